	.target	sm_80

	.elftype	@"ET_EXEC"


//--------------------- .note.nv.tkinfo           --------------------------
	.section	.note.nv.tkinfo,"",@"SHT_NOTE"
	.sectionflags	@"SHF_NOTE_NV_TKINFO"
	.tkinfo
        /*0018*/ 	.word	0x00000002
        /*0030*/ 	.string	""
        /*0030*/ 	.string	"ptxas"
        /*0030*/ 	.string	"Cuda compilation tools, release 13.0, V13.0.88"
        /*0030*/ 	.string	"Build cuda_13.0.r13.0/compiler.36424714_0"
        /*0030*/ 	.string	"-arch sm_80 -m 64 "



//--------------------- .note.nv.cuinfo           --------------------------
	.section	.note.nv.cuinfo,"",@"SHT_NOTE"
	.sectionflags	@"SHF_NOTE_NV_CUINFO"
        /*0018*/ 	.short	0x0002
        /*001a*/ 	.short	0x0050
        /*001c*/ 	.short	0x0082
	.zero		2


//--------------------- .nv.info                  --------------------------
	.section	.nv.info,"",@"SHT_CUDA_INFO"
	.align	4


	//----- nvinfo : EIATTR_REGCOUNT
	.align		4
        /*0000*/ 	.byte	0x04, 0x2f
        /*0002*/ 	.short	(.L_12 - .L_11)
	.align		4
.L_11:
        /*0004*/ 	.word	index@(_ZN7cutlass13device_kernelIN5flash19enable_sm80_to_sm89INS1_16FlashAttnFwdSm80INS1_25CollectiveMainloopFwdSm80ILi4ELi1ELb0EN4cute5tupleIJNS5_1CILi128EEENS7_ILi64EEES8_EEELi128ENS_6half_tEfNS_4arch4Sm80ELb1ELb0ELb0ELb1ELb0ELb1ELb1ELb0EEENS1_21CollectiveEpilogueFwdINS6_IJS8_S8_S9_EEENS6_IJNS7_ILi1EEESH_SH_EEESB_SD_Li128ELb1ELb1ELb0ELb0EEENS1_19SingleTileSchedulerILb1ELb0ELb1ELi128EEEEEEEEEvNT_6ParamsE)
        /*0008*/ 	.word	0x000000ff


	//----- nvinfo : EIATTR_FRAME_SIZE
	.align		4
.L_12:
        /*000c*/ 	.byte	0x04, 0x11
        /*000e*/ 	.short	(.L_14 - .L_13)
	.align		4
.L_13:
        /*0010*/ 	.word	index@(_ZN7cutlass13device_kernelIN5flash19enable_sm80_to_sm89INS1_16FlashAttnFwdSm80INS1_25CollectiveMainloopFwdSm80ILi4ELi1ELb0EN4cute5tupleIJNS5_1CILi128EEENS7_ILi64EEES8_EEELi128ENS_6half_tEfNS_4arch4Sm80ELb1ELb0ELb0ELb1ELb0ELb1ELb1ELb0EEENS1_21CollectiveEpilogueFwdINS6_IJS8_S8_S9_EEENS6_IJNS7_ILi1EEESH_SH_EEESB_SD_Li128ELb1ELb1ELb0ELb0EEENS1_19SingleTileSchedulerILb1ELb0ELb1ELi128EEEEEEEEEvNT_6ParamsE)
        /*0014*/ 	.word	0x000000a0


	//----- nvinfo : EIATTR_REGCOUNT
	.align		4
.L_14:
        /*0018*/ 	.byte	0x04, 0x2f
        /*001a*/ 	.short	(.L_16 - .L_15)
	.align		4
.L_15:
        /*001c*/ 	.word	index@(_ZN7cutlass13device_kernelIN5flash19enable_sm80_to_sm89INS1_16FlashAttnFwdSm80INS1_25CollectiveMainloopFwdSm80ILi4ELi1ELb0EN4cute5tupleIJNS5_1CILi128EEENS7_ILi64EEES8_EEELi128ENS_6half_tEfNS_4arch4Sm80ELb1ELb0ELb0ELb1ELb0ELb0ELb1ELb0EEENS1_21CollectiveEpilogueFwdINS6_IJS8_S8_S9_EEENS6_IJNS7_ILi1EEESH_SH_EEESB_SD_Li128ELb1ELb1ELb0ELb0EEENS1_19SingleTileSchedulerILb1ELb0ELb1ELi128EEEEEEEEEvNT_6ParamsE)
        /*0020*/ 	.word	0x000000ff


	//----- nvinfo : EIATTR_FRAME_SIZE
	.align		4
.L_16:
        /*0024*/ 	.byte	0x04, 0x11
        /*0026*/ 	.short	(.L_18 - .L_17)
	.align		4
.L_17:
        /*0028*/ 	.word	index@(_ZN7cutlass13device_kernelIN5flash19enable_sm80_to_sm89INS1_16FlashAttnFwdSm80INS1_25CollectiveMainloopFwdSm80ILi4ELi1ELb0EN4cute5tupleIJNS5_1CILi128EEENS7_ILi64EEES8_EEELi128ENS_6half_tEfNS_4arch4Sm80ELb1ELb0ELb0ELb1ELb0ELb0ELb1ELb0EEENS1_21CollectiveEpilogueFwdINS6_IJS8_S8_S9_EEENS6_IJNS7_ILi1EEESH_SH_EEESB_SD_Li128ELb1ELb1ELb0ELb0EEENS1_19SingleTileSchedulerILb1ELb0ELb1ELi128EEEEEEEEEvNT_6ParamsE)
        /*002c*/ 	.word	0x000000c8


	//----- nvinfo : EIATTR_REGCOUNT
	.align		4
.L_18:
        /*0030*/ 	.byte	0x04, 0x2f
        /*0032*/ 	.short	(.L_20 - .L_19)
	.align		4
.L_19:
        /*0034*/ 	.word	index@(_ZN7cutlass13device_kernelIN5flash19enable_sm80_to_sm89INS1_16FlashAttnFwdSm80INS1_25CollectiveMainloopFwdSm80ILi4ELi1ELb0EN4cute5tupleIJNS5_1CILi128EEENS7_ILi64EEES8_EEELi128ENS_6half_tEfNS_4arch4Sm80ELb1ELb0ELb0ELb0ELb0ELb0ELb1ELb0EEENS1_21CollectiveEpilogueFwdINS6_IJS8_S8_S9_EEENS6_IJNS7_ILi1EEESH_SH_EEESB_SD_Li128ELb0ELb1ELb0ELb0EEENS1_30DynamicPersistentTileSchedulerILi128ELi128ELb0ELb1ELb0EEEEEEEEEvNT_6ParamsE)
        /*0038*/ 	.word	0x000000ff


	//----- nvinfo : EIATTR_FRAME_SIZE
	.align		4
.L_20:
        /*003c*/ 	.byte	0x04, 0x11
        /*003e*/ 	.short	(.L_22 - .L_21)
	.align		4
.L_21:
        /*0040*/ 	.word	index@($__internal_3_$__cuda_sm70_shflsync_idx_p)
        /*0044*/ 	.word	0x00000000


	//----- nvinfo : EIATTR_FRAME_SIZE
	.align		4
.L_22:
        /*0048*/ 	.byte	0x04, 0x11
        /*004a*/ 	.short	(.L_24 - .L_23)
	.align		4
.L_23:
        /*004c*/ 	.word	index@($__internal_2_$__cuda_sm70_shflsync_bfly_p)
        /*0050*/ 	.word	0x00000000


	//----- nvinfo : EIATTR_FRAME_SIZE
	.align		4
.L_24:
        /*0054*/ 	.byte	0x04, 0x11
        /*0056*/ 	.short	(.L_26 - .L_25)
	.align		4
.L_25:
        /*0058*/ 	.word	index@(_ZN7cutlass13device_kernelIN5flash19enable_sm80_to_sm89INS1_16FlashAttnFwdSm80INS1_25CollectiveMainloopFwdSm80ILi4ELi1ELb0EN4cute5tupleIJNS5_1CILi128EEENS7_ILi64EEES8_EEELi128ENS_6half_tEfNS_4arch4Sm80ELb1ELb0ELb0ELb0ELb0ELb0ELb1ELb0EEENS1_21CollectiveEpilogueFwdINS6_IJS8_S8_S9_EEENS6_IJNS7_ILi1EEESH_SH_EEESB_SD_Li128ELb0ELb1ELb0ELb0EEENS1_30DynamicPersistentTileSchedulerILi128ELi128ELb0ELb1ELb0EEEEEEEEEvNT_6ParamsE)
        /*005c*/ 	.word	0x000000b0


	//----- nvinfo : EIATTR_REGCOUNT
	.align		4
.L_26:
        /*0060*/ 	.byte	0x04, 0x2f
        /*0062*/ 	.short	(.L_28 - .L_27)
	.align		4
.L_27:
        /*0064*/ 	.word	index@(_ZN7cutlass13device_kernelIN5flash19enable_sm80_to_sm89INS1_16FlashAttnFwdSm80INS1_25CollectiveMainloopFwdSm80ILi4ELi1ELb0EN4cute5tupleIJNS5_1CILi128EEENS7_ILi48EEES8_EEELi128ENS_6half_tEfNS_4arch4Sm80ELb0ELb1ELb0ELb1ELb0ELb1ELb1ELb0EEENS1_21CollectiveEpilogueFwdINS6_IJS8_S8_S9_EEENS6_IJNS7_ILi1EEESH_SH_EEESB_SD_Li128ELb1ELb1ELb0ELb0EEENS1_19SingleTileSchedulerILb1ELb0ELb1ELi128EEEEEEEEEvNT_6ParamsE)
        /*0068*/ 	.word	0x000000ff


	//----- nvinfo : EIATTR_FRAME_SIZE
	.align		4
.L_28:
        /*006c*/ 	.byte	0x04, 0x11
        /*006e*/ 	.short	(.L_30 - .L_29)
	.align		4
.L_29:
        /*0070*/ 	.word	index@(_ZN7cutlass13device_kernelIN5flash19enable_sm80_to_sm89INS1_16FlashAttnFwdSm80INS1_25CollectiveMainloopFwdSm80ILi4ELi1ELb0EN4cute5tupleIJNS5_1CILi128EEENS7_ILi48EEES8_EEELi128ENS_6half_tEfNS_4arch4Sm80ELb0ELb1ELb0ELb1ELb0ELb1ELb1ELb0EEENS1_21CollectiveEpilogueFwdINS6_IJS8_S8_S9_EEENS6_IJNS7_ILi1EEESH_SH_EEESB_SD_Li128ELb1ELb1ELb0ELb0EEENS1_19SingleTileSchedulerILb1ELb0ELb1ELi128EEEEEEEEEvNT_6ParamsE)
        /*0074*/ 	.word	0x000000a8


	//----- nvinfo : EIATTR_REGCOUNT
	.align		4
.L_30:
        /*0078*/ 	.byte	0x04, 0x2f
        /*007a*/ 	.short	(.L_32 - .L_31)
	.align		4
.L_31:
        /*007c*/ 	.word	index@(_ZN7cutlass13device_kernelIN5flash19enable_sm80_to_sm89INS1_16FlashAttnFwdSm80INS1_25CollectiveMainloopFwdSm80ILi4ELi1ELb0EN4cute5tupleIJNS5_1CILi128EEENS7_ILi48EEES8_EEELi128ENS_6half_tEfNS_4arch4Sm80ELb0ELb1ELb0ELb1ELb0ELb0ELb1ELb0EEENS1_21CollectiveEpilogueFwdINS6_IJS8_S8_S9_EEENS6_IJNS7_ILi1EEESH_SH_EEESB_SD_Li128ELb1ELb1ELb0ELb0EEENS1_19SingleTileSchedulerILb1ELb0ELb1ELi128EEEEEEEEEvNT_6ParamsE)
        /*0080*/ 	.word	0x000000ff


	//----- nvinfo : EIATTR_FRAME_SIZE
	.align		4
.L_32:
        /*0084*/ 	.byte	0x04, 0x11
        /*0086*/ 	.short	(.L_34 - .L_33)
	.align		4
.L_33:
        /*0088*/ 	.word	index@(_ZN7cutlass13device_kernelIN5flash19enable_sm80_to_sm89INS1_16FlashAttnFwdSm80INS1_25CollectiveMainloopFwdSm80ILi4ELi1ELb0EN4cute5tupleIJNS5_1CILi128EEENS7_ILi48EEES8_EEELi128ENS_6half_tEfNS_4arch4Sm80ELb0ELb1ELb0ELb1ELb0ELb0ELb1ELb0EEENS1_21CollectiveEpilogueFwdINS6_IJS8_S8_S9_EEENS6_IJNS7_ILi1EEESH_SH_EEESB_SD_Li128ELb1ELb1ELb0ELb0EEENS1_19SingleTileSchedulerILb1ELb0ELb1ELi128EEEEEEEEEvNT_6ParamsE)
        /*008c*/ 	.word	0x00000078


	//----- nvinfo : EIATTR_REGCOUNT
	.align		4
.L_34:
        /*0090*/ 	.byte	0x04, 0x2f
        /*0092*/ 	.short	(.L_36 - .L_35)
	.align		4
.L_35:
        /*0094*/ 	.word	index@(_ZN7cutlass13device_kernelIN5flash19enable_sm80_to_sm89INS1_16FlashAttnFwdSm80INS1_25CollectiveMainloopFwdSm80ILi4ELi1ELb0EN4cute5tupleIJNS5_1CILi128EEENS7_ILi48EEES8_EEELi128ENS_6half_tEfNS_4arch4Sm80ELb0ELb1ELb0ELb0ELb0ELb0ELb1ELb0EEENS1_21CollectiveEpilogueFwdINS6_IJS8_S8_S9_EEENS6_IJNS7_ILi1EEESH_SH_EEESB_SD_Li128ELb0ELb1ELb0ELb0EEENS1_19SingleTileSchedulerILb0ELb0ELb1ELi128EEEEEEEEEvNT_6ParamsE)
        /*0098*/ 	.word	0x000000ff


	//----- nvinfo : EIATTR_FRAME_SIZE
	.align		4
.L_36:
        /*009c*/ 	.byte	0x04, 0x11
        /*009e*/ 	.short	(.L_38 - .L_37)
	.align		4
.L_37:
        /*00a0*/ 	.word	index@(_ZN7cutlass13device_kernelIN5flash19enable_sm80_to_sm89INS1_16FlashAttnFwdSm80INS1_25CollectiveMainloopFwdSm80ILi4ELi1ELb0EN4cute5tupleIJNS5_1CILi128EEENS7_ILi48EEES8_EEELi128ENS_6half_tEfNS_4arch4Sm80ELb0ELb1ELb0ELb0ELb0ELb0ELb1ELb0EEENS1_21CollectiveEpilogueFwdINS6_IJS8_S8_S9_EEENS6_IJNS7_ILi1EEESH_SH_EEESB_SD_Li128ELb0ELb1ELb0ELb0EEENS1_19SingleTileSchedulerILb0ELb0ELb1ELi128EEEEEEEEEvNT_6ParamsE)
        /*00a4*/ 	.word	0x00000080


	//----- nvinfo : EIATTR_REGCOUNT
	.align		4
.L_38:
        /*00a8*/ 	.byte	0x04, 0x2f
        /*00aa*/ 	.short	(.L_40 - .L_39)
	.align		4
.L_39:
        /*00ac*/ 	.word	index@(_ZN7cutlass13device_kernelIN5flash19enable_sm80_to_sm89INS1_16FlashAttnFwdSm80INS1_25CollectiveMainloopFwdSm80ILi4ELi1ELb0EN4cute5tupleIJNS5_1CILi128EEENS7_ILi64EEES8_EEELi128ENS_6half_tEfNS_4arch4Sm80ELb0ELb0ELb0ELb1ELb0ELb1ELb1ELb0EEENS1_21CollectiveEpilogueFwdINS6_IJS8_S8_S9_EEENS6_IJNS7_ILi1EEESH_SH_EEESB_SD_Li128ELb1ELb1ELb0ELb0EEENS1_19SingleTileSchedulerILb1ELb0ELb1ELi128EEEEEEEEEvNT_6ParamsE)
        /*00b0*/ 	.word	0x000000ff


	//----- nvinfo : EIATTR_FRAME_SIZE
	.align		4
.L_40:
        /*00b4*/ 	.byte	0x04, 0x11
        /*00b6*/ 	.short	(.L_42 - .L_41)
	.align		4
.L_41:
        /*00b8*/ 	.word	index@(_ZN7cutlass13device_kernelIN5flash19enable_sm80_to_sm89INS1_16FlashAttnFwdSm80INS1_25CollectiveMainloopFwdSm80ILi4ELi1ELb0EN4cute5tupleIJNS5_1CILi128EEENS7_ILi64EEES8_EEELi128ENS_6half_tEfNS_4arch4Sm80ELb0ELb0ELb0ELb1ELb0ELb1ELb1ELb0EEENS1_21CollectiveEpilogueFwdINS6_IJS8_S8_S9_EEENS6_IJNS7_ILi1EEESH_SH_EEESB_SD_Li128ELb1ELb1ELb0ELb0EEENS1_19SingleTileSchedulerILb1ELb0ELb1ELi128EEEEEEEEEvNT_6ParamsE)
        /*00bc*/ 	.word	0x000000a8


	//----- nvinfo : EIATTR_REGCOUNT
	.align		4
.L_42:
        /*00c0*/ 	.byte	0x04, 0x2f
        /*00c2*/ 	.short	(.L_44 - .L_43)
	.align		4
.L_43:
        /*00c4*/ 	.word	index@(_ZN7cutlass13device_kernelIN5flash19enable_sm80_to_sm89INS1_16FlashAttnFwdSm80INS1_25CollectiveMainloopFwdSm80ILi4ELi1ELb0EN4cute5tupleIJNS5_1CILi128EEENS7_ILi64EEES8_EEELi128ENS_6half_tEfNS_4arch4Sm80ELb0ELb0ELb0ELb1ELb0ELb0ELb1ELb0EEENS1_21CollectiveEpilogueFwdINS6_IJS8_S8_S9_EEENS6_IJNS7_ILi1EEESH_SH_EEESB_SD_Li128ELb1ELb1ELb0ELb0EEENS1_19SingleTileSchedulerILb1ELb0ELb1ELi128EEEEEEEEEvNT_6ParamsE)
        /*00c8*/ 	.word	0x000000ff


	//----- nvinfo : EIATTR_FRAME_SIZE
	.align		4
.L_44:
        /*00cc*/ 	.byte	0x04, 0x11
        /*00ce*/ 	.short	(.L_46 - .L_45)
	.align		4
.L_45:
        /*00d0*/ 	.word	index@(_ZN7cutlass13device_kernelIN5flash19enable_sm80_to_sm89INS1_16FlashAttnFwdSm80INS1_25CollectiveMainloopFwdSm80ILi4ELi1ELb0EN4cute5tupleIJNS5_1CILi128EEENS7_ILi64EEES8_EEELi128ENS_6half_tEfNS_4arch4Sm80ELb0ELb0ELb0ELb1ELb0ELb0ELb1ELb0EEENS1_21CollectiveEpilogueFwdINS6_IJS8_S8_S9_EEENS6_IJNS7_ILi1EEESH_SH_EEESB_SD_Li128ELb1ELb1ELb0ELb0EEENS1_19SingleTileSchedulerILb1ELb0ELb1ELi128EEEEEEEEEvNT_6ParamsE)
        /*00d4*/ 	.word	0x00000090


	//----- nvinfo : EIATTR_REGCOUNT
	.align		4
.L_46:
        /*00d8*/ 	.byte	0x04, 0x2f
        /*00da*/ 	.short	(.L_48 - .L_47)
	.align		4
.L_47:
        /*00dc*/ 	.word	index@(_ZN7cutlass13device_kernelIN5flash19enable_sm80_to_sm89INS1_16FlashAttnFwdSm80INS1_25CollectiveMainloopFwdSm80ILi4ELi1ELb0EN4cute5tupleIJNS5_1CILi128EEENS7_ILi64EEES8_EEELi128ENS_6half_tEfNS_4arch4Sm80ELb0ELb0ELb0ELb0ELb0ELb0ELb1ELb0EEENS1_21CollectiveEpilogueFwdINS6_IJS8_S8_S9_EEENS6_IJNS7_ILi1EEESH_SH_EEESB_SD_Li128ELb0ELb1ELb0ELb0EEENS1_19SingleTileSchedulerILb0ELb0ELb1ELi128EEEEEEEEEvNT_6ParamsE)
        /*00e0*/ 	.word	0x000000ff


	//----- nvinfo : EIATTR_FRAME_SIZE
	.align		4
.L_48:
        /*00e4*/ 	.byte	0x04, 0x11
        /*00e6*/ 	.short	(.L_50 - .L_49)
	.align		4
.L_49:
        /*00e8*/ 	.word	index@(_ZN7cutlass13device_kernelIN5flash19enable_sm80_to_sm89INS1_16FlashAttnFwdSm80INS1_25CollectiveMainloopFwdSm80ILi4ELi1ELb0EN4cute5tupleIJNS5_1CILi128EEENS7_ILi64EEES8_EEELi128ENS_6half_tEfNS_4arch4Sm80ELb0ELb0ELb0ELb0ELb0ELb0ELb1ELb0EEENS1_21CollectiveEpilogueFwdINS6_IJS8_S8_S9_EEENS6_IJNS7_ILi1EEESH_SH_EEESB_SD_Li128ELb0ELb1ELb0ELb0EEENS1_19SingleTileSchedulerILb0ELb0ELb1ELi128EEEEEEEEEvNT_6ParamsE)
        /*00ec*/ 	.word	0x00000058


	//----- nvinfo : EIATTR_REGCOUNT
	.align		4
.L_50:
        /*00f0*/ 	.byte	0x04, 0x2f
        /*00f2*/ 	.short	(.L_52 - .L_51)
	.align		4
.L_51:
        /*00f4*/ 	.word	index@(_ZN7cutlass13device_kernelIN5flash19enable_sm80_to_sm89INS1_16FlashAttnFwdSm80INS1_25CollectiveMainloopFwdSm80ILi8ELi1ELb1EN4cute5tupleIJNS5_1CILi128EEES8_S8_EEELi128ENS_6half_tEfNS_4arch4Sm80ELb1ELb0ELb0ELb1ELb0ELb1ELb1ELb0EEENS1_21CollectiveEpilogueFwdIS9_NS6_IJNS7_ILi1EEESF_SF_EEESA_SC_Li256ELb1ELb1ELb0ELb0EEENS1_19SingleTileSchedulerILb1ELb0ELb1ELi128EEEEEEEEEvNT_6ParamsE)
        /*00f8*/ 	.word	0x000000ff


	//----- nvinfo : EIATTR_FRAME_SIZE
	.align		4
.L_52:
        /*00fc*/ 	.byte	0x04, 0x11
        /*00fe*/ 	.short	(.L_54 - .L_53)
	.align		4
.L_53:
        /*0100*/ 	.word	index@(_ZN7cutlass13device_kernelIN5flash19enable_sm80_to_sm89INS1_16FlashAttnFwdSm80INS1_25CollectiveMainloopFwdSm80ILi8ELi1ELb1EN4cute5tupleIJNS5_1CILi128EEES8_S8_EEELi128ENS_6half_tEfNS_4arch4Sm80ELb1ELb0ELb0ELb1ELb0ELb1ELb1ELb0EEENS1_21CollectiveEpilogueFwdIS9_NS6_IJNS7_ILi1EEESF_SF_EEESA_SC_Li256ELb1ELb1ELb0ELb0EEENS1_19SingleTileSchedulerILb1ELb0ELb1ELi128EEEEEEEEEvNT_6ParamsE)
        /*0104*/ 	.word	0x00000060


	//----- nvinfo : EIATTR_REGCOUNT
	.align		4
.L_54:
        /*0108*/ 	.byte	0x04, 0x2f
        /*010a*/ 	.short	(.L_56 - .L_55)
	.align		4
.L_55:
        /*010c*/ 	.word	index@(_ZN7cutlass13device_kernelIN5flash19enable_sm80_to_sm89INS1_16FlashAttnFwdSm80INS1_25CollectiveMainloopFwdSm80ILi8ELi1ELb1EN4cute5tupleIJNS5_1CILi128EEES8_S8_EEELi128ENS_6half_tEfNS_4arch4Sm80ELb1ELb0ELb0ELb1ELb0ELb0ELb1ELb0EEENS1_21CollectiveEpilogueFwdIS9_NS6_IJNS7_ILi1EEESF_SF_EEESA_SC_Li256ELb1ELb1ELb0ELb0EEENS1_19SingleTileSchedulerILb1ELb0ELb1ELi128EEEEEEEEEvNT_6ParamsE)
        /*0110*/ 	.word	0x000000ff


	//----- nvinfo : EIATTR_FRAME_SIZE
	.align		4
.L_56:
        /*0114*/ 	.byte	0x04, 0x11
        /*0116*/ 	.short	(.L_58 - .L_57)
	.align		4
.L_57:
        /*0118*/ 	.word	index@(_ZN7cutlass13device_kernelIN5flash19enable_sm80_to_sm89INS1_16FlashAttnFwdSm80INS1_25CollectiveMainloopFwdSm80ILi8ELi1ELb1EN4cute5tupleIJNS5_1CILi128EEES8_S8_EEELi128ENS_6half_tEfNS_4arch4Sm80ELb1ELb0ELb0ELb1ELb0ELb0ELb1ELb0EEENS1_21CollectiveEpilogueFwdIS9_NS6_IJNS7_ILi1EEESF_SF_EEESA_SC_Li256ELb1ELb1ELb0ELb0EEENS1_19SingleTileSchedulerILb1ELb0ELb1ELi128EEEEEEEEEvNT_6ParamsE)
        /*011c*/ 	.word	0x00000000


	//----- nvinfo : EIATTR_REGCOUNT
	.align		4
.L_58:
        /*0120*/ 	.byte	0x04, 0x2f
        /*0122*/ 	.short	(.L_60 - .L_59)
	.align		4
.L_59:
        /*0124*/ 	.word	index@(_ZN7cutlass13device_kernelIN5flash19enable_sm80_to_sm89INS1_16FlashAttnFwdSm80INS1_25CollectiveMainloopFwdSm80ILi8ELi1ELb1EN4cute5tupleIJNS5_1CILi128EEES8_S8_EEELi128ENS_6half_tEfNS_4arch4Sm80ELb1ELb0ELb0ELb0ELb0ELb0ELb1ELb0EEENS1_21CollectiveEpilogueFwdIS9_NS6_IJNS7_ILi1EEESF_SF_EEESA_SC_Li256ELb0ELb1ELb0ELb0EEENS1_30DynamicPersistentTileSchedulerILi256ELi256ELb0ELb1ELb0EEEEEEEEEvNT_6ParamsE)
        /*0128*/ 	.word	0x000000ff


	//----- nvinfo : EIATTR_FRAME_SIZE
	.align		4
.L_60:
        /*012c*/ 	.byte	0x04, 0x11
        /*012e*/ 	.short	(.L_62 - .L_61)
	.align		4
.L_61:
        /*0130*/ 	.word	index@($__internal_1_$__cuda_sm70_shflsync_idx_p)
        /*0134*/ 	.word	0x00000000


	//----- nvinfo : EIATTR_FRAME_SIZE
	.align		4
.L_62:
        /*0138*/ 	.byte	0x04, 0x11
        /*013a*/ 	.short	(.L_64 - .L_63)
	.align		4
.L_63:
        /*013c*/ 	.word	index@($__internal_0_$__cuda_sm70_shflsync_bfly_p)
        /*0140*/ 	.word	0x00000000


	//----- nvinfo : EIATTR_FRAME_SIZE
	.align		4
.L_64:
        /*0144*/ 	.byte	0x04, 0x11
        /*0146*/ 	.short	(.L_66 - .L_65)
	.align		4
.L_65:
        /*0148*/ 	.word	index@(_ZN7cutlass13device_kernelIN5flash19enable_sm80_to_sm89INS1_16FlashAttnFwdSm80INS1_25CollectiveMainloopFwdSm80ILi8ELi1ELb1EN4cute5tupleIJNS5_1CILi128EEES8_S8_EEELi128ENS_6half_tEfNS_4arch4Sm80ELb1ELb0ELb0ELb0ELb0ELb0ELb1ELb0EEENS1_21CollectiveEpilogueFwdIS9_NS6_IJNS7_ILi1EEESF_SF_EEESA_SC_Li256ELb0ELb1ELb0ELb0EEENS1_30DynamicPersistentTileSchedulerILi256ELi256ELb0ELb1ELb0EEEEEEEEEvNT_6ParamsE)
        /*014c*/ 	.word	0x00000080


	//----- nvinfo : EIATTR_REGCOUNT
	.align		4
.L_66:
        /*0150*/ 	.byte	0x04, 0x2f
        /*0152*/ 	.short	(.L_68 - .L_67)
	.align		4
.L_67:
        /*0154*/ 	.word	index@(_ZN7cutlass13device_kernelIN5flash19enable_sm80_to_sm89INS1_16FlashAttnFwdSm80INS1_25CollectiveMainloopFwdSm80ILi8ELi1ELb1EN4cute5tupleIJNS5_1CILi128EEENS7_ILi96EEES8_EEELi128ENS_6half_tEfNS_4arch4Sm80ELb0ELb1ELb0ELb1ELb0ELb1ELb1ELb0EEENS1_21CollectiveEpilogueFwdINS6_IJS8_S8_S9_EEENS6_IJNS7_ILi1EEESH_SH_EEESB_SD_Li256ELb1ELb1ELb0ELb0EEENS1_19SingleTileSchedulerILb1ELb0ELb1ELi128EEEEEEEEEvNT_6ParamsE)
        /*0158*/ 	.word	0x000000fe


	//----- nvinfo : EIATTR_FRAME_SIZE
	.align		4
.L_68:
        /*015c*/ 	.byte	0x04, 0x11
        /*015e*/ 	.short	(.L_70 - .L_69)
	.align		4
.L_69:
        /*0160*/ 	.word	index@(_ZN7cutlass13device_kernelIN5flash19enable_sm80_to_sm89INS1_16FlashAttnFwdSm80INS1_25CollectiveMainloopFwdSm80ILi8ELi1ELb1EN4cute5tupleIJNS5_1CILi128EEENS7_ILi96EEES8_EEELi128ENS_6half_tEfNS_4arch4Sm80ELb0ELb1ELb0ELb1ELb0ELb1ELb1ELb0EEENS1_21CollectiveEpilogueFwdINS6_IJS8_S8_S9_EEENS6_IJNS7_ILi1EEESH_SH_EEESB_SD_Li256ELb1ELb1ELb0ELb0EEENS1_19SingleTileSchedulerILb1ELb0ELb1ELi128EEEEEEEEEvNT_6ParamsE)
        /*0164*/ 	.word	0x00000000


	//----- nvinfo : EIATTR_REGCOUNT
	.align		4
.L_70:
        /*0168*/ 	.byte	0x04, 0x2f
        /*016a*/ 	.short	(.L_72 - .L_71)
	.align		4
.L_71:
        /*016c*/ 	.word	index@(_ZN7cutlass13device_kernelIN5flash19enable_sm80_to_sm89INS1_16FlashAttnFwdSm80INS1_25CollectiveMainloopFwdSm80ILi8ELi1ELb1EN4cute5tupleIJNS5_1CILi128EEENS7_ILi96EEES8_EEELi128ENS_6half_tEfNS_4arch4Sm80ELb0ELb1ELb0ELb1ELb0ELb0ELb1ELb0EEENS1_21CollectiveEpilogueFwdINS6_IJS8_S8_S9_EEENS6_IJNS7_ILi1EEESH_SH_EEESB_SD_Li256ELb1ELb1ELb0ELb0EEENS1_19SingleTileSchedulerILb1ELb0ELb1ELi128EEEEEEEEEvNT_6ParamsE)
        /*0170*/ 	.word	0x000000fc


	//----- nvinfo : EIATTR_FRAME_SIZE
	.align		4
.L_72:
        /*0174*/ 	.byte	0x04, 0x11
        /*0176*/ 	.short	(.L_74 - .L_73)
	.align		4
.L_73:
        /*0178*/ 	.word	index@(_ZN7cutlass13device_kernelIN5flash19enable_sm80_to_sm89INS1_16FlashAttnFwdSm80INS1_25CollectiveMainloopFwdSm80ILi8ELi1ELb1EN4cute5tupleIJNS5_1CILi128EEENS7_ILi96EEES8_EEELi128ENS_6half_tEfNS_4arch4Sm80ELb0ELb1ELb0ELb1ELb0ELb0ELb1ELb0EEENS1_21CollectiveEpilogueFwdINS6_IJS8_S8_S9_EEENS6_IJNS7_ILi1EEESH_SH_EEESB_SD_Li256ELb1ELb1ELb0ELb0EEENS1_19SingleTileSchedulerILb1ELb0ELb1ELi128EEEEEEEEEvNT_6ParamsE)
        /*017c*/ 	.word	0x00000000


	//----- nvinfo : EIATTR_REGCOUNT
	.align		4
.L_74:
        /*0180*/ 	.byte	0x04, 0x2f
        /*0182*/ 	.short	(.L_76 - .L_75)
	.align		4
.L_75:
        /*0184*/ 	.word	index@(_ZN7cutlass13device_kernelIN5flash19enable_sm80_to_sm89INS1_16FlashAttnFwdSm80INS1_25CollectiveMainloopFwdSm80ILi8ELi1ELb1EN4cute5tupleIJNS5_1CILi128EEENS7_ILi96EEES8_EEELi128ENS_6half_tEfNS_4arch4Sm80ELb0ELb1ELb0ELb0ELb0ELb0ELb1ELb0EEENS1_21CollectiveEpilogueFwdINS6_IJS8_S8_S9_EEENS6_IJNS7_ILi1EEESH_SH_EEESB_SD_Li256ELb0ELb1ELb0ELb0EEENS1_19SingleTileSchedulerILb0ELb0ELb1ELi128EEEEEEEEEvNT_6ParamsE)
        /*0188*/ 	.word	0x000000f8


	//----- nvinfo : EIATTR_FRAME_SIZE
	.align		4
.L_76:
        /*018c*/ 	.byte	0x04, 0x11
        /*018e*/ 	.short	(.L_78 - .L_77)
	.align		4
.L_77:
        /*0190*/ 	.word	index@(_ZN7cutlass13device_kernelIN5flash19enable_sm80_to_sm89INS1_16FlashAttnFwdSm80INS1_25CollectiveMainloopFwdSm80ILi8ELi1ELb1EN4cute5tupleIJNS5_1CILi128EEENS7_ILi96EEES8_EEELi128ENS_6half_tEfNS_4arch4Sm80ELb0ELb1ELb0ELb0ELb0ELb0ELb1ELb0EEENS1_21CollectiveEpilogueFwdINS6_IJS8_S8_S9_EEENS6_IJNS7_ILi1EEESH_SH_EEESB_SD_Li256ELb0ELb1ELb0ELb0EEENS1_19SingleTileSchedulerILb0ELb0ELb1ELi128EEEEEEEEEvNT_6ParamsE)
        /*0194*/ 	.word	0x00000000


	//----- nvinfo : EIATTR_REGCOUNT
	.align		4
.L_78:
        /*0198*/ 	.byte	0x04, 0x2f
        /*019a*/ 	.short	(.L_80 - .L_79)
	.align		4
.L_79:
        /*019c*/ 	.word	index@(_ZN7cutlass13device_kernelIN5flash19enable_sm80_to_sm89INS1_16FlashAttnFwdSm80INS1_25CollectiveMainloopFwdSm80ILi8ELi1ELb1EN4cute5tupleIJNS5_1CILi128EEES8_S8_EEELi128ENS_6half_tEfNS_4arch4Sm80ELb0ELb0ELb0ELb1ELb0ELb1ELb1ELb0EEENS1_21CollectiveEpilogueFwdIS9_NS6_IJNS7_ILi1EEESF_SF_EEESA_SC_Li256ELb1ELb1ELb0ELb0EEENS1_19SingleTileSchedulerILb1ELb0ELb1ELi128EEEEEEEEEvNT_6ParamsE)
        /*01a0*/ 	.word	0x000000ff


	//----- nvinfo : EIATTR_FRAME_SIZE
	.align		4
.L_80:
        /*01a4*/ 	.byte	0x04, 0x11
        /*01a6*/ 	.short	(.L_82 - .L_81)
	.align		4
.L_81:
        /*01a8*/ 	.word	index@(_ZN7cutlass13device_kernelIN5flash19enable_sm80_to_sm89INS1_16FlashAttnFwdSm80INS1_25CollectiveMainloopFwdSm80ILi8ELi1ELb1EN4cute5tupleIJNS5_1CILi128EEES8_S8_EEELi128ENS_6half_tEfNS_4arch4Sm80ELb0ELb0ELb0ELb1ELb0ELb1ELb1ELb0EEENS1_21CollectiveEpilogueFwdIS9_NS6_IJNS7_ILi1EEESF_SF_EEESA_SC_Li256ELb1ELb1ELb0ELb0EEENS1_19SingleTileSchedulerILb1ELb0ELb1ELi128EEEEEEEEEvNT_6ParamsE)
        /*01ac*/ 	.word	0x00000008


	//----- nvinfo : EIATTR_REGCOUNT
	.align		4
.L_82:
        /*01b0*/ 	.byte	0x04, 0x2f
        /*01b2*/ 	.short	(.L_84 - .L_83)
	.align		4
.L_83:
        /*01b4*/ 	.word	index@(_ZN7cutlass13device_kernelIN5flash19enable_sm80_to_sm89INS1_16FlashAttnFwdSm80INS1_25CollectiveMainloopFwdSm80ILi8ELi1ELb1EN4cute5tupleIJNS5_1CILi128EEES8_S8_EEELi128ENS_6half_tEfNS_4arch4Sm80ELb0ELb0ELb0ELb1ELb0ELb0ELb1ELb0EEENS1_21CollectiveEpilogueFwdIS9_NS6_IJNS7_ILi1EEESF_SF_EEESA_SC_Li256ELb1ELb1ELb0ELb0EEENS1_19SingleTileSchedulerILb1ELb0ELb1ELi128EEEEEEEEEvNT_6ParamsE)
        /*01b8*/ 	.word	0x000000ff


	//----- nvinfo : EIATTR_FRAME_SIZE
	.align		4
.L_84:
        /*01bc*/ 	.byte	0x04, 0x11
        /*01be*/ 	.short	(.L_86 - .L_85)
	.align		4
.L_85:
        /*01c0*/ 	.word	index@(_ZN7cutlass13device_kernelIN5flash19enable_sm80_to_sm89INS1_16FlashAttnFwdSm80INS1_25CollectiveMainloopFwdSm80ILi8ELi1ELb1EN4cute5tupleIJNS5_1CILi128EEES8_S8_EEELi128ENS_6half_tEfNS_4arch4Sm80ELb0ELb0ELb0ELb1ELb0ELb0ELb1ELb0EEENS1_21CollectiveEpilogueFwdIS9_NS6_IJNS7_ILi1EEESF_SF_EEESA_SC_Li256ELb1ELb1ELb0ELb0EEENS1_19SingleTileSchedulerILb1ELb0ELb1ELi128EEEEEEEEEvNT_6ParamsE)
        /*01c4*/ 	.word	0x00000000


	//----- nvinfo : EIATTR_REGCOUNT
	.align		4
.L_86:
        /*01c8*/ 	.byte	0x04, 0x2f
        /*01ca*/ 	.short	(.L_88 - .L_87)
	.align		4
.L_87:
        /*01cc*/ 	.word	index@(_ZN7cutlass13device_kernelIN5flash19enable_sm80_to_sm89INS1_16FlashAttnFwdSm80INS1_25CollectiveMainloopFwdSm80ILi8ELi1ELb1EN4cute5tupleIJNS5_1CILi128EEES8_S8_EEELi128ENS_6half_tEfNS_4arch4Sm80ELb0ELb0ELb0ELb0ELb0ELb0ELb1ELb0EEENS1_21CollectiveEpilogueFwdIS9_NS6_IJNS7_ILi1EEESF_SF_EEESA_SC_Li256ELb0ELb1ELb0ELb0EEENS1_19SingleTileSchedulerILb0ELb0ELb1ELi128EEEEEEEEEvNT_6ParamsE)
        /*01d0*/ 	.word	0x000000ff


	//----- nvinfo : EIATTR_FRAME_SIZE
	.align		4
.L_88:
        /*01d4*/ 	.byte	0x04, 0x11
        /*01d6*/ 	.short	(.L_90 - .L_89)
	.align		4
.L_89:
        /*01d8*/ 	.word	index@(_ZN7cutlass13device_kernelIN5flash19enable_sm80_to_sm89INS1_16FlashAttnFwdSm80INS1_25CollectiveMainloopFwdSm80ILi8ELi1ELb1EN4cute5tupleIJNS5_1CILi128EEES8_S8_EEELi128ENS_6half_tEfNS_4arch4Sm80ELb0ELb0ELb0ELb0ELb0ELb0ELb1ELb0EEENS1_21CollectiveEpilogueFwdIS9_NS6_IJNS7_ILi1EEESF_SF_EEESA_SC_Li256ELb0ELb1ELb0ELb0EEENS1_19SingleTileSchedulerILb0ELb0ELb1ELi128EEEEEEEEEvNT_6ParamsE)
        /*01dc*/ 	.word	0x00000010


	//----- nvinfo : EIATTR_MIN_STACK_SIZE
	.align		4
.L_90:
        /*01e0*/ 	.byte	0x04, 0x12
        /*01e2*/ 	.short	(.L_92 - .L_91)
	.align		4
.L_91:
        /*01e4*/ 	.word	index@(_ZN7cutlass13device_kernelIN5flash19enable_sm80_to_sm89INS1_16FlashAttnFwdSm80INS1_25CollectiveMainloopFwdSm80ILi8ELi1ELb1EN4cute5tupleIJNS5_1CILi128EEES8_S8_EEELi128ENS_6half_tEfNS_4arch4Sm80ELb0ELb0ELb0ELb0ELb0ELb0ELb1ELb0EEENS1_21CollectiveEpilogueFwdIS9_NS6_IJNS7_ILi1EEESF_SF_EEESA_SC_Li256ELb0ELb1ELb0ELb0EEENS1_19SingleTileSchedulerILb0ELb0ELb1ELi128EEEEEEEEEvNT_6ParamsE)
        /*01e8*/ 	.word	0x00000010


	//----- nvinfo : EIATTR_MIN_STACK_SIZE
	.align		4
.L_92:
        /*01ec*/ 	.byte	0x04, 0x12
        /*01ee*/ 	.short	(.L_94 - .L_93)
	.align		4
.L_93:
        /*01f0*/ 	.word	index@(_ZN7cutlass13device_kernelIN5flash19enable_sm80_to_sm89INS1_16FlashAttnFwdSm80INS1_25CollectiveMainloopFwdSm80ILi8ELi1ELb1EN4cute5tupleIJNS5_1CILi128EEES8_S8_EEELi128ENS_6half_tEfNS_4arch4Sm80ELb0ELb0ELb0ELb1ELb0ELb0ELb1ELb0EEENS1_21CollectiveEpilogueFwdIS9_NS6_IJNS7_ILi1EEESF_SF_EEESA_SC_Li256ELb1ELb1ELb0ELb0EEENS1_19SingleTileSchedulerILb1ELb0ELb1ELi128EEEEEEEEEvNT_6ParamsE)
        /*01f4*/ 	.word	0x00000000


	//----- nvinfo : EIATTR_MIN_STACK_SIZE
	.align		4
.L_94:
        /*01f8*/ 	.byte	0x04, 0x12
        /*01fa*/ 	.short	(.L_96 - .L_95)
	.align		4
.L_95:
        /*01fc*/ 	.word	index@(_ZN7cutlass13device_kernelIN5flash19enable_sm80_to_sm89INS1_16FlashAttnFwdSm80INS1_25CollectiveMainloopFwdSm80ILi8ELi1ELb1EN4cute5tupleIJNS5_1CILi128EEES8_S8_EEELi128ENS_6half_tEfNS_4arch4Sm80ELb0ELb0ELb0ELb1ELb0ELb1ELb1ELb0EEENS1_21CollectiveEpilogueFwdIS9_NS6_IJNS7_ILi1EEESF_SF_EEESA_SC_Li256ELb1ELb1ELb0ELb0EEENS1_19SingleTileSchedulerILb1ELb0ELb1ELi128EEEEEEEEEvNT_6ParamsE)
        /*0200*/ 	.word	0x00000008


	//----- nvinfo : EIATTR_MIN_STACK_SIZE
	.align		4
.L_96:
        /*0204*/ 	.byte	0x04, 0x12
        /*0206*/ 	.short	(.L_98 - .L_97)
	.align		4
.L_97:
        /*0208*/ 	.word	index@(_ZN7cutlass13device_kernelIN5flash19enable_sm80_to_sm89INS1_16FlashAttnFwdSm80INS1_25CollectiveMainloopFwdSm80ILi8ELi1ELb1EN4cute5tupleIJNS5_1CILi128EEENS7_ILi96EEES8_EEELi128ENS_6half_tEfNS_4arch4Sm80ELb0ELb1ELb0ELb0ELb0ELb0ELb1ELb0EEENS1_21CollectiveEpilogueFwdINS6_IJS8_S8_S9_EEENS6_IJNS7_ILi1EEESH_SH_EEESB_SD_Li256ELb0ELb1ELb0ELb0EEENS1_19SingleTileSchedulerILb0ELb0ELb1ELi128EEEEEEEEEvNT_6ParamsE)
        /*020c*/ 	.word	0x00000000


	//----- nvinfo : EIATTR_MIN_STACK_SIZE
	.align		4
.L_98:
        /*0210*/ 	.byte	0x04, 0x12
        /*0212*/ 	.short	(.L_100 - .L_99)
	.align		4
.L_99:
        /*0214*/ 	.word	index@(_ZN7cutlass13device_kernelIN5flash19enable_sm80_to_sm89INS1_16FlashAttnFwdSm80INS1_25CollectiveMainloopFwdSm80ILi8ELi1ELb1EN4cute5tupleIJNS5_1CILi128EEENS7_ILi96EEES8_EEELi128ENS_6half_tEfNS_4arch4Sm80ELb0ELb1ELb0ELb1ELb0ELb0ELb1ELb0EEENS1_21CollectiveEpilogueFwdINS6_IJS8_S8_S9_EEENS6_IJNS7_ILi1EEESH_SH_EEESB_SD_Li256ELb1ELb1ELb0ELb0EEENS1_19SingleTileSchedulerILb1ELb0ELb1ELi128EEEEEEEEEvNT_6ParamsE)
        /*0218*/ 	.word	0x00000000


	//----- nvinfo : EIATTR_MIN_STACK_SIZE
	.align		4
.L_100:
        /*021c*/ 	.byte	0x04, 0x12
        /*021e*/ 	.short	(.L_102 - .L_101)
	.align		4
.L_101:
        /*0220*/ 	.word	index@(_ZN7cutlass13device_kernelIN5flash19enable_sm80_to_sm89INS1_16FlashAttnFwdSm80INS1_25CollectiveMainloopFwdSm80ILi8ELi1ELb1EN4cute5tupleIJNS5_1CILi128EEENS7_ILi96EEES8_EEELi128ENS_6half_tEfNS_4arch4Sm80ELb0ELb1ELb0ELb1ELb0ELb1ELb1ELb0EEENS1_21CollectiveEpilogueFwdINS6_IJS8_S8_S9_EEENS6_IJNS7_ILi1EEESH_SH_EEESB_SD_Li256ELb1ELb1ELb0ELb0EEENS1_19SingleTileSchedulerILb1ELb0ELb1ELi128EEEEEEEEEvNT_6ParamsE)
        /*0224*/ 	.word	0x00000000


	//----- nvinfo : EIATTR_MIN_STACK_SIZE
	.align		4
.L_102:
        /*0228*/ 	.byte	0x04, 0x12
        /*022a*/ 	.short	(.L_104 - .L_103)
	.align		4
.L_103:
        /*022c*/ 	.word	index@(_ZN7cutlass13device_kernelIN5flash19enable_sm80_to_sm89INS1_16FlashAttnFwdSm80INS1_25CollectiveMainloopFwdSm80ILi8ELi1ELb1EN4cute5tupleIJNS5_1CILi128EEES8_S8_EEELi128ENS_6half_tEfNS_4arch4Sm80ELb1ELb0ELb0ELb0ELb0ELb0ELb1ELb0EEENS1_21CollectiveEpilogueFwdIS9_NS6_IJNS7_ILi1EEESF_SF_EEESA_SC_Li256ELb0ELb1ELb0ELb0EEENS1_30DynamicPersistentTileSchedulerILi256ELi256ELb0ELb1ELb0EEEEEEEEEvNT_6ParamsE)
        /*0230*/ 	.word	0x00000080


	//----- nvinfo : EIATTR_MIN_STACK_SIZE
	.align		4
.L_104:
        /*0234*/ 	.byte	0x04, 0x12
        /*0236*/ 	.short	(.L_106 - .L_105)
	.align		4
.L_105:
        /*0238*/ 	.word	index@(_ZN7cutlass13device_kernelIN5flash19enable_sm80_to_sm89INS1_16FlashAttnFwdSm80INS1_25CollectiveMainloopFwdSm80ILi8ELi1ELb1EN4cute5tupleIJNS5_1CILi128EEES8_S8_EEELi128ENS_6half_tEfNS_4arch4Sm80ELb1ELb0ELb0ELb1ELb0ELb0ELb1ELb0EEENS1_21CollectiveEpilogueFwdIS9_NS6_IJNS7_ILi1EEESF_SF_EEESA_SC_Li256ELb1ELb1ELb0ELb0EEENS1_19SingleTileSchedulerILb1ELb0ELb1ELi128EEEEEEEEEvNT_6ParamsE)
        /*023c*/ 	.word	0x00000000


	//----- nvinfo : EIATTR_MIN_STACK_SIZE
	.align		4
.L_106:
        /*0240*/ 	.byte	0x04, 0x12
        /*0242*/ 	.short	(.L_108 - .L_107)
	.align		4
.L_107:
        /*0244*/ 	.word	index@(_ZN7cutlass13device_kernelIN5flash19enable_sm80_to_sm89INS1_16FlashAttnFwdSm80INS1_25CollectiveMainloopFwdSm80ILi8ELi1ELb1EN4cute5tupleIJNS5_1CILi128EEES8_S8_EEELi128ENS_6half_tEfNS_4arch4Sm80ELb1ELb0ELb0ELb1ELb0ELb1ELb1ELb0EEENS1_21CollectiveEpilogueFwdIS9_NS6_IJNS7_ILi1EEESF_SF_EEESA_SC_Li256ELb1ELb1ELb0ELb0EEENS1_19SingleTileSchedulerILb1ELb0ELb1ELi128EEEEEEEEEvNT_6ParamsE)
        /*0248*/ 	.word	0x00000060


	//----- nvinfo : EIATTR_MIN_STACK_SIZE
	.align		4
.L_108:
        /*024c*/ 	.byte	0x04, 0x12
        /*024e*/ 	.short	(.L_110 - .L_109)
	.align		4
.L_109:
        /*0250*/ 	.word	index@(_ZN7cutlass13device_kernelIN5flash19enable_sm80_to_sm89INS1_16FlashAttnFwdSm80INS1_25CollectiveMainloopFwdSm80ILi4ELi1ELb0EN4cute5tupleIJNS5_1CILi128EEENS7_ILi64EEES8_EEELi128ENS_6half_tEfNS_4arch4Sm80ELb0ELb0ELb0ELb0ELb0ELb0ELb1ELb0EEENS1_21CollectiveEpilogueFwdINS6_IJS8_S8_S9_EEENS6_IJNS7_ILi1EEESH_SH_EEESB_SD_Li128ELb0ELb1ELb0ELb0EEENS1_19SingleTileSchedulerILb0ELb0ELb1ELi128EEEEEEEEEvNT_6ParamsE)
        /*0254*/ 	.word	0x00000058


	//----- nvinfo : EIATTR_MIN_STACK_SIZE
	.align		4
.L_110:
        /*0258*/ 	.byte	0x04, 0x12
        /*025a*/ 	.short	(.L_112 - .L_111)
	.align		4
.L_111:
        /*025c*/ 	.word	index@(_ZN7cutlass13device_kernelIN5flash19enable_sm80_to_sm89INS1_16FlashAttnFwdSm80INS1_25CollectiveMainloopFwdSm80ILi4ELi1ELb0EN4cute5tupleIJNS5_1CILi128EEENS7_ILi64EEES8_EEELi128ENS_6half_tEfNS_4arch4Sm80ELb0ELb0ELb0ELb1ELb0ELb0ELb1ELb0EEENS1_21CollectiveEpilogueFwdINS6_IJS8_S8_S9_EEENS6_IJNS7_ILi1EEESH_SH_EEESB_SD_Li128ELb1ELb1ELb0ELb0EEENS1_19SingleTileSchedulerILb1ELb0ELb1ELi128EEEEEEEEEvNT_6ParamsE)
        /*0260*/ 	.word	0x00000090


	//----- nvinfo : EIATTR_MIN_STACK_SIZE
	.align		4
.L_112:
        /*0264*/ 	.byte	0x04, 0x12
        /*0266*/ 	.short	(.L_114 - .L_113)
	.align		4
.L_113:
        /*0268*/ 	.word	index@(_ZN7cutlass13device_kernelIN5flash19enable_sm80_to_sm89INS1_16FlashAttnFwdSm80INS1_25CollectiveMainloopFwdSm80ILi4ELi1ELb0EN4cute5tupleIJNS5_1CILi128EEENS7_ILi64EEES8_EEELi128ENS_6half_tEfNS_4arch4Sm80ELb0ELb0ELb0ELb1ELb0ELb1ELb1ELb0EEENS1_21CollectiveEpilogueFwdINS6_IJS8_S8_S9_EEENS6_IJNS7_ILi1EEESH_SH_EEESB_SD_Li128ELb1ELb1ELb0ELb0EEENS1_19SingleTileSchedulerILb1ELb0ELb1ELi128EEEEEEEEEvNT_6ParamsE)
        /*026c*/ 	.word	0x000000a8


	//----- nvinfo : EIATTR_MIN_STACK_SIZE
	.align		4
.L_114:
        /*0270*/ 	.byte	0x04, 0x12
        /*0272*/ 	.short	(.L_116 - .L_115)
	.align		4
.L_115:
        /*0274*/ 	.word	index@(_ZN7cutlass13device_kernelIN5flash19enable_sm80_to_sm89INS1_16FlashAttnFwdSm80INS1_25CollectiveMainloopFwdSm80ILi4ELi1ELb0EN4cute5tupleIJNS5_1CILi128EEENS7_ILi48EEES8_EEELi128ENS_6half_tEfNS_4arch4Sm80ELb0ELb1ELb0ELb0ELb0ELb0ELb1ELb0EEENS1_21CollectiveEpilogueFwdINS6_IJS8_S8_S9_EEENS6_IJNS7_ILi1EEESH_SH_EEESB_SD_Li128ELb0ELb1ELb0ELb0EEENS1_19SingleTileSchedulerILb0ELb0ELb1ELi128EEEEEEEEEvNT_6ParamsE)
        /*0278*/ 	.word	0x00000080


	//----- nvinfo : EIATTR_MIN_STACK_SIZE
	.align		4
.L_116:
        /*027c*/ 	.byte	0x04, 0x12
        /*027e*/ 	.short	(.L_118 - .L_117)
	.align		4
.L_117:
        /*0280*/ 	.word	index@(_ZN7cutlass13device_kernelIN5flash19enable_sm80_to_sm89INS1_16FlashAttnFwdSm80INS1_25CollectiveMainloopFwdSm80ILi4ELi1ELb0EN4cute5tupleIJNS5_1CILi128EEENS7_ILi48EEES8_EEELi128ENS_6half_tEfNS_4arch4Sm80ELb0ELb1ELb0ELb1ELb0ELb0ELb1ELb0EEENS1_21CollectiveEpilogueFwdINS6_IJS8_S8_S9_EEENS6_IJNS7_ILi1EEESH_SH_EEESB_SD_Li128ELb1ELb1ELb0ELb0EEENS1_19SingleTileSchedulerILb1ELb0ELb1ELi128EEEEEEEEEvNT_6ParamsE)
        /*0284*/ 	.word	0x00000078


	//----- nvinfo : EIATTR_MIN_STACK_SIZE
	.align		4
.L_118:
        /*0288*/ 	.byte	0x04, 0x12
        /*028a*/ 	.short	(.L_120 - .L_119)
	.align		4
.L_119:
        /*028c*/ 	.word	index@(_ZN7cutlass13device_kernelIN5flash19enable_sm80_to_sm89INS1_16FlashAttnFwdSm80INS1_25CollectiveMainloopFwdSm80ILi4ELi1ELb0EN4cute5tupleIJNS5_1CILi128EEENS7_ILi48EEES8_EEELi128ENS_6half_tEfNS_4arch4Sm80ELb0ELb1ELb0ELb1ELb0ELb1ELb1ELb0EEENS1_21CollectiveEpilogueFwdINS6_IJS8_S8_S9_EEENS6_IJNS7_ILi1EEESH_SH_EEESB_SD_Li128ELb1ELb1ELb0ELb0EEENS1_19SingleTileSchedulerILb1ELb0ELb1ELi128EEEEEEEEEvNT_6ParamsE)
        /*0290*/ 	.word	0x000000a8


	//----- nvinfo : EIATTR_MIN_STACK_SIZE
	.align		4
.L_120:
        /*0294*/ 	.byte	0x04, 0x12
        /*0296*/ 	.short	(.L_122 - .L_121)
	.align		4
.L_121:
        /*0298*/ 	.word	index@(_ZN7cutlass13device_kernelIN5flash19enable_sm80_to_sm89INS1_16FlashAttnFwdSm80INS1_25CollectiveMainloopFwdSm80ILi4ELi1ELb0EN4cute5tupleIJNS5_1CILi128EEENS7_ILi64EEES8_EEELi128ENS_6half_tEfNS_4arch4Sm80ELb1ELb0ELb0ELb0ELb0ELb0ELb1ELb0EEENS1_21CollectiveEpilogueFwdINS6_IJS8_S8_S9_EEENS6_IJNS7_ILi1EEESH_SH_EEESB_SD_Li128ELb0ELb1ELb0ELb0EEENS1_30DynamicPersistentTileSchedulerILi128ELi128ELb0ELb1ELb0EEEEEEEEEvNT_6ParamsE)
        /*029c*/ 	.word	0x000000b0


	//----- nvinfo : EIATTR_MIN_STACK_SIZE
	.align		4
.L_122:
        /*02a0*/ 	.byte	0x04, 0x12
        /*02a2*/ 	.short	(.L_124 - .L_123)
	.align		4
.L_123:
        /*02a4*/ 	.word	index@(_ZN7cutlass13device_kernelIN5flash19enable_sm80_to_sm89INS1_16FlashAttnFwdSm80INS1_25CollectiveMainloopFwdSm80ILi4ELi1ELb0EN4cute5tupleIJNS5_1CILi128EEENS7_ILi64EEES8_EEELi128ENS_6half_tEfNS_4arch4Sm80ELb1ELb0ELb0ELb1ELb0ELb0ELb1ELb0EEENS1_21CollectiveEpilogueFwdINS6_IJS8_S8_S9_EEENS6_IJNS7_ILi1EEESH_SH_EEESB_SD_Li128ELb1ELb1ELb0ELb0EEENS1_19SingleTileSchedulerILb1ELb0ELb1ELi128EEEEEEEEEvNT_6ParamsE)
        /*02a8*/ 	.word	0x000000c8


	//----- nvinfo : EIATTR_MIN_STACK_SIZE
	.align		4
.L_124:
        /*02ac*/ 	.byte	0x04, 0x12
        /*02ae*/ 	.short	(.L_126 - .L_125)
	.align		4
.L_125:
        /*02b0*/ 	.word	index@(_ZN7cutlass13device_kernelIN5flash19enable_sm80_to_sm89INS1_16FlashAttnFwdSm80INS1_25CollectiveMainloopFwdSm80ILi4ELi1ELb0EN4cute5tupleIJNS5_1CILi128EEENS7_ILi64EEES8_EEELi128ENS_6half_tEfNS_4arch4Sm80ELb1ELb0ELb0ELb1ELb0ELb1ELb1ELb0EEENS1_21CollectiveEpilogueFwdINS6_IJS8_S8_S9_EEENS6_IJNS7_ILi1EEESH_SH_EEESB_SD_Li128ELb1ELb1ELb0ELb0EEENS1_19SingleTileSchedulerILb1ELb0ELb1ELi128EEEEEEEEEvNT_6ParamsE)
        /*02b4*/ 	.word	0x000000a0
.L_126:


//--------------------- .nv.info._ZN7cutlass13device_kernelIN5flash19enable_sm80_to_sm89INS1_16FlashAttnFwdSm80INS1_25CollectiveMainloopFwdSm80ILi8ELi1ELb1EN4cute5tupleIJNS5_1CILi128EEES8_S8_EEELi128ENS_6half_tEfNS_4arch4Sm80ELb0ELb0ELb0ELb0ELb0ELb0ELb1ELb0EEENS1_21CollectiveEpilogueFwdIS9_NS6_IJNS7_ILi1EEESF_SF_EEESA_SC_Li256ELb0ELb1ELb0ELb0EEENS1_19SingleTileSchedulerILb0ELb0ELb1ELi128EEEEEEEEEvNT_6ParamsE --------------------------
	.section	.nv.info._ZN7cutlass13device_kernelIN5flash19enable_sm80_to_sm89INS1_16FlashAttnFwdSm80INS1_25CollectiveMainloopFwdSm80ILi8ELi1ELb1EN4cute5tupleIJNS5_1CILi128EEES8_S8_EEELi128ENS_6half_tEfNS_4arch4Sm80ELb0ELb0ELb0ELb0ELb0ELb0ELb1ELb0EEENS1_21CollectiveEpilogueFwdIS9_NS6_IJNS7_ILi1EEESF_SF_EEESA_SC_Li256ELb0ELb1ELb0ELb0EEENS1_19SingleTileSchedulerILb0ELb0ELb1ELi128EEEEEEEEEvNT_6ParamsE,"",@"SHT_CUDA_INFO"
	.sectionflags	@""
	.align	4


	//----- nvinfo : EIATTR_CUDA_API_VERSION
	.align		4
        /*0000*/ 	.byte	0x04, 0x37
        /*0002*/ 	.short	(.L_128 - .L_127)
.L_127:
        /*0004*/ 	.word	0x00000082


	//----- nvinfo : EIATTR_SW2861232_WAR
	.align		4
.L_128:
        /*0008*/ 	.byte	0x01, 0x35
	.zero		2


	//----- nvinfo : EIATTR_PARAM_CBANK
	.align		4
        /*000c*/ 	.byte	0x04, 0x0a
        /*000e*/ 	.short	(.L_130 - .L_129)
	.align		4
.L_129:
        /*0010*/ 	.word	index@(.nv.constant0._ZN7cutlass13device_kernelIN5flash19enable_sm80_to_sm89INS1_16FlashAttnFwdSm80INS1_25CollectiveMainloopFwdSm80ILi8ELi1ELb1EN4cute5tupleIJNS5_1CILi128EEES8_S8_EEELi128ENS_6half_tEfNS_4arch4Sm80ELb0ELb0ELb0ELb0ELb0ELb0ELb1ELb0EEENS1_21CollectiveEpilogueFwdIS9_NS6_IJNS7_ILi1EEESF_SF_EEESA_SC_Li256ELb0ELb1ELb0ELb0EEENS1_19SingleTileSchedulerILb0ELb0ELb1ELi128EEEEEEEEEvNT_6ParamsE)
        /*0014*/ 	.short	0x0160
        /*0016*/ 	.short	0x0418


	//----- nvinfo : EIATTR_CBANK_PARAM_SIZE
	.align		4
.L_130:
        /*0018*/ 	.byte	0x03, 0x19
        /*001a*/ 	.short	0x0418


	//----- nvinfo : EIATTR_KPARAM_INFO
	.align		4
        /*001c*/ 	.byte	0x04, 0x17
        /*001e*/ 	.short	(.L_132 - .L_131)
.L_131:
        /*0020*/ 	.word	0x00000000
        /*0024*/ 	.short	0x0000
        /*0026*/ 	.short	0x0000
        /*0028*/ 	.byte	0x00, 0xf0, 0x61, 0x10


	//----- nvinfo : EIATTR_MAXREG_COUNT
	.align		4
.L_132:
        /*002c*/ 	.byte	0x03, 0x1b
        /*002e*/ 	.short	0x00ff


	//----- nvinfo : EIATTR_NUM_BARRIERS
	.align		4
        /*0030*/ 	.byte	0x02, 0x4c
        /*0032*/ 	.byte	0x02
	.zero		1


	//----- nvinfo : EIATTR_ANNOTATIONS
	.align		4
        /*0034*/ 	.byte	0x04, 0x55
        /*0036*/ 	.short	(.L_134 - .L_133)


	//   ....[0]....
.L_133:
        /*0038*/ 	.word	0x00000001
        /*003c*/ 	.byte	0x50, 0x03, 0x00, 0x00, 0x01, 0x00, 0x00, 0x00, 0x10, 0x04, 0x00, 0x00, 0x01, 0x00, 0x00, 0x00
        /*004c*/ 	.byte	0xd0, 0x24, 0x00, 0x00, 0x01, 0x00, 0x00, 0x00, 0xe0, 0x84, 0x00, 0x00, 0x01, 0x00, 0x00, 0x00
        /*005c*/ 	.byte	0x00, 0x85, 0x00, 0x00, 0x01, 0x00, 0x00, 0x00, 0x90, 0x8a, 0x00, 0x00


	//----- nvinfo : EIATTR_MERCURY_ISA_VERSION
	.align		4
.L_134:
        /*0068*/ 	.byte	0x03, 0x5f
        /*006a*/ 	.short	0x0000


	//----- nvinfo : EIATTR_INT_WARP_WIDE_INSTR_OFFSETS
	.align		4
        /*006c*/ 	.byte	0x04, 0x31
        /*006e*/ 	.short	(.L_136 - .L_135)


	//   ....[0]....
.L_135:
        /*0070*/ 	.word	0x00000ac0


	//----- nvinfo : EIATTR_COOP_GROUP_MASK_REGIDS
	.align		4
.L_136:
        /*0074*/ 	.byte	0x04, 0x29
        /*0076*/ 	.short	(.L_138 - .L_137)


	//   ....[0]....
.L_137:
        /*0078*/ 	.word	0xffffffff


	//   ....[1]....
        /*007c*/ 	.word	0xffffffff


	//   ....[2]....
        /*0080*/ 	.word	0xffffffff


	//   ....[3]....
        /*0084*/ 	.word	0xffffffff


	//   ....[4]....
        /*0088*/ 	.word	0xffffffff


	//   ....[5]....
        /*008c*/ 	.word	0xffffffff


	//   ....[6]....
        /*0090*/ 	.word	0xffffffff


	//   ....[7]....
        /*0094*/ 	.word	0xffffffff


	//   ....[8]....
        /*0098*/ 	.word	0xffffffff


	//   ....[9]....
        /*009c*/ 	.word	0xffffffff


	//   ....[10]....
        /*00a0*/ 	.word	0xffffffff


	//   ....[11]....
        /*00a4*/ 	.word	0xffffffff


	//   ....[12]....
        /*00a8*/ 	.word	0xffffffff


	//   ....[13]....
        /*00ac*/ 	.word	0xffffffff


	//   ....[14]....
        /*00b0*/ 	.word	0xffffffff


	//   ....[15]....
        /*00b4*/ 	.word	0xffffffff


	//   ....[16]....
        /*00b8*/ 	.word	0xffffffff


	//   ....[17]....
        /*00bc*/ 	.word	0xffffffff


	//   ....[18]....
        /*00c0*/ 	.word	0xffffffff


	//   ....[19]....
        /*00c4*/ 	.word	0xffffffff


	//   ....[20]....
        /*00c8*/ 	.word	0xffffffff


	//   ....[21]....
        /*00cc*/ 	.word	0xffffffff


	//   ....[22]....
        /*00d0*/ 	.word	0xffffffff


	//   ....[23]....
        /*00d4*/ 	.word	0xffffffff


	//   ....[24]....
        /*00d8*/ 	.word	0xffffffff


	//   ....[25]....
        /*00dc*/ 	.word	0xffffffff


	//   ....[26]....
        /*00e0*/ 	.word	0xffffffff


	//   ....[27]....
        /*00e4*/ 	.word	0xffffffff


	//   ....[28]....
        /*00e8*/ 	.word	0xffffffff


	//   ....[29]....
        /*00ec*/ 	.word	0xffffffff


	//   ....[30]....
        /*00f0*/ 	.word	0xffffffff


	//   ....[31]....
        /*00f4*/ 	.word	0xffffffff


	//----- nvinfo : EIATTR_COOP_GROUP_INSTR_OFFSETS
	.align		4
.L_138:
        /*00f8*/ 	.byte	0x04, 0x28
        /*00fa*/ 	.short	(.L_140 - .L_139)


	//   ....[0]....
.L_139:
        /*00fc*/ 	.word	0x000005f0


	//   ....[1]....
        /*0100*/ 	.word	0x00000640


	//   ....[2]....
        /*0104*/ 	.word	0x00000680


	//   ....[3]....
        /*0108*/ 	.word	0x000006c0


	//   ....[4]....
        /*010c*/ 	.word	0x000006f0


	//   ....[5]....
        /*0110*/ 	.word	0x00000740


	//   ....[6]....
        /*0114*/ 	.word	0x00000760


	//   ....[7]....
        /*0118*/ 	.word	0x000007f0


	//   ....[8]....
        /*011c*/ 	.word	0x00002ee0


	//   ....[9]....
        /*0120*/ 	.word	0x00002f90


	//   ....[10]....
        /*0124*/ 	.word	0x00002fa0


	//   ....[11]....
        /*0128*/ 	.word	0x00002fd0


	//   ....[12]....
        /*012c*/ 	.word	0x000063d0


	//   ....[13]....
        /*0130*/ 	.word	0x000063f0


	//   ....[14]....
        /*0134*/ 	.word	0x00006410


	//   ....[15]....
        /*0138*/ 	.word	0x00006430


	//   ....[16]....
        /*013c*/ 	.word	0x00008520


	//   ....[17]....
        /*0140*/ 	.word	0x00008530


	//   ....[18]....
        /*0144*/ 	.word	0x00008580


	//   ....[19]....
        /*0148*/ 	.word	0x000085a0


	//   ....[20]....
        /*014c*/ 	.word	0x00009570


	//   ....[21]....
        /*0150*/ 	.word	0x00009580


	//   ....[22]....
        /*0154*/ 	.word	0x000095a0


	//   ....[23]....
        /*0158*/ 	.word	0x000095b0


	//   ....[24]....
        /*015c*/ 	.word	0x00009690


	//   ....[25]....
        /*0160*/ 	.word	0x000096b0


	//   ....[26]....
        /*0164*/ 	.word	0x000097a0


	//   ....[27]....
        /*0168*/ 	.word	0x000097d0


	//   ....[28]....
        /*016c*/ 	.word	0x000098a0


	//   ....[29]....
        /*0170*/ 	.word	0x000098d0


	//   ....[30]....
        /*0174*/ 	.word	0x000099a0


	//   ....[31]....
        /*0178*/ 	.word	0x000099c0


	//----- nvinfo : EIATTR_EXIT_INSTR_OFFSETS
	.align		4
.L_140:
        /*017c*/ 	.byte	0x04, 0x1c
        /*017e*/ 	.short	(.L_142 - .L_141)


	//   ....[0]....
.L_141:
        /*0180*/ 	.word	0x00000040


	//   ....[1]....
        /*0184*/ 	.word	0x000099d0


	//   ....[2]....
        /*0188*/ 	.word	0x00009a20


	//   ....[3]....
        /*018c*/ 	.word	0x00009a80


	//----- nvinfo : EIATTR_CTAIDZ_USED
	.align		4
.L_142:
        /*0190*/ 	.byte	0x01, 0x04
	.zero		2


	//----- nvinfo : EIATTR_MAX_THREADS
	.align		4
        /*0194*/ 	.byte	0x04, 0x05
        /*0196*/ 	.short	(.L_144 - .L_143)
.L_143:
        /*0198*/ 	.word	0x00000100
        /*019c*/ 	.word	0x00000001
        /*01a0*/ 	.word	0x00000001


	//----- nvinfo : EIATTR_CRS_STACK_SIZE
	.align		4
.L_144:
        /*01a4*/ 	.byte	0x04, 0x1e
        /*01a6*/ 	.short	(.L_146 - .L_145)
.L_145:
        /*01a8*/ 	.word	0x00000000
.L_146:


//--------------------- .nv.info._ZN7cutlass13device_kernelIN5flash19enable_sm80_to_sm89INS1_16FlashAttnFwdSm80INS1_25CollectiveMainloopFwdSm80ILi8ELi1ELb1EN4cute5tupleIJNS5_1CILi128EEES8_S8_EEELi128ENS_6half_tEfNS_4arch4Sm80ELb0ELb0ELb0ELb1ELb0ELb0ELb1ELb0EEENS1_21CollectiveEpilogueFwdIS9_NS6_IJNS7_ILi1EEESF_SF_EEESA_SC_Li256ELb1ELb1ELb0ELb0EEENS1_19SingleTileSchedulerILb1ELb0ELb1ELi128EEEEEEEEEvNT_6ParamsE --------------------------
	.section	.nv.info._ZN7cutlass13device_kernelIN5flash19enable_sm80_to_sm89INS1_16FlashAttnFwdSm80INS1_25CollectiveMainloopFwdSm80ILi8ELi1ELb1EN4cute5tupleIJNS5_1CILi128EEES8_S8_EEELi128ENS_6half_tEfNS_4arch4Sm80ELb0ELb0ELb0ELb1ELb0ELb0ELb1ELb0EEENS1_21CollectiveEpilogueFwdIS9_NS6_IJNS7_ILi1EEESF_SF_EEESA_SC_Li256ELb1ELb1ELb0ELb0EEENS1_19SingleTileSchedulerILb1ELb0ELb1ELi128EEEEEEEEEvNT_6ParamsE,"",@"SHT_CUDA_INFO"
	.sectionflags	@""
	.align	4


	//----- nvinfo : EIATTR_CUDA_API_VERSION
	.align		4
        /*0000*/ 	.byte	0x04, 0x37
        /*0002*/ 	.short	(.L_148 - .L_147)
.L_147:
        /*0004*/ 	.word	0x00000082


	//----- nvinfo : EIATTR_SW2861232_WAR
	.align		4
.L_148:
        /*0008*/ 	.byte	0x01, 0x35
	.zero		2


	//----- nvinfo : EIATTR_PARAM_CBANK
	.align		4
        /*000c*/ 	.byte	0x04, 0x0a
        /*000e*/ 	.short	(.L_150 - .L_149)
	.align		4
.L_149:
        /*0010*/ 	.word	index@(.nv.constant0._ZN7cutlass13device_kernelIN5flash19enable_sm80_to_sm89INS1_16FlashAttnFwdSm80INS1_25CollectiveMainloopFwdSm80ILi8ELi1ELb1EN4cute5tupleIJNS5_1CILi128EEES8_S8_EEELi128ENS_6half_tEfNS_4arch4Sm80ELb0ELb0ELb0ELb1ELb0ELb0ELb1ELb0EEENS1_21CollectiveEpilogueFwdIS9_NS6_IJNS7_ILi1EEESF_SF_EEESA_SC_Li256ELb1ELb1ELb0ELb0EEENS1_19SingleTileSchedulerILb1ELb0ELb1ELi128EEEEEEEEEvNT_6ParamsE)
        /*0014*/ 	.short	0x0160
        /*0016*/ 	.short	0x0418


	//----- nvinfo : EIATTR_CBANK_PARAM_SIZE
	.align		4
.L_150:
        /*0018*/ 	.byte	0x03, 0x19
        /*001a*/ 	.short	0x0418


	//----- nvinfo : EIATTR_KPARAM_INFO
	.align		4
        /*001c*/ 	.byte	0x04, 0x17
        /*001e*/ 	.short	(.L_152 - .L_151)
.L_151:
        /*0020*/ 	.word	0x00000000
        /*0024*/ 	.short	0x0000
        /*0026*/ 	.short	0x0000
        /*0028*/ 	.byte	0x00, 0xf0, 0x61, 0x10


	//----- nvinfo : EIATTR_MAXREG_COUNT
	.align		4
.L_152:
        /*002c*/ 	.byte	0x03, 0x1b
        /*002e*/ 	.short	0x00ff


	//----- nvinfo : EIATTR_NUM_BARRIERS
	.align		4
        /*0030*/ 	.byte	0x02, 0x4c
        /*0032*/ 	.byte	0x02
	.zero		1


	//----- nvinfo : EIATTR_MERCURY_ISA_VERSION
	.align		4
        /*0034*/ 	.byte	0x03, 0x5f
        /*0036*/ 	.short	0x0000


	//----- nvinfo : EIATTR_INT_WARP_WIDE_INSTR_OFFSETS
	.align		4
        /*0038*/ 	.byte	0x04, 0x31
        /*003a*/ 	.short	(.L_154 - .L_153)


	//   ....[0]....
.L_153:
        /*003c*/ 	.word	0x00001390


	//----- nvinfo : EIATTR_COOP_GROUP_MASK_REGIDS
	.align		4
.L_154:
        /*0040*/ 	.byte	0x04, 0x29
        /*0042*/ 	.short	(.L_156 - .L_155)


	//   ....[0]....
.L_155:
        /*0044*/ 	.word	0xffffffff


	//   ....[1]....
        /*0048*/ 	.word	0xffffffff


	//   ....[2]....
        /*004c*/ 	.word	0xffffffff


	//   ....[3]....
        /*0050*/ 	.word	0xffffffff


	//   ....[4]....
        /*0054*/ 	.word	0xffffffff


	//   ....[5]....
        /*0058*/ 	.word	0xffffffff


	//   ....[6]....
        /*005c*/ 	.word	0xffffffff


	//   ....[7]....
        /*0060*/ 	.word	0xffffffff


	//   ....[8]....
        /*0064*/ 	.word	0xffffffff


	//   ....[9]....
        /*0068*/ 	.word	0xffffffff


	//   ....[10]....
        /*006c*/ 	.word	0xffffffff


	//   ....[11]....
        /*0070*/ 	.word	0xffffffff


	//   ....[12]....
        /*0074*/ 	.word	0xffffffff


	//   ....[13]....
        /*0078*/ 	.word	0xffffffff


	//   ....[14]....
        /*007c*/ 	.word	0xffffffff


	//   ....[15]....
        /*0080*/ 	.word	0xffffffff


	//   ....[16]....
        /*0084*/ 	.word	0xffffffff


	//   ....[17]....
        /*0088*/ 	.word	0xffffffff


	//   ....[18]....
        /*008c*/ 	.word	0xffffffff


	//   ....[19]....
        /*0090*/ 	.word	0xffffffff


	//   ....[20]....
        /*0094*/ 	.word	0xffffffff


	//   ....[21]....
        /*0098*/ 	.word	0xffffffff


	//   ....[22]....
        /*009c*/ 	.word	0xffffffff


	//   ....[23]....
        /*00a0*/ 	.word	0xffffffff


	//   ....[24]....
        /*00a4*/ 	.word	0xffffffff


	//   ....[25]....
        /*00a8*/ 	.word	0xffffffff


	//   ....[26]....
        /*00ac*/ 	.word	0xffffffff


	//   ....[27]....
        /*00b0*/ 	.word	0xffffffff


	//   ....[28]....
        /*00b4*/ 	.word	0xffffffff


	//   ....[29]....
        /*00b8*/ 	.word	0xffffffff


	//   ....[30]....
        /*00bc*/ 	.word	0xffffffff


	//   ....[31]....
        /*00c0*/ 	.word	0xffffffff


	//   ....[32]....
        /*00c4*/ 	.word	0xffffffff


	//   ....[33]....
        /*00c8*/ 	.word	0xffffffff


	//   ....[34]....
        /*00cc*/ 	.word	0xffffffff


	//   ....[35]....
        /*00d0*/ 	.word	0xffffffff


	//   ....[36]....
        /*00d4*/ 	.word	0xffffffff


	//   ....[37]....
        /*00d8*/ 	.word	0xffffffff


	//   ....[38]....
        /*00dc*/ 	.word	0xffffffff


	//   ....[39]....
        /*00e0*/ 	.word	0xffffffff


	//   ....[40]....
        /*00e4*/ 	.word	0xffffffff


	//----- nvinfo : EIATTR_COOP_GROUP_INSTR_OFFSETS
	.align		4
.L_156:
        /*00e8*/ 	.byte	0x04, 0x28
        /*00ea*/ 	.short	(.L_158 - .L_157)


	//   ....[0]....
.L_157:
        /*00ec*/ 	.word	0x00000080


	//   ....[1]....
        /*00f0*/ 	.word	0x00000d80


	//   ....[2]....
        /*00f4*/ 	.word	0x00000dc0


	//   ....[3]....
        /*00f8*/ 	.word	0x00000e00


	//   ....[4]....
        /*00fc*/ 	.word	0x00000e30


	//   ....[5]....
        /*0100*/ 	.word	0x00000e70


	//   ....[6]....
        /*0104*/ 	.word	0x00000ea0


	//   ....[7]....
        /*0108*/ 	.word	0x00000ed0


	//   ....[8]....
        /*010c*/ 	.word	0x00000f00


	//   ....[9]....
        /*0110*/ 	.word	0x00003650


	//   ....[10]....
        /*0114*/ 	.word	0x00003710


	//   ....[11]....
        /*0118*/ 	.word	0x00003720


	//   ....[12]....
        /*011c*/ 	.word	0x00003750


	//   ....[13]....
        /*0120*/ 	.word	0x00006510


	//   ....[14]....
        /*0124*/ 	.word	0x00006530


	//   ....[15]....
        /*0128*/ 	.word	0x00006550


	//   ....[16]....
        /*012c*/ 	.word	0x00006580


	//   ....[17]....
        /*0130*/ 	.word	0x00008610


	//   ....[18]....
        /*0134*/ 	.word	0x00008640


	//   ....[19]....
        /*0138*/ 	.word	0x00008680


	//   ....[20]....
        /*013c*/ 	.word	0x00008690


	//   ....[21]....
        /*0140*/ 	.word	0x000097f0


	//   ....[22]....
        /*0144*/ 	.word	0x00009820


	//   ....[23]....
        /*0148*/ 	.word	0x00009860


	//   ....[24]....
        /*014c*/ 	.word	0x000098a0


	//   ....[25]....
        /*0150*/ 	.word	0x00009a60


	//   ....[26]....
        /*0154*/ 	.word	0x00009a70


	//   ....[27]....
        /*0158*/ 	.word	0x00009b60


	//   ....[28]....
        /*015c*/ 	.word	0x00009b90


	//   ....[29]....
        /*0160*/ 	.word	0x00009c60


	//   ....[30]....
        /*0164*/ 	.word	0x00009c90


	//   ....[31]....
        /*0168*/ 	.word	0x00009d60


	//   ....[32]....
        /*016c*/ 	.word	0x00009d80


	//   ....[33]....
        /*0170*/ 	.word	0x0000a500


	//   ....[34]....
        /*0174*/ 	.word	0x0000a520


	//   ....[35]....
        /*0178*/ 	.word	0x0000a5f0


	//   ....[36]....
        /*017c*/ 	.word	0x0000a620


	//   ....[37]....
        /*0180*/ 	.word	0x0000a6f0


	//   ....[38]....
        /*0184*/ 	.word	0x0000a720


	//   ....[39]....
        /*0188*/ 	.word	0x0000a7f0


	//   ....[40]....
        /*018c*/ 	.word	0x0000a810


	//----- nvinfo : EIATTR_EXIT_INSTR_OFFSETS
	.align		4
.L_158:
        /*0190*/ 	.byte	0x04, 0x1c
        /*0192*/ 	.short	(.L_160 - .L_159)


	//   ....[0]....
.L_159:
        /*0194*/ 	.word	0x00000310


	//   ....[1]....
        /*0198*/ 	.word	0x00009d90


	//   ....[2]....
        /*019c*/ 	.word	0x00009de0


	//   ....[3]....
        /*01a0*/ 	.word	0x00009e40


	//   ....[4]....
        /*01a4*/ 	.word	0x0000a820


	//   ....[5]....
        /*01a8*/ 	.word	0x0000a870


	//   ....[6]....
        /*01ac*/ 	.word	0x0000a8d0


	//----- nvinfo : EIATTR_CTAIDZ_USED
	.align		4
.L_160:
        /*01b0*/ 	.byte	0x01, 0x04
	.zero		2


	//----- nvinfo : EIATTR_MAX_THREADS
	.align		4
        /*01b4*/ 	.byte	0x04, 0x05
        /*01b6*/ 	.short	(.L_162 - .L_161)
.L_161:
        /*01b8*/ 	.word	0x00000100
        /*01bc*/ 	.word	0x00000001
        /*01c0*/ 	.word	0x00000001


	//----- nvinfo : EIATTR_CRS_STACK_SIZE
	.align		4
.L_162:
        /*01c4*/ 	.byte	0x04, 0x1e
        /*01c6*/ 	.short	(.L_164 - .L_163)
.L_163:
        /*01c8*/ 	.word	0x00000000
.L_164:


//--------------------- .nv.info._ZN7cutlass13device_kernelIN5flash19enable_sm80_to_sm89INS1_16FlashAttnFwdSm80INS1_25CollectiveMainloopFwdSm80ILi8ELi1ELb1EN4cute5tupleIJNS5_1CILi128EEES8_S8_EEELi128ENS_6half_tEfNS_4arch4Sm80ELb0ELb0ELb0ELb1ELb0ELb1ELb1ELb0EEENS1_21CollectiveEpilogueFwdIS9_NS6_IJNS7_ILi1EEESF_SF_EEESA_SC_Li256ELb1ELb1ELb0ELb0EEENS1_19SingleTileSchedulerILb1ELb0ELb1ELi128EEEEEEEEEvNT_6ParamsE --------------------------
	.section	.nv.info._ZN7cutlass13device_kernelIN5flash19enable_sm80_to_sm89INS1_16FlashAttnFwdSm80INS1_25CollectiveMainloopFwdSm80ILi8ELi1ELb1EN4cute5tupleIJNS5_1CILi128EEES8_S8_EEELi128ENS_6half_tEfNS_4arch4Sm80ELb0ELb0ELb0ELb1ELb0ELb1ELb1ELb0EEENS1_21CollectiveEpilogueFwdIS9_NS6_IJNS7_ILi1EEESF_SF_EEESA_SC_Li256ELb1ELb1ELb0ELb0EEENS1_19SingleTileSchedulerILb1ELb0ELb1ELi128EEEEEEEEEvNT_6ParamsE,"",@"SHT_CUDA_INFO"
	.sectionflags	@""
	.align	4


	//----- nvinfo : EIATTR_CUDA_API_VERSION
	.align		4
        /*0000*/ 	.byte	0x04, 0x37
        /*0002*/ 	.short	(.L_166 - .L_165)
.L_165:
        /*0004*/ 	.word	0x00000082


	//----- nvinfo : EIATTR_SW2861232_WAR
	.align		4
.L_166:
        /*0008*/ 	.byte	0x01, 0x35
	.zero		2


	//----- nvinfo : EIATTR_PARAM_CBANK
	.align		4
        /*000c*/ 	.byte	0x04, 0x0a
        /*000e*/ 	.short	(.L_168 - .L_167)
	.align		4
.L_167:
        /*0010*/ 	.word	index@(.nv.constant0._ZN7cutlass13device_kernelIN5flash19enable_sm80_to_sm89INS1_16FlashAttnFwdSm80INS1_25CollectiveMainloopFwdSm80ILi8ELi1ELb1EN4cute5tupleIJNS5_1CILi128EEES8_S8_EEELi128ENS_6half_tEfNS_4arch4Sm80ELb0ELb0ELb0ELb1ELb0ELb1ELb1ELb0EEENS1_21CollectiveEpilogueFwdIS9_NS6_IJNS7_ILi1EEESF_SF_EEESA_SC_Li256ELb1ELb1ELb0ELb0EEENS1_19SingleTileSchedulerILb1ELb0ELb1ELi128EEEEEEEEEvNT_6ParamsE)
        /*0014*/ 	.short	0x0160
        /*0016*/ 	.short	0x0418


	//----- nvinfo : EIATTR_CBANK_PARAM_SIZE
	.align		4
.L_168:
        /*0018*/ 	.byte	0x03, 0x19
        /*001a*/ 	.short	0x0418


	//----- nvinfo : EIATTR_KPARAM_INFO
	.align		4
        /*001c*/ 	.byte	0x04, 0x17
        /*001e*/ 	.short	(.L_170 - .L_169)
.L_169:
        /*0020*/ 	.word	0x00000000
        /*0024*/ 	.short	0x0000
        /*0026*/ 	.short	0x0000
        /*0028*/ 	.byte	0x00, 0xf0, 0x61, 0x10


	//----- nvinfo : EIATTR_MAXREG_COUNT
	.align		4
.L_170:
        /*002c*/ 	.byte	0x03, 0x1b
        /*002e*/ 	.short	0x00ff


	//----- nvinfo : EIATTR_NUM_BARRIERS
	.align		4
        /*0030*/ 	.byte	0x02, 0x4c
        /*0032*/ 	.byte	0x02
	.zero		1


	//----- nvinfo : EIATTR_ANNOTATIONS
	.align		4
        /*0034*/ 	.byte	0x04, 0x55
        /*0036*/ 	.short	(.L_172 - .L_171)


	//   ....[0]....
.L_171:
        /*0038*/ 	.word	0x00000001
        /*003c*/ 	.byte	0xe0, 0x06, 0x00, 0x00, 0x01, 0x00, 0x00, 0x00, 0x50, 0x7d, 0x00, 0x00, 0x01, 0x00, 0x00, 0x00
        /*004c*/ 	.byte	0xf0, 0xc7, 0x00, 0x00, 0x01, 0x00, 0x00, 0x00, 0xf0, 0x00, 0x01, 0x00, 0x01, 0x00, 0x00, 0x00
        /*005c*/ 	.byte	0x00, 0x01, 0x01, 0x00


	//----- nvinfo : EIATTR_MERCURY_ISA_VERSION
	.align		4
.L_172:
        /*0060*/ 	.byte	0x03, 0x5f
        /*0062*/ 	.short	0x0000


	//----- nvinfo : EIATTR_COOP_GROUP_MASK_REGIDS
	.align		4
        /*0064*/ 	.byte	0x04, 0x29
        /*0066*/ 	.short	(.L_174 - .L_173)


	//   ....[0]....
.L_173:
        /*0068*/ 	.word	0xffffffff


	//   ....[1]....
        /*006c*/ 	.word	0xffffffff


	//   ....[2]....
        /*0070*/ 	.word	0xffffffff


	//   ....[3]....
        /*0074*/ 	.word	0xffffffff


	//   ....[4]....
        /*0078*/ 	.word	0xffffffff


	//   ....[5]....
        /*007c*/ 	.word	0xffffffff


	//   ....[6]....
        /*0080*/ 	.word	0xffffffff


	//   ....[7]....
        /*0084*/ 	.word	0xffffffff


	//   ....[8]....
        /*0088*/ 	.word	0xffffffff


	//   ....[9]....
        /*008c*/ 	.word	0xffffffff


	//   ....[10]....
        /*0090*/ 	.word	0xffffffff


	//   ....[11]....
        /*0094*/ 	.word	0xffffffff


	//   ....[12]....
        /*0098*/ 	.word	0xffffffff


	//   ....[13]....
        /*009c*/ 	.word	0xffffffff


	//   ....[14]....
        /*00a0*/ 	.word	0xffffffff


	//   ....[15]....
        /*00a4*/ 	.word	0xffffffff


	//   ....[16]....
        /*00a8*/ 	.word	0xffffffff


	//   ....[17]....
        /*00ac*/ 	.word	0xffffffff


	//   ....[18]....
        /*00b0*/ 	.word	0xffffffff


	//   ....[19]....
        /*00b4*/ 	.word	0xffffffff


	//   ....[20]....
        /*00b8*/ 	.word	0xffffffff


	//   ....[21]....
        /*00bc*/ 	.word	0xffffffff


	//   ....[22]....
        /*00c0*/ 	.word	0xffffffff


	//   ....[23]....
        /*00c4*/ 	.word	0xffffffff


	//   ....[24]....
        /*00c8*/ 	.word	0xffffffff


	//   ....[25]....
        /*00cc*/ 	.word	0xffffffff


	//   ....[26]....
        /*00d0*/ 	.word	0xffffffff


	//   ....[27]....
        /*00d4*/ 	.word	0xffffffff


	//   ....[28]....
        /*00d8*/ 	.word	0xffffffff


	//   ....[29]....
        /*00dc*/ 	.word	0xffffffff


	//   ....[30]....
        /*00e0*/ 	.word	0xffffffff


	//   ....[31]....
        /*00e4*/ 	.word	0xffffffff


	//   ....[32]....
        /*00e8*/ 	.word	0xffffffff


	//   ....[33]....
        /*00ec*/ 	.word	0xffffffff


	//   ....[34]....
        /*00f0*/ 	.word	0xffffffff


	//   ....[35]....
        /*00f4*/ 	.word	0xffffffff


	//   ....[36]....
        /*00f8*/ 	.word	0xffffffff


	//   ....[37]....
        /*00fc*/ 	.word	0xffffffff


	//   ....[38]....
        /*0100*/ 	.word	0xffffffff


	//   ....[39]....
        /*0104*/ 	.word	0xffffffff


	//   ....[40]....
        /*0108*/ 	.word	0xffffffff


	//----- nvinfo : EIATTR_COOP_GROUP_INSTR_OFFSETS
	.align		4
.L_174:
        /*010c*/ 	.byte	0x04, 0x28
        /*010e*/ 	.short	(.L_176 - .L_175)


	//   ....[0]....
.L_175:
        /*0110*/ 	.word	0x00000090


	//   ....[1]....
        /*0114*/ 	.word	0x00008140


	//   ....[2]....
        /*0118*/ 	.word	0x00008180


	//   ....[3]....
        /*011c*/ 	.word	0x00008230


	//   ....[4]....
        /*0120*/ 	.word	0x00008260


	//   ....[5]....
        /*0124*/ 	.word	0x00008390


	//   ....[6]....
        /*0128*/ 	.word	0x000083d0


	//   ....[7]....
        /*012c*/ 	.word	0x00008500


	//   ....[8]....
        /*0130*/ 	.word	0x00008540


	//   ....[9]....
        /*0134*/ 	.word	0x0000e140


	//   ....[10]....
        /*0138*/ 	.word	0x0000e1f0


	//   ....[11]....
        /*013c*/ 	.word	0x0000e200


	//   ....[12]....
        /*0140*/ 	.word	0x0000e230


	//   ....[13]....
        /*0144*/ 	.word	0x000114d0


	//   ....[14]....
        /*0148*/ 	.word	0x00011510


	//   ....[15]....
        /*014c*/ 	.word	0x00011530


	//   ....[16]....
        /*0150*/ 	.word	0x00011550


	//   ....[17]....
        /*0154*/ 	.word	0x00013670


	//   ....[18]....
        /*0158*/ 	.word	0x000136a0


	//   ....[19]....
        /*015c*/ 	.word	0x000136f0


	//   ....[20]....
        /*0160*/ 	.word	0x00013700


	//   ....[21]....
        /*0164*/ 	.word	0x000148a0


	//   ....[22]....
        /*0168*/ 	.word	0x000148d0


	//   ....[23]....
        /*016c*/ 	.word	0x00014900


	//   ....[24]....
        /*0170*/ 	.word	0x00014930


	//   ....[25]....
        /*0174*/ 	.word	0x00014af0


	//   ....[26]....
        /*0178*/ 	.word	0x00014b00


	//   ....[27]....
        /*017c*/ 	.word	0x00014bf0


	//   ....[28]....
        /*0180*/ 	.word	0x00014c20


	//   ....[29]....
        /*0184*/ 	.word	0x00014cf0


	//   ....[30]....
        /*0188*/ 	.word	0x00014d20


	//   ....[31]....
        /*018c*/ 	.word	0x00014df0


	//   ....[32]....
        /*0190*/ 	.word	0x00014e10


	//   ....[33]....
        /*0194*/ 	.word	0x00015540


	//   ....[34]....
        /*0198*/ 	.word	0x00015560


	//   ....[35]....
        /*019c*/ 	.word	0x00015640


	//   ....[36]....
        /*01a0*/ 	.word	0x00015670


	//   ....[37]....
        /*01a4*/ 	.word	0x00015740


	//   ....[38]....
        /*01a8*/ 	.word	0x00015770


	//   ....[39]....
        /*01ac*/ 	.word	0x00015840


	//   ....[40]....
        /*01b0*/ 	.word	0x00015860


	//----- nvinfo : EIATTR_EXIT_INSTR_OFFSETS
	.align		4
.L_176:
        /*01b4*/ 	.byte	0x04, 0x1c
        /*01b6*/ 	.short	(.L_178 - .L_177)


	//   ....[0]....
.L_177:
        /*01b8*/ 	.word	0x00000320


	//   ....[1]....
        /*01bc*/ 	.word	0x00014e20


	//   ....[2]....
        /*01c0*/ 	.word	0x00014e70


	//   ....[3]....
        /*01c4*/ 	.word	0x00014ed0


	//   ....[4]....
        /*01c8*/ 	.word	0x00015870


	//   ....[5]....
        /*01cc*/ 	.word	0x000158c0


	//   ....[6]....
        /*01d0*/ 	.word	0x00015920


	//----- nvinfo : EIATTR_CTAIDZ_USED
	.align		4
.L_178:
        /*01d4*/ 	.byte	0x01, 0x04
	.zero		2


	//----- nvinfo : EIATTR_MAX_THREADS
	.align		4
        /*01d8*/ 	.byte	0x04, 0x05
        /*01da*/ 	.short	(.L_180 - .L_179)
.L_179:
        /*01dc*/ 	.word	0x00000100
        /*01e0*/ 	.word	0x00000001
        /*01e4*/ 	.word	0x00000001


	//----- nvinfo : EIATTR_CRS_STACK_SIZE
	.align		4
.L_180:
        /*01e8*/ 	.byte	0x04, 0x1e
        /*01ea*/ 	.short	(.L_182 - .L_181)
.L_181:
        /*01ec*/ 	.word	0x00000000
.L_182:


//--------------------- .nv.info._ZN7cutlass13device_kernelIN5flash19enable_sm80_to_sm89INS1_16FlashAttnFwdSm80INS1_25CollectiveMainloopFwdSm80ILi8ELi1ELb1EN4cute5tupleIJNS5_1CILi128EEENS7_ILi96EEES8_EEELi128ENS_6half_tEfNS_4arch4Sm80ELb0ELb1ELb0ELb0ELb0ELb0ELb1ELb0EEENS1_21CollectiveEpilogueFwdINS6_IJS8_S8_S9_EEENS6_IJNS7_ILi1EEESH_SH_EEESB_SD_Li256ELb0ELb1ELb0ELb0EEENS1_19SingleTileSchedulerILb0ELb0ELb1ELi128EEEEEEEEEvNT_6ParamsE --------------------------
	.section	.nv.info._ZN7cutlass13device_kernelIN5flash19enable_sm80_to_sm89INS1_16FlashAttnFwdSm80INS1_25CollectiveMainloopFwdSm80ILi8ELi1ELb1EN4cute5tupleIJNS5_1CILi128EEENS7_ILi96EEES8_EEELi128ENS_6half_tEfNS_4arch4Sm80ELb0ELb1ELb0ELb0ELb0ELb0ELb1ELb0EEENS1_21CollectiveEpilogueFwdINS6_IJS8_S8_S9_EEENS6_IJNS7_ILi1EEESH_SH_EEESB_SD_Li256ELb0ELb1ELb0ELb0EEENS1_19SingleTileSchedulerILb0ELb0ELb1ELi128EEEEEEEEEvNT_6ParamsE,"",@"SHT_CUDA_INFO"
	.sectionflags	@""
	.align	4


	//----- nvinfo : EIATTR_CUDA_API_VERSION
	.align		4
        /*0000*/ 	.byte	0x04, 0x37
        /*0002*/ 	.short	(.L_184 - .L_183)
.L_183:
        /*0004*/ 	.word	0x00000082


	//----- nvinfo : EIATTR_SW2861232_WAR
	.align		4
.L_184:
        /*0008*/ 	.byte	0x01, 0x35
	.zero		2


	//----- nvinfo : EIATTR_PARAM_CBANK
	.align		4
        /*000c*/ 	.byte	0x04, 0x0a
        /*000e*/ 	.short	(.L_186 - .L_185)
	.align		4
.L_185:
        /*0010*/ 	.word	index@(.nv.constant0._ZN7cutlass13device_kernelIN5flash19enable_sm80_to_sm89INS1_16FlashAttnFwdSm80INS1_25CollectiveMainloopFwdSm80ILi8ELi1ELb1EN4cute5tupleIJNS5_1CILi128EEENS7_ILi96EEES8_EEELi128ENS_6half_tEfNS_4arch4Sm80ELb0ELb1ELb0ELb0ELb0ELb0ELb1ELb0EEENS1_21CollectiveEpilogueFwdINS6_IJS8_S8_S9_EEENS6_IJNS7_ILi1EEESH_SH_EEESB_SD_Li256ELb0ELb1ELb0ELb0EEENS1_19SingleTileSchedulerILb0ELb0ELb1ELi128EEEEEEEEEvNT_6ParamsE)
        /*0014*/ 	.short	0x0160
        /*0016*/ 	.short	0x0418


	//----- nvinfo : EIATTR_CBANK_PARAM_SIZE
	.align		4
.L_186:
        /*0018*/ 	.byte	0x03, 0x19
        /*001a*/ 	.short	0x0418


	//----- nvinfo : EIATTR_KPARAM_INFO
	.align		4
        /*001c*/ 	.byte	0x04, 0x17
        /*001e*/ 	.short	(.L_188 - .L_187)
.L_187:
        /*0020*/ 	.word	0x00000000
        /*0024*/ 	.short	0x0000
        /*0026*/ 	.short	0x0000
        /*0028*/ 	.byte	0x00, 0xf0, 0x61, 0x10


	//----- nvinfo : EIATTR_MAXREG_COUNT
	.align		4
.L_188:
        /*002c*/ 	.byte	0x03, 0x1b
        /*002e*/ 	.short	0x00ff


	//----- nvinfo : EIATTR_NUM_BARRIERS
	.align		4
        /*0030*/ 	.byte	0x02, 0x4c
        /*0032*/ 	.byte	0x02
	.zero		1


	//----- nvinfo : EIATTR_MERCURY_ISA_VERSION
	.align		4
        /*0034*/ 	.byte	0x03, 0x5f
        /*0036*/ 	.short	0x0000


	//----- nvinfo : EIATTR_COOP_GROUP_MASK_REGIDS
	.align		4
        /*0038*/ 	.byte	0x04, 0x29
        /*003a*/ 	.short	(.L_190 - .L_189)


	//   ....[0]....
.L_189:
        /*003c*/ 	.word	0xffffffff


	//   ....[1]....
        /*0040*/ 	.word	0xffffffff


	//   ....[2]....
        /*0044*/ 	.word	0xffffffff


	//   ....[3]....
        /*0048*/ 	.word	0xffffffff


	//   ....[4]....
        /*004c*/ 	.word	0xffffffff


	//   ....[5]....
        /*0050*/ 	.word	0xffffffff


	//   ....[6]....
        /*0054*/ 	.word	0xffffffff


	//   ....[7]....
        /*0058*/ 	.word	0xffffffff


	//   ....[8]....
        /*005c*/ 	.word	0xffffffff


	//   ....[9]....
        /*0060*/ 	.word	0xffffffff


	//   ....[10]....
        /*0064*/ 	.word	0xffffffff


	//   ....[11]....
        /*0068*/ 	.word	0xffffffff


	//   ....[12]....
        /*006c*/ 	.word	0xffffffff


	//   ....[13]....
        /*0070*/ 	.word	0xffffffff


	//   ....[14]....
        /*0074*/ 	.word	0xffffffff


	//   ....[15]....
        /*0078*/ 	.word	0xffffffff


	//   ....[16]....
        /*007c*/ 	.word	0xffffffff


	//   ....[17]....
        /*0080*/ 	.word	0xffffffff


	//   ....[18]....
        /*0084*/ 	.word	0xffffffff


	//   ....[19]....
        /*0088*/ 	.word	0xffffffff


	//   ....[20]....
        /*008c*/ 	.word	0xffffffff


	//   ....[21]....
        /*0090*/ 	.word	0xffffffff


	//   ....[22]....
        /*0094*/ 	.word	0xffffffff


	//   ....[23]....
        /*0098*/ 	.word	0xffffffff


	//   ....[24]....
        /*009c*/ 	.word	0xffffffff


	//   ....[25]....
        /*00a0*/ 	.word	0xffffffff


	//   ....[26]....
        /*00a4*/ 	.word	0xffffffff


	//   ....[27]....
        /*00a8*/ 	.word	0xffffffff


	//   ....[28]....
        /*00ac*/ 	.word	0xffffffff


	//   ....[29]....
        /*00b0*/ 	.word	0xffffffff


	//   ....[30]....
        /*00b4*/ 	.word	0xffffffff


	//   ....[31]....
        /*00b8*/ 	.word	0xffffffff


	//   ....[32]....
        /*00bc*/ 	.word	0xffffffff


	//   ....[33]....
        /*00c0*/ 	.word	0xffffffff


	//   ....[34]....
        /*00c4*/ 	.word	0xffffffff


	//   ....[35]....
        /*00c8*/ 	.word	0xffffffff


	//   ....[36]....
        /*00cc*/ 	.word	0xffffffff


	//   ....[37]....
        /*00d0*/ 	.word	0xffffffff


	//   ....[38]....
        /*00d4*/ 	.word	0xffffffff


	//   ....[39]....
        /*00d8*/ 	.word	0xffffffff


	//   ....[40]....
        /*00dc*/ 	.word	0xffffffff


	//   ....[41]....
        /*00e0*/ 	.word	0xffffffff


	//   ....[42]....
        /*00e4*/ 	.word	0xffffffff


	//   ....[43]....
        /*00e8*/ 	.word	0xffffffff


	//   ....[44]....
        /*00ec*/ 	.word	0xffffffff


	//   ....[45]....
        /*00f0*/ 	.word	0xffffffff


	//   ....[46]....
        /*00f4*/ 	.word	0xffffffff


	//   ....[47]....
        /*00f8*/ 	.word	0xffffffff


	//   ....[48]....
        /*00fc*/ 	.word	0xffffffff


	//   ....[49]....
        /*0100*/ 	.word	0xffffffff


	//   ....[50]....
        /*0104*/ 	.word	0xffffffff


	//   ....[51]....
        /*0108*/ 	.word	0xffffffff


	//   ....[52]....
        /*010c*/ 	.word	0xffffffff


	//   ....[53]....
        /*0110*/ 	.word	0xffffffff


	//----- nvinfo : EIATTR_COOP_GROUP_INSTR_OFFSETS
	.align		4
.L_190:
        /*0114*/ 	.byte	0x04, 0x28
        /*0116*/ 	.short	(.L_192 - .L_191)


	//   ....[0]....
.L_191:
        /*0118*/ 	.word	0x00000ae0


	//   ....[1]....
        /*011c*/ 	.word	0x00000b20


	//   ....[2]....
        /*0120*/ 	.word	0x00000b50


	//   ....[3]....
        /*0124*/ 	.word	0x00000b90


	//   ....[4]....
        /*0128*/ 	.word	0x00000bc0


	//   ....[5]....
        /*012c*/ 	.word	0x00000c60


	//   ....[6]....
        /*0130*/ 	.word	0x00000f40


	//   ....[7]....
        /*0134*/ 	.word	0x00000f70


	//   ....[8]....
        /*0138*/ 	.word	0x00002580


	//   ....[9]....
        /*013c*/ 	.word	0x00002ed0


	//   ....[10]....
        /*0140*/ 	.word	0x000039a0


	//   ....[11]....
        /*0144*/ 	.word	0x00003a00


	//   ....[12]....
        /*0148*/ 	.word	0x00003a20


	//   ....[13]....
        /*014c*/ 	.word	0x00003a40


	//   ....[14]....
        /*0150*/ 	.word	0x00005cc0


	//   ....[15]....
        /*0154*/ 	.word	0x00005fb0


	//   ....[16]....
        /*0158*/ 	.word	0x000071b0


	//   ....[17]....
        /*015c*/ 	.word	0x00007320


	//   ....[18]....
        /*0160*/ 	.word	0x00007380


	//   ....[19]....
        /*0164*/ 	.word	0x00007450


	//   ....[20]....
        /*0168*/ 	.word	0x00009d00


	//   ....[21]....
        /*016c*/ 	.word	0x00009d20


	//   ....[22]....
        /*0170*/ 	.word	0x00009d60


	//   ....[23]....
        /*0174*/ 	.word	0x00009d90


	//   ....[24]....
        /*0178*/ 	.word	0x0000c650


	//   ....[25]....
        /*017c*/ 	.word	0x0000c890


	//   ....[26]....
        /*0180*/ 	.word	0x0000d940


	//   ....[27]....
        /*0184*/ 	.word	0x0000dac0


	//   ....[28]....
        /*0188*/ 	.word	0x0000dc40


	//   ....[29]....
        /*018c*/ 	.word	0x0000dd40


	//   ....[30]....
        /*0190*/ 	.word	0x0000f520


	//   ....[31]....
        /*0194*/ 	.word	0x0000f550


	//   ....[32]....
        /*0198*/ 	.word	0x0000f590


	//   ....[33]....
        /*019c*/ 	.word	0x0000f5a0


	//   ....[34]....
        /*01a0*/ 	.word	0x000106c0


	//   ....[35]....
        /*01a4*/ 	.word	0x000106d0


	//   ....[36]....
        /*01a8*/ 	.word	0x000106f0


	//   ....[37]....
        /*01ac*/ 	.word	0x00010710


	//   ....[38]....
        /*01b0*/ 	.word	0x00010730


	//   ....[39]....
        /*01b4*/ 	.word	0x00010750


	//   ....[40]....
        /*01b8*/ 	.word	0x000108d0


	//   ....[41]....
        /*01bc*/ 	.word	0x00010900


	//   ....[42]....
        /*01c0*/ 	.word	0x000109d0


	//   ....[43]....
        /*01c4*/ 	.word	0x00010a00


	//   ....[44]....
        /*01c8*/ 	.word	0x00010ad0


	//   ....[45]....
        /*01cc*/ 	.word	0x00010af0


	//   ....[46]....
        /*01d0*/ 	.word	0x000110f0


	//   ....[47]....
        /*01d4*/ 	.word	0x00011110


	//   ....[48]....
        /*01d8*/ 	.word	0x000111e0


	//   ....[49]....
        /*01dc*/ 	.word	0x00011210


	//   ....[50]....
        /*01e0*/ 	.word	0x000112e0


	//   ....[51]....
        /*01e4*/ 	.word	0x00011310


	//   ....[52]....
        /*01e8*/ 	.word	0x000113e0


	//   ....[53]....
        /*01ec*/ 	.word	0x00011400


	//----- nvinfo : EIATTR_EXIT_INSTR_OFFSETS
	.align		4
.L_192:
        /*01f0*/ 	.byte	0x04, 0x1c
        /*01f2*/ 	.short	(.L_194 - .L_193)


	//   ....[0]....
.L_193:
        /*01f4*/ 	.word	0x00000030


	//   ....[1]....
        /*01f8*/ 	.word	0x00010b00


	//   ....[2]....
        /*01fc*/ 	.word	0x00010b50


	//   ....[3]....
        /*0200*/ 	.word	0x00010bb0


	//   ....[4]....
        /*0204*/ 	.word	0x00011410


	//   ....[5]....
        /*0208*/ 	.word	0x00011460


	//   ....[6]....
        /*020c*/ 	.word	0x000114c0


	//----- nvinfo : EIATTR_CTAIDZ_USED
	.align		4
.L_194:
        /*0210*/ 	.byte	0x01, 0x04
	.zero		2


	//----- nvinfo : EIATTR_MAX_THREADS
	.align		4
        /*0214*/ 	.byte	0x04, 0x05
        /*0216*/ 	.short	(.L_196 - .L_195)
.L_195:
        /*0218*/ 	.word	0x00000100
        /*021c*/ 	.word	0x00000001
        /*0220*/ 	.word	0x00000001


	//----- nvinfo : EIATTR_CRS_STACK_SIZE
	.align		4
.L_196:
        /*0224*/ 	.byte	0x04, 0x1e
        /*0226*/ 	.short	(.L_198 - .L_197)
.L_197:
        /*0228*/ 	.word	0x00000000
.L_198:


//--------------------- .nv.info._ZN7cutlass13device_kernelIN5flash19enable_sm80_to_sm89INS1_16FlashAttnFwdSm80INS1_25CollectiveMainloopFwdSm80ILi8ELi1ELb1EN4cute5tupleIJNS5_1CILi128EEENS7_ILi96EEES8_EEELi128ENS_6half_tEfNS_4arch4Sm80ELb0ELb1ELb0ELb1ELb0ELb0ELb1ELb0EEENS1_21CollectiveEpilogueFwdINS6_IJS8_S8_S9_EEENS6_IJNS7_ILi1EEESH_SH_EEESB_SD_Li256ELb1ELb1ELb0ELb0EEENS1_19SingleTileSchedulerILb1ELb0ELb1ELi128EEEEEEEEEvNT_6ParamsE --------------------------
	.section	.nv.info._ZN7cutlass13device_kernelIN5flash19enable_sm80_to_sm89INS1_16FlashAttnFwdSm80INS1_25CollectiveMainloopFwdSm80ILi8ELi1ELb1EN4cute5tupleIJNS5_1CILi128EEENS7_ILi96EEES8_EEELi128ENS_6half_tEfNS_4arch4Sm80ELb0ELb1ELb0ELb1ELb0ELb0ELb1ELb0EEENS1_21CollectiveEpilogueFwdINS6_IJS8_S8_S9_EEENS6_IJNS7_ILi1EEESH_SH_EEESB_SD_Li256ELb1ELb1ELb0ELb0EEENS1_19SingleTileSchedulerILb1ELb0ELb1ELi128EEEEEEEEEvNT_6ParamsE,"",@"SHT_CUDA_INFO"
	.sectionflags	@""
	.align	4


	//----- nvinfo : EIATTR_CUDA_API_VERSION
	.align		4
        /*0000*/ 	.byte	0x04, 0x37
        /*0002*/ 	.short	(.L_200 - .L_199)
.L_199:
        /*0004*/ 	.word	0x00000082


	//----- nvinfo : EIATTR_SW2861232_WAR
	.align		4
.L_200:
        /*0008*/ 	.byte	0x01, 0x35
	.zero		2


	//----- nvinfo : EIATTR_PARAM_CBANK
	.align		4
        /*000c*/ 	.byte	0x04, 0x0a
        /*000e*/ 	.short	(.L_202 - .L_201)
	.align		4
.L_201:
        /*0010*/ 	.word	index@(.nv.constant0._ZN7cutlass13device_kernelIN5flash19enable_sm80_to_sm89INS1_16FlashAttnFwdSm80INS1_25CollectiveMainloopFwdSm80ILi8ELi1ELb1EN4cute5tupleIJNS5_1CILi128EEENS7_ILi96EEES8_EEELi128ENS_6half_tEfNS_4arch4Sm80ELb0ELb1ELb0ELb1ELb0ELb0ELb1ELb0EEENS1_21CollectiveEpilogueFwdINS6_IJS8_S8_S9_EEENS6_IJNS7_ILi1EEESH_SH_EEESB_SD_Li256ELb1ELb1ELb0ELb0EEENS1_19SingleTileSchedulerILb1ELb0ELb1ELi128EEEEEEEEEvNT_6ParamsE)
        /*0014*/ 	.short	0x0160
        /*0016*/ 	.short	0x0418


	//----- nvinfo : EIATTR_CBANK_PARAM_SIZE
	.align		4
.L_202:
        /*0018*/ 	.byte	0x03, 0x19
        /*001a*/ 	.short	0x0418


	//----- nvinfo : EIATTR_KPARAM_INFO
	.align		4
        /*001c*/ 	.byte	0x04, 0x17
        /*001e*/ 	.short	(.L_204 - .L_203)
.L_203:
        /*0020*/ 	.word	0x00000000
        /*0024*/ 	.short	0x0000
        /*0026*/ 	.short	0x0000
        /*0028*/ 	.byte	0x00, 0xf0, 0x61, 0x10


	//----- nvinfo : EIATTR_MAXREG_COUNT
	.align		4
.L_204:
        /*002c*/ 	.byte	0x03, 0x1b
        /*002e*/ 	.short	0x00ff


	//----- nvinfo : EIATTR_NUM_BARRIERS
	.align		4
        /*0030*/ 	.byte	0x02, 0x4c
        /*0032*/ 	.byte	0x02
	.zero		1


	//----- nvinfo : EIATTR_MERCURY_ISA_VERSION
	.align		4
        /*0034*/ 	.byte	0x03, 0x5f
        /*0036*/ 	.short	0x0000


	//----- nvinfo : EIATTR_COOP_GROUP_MASK_REGIDS
	.align		4
        /*0038*/ 	.byte	0x04, 0x29
        /*003a*/ 	.short	(.L_206 - .L_205)


	//   ....[0]....
.L_205:
        /*003c*/ 	.word	0xffffffff


	//   ....[1]....
        /*0040*/ 	.word	0xffffffff


	//   ....[2]....
        /*0044*/ 	.word	0xffffffff


	//   ....[3]....
        /*0048*/ 	.word	0xffffffff


	//   ....[4]....
        /*004c*/ 	.word	0xffffffff


	//   ....[5]....
        /*0050*/ 	.word	0xffffffff


	//   ....[6]....
        /*0054*/ 	.word	0xffffffff


	//   ....[7]....
        /*0058*/ 	.word	0xffffffff


	//   ....[8]....
        /*005c*/ 	.word	0xffffffff


	//   ....[9]....
        /*0060*/ 	.word	0xffffffff


	//   ....[10]....
        /*0064*/ 	.word	0xffffffff


	//   ....[11]....
        /*0068*/ 	.word	0xffffffff


	//   ....[12]....
        /*006c*/ 	.word	0xffffffff


	//   ....[13]....
        /*0070*/ 	.word	0xffffffff


	//   ....[14]....
        /*0074*/ 	.word	0xffffffff


	//   ....[15]....
        /*0078*/ 	.word	0xffffffff


	//   ....[16]....
        /*007c*/ 	.word	0xffffffff


	//   ....[17]....
        /*0080*/ 	.word	0xffffffff


	//   ....[18]....
        /*0084*/ 	.word	0xffffffff


	//   ....[19]....
        /*0088*/ 	.word	0xffffffff


	//   ....[20]....
        /*008c*/ 	.word	0xffffffff


	//   ....[21]....
        /*0090*/ 	.word	0xffffffff


	//   ....[22]....
        /*0094*/ 	.word	0xffffffff


	//   ....[23]....
        /*0098*/ 	.word	0xffffffff


	//   ....[24]....
        /*009c*/ 	.word	0xffffffff


	//   ....[25]....
        /*00a0*/ 	.word	0xffffffff


	//   ....[26]....
        /*00a4*/ 	.word	0xffffffff


	//   ....[27]....
        /*00a8*/ 	.word	0xffffffff


	//   ....[28]....
        /*00ac*/ 	.word	0xffffffff


	//   ....[29]....
        /*00b0*/ 	.word	0xffffffff


	//   ....[30]....
        /*00b4*/ 	.word	0xffffffff


	//   ....[31]....
        /*00b8*/ 	.word	0xffffffff


	//   ....[32]....
        /*00bc*/ 	.word	0xffffffff


	//   ....[33]....
        /*00c0*/ 	.word	0xffffffff


	//   ....[34]....
        /*00c4*/ 	.word	0xffffffff


	//   ....[35]....
        /*00c8*/ 	.word	0xffffffff


	//   ....[36]....
        /*00cc*/ 	.word	0xffffffff


	//   ....[37]....
        /*00d0*/ 	.word	0xffffffff


	//   ....[38]....
        /*00d4*/ 	.word	0xffffffff


	//   ....[39]....
        /*00d8*/ 	.word	0xffffffff


	//   ....[40]....
        /*00dc*/ 	.word	0xffffffff


	//   ....[41]....
        /*00e0*/ 	.word	0xffffffff


	//   ....[42]....
        /*00e4*/ 	.word	0xffffffff


	//   ....[43]....
        /*00e8*/ 	.word	0xffffffff


	//   ....[44]....
        /*00ec*/ 	.word	0xffffffff


	//   ....[45]....
        /*00f0*/ 	.word	0xffffffff


	//   ....[46]....
        /*00f4*/ 	.word	0xffffffff


	//   ....[47]....
        /*00f8*/ 	.word	0xffffffff


	//   ....[48]....
        /*00fc*/ 	.word	0xffffffff


	//   ....[49]....
        /*0100*/ 	.word	0xffffffff


	//   ....[50]....
        /*0104*/ 	.word	0xffffffff


	//   ....[51]....
        /*0108*/ 	.word	0xffffffff


	//   ....[52]....
        /*010c*/ 	.word	0xffffffff


	//   ....[53]....
        /*0110*/ 	.word	0xffffffff


	//   ....[54]....
        /*0114*/ 	.word	0xffffffff


	//----- nvinfo : EIATTR_COOP_GROUP_INSTR_OFFSETS
	.align		4
.L_206:
        /*0118*/ 	.byte	0x04, 0x28
        /*011a*/ 	.short	(.L_208 - .L_207)


	//   ....[0]....
.L_207:
        /*011c*/ 	.word	0x00000080


	//   ....[1]....
        /*0120*/ 	.word	0x00000ff0


	//   ....[2]....
        /*0124*/ 	.word	0x00001030


	//   ....[3]....
        /*0128*/ 	.word	0x00001060


	//   ....[4]....
        /*012c*/ 	.word	0x000010a0


	//   ....[5]....
        /*0130*/ 	.word	0x00001260


	//   ....[6]....
        /*0134*/ 	.word	0x000012c0


	//   ....[7]....
        /*0138*/ 	.word	0x00001320


	//   ....[8]....
        /*013c*/ 	.word	0x00001400


	//   ....[9]....
        /*0140*/ 	.word	0x00002b00


	//   ....[10]....
        /*0144*/ 	.word	0x000033d0


	//   ....[11]....
        /*0148*/ 	.word	0x00003e80


	//   ....[12]....
        /*014c*/ 	.word	0x00003ee0


	//   ....[13]....
        /*0150*/ 	.word	0x00003f00


	//   ....[14]....
        /*0154*/ 	.word	0x00003f20


	//   ....[15]....
        /*0158*/ 	.word	0x00005b80


	//   ....[16]....
        /*015c*/ 	.word	0x00006460


	//   ....[17]....
        /*0160*/ 	.word	0x00007650


	//   ....[18]....
        /*0164*/ 	.word	0x000077c0


	//   ....[19]....
        /*0168*/ 	.word	0x00007820


	//   ....[20]....
        /*016c*/ 	.word	0x000078f0


	//   ....[21]....
        /*0170*/ 	.word	0x0000a190


	//   ....[22]....
        /*0174*/ 	.word	0x0000a1b0


	//   ....[23]....
        /*0178*/ 	.word	0x0000a1f0


	//   ....[24]....
        /*017c*/ 	.word	0x0000a220


	//   ....[25]....
        /*0180*/ 	.word	0x0000ca50


	//   ....[26]....
        /*0184*/ 	.word	0x0000cd00


	//   ....[27]....
        /*0188*/ 	.word	0x0000dda0


	//   ....[28]....
        /*018c*/ 	.word	0x0000df20


	//   ....[29]....
        /*0190*/ 	.word	0x0000e0a0


	//   ....[30]....
        /*0194*/ 	.word	0x0000e1a0


	//   ....[31]....
        /*0198*/ 	.word	0x0000f980


	//   ....[32]....
        /*019c*/ 	.word	0x0000f9b0


	//   ....[33]....
        /*01a0*/ 	.word	0x0000f9f0


	//   ....[34]....
        /*01a4*/ 	.word	0x0000fa00


	//   ....[35]....
        /*01a8*/ 	.word	0x00010b00


	//   ....[36]....
        /*01ac*/ 	.word	0x00010b40


	//   ....[37]....
        /*01b0*/ 	.word	0x00010b80


	//   ....[38]....
        /*01b4*/ 	.word	0x00010bc0


	//   ....[39]....
        /*01b8*/ 	.word	0x00010dc0


	//   ....[40]....
        /*01bc*/ 	.word	0x00010dd0


	//   ....[41]....
        /*01c0*/ 	.word	0x00010ec0


	//   ....[42]....
        /*01c4*/ 	.word	0x00010ef0


	//   ....[43]....
        /*01c8*/ 	.word	0x00010fc0


	//   ....[44]....
        /*01cc*/ 	.word	0x00010ff0


	//   ....[45]....
        /*01d0*/ 	.word	0x000110c0


	//   ....[46]....
        /*01d4*/ 	.word	0x000110e0


	//   ....[47]....
        /*01d8*/ 	.word	0x00011860


	//   ....[48]....
        /*01dc*/ 	.word	0x00011880


	//   ....[49]....
        /*01e0*/ 	.word	0x00011950


	//   ....[50]....
        /*01e4*/ 	.word	0x00011980


	//   ....[51]....
        /*01e8*/ 	.word	0x00011a50


	//   ....[52]....
        /*01ec*/ 	.word	0x00011a80


	//   ....[53]....
        /*01f0*/ 	.word	0x00011b50


	//   ....[54]....
        /*01f4*/ 	.word	0x00011b70


	//----- nvinfo : EIATTR_EXIT_INSTR_OFFSETS
	.align		4
.L_208:
        /*01f8*/ 	.byte	0x04, 0x1c
        /*01fa*/ 	.short	(.L_210 - .L_209)


	//   ....[0]....
.L_209:
        /*01fc*/ 	.word	0x00000330


	//   ....[1]....
        /*0200*/ 	.word	0x000110f0


	//   ....[2]....
        /*0204*/ 	.word	0x00011140


	//   ....[3]....
        /*0208*/ 	.word	0x000111a0


	//   ....[4]....
        /*020c*/ 	.word	0x00011b80


	//   ....[5]....
        /*0210*/ 	.word	0x00011bd0


	//   ....[6]....
        /*0214*/ 	.word	0x00011c30


	//----- nvinfo : EIATTR_CTAIDZ_USED
	.align		4
.L_210:
        /*0218*/ 	.byte	0x01, 0x04
	.zero		2


	//----- nvinfo : EIATTR_MAX_THREADS
	.align		4
        /*021c*/ 	.byte	0x04, 0x05
        /*021e*/ 	.short	(.L_212 - .L_211)
.L_211:
        /*0220*/ 	.word	0x00000100
        /*0224*/ 	.word	0x00000001
        /*0228*/ 	.word	0x00000001


	//----- nvinfo : EIATTR_CRS_STACK_SIZE
	.align		4
.L_212:
        /*022c*/ 	.byte	0x04, 0x1e
        /*022e*/ 	.short	(.L_214 - .L_213)
.L_213:
        /*0230*/ 	.word	0x00000000
.L_214:


//--------------------- .nv.info._ZN7cutlass13device_kernelIN5flash19enable_sm80_to_sm89INS1_16FlashAttnFwdSm80INS1_25CollectiveMainloopFwdSm80ILi8ELi1ELb1EN4cute5tupleIJNS5_1CILi128EEENS7_ILi96EEES8_EEELi128ENS_6half_tEfNS_4arch4Sm80ELb0ELb1ELb0ELb1ELb0ELb1ELb1ELb0EEENS1_21CollectiveEpilogueFwdINS6_IJS8_S8_S9_EEENS6_IJNS7_ILi1EEESH_SH_EEESB_SD_Li256ELb1ELb1ELb0ELb0EEENS1_19SingleTileSchedulerILb1ELb0ELb1ELi128EEEEEEEEEvNT_6ParamsE --------------------------
	.section	.nv.info._ZN7cutlass13device_kernelIN5flash19enable_sm80_to_sm89INS1_16FlashAttnFwdSm80INS1_25CollectiveMainloopFwdSm80ILi8ELi1ELb1EN4cute5tupleIJNS5_1CILi128EEENS7_ILi96EEES8_EEELi128ENS_6half_tEfNS_4arch4Sm80ELb0ELb1ELb0ELb1ELb0ELb1ELb1ELb0EEENS1_21CollectiveEpilogueFwdINS6_IJS8_S8_S9_EEENS6_IJNS7_ILi1EEESH_SH_EEESB_SD_Li256ELb1ELb1ELb0ELb0EEENS1_19SingleTileSchedulerILb1ELb0ELb1ELi128EEEEEEEEEvNT_6ParamsE,"",@"SHT_CUDA_INFO"
	.sectionflags	@""
	.align	4


	//----- nvinfo : EIATTR_CUDA_API_VERSION
	.align		4
        /*0000*/ 	.byte	0x04, 0x37
        /*0002*/ 	.short	(.L_216 - .L_215)
.L_215:
        /*0004*/ 	.word	0x00000082


	//----- nvinfo : EIATTR_SW2861232_WAR
	.align		4
.L_216:
        /*0008*/ 	.byte	0x01, 0x35
	.zero		2


	//----- nvinfo : EIATTR_PARAM_CBANK
	.align		4
        /*000c*/ 	.byte	0x04, 0x0a
        /*000e*/ 	.short	(.L_218 - .L_217)
	.align		4
.L_217:
        /*0010*/ 	.word	index@(.nv.constant0._ZN7cutlass13device_kernelIN5flash19enable_sm80_to_sm89INS1_16FlashAttnFwdSm80INS1_25CollectiveMainloopFwdSm80ILi8ELi1ELb1EN4cute5tupleIJNS5_1CILi128EEENS7_ILi96EEES8_EEELi128ENS_6half_tEfNS_4arch4Sm80ELb0ELb1ELb0ELb1ELb0ELb1ELb1ELb0EEENS1_21CollectiveEpilogueFwdINS6_IJS8_S8_S9_EEENS6_IJNS7_ILi1EEESH_SH_EEESB_SD_Li256ELb1ELb1ELb0ELb0EEENS1_19SingleTileSchedulerILb1ELb0ELb1ELi128EEEEEEEEEvNT_6ParamsE)
        /*0014*/ 	.short	0x0160
        /*0016*/ 	.short	0x0418


	//----- nvinfo : EIATTR_CBANK_PARAM_SIZE
	.align		4
.L_218:
        /*0018*/ 	.byte	0x03, 0x19
        /*001a*/ 	.short	0x0418


	//----- nvinfo : EIATTR_KPARAM_INFO
	.align		4
        /*001c*/ 	.byte	0x04, 0x17
        /*001e*/ 	.short	(.L_220 - .L_219)
.L_219:
        /*0020*/ 	.word	0x00000000
        /*0024*/ 	.short	0x0000
        /*0026*/ 	.short	0x0000
        /*0028*/ 	.byte	0x00, 0xf0, 0x61, 0x10


	//----- nvinfo : EIATTR_MAXREG_COUNT
	.align		4
.L_220:
        /*002c*/ 	.byte	0x03, 0x1b
        /*002e*/ 	.short	0x00ff


	//----- nvinfo : EIATTR_NUM_BARRIERS
	.align		4
        /*0030*/ 	.byte	0x02, 0x4c
        /*0032*/ 	.byte	0x02
	.zero		1


	//----- nvinfo : EIATTR_MERCURY_ISA_VERSION
	.align		4
        /*0034*/ 	.byte	0x03, 0x5f
        /*0036*/ 	.short	0x0000


	//----- nvinfo : EIATTR_COOP_GROUP_MASK_REGIDS
	.align		4
        /*0038*/ 	.byte	0x04, 0x29
        /*003a*/ 	.short	(.L_222 - .L_221)


	//   ....[0]....
.L_221:
        /*003c*/ 	.word	0xffffffff


	//   ....[1]....
        /*0040*/ 	.word	0xffffffff


	//   ....[2]....
        /*0044*/ 	.word	0xffffffff


	//   ....[3]....
        /*0048*/ 	.word	0xffffffff


	//   ....[4]....
        /*004c*/ 	.word	0xffffffff


	//   ....[5]....
        /*0050*/ 	.word	0xffffffff


	//   ....[6]....
        /*0054*/ 	.word	0xffffffff


	//   ....[7]....
        /*0058*/ 	.word	0xffffffff


	//   ....[8]....
        /*005c*/ 	.word	0xffffffff


	//   ....[9]....
        /*0060*/ 	.word	0xffffffff


	//   ....[10]....
        /*0064*/ 	.word	0xffffffff


	//   ....[11]....
        /*0068*/ 	.word	0xffffffff


	//   ....[12]....
        /*006c*/ 	.word	0xffffffff


	//   ....[13]....
        /*0070*/ 	.word	0xffffffff


	//   ....[14]....
        /*0074*/ 	.word	0xffffffff


	//   ....[15]....
        /*0078*/ 	.word	0xffffffff


	//   ....[16]....
        /*007c*/ 	.word	0xffffffff


	//   ....[17]....
        /*0080*/ 	.word	0xffffffff


	//   ....[18]....
        /*0084*/ 	.word	0xffffffff


	//   ....[19]....
        /*0088*/ 	.word	0xffffffff


	//   ....[20]....
        /*008c*/ 	.word	0xffffffff


	//   ....[21]....
        /*0090*/ 	.word	0xffffffff


	//   ....[22]....
        /*0094*/ 	.word	0xffffffff


	//   ....[23]....
        /*0098*/ 	.word	0xffffffff


	//   ....[24]....
        /*009c*/ 	.word	0xffffffff


	//   ....[25]....
        /*00a0*/ 	.word	0xffffffff


	//   ....[26]....
        /*00a4*/ 	.word	0xffffffff


	//   ....[27]....
        /*00a8*/ 	.word	0xffffffff


	//   ....[28]....
        /*00ac*/ 	.word	0xffffffff


	//   ....[29]....
        /*00b0*/ 	.word	0xffffffff


	//   ....[30]....
        /*00b4*/ 	.word	0xffffffff


	//   ....[31]....
        /*00b8*/ 	.word	0xffffffff


	//   ....[32]....
        /*00bc*/ 	.word	0xffffffff


	//   ....[33]....
        /*00c0*/ 	.word	0xffffffff


	//   ....[34]....
        /*00c4*/ 	.word	0xffffffff


	//   ....[35]....
        /*00c8*/ 	.word	0xffffffff


	//   ....[36]....
        /*00cc*/ 	.word	0xffffffff


	//   ....[37]....
        /*00d0*/ 	.word	0xffffffff


	//   ....[38]....
        /*00d4*/ 	.word	0xffffffff


	//   ....[39]....
        /*00d8*/ 	.word	0xffffffff


	//   ....[40]....
        /*00dc*/ 	.word	0xffffffff


	//   ....[41]....
        /*00e0*/ 	.word	0xffffffff


	//   ....[42]....
        /*00e4*/ 	.word	0xffffffff


	//   ....[43]....
        /*00e8*/ 	.word	0xffffffff


	//   ....[44]....
        /*00ec*/ 	.word	0xffffffff


	//   ....[45]....
        /*00f0*/ 	.word	0xffffffff


	//   ....[46]....
        /*00f4*/ 	.word	0xffffffff


	//   ....[47]....
        /*00f8*/ 	.word	0xffffffff


	//   ....[48]....
        /*00fc*/ 	.word	0xffffffff


	//   ....[49]....
        /*0100*/ 	.word	0xffffffff


	//   ....[50]....
        /*0104*/ 	.word	0xffffffff


	//   ....[51]....
        /*0108*/ 	.word	0xffffffff


	//   ....[52]....
        /*010c*/ 	.word	0xffffffff


	//   ....[53]....
        /*0110*/ 	.word	0xffffffff


	//   ....[54]....
        /*0114*/ 	.word	0xffffffff


	//   ....[55]....
        /*0118*/ 	.word	0xffffffff


	//   ....[56]....
        /*011c*/ 	.word	0xffffffff


	//   ....[57]....
        /*0120*/ 	.word	0xffffffff


	//   ....[58]....
        /*0124*/ 	.word	0xffffffff


	//   ....[59]....
        /*0128*/ 	.word	0xffffffff


	//   ....[60]....
        /*012c*/ 	.word	0xffffffff


	//   ....[61]....
        /*0130*/ 	.word	0xffffffff


	//   ....[62]....
        /*0134*/ 	.word	0xffffffff


	//   ....[63]....
        /*0138*/ 	.word	0xffffffff


	//   ....[64]....
        /*013c*/ 	.word	0xffffffff


	//   ....[65]....
        /*0140*/ 	.word	0xffffffff


	//   ....[66]....
        /*0144*/ 	.word	0xffffffff


	//   ....[67]....
        /*0148*/ 	.word	0xffffffff


	//   ....[68]....
        /*014c*/ 	.word	0xffffffff


	//   ....[69]....
        /*0150*/ 	.word	0xffffffff


	//   ....[70]....
        /*0154*/ 	.word	0xffffffff


	//   ....[71]....
        /*0158*/ 	.word	0xffffffff


	//   ....[72]....
        /*015c*/ 	.word	0xffffffff


	//   ....[73]....
        /*0160*/ 	.word	0xffffffff


	//   ....[74]....
        /*0164*/ 	.word	0xffffffff


	//   ....[75]....
        /*0168*/ 	.word	0xffffffff


	//   ....[76]....
        /*016c*/ 	.word	0xffffffff


	//   ....[77]....
        /*0170*/ 	.word	0xffffffff


	//   ....[78]....
        /*0174*/ 	.word	0xffffffff


	//   ....[79]....
        /*0178*/ 	.word	0xffffffff


	//   ....[80]....
        /*017c*/ 	.word	0xffffffff


	//   ....[81]....
        /*0180*/ 	.word	0xffffffff


	//   ....[82]....
        /*0184*/ 	.word	0xffffffff


	//   ....[83]....
        /*0188*/ 	.word	0xffffffff


	//   ....[84]....
        /*018c*/ 	.word	0xffffffff


	//   ....[85]....
        /*0190*/ 	.word	0xffffffff


	//   ....[86]....
        /*0194*/ 	.word	0xffffffff


	//----- nvinfo : EIATTR_COOP_GROUP_INSTR_OFFSETS
	.align		4
.L_222:
        /*0198*/ 	.byte	0x04, 0x28
        /*019a*/ 	.short	(.L_224 - .L_223)


	//   ....[0]....
.L_223:
        /*019c*/ 	.word	0x00000080


	//   ....[1]....
        /*01a0*/ 	.word	0x00006b30


	//   ....[2]....
        /*01a4*/ 	.word	0x00006b80


	//   ....[3]....
        /*01a8*/ 	.word	0x00006bb0


	//   ....[4]....
        /*01ac*/ 	.word	0x00006bf0


	//   ....[5]....
        /*01b0*/ 	.word	0x00006c70


	//   ....[6]....
        /*01b4*/ 	.word	0x00006ca0


	//   ....[7]....
        /*01b8*/ 	.word	0x00006df0


	//   ....[8]....
        /*01bc*/ 	.word	0x00006eb0


	//   ....[9]....
        /*01c0*/ 	.word	0x00007820


	//   ....[10]....
        /*01c4*/ 	.word	0x00007840


	//   ....[11]....
        /*01c8*/ 	.word	0x00007850


	//   ....[12]....
        /*01cc*/ 	.word	0x00007860


	//   ....[13]....
        /*01d0*/ 	.word	0x000079e0


	//   ....[14]....
        /*01d4*/ 	.word	0x00007a70


	//   ....[15]....
        /*01d8*/ 	.word	0x00007ab0


	//   ....[16]....
        /*01dc*/ 	.word	0x00007ae0


	//   ....[17]....
        /*01e0*/ 	.word	0x00007c60


	//   ....[18]....
        /*01e4*/ 	.word	0x00007cf0


	//   ....[19]....
        /*01e8*/ 	.word	0x00007d30


	//   ....[20]....
        /*01ec*/ 	.word	0x00007d70


	//   ....[21]....
        /*01f0*/ 	.word	0x00007f00


	//   ....[22]....
        /*01f4*/ 	.word	0x00007f90


	//   ....[23]....
        /*01f8*/ 	.word	0x00007fc0


	//   ....[24]....
        /*01fc*/ 	.word	0x00007fe0


	//   ....[25]....
        /*0200*/ 	.word	0x00009b10


	//   ....[26]....
        /*0204*/ 	.word	0x00009b80


	//   ....[27]....
        /*0208*/ 	.word	0x00009bd0


	//   ....[28]....
        /*020c*/ 	.word	0x00009bf0


	//   ....[29]....
        /*0210*/ 	.word	0x00009d20


	//   ....[30]....
        /*0214*/ 	.word	0x00009d30


	//   ....[31]....
        /*0218*/ 	.word	0x00009d40


	//   ....[32]....
        /*021c*/ 	.word	0x00009d50


	//   ....[33]....
        /*0220*/ 	.word	0x00009ea0


	//   ....[34]....
        /*0224*/ 	.word	0x00009ee0


	//   ....[35]....
        /*0228*/ 	.word	0x00009f20


	//   ....[36]....
        /*022c*/ 	.word	0x00009f40


	//   ....[37]....
        /*0230*/ 	.word	0x0000a070


	//   ....[38]....
        /*0234*/ 	.word	0x0000a090


	//   ....[39]....
        /*0238*/ 	.word	0x0000a0b0


	//   ....[40]....
        /*023c*/ 	.word	0x0000a0d0


	//   ....[41]....
        /*0240*/ 	.word	0x0000d0c0


	//   ....[42]....
        /*0244*/ 	.word	0x0000d960


	//   ....[43]....
        /*0248*/ 	.word	0x0000e470


	//   ....[44]....
        /*024c*/ 	.word	0x0000e4b0


	//   ....[45]....
        /*0250*/ 	.word	0x0000e4d0


	//   ....[46]....
        /*0254*/ 	.word	0x0000e4f0


	//   ....[47]....
        /*0258*/ 	.word	0x00010870


	//   ....[48]....
        /*025c*/ 	.word	0x00010a70


	//   ....[49]....
        /*0260*/ 	.word	0x00011a80


	//   ....[50]....
        /*0264*/ 	.word	0x00011d80


	//   ....[51]....
        /*0268*/ 	.word	0x00011da0


	//   ....[52]....
        /*026c*/ 	.word	0x00011dc0


	//   ....[53]....
        /*0270*/ 	.word	0x00014740


	//   ....[54]....
        /*0274*/ 	.word	0x00014760


	//   ....[55]....
        /*0278*/ 	.word	0x000147a0


	//   ....[56]....
        /*027c*/ 	.word	0x000147d0


	//   ....[57]....
        /*0280*/ 	.word	0x00017060


	//   ....[58]....
        /*0284*/ 	.word	0x00017310


	//   ....[59]....
        /*0288*/ 	.word	0x00018370


	//   ....[60]....
        /*028c*/ 	.word	0x00018470


	//   ....[61]....
        /*0290*/ 	.word	0x00018620


	//   ....[62]....
        /*0294*/ 	.word	0x00018720


	//   ....[63]....
        /*0298*/ 	.word	0x00019f00


	//   ....[64]....
        /*029c*/ 	.word	0x00019f30


	//   ....[65]....
        /*02a0*/ 	.word	0x00019f70


	//   ....[66]....
        /*02a4*/ 	.word	0x00019f80


	//   ....[67]....
        /*02a8*/ 	.word	0x0001b040


	//   ....[68]....
        /*02ac*/ 	.word	0x0001b080


	//   ....[69]....
        /*02b0*/ 	.word	0x0001b0c0


	//   ....[70]....
        /*02b4*/ 	.word	0x0001b100


	//   ....[71]....
        /*02b8*/ 	.word	0x0001b310


	//   ....[72]....
        /*02bc*/ 	.word	0x0001b320


	//   ....[73]....
        /*02c0*/ 	.word	0x0001b410


	//   ....[74]....
        /*02c4*/ 	.word	0x0001b440


	//   ....[75]....
        /*02c8*/ 	.word	0x0001b510


	//   ....[76]....
        /*02cc*/ 	.word	0x0001b540


	//   ....[77]....
        /*02d0*/ 	.word	0x0001b610


	//   ....[78]....
        /*02d4*/ 	.word	0x0001b630


	//   ....[79]....
        /*02d8*/ 	.word	0x0001bd70


	//   ....[80]....
        /*02dc*/ 	.word	0x0001bd90


	//   ....[81]....
        /*02e0*/ 	.word	0x0001be60


	//   ....[82]....
        /*02e4*/ 	.word	0x0001be90


	//   ....[83]....
        /*02e8*/ 	.word	0x0001bf60


	//   ....[84]....
        /*02ec*/ 	.word	0x0001bf90


	//   ....[85]....
        /*02f0*/ 	.word	0x0001c060


	//   ....[86]....
        /*02f4*/ 	.word	0x0001c080


	//----- nvinfo : EIATTR_EXIT_INSTR_OFFSETS
	.align		4
.L_224:
        /*02f8*/ 	.byte	0x04, 0x1c
        /*02fa*/ 	.short	(.L_226 - .L_225)


	//   ....[0]....
.L_225:
        /*02fc*/ 	.word	0x00000330


	//   ....[1]....
        /*0300*/ 	.word	0x0001b640


	//   ....[2]....
        /*0304*/ 	.word	0x0001b690


	//   ....[3]....
        /*0308*/ 	.word	0x0001b6f0


	//   ....[4]....
        /*030c*/ 	.word	0x0001c090


	//   ....[5]....
        /*0310*/ 	.word	0x0001c0e0


	//   ....[6]....
        /*0314*/ 	.word	0x0001c140


	//----- nvinfo : EIATTR_CTAIDZ_USED
	.align		4
.L_226:
        /*0318*/ 	.byte	0x01, 0x04
	.zero		2


	//----- nvinfo : EIATTR_MAX_THREADS
	.align		4
        /*031c*/ 	.byte	0x04, 0x05
        /*031e*/ 	.short	(.L_228 - .L_227)
.L_227:
        /*0320*/ 	.word	0x00000100
        /*0324*/ 	.word	0x00000001
        /*0328*/ 	.word	0x00000001


	//----- nvinfo : EIATTR_CRS_STACK_SIZE
	.align		4
.L_228:
        /*032c*/ 	.byte	0x04, 0x1e
        /*032e*/ 	.short	(.L_230 - .L_229)
.L_229:
        /*0330*/ 	.word	0x00000000
.L_230:


//--------------------- .nv.info._ZN7cutlass13device_kernelIN5flash19enable_sm80_to_sm89INS1_16FlashAttnFwdSm80INS1_25CollectiveMainloopFwdSm80ILi8ELi1ELb1EN4cute5tupleIJNS5_1CILi128EEES8_S8_EEELi128ENS_6half_tEfNS_4arch4Sm80ELb1ELb0ELb0ELb0ELb0ELb0ELb1ELb0EEENS1_21CollectiveEpilogueFwdIS9_NS6_IJNS7_ILi1EEESF_SF_EEESA_SC_Li256ELb0ELb1ELb0ELb0EEENS1_30DynamicPersistentTileSchedulerILi256ELi256ELb0ELb1ELb0EEEEEEEEEvNT_6ParamsE --------------------------
	.section	.nv.info._ZN7cutlass13device_kernelIN5flash19enable_sm80_to_sm89INS1_16FlashAttnFwdSm80INS1_25CollectiveMainloopFwdSm80ILi8ELi1ELb1EN4cute5tupleIJNS5_1CILi128EEES8_S8_EEELi128ENS_6half_tEfNS_4arch4Sm80ELb1ELb0ELb0ELb0ELb0ELb0ELb1ELb0EEENS1_21CollectiveEpilogueFwdIS9_NS6_IJNS7_ILi1EEESF_SF_EEESA_SC_Li256ELb0ELb1ELb0ELb0EEENS1_30DynamicPersistentTileSchedulerILi256ELi256ELb0ELb1ELb0EEEEEEEEEvNT_6ParamsE,"",@"SHT_CUDA_INFO"
	.sectionflags	@""
	.align	4


	//----- nvinfo : EIATTR_CUDA_API_VERSION
	.align		4
        /*0000*/ 	.byte	0x04, 0x37
        /*0002*/ 	.short	(.L_232 - .L_231)
.L_231:
        /*0004*/ 	.word	0x00000082


	//----- nvinfo : EIATTR_SW2861232_WAR
	.align		4
.L_232:
        /*0008*/ 	.byte	0x01, 0x35
	.zero		2


	//----- nvinfo : EIATTR_PARAM_CBANK
	.align		4
        /*000c*/ 	.byte	0x04, 0x0a
        /*000e*/ 	.short	(.L_234 - .L_233)
	.align		4
.L_233:
        /*0010*/ 	.word	index@(.nv.constant0._ZN7cutlass13device_kernelIN5flash19enable_sm80_to_sm89INS1_16FlashAttnFwdSm80INS1_25CollectiveMainloopFwdSm80ILi8ELi1ELb1EN4cute5tupleIJNS5_1CILi128EEES8_S8_EEELi128ENS_6half_tEfNS_4arch4Sm80ELb1ELb0ELb0ELb0ELb0ELb0ELb1ELb0EEENS1_21CollectiveEpilogueFwdIS9_NS6_IJNS7_ILi1EEESF_SF_EEESA_SC_Li256ELb0ELb1ELb0ELb0EEENS1_30DynamicPersistentTileSchedulerILi256ELi256ELb0ELb1ELb0EEEEEEEEEvNT_6ParamsE)
        /*0014*/ 	.short	0x0160
        /*0016*/ 	.short	0x0428


	//----- nvinfo : EIATTR_CBANK_PARAM_SIZE
	.align		4
.L_234:
        /*0018*/ 	.byte	0x03, 0x19
        /*001a*/ 	.short	0x0428


	//----- nvinfo : EIATTR_KPARAM_INFO
	.align		4
        /*001c*/ 	.byte	0x04, 0x17
        /*001e*/ 	.short	(.L_236 - .L_235)
.L_235:
        /*0020*/ 	.word	0x00000000
        /*0024*/ 	.short	0x0000
        /*0026*/ 	.short	0x0000
        /*0028*/ 	.byte	0x00, 0xf0, 0xa1, 0x10


	//----- nvinfo : EIATTR_MAXREG_COUNT
	.align		4
.L_236:
        /*002c*/ 	.byte	0x03, 0x1b
        /*002e*/ 	.short	0x00ff


	//----- nvinfo : EIATTR_NUM_BARRIERS
	.align		4
        /*0030*/ 	.byte	0x02, 0x4c
        /*0032*/ 	.byte	0x06
	.zero		1


	//----- nvinfo : EIATTR_ANNOTATIONS
	.align		4
        /*0034*/ 	.byte	0x04, 0x55
        /*0036*/ 	.short	(.L_238 - .L_237)


	//   ....[0]....
.L_237:
        /*0038*/ 	.word	0x00000001
        /*003c*/ 	.byte	0x70, 0x00, 0x00, 0x00, 0x01, 0x00, 0x00, 0x00, 0xa0, 0x04, 0x00, 0x00, 0x01, 0x00, 0x00, 0x00
        /* <DEDUP_REMOVED lines=49> */
        /*035c*/ 	.byte	0x00, 0xf1, 0x00, 0x00


	//----- nvinfo : EIATTR_MERCURY_ISA_VERSION
	.align		4
.L_238:
        /*0360*/ 	.byte	0x03, 0x5f
        /*0362*/ 	.short	0x0000


	//----- nvinfo : EIATTR_INT_WARP_WIDE_INSTR_OFFSETS
	.align		4
        /*0364*/ 	.byte	0x04, 0x31
        /*0366*/ 	.short	(.L_240 - .L_239)


	//   ....[0]....
.L_239:
        /*0368*/ 	.word	0x0000d540


	//   ....[1]....
        /*036c*/ 	.word	0x0000d5c0


	//----- nvinfo : EIATTR_COOP_GROUP_MASK_REGIDS
	.align		4
.L_240:
        /*0370*/ 	.byte	0x04, 0x29
        /*0372*/ 	.short	(.L_242 - .L_241)


	//   ....[0]....
.L_241:
        /*0374*/ 	.word	0xffffffff


	//   ....[1]....
        /*0378*/ 	.word	0xffffffff


	//   ....[2]....
        /*037c*/ 	.word	0xffffffff


	//   ....[3]....
        /*0380*/ 	.word	0xffffffff


	//   ....[4]....
        /*0384*/ 	.word	0xffffffff


	//   ....[5]....
        /*0388*/ 	.word	0xffffffff


	//   ....[6]....
        /*038c*/ 	.word	0xffffffff


	//   ....[7]....
        /*0390*/ 	.word	0xffffffff


	//   ....[8]....
        /*0394*/ 	.word	0xffffffff


	//   ....[9]....
        /*0398*/ 	.word	0xffffffff


	//   ....[10]....
        /*039c*/ 	.word	0xffffffff


	//   ....[11]....
        /*03a0*/ 	.word	0xffffffff


	//   ....[12]....
        /*03a4*/ 	.word	0xffffffff


	//   ....[13]....
        /*03a8*/ 	.word	0xffffffff


	//   ....[14]....
        /*03ac*/ 	.word	0xffffffff


	//   ....[15]....
        /*03b0*/ 	.word	0xffffffff


	//   ....[16]....
        /*03b4*/ 	.word	0xffffffff


	//   ....[17]....
        /*03b8*/ 	.word	0xffffffff


	//   ....[18]....
        /*03bc*/ 	.word	0xffffffff


	//   ....[19]....
        /*03c0*/ 	.word	0xffffffff


	//   ....[20]....
        /*03c4*/ 	.word	0xffffffff


	//   ....[21]....
        /*03c8*/ 	.word	0xffffffff


	//   ....[22]....
        /*03cc*/ 	.word	0xffffffff


	//   ....[23]....
        /*03d0*/ 	.word	0xffffffff


	//   ....[24]....
        /*03d4*/ 	.word	0xffffffff


	//   ....[25]....
        /*03d8*/ 	.word	0xffffffff


	//   ....[26]....
        /*03dc*/ 	.word	0xffffffff


	//   ....[27]....
        /*03e0*/ 	.word	0xffffffff


	//   ....[28]....
        /*03e4*/ 	.word	0xffffffff


	//   ....[29]....
        /*03e8*/ 	.word	0xffffffff


	//   ....[30]....
        /*03ec*/ 	.word	0xffffffff


	//   ....[31]....
        /*03f0*/ 	.word	0xffffffff


	//   ....[32]....
        /*03f4*/ 	.word	0xffffffff


	//   ....[33]....
        /*03f8*/ 	.word	0xffffffff


	//   ....[34]....
        /*03fc*/ 	.word	0xffffffff


	//   ....[35]....
        /*0400*/ 	.word	0xffffffff


	//   ....[36]....
        /*0404*/ 	.word	0xffffffff


	//   ....[37]....
        /*0408*/ 	.word	0xffffffff


	//   ....[38]....
        /*040c*/ 	.word	0xffffffff


	//   ....[39]....
        /*0410*/ 	.word	0xffffffff


	//   ....[40]....
        /*0414*/ 	.word	0xffffffff


	//   ....[41]....
        /*0418*/ 	.word	0xffffffff


	//   ....[42]....
        /*041c*/ 	.word	0xffffffff


	//   ....[43]....
        /*0420*/ 	.word	0xffffffff


	//   ....[44]....
        /*0424*/ 	.word	0xffffffff


	//   ....[45]....
        /*0428*/ 	.word	0xffffffff


	//   ....[46]....
        /*042c*/ 	.word	0xffffffff


	//   ....[47]....
        /*0430*/ 	.word	0xffffffff


	//   ....[48]....
        /*0434*/ 	.word	0xffffffff


	//   ....[49]....
        /*0438*/ 	.word	0xffffffff


	//   ....[50]....
        /*043c*/ 	.word	0xffffffff


	//   ....[51]....
        /*0440*/ 	.word	0xffffffff


	//   ....[52]....
        /*0444*/ 	.word	0xffffffff


	//   ....[53]....
        /*0448*/ 	.word	0xffffffff


	//   ....[54]....
        /*044c*/ 	.word	0xffffffff


	//   ....[55]....
        /*0450*/ 	.word	0xffffffff


	//   ....[56]....
        /*0454*/ 	.word	0xffffffff


	//   ....[57]....
        /*0458*/ 	.word	0xffffffff


	//   ....[58]....
        /*045c*/ 	.word	0xffffffff


	//   ....[59]....
        /*0460*/ 	.word	0xffffffff


	//   ....[60]....
        /*0464*/ 	.word	0xffffffff


	//   ....[61]....
        /*0468*/ 	.word	0xffffffff


	//   ....[62]....
        /*046c*/ 	.word	0xffffffff


	//   ....[63]....
        /*0470*/ 	.word	0xffffffff


	//----- nvinfo : EIATTR_COOP_GROUP_INSTR_OFFSETS
	.align		4
.L_242:
        /*0474*/ 	.byte	0x04, 0x28
        /*0476*/ 	.short	(.L_244 - .L_243)


	//   ....[0]....
.L_243:
        /*0478*/ 	.word	0x00000050


	//   ....[1]....
        /*047c*/ 	.word	0x00001620


	//   ....[2]....
        /*0480*/ 	.word	0x00001640


	//   ....[3]....
        /*0484*/ 	.word	0x00001660


	//   ....[4]....
        /*0488*/ 	.word	0x00001680


	//   ....[5]....
        /*048c*/ 	.word	0x000016b0


	//   ....[6]....
        /*0490*/ 	.word	0x000016d0


	//   ....[7]....
        /*0494*/ 	.word	0x00001730


	//   ....[8]....
        /*0498*/ 	.word	0x00001780


	//   ....[9]....
        /*049c*/ 	.word	0x00002e30


	//   ....[10]....
        /*04a0*/ 	.word	0x00002e40


	//   ....[11]....
        /*04a4*/ 	.word	0x00003a50


	//   ....[12]....
        /*04a8*/ 	.word	0x00003ad0


	//   ....[13]....
        /*04ac*/ 	.word	0x00003af0


	//   ....[14]....
        /*04b0*/ 	.word	0x00003b10


	//   ....[15]....
        /*04b4*/ 	.word	0x00005f70


	//   ....[16]....
        /*04b8*/ 	.word	0x00005f90


	//   ....[17]....
        /*04bc*/ 	.word	0x000072f0


	//   ....[18]....
        /*04c0*/ 	.word	0x00007420


	//   ....[19]....
        /*04c4*/ 	.word	0x00007580


	//   ....[20]....
        /*04c8*/ 	.word	0x00007630


	//   ....[21]....
        /*04cc*/ 	.word	0x0000ad00


	//   ....[22]....
        /*04d0*/ 	.word	0x0000ad30


	//   ....[23]....
        /*04d4*/ 	.word	0x0000ad50


	//   ....[24]....
        /*04d8*/ 	.word	0x0000ad70


	//   ....[25]....
        /*04dc*/ 	.word	0x0000cef0


	//   ....[26]....
        /*04e0*/ 	.word	0x0000cf40


	//   ....[27]....
        /*04e4*/ 	.word	0x0000cf60


	//   ....[28]....
        /*04e8*/ 	.word	0x0000cf80


	//   ....[29]....
        /*04ec*/ 	.word	0x0000dba0


	//   ....[30]....
        /*04f0*/ 	.word	0x0000df20


	//   ....[31]....
        /*04f4*/ 	.word	0x0000df50


	//   ....[32]....
        /*04f8*/ 	.word	0x0000df70


	//   ....[33]....
        /*04fc*/ 	.word	0x0000df90


	//   ....[34]....
        /*0500*/ 	.word	0x0000e1a0


	//   ....[35]....
        /*0504*/ 	.word	0x0000e1b0


	//   ....[36]....
        /*0508*/ 	.word	0x0000e290


	//   ....[37]....
        /*050c*/ 	.word	0x0000e2c0


	//   ....[38]....
        /*0510*/ 	.word	0x0000e380


	//   ....[39]....
        /*0514*/ 	.word	0x0000e3b0


	//   ....[40]....
        /*0518*/ 	.word	0x0000e470


	//   ....[41]....
        /*051c*/ 	.word	0x0000e490


	//   ....[42]....
        /*0520*/ 	.word	0x0000ea00


	//   ....[43]....
        /*0524*/ 	.word	0x0000ea20


	//   ....[44]....
        /*0528*/ 	.word	0x0000eb50


	//   ....[45]....
        /*052c*/ 	.word	0x0000eb60


	//   ....[46]....
        /*0530*/ 	.word	0x0000ec80


	//   ....[47]....
        /*0534*/ 	.word	0x0000eca0


	//   ....[48]....
        /*0538*/ 	.word	0x0000edc0


	//   ....[49]....
        /*053c*/ 	.word	0x0000edd0


	//   ....[50]....
        /*0540*/ 	.word	0x0000ef60


	//   ....[51]....
        /*0544*/ 	.word	0x0000f040


	//   ....[52]....
        /*0548*/ 	.word	0x0000f0a0


	//   ....[53]....
        /*054c*/ 	.word	0x0000f0f0


	//   ....[54]....
        /*0550*/ 	.word	0x0000f140


	//   ....[55]....
        /*0554*/ 	.word	0x0000f1b0


	//   ....[56]....
        /*0558*/ 	.word	0x0000f220


	//   ....[57]....
        /*055c*/ 	.word	0x0000f280


	//   ....[58]....
        /*0560*/ 	.word	0x0000f2e0


	//   ....[59]....
        /*0564*/ 	.word	0x0000f340


	//   ....[60]....
        /*0568*/ 	.word	0x0000f3b0


	//   ....[61]....
        /*056c*/ 	.word	0x0000f410


	//   ....[62]....
        /*0570*/ 	.word	0x0000f470


	//   ....[63]....
        /*0574*/ 	.word	0x0000f4e0


	//----- nvinfo : EIATTR_EXIT_INSTR_OFFSETS
	.align		4
.L_244:
        /*0578*/ 	.byte	0x04, 0x1c
        /*057a*/ 	.short	(.L_246 - .L_245)


	//   ....[0]....
.L_245:
        /*057c*/ 	.word	0x000000a0


	//   ....[1]....
        /*0580*/ 	.word	0x0000f000


	//----- nvinfo : EIATTR_MAX_THREADS
	.align		4
.L_246:
        /*0584*/ 	.byte	0x04, 0x05
        /*0586*/ 	.short	(.L_248 - .L_247)
.L_247:
        /*0588*/ 	.word	0x00000100
        /*058c*/ 	.word	0x00000001
        /*0590*/ 	.word	0x00000001


	//----- nvinfo : EIATTR_CRS_STACK_SIZE
	.align		4
.L_248:
        /*0594*/ 	.byte	0x04, 0x1e
        /*0596*/ 	.short	(.L_250 - .L_249)
.L_249:
        /*0598*/ 	.word	0x00000000
.L_250:


//--------------------- .nv.info._ZN7cutlass13device_kernelIN5flash19enable_sm80_to_sm89INS1_16FlashAttnFwdSm80INS1_25CollectiveMainloopFwdSm80ILi8ELi1ELb1EN4cute5tupleIJNS5_1CILi128EEES8_S8_EEELi128ENS_6half_tEfNS_4arch4Sm80ELb1ELb0ELb0ELb1ELb0ELb0ELb1ELb0EEENS1_21CollectiveEpilogueFwdIS9_NS6_IJNS7_ILi1EEESF_SF_EEESA_SC_Li256ELb1ELb1ELb0ELb0EEENS1_19SingleTileSchedulerILb1ELb0ELb1ELi128EEEEEEEEEvNT_6ParamsE --------------------------
	.section	.nv.info._ZN7cutlass13device_kernelIN5flash19enable_sm80_to_sm89INS1_16FlashAttnFwdSm80INS1_25CollectiveMainloopFwdSm80ILi8ELi1ELb1EN4cute5tupleIJNS5_1CILi128EEES8_S8_EEELi128ENS_6half_tEfNS_4arch4Sm80ELb1ELb0ELb0ELb1ELb0ELb0ELb1ELb0EEENS1_21CollectiveEpilogueFwdIS9_NS6_IJNS7_ILi1EEESF_SF_EEESA_SC_Li256ELb1ELb1ELb0ELb0EEENS1_19SingleTileSchedulerILb1ELb0ELb1ELi128EEEEEEEEEvNT_6ParamsE,"",@"SHT_CUDA_INFO"
	.sectionflags	@""
	.align	4


	//----- nvinfo : EIATTR_CUDA_API_VERSION
	.align		4
        /*0000*/ 	.byte	0x04, 0x37
        /*0002*/ 	.short	(.L_252 - .L_251)
.L_251:
        /*0004*/ 	.word	0x00000082


	//----- nvinfo : EIATTR_SW2861232_WAR
	.align		4
.L_252:
        /*0008*/ 	.byte	0x01, 0x35
	.zero		2


	//----- nvinfo : EIATTR_PARAM_CBANK
	.align		4
        /*000c*/ 	.byte	0x04, 0x0a
        /*000e*/ 	.short	(.L_254 - .L_253)
	.align		4
.L_253:
        /*0010*/ 	.word	index@(.nv.constant0._ZN7cutlass13device_kernelIN5flash19enable_sm80_to_sm89INS1_16FlashAttnFwdSm80INS1_25CollectiveMainloopFwdSm80ILi8ELi1ELb1EN4cute5tupleIJNS5_1CILi128EEES8_S8_EEELi128ENS_6half_tEfNS_4arch4Sm80ELb1ELb0ELb0ELb1ELb0ELb0ELb1ELb0EEENS1_21CollectiveEpilogueFwdIS9_NS6_IJNS7_ILi1EEESF_SF_EEESA_SC_Li256ELb1ELb1ELb0ELb0EEENS1_19SingleTileSchedulerILb1ELb0ELb1ELi128EEEEEEEEEvNT_6ParamsE)
        /*0014*/ 	.short	0x0160
        /*0016*/ 	.short	0x0418


	//----- nvinfo : EIATTR_CBANK_PARAM_SIZE
	.align		4
.L_254:
        /*0018*/ 	.byte	0x03, 0x19
        /*001a*/ 	.short	0x0418


	//----- nvinfo : EIATTR_KPARAM_INFO
	.align		4
        /*001c*/ 	.byte	0x04, 0x17
        /*001e*/ 	.short	(.L_256 - .L_255)
.L_255:
        /*0020*/ 	.word	0x00000000
        /*0024*/ 	.short	0x0000
        /*0026*/ 	.short	0x0000
        /*0028*/ 	.byte	0x00, 0xf0, 0x61, 0x10


	//----- nvinfo : EIATTR_MAXREG_COUNT
	.align		4
.L_256:
        /*002c*/ 	.byte	0x03, 0x1b
        /*002e*/ 	.short	0x00ff


	//----- nvinfo : EIATTR_NUM_BARRIERS
	.align		4
        /*0030*/ 	.byte	0x02, 0x4c
        /*0032*/ 	.byte	0x02
	.zero		1


	//----- nvinfo : EIATTR_MERCURY_ISA_VERSION
	.align		4
        /*0034*/ 	.byte	0x03, 0x5f
        /*0036*/ 	.short	0x0000


	//----- nvinfo : EIATTR_INT_WARP_WIDE_INSTR_OFFSETS
	.align		4
        /*0038*/ 	.byte	0x04, 0x31
        /*003a*/ 	.short	(.L_258 - .L_257)


	//   ....[0]....
.L_257:
        /*003c*/ 	.word	0x00001520


	//----- nvinfo : EIATTR_COOP_GROUP_MASK_REGIDS
	.align		4
.L_258:
        /*0040*/ 	.byte	0x04, 0x29
        /*0042*/ 	.short	(.L_260 - .L_259)


	//   ....[0]....
.L_259:
        /*0044*/ 	.word	0xffffffff


	//   ....[1]....
        /*0048*/ 	.word	0xffffffff


	//   ....[2]....
        /*004c*/ 	.word	0xffffffff


	//   ....[3]....
        /*0050*/ 	.word	0xffffffff


	//   ....[4]....
        /*0054*/ 	.word	0xffffffff


	//   ....[5]....
        /*0058*/ 	.word	0xffffffff


	//   ....[6]....
        /*005c*/ 	.word	0xffffffff


	//   ....[7]....
        /*0060*/ 	.word	0xffffffff


	//   ....[8]....
        /*0064*/ 	.word	0xffffffff


	//   ....[9]....
        /*0068*/ 	.word	0xffffffff


	//   ....[10]....
        /*006c*/ 	.word	0xffffffff


	//   ....[11]....
        /*0070*/ 	.word	0xffffffff


	//   ....[12]....
        /*0074*/ 	.word	0xffffffff


	//   ....[13]....
        /*0078*/ 	.word	0xffffffff


	//   ....[14]....
        /*007c*/ 	.word	0xffffffff


	//   ....[15]....
        /*0080*/ 	.word	0xffffffff


	//   ....[16]....
        /*0084*/ 	.word	0xffffffff


	//   ....[17]....
        /*0088*/ 	.word	0xffffffff


	//   ....[18]....
        /*008c*/ 	.word	0xffffffff


	//   ....[19]....
        /*0090*/ 	.word	0xffffffff


	//   ....[20]....
        /*0094*/ 	.word	0xffffffff


	//   ....[21]....
        /*0098*/ 	.word	0xffffffff


	//   ....[22]....
        /*009c*/ 	.word	0xffffffff


	//   ....[23]....
        /*00a0*/ 	.word	0xffffffff


	//   ....[24]....
        /*00a4*/ 	.word	0xffffffff


	//   ....[25]....
        /*00a8*/ 	.word	0xffffffff


	//   ....[26]....
        /*00ac*/ 	.word	0xffffffff


	//   ....[27]....
        /*00b0*/ 	.word	0xffffffff


	//   ....[28]....
        /*00b4*/ 	.word	0xffffffff


	//   ....[29]....
        /*00b8*/ 	.word	0xffffffff


	//   ....[30]....
        /*00bc*/ 	.word	0xffffffff


	//   ....[31]....
        /*00c0*/ 	.word	0xffffffff


	//   ....[32]....
        /*00c4*/ 	.word	0xffffffff


	//   ....[33]....
        /*00c8*/ 	.word	0xffffffff


	//   ....[34]....
        /*00cc*/ 	.word	0xffffffff


	//   ....[35]....
        /*00d0*/ 	.word	0xffffffff


	//   ....[36]....
        /*00d4*/ 	.word	0xffffffff


	//   ....[37]....
        /*00d8*/ 	.word	0xffffffff


	//   ....[38]....
        /*00dc*/ 	.word	0xffffffff


	//   ....[39]....
        /*00e0*/ 	.word	0xffffffff


	//   ....[40]....
        /*00e4*/ 	.word	0xffffffff


	//   ....[41]....
        /*00e8*/ 	.word	0xffffffff


	//   ....[42]....
        /*00ec*/ 	.word	0xffffffff


	//   ....[43]....
        /*00f0*/ 	.word	0xffffffff


	//   ....[44]....
        /*00f4*/ 	.word	0xffffffff


	//   ....[45]....
        /*00f8*/ 	.word	0xffffffff


	//   ....[46]....
        /*00fc*/ 	.word	0xffffffff


	//   ....[47]....
        /*0100*/ 	.word	0xffffffff


	//   ....[48]....
        /*0104*/ 	.word	0xffffffff


	//----- nvinfo : EIATTR_COOP_GROUP_INSTR_OFFSETS
	.align		4
.L_260:
        /*0108*/ 	.byte	0x04, 0x28
        /*010a*/ 	.short	(.L_262 - .L_261)


	//   ....[0]....
.L_261:
        /*010c*/ 	.word	0x00000080


	//   ....[1]....
        /*0110*/ 	.word	0x00000f60


	//   ....[2]....
        /*0114*/ 	.word	0x00000fa0


	//   ....[3]....
        /*0118*/ 	.word	0x00000ff0


	//   ....[4]....
        /*011c*/ 	.word	0x00001030


	//   ....[5]....
        /*0120*/ 	.word	0x00001080


	//   ....[6]....
        /*0124*/ 	.word	0x000010c0


	//   ....[7]....
        /*0128*/ 	.word	0x00001180


	//   ....[8]....
        /*012c*/ 	.word	0x000011c0


	//   ....[9]....
        /*0130*/ 	.word	0x00002f30


	//   ....[10]....
        /*0134*/ 	.word	0x00002f50


	//   ....[11]....
        /*0138*/ 	.word	0x00003b00


	//   ....[12]....
        /*013c*/ 	.word	0x00003c20


	//   ....[13]....
        /*0140*/ 	.word	0x00003c30


	//   ....[14]....
        /*0144*/ 	.word	0x00003c60


	//   ....[15]....
        /*0148*/ 	.word	0x00006560


	//   ....[16]....
        /*014c*/ 	.word	0x00006580


	//   ....[17]....
        /*0150*/ 	.word	0x000073f0


	//   ....[18]....
        /*0154*/ 	.word	0x000075a0


	//   ....[19]....
        /*0158*/ 	.word	0x000075b0


	//   ....[20]....
        /*015c*/ 	.word	0x000076d0


	//   ....[21]....
        /*0160*/ 	.word	0x0000ae40


	//   ....[22]....
        /*0164*/ 	.word	0x0000ae80


	//   ....[23]....
        /*0168*/ 	.word	0x0000aea0


	//   ....[24]....
        /*016c*/ 	.word	0x0000aec0


	//   ....[25]....
        /*0170*/ 	.word	0x0000cf30


	//   ....[26]....
        /*0174*/ 	.word	0x0000cf60


	//   ....[27]....
        /*0178*/ 	.word	0x0000cfa0


	//   ....[28]....
        /*017c*/ 	.word	0x0000cfb0


	//   ....[29]....
        /*0180*/ 	.word	0x0000e100


	//   ....[30]....
        /*0184*/ 	.word	0x0000e140


	//   ....[31]....
        /*0188*/ 	.word	0x0000e180


	//   ....[32]....
        /*018c*/ 	.word	0x0000e1b0


	//   ....[33]....
        /*0190*/ 	.word	0x0000e380


	//   ....[34]....
        /*0194*/ 	.word	0x0000e390


	//   ....[35]....
        /*0198*/ 	.word	0x0000e480


	//   ....[36]....
        /*019c*/ 	.word	0x0000e4b0


	//   ....[37]....
        /*01a0*/ 	.word	0x0000e580


	//   ....[38]....
        /*01a4*/ 	.word	0x0000e5b0


	//   ....[39]....
        /*01a8*/ 	.word	0x0000e680


	//   ....[40]....
        /*01ac*/ 	.word	0x0000e6a0


	//   ....[41]....
        /*01b0*/ 	.word	0x0000ee20


	//   ....[42]....
        /*01b4*/ 	.word	0x0000ee40


	//   ....[43]....
        /*01b8*/ 	.word	0x0000ef10


	//   ....[44]....
        /*01bc*/ 	.word	0x0000ef40


	//   ....[45]....
        /*01c0*/ 	.word	0x0000f010


	//   ....[46]....
        /*01c4*/ 	.word	0x0000f040


	//   ....[47]....
        /*01c8*/ 	.word	0x0000f110


	//   ....[48]....
        /*01cc*/ 	.word	0x0000f130


	//----- nvinfo : EIATTR_EXIT_INSTR_OFFSETS
	.align		4
.L_262:
        /*01d0*/ 	.byte	0x04, 0x1c
        /*01d2*/ 	.short	(.L_264 - .L_263)


	//   ....[0]....
.L_263:
        /*01d4*/ 	.word	0x00000330


	//   ....[1]....
        /*01d8*/ 	.word	0x0000e6b0


	//   ....[2]....
        /*01dc*/ 	.word	0x0000e700


	//   ....[3]....
        /*01e0*/ 	.word	0x0000e760


	//   ....[4]....
        /*01e4*/ 	.word	0x0000f140


	//   ....[5]....
        /*01e8*/ 	.word	0x0000f190


	//   ....[6]....
        /*01ec*/ 	.word	0x0000f1f0


	//----- nvinfo : EIATTR_CTAIDZ_USED
	.align		4
.L_264:
        /*01f0*/ 	.byte	0x01, 0x04
	.zero		2


	//----- nvinfo : EIATTR_MAX_THREADS
	.align		4
        /*01f4*/ 	.byte	0x04, 0x05
        /*01f6*/ 	.short	(.L_266 - .L_265)
.L_265:
        /*01f8*/ 	.word	0x00000100
        /*01fc*/ 	.word	0x00000001
        /*0200*/ 	.word	0x00000001


	//----- nvinfo : EIATTR_CRS_STACK_SIZE
	.align		4
.L_266:
        /*0204*/ 	.byte	0x04, 0x1e
        /*0206*/ 	.short	(.L_268 - .L_267)
.L_267:
        /*0208*/ 	.word	0x00000000
.L_268:


//--------------------- .nv.info._ZN7cutlass13device_kernelIN5flash19enable_sm80_to_sm89INS1_16FlashAttnFwdSm80INS1_25CollectiveMainloopFwdSm80ILi8ELi1ELb1EN4cute5tupleIJNS5_1CILi128EEES8_S8_EEELi128ENS_6half_tEfNS_4arch4Sm80ELb1ELb0ELb0ELb1ELb0ELb1ELb1ELb0EEENS1_21CollectiveEpilogueFwdIS9_NS6_IJNS7_ILi1EEESF_SF_EEESA_SC_Li256ELb1ELb1ELb0ELb0EEENS1_19SingleTileSchedulerILb1ELb0ELb1ELi128EEEEEEEEEvNT_6ParamsE --------------------------
	.section	.nv.info._ZN7cutlass13device_kernelIN5flash19enable_sm80_to_sm89INS1_16FlashAttnFwdSm80INS1_25CollectiveMainloopFwdSm80ILi8ELi1ELb1EN4cute5tupleIJNS5_1CILi128EEES8_S8_EEELi128ENS_6half_tEfNS_4arch4Sm80ELb1ELb0ELb0ELb1ELb0ELb1ELb1ELb0EEENS1_21CollectiveEpilogueFwdIS9_NS6_IJNS7_ILi1EEESF_SF_EEESA_SC_Li256ELb1ELb1ELb0ELb0EEENS1_19SingleTileSchedulerILb1ELb0ELb1ELi128EEEEEEEEEvNT_6ParamsE,"",@"SHT_CUDA_INFO"
	.sectionflags	@""
	.align	4


	//----- nvinfo : EIATTR_CUDA_API_VERSION
	.align		4
        /*0000*/ 	.byte	0x04, 0x37
        /*0002*/ 	.short	(.L_270 - .L_269)
.L_269:
        /*0004*/ 	.word	0x00000082


	//----- nvinfo : EIATTR_SW2861232_WAR
	.align		4
.L_270:
        /*0008*/ 	.byte	0x01, 0x35
	.zero		2


	//----- nvinfo : EIATTR_PARAM_CBANK
	.align		4
        /*000c*/ 	.byte	0x04, 0x0a
        /*000e*/ 	.short	(.L_272 - .L_271)
	.align		4
.L_271:
        /*0010*/ 	.word	index@(.nv.constant0._ZN7cutlass13device_kernelIN5flash19enable_sm80_to_sm89INS1_16FlashAttnFwdSm80INS1_25CollectiveMainloopFwdSm80ILi8ELi1ELb1EN4cute5tupleIJNS5_1CILi128EEES8_S8_EEELi128ENS_6half_tEfNS_4arch4Sm80ELb1ELb0ELb0ELb1ELb0ELb1ELb1ELb0EEENS1_21CollectiveEpilogueFwdIS9_NS6_IJNS7_ILi1EEESF_SF_EEESA_SC_Li256ELb1ELb1ELb0ELb0EEENS1_19SingleTileSchedulerILb1ELb0ELb1ELi128EEEEEEEEEvNT_6ParamsE)
        /*0014*/ 	.short	0x0160
        /*0016*/ 	.short	0x0418


	//----- nvinfo : EIATTR_CBANK_PARAM_SIZE
	.align		4
.L_272:
        /*0018*/ 	.byte	0x03, 0x19
        /*001a*/ 	.short	0x0418


	//----- nvinfo : EIATTR_KPARAM_INFO
	.align		4
        /*001c*/ 	.byte	0x04, 0x17
        /*001e*/ 	.short	(.L_274 - .L_273)
.L_273:
        /*0020*/ 	.word	0x00000000
        /*0024*/ 	.short	0x0000
        /*0026*/ 	.short	0x0000
        /*0028*/ 	.byte	0x00, 0xf0, 0x61, 0x10


	//----- nvinfo : EIATTR_MAXREG_COUNT
	.align		4
.L_274:
        /*002c*/ 	.byte	0x03, 0x1b
        /*002e*/ 	.short	0x00ff


	//----- nvinfo : EIATTR_NUM_BARRIERS
	.align		4
        /*0030*/ 	.byte	0x02, 0x4c
        /*0032*/ 	.byte	0x02
	.zero		1


	//----- nvinfo : EIATTR_ANNOTATIONS
	.align		4
        /*0034*/ 	.byte	0x04, 0x55
        /*0036*/ 	.short	(.L_276 - .L_275)


	//   ....[0]....
.L_275:
        /* <DEDUP_REMOVED lines=39> */


	//----- nvinfo : EIATTR_MERCURY_ISA_VERSION
	.align		4
.L_276:
        /*0290*/ 	.byte	0x03, 0x5f
        /*0292*/ 	.short	0x0000


	//----- nvinfo : EIATTR_COOP_GROUP_MASK_REGIDS
	.align		4
        /*0294*/ 	.byte	0x04, 0x29
        /*0296*/ 	.short	(.L_278 - .L_277)


	//   ....[0]....
.L_277:
        /*0298*/ 	.word	0xffffffff


	//   ....[1]....
        /*029c*/ 	.word	0xffffffff


	//   ....[2]....
        /*02a0*/ 	.word	0xffffffff


	//   ....[3]....
        /*02a4*/ 	.word	0xffffffff


	//   ....[4]....
        /*02a8*/ 	.word	0xffffffff


	//   ....[5]....
        /*02ac*/ 	.word	0xffffffff


	//   ....[6]....
        /*02b0*/ 	.word	0xffffffff


	//   ....[7]....
        /*02b4*/ 	.word	0xffffffff


	//   ....[8]....
        /*02b8*/ 	.word	0xffffffff


	//   ....[9]....
        /*02bc*/ 	.word	0xffffffff


	//   ....[10]....
        /*02c0*/ 	.word	0xffffffff


	//   ....[11]....
        /*02c4*/ 	.word	0xffffffff


	//   ....[12]....
        /*02c8*/ 	.word	0xffffffff


	//   ....[13]....
        /*02cc*/ 	.word	0xffffffff


	//   ....[14]....
        /*02d0*/ 	.word	0xffffffff


	//   ....[15]....
        /*02d4*/ 	.word	0xffffffff


	//   ....[16]....
        /*02d8*/ 	.word	0xffffffff


	//   ....[17]....
        /*02dc*/ 	.word	0xffffffff


	//   ....[18]....
        /*02e0*/ 	.word	0xffffffff


	//   ....[19]....
        /*02e4*/ 	.word	0xffffffff


	//   ....[20]....
        /*02e8*/ 	.word	0xffffffff


	//   ....[21]....
        /*02ec*/ 	.word	0xffffffff


	//   ....[22]....
        /*02f0*/ 	.word	0xffffffff


	//   ....[23]....
        /*02f4*/ 	.word	0xffffffff


	//   ....[24]....
        /*02f8*/ 	.word	0xffffffff


	//   ....[25]....
        /*02fc*/ 	.word	0xffffffff


	//   ....[26]....
        /*0300*/ 	.word	0xffffffff


	//   ....[27]....
        /*0304*/ 	.word	0xffffffff


	//   ....[28]....
        /*0308*/ 	.word	0xffffffff


	//   ....[29]....
        /*030c*/ 	.word	0xffffffff


	//   ....[30]....
        /*0310*/ 	.word	0xffffffff


	//   ....[31]....
        /*0314*/ 	.word	0xffffffff


	//   ....[32]....
        /*0318*/ 	.word	0xffffffff


	//   ....[33]....
        /*031c*/ 	.word	0xffffffff


	//   ....[34]....
        /*0320*/ 	.word	0xffffffff


	//   ....[35]....
        /*0324*/ 	.word	0xffffffff


	//   ....[36]....
        /*0328*/ 	.word	0xffffffff


	//   ....[37]....
        /*032c*/ 	.word	0xffffffff


	//   ....[38]....
        /*0330*/ 	.word	0xffffffff


	//   ....[39]....
        /*0334*/ 	.word	0xffffffff


	//   ....[40]....
        /*0338*/ 	.word	0xffffffff


	//   ....[41]....
        /*033c*/ 	.word	0xffffffff


	//   ....[42]....
        /*0340*/ 	.word	0xffffffff


	//   ....[43]....
        /*0344*/ 	.word	0xffffffff


	//   ....[44]....
        /*0348*/ 	.word	0xffffffff


	//   ....[45]....
        /*034c*/ 	.word	0xffffffff


	//   ....[46]....
        /*0350*/ 	.word	0xffffffff


	//   ....[47]....
        /*0354*/ 	.word	0xffffffff


	//   ....[48]....
        /*0358*/ 	.word	0xffffffff


	//   ....[49]....
        /*035c*/ 	.word	0xffffffff


	//   ....[50]....
        /*0360*/ 	.word	0xffffffff


	//   ....[51]....
        /*0364*/ 	.word	0xffffffff


	//   ....[52]....
        /*0368*/ 	.word	0xffffffff


	//   ....[53]....
        /*036c*/ 	.word	0xffffffff


	//   ....[54]....
        /*0370*/ 	.word	0xffffffff


	//   ....[55]....
        /*0374*/ 	.word	0xffffffff


	//   ....[56]....
        /*0378*/ 	.word	0xffffffff


	//   ....[57]....
        /*037c*/ 	.word	0xffffffff


	//   ....[58]....
        /*0380*/ 	.word	0xffffffff


	//   ....[59]....
        /*0384*/ 	.word	0xffffffff


	//   ....[60]....
        /*0388*/ 	.word	0xffffffff


	//   ....[61]....
        /*038c*/ 	.word	0xffffffff


	//   ....[62]....
        /*0390*/ 	.word	0xffffffff


	//   ....[63]....
        /*0394*/ 	.word	0xffffffff


	//   ....[64]....
        /*0398*/ 	.word	0xffffffff


	//   ....[65]....
        /*039c*/ 	.word	0xffffffff


	//   ....[66]....
        /*03a0*/ 	.word	0xffffffff


	//   ....[67]....
        /*03a4*/ 	.word	0xffffffff


	//   ....[68]....
        /*03a8*/ 	.word	0xffffffff


	//   ....[69]....
        /*03ac*/ 	.word	0xffffffff


	//   ....[70]....
        /*03b0*/ 	.word	0xffffffff


	//   ....[71]....
        /*03b4*/ 	.word	0xffffffff


	//   ....[72]....
        /*03b8*/ 	.word	0xffffffff


	//   ....[73]....
        /*03bc*/ 	.word	0xffffffff


	//   ....[74]....
        /*03c0*/ 	.word	0xffffffff


	//   ....[75]....
        /*03c4*/ 	.word	0xffffffff


	//   ....[76]....
        /*03c8*/ 	.word	0xffffffff


	//   ....[77]....
        /*03cc*/ 	.word	0xffffffff


	//   ....[78]....
        /*03d0*/ 	.word	0xffffffff


	//   ....[79]....
        /*03d4*/ 	.word	0xffffffff


	//   ....[80]....
        /*03d8*/ 	.word	0xffffffff


	//----- nvinfo : EIATTR_COOP_GROUP_INSTR_OFFSETS
	.align		4
.L_278:
        /*03dc*/ 	.byte	0x04, 0x28
        /*03de*/ 	.short	(.L_280 - .L_279)


	//   ....[0]....
.L_279:
        /*03e0*/ 	.word	0x00000090


	//   ....[1]....
        /*03e4*/ 	.word	0x000084b0


	//   ....[2]....
        /*03e8*/ 	.word	0x000084f0


	//   ....[3]....
        /*03ec*/ 	.word	0x00008500


	//   ....[4]....
        /*03f0*/ 	.word	0x00008510


	//   ....[5]....
        /*03f4*/ 	.word	0x000087d0


	//   ....[6]....
        /*03f8*/ 	.word	0x00008800


	//   ....[7]....
        /*03fc*/ 	.word	0x00008830


	//   ....[8]....
        /*0400*/ 	.word	0x00008860


	//   ....[9]....
        /*0404*/ 	.word	0x00009180


	//   ....[10]....
        /*0408*/ 	.word	0x000091a0


	//   ....[11]....
        /*040c*/ 	.word	0x000091f0


	//   ....[12]....
        /*0410*/ 	.word	0x00009200


	//   ....[13]....
        /*0414*/ 	.word	0x00009360


	//   ....[14]....
        /*0418*/ 	.word	0x00009420


	//   ....[15]....
        /*041c*/ 	.word	0x00009460


	//   ....[16]....
        /*0420*/ 	.word	0x000094a0


	//   ....[17]....
        /*0424*/ 	.word	0x00009620


	//   ....[18]....
        /*0428*/ 	.word	0x000096e0


	//   ....[19]....
        /*042c*/ 	.word	0x00009720


	//   ....[20]....
        /*0430*/ 	.word	0x00009760


	//   ....[21]....
        /*0434*/ 	.word	0x00009900


	//   ....[22]....
        /*0438*/ 	.word	0x000099c0


	//   ....[23]....
        /*043c*/ 	.word	0x00009a00


	//   ....[24]....
        /*0440*/ 	.word	0x00009a40


	//   ....[25]....
        /*0444*/ 	.word	0x0000b590


	//   ....[26]....
        /*0448*/ 	.word	0x0000b5e0


	//   ....[27]....
        /*044c*/ 	.word	0x0000b600


	//   ....[28]....
        /*0450*/ 	.word	0x0000b670


	//   ....[29]....
        /*0454*/ 	.word	0x0000b6f0


	//   ....[30]....
        /*0458*/ 	.word	0x0000b710


	//   ....[31]....
        /*045c*/ 	.word	0x0000b730


	//   ....[32]....
        /*0460*/ 	.word	0x0000b770


	//   ....[33]....
        /*0464*/ 	.word	0x0000b940


	//   ....[34]....
        /*0468*/ 	.word	0x0000b980


	//   ....[35]....
        /*046c*/ 	.word	0x0000b990


	//   ....[36]....
        /*0470*/ 	.word	0x0000b9a0


	//   ....[37]....
        /*0474*/ 	.word	0x0000ba80


	//   ....[38]....
        /*0478*/ 	.word	0x0000bae0


	//   ....[39]....
        /*047c*/ 	.word	0x0000bb40


	//   ....[40]....
        /*0480*/ 	.word	0x0000bb50


	//   ....[41]....
        /*0484*/ 	.word	0x0000f080


	//   ....[42]....
        /*0488*/ 	.word	0x0000f090


	//   ....[43]....
        /*048c*/ 	.word	0x0000fda0


	//   ....[44]....
        /*0490*/ 	.word	0x0000fdc0


	//   ....[45]....
        /*0494*/ 	.word	0x0000fde0


	//   ....[46]....
        /*0498*/ 	.word	0x0000fe00


	//   ....[47]....
        /*049c*/ 	.word	0x00012790


	//   ....[48]....
        /*04a0*/ 	.word	0x000127d0


	//   ....[49]....
        /*04a4*/ 	.word	0x00013960


	//   ....[50]....
        /*04a8*/ 	.word	0x00013a50


	//   ....[51]....
        /*04ac*/ 	.word	0x00013a70


	//   ....[52]....
        /*04b0*/ 	.word	0x00013ab0


	//   ....[53]....
        /*04b4*/ 	.word	0x000174e0


	//   ....[54]....
        /*04b8*/ 	.word	0x00017510


	//   ....[55]....
        /*04bc*/ 	.word	0x00017530


	//   ....[56]....
        /*04c0*/ 	.word	0x00017550


	//   ....[57]....
        /*04c4*/ 	.word	0x000196e0


	//   ....[58]....
        /*04c8*/ 	.word	0x000196f0


	//   ....[59]....
        /*04cc*/ 	.word	0x00019720


	//   ....[60]....
        /*04d0*/ 	.word	0x00019740


	//   ....[61]....
        /*04d4*/ 	.word	0x0001a8e0


	//   ....[62]....
        /*04d8*/ 	.word	0x0001a910


	//   ....[63]....
        /*04dc*/ 	.word	0x0001a940


	//   ....[64]....
        /*04e0*/ 	.word	0x0001a970


	//   ....[65]....
        /*04e4*/ 	.word	0x0001ab30


	//   ....[66]....
        /*04e8*/ 	.word	0x0001ab40


	//   ....[67]....
        /*04ec*/ 	.word	0x0001ac30


	//   ....[68]....
        /*04f0*/ 	.word	0x0001ac60


	//   ....[69]....
        /*04f4*/ 	.word	0x0001ad30


	//   ....[70]....
        /*04f8*/ 	.word	0x0001ad60


	//   ....[71]....
        /*04fc*/ 	.word	0x0001ae30


	//   ....[72]....
        /*0500*/ 	.word	0x0001ae50


	//   ....[73]....
        /*0504*/ 	.word	0x0001b590


	//   ....[74]....
        /*0508*/ 	.word	0x0001b5b0


	//   ....[75]....
        /*050c*/ 	.word	0x0001b690


	//   ....[76]....
        /*0510*/ 	.word	0x0001b6c0


	//   ....[77]....
        /*0514*/ 	.word	0x0001b790


	//   ....[78]....
        /*0518*/ 	.word	0x0001b7c0


	//   ....[79]....
        /*051c*/ 	.word	0x0001b890


	//   ....[80]....
        /*0520*/ 	.word	0x0001b8b0


	//----- nvinfo : EIATTR_EXIT_INSTR_OFFSETS
	.align		4
.L_280:
        /*0524*/ 	.byte	0x04, 0x1c
        /*0526*/ 	.short	(.L_282 - .L_281)


	//   ....[0]....
.L_281:
        /*0528*/ 	.word	0x00000370


	//   ....[1]....
        /*052c*/ 	.word	0x0001ae60


	//   ....[2]....
        /*0530*/ 	.word	0x0001aeb0


	//   ....[3]....
        /*0534*/ 	.word	0x0001af10


	//   ....[4]....
        /*0538*/ 	.word	0x0001b8c0


	//   ....[5]....
        /*053c*/ 	.word	0x0001b910


	//   ....[6]....
        /*0540*/ 	.word	0x0001b970


	//----- nvinfo : EIATTR_CTAIDZ_USED
	.align		4
.L_282:
        /*0544*/ 	.byte	0x01, 0x04
	.zero		2


	//----- nvinfo : EIATTR_MAX_THREADS
	.align		4
        /*0548*/ 	.byte	0x04, 0x05
        /*054a*/ 	.short	(.L_284 - .L_283)
.L_283:
        /*054c*/ 	.word	0x00000100
        /*0550*/ 	.word	0x00000001
        /*0554*/ 	.word	0x00000001


	//----- nvinfo : EIATTR_CRS_STACK_SIZE
	.align		4
.L_284:
        /*0558*/ 	.byte	0x04, 0x1e
        /*055a*/ 	.short	(.L_286 - .L_285)
.L_285:
        /*055c*/ 	.word	0x00000000
.L_286:


//--------------------- .nv.info._ZN7cutlass13device_kernelIN5flash19enable_sm80_to_sm89INS1_16FlashAttnFwdSm80INS1_25CollectiveMainloopFwdSm80ILi4ELi1ELb0EN4cute5tupleIJNS5_1CILi128EEENS7_ILi64EEES8_EEELi128ENS_6half_tEfNS_4arch4Sm80ELb0ELb0ELb0ELb0ELb0ELb0ELb1ELb0EEENS1_21CollectiveEpilogueFwdINS6_IJS8_S8_S9_EEENS6_IJNS7_ILi1EEESH_SH_EEESB_SD_Li128ELb0ELb1ELb0ELb0EEENS1_19SingleTileSchedulerILb0ELb0ELb1ELi128EEEEEEEEEvNT_6ParamsE --------------------------
	.section	.nv.info._ZN7cutlass13device_kernelIN5flash19enable_sm80_to_sm89INS1_16FlashAttnFwdSm80INS1_25CollectiveMainloopFwdSm80ILi4ELi1ELb0EN4cute5tupleIJNS5_1CILi128EEENS7_ILi64EEES8_EEELi128ENS_6half_tEfNS_4arch4Sm80ELb0ELb0ELb0ELb0ELb0ELb0ELb1ELb0EEENS1_21CollectiveEpilogueFwdINS6_IJS8_S8_S9_EEENS6_IJNS7_ILi1EEESH_SH_EEESB_SD_Li128ELb0ELb1ELb0ELb0EEENS1_19SingleTileSchedulerILb0ELb0ELb1ELi128EEEEEEEEEvNT_6ParamsE,"",@"SHT_CUDA_INFO"
	.sectionflags	@""
	.align	4


	//----- nvinfo : EIATTR_CUDA_API_VERSION
	.align		4
        /*0000*/ 	.byte	0x04, 0x37
        /*0002*/ 	.short	(.L_288 - .L_287)
.L_287:
        /*0004*/ 	.word	0x00000082


	//----- nvinfo : EIATTR_SW2861232_WAR
	.align		4
.L_288:
        /*0008*/ 	.byte	0x01, 0x35
	.zero		2


	//----- nvinfo : EIATTR_PARAM_CBANK
	.align		4
        /*000c*/ 	.byte	0x04, 0x0a
        /*000e*/ 	.short	(.L_290 - .L_289)
	.align		4
.L_289:
        /*0010*/ 	.word	index@(.nv.constant0._ZN7cutlass13device_kernelIN5flash19enable_sm80_to_sm89INS1_16FlashAttnFwdSm80INS1_25CollectiveMainloopFwdSm80ILi4ELi1ELb0EN4cute5tupleIJNS5_1CILi128EEENS7_ILi64EEES8_EEELi128ENS_6half_tEfNS_4arch4Sm80ELb0ELb0ELb0ELb0ELb0ELb0ELb1ELb0EEENS1_21CollectiveEpilogueFwdINS6_IJS8_S8_S9_EEENS6_IJNS7_ILi1EEESH_SH_EEESB_SD_Li128ELb0ELb1ELb0ELb0EEENS1_19SingleTileSchedulerILb0ELb0ELb1ELi128EEEEEEEEEvNT_6ParamsE)
        /*0014*/ 	.short	0x0160
        /*0016*/ 	.short	0x0418


	//----- nvinfo : EIATTR_CBANK_PARAM_SIZE
	.align		4
.L_290:
        /*0018*/ 	.byte	0x03, 0x19
        /*001a*/ 	.short	0x0418


	//----- nvinfo : EIATTR_KPARAM_INFO
	.align		4
        /*001c*/ 	.byte	0x04, 0x17
        /*001e*/ 	.short	(.L_292 - .L_291)
.L_291:
        /*0020*/ 	.word	0x00000000
        /*0024*/ 	.short	0x0000
        /*0026*/ 	.short	0x0000
        /*0028*/ 	.byte	0x00, 0xf0, 0x61, 0x10


	//----- nvinfo : EIATTR_MAXREG_COUNT
	.align		4
.L_292:
        /*002c*/ 	.byte	0x03, 0x1b
        /*002e*/ 	.short	0x00ff


	//----- nvinfo : EIATTR_NUM_BARRIERS
	.align		4
        /*0030*/ 	.byte	0x02, 0x4c
        /*0032*/ 	.byte	0x02
	.zero		1


	//----- nvinfo : EIATTR_ANNOTATIONS
	.align		4
        /*0034*/ 	.byte	0x04, 0x55
        /*0036*/ 	.short	(.L_294 - .L_293)


	//   ....[0]....
.L_293:
        /* <DEDUP_REMOVED lines=26> */


	//----- nvinfo : EIATTR_MERCURY_ISA_VERSION
	.align		4
.L_294:
        /*01c0*/ 	.byte	0x03, 0x5f
        /*01c2*/ 	.short	0x0000


	//----- nvinfo : EIATTR_INT_WARP_WIDE_INSTR_OFFSETS
	.align		4
        /*01c4*/ 	.byte	0x04, 0x31
        /*01c6*/ 	.short	(.L_296 - .L_295)


	//   ....[0]....
.L_295:
        /*01c8*/ 	.word	0x00000ca0


	//----- nvinfo : EIATTR_COOP_GROUP_MASK_REGIDS
	.align		4
.L_296:
        /*01cc*/ 	.byte	0x04, 0x29
        /*01ce*/ 	.short	(.L_298 - .L_297)


	//   ....[0]....
.L_297:
        /*01d0*/ 	.word	0xffffffff


	//   ....[1]....
        /*01d4*/ 	.word	0xffffffff


	//   ....[2]....
        /*01d8*/ 	.word	0xffffffff


	//   ....[3]....
        /*01dc*/ 	.word	0xffffffff


	//   ....[4]....
        /*01e0*/ 	.word	0xffffffff


	//   ....[5]....
        /*01e4*/ 	.word	0xffffffff


	//   ....[6]....
        /*01e8*/ 	.word	0xffffffff


	//   ....[7]....
        /*01ec*/ 	.word	0xffffffff


	//   ....[8]....
        /*01f0*/ 	.word	0xffffffff


	//   ....[9]....
        /*01f4*/ 	.word	0xffffffff


	//   ....[10]....
        /*01f8*/ 	.word	0xffffffff


	//   ....[11]....
        /*01fc*/ 	.word	0xffffffff


	//   ....[12]....
        /*0200*/ 	.word	0xffffffff


	//   ....[13]....
        /*0204*/ 	.word	0xffffffff


	//   ....[14]....
        /*0208*/ 	.word	0xffffffff


	//   ....[15]....
        /*020c*/ 	.word	0xffffffff


	//   ....[16]....
        /*0210*/ 	.word	0xffffffff


	//   ....[17]....
        /*0214*/ 	.word	0xffffffff


	//   ....[18]....
        /*0218*/ 	.word	0xffffffff


	//   ....[19]....
        /*021c*/ 	.word	0xffffffff


	//   ....[20]....
        /*0220*/ 	.word	0xffffffff


	//   ....[21]....
        /*0224*/ 	.word	0xffffffff


	//   ....[22]....
        /*0228*/ 	.word	0xffffffff


	//   ....[23]....
        /*022c*/ 	.word	0xffffffff


	//   ....[24]....
        /*0230*/ 	.word	0xffffffff


	//   ....[25]....
        /*0234*/ 	.word	0xffffffff


	//   ....[26]....
        /*0238*/ 	.word	0xffffffff


	//   ....[27]....
        /*023c*/ 	.word	0xffffffff


	//   ....[28]....
        /*0240*/ 	.word	0xffffffff


	//   ....[29]....
        /*0244*/ 	.word	0xffffffff


	//   ....[30]....
        /*0248*/ 	.word	0xffffffff


	//   ....[31]....
        /*024c*/ 	.word	0xffffffff


	//   ....[32]....
        /*0250*/ 	.word	0xffffffff


	//   ....[33]....
        /*0254*/ 	.word	0xffffffff


	//   ....[34]....
        /*0258*/ 	.word	0xffffffff


	//   ....[35]....
        /*025c*/ 	.word	0xffffffff


	//   ....[36]....
        /*0260*/ 	.word	0xffffffff


	//   ....[37]....
        /*0264*/ 	.word	0xffffffff


	//   ....[38]....
        /*0268*/ 	.word	0xffffffff


	//   ....[39]....
        /*026c*/ 	.word	0xffffffff


	//   ....[40]....
        /*0270*/ 	.word	0xffffffff


	//   ....[41]....
        /*0274*/ 	.word	0xffffffff


	//   ....[42]....
        /*0278*/ 	.word	0xffffffff


	//   ....[43]....
        /*027c*/ 	.word	0xffffffff


	//   ....[44]....
        /*0280*/ 	.word	0xffffffff


	//   ....[45]....
        /*0284*/ 	.word	0xffffffff


	//   ....[46]....
        /*0288*/ 	.word	0xffffffff


	//   ....[47]....
        /*028c*/ 	.word	0xffffffff


	//   ....[48]....
        /*0290*/ 	.word	0xffffffff


	//   ....[49]....
        /*0294*/ 	.word	0xffffffff


	//   ....[50]....
        /*0298*/ 	.word	0xffffffff


	//   ....[51]....
        /*029c*/ 	.word	0xffffffff


	//   ....[52]....
        /*02a0*/ 	.word	0xffffffff


	//   ....[53]....
        /*02a4*/ 	.word	0xffffffff


	//   ....[54]....
        /*02a8*/ 	.word	0xffffffff


	//   ....[55]....
        /*02ac*/ 	.word	0xffffffff


	//   ....[56]....
        /*02b0*/ 	.word	0xffffffff


	//   ....[57]....
        /*02b4*/ 	.word	0xffffffff


	//   ....[58]....
        /*02b8*/ 	.word	0xffffffff


	//   ....[59]....
        /*02bc*/ 	.word	0xffffffff


	//   ....[60]....
        /*02c0*/ 	.word	0xffffffff


	//   ....[61]....
        /*02c4*/ 	.word	0xffffffff


	//   ....[62]....
        /*02c8*/ 	.word	0xffffffff


	//   ....[63]....
        /*02cc*/ 	.word	0xffffffff


	//----- nvinfo : EIATTR_COOP_GROUP_INSTR_OFFSETS
	.align		4
.L_298:
        /*02d0*/ 	.byte	0x04, 0x28
        /*02d2*/ 	.short	(.L_300 - .L_299)


	//   ....[0]....
.L_299:
        /*02d4*/ 	.word	0x000004f0


	//   ....[1]....
        /*02d8*/ 	.word	0x00000520


	//   ....[2]....
        /*02dc*/ 	.word	0x00000550


	//   ....[3]....
        /*02e0*/ 	.word	0x00000580


	//   ....[4]....
        /*02e4*/ 	.word	0x000005c0


	//   ....[5]....
        /*02e8*/ 	.word	0x000005f0


	//   ....[6]....
        /*02ec*/ 	.word	0x00000620


	//   ....[7]....
        /*02f0*/ 	.word	0x000006a0


	//   ....[8]....
        /*02f4*/ 	.word	0x000006f0


	//   ....[9]....
        /*02f8*/ 	.word	0x00000860


	//   ....[10]....
        /*02fc*/ 	.word	0x00000880


	//   ....[11]....
        /*0300*/ 	.word	0x00000960


	//   ....[12]....
        /*0304*/ 	.word	0x00000980


	//   ....[13]....
        /*0308*/ 	.word	0x00000a30


	//   ....[14]....
        /*030c*/ 	.word	0x00000aa0


	//   ....[15]....
        /*0310*/ 	.word	0x00000ac0


	//   ....[16]....
        /*0314*/ 	.word	0x00002c90


	//   ....[17]....
        /*0318*/ 	.word	0x00002d90


	//   ....[18]....
        /*031c*/ 	.word	0x00003100


	//   ....[19]....
        /*0320*/ 	.word	0x000031f0


	//   ....[20]....
        /*0324*/ 	.word	0x00003250


	//   ....[21]....
        /*0328*/ 	.word	0x00003270


	//   ....[22]....
        /*032c*/ 	.word	0x000032c0


	//   ....[23]....
        /*0330*/ 	.word	0x00003390


	//   ....[24]....
        /*0334*/ 	.word	0x00005e50


	//   ....[25]....
        /*0338*/ 	.word	0x00005ed0


	//   ....[26]....
        /*033c*/ 	.word	0x00005f20


	//   ....[27]....
        /*0340*/ 	.word	0x00005f50


	//   ....[28]....
        /*0344*/ 	.word	0x00005f70


	//   ....[29]....
        /*0348*/ 	.word	0x00005f80


	//   ....[30]....
        /*034c*/ 	.word	0x00005fb0


	//   ....[31]....
        /*0350*/ 	.word	0x00005fd0


	//   ....[32]....
        /*0354*/ 	.word	0x00008490


	//   ....[33]....
        /*0358*/ 	.word	0x000084a0


	//   ....[34]....
        /*035c*/ 	.word	0x000084b0


	//   ....[35]....
        /*0360*/ 	.word	0x000084c0


	//   ....[36]....
        /*0364*/ 	.word	0x000084f0


	//   ....[37]....
        /*0368*/ 	.word	0x00008510


	//   ....[38]....
        /*036c*/ 	.word	0x00008530


	//   ....[39]....
        /*0370*/ 	.word	0x00008540


	//   ....[40]....
        /*0374*/ 	.word	0x00009e80


	//   ....[41]....
        /*0378*/ 	.word	0x00009e90


	//   ....[42]....
        /*037c*/ 	.word	0x00009eb0


	//   ....[43]....
        /*0380*/ 	.word	0x00009ec0


	//   ....[44]....
        /*0384*/ 	.word	0x00009ed0


	//   ....[45]....
        /*0388*/ 	.word	0x00009ee0


	//   ....[46]....
        /*038c*/ 	.word	0x00009ef0


	//   ....[47]....
        /*0390*/ 	.word	0x00009f00


	//   ....[48]....
        /*0394*/ 	.word	0x0000a080


	//   ....[49]....
        /*0398*/ 	.word	0x0000a0a0


	//   ....[50]....
        /*039c*/ 	.word	0x0000a190


	//   ....[51]....
        /*03a0*/ 	.word	0x0000a1c0


	//   ....[52]....
        /*03a4*/ 	.word	0x0000a290


	//   ....[53]....
        /*03a8*/ 	.word	0x0000a2c0


	//   ....[54]....
        /*03ac*/ 	.word	0x0000a390


	//   ....[55]....
        /*03b0*/ 	.word	0x0000a3c0


	//   ....[56]....
        /*03b4*/ 	.word	0x0000a490


	//   ....[57]....
        /*03b8*/ 	.word	0x0000a4c0


	//   ....[58]....
        /*03bc*/ 	.word	0x0000a590


	//   ....[59]....
        /*03c0*/ 	.word	0x0000a5c0


	//   ....[60]....
        /*03c4*/ 	.word	0x0000a690


	//   ....[61]....
        /*03c8*/ 	.word	0x0000a6c0


	//   ....[62]....
        /*03cc*/ 	.word	0x0000a790


	//   ....[63]....
        /*03d0*/ 	.word	0x0000a7b0


	//----- nvinfo : EIATTR_EXIT_INSTR_OFFSETS
	.align		4
.L_300:
        /*03d4*/ 	.byte	0x04, 0x1c
        /*03d6*/ 	.short	(.L_302 - .L_301)


	//   ....[0]....
.L_301:
        /*03d8*/ 	.word	0x00000040


	//   ....[1]....
        /*03dc*/ 	.word	0x0000a7c0


	//   ....[2]....
        /*03e0*/ 	.word	0x0000a810


	//   ....[3]....
        /*03e4*/ 	.word	0x0000a870


	//----- nvinfo : EIATTR_CTAIDZ_USED
	.align		4
.L_302:
        /*03e8*/ 	.byte	0x01, 0x04
	.zero		2


	//----- nvinfo : EIATTR_MAX_THREADS
	.align		4
        /*03ec*/ 	.byte	0x04, 0x05
        /*03ee*/ 	.short	(.L_304 - .L_303)
.L_303:
        /*03f0*/ 	.word	0x00000080
        /*03f4*/ 	.word	0x00000001
        /*03f8*/ 	.word	0x00000001


	//----- nvinfo : EIATTR_CRS_STACK_SIZE
	.align		4
.L_304:
        /*03fc*/ 	.byte	0x04, 0x1e
        /*03fe*/ 	.short	(.L_306 - .L_305)
.L_305:
        /*0400*/ 	.word	0x00000000
.L_306:


//--------------------- .nv.info._ZN7cutlass13device_kernelIN5flash19enable_sm80_to_sm89INS1_16FlashAttnFwdSm80INS1_25CollectiveMainloopFwdSm80ILi4ELi1ELb0EN4cute5tupleIJNS5_1CILi128EEENS7_ILi64EEES8_EEELi128ENS_6half_tEfNS_4arch4Sm80ELb0ELb0ELb0ELb1ELb0ELb0ELb1ELb0EEENS1_21CollectiveEpilogueFwdINS6_IJS8_S8_S9_EEENS6_IJNS7_ILi1EEESH_SH_EEESB_SD_Li128ELb1ELb1ELb0ELb0EEENS1_19SingleTileSchedulerILb1ELb0ELb1ELi128EEEEEEEEEvNT_6ParamsE --------------------------
	.section	.nv.info._ZN7cutlass13device_kernelIN5flash19enable_sm80_to_sm89INS1_16FlashAttnFwdSm80INS1_25CollectiveMainloopFwdSm80ILi4ELi1ELb0EN4cute5tupleIJNS5_1CILi128EEENS7_ILi64EEES8_EEELi128ENS_6half_tEfNS_4arch4Sm80ELb0ELb0ELb0ELb1ELb0ELb0ELb1ELb0EEENS1_21CollectiveEpilogueFwdINS6_IJS8_S8_S9_EEENS6_IJNS7_ILi1EEESH_SH_EEESB_SD_Li128ELb1ELb1ELb0ELb0EEENS1_19SingleTileSchedulerILb1ELb0ELb1ELi128EEEEEEEEEvNT_6ParamsE,"",@"SHT_CUDA_INFO"
	.sectionflags	@""
	.align	4


	//----- nvinfo : EIATTR_CUDA_API_VERSION
	.align		4
        /*0000*/ 	.byte	0x04, 0x37
        /*0002*/ 	.short	(.L_308 - .L_307)
.L_307:
        /*0004*/ 	.word	0x00000082


	//----- nvinfo : EIATTR_SW2861232_WAR
	.align		4
.L_308:
        /*0008*/ 	.byte	0x01, 0x35
	.zero		2


	//----- nvinfo : EIATTR_PARAM_CBANK
	.align		4
        /*000c*/ 	.byte	0x04, 0x0a
        /*000e*/ 	.short	(.L_310 - .L_309)
	.align		4
.L_309:
        /*0010*/ 	.word	index@(.nv.constant0._ZN7cutlass13device_kernelIN5flash19enable_sm80_to_sm89INS1_16FlashAttnFwdSm80INS1_25CollectiveMainloopFwdSm80ILi4ELi1ELb0EN4cute5tupleIJNS5_1CILi128EEENS7_ILi64EEES8_EEELi128ENS_6half_tEfNS_4arch4Sm80ELb0ELb0ELb0ELb1ELb0ELb0ELb1ELb0EEENS1_21CollectiveEpilogueFwdINS6_IJS8_S8_S9_EEENS6_IJNS7_ILi1EEESH_SH_EEESB_SD_Li128ELb1ELb1ELb0ELb0EEENS1_19SingleTileSchedulerILb1ELb0ELb1ELi128EEEEEEEEEvNT_6ParamsE)
        /*0014*/ 	.short	0x0160
        /*0016*/ 	.short	0x0418


	//----- nvinfo : EIATTR_CBANK_PARAM_SIZE
	.align		4
.L_310:
        /*0018*/ 	.byte	0x03, 0x19
        /*001a*/ 	.short	0x0418


	//----- nvinfo : EIATTR_KPARAM_INFO
	.align		4
        /*001c*/ 	.byte	0x04, 0x17
        /*001e*/ 	.short	(.L_312 - .L_311)
.L_311:
        /*0020*/ 	.word	0x00000000
        /*0024*/ 	.short	0x0000
        /*0026*/ 	.short	0x0000
        /*0028*/ 	.byte	0x00, 0xf0, 0x61, 0x10


	//----- nvinfo : EIATTR_MAXREG_COUNT
	.align		4
.L_312:
        /*002c*/ 	.byte	0x03, 0x1b
        /*002e*/ 	.short	0x00ff


	//----- nvinfo : EIATTR_NUM_BARRIERS
	.align		4
        /*0030*/ 	.byte	0x02, 0x4c
        /*0032*/ 	.byte	0x02
	.zero		1


	//----- nvinfo : EIATTR_ANNOTATIONS
	.align		4
        /*0034*/ 	.byte	0x04, 0x55
        /*0036*/ 	.short	(.L_314 - .L_313)


	//   ....[0]....
.L_313:
        /* <DEDUP_REMOVED lines=40> */
        /*02ac*/ 	.byte	0xd0, 0xaf, 0x00, 0x00, 0x01, 0x00, 0x00, 0x00, 0x30, 0xcc, 0x00, 0x00


	//----- nvinfo : EIATTR_MERCURY_ISA_VERSION
	.align		4
.L_314:
        /*02b8*/ 	.byte	0x03, 0x5f
        /*02ba*/ 	.short	0x0000


	//----- nvinfo : EIATTR_INT_WARP_WIDE_INSTR_OFFSETS
	.align		4
        /*02bc*/ 	.byte	0x04, 0x31
        /*02be*/ 	.short	(.L_316 - .L_315)


	//   ....[0]....
.L_315:
        /*02c0*/ 	.word	0x00001d70


	//----- nvinfo : EIATTR_COOP_GROUP_MASK_REGIDS
	.align		4
.L_316:
        /*02c4*/ 	.byte	0x04, 0x29
        /*02c6*/ 	.short	(.L_318 - .L_317)


	//   ....[0]....
.L_317:
        /*02c8*/ 	.word	0xffffffff


	//   ....[1]....
        /*02cc*/ 	.word	0xffffffff


	//   ....[2]....
        /*02d0*/ 	.word	0xffffffff


	//   ....[3]....
        /*02d4*/ 	.word	0xffffffff


	//   ....[4]....
        /*02d8*/ 	.word	0xffffffff


	//   ....[5]....
        /*02dc*/ 	.word	0xffffffff


	//   ....[6]....
        /*02e0*/ 	.word	0xffffffff


	//   ....[7]....
        /*02e4*/ 	.word	0xffffffff


	//   ....[8]....
        /*02e8*/ 	.word	0xffffffff


	//   ....[9]....
        /*02ec*/ 	.word	0xffffffff


	//   ....[10]....
        /*02f0*/ 	.word	0xffffffff


	//   ....[11]....
        /*02f4*/ 	.word	0xffffffff


	//   ....[12]....
        /*02f8*/ 	.word	0xffffffff


	//   ....[13]....
        /*02fc*/ 	.word	0xffffffff


	//   ....[14]....
        /*0300*/ 	.word	0xffffffff


	//   ....[15]....
        /*0304*/ 	.word	0xffffffff


	//   ....[16]....
        /*0308*/ 	.word	0xffffffff


	//   ....[17]....
        /*030c*/ 	.word	0xffffffff


	//   ....[18]....
        /*0310*/ 	.word	0xffffffff


	//   ....[19]....
        /*0314*/ 	.word	0xffffffff


	//   ....[20]....
        /*0318*/ 	.word	0xffffffff


	//   ....[21]....
        /*031c*/ 	.word	0xffffffff


	//   ....[22]....
        /*0320*/ 	.word	0xffffffff


	//   ....[23]....
        /*0324*/ 	.word	0xffffffff


	//   ....[24]....
        /*0328*/ 	.word	0xffffffff


	//   ....[25]....
        /*032c*/ 	.word	0xffffffff


	//   ....[26]....
        /*0330*/ 	.word	0xffffffff


	//   ....[27]....
        /*0334*/ 	.word	0xffffffff


	//   ....[28]....
        /*0338*/ 	.word	0xffffffff


	//   ....[29]....
        /*033c*/ 	.word	0xffffffff


	//   ....[30]....
        /*0340*/ 	.word	0xffffffff


	//   ....[31]....
        /*0344*/ 	.word	0xffffffff


	//   ....[32]....
        /*0348*/ 	.word	0xffffffff


	//   ....[33]....
        /*034c*/ 	.word	0xffffffff


	//   ....[34]....
        /*0350*/ 	.word	0xffffffff


	//   ....[35]....
        /*0354*/ 	.word	0xffffffff


	//   ....[36]....
        /*0358*/ 	.word	0xffffffff


	//   ....[37]....
        /*035c*/ 	.word	0xffffffff


	//   ....[38]....
        /*0360*/ 	.word	0xffffffff


	//   ....[39]....
        /*0364*/ 	.word	0xffffffff


	//   ....[40]....
        /*0368*/ 	.word	0xffffffff


	//   ....[41]....
        /*036c*/ 	.word	0xffffffff


	//   ....[42]....
        /*0370*/ 	.word	0xffffffff


	//   ....[43]....
        /*0374*/ 	.word	0xffffffff


	//   ....[44]....
        /*0378*/ 	.word	0xffffffff


	//   ....[45]....
        /*037c*/ 	.word	0xffffffff


	//   ....[46]....
        /*0380*/ 	.word	0xffffffff


	//   ....[47]....
        /*0384*/ 	.word	0xffffffff


	//   ....[48]....
        /*0388*/ 	.word	0xffffffff


	//   ....[49]....
        /*038c*/ 	.word	0xffffffff


	//   ....[50]....
        /*0390*/ 	.word	0xffffffff


	//   ....[51]....
        /*0394*/ 	.word	0xffffffff


	//   ....[52]....
        /*0398*/ 	.word	0xffffffff


	//   ....[53]....
        /*039c*/ 	.word	0xffffffff


	//   ....[54]....
        /*03a0*/ 	.word	0xffffffff


	//   ....[55]....
        /*03a4*/ 	.word	0xffffffff


	//   ....[56]....
        /*03a8*/ 	.word	0xffffffff


	//   ....[57]....
        /*03ac*/ 	.word	0xffffffff


	//   ....[58]....
        /*03b0*/ 	.word	0xffffffff


	//   ....[59]....
        /*03b4*/ 	.word	0xffffffff


	//   ....[60]....
        /*03b8*/ 	.word	0xffffffff


	//   ....[61]....
        /*03bc*/ 	.word	0xffffffff


	//   ....[62]....
        /*03c0*/ 	.word	0xffffffff


	//   ....[63]....
        /*03c4*/ 	.word	0xffffffff


	//   ....[64]....
        /*03c8*/ 	.word	0xffffffff


	//   ....[65]....
        /*03cc*/ 	.word	0xffffffff


	//   ....[66]....
        /*03d0*/ 	.word	0xffffffff


	//   ....[67]....
        /*03d4*/ 	.word	0xffffffff


	//   ....[68]....
        /*03d8*/ 	.word	0xffffffff


	//   ....[69]....
        /*03dc*/ 	.word	0xffffffff


	//   ....[70]....
        /*03e0*/ 	.word	0xffffffff


	//   ....[71]....
        /*03e4*/ 	.word	0xffffffff


	//   ....[72]....
        /*03e8*/ 	.word	0xffffffff


	//   ....[73]....
        /*03ec*/ 	.word	0xffffffff


	//   ....[74]....
        /*03f0*/ 	.word	0xffffffff


	//   ....[75]....
        /*03f4*/ 	.word	0xffffffff


	//   ....[76]....
        /*03f8*/ 	.word	0xffffffff


	//   ....[77]....
        /*03fc*/ 	.word	0xffffffff


	//   ....[78]....
        /*0400*/ 	.word	0xffffffff


	//   ....[79]....
        /*0404*/ 	.word	0xffffffff


	//   ....[80]....
        /*0408*/ 	.word	0xffffffff


	//----- nvinfo : EIATTR_COOP_GROUP_INSTR_OFFSETS
	.align		4
.L_318:
        /*040c*/ 	.byte	0x04, 0x28
        /*040e*/ 	.short	(.L_320 - .L_319)


	//   ....[0]....
.L_319:
        /*0410*/ 	.word	0x00000090


	//   ....[1]....
        /*0414*/ 	.word	0x00001190


	//   ....[2]....
        /*0418*/ 	.word	0x000011c0


	//   ....[3]....
        /*041c*/ 	.word	0x00001450


	//   ....[4]....
        /*0420*/ 	.word	0x00001480


	//   ....[5]....
        /*0424*/ 	.word	0x00001560


	//   ....[6]....
        /*0428*/ 	.word	0x00001590


	//   ....[7]....
        /*042c*/ 	.word	0x00001670


	//   ....[8]....
        /*0430*/ 	.word	0x000016a0


	//   ....[9]....
        /*0434*/ 	.word	0x00001780


	//   ....[10]....
        /*0438*/ 	.word	0x000017b0


	//   ....[11]....
        /*043c*/ 	.word	0x00001890


	//   ....[12]....
        /*0440*/ 	.word	0x000018c0


	//   ....[13]....
        /*0444*/ 	.word	0x000019a0


	//   ....[14]....
        /*0448*/ 	.word	0x000019d0


	//   ....[15]....
        /*044c*/ 	.word	0x00001aa0


	//   ....[16]....
        /*0450*/ 	.word	0x00001ae0


	//   ....[17]....
        /*0454*/ 	.word	0x00003ab0


	//   ....[18]....
        /*0458*/ 	.word	0x00003bc0


	//   ....[19]....
        /*045c*/ 	.word	0x00003dc0


	//   ....[20]....
        /*0460*/ 	.word	0x00003de0


	//   ....[21]....
        /*0464*/ 	.word	0x00003fb0


	//   ....[22]....
        /*0468*/ 	.word	0x00004040


	//   ....[23]....
        /*046c*/ 	.word	0x000042f0


	//   ....[24]....
        /*0470*/ 	.word	0x000043c0


	//   ....[25]....
        /*0474*/ 	.word	0x00007c20


	//   ....[26]....
        /*0478*/ 	.word	0x00007c80


	//   ....[27]....
        /*047c*/ 	.word	0x00007d30


	//   ....[28]....
        /*0480*/ 	.word	0x00007d90


	//   ....[29]....
        /*0484*/ 	.word	0x00007de0


	//   ....[30]....
        /*0488*/ 	.word	0x00007ef0


	//   ....[31]....
        /*048c*/ 	.word	0x00008020


	//   ....[32]....
        /*0490*/ 	.word	0x000084c0


	//   ....[33]....
        /*0494*/ 	.word	0x0000a4c0


	//   ....[34]....
        /*0498*/ 	.word	0x0000a4d0


	//   ....[35]....
        /*049c*/ 	.word	0x0000a4e0


	//   ....[36]....
        /*04a0*/ 	.word	0x0000a500


	//   ....[37]....
        /*04a4*/ 	.word	0x0000a520


	//   ....[38]....
        /*04a8*/ 	.word	0x0000a540


	//   ....[39]....
        /*04ac*/ 	.word	0x0000a550


	//   ....[40]....
        /*04b0*/ 	.word	0x0000a580


	//   ....[41]....
        /*04b4*/ 	.word	0x0000c0b0


	//   ....[42]....
        /*04b8*/ 	.word	0x0000c0d0


	//   ....[43]....
        /*04bc*/ 	.word	0x0000c100


	//   ....[44]....
        /*04c0*/ 	.word	0x0000c120


	//   ....[45]....
        /*04c4*/ 	.word	0x0000c140


	//   ....[46]....
        /*04c8*/ 	.word	0x0000c160


	//   ....[47]....
        /*04cc*/ 	.word	0x0000c170


	//   ....[48]....
        /*04d0*/ 	.word	0x0000c180


	//   ....[49]....
        /*04d4*/ 	.word	0x0000c3c0


	//   ....[50]....
        /*04d8*/ 	.word	0x0000c3d0


	//   ....[51]....
        /*04dc*/ 	.word	0x0000c4d0


	//   ....[52]....
        /*04e0*/ 	.word	0x0000c500


	//   ....[53]....
        /*04e4*/ 	.word	0x0000c5e0


	//   ....[54]....
        /*04e8*/ 	.word	0x0000c610


	//   ....[55]....
        /*04ec*/ 	.word	0x0000c6f0


	//   ....[56]....
        /*04f0*/ 	.word	0x0000c720


	//   ....[57]....
        /*04f4*/ 	.word	0x0000c800


	//   ....[58]....
        /*04f8*/ 	.word	0x0000c830


	//   ....[59]....
        /*04fc*/ 	.word	0x0000c910


	//   ....[60]....
        /*0500*/ 	.word	0x0000c940


	//   ....[61]....
        /*0504*/ 	.word	0x0000ca20


	//   ....[62]....
        /*0508*/ 	.word	0x0000ca50


	//   ....[63]....
        /*050c*/ 	.word	0x0000cb30


	//   ....[64]....
        /*0510*/ 	.word	0x0000cb50


	//   ....[65]....
        /*0514*/ 	.word	0x0000d300


	//   ....[66]....
        /*0518*/ 	.word	0x0000d310


	//   ....[67]....
        /*051c*/ 	.word	0x0000d3e0


	//   ....[68]....
        /*0520*/ 	.word	0x0000d410


	//   ....[69]....
        /*0524*/ 	.word	0x0000d4e0


	//   ....[70]....
        /*0528*/ 	.word	0x0000d510


	//   ....[71]....
        /*052c*/ 	.word	0x0000d5e0


	//   ....[72]....
        /*0530*/ 	.word	0x0000d610


	//   ....[73]....
        /*0534*/ 	.word	0x0000d6e0


	//   ....[74]....
        /*0538*/ 	.word	0x0000d710


	//   ....[75]....
        /*053c*/ 	.word	0x0000d7e0


	//   ....[76]....
        /*0540*/ 	.word	0x0000d810


	//   ....[77]....
        /*0544*/ 	.word	0x0000d8e0


	//   ....[78]....
        /*0548*/ 	.word	0x0000d910


	//   ....[79]....
        /*054c*/ 	.word	0x0000d9e0


	//   ....[80]....
        /*0550*/ 	.word	0x0000da00


	//----- nvinfo : EIATTR_EXIT_INSTR_OFFSETS
	.align		4
.L_320:
        /*0554*/ 	.byte	0x04, 0x1c
        /*0556*/ 	.short	(.L_322 - .L_321)


	//   ....[0]....
.L_321:
        /*0558*/ 	.word	0x00000350


	//   ....[1]....
        /*055c*/ 	.word	0x0000cb60


	//   ....[2]....
        /*0560*/ 	.word	0x0000cbc0


	//   ....[3]....
        /*0564*/ 	.word	0x0000cc20


	//   ....[4]....
        /*0568*/ 	.word	0x0000da10


	//   ....[5]....
        /*056c*/ 	.word	0x0000da60


	//   ....[6]....
        /*0570*/ 	.word	0x0000dac0


	//----- nvinfo : EIATTR_CTAIDZ_USED
	.align		4
.L_322:
        /*0574*/ 	.byte	0x01, 0x04
	.zero		2


	//----- nvinfo : EIATTR_MAX_THREADS
	.align		4
        /*0578*/ 	.byte	0x04, 0x05
        /*057a*/ 	.short	(.L_324 - .L_323)
.L_323:
        /*057c*/ 	.word	0x00000080
        /*0580*/ 	.word	0x00000001
        /*0584*/ 	.word	0x00000001


	//----- nvinfo : EIATTR_CRS_STACK_SIZE
	.align		4
.L_324:
        /*0588*/ 	.byte	0x04, 0x1e
        /*058a*/ 	.short	(.L_326 - .L_325)
.L_325:
        /*058c*/ 	.word	0x00000000
.L_326:


//--------------------- .nv.info._ZN7cutlass13device_kernelIN5flash19enable_sm80_to_sm89INS1_16FlashAttnFwdSm80INS1_25CollectiveMainloopFwdSm80ILi4ELi1ELb0EN4cute5tupleIJNS5_1CILi128EEENS7_ILi64EEES8_EEELi128ENS_6half_tEfNS_4arch4Sm80ELb0ELb0ELb0ELb1ELb0ELb1ELb1ELb0EEENS1_21CollectiveEpilogueFwdINS6_IJS8_S8_S9_EEENS6_IJNS7_ILi1EEESH_SH_EEESB_SD_Li128ELb1ELb1ELb0ELb0EEENS1_19SingleTileSchedulerILb1ELb0ELb1ELi128EEEEEEEEEvNT_6ParamsE --------------------------
	.section	.nv.info._ZN7cutlass13device_kernelIN5flash19enable_sm80_to_sm89INS1_16FlashAttnFwdSm80INS1_25CollectiveMainloopFwdSm80ILi4ELi1ELb0EN4cute5tupleIJNS5_1CILi128EEENS7_ILi64EEES8_EEELi128ENS_6half_tEfNS_4arch4Sm80ELb0ELb0ELb0ELb1ELb0ELb1ELb1ELb0EEENS1_21CollectiveEpilogueFwdINS6_IJS8_S8_S9_EEENS6_IJNS7_ILi1EEESH_SH_EEESB_SD_Li128ELb1ELb1ELb0ELb0EEENS1_19SingleTileSchedulerILb1ELb0ELb1ELi128EEEEEEEEEvNT_6ParamsE,"",@"SHT_CUDA_INFO"
	.sectionflags	@""
	.align	4


	//----- nvinfo : EIATTR_CUDA_API_VERSION
	.align		4
        /*0000*/ 	.byte	0x04, 0x37
        /*0002*/ 	.short	(.L_328 - .L_327)
.L_327:
        /*0004*/ 	.word	0x00000082


	//----- nvinfo : EIATTR_SW2861232_WAR
	.align		4
.L_328:
        /*0008*/ 	.byte	0x01, 0x35
	.zero		2


	//----- nvinfo : EIATTR_PARAM_CBANK
	.align		4
        /*000c*/ 	.byte	0x04, 0x0a
        /*000e*/ 	.short	(.L_330 - .L_329)
	.align		4
.L_329:
        /*0010*/ 	.word	index@(.nv.constant0._ZN7cutlass13device_kernelIN5flash19enable_sm80_to_sm89INS1_16FlashAttnFwdSm80INS1_25CollectiveMainloopFwdSm80ILi4ELi1ELb0EN4cute5tupleIJNS5_1CILi128EEENS7_ILi64EEES8_EEELi128ENS_6half_tEfNS_4arch4Sm80ELb0ELb0ELb0ELb1ELb0ELb1ELb1ELb0EEENS1_21CollectiveEpilogueFwdINS6_IJS8_S8_S9_EEENS6_IJNS7_ILi1EEESH_SH_EEESB_SD_Li128ELb1ELb1ELb0ELb0EEENS1_19SingleTileSchedulerILb1ELb0ELb1ELi128EEEEEEEEEvNT_6ParamsE)
        /*0014*/ 	.short	0x0160
        /*0016*/ 	.short	0x0418


	//----- nvinfo : EIATTR_CBANK_PARAM_SIZE
	.align		4
.L_330:
        /*0018*/ 	.byte	0x03, 0x19
        /*001a*/ 	.short	0x0418


	//----- nvinfo : EIATTR_KPARAM_INFO
	.align		4
        /*001c*/ 	.byte	0x04, 0x17
        /*001e*/ 	.short	(.L_332 - .L_331)
.L_331:
        /*0020*/ 	.word	0x00000000
        /*0024*/ 	.short	0x0000
        /*0026*/ 	.short	0x0000
        /*0028*/ 	.byte	0x00, 0xf0, 0x61, 0x10


	//----- nvinfo : EIATTR_MAXREG_COUNT
	.align		4
.L_332:
        /*002c*/ 	.byte	0x03, 0x1b
        /*002e*/ 	.short	0x00ff


	//----- nvinfo : EIATTR_NUM_BARRIERS
	.align		4
        /*0030*/ 	.byte	0x02, 0x4c
        /*0032*/ 	.byte	0x02
	.zero		1


	//----- nvinfo : EIATTR_ANNOTATIONS
	.align		4
        /*0034*/ 	.byte	0x04, 0x55
        /*0036*/ 	.short	(.L_334 - .L_333)


	//   ....[0]....
.L_333:
        /* <DEDUP_REMOVED lines=57> */


	//----- nvinfo : EIATTR_MERCURY_ISA_VERSION
	.align		4
.L_334:
        /*03b0*/ 	.byte	0x03, 0x5f
        /*03b2*/ 	.short	0x0000


	//----- nvinfo : EIATTR_COOP_GROUP_MASK_REGIDS
	.align		4
        /*03b4*/ 	.byte	0x04, 0x29
        /*03b6*/ 	.short	(.L_336 - .L_335)


	//   ....[0]....
.L_335:
        /*03b8*/ 	.word	0xffffffff


	//   ....[1]....
        /*03bc*/ 	.word	0xffffffff


	//   ....[2]....
        /*03c0*/ 	.word	0xffffffff


	//   ....[3]....
        /*03c4*/ 	.word	0xffffffff


	//   ....[4]....
        /*03c8*/ 	.word	0xffffffff


	//   ....[5]....
        /*03cc*/ 	.word	0xffffffff


	//   ....[6]....
        /*03d0*/ 	.word	0xffffffff


	//   ....[7]....
        /*03d4*/ 	.word	0xffffffff


	//   ....[8]....
        /*03d8*/ 	.word	0xffffffff


	//   ....[9]....
        /*03dc*/ 	.word	0xffffffff


	//   ....[10]....
        /*03e0*/ 	.word	0xffffffff


	//   ....[11]....
        /*03e4*/ 	.word	0xffffffff


	//   ....[12]....
        /*03e8*/ 	.word	0xffffffff


	//   ....[13]....
        /*03ec*/ 	.word	0xffffffff


	//   ....[14]....
        /*03f0*/ 	.word	0xffffffff


	//   ....[15]....
        /*03f4*/ 	.word	0xffffffff


	//   ....[16]....
        /*03f8*/ 	.word	0xffffffff


	//   ....[17]....
        /*03fc*/ 	.word	0xffffffff


	//   ....[18]....
        /*0400*/ 	.word	0xffffffff


	//   ....[19]....
        /*0404*/ 	.word	0xffffffff


	//   ....[20]....
        /*0408*/ 	.word	0xffffffff


	//   ....[21]....
        /*040c*/ 	.word	0xffffffff


	//   ....[22]....
        /*0410*/ 	.word	0xffffffff


	//   ....[23]....
        /*0414*/ 	.word	0xffffffff


	//   ....[24]....
        /*0418*/ 	.word	0xffffffff


	//   ....[25]....
        /*041c*/ 	.word	0xffffffff


	//   ....[26]....
        /*0420*/ 	.word	0xffffffff


	//   ....[27]....
        /*0424*/ 	.word	0xffffffff


	//   ....[28]....
        /*0428*/ 	.word	0xffffffff


	//   ....[29]....
        /*042c*/ 	.word	0xffffffff


	//   ....[30]....
        /*0430*/ 	.word	0xffffffff


	//   ....[31]....
        /*0434*/ 	.word	0xffffffff


	//   ....[32]....
        /*0438*/ 	.word	0xffffffff


	//   ....[33]....
        /*043c*/ 	.word	0xffffffff


	//   ....[34]....
        /*0440*/ 	.word	0xffffffff


	//   ....[35]....
        /*0444*/ 	.word	0xffffffff


	//   ....[36]....
        /*0448*/ 	.word	0xffffffff


	//   ....[37]....
        /*044c*/ 	.word	0xffffffff


	//   ....[38]....
        /*0450*/ 	.word	0xffffffff


	//   ....[39]....
        /*0454*/ 	.word	0xffffffff


	//   ....[40]....
        /*0458*/ 	.word	0xffffffff


	//   ....[41]....
        /*045c*/ 	.word	0xffffffff


	//   ....[42]....
        /*0460*/ 	.word	0xffffffff


	//   ....[43]....
        /*0464*/ 	.word	0xffffffff


	//   ....[44]....
        /*0468*/ 	.word	0xffffffff


	//   ....[45]....
        /*046c*/ 	.word	0xffffffff


	//   ....[46]....
        /*0470*/ 	.word	0xffffffff


	//   ....[47]....
        /*0474*/ 	.word	0xffffffff


	//   ....[48]....
        /*0478*/ 	.word	0xffffffff


	//   ....[49]....
        /*047c*/ 	.word	0xffffffff


	//   ....[50]....
        /*0480*/ 	.word	0xffffffff


	//   ....[51]....
        /*0484*/ 	.word	0xffffffff


	//   ....[52]....
        /*0488*/ 	.word	0xffffffff


	//   ....[53]....
        /*048c*/ 	.word	0xffffffff


	//   ....[54]....
        /*0490*/ 	.word	0xffffffff


	//   ....[55]....
        /*0494*/ 	.word	0xffffffff


	//   ....[56]....
        /*0498*/ 	.word	0xffffffff


	//   ....[57]....
        /*049c*/ 	.word	0xffffffff


	//   ....[58]....
        /*04a0*/ 	.word	0xffffffff


	//   ....[59]....
        /*04a4*/ 	.word	0xffffffff


	//   ....[60]....
        /*04a8*/ 	.word	0xffffffff


	//   ....[61]....
        /*04ac*/ 	.word	0xffffffff


	//   ....[62]....
        /*04b0*/ 	.word	0xffffffff


	//   ....[63]....
        /*04b4*/ 	.word	0xffffffff


	//   ....[64]....
        /*04b8*/ 	.word	0xffffffff


	//   ....[65]....
        /*04bc*/ 	.word	0xffffffff


	//   ....[66]....
        /*04c0*/ 	.word	0xffffffff


	//   ....[67]....
        /*04c4*/ 	.word	0xffffffff


	//   ....[68]....
        /*04c8*/ 	.word	0xffffffff


	//   ....[69]....
        /*04cc*/ 	.word	0xffffffff


	//   ....[70]....
        /*04d0*/ 	.word	0xffffffff


	//   ....[71]....
        /*04d4*/ 	.word	0xffffffff


	//   ....[72]....
        /*04d8*/ 	.word	0xffffffff


	//   ....[73]....
        /*04dc*/ 	.word	0xffffffff


	//   ....[74]....
        /*04e0*/ 	.word	0xffffffff


	//   ....[75]....
        /*04e4*/ 	.word	0xffffffff


	//   ....[76]....
        /*04e8*/ 	.word	0xffffffff


	//   ....[77]....
        /*04ec*/ 	.word	0xffffffff


	//   ....[78]....
        /*04f0*/ 	.word	0xffffffff


	//   ....[79]....
        /*04f4*/ 	.word	0xffffffff


	//   ....[80]....
        /*04f8*/ 	.word	0xffffffff


	//----- nvinfo : EIATTR_COOP_GROUP_INSTR_OFFSETS
	.align		4
.L_336:
        /*04fc*/ 	.byte	0x04, 0x28
        /*04fe*/ 	.short	(.L_338 - .L_337)


	//   ....[0]....
.L_337:
        /*0500*/ 	.word	0x00000090


	//   ....[1]....
        /*0504*/ 	.word	0x00008490


	//   ....[2]....
        /*0508*/ 	.word	0x000084d0


	//   ....[3]....
        /*050c*/ 	.word	0x00008500


	//   ....[4]....
        /*0510*/ 	.word	0x00008540


	//   ....[5]....
        /*0514*/ 	.word	0x00008570


	//   ....[6]....
        /*0518*/ 	.word	0x000085e0


	//   ....[7]....
        /*051c*/ 	.word	0x00008640


	//   ....[8]....
        /*0520*/ 	.word	0x00008700


	//   ....[9]....
        /*0524*/ 	.word	0x000087b0


	//   ....[10]....
        /*0528*/ 	.word	0x000087d0


	//   ....[11]....
        /*052c*/ 	.word	0x00008840


	//   ....[12]....
        /*0530*/ 	.word	0x000088d0


	//   ....[13]....
        /*0534*/ 	.word	0x000089b0


	//   ....[14]....
        /*0538*/ 	.word	0x000089d0


	//   ....[15]....
        /*053c*/ 	.word	0x00008bb0


	//   ....[16]....
        /*0540*/ 	.word	0x00008bf0


	//   ....[17]....
        /*0544*/ 	.word	0x000112a0


	//   ....[18]....
        /*0548*/ 	.word	0x000113c0


	//   ....[19]....
        /*054c*/ 	.word	0x00011640


	//   ....[20]....
        /*0550*/ 	.word	0x00011690


	//   ....[21]....
        /*0554*/ 	.word	0x000117c0


	//   ....[22]....
        /*0558*/ 	.word	0x000118a0


	//   ....[23]....
        /*055c*/ 	.word	0x000118d0


	//   ....[24]....
        /*0560*/ 	.word	0x00011920


	//   ....[25]....
        /*0564*/ 	.word	0x00015610


	//   ....[26]....
        /*0568*/ 	.word	0x00015670


	//   ....[27]....
        /*056c*/ 	.word	0x00015720


	//   ....[28]....
        /*0570*/ 	.word	0x00015790


	//   ....[29]....
        /*0574*/ 	.word	0x000157c0


	//   ....[30]....
        /*0578*/ 	.word	0x000158d0


	//   ....[31]....
        /*057c*/ 	.word	0x00015f20


	//   ....[32]....
        /*0580*/ 	.word	0x000160c0


	//   ....[33]....
        /*0584*/ 	.word	0x00018020


	//   ....[34]....
        /*0588*/ 	.word	0x00018030


	//   ....[35]....
        /*058c*/ 	.word	0x00018040


	//   ....[36]....
        /*0590*/ 	.word	0x00018060


	//   ....[37]....
        /*0594*/ 	.word	0x00018080


	//   ....[38]....
        /*0598*/ 	.word	0x000180a0


	//   ....[39]....
        /*059c*/ 	.word	0x000180b0


	//   ....[40]....
        /*05a0*/ 	.word	0x000180e0


	//   ....[41]....
        /*05a4*/ 	.word	0x00019be0


	//   ....[42]....
        /*05a8*/ 	.word	0x00019c20


	//   ....[43]....
        /*05ac*/ 	.word	0x00019c50


	//   ....[44]....
        /*05b0*/ 	.word	0x00019c70


	//   ....[45]....
        /*05b4*/ 	.word	0x00019c90


	//   ....[46]....
        /*05b8*/ 	.word	0x00019cb0


	//   ....[47]....
        /*05bc*/ 	.word	0x00019cc0


	//   ....[48]....
        /*05c0*/ 	.word	0x00019cd0


	//   ....[49]....
        /*05c4*/ 	.word	0x00019f10


	//   ....[50]....
        /*05c8*/ 	.word	0x00019f20


	//   ....[51]....
        /*05cc*/ 	.word	0x0001a020


	//   ....[52]....
        /*05d0*/ 	.word	0x0001a050


	//   ....[53]....
        /*05d4*/ 	.word	0x0001a130


	//   ....[54]....
        /*05d8*/ 	.word	0x0001a160


	//   ....[55]....
        /*05dc*/ 	.word	0x0001a240


	//   ....[56]....
        /*05e0*/ 	.word	0x0001a270


	//   ....[57]....
        /*05e4*/ 	.word	0x0001a350


	//   ....[58]....
        /*05e8*/ 	.word	0x0001a380


	//   ....[59]....
        /*05ec*/ 	.word	0x0001a460


	//   ....[60]....
        /*05f0*/ 	.word	0x0001a490


	//   ....[61]....
        /*05f4*/ 	.word	0x0001a570


	//   ....[62]....
        /*05f8*/ 	.word	0x0001a5a0


	//   ....[63]....
        /*05fc*/ 	.word	0x0001a680


	//   ....[64]....
        /*0600*/ 	.word	0x0001a6a0


	//   ....[65]....
        /*0604*/ 	.word	0x0001ae10


	//   ....[66]....
        /*0608*/ 	.word	0x0001ae20


	//   ....[67]....
        /*060c*/ 	.word	0x0001aef0


	//   ....[68]....
        /*0610*/ 	.word	0x0001af20


	//   ....[69]....
        /*0614*/ 	.word	0x0001aff0


	//   ....[70]....
        /*0618*/ 	.word	0x0001b020


	//   ....[71]....
        /*061c*/ 	.word	0x0001b0f0


	//   ....[72]....
        /*0620*/ 	.word	0x0001b120


	//   ....[73]....
        /*0624*/ 	.word	0x0001b1f0


	//   ....[74]....
        /*0628*/ 	.word	0x0001b220


	//   ....[75]....
        /*062c*/ 	.word	0x0001b2f0


	//   ....[76]....
        /*0630*/ 	.word	0x0001b320


	//   ....[77]....
        /*0634*/ 	.word	0x0001b3f0


	//   ....[78]....
        /*0638*/ 	.word	0x0001b420


	//   ....[79]....
        /*063c*/ 	.word	0x0001b4f0


	//   ....[80]....
        /*0640*/ 	.word	0x0001b510


	//----- nvinfo : EIATTR_EXIT_INSTR_OFFSETS
	.align		4
.L_338:
        /*0644*/ 	.byte	0x04, 0x1c
        /*0646*/ 	.short	(.L_340 - .L_339)


	//   ....[0]....
.L_339:
        /*0648*/ 	.word	0x00000350


	//   ....[1]....
        /*064c*/ 	.word	0x0001a6b0


	//   ....[2]....
        /*0650*/ 	.word	0x0001a710


	//   ....[3]....
        /*0654*/ 	.word	0x0001a770


	//   ....[4]....
        /*0658*/ 	.word	0x0001b520


	//   ....[5]....
        /*065c*/ 	.word	0x0001b570


	//   ....[6]....
        /*0660*/ 	.word	0x0001b5d0


	//----- nvinfo : EIATTR_CTAIDZ_USED
	.align		4
.L_340:
        /*0664*/ 	.byte	0x01, 0x04
	.zero		2


	//----- nvinfo : EIATTR_MAX_THREADS
	.align		4
        /*0668*/ 	.byte	0x04, 0x05
        /*066a*/ 	.short	(.L_342 - .L_341)
.L_341:
        /*066c*/ 	.word	0x00000080
        /*0670*/ 	.word	0x00000001
        /*0674*/ 	.word	0x00000001


	//----- nvinfo : EIATTR_CRS_STACK_SIZE
	.align		4
.L_342:
        /*0678*/ 	.byte	0x04, 0x1e
        /*067a*/ 	.short	(.L_344 - .L_343)
.L_343:
        /*067c*/ 	.word	0x00000000
.L_344:


//--------------------- .nv.info._ZN7cutlass13device_kernelIN5flash19enable_sm80_to_sm89INS1_16FlashAttnFwdSm80INS1_25CollectiveMainloopFwdSm80ILi4ELi1ELb0EN4cute5tupleIJNS5_1CILi128EEENS7_ILi48EEES8_EEELi128ENS_6half_tEfNS_4arch4Sm80ELb0ELb1ELb0ELb0ELb0ELb0ELb1ELb0EEENS1_21CollectiveEpilogueFwdINS6_IJS8_S8_S9_EEENS6_IJNS7_ILi1EEESH_SH_EEESB_SD_Li128ELb0ELb1ELb0ELb0EEENS1_19SingleTileSchedulerILb0ELb0ELb1ELi128EEEEEEEEEvNT_6ParamsE --------------------------
	.section	.nv.info._ZN7cutlass13device_kernelIN5flash19enable_sm80_to_sm89INS1_16FlashAttnFwdSm80INS1_25CollectiveMainloopFwdSm80ILi4ELi1ELb0EN4cute5tupleIJNS5_1CILi128EEENS7_ILi48EEES8_EEELi128ENS_6half_tEfNS_4arch4Sm80ELb0ELb1ELb0ELb0ELb0ELb0ELb1ELb0EEENS1_21CollectiveEpilogueFwdINS6_IJS8_S8_S9_EEENS6_IJNS7_ILi1EEESH_SH_EEESB_SD_Li128ELb0ELb1ELb0ELb0EEENS1_19SingleTileSchedulerILb0ELb0ELb1ELi128EEEEEEEEEvNT_6ParamsE,"",@"SHT_CUDA_INFO"
	.sectionflags	@""
	.align	4


	//----- nvinfo : EIATTR_CUDA_API_VERSION
	.align		4
        /*0000*/ 	.byte	0x04, 0x37
        /*0002*/ 	.short	(.L_346 - .L_345)
.L_345:
        /*0004*/ 	.word	0x00000082


	//----- nvinfo : EIATTR_SW2861232_WAR
	.align		4
.L_346:
        /*0008*/ 	.byte	0x01, 0x35
	.zero		2


	//----- nvinfo : EIATTR_PARAM_CBANK
	.align		4
        /*000c*/ 	.byte	0x04, 0x0a
        /*000e*/ 	.short	(.L_348 - .L_347)
	.align		4
.L_347:
        /*0010*/ 	.word	index@(.nv.constant0._ZN7cutlass13device_kernelIN5flash19enable_sm80_to_sm89INS1_16FlashAttnFwdSm80INS1_25CollectiveMainloopFwdSm80ILi4ELi1ELb0EN4cute5tupleIJNS5_1CILi128EEENS7_ILi48EEES8_EEELi128ENS_6half_tEfNS_4arch4Sm80ELb0ELb1ELb0ELb0ELb0ELb0ELb1ELb0EEENS1_21CollectiveEpilogueFwdINS6_IJS8_S8_S9_EEENS6_IJNS7_ILi1EEESH_SH_EEESB_SD_Li128ELb0ELb1ELb0ELb0EEENS1_19SingleTileSchedulerILb0ELb0ELb1ELi128EEEEEEEEEvNT_6ParamsE)
        /*0014*/ 	.short	0x0160
        /*0016*/ 	.short	0x0418


	//----- nvinfo : EIATTR_CBANK_PARAM_SIZE
	.align		4
.L_348:
        /*0018*/ 	.byte	0x03, 0x19
        /*001a*/ 	.short	0x0418


	//----- nvinfo : EIATTR_KPARAM_INFO
	.align		4
        /*001c*/ 	.byte	0x04, 0x17
        /*001e*/ 	.short	(.L_350 - .L_349)
.L_349:
        /*0020*/ 	.word	0x00000000
        /*0024*/ 	.short	0x0000
        /*0026*/ 	.short	0x0000
        /*0028*/ 	.byte	0x00, 0xf0, 0x61, 0x10


	//----- nvinfo : EIATTR_MAXREG_COUNT
	.align		4
.L_350:
        /*002c*/ 	.byte	0x03, 0x1b
        /*002e*/ 	.short	0x00ff


	//----- nvinfo : EIATTR_NUM_BARRIERS
	.align		4
        /*0030*/ 	.byte	0x02, 0x4c
        /*0032*/ 	.byte	0x02
	.zero		1


	//----- nvinfo : EIATTR_ANNOTATIONS
	.align		4
        /*0034*/ 	.byte	0x04, 0x55
        /*0036*/ 	.short	(.L_352 - .L_351)


	//   ....[0]....
.L_351:
        /* <DEDUP_REMOVED lines=43> */


	//----- nvinfo : EIATTR_MERCURY_ISA_VERSION
	.align		4
.L_352:
        /*02d0*/ 	.byte	0x03, 0x5f
        /*02d2*/ 	.short	0x0000


	//----- nvinfo : EIATTR_COOP_GROUP_MASK_REGIDS
	.align		4
        /*02d4*/ 	.byte	0x04, 0x29
        /*02d6*/ 	.short	(.L_354 - .L_353)


	//   ....[0]....
.L_353:
        /*02d8*/ 	.word	0xffffffff


	//   ....[1]....
        /*02dc*/ 	.word	0xffffffff


	//   ....[2]....
        /*02e0*/ 	.word	0xffffffff


	//   ....[3]....
        /*02e4*/ 	.word	0xffffffff


	//   ....[4]....
        /*02e8*/ 	.word	0xffffffff


	//   ....[5]....
        /*02ec*/ 	.word	0xffffffff


	//   ....[6]....
        /*02f0*/ 	.word	0xffffffff


	//   ....[7]....
        /*02f4*/ 	.word	0xffffffff


	//   ....[8]....
        /*02f8*/ 	.word	0xffffffff


	//   ....[9]....
        /*02fc*/ 	.word	0xffffffff


	//   ....[10]....
        /*0300*/ 	.word	0xffffffff


	//   ....[11]....
        /*0304*/ 	.word	0xffffffff


	//   ....[12]....
        /*0308*/ 	.word	0xffffffff


	//   ....[13]....
        /*030c*/ 	.word	0xffffffff


	//   ....[14]....
        /*0310*/ 	.word	0xffffffff


	//   ....[15]....
        /*0314*/ 	.word	0xffffffff


	//   ....[16]....
        /*0318*/ 	.word	0xffffffff


	//   ....[17]....
        /*031c*/ 	.word	0xffffffff


	//   ....[18]....
        /*0320*/ 	.word	0xffffffff


	//   ....[19]....
        /*0324*/ 	.word	0xffffffff


	//   ....[20]....
        /*0328*/ 	.word	0xffffffff


	//   ....[21]....
        /*032c*/ 	.word	0xffffffff


	//   ....[22]....
        /*0330*/ 	.word	0xffffffff


	//   ....[23]....
        /*0334*/ 	.word	0xffffffff


	//   ....[24]....
        /*0338*/ 	.word	0xffffffff


	//   ....[25]....
        /*033c*/ 	.word	0xffffffff


	//   ....[26]....
        /*0340*/ 	.word	0xffffffff


	//   ....[27]....
        /*0344*/ 	.word	0xffffffff


	//   ....[28]....
        /*0348*/ 	.word	0xffffffff


	//   ....[29]....
        /*034c*/ 	.word	0xffffffff


	//   ....[30]....
        /*0350*/ 	.word	0xffffffff


	//   ....[31]....
        /*0354*/ 	.word	0xffffffff


	//   ....[32]....
        /*0358*/ 	.word	0xffffffff


	//   ....[33]....
        /*035c*/ 	.word	0xffffffff


	//   ....[34]....
        /*0360*/ 	.word	0xffffffff


	//   ....[35]....
        /*0364*/ 	.word	0xffffffff


	//   ....[36]....
        /*0368*/ 	.word	0xffffffff


	//   ....[37]....
        /*036c*/ 	.word	0xffffffff


	//   ....[38]....
        /*0370*/ 	.word	0xffffffff


	//   ....[39]....
        /*0374*/ 	.word	0xffffffff


	//   ....[40]....
        /*0378*/ 	.word	0xffffffff


	//   ....[41]....
        /*037c*/ 	.word	0xffffffff


	//   ....[42]....
        /*0380*/ 	.word	0xffffffff


	//   ....[43]....
        /*0384*/ 	.word	0xffffffff


	//   ....[44]....
        /*0388*/ 	.word	0xffffffff


	//   ....[45]....
        /*038c*/ 	.word	0xffffffff


	//   ....[46]....
        /*0390*/ 	.word	0xffffffff


	//   ....[47]....
        /*0394*/ 	.word	0xffffffff


	//   ....[48]....
        /*0398*/ 	.word	0xffffffff


	//   ....[49]....
        /*039c*/ 	.word	0xffffffff


	//   ....[50]....
        /*03a0*/ 	.word	0xffffffff


	//   ....[51]....
        /*03a4*/ 	.word	0xffffffff


	//   ....[52]....
        /*03a8*/ 	.word	0xffffffff


	//   ....[53]....
        /*03ac*/ 	.word	0xffffffff


	//   ....[54]....
        /*03b0*/ 	.word	0xffffffff


	//   ....[55]....
        /*03b4*/ 	.word	0xffffffff


	//   ....[56]....
        /*03b8*/ 	.word	0xffffffff


	//   ....[57]....
        /*03bc*/ 	.word	0xffffffff


	//   ....[58]....
        /*03c0*/ 	.word	0xffffffff


	//   ....[59]....
        /*03c4*/ 	.word	0xffffffff


	//   ....[60]....
        /*03c8*/ 	.word	0xffffffff


	//   ....[61]....
        /*03cc*/ 	.word	0xffffffff


	//   ....[62]....
        /*03d0*/ 	.word	0xffffffff


	//   ....[63]....
        /*03d4*/ 	.word	0xffffffff


	//   ....[64]....
        /*03d8*/ 	.word	0xffffffff


	//   ....[65]....
        /*03dc*/ 	.word	0xffffffff


	//   ....[66]....
        /*03e0*/ 	.word	0xffffffff


	//   ....[67]....
        /*03e4*/ 	.word	0xffffffff


	//   ....[68]....
        /*03e8*/ 	.word	0xffffffff


	//   ....[69]....
        /*03ec*/ 	.word	0xffffffff


	//   ....[70]....
        /*03f0*/ 	.word	0xffffffff


	//   ....[71]....
        /*03f4*/ 	.word	0xffffffff


	//   ....[72]....
        /*03f8*/ 	.word	0xffffffff


	//   ....[73]....
        /*03fc*/ 	.word	0xffffffff


	//   ....[74]....
        /*0400*/ 	.word	0xffffffff


	//   ....[75]....
        /*0404*/ 	.word	0xffffffff


	//   ....[76]....
        /*0408*/ 	.word	0xffffffff


	//   ....[77]....
        /*040c*/ 	.word	0xffffffff


	//   ....[78]....
        /*0410*/ 	.word	0xffffffff


	//   ....[79]....
        /*0414*/ 	.word	0xffffffff


	//   ....[80]....
        /*0418*/ 	.word	0xffffffff


	//   ....[81]....
        /*041c*/ 	.word	0xffffffff


	//   ....[82]....
        /*0420*/ 	.word	0xffffffff


	//   ....[83]....
        /*0424*/ 	.word	0xffffffff


	//   ....[84]....
        /*0428*/ 	.word	0xffffffff


	//   ....[85]....
        /*042c*/ 	.word	0xffffffff


	//   ....[86]....
        /*0430*/ 	.word	0xffffffff


	//   ....[87]....
        /*0434*/ 	.word	0xffffffff


	//   ....[88]....
        /*0438*/ 	.word	0xffffffff


	//   ....[89]....
        /*043c*/ 	.word	0xffffffff


	//   ....[90]....
        /*0440*/ 	.word	0xffffffff


	//   ....[91]....
        /*0444*/ 	.word	0xffffffff


	//   ....[92]....
        /*0448*/ 	.word	0xffffffff


	//   ....[93]....
        /*044c*/ 	.word	0xffffffff


	//   ....[94]....
        /*0450*/ 	.word	0xffffffff


	//   ....[95]....
        /*0454*/ 	.word	0xffffffff


	//   ....[96]....
        /*0458*/ 	.word	0xffffffff


	//   ....[97]....
        /*045c*/ 	.word	0xffffffff


	//   ....[98]....
        /*0460*/ 	.word	0xffffffff


	//   ....[99]....
        /*0464*/ 	.word	0xffffffff


	//   ....[100]....
        /*0468*/ 	.word	0xffffffff


	//   ....[101]....
        /*046c*/ 	.word	0xffffffff


	//   ....[102]....
        /*0470*/ 	.word	0xffffffff


	//   ....[103]....
        /*0474*/ 	.word	0xffffffff


	//   ....[104]....
        /*0478*/ 	.word	0xffffffff


	//   ....[105]....
        /*047c*/ 	.word	0xffffffff


	//   ....[106]....
        /*0480*/ 	.word	0xffffffff


	//   ....[107]....
        /*0484*/ 	.word	0xffffffff


	//----- nvinfo : EIATTR_COOP_GROUP_INSTR_OFFSETS
	.align		4
.L_354:
        /*0488*/ 	.byte	0x04, 0x28
        /*048a*/ 	.short	(.L_356 - .L_355)


	//   ....[0]....
.L_355:
        /*048c*/ 	.word	0x00000ed0


	//   ....[1]....
        /*0490*/ 	.word	0x00000f10


	//   ....[2]....
        /*0494*/ 	.word	0x00000f40


	//   ....[3]....
        /*0498*/ 	.word	0x00000f70


	//   ....[4]....
        /*049c*/ 	.word	0x00001020


	//   ....[5]....
        /*04a0*/ 	.word	0x00001080


	//   ....[6]....
        /*04a4*/ 	.word	0x00001100


	//   ....[7]....
        /*04a8*/ 	.word	0x00001140


	//   ....[8]....
        /*04ac*/ 	.word	0x00001200


	//   ....[9]....
        /*04b0*/ 	.word	0x00001260


	//   ....[10]....
        /*04b4*/ 	.word	0x000012d0


	//   ....[11]....
        /*04b8*/ 	.word	0x000013b0


	//   ....[12]....
        /*04bc*/ 	.word	0x000013e0


	//   ....[13]....
        /*04c0*/ 	.word	0x00001410


	//   ....[14]....
        /*04c4*/ 	.word	0x00001450


	//   ....[15]....
        /*04c8*/ 	.word	0x00001470


	//   ....[16]....
        /*04cc*/ 	.word	0x00002be0


	//   ....[17]....
        /*04d0*/ 	.word	0x00002e20


	//   ....[18]....
        /*04d4*/ 	.word	0x00002fe0


	//   ....[19]....
        /*04d8*/ 	.word	0x00003a90


	//   ....[20]....
        /*04dc*/ 	.word	0x00003ec0


	//   ....[21]....
        /*04e0*/ 	.word	0x00004040


	//   ....[22]....
        /*04e4*/ 	.word	0x00004140


	//   ....[23]....
        /*04e8*/ 	.word	0x00004260


	//   ....[24]....
        /*04ec*/ 	.word	0x000046b0


	//   ....[25]....
        /*04f0*/ 	.word	0x000046f0


	//   ....[26]....
        /*04f4*/ 	.word	0x000047a0


	//   ....[27]....
        /*04f8*/ 	.word	0x00004920


	//   ....[28]....
        /*04fc*/ 	.word	0x00007510


	//   ....[29]....
        /*0500*/ 	.word	0x000077a0


	//   ....[30]....
        /*0504*/ 	.word	0x00007980


	//   ....[31]....
        /*0508*/ 	.word	0x00007ff0


	//   ....[32]....
        /*050c*/ 	.word	0x00008790


	//   ....[33]....
        /*0510*/ 	.word	0x000088b0


	//   ....[34]....
        /*0514*/ 	.word	0x000089f0


	//   ....[35]....
        /*0518*/ 	.word	0x00008b40


	//   ....[36]....
        /*051c*/ 	.word	0x00008be0


	//   ....[37]....
        /*0520*/ 	.word	0x00008d00


	//   ....[38]....
        /*0524*/ 	.word	0x00008ec0


	//   ....[39]....
        /*0528*/ 	.word	0x00008f10


	//   ....[40]....
        /*052c*/ 	.word	0x0000bd10


	//   ....[41]....
        /*0530*/ 	.word	0x0000bd70


	//   ....[42]....
        /*0534*/ 	.word	0x0000bda0


	//   ....[43]....
        /*0538*/ 	.word	0x0000bdd0


	//   ....[44]....
        /*053c*/ 	.word	0x0000be20


	//   ....[45]....
        /*0540*/ 	.word	0x0000be60


	//   ....[46]....
        /*0544*/ 	.word	0x0000c120


	//   ....[47]....
        /*0548*/ 	.word	0x0000c2a0


	//   ....[48]....
        /*054c*/ 	.word	0x0000ebb0


	//   ....[49]....
        /*0550*/ 	.word	0x0000ee20


	//   ....[50]....
        /*0554*/ 	.word	0x0000f330


	//   ....[51]....
        /*0558*/ 	.word	0x0000f800


	//   ....[52]....
        /*055c*/ 	.word	0x0000ffb0


	//   ....[53]....
        /*0560*/ 	.word	0x00010020


	//   ....[54]....
        /*0564*/ 	.word	0x000101e0


	//   ....[55]....
        /*0568*/ 	.word	0x00010210


	//   ....[56]....
        /*056c*/ 	.word	0x00010230


	//   ....[57]....
        /*0570*/ 	.word	0x00010310


	//   ....[58]....
        /*0574*/ 	.word	0x00010600


	//   ....[59]....
        /*0578*/ 	.word	0x00010670


	//   ....[60]....
        /*057c*/ 	.word	0x00012170


	//   ....[61]....
        /*0580*/ 	.word	0x00012180


	//   ....[62]....
        /*0584*/ 	.word	0x00012190


	//   ....[63]....
        /*0588*/ 	.word	0x000121a0


	//   ....[64]....
        /*058c*/ 	.word	0x000121d0


	//   ....[65]....
        /*0590*/ 	.word	0x000121f0


	//   ....[66]....
        /*0594*/ 	.word	0x00012210


	//   ....[67]....
        /*0598*/ 	.word	0x00012220


	//   ....[68]....
        /*059c*/ 	.word	0x000136d0


	//   ....[69]....
        /*05a0*/ 	.word	0x00013d20


	//   ....[70]....
        /*05a4*/ 	.word	0x00013d40


	//   ....[71]....
        /*05a8*/ 	.word	0x00013d50


	//   ....[72]....
        /*05ac*/ 	.word	0x00013d60


	//   ....[73]....
        /*05b0*/ 	.word	0x00013d70


	//   ....[74]....
        /*05b4*/ 	.word	0x00013d80


	//   ....[75]....
        /*05b8*/ 	.word	0x00013d90


	//   ....[76]....
        /*05bc*/ 	.word	0x00013ef0


	//   ....[77]....
        /*05c0*/ 	.word	0x00013f00


	//   ....[78]....
        /*05c4*/ 	.word	0x00014000


	//   ....[79]....
        /*05c8*/ 	.word	0x00014030


	//   ....[80]....
        /*05cc*/ 	.word	0x00014110


	//   ....[81]....
        /*05d0*/ 	.word	0x00014140


	//   ....[82]....
        /*05d4*/ 	.word	0x00014220


	//   ....[83]....
        /*05d8*/ 	.word	0x00014250


	//   ....[84]....
        /*05dc*/ 	.word	0x00014330


	//   ....[85]....
        /*05e0*/ 	.word	0x00014360


	//   ....[86]....
        /*05e4*/ 	.word	0x00014440


	//   ....[87]....
        /*05e8*/ 	.word	0x00014470


	//   ....[88]....
        /*05ec*/ 	.word	0x00014550


	//   ....[89]....
        /*05f0*/ 	.word	0x00014580


	//   ....[90]....
        /*05f4*/ 	.word	0x00014660


	//   ....[91]....
        /*05f8*/ 	.word	0x00014680


	//   ....[92]....
        /*05fc*/ 	.word	0x00014cb0


	//   ....[93]....
        /*0600*/ 	.word	0x00014cc0


	//   ....[94]....
        /*0604*/ 	.word	0x00014d90


	//   ....[95]....
        /*0608*/ 	.word	0x00014dc0


	//   ....[96]....
        /*060c*/ 	.word	0x00014e90


	//   ....[97]....
        /*0610*/ 	.word	0x00014ec0


	//   ....[98]....
        /*0614*/ 	.word	0x00014f90


	//   ....[99]....
        /*0618*/ 	.word	0x00014fc0


	//   ....[100]....
        /*061c*/ 	.word	0x00015090


	//   ....[101]....
        /*0620*/ 	.word	0x000150c0


	//   ....[102]....
        /*0624*/ 	.word	0x00015190


	//   ....[103]....
        /*0628*/ 	.word	0x000151c0


	//   ....[104]....
        /*062c*/ 	.word	0x00015290


	//   ....[105]....
        /*0630*/ 	.word	0x000152c0


	//   ....[106]....
        /*0634*/ 	.word	0x00015390


	//   ....[107]....
        /*0638*/ 	.word	0x000153b0


	//----- nvinfo : EIATTR_EXIT_INSTR_OFFSETS
	.align		4
.L_356:
        /*063c*/ 	.byte	0x04, 0x1c
        /*063e*/ 	.short	(.L_358 - .L_357)


	//   ....[0]....
.L_357:
        /*0640*/ 	.word	0x00000040


	//   ....[1]....
        /*0644*/ 	.word	0x00014690


	//   ....[2]....
        /*0648*/ 	.word	0x000146f0


	//   ....[3]....
        /*064c*/ 	.word	0x00014750


	//   ....[4]....
        /*0650*/ 	.word	0x000153c0


	//   ....[5]....
        /*0654*/ 	.word	0x00015410


	//   ....[6]....
        /*0658*/ 	.word	0x00015470


	//----- nvinfo : EIATTR_CTAIDZ_USED
	.align		4
.L_358:
        /*065c*/ 	.byte	0x01, 0x04
	.zero		2


	//----- nvinfo : EIATTR_MAX_THREADS
	.align		4
        /*0660*/ 	.byte	0x04, 0x05
        /*0662*/ 	.short	(.L_360 - .L_359)
.L_359:
        /*0664*/ 	.word	0x00000080
        /*0668*/ 	.word	0x00000001
        /*066c*/ 	.word	0x00000001


	//----- nvinfo : EIATTR_CRS_STACK_SIZE
	.align		4
.L_360:
        /*0670*/ 	.byte	0x04, 0x1e
        /*0672*/ 	.short	(.L_362 - .L_361)
.L_361:
        /*0674*/ 	.word	0x00000000
.L_362:


//--------------------- .nv.info._ZN7cutlass13device_kernelIN5flash19enable_sm80_to_sm89INS1_16FlashAttnFwdSm80INS1_25CollectiveMainloopFwdSm80ILi4ELi1ELb0EN4cute5tupleIJNS5_1CILi128EEENS7_ILi48EEES8_EEELi128ENS_6half_tEfNS_4arch4Sm80ELb0ELb1ELb0ELb1ELb0ELb0ELb1ELb0EEENS1_21CollectiveEpilogueFwdINS6_IJS8_S8_S9_EEENS6_IJNS7_ILi1EEESH_SH_EEESB_SD_Li128ELb1ELb1ELb0ELb0EEENS1_19SingleTileSchedulerILb1ELb0ELb1ELi128EEEEEEEEEvNT_6ParamsE --------------------------
	.section	.nv.info._ZN7cutlass13device_kernelIN5flash19enable_sm80_to_sm89INS1_16FlashAttnFwdSm80INS1_25CollectiveMainloopFwdSm80ILi4ELi1ELb0EN4cute5tupleIJNS5_1CILi128EEENS7_ILi48EEES8_EEELi128ENS_6half_tEfNS_4arch4Sm80ELb0ELb1ELb0ELb1ELb0ELb0ELb1ELb0EEENS1_21CollectiveEpilogueFwdINS6_IJS8_S8_S9_EEENS6_IJNS7_ILi1EEESH_SH_EEESB_SD_Li128ELb1ELb1ELb0ELb0EEENS1_19SingleTileSchedulerILb1ELb0ELb1ELi128EEEEEEEEEvNT_6ParamsE,"",@"SHT_CUDA_INFO"
	.sectionflags	@""
	.align	4


	//----- nvinfo : EIATTR_CUDA_API_VERSION
	.align		4
        /*0000*/ 	.byte	0x04, 0x37
        /*0002*/ 	.short	(.L_364 - .L_363)
.L_363:
        /*0004*/ 	.word	0x00000082


	//----- nvinfo : EIATTR_SW2861232_WAR
	.align		4
.L_364:
        /*0008*/ 	.byte	0x01, 0x35
	.zero		2


	//----- nvinfo : EIATTR_PARAM_CBANK
	.align		4
        /*000c*/ 	.byte	0x04, 0x0a
        /*000e*/ 	.short	(.L_366 - .L_365)
	.align		4
.L_365:
        /*0010*/ 	.word	index@(.nv.constant0._ZN7cutlass13device_kernelIN5flash19enable_sm80_to_sm89INS1_16FlashAttnFwdSm80INS1_25CollectiveMainloopFwdSm80ILi4ELi1ELb0EN4cute5tupleIJNS5_1CILi128EEENS7_ILi48EEES8_EEELi128ENS_6half_tEfNS_4arch4Sm80ELb0ELb1ELb0ELb1ELb0ELb0ELb1ELb0EEENS1_21CollectiveEpilogueFwdINS6_IJS8_S8_S9_EEENS6_IJNS7_ILi1EEESH_SH_EEESB_SD_Li128ELb1ELb1ELb0ELb0EEENS1_19SingleTileSchedulerILb1ELb0ELb1ELi128EEEEEEEEEvNT_6ParamsE)
        /*0014*/ 	.short	0x0160
        /*0016*/ 	.short	0x0418


	//----- nvinfo : EIATTR_CBANK_PARAM_SIZE
	.align		4
.L_366:
        /*0018*/ 	.byte	0x03, 0x19
        /*001a*/ 	.short	0x0418


	//----- nvinfo : EIATTR_KPARAM_INFO
	.align		4
        /*001c*/ 	.byte	0x04, 0x17
        /*001e*/ 	.short	(.L_368 - .L_367)
.L_367:
        /*0020*/ 	.word	0x00000000
        /*0024*/ 	.short	0x0000
        /*0026*/ 	.short	0x0000
        /*0028*/ 	.byte	0x00, 0xf0, 0x61, 0x10


	//----- nvinfo : EIATTR_MAXREG_COUNT
	.align		4
.L_368:
        /*002c*/ 	.byte	0x03, 0x1b
        /*002e*/ 	.short	0x00ff


	//----- nvinfo : EIATTR_NUM_BARRIERS
	.align		4
        /*0030*/ 	.byte	0x02, 0x4c
        /*0032*/ 	.byte	0x02
	.zero		1


	//----- nvinfo : EIATTR_ANNOTATIONS
	.align		4
        /*0034*/ 	.byte	0x04, 0x55
        /*0036*/ 	.short	(.L_370 - .L_369)


	//   ....[0]....
.L_369:
        /* <DEDUP_REMOVED lines=44> */


	//----- nvinfo : EIATTR_MERCURY_ISA_VERSION
	.align		4
.L_370:
        /*02e8*/ 	.byte	0x03, 0x5f
        /*02ea*/ 	.short	0x0000


	//----- nvinfo : EIATTR_COOP_GROUP_MASK_REGIDS
	.align		4
        /*02ec*/ 	.byte	0x04, 0x29
        /*02ee*/ 	.short	(.L_372 - .L_371)


	//   ....[0]....
.L_371:
        /*02f0*/ 	.word	0xffffffff


	//   ....[1]....
        /*02f4*/ 	.word	0xffffffff


	//   ....[2]....
        /*02f8*/ 	.word	0xffffffff


	//   ....[3]....
        /*02fc*/ 	.word	0xffffffff


	//   ....[4]....
        /*0300*/ 	.word	0xffffffff


	//   ....[5]....
        /*0304*/ 	.word	0xffffffff


	//   ....[6]....
        /*0308*/ 	.word	0xffffffff


	//   ....[7]....
        /*030c*/ 	.word	0xffffffff


	//   ....[8]....
        /*0310*/ 	.word	0xffffffff


	//   ....[9]....
        /*0314*/ 	.word	0xffffffff


	//   ....[10]....
        /*0318*/ 	.word	0xffffffff


	//   ....[11]....
        /*031c*/ 	.word	0xffffffff


	//   ....[12]....
        /*0320*/ 	.word	0xffffffff


	//   ....[13]....
        /*0324*/ 	.word	0xffffffff


	//   ....[14]....
        /*0328*/ 	.word	0xffffffff


	//   ....[15]....
        /*032c*/ 	.word	0xffffffff


	//   ....[16]....
        /*0330*/ 	.word	0xffffffff


	//   ....[17]....
        /*0334*/ 	.word	0xffffffff


	//   ....[18]....
        /*0338*/ 	.word	0xffffffff


	//   ....[19]....
        /*033c*/ 	.word	0xffffffff


	//   ....[20]....
        /*0340*/ 	.word	0xffffffff


	//   ....[21]....
        /*0344*/ 	.word	0xffffffff


	//   ....[22]....
        /*0348*/ 	.word	0xffffffff


	//   ....[23]....
        /*034c*/ 	.word	0xffffffff


	//   ....[24]....
        /*0350*/ 	.word	0xffffffff


	//   ....[25]....
        /*0354*/ 	.word	0xffffffff


	//   ....[26]....
        /*0358*/ 	.word	0xffffffff


	//   ....[27]....
        /*035c*/ 	.word	0xffffffff


	//   ....[28]....
        /*0360*/ 	.word	0xffffffff


	//   ....[29]....
        /*0364*/ 	.word	0xffffffff


	//   ....[30]....
        /*0368*/ 	.word	0xffffffff


	//   ....[31]....
        /*036c*/ 	.word	0xffffffff


	//   ....[32]....
        /*0370*/ 	.word	0xffffffff


	//   ....[33]....
        /*0374*/ 	.word	0xffffffff


	//   ....[34]....
        /*0378*/ 	.word	0xffffffff


	//   ....[35]....
        /*037c*/ 	.word	0xffffffff


	//   ....[36]....
        /*0380*/ 	.word	0xffffffff


	//   ....[37]....
        /*0384*/ 	.word	0xffffffff


	//   ....[38]....
        /*0388*/ 	.word	0xffffffff


	//   ....[39]....
        /*038c*/ 	.word	0xffffffff


	//   ....[40]....
        /*0390*/ 	.word	0xffffffff


	//   ....[41]....
        /*0394*/ 	.word	0xffffffff


	//   ....[42]....
        /*0398*/ 	.word	0xffffffff


	//   ....[43]....
        /*039c*/ 	.word	0xffffffff


	//   ....[44]....
        /*03a0*/ 	.word	0xffffffff


	//   ....[45]....
        /*03a4*/ 	.word	0xffffffff


	//   ....[46]....
        /*03a8*/ 	.word	0xffffffff


	//   ....[47]....
        /*03ac*/ 	.word	0xffffffff


	//   ....[48]....
        /*03b0*/ 	.word	0xffffffff


	//   ....[49]....
        /*03b4*/ 	.word	0xffffffff


	//   ....[50]....
        /*03b8*/ 	.word	0xffffffff


	//   ....[51]....
        /*03bc*/ 	.word	0xffffffff


	//   ....[52]....
        /*03c0*/ 	.word	0xffffffff


	//   ....[53]....
        /*03c4*/ 	.word	0xffffffff


	//   ....[54]....
        /*03c8*/ 	.word	0xffffffff


	//   ....[55]....
        /*03cc*/ 	.word	0xffffffff


	//   ....[56]....
        /*03d0*/ 	.word	0xffffffff


	//   ....[57]....
        /*03d4*/ 	.word	0xffffffff


	//   ....[58]....
        /*03d8*/ 	.word	0xffffffff


	//   ....[59]....
        /*03dc*/ 	.word	0xffffffff


	//   ....[60]....
        /*03e0*/ 	.word	0xffffffff


	//   ....[61]....
        /*03e4*/ 	.word	0xffffffff


	//   ....[62]....
        /*03e8*/ 	.word	0xffffffff


	//   ....[63]....
        /*03ec*/ 	.word	0xffffffff


	//   ....[64]....
        /*03f0*/ 	.word	0xffffffff


	//   ....[65]....
        /*03f4*/ 	.word	0xffffffff


	//   ....[66]....
        /*03f8*/ 	.word	0xffffffff


	//   ....[67]....
        /*03fc*/ 	.word	0xffffffff


	//   ....[68]....
        /*0400*/ 	.word	0xffffffff


	//   ....[69]....
        /*0404*/ 	.word	0xffffffff


	//   ....[70]....
        /*0408*/ 	.word	0xffffffff


	//   ....[71]....
        /*040c*/ 	.word	0xffffffff


	//   ....[72]....
        /*0410*/ 	.word	0xffffffff


	//   ....[73]....
        /*0414*/ 	.word	0xffffffff


	//   ....[74]....
        /*0418*/ 	.word	0xffffffff


	//   ....[75]....
        /*041c*/ 	.word	0xffffffff


	//   ....[76]....
        /*0420*/ 	.word	0xffffffff


	//   ....[77]....
        /*0424*/ 	.word	0xffffffff


	//   ....[78]....
        /*0428*/ 	.word	0xffffffff


	//   ....[79]....
        /*042c*/ 	.word	0xffffffff


	//   ....[80]....
        /*0430*/ 	.word	0xffffffff


	//   ....[81]....
        /*0434*/ 	.word	0xffffffff


	//   ....[82]....
        /*0438*/ 	.word	0xffffffff


	//   ....[83]....
        /*043c*/ 	.word	0xffffffff


	//   ....[84]....
        /*0440*/ 	.word	0xffffffff


	//   ....[85]....
        /*0444*/ 	.word	0xffffffff


	//   ....[86]....
        /*0448*/ 	.word	0xffffffff


	//   ....[87]....
        /*044c*/ 	.word	0xffffffff


	//   ....[88]....
        /*0450*/ 	.word	0xffffffff


	//   ....[89]....
        /*0454*/ 	.word	0xffffffff


	//   ....[90]....
        /*0458*/ 	.word	0xffffffff


	//   ....[91]....
        /*045c*/ 	.word	0xffffffff


	//   ....[92]....
        /*0460*/ 	.word	0xffffffff


	//   ....[93]....
        /*0464*/ 	.word	0xffffffff


	//   ....[94]....
        /*0468*/ 	.word	0xffffffff


	//   ....[95]....
        /*046c*/ 	.word	0xffffffff


	//   ....[96]....
        /*0470*/ 	.word	0xffffffff


	//   ....[97]....
        /*0474*/ 	.word	0xffffffff


	//   ....[98]....
        /*0478*/ 	.word	0xffffffff


	//   ....[99]....
        /*047c*/ 	.word	0xffffffff


	//   ....[100]....
        /*0480*/ 	.word	0xffffffff


	//   ....[101]....
        /*0484*/ 	.word	0xffffffff


	//   ....[102]....
        /*0488*/ 	.word	0xffffffff


	//   ....[103]....
        /*048c*/ 	.word	0xffffffff


	//   ....[104]....
        /*0490*/ 	.word	0xffffffff


	//   ....[105]....
        /*0494*/ 	.word	0xffffffff


	//   ....[106]....
        /*0498*/ 	.word	0xffffffff


	//   ....[107]....
        /*049c*/ 	.word	0xffffffff


	//   ....[108]....
        /*04a0*/ 	.word	0xffffffff


	//----- nvinfo : EIATTR_COOP_GROUP_INSTR_OFFSETS
	.align		4
.L_372:
        /*04a4*/ 	.byte	0x04, 0x28
        /*04a6*/ 	.short	(.L_374 - .L_373)


	//   ....[0]....
.L_373:
        /*04a8*/ 	.word	0x00000090


	//   ....[1]....
        /*04ac*/ 	.word	0x00001650


	//   ....[2]....
        /*04b0*/ 	.word	0x00001680


	//   ....[3]....
        /*04b4*/ 	.word	0x00001900


	//   ....[4]....
        /*04b8*/ 	.word	0x00001930


	//   ....[5]....
        /*04bc*/ 	.word	0x00001a10


	//   ....[6]....
        /*04c0*/ 	.word	0x00001a40


	//   ....[7]....
        /*04c4*/ 	.word	0x00001b20


	//   ....[8]....
        /*04c8*/ 	.word	0x00001b50


	//   ....[9]....
        /*04cc*/ 	.word	0x00001c30


	//   ....[10]....
        /*04d0*/ 	.word	0x00001c60


	//   ....[11]....
        /*04d4*/ 	.word	0x00001d40


	//   ....[12]....
        /*04d8*/ 	.word	0x00001d70


	//   ....[13]....
        /*04dc*/ 	.word	0x00001e50


	//   ....[14]....
        /*04e0*/ 	.word	0x00001e80


	//   ....[15]....
        /*04e4*/ 	.word	0x00001f60


	//   ....[16]....
        /*04e8*/ 	.word	0x00001fa0


	//   ....[17]....
        /*04ec*/ 	.word	0x00003570


	//   ....[18]....
        /*04f0*/ 	.word	0x000037b0


	//   ....[19]....
        /*04f4*/ 	.word	0x00003980


	//   ....[20]....
        /*04f8*/ 	.word	0x00004430


	//   ....[21]....
        /*04fc*/ 	.word	0x00004bb0


	//   ....[22]....
        /*0500*/ 	.word	0x00004bf0


	//   ....[23]....
        /*0504*/ 	.word	0x00004d70


	//   ....[24]....
        /*0508*/ 	.word	0x00004da0


	//   ....[25]....
        /*050c*/ 	.word	0x000053c0


	//   ....[26]....
        /*0510*/ 	.word	0x00005480


	//   ....[27]....
        /*0514*/ 	.word	0x000054e0


	//   ....[28]....
        /*0518*/ 	.word	0x000056e0


	//   ....[29]....
        /*051c*/ 	.word	0x00008230


	//   ....[30]....
        /*0520*/ 	.word	0x000084a0


	//   ....[31]....
        /*0524*/ 	.word	0x00008690


	//   ....[32]....
        /*0528*/ 	.word	0x00008f90


	//   ....[33]....
        /*052c*/ 	.word	0x000097d0


	//   ....[34]....
        /*0530*/ 	.word	0x000098f0


	//   ....[35]....
        /*0534*/ 	.word	0x000099a0


	//   ....[36]....
        /*0538*/ 	.word	0x00009ad0


	//   ....[37]....
        /*053c*/ 	.word	0x00009b20


	//   ....[38]....
        /*0540*/ 	.word	0x00009c00


	//   ....[39]....
        /*0544*/ 	.word	0x00009f70


	//   ....[40]....
        /*0548*/ 	.word	0x00009ff0


	//   ....[41]....
        /*054c*/ 	.word	0x0000ce00


	//   ....[42]....
        /*0550*/ 	.word	0x0000ce60


	//   ....[43]....
        /*0554*/ 	.word	0x0000ce90


	//   ....[44]....
        /*0558*/ 	.word	0x0000cec0


	//   ....[45]....
        /*055c*/ 	.word	0x0000cf10


	//   ....[46]....
        /*0560*/ 	.word	0x0000cf50


	//   ....[47]....
        /*0564*/ 	.word	0x0000d220


	//   ....[48]....
        /*0568*/ 	.word	0x0000d3a0


	//   ....[49]....
        /*056c*/ 	.word	0x0000fd30


	//   ....[50]....
        /*0570*/ 	.word	0x0000ff50


	//   ....[51]....
        /*0574*/ 	.word	0x00010140


	//   ....[52]....
        /*0578*/ 	.word	0x00010c10


	//   ....[53]....
        /*057c*/ 	.word	0x00011360


	//   ....[54]....
        /*0580*/ 	.word	0x00011470


	//   ....[55]....
        /*0584*/ 	.word	0x000114e0


	//   ....[56]....
        /*0588*/ 	.word	0x00011610


	//   ....[57]....
        /*058c*/ 	.word	0x00011690


	//   ....[58]....
        /*0590*/ 	.word	0x000117e0


	//   ....[59]....
        /*0594*/ 	.word	0x00011bb0


	//   ....[60]....
        /*0598*/ 	.word	0x00011c70


	//   ....[61]....
        /*059c*/ 	.word	0x000136f0


	//   ....[62]....
        /*05a0*/ 	.word	0x00013700


	//   ....[63]....
        /*05a4*/ 	.word	0x00013710


	//   ....[64]....
        /*05a8*/ 	.word	0x00013720


	//   ....[65]....
        /*05ac*/ 	.word	0x00013750


	//   ....[66]....
        /*05b0*/ 	.word	0x00013770


	//   ....[67]....
        /*05b4*/ 	.word	0x00013790


	//   ....[68]....
        /*05b8*/ 	.word	0x000137a0


	//   ....[69]....
        /*05bc*/ 	.word	0x00015320


	//   ....[70]....
        /*05c0*/ 	.word	0x00015340


	//   ....[71]....
        /*05c4*/ 	.word	0x00015370


	//   ....[72]....
        /*05c8*/ 	.word	0x00015390


	//   ....[73]....
        /*05cc*/ 	.word	0x000153b0


	//   ....[74]....
        /*05d0*/ 	.word	0x000153d0


	//   ....[75]....
        /*05d4*/ 	.word	0x000153e0


	//   ....[76]....
        /*05d8*/ 	.word	0x000153f0


	//   ....[77]....
        /*05dc*/ 	.word	0x00015630


	//   ....[78]....
        /*05e0*/ 	.word	0x00015640


	//   ....[79]....
        /*05e4*/ 	.word	0x00015740


	//   ....[80]....
        /*05e8*/ 	.word	0x00015770


	//   ....[81]....
        /*05ec*/ 	.word	0x00015850


	//   ....[82]....
        /*05f0*/ 	.word	0x00015880


	//   ....[83]....
        /*05f4*/ 	.word	0x00015960


	//   ....[84]....
        /*05f8*/ 	.word	0x00015990


	//   ....[85]....
        /*05fc*/ 	.word	0x00015a70


	//   ....[86]....
        /*0600*/ 	.word	0x00015aa0


	//   ....[87]....
        /*0604*/ 	.word	0x00015b80


	//   ....[88]....
        /*0608*/ 	.word	0x00015bb0


	//   ....[89]....
        /*060c*/ 	.word	0x00015c90


	//   ....[90]....
        /*0610*/ 	.word	0x00015cc0


	//   ....[91]....
        /*0614*/ 	.word	0x00015da0


	//   ....[92]....
        /*0618*/ 	.word	0x00015dc0


	//   ....[93]....
        /*061c*/ 	.word	0x00016570


	//   ....[94]....
        /*0620*/ 	.word	0x00016580


	//   ....[95]....
        /*0624*/ 	.word	0x00016650


	//   ....[96]....
        /*0628*/ 	.word	0x00016680


	//   ....[97]....
        /*062c*/ 	.word	0x00016750


	//   ....[98]....
        /*0630*/ 	.word	0x00016780


	//   ....[99]....
        /*0634*/ 	.word	0x00016850


	//   ....[100]....
        /*0638*/ 	.word	0x00016880


	//   ....[101]....
        /*063c*/ 	.word	0x00016950


	//   ....[102]....
        /*0640*/ 	.word	0x00016980


	//   ....[103]....
        /*0644*/ 	.word	0x00016a50


	//   ....[104]....
        /*0648*/ 	.word	0x00016a80


	//   ....[105]....
        /*064c*/ 	.word	0x00016b50


	//   ....[106]....
        /*0650*/ 	.word	0x00016b80


	//   ....[107]....
        /*0654*/ 	.word	0x00016c50


	//   ....[108]....
        /*0658*/ 	.word	0x00016c70


	//----- nvinfo : EIATTR_EXIT_INSTR_OFFSETS
	.align		4
.L_374:
        /*065c*/ 	.byte	0x04, 0x1c
        /*065e*/ 	.short	(.L_376 - .L_375)


	//   ....[0]....
.L_375:
        /*0660*/ 	.word	0x00000350


	//   ....[1]....
        /*0664*/ 	.word	0x00015dd0


	//   ....[2]....
        /*0668*/ 	.word	0x00015e30


	//   ....[3]....
        /*066c*/ 	.word	0x00015e90


	//   ....[4]....
        /*0670*/ 	.word	0x00016c80


	//   ....[5]....
        /*0674*/ 	.word	0x00016cd0


	//   ....[6]....
        /*0678*/ 	.word	0x00016d30


	//----- nvinfo : EIATTR_CTAIDZ_USED
	.align		4
.L_376:
        /*067c*/ 	.byte	0x01, 0x04
	.zero		2


	//----- nvinfo : EIATTR_MAX_THREADS
	.align		4
        /*0680*/ 	.byte	0x04, 0x05
        /*0682*/ 	.short	(.L_378 - .L_377)
.L_377:
        /*0684*/ 	.word	0x00000080
        /*0688*/ 	.word	0x00000001
        /*068c*/ 	.word	0x00000001


	//----- nvinfo : EIATTR_CRS_STACK_SIZE
	.align		4
.L_378:
        /*0690*/ 	.byte	0x04, 0x1e
        /*0692*/ 	.short	(.L_380 - .L_379)
.L_379:
        /*0694*/ 	.word	0x00000000
.L_380:


//--------------------- .nv.info._ZN7cutlass13device_kernelIN5flash19enable_sm80_to_sm89INS1_16FlashAttnFwdSm80INS1_25CollectiveMainloopFwdSm80ILi4ELi1ELb0EN4cute5tupleIJNS5_1CILi128EEENS7_ILi48EEES8_EEELi128ENS_6half_tEfNS_4arch4Sm80ELb0ELb1ELb0ELb1ELb0ELb1ELb1ELb0EEENS1_21CollectiveEpilogueFwdINS6_IJS8_S8_S9_EEENS6_IJNS7_ILi1EEESH_SH_EEESB_SD_Li128ELb1ELb1ELb0ELb0EEENS1_19SingleTileSchedulerILb1ELb0ELb1ELi128EEEEEEEEEvNT_6ParamsE --------------------------
	.section	.nv.info._ZN7cutlass13device_kernelIN5flash19enable_sm80_to_sm89INS1_16FlashAttnFwdSm80INS1_25CollectiveMainloopFwdSm80ILi4ELi1ELb0EN4cute5tupleIJNS5_1CILi128EEENS7_ILi48EEES8_EEELi128ENS_6half_tEfNS_4arch4Sm80ELb0ELb1ELb0ELb1ELb0ELb1ELb1ELb0EEENS1_21CollectiveEpilogueFwdINS6_IJS8_S8_S9_EEENS6_IJNS7_ILi1EEESH_SH_EEESB_SD_Li128ELb1ELb1ELb0ELb0EEENS1_19SingleTileSchedulerILb1ELb0ELb1ELi128EEEEEEEEEvNT_6ParamsE,"",@"SHT_CUDA_INFO"
	.sectionflags	@""
	.align	4


	//----- nvinfo : EIATTR_CUDA_API_VERSION
	.align		4
        /*0000*/ 	.byte	0x04, 0x37
        /*0002*/ 	.short	(.L_382 - .L_381)
.L_381:
        /*0004*/ 	.word	0x00000082


	//----- nvinfo : EIATTR_SW2861232_WAR
	.align		4
.L_382:
        /*0008*/ 	.byte	0x01, 0x35
	.zero		2


	//----- nvinfo : EIATTR_PARAM_CBANK
	.align		4
        /*000c*/ 	.byte	0x04, 0x0a
        /*000e*/ 	.short	(.L_384 - .L_383)
	.align		4
.L_383:
        /*0010*/ 	.word	index@(.nv.constant0._ZN7cutlass13device_kernelIN5flash19enable_sm80_to_sm89INS1_16FlashAttnFwdSm80INS1_25CollectiveMainloopFwdSm80ILi4ELi1ELb0EN4cute5tupleIJNS5_1CILi128EEENS7_ILi48EEES8_EEELi128ENS_6half_tEfNS_4arch4Sm80ELb0ELb1ELb0ELb1ELb0ELb1ELb1ELb0EEENS1_21CollectiveEpilogueFwdINS6_IJS8_S8_S9_EEENS6_IJNS7_ILi1EEESH_SH_EEESB_SD_Li128ELb1ELb1ELb0ELb0EEENS1_19SingleTileSchedulerILb1ELb0ELb1ELi128EEEEEEEEEvNT_6ParamsE)
        /*0014*/ 	.short	0x0160
        /*0016*/ 	.short	0x0418


	//----- nvinfo : EIATTR_CBANK_PARAM_SIZE
	.align		4
.L_384:
        /*0018*/ 	.byte	0x03, 0x19
        /*001a*/ 	.short	0x0418


	//----- nvinfo : EIATTR_KPARAM_INFO
	.align		4
        /*001c*/ 	.byte	0x04, 0x17
        /*001e*/ 	.short	(.L_386 - .L_385)
.L_385:
        /*0020*/ 	.word	0x00000000
        /*0024*/ 	.short	0x0000
        /*0026*/ 	.short	0x0000
        /*0028*/ 	.byte	0x00, 0xf0, 0x61, 0x10


	//----- nvinfo : EIATTR_MAXREG_COUNT
	.align		4
.L_386:
        /*002c*/ 	.byte	0x03, 0x1b
        /*002e*/ 	.short	0x00ff


	//----- nvinfo : EIATTR_NUM_BARRIERS
	.align		4
        /*0030*/ 	.byte	0x02, 0x4c
        /*0032*/ 	.byte	0x02
	.zero		1


	//----- nvinfo : EIATTR_ANNOTATIONS
	.align		4
        /*0034*/ 	.byte	0x04, 0x55
        /*0036*/ 	.short	(.L_388 - .L_387)


	//   ....[0]....
.L_387:
        /* <DEDUP_REMOVED lines=62> */


	//----- nvinfo : EIATTR_MERCURY_ISA_VERSION
	.align		4
.L_388:
        /*0408*/ 	.byte	0x03, 0x5f
        /*040a*/ 	.short	0x0000


	//----- nvinfo : EIATTR_COOP_GROUP_MASK_REGIDS
	.align		4
        /*040c*/ 	.byte	0x04, 0x29
        /*040e*/ 	.short	(.L_390 - .L_389)


	//   ....[0]....
.L_389:
        /*0410*/ 	.word	0xffffffff


	//   ....[1]....
        /*0414*/ 	.word	0xffffffff


	//   ....[2]....
        /*0418*/ 	.word	0xffffffff


	//   ....[3]....
        /*041c*/ 	.word	0xffffffff


	//   ....[4]....
        /*0420*/ 	.word	0xffffffff


	//   ....[5]....
        /*0424*/ 	.word	0xffffffff


	//   ....[6]....
        /*0428*/ 	.word	0xffffffff


	//   ....[7]....
        /*042c*/ 	.word	0xffffffff


	//   ....[8]....
        /*0430*/ 	.word	0xffffffff


	//   ....[9]....
        /*0434*/ 	.word	0xffffffff


	//   ....[10]....
        /*0438*/ 	.word	0xffffffff


	//   ....[11]....
        /*043c*/ 	.word	0xffffffff


	//   ....[12]....
        /*0440*/ 	.word	0xffffffff


	//   ....[13]....
        /*0444*/ 	.word	0xffffffff


	//   ....[14]....
        /*0448*/ 	.word	0xffffffff


	//   ....[15]....
        /*044c*/ 	.word	0xffffffff


	//   ....[16]....
        /*0450*/ 	.word	0xffffffff


	//   ....[17]....
        /*0454*/ 	.word	0xffffffff


	//   ....[18]....
        /*0458*/ 	.word	0xffffffff


	//   ....[19]....
        /*045c*/ 	.word	0xffffffff


	//   ....[20]....
        /*0460*/ 	.word	0xffffffff


	//   ....[21]....
        /*0464*/ 	.word	0xffffffff


	//   ....[22]....
        /*0468*/ 	.word	0xffffffff


	//   ....[23]....
        /*046c*/ 	.word	0xffffffff


	//   ....[24]....
        /*0470*/ 	.word	0xffffffff


	//   ....[25]....
        /*0474*/ 	.word	0xffffffff


	//   ....[26]....
        /*0478*/ 	.word	0xffffffff


	//   ....[27]....
        /*047c*/ 	.word	0xffffffff


	//   ....[28]....
        /*0480*/ 	.word	0xffffffff


	//   ....[29]....
        /*0484*/ 	.word	0xffffffff


	//   ....[30]....
        /*0488*/ 	.word	0xffffffff


	//   ....[31]....
        /*048c*/ 	.word	0xffffffff


	//   ....[32]....
        /*0490*/ 	.word	0xffffffff


	//   ....[33]....
        /*0494*/ 	.word	0xffffffff


	//   ....[34]....
        /*0498*/ 	.word	0xffffffff


	//   ....[35]....
        /*049c*/ 	.word	0xffffffff


	//   ....[36]....
        /*04a0*/ 	.word	0xffffffff


	//   ....[37]....
        /*04a4*/ 	.word	0xffffffff


	//   ....[38]....
        /*04a8*/ 	.word	0xffffffff


	//   ....[39]....
        /*04ac*/ 	.word	0xffffffff


	//   ....[40]....
        /*04b0*/ 	.word	0xffffffff


	//   ....[41]....
        /*04b4*/ 	.word	0xffffffff


	//   ....[42]....
        /*04b8*/ 	.word	0xffffffff


	//   ....[43]....
        /*04bc*/ 	.word	0xffffffff


	//   ....[44]....
        /*04c0*/ 	.word	0xffffffff


	//   ....[45]....
        /*04c4*/ 	.word	0xffffffff


	//   ....[46]....
        /*04c8*/ 	.word	0xffffffff


	//   ....[47]....
        /*04cc*/ 	.word	0xffffffff


	//   ....[48]....
        /*04d0*/ 	.word	0xffffffff


	//   ....[49]....
        /*04d4*/ 	.word	0xffffffff


	//   ....[50]....
        /*04d8*/ 	.word	0xffffffff


	//   ....[51]....
        /*04dc*/ 	.word	0xffffffff


	//   ....[52]....
        /*04e0*/ 	.word	0xffffffff


	//   ....[53]....
        /*04e4*/ 	.word	0xffffffff


	//   ....[54]....
        /*04e8*/ 	.word	0xffffffff


	//   ....[55]....
        /*04ec*/ 	.word	0xffffffff


	//   ....[56]....
        /*04f0*/ 	.word	0xffffffff


	//   ....[57]....
        /*04f4*/ 	.word	0xffffffff


	//   ....[58]....
        /*04f8*/ 	.word	0xffffffff


	//   ....[59]....
        /*04fc*/ 	.word	0xffffffff


	//   ....[60]....
        /*0500*/ 	.word	0xffffffff


	//   ....[61]....
        /*0504*/ 	.word	0xffffffff


	//   ....[62]....
        /*0508*/ 	.word	0xffffffff


	//   ....[63]....
        /*050c*/ 	.word	0xffffffff


	//   ....[64]....
        /*0510*/ 	.word	0xffffffff


	//   ....[65]....
        /*0514*/ 	.word	0xffffffff


	//   ....[66]....
        /*0518*/ 	.word	0xffffffff


	//   ....[67]....
        /*051c*/ 	.word	0xffffffff


	//   ....[68]....
        /*0520*/ 	.word	0xffffffff


	//   ....[69]....
        /*0524*/ 	.word	0xffffffff


	//   ....[70]....
        /*0528*/ 	.word	0xffffffff


	//   ....[71]....
        /*052c*/ 	.word	0xffffffff


	//   ....[72]....
        /*0530*/ 	.word	0xffffffff


	//   ....[73]....
        /*0534*/ 	.word	0xffffffff


	//   ....[74]....
        /*0538*/ 	.word	0xffffffff


	//   ....[75]....
        /*053c*/ 	.word	0xffffffff


	//   ....[76]....
        /*0540*/ 	.word	0xffffffff


	//   ....[77]....
        /*0544*/ 	.word	0xffffffff


	//   ....[78]....
        /*0548*/ 	.word	0xffffffff


	//   ....[79]....
        /*054c*/ 	.word	0xffffffff


	//   ....[80]....
        /*0550*/ 	.word	0xffffffff


	//   ....[81]....
        /*0554*/ 	.word	0xffffffff


	//   ....[82]....
        /*0558*/ 	.word	0xffffffff


	//   ....[83]....
        /*055c*/ 	.word	0xffffffff


	//   ....[84]....
        /*0560*/ 	.word	0xffffffff


	//   ....[85]....
        /*0564*/ 	.word	0xffffffff


	//   ....[86]....
        /*0568*/ 	.word	0xffffffff


	//   ....[87]....
        /*056c*/ 	.word	0xffffffff


	//   ....[88]....
        /*0570*/ 	.word	0xffffffff


	//   ....[89]....
        /*0574*/ 	.word	0xffffffff


	//   ....[90]....
        /*0578*/ 	.word	0xffffffff


	//   ....[91]....
        /*057c*/ 	.word	0xffffffff


	//   ....[92]....
        /*0580*/ 	.word	0xffffffff


	//   ....[93]....
        /*0584*/ 	.word	0xffffffff


	//   ....[94]....
        /*0588*/ 	.word	0xffffffff


	//   ....[95]....
        /*058c*/ 	.word	0xffffffff


	//   ....[96]....
        /*0590*/ 	.word	0xffffffff


	//   ....[97]....
        /*0594*/ 	.word	0xffffffff


	//   ....[98]....
        /*0598*/ 	.word	0xffffffff


	//   ....[99]....
        /*059c*/ 	.word	0xffffffff


	//   ....[100]....
        /*05a0*/ 	.word	0xffffffff


	//   ....[101]....
        /*05a4*/ 	.word	0xffffffff


	//   ....[102]....
        /*05a8*/ 	.word	0xffffffff


	//   ....[103]....
        /*05ac*/ 	.word	0xffffffff


	//   ....[104]....
        /*05b0*/ 	.word	0xffffffff


	//   ....[105]....
        /*05b4*/ 	.word	0xffffffff


	//   ....[106]....
        /*05b8*/ 	.word	0xffffffff


	//   ....[107]....
        /*05bc*/ 	.word	0xffffffff


	//   ....[108]....
        /*05c0*/ 	.word	0xffffffff


	//   ....[109]....
        /*05c4*/ 	.word	0xffffffff


	//   ....[110]....
        /*05c8*/ 	.word	0xffffffff


	//   ....[111]....
        /*05cc*/ 	.word	0xffffffff


	//   ....[112]....
        /*05d0*/ 	.word	0xffffffff


	//   ....[113]....
        /*05d4*/ 	.word	0xffffffff


	//   ....[114]....
        /*05d8*/ 	.word	0xffffffff


	//   ....[115]....
        /*05dc*/ 	.word	0xffffffff


	//   ....[116]....
        /*05e0*/ 	.word	0xffffffff


	//   ....[117]....
        /*05e4*/ 	.word	0xffffffff


	//   ....[118]....
        /*05e8*/ 	.word	0xffffffff


	//   ....[119]....
        /*05ec*/ 	.word	0xffffffff


	//   ....[120]....
        /*05f0*/ 	.word	0xffffffff


	//   ....[121]....
        /*05f4*/ 	.word	0xffffffff


	//   ....[122]....
        /*05f8*/ 	.word	0xffffffff


	//   ....[123]....
        /*05fc*/ 	.word	0xffffffff


	//   ....[124]....
        /*0600*/ 	.word	0xffffffff


	//   ....[125]....
        /*0604*/ 	.word	0xffffffff


	//   ....[126]....
        /*0608*/ 	.word	0xffffffff


	//   ....[127]....
        /*060c*/ 	.word	0xffffffff


	//   ....[128]....
        /*0610*/ 	.word	0xffffffff


	//   ....[129]....
        /*0614*/ 	.word	0xffffffff


	//   ....[130]....
        /*0618*/ 	.word	0xffffffff


	//   ....[131]....
        /*061c*/ 	.word	0xffffffff


	//   ....[132]....
        /*0620*/ 	.word	0xffffffff


	//   ....[133]....
        /*0624*/ 	.word	0xffffffff


	//   ....[134]....
        /*0628*/ 	.word	0xffffffff


	//   ....[135]....
        /*062c*/ 	.word	0xffffffff


	//   ....[136]....
        /*0630*/ 	.word	0xffffffff


	//   ....[137]....
        /*0634*/ 	.word	0xffffffff


	//   ....[138]....
        /*0638*/ 	.word	0xffffffff


	//   ....[139]....
        /*063c*/ 	.word	0xffffffff


	//   ....[140]....
        /*0640*/ 	.word	0xffffffff


	//   ....[141]....
        /*0644*/ 	.word	0xffffffff


	//   ....[142]....
        /*0648*/ 	.word	0xffffffff


	//   ....[143]....
        /*064c*/ 	.word	0xffffffff


	//   ....[144]....
        /*0650*/ 	.word	0xffffffff


	//   ....[145]....
        /*0654*/ 	.word	0xffffffff


	//   ....[146]....
        /*0658*/ 	.word	0xffffffff


	//   ....[147]....
        /*065c*/ 	.word	0xffffffff


	//   ....[148]....
        /*0660*/ 	.word	0xffffffff


	//   ....[149]....
        /*0664*/ 	.word	0xffffffff


	//   ....[150]....
        /*0668*/ 	.word	0xffffffff


	//   ....[151]....
        /*066c*/ 	.word	0xffffffff


	//   ....[152]....
        /*0670*/ 	.word	0xffffffff


	//   ....[153]....
        /*0674*/ 	.word	0xffffffff


	//   ....[154]....
        /*0678*/ 	.word	0xffffffff


	//   ....[155]....
        /*067c*/ 	.word	0xffffffff


	//   ....[156]....
        /*0680*/ 	.word	0xffffffff


	//   ....[157]....
        /*0684*/ 	.word	0xffffffff


	//   ....[158]....
        /*0688*/ 	.word	0xffffffff


	//   ....[159]....
        /*068c*/ 	.word	0xffffffff


	//   ....[160]....
        /*0690*/ 	.word	0xffffffff


	//   ....[161]....
        /*0694*/ 	.word	0xffffffff


	//   ....[162]....
        /*0698*/ 	.word	0xffffffff


	//   ....[163]....
        /*069c*/ 	.word	0xffffffff


	//   ....[164]....
        /*06a0*/ 	.word	0xffffffff


	//   ....[165]....
        /*06a4*/ 	.word	0xffffffff


	//   ....[166]....
        /*06a8*/ 	.word	0xffffffff


	//   ....[167]....
        /*06ac*/ 	.word	0xffffffff


	//   ....[168]....
        /*06b0*/ 	.word	0xffffffff


	//   ....[169]....
        /*06b4*/ 	.word	0xffffffff


	//   ....[170]....
        /*06b8*/ 	.word	0xffffffff


	//   ....[171]....
        /*06bc*/ 	.word	0xffffffff


	//   ....[172]....
        /*06c0*/ 	.word	0xffffffff


	//----- nvinfo : EIATTR_COOP_GROUP_INSTR_OFFSETS
	.align		4
.L_390:
        /*06c4*/ 	.byte	0x04, 0x28
        /*06c6*/ 	.short	(.L_392 - .L_391)


	//   ....[0]....
.L_391:
        /*06c8*/ 	.word	0x00000090


	//   ....[1]....
        /*06cc*/ 	.word	0x00007160


	//   ....[2]....
        /*06d0*/ 	.word	0x000072f0


	//   ....[3]....
        /*06d4*/ 	.word	0x00007490


	//   ....[4]....
        /*06d8*/ 	.word	0x000074c0


	//   ....[5]....
        /*06dc*/ 	.word	0x000075a0


	//   ....[6]....
        /*06e0*/ 	.word	0x000075d0


	//   ....[7]....
        /*06e4*/ 	.word	0x000076c0


	//   ....[8]....
        /*06e8*/ 	.word	0x000076f0


	//   ....[9]....
        /*06ec*/ 	.word	0x000077e0


	//   ....[10]....
        /*06f0*/ 	.word	0x00007810


	//   ....[11]....
        /*06f4*/ 	.word	0x00007900


	//   ....[12]....
        /*06f8*/ 	.word	0x00007930


	//   ....[13]....
        /*06fc*/ 	.word	0x00007a20


	//   ....[14]....
        /*0700*/ 	.word	0x00007a50


	//   ....[15]....
        /*0704*/ 	.word	0x00007b60


	//   ....[16]....
        /*0708*/ 	.word	0x00007b90


	//   ....[17]....
        /*070c*/ 	.word	0x00008250


	//   ....[18]....
        /*0710*/ 	.word	0x00008290


	//   ....[19]....
        /*0714*/ 	.word	0x000082d0


	//   ....[20]....
        /*0718*/ 	.word	0x000082f0


	//   ....[21]....
        /*071c*/ 	.word	0x00008470


	//   ....[22]....
        /*0720*/ 	.word	0x00008530


	//   ....[23]....
        /*0724*/ 	.word	0x00008570


	//   ....[24]....
        /*0728*/ 	.word	0x000085b0


	//   ....[25]....
        /*072c*/ 	.word	0x00008740


	//   ....[26]....
        /*0730*/ 	.word	0x00008800


	//   ....[27]....
        /*0734*/ 	.word	0x00008840


	//   ....[28]....
        /*0738*/ 	.word	0x00008880


	//   ....[29]....
        /*073c*/ 	.word	0x00008a30


	//   ....[30]....
        /*0740*/ 	.word	0x00008af0


	//   ....[31]....
        /*0744*/ 	.word	0x00008b30


	//   ....[32]....
        /*0748*/ 	.word	0x00008b70


	//   ....[33]....
        /*074c*/ 	.word	0x00008d00


	//   ....[34]....
        /*0750*/ 	.word	0x00008dc0


	//   ....[35]....
        /*0754*/ 	.word	0x00008e00


	//   ....[36]....
        /*0758*/ 	.word	0x00008e40


	//   ....[37]....
        /*075c*/ 	.word	0x00008ff0


	//   ....[38]....
        /*0760*/ 	.word	0x000090b0


	//   ....[39]....
        /*0764*/ 	.word	0x000090f0


	//   ....[40]....
        /*0768*/ 	.word	0x00009130


	//   ....[41]....
        /*076c*/ 	.word	0x000092c0


	//   ....[42]....
        /*0770*/ 	.word	0x00009380


	//   ....[43]....
        /*0774*/ 	.word	0x000093c0


	//   ....[44]....
        /*0778*/ 	.word	0x00009400


	//   ....[45]....
        /*077c*/ 	.word	0x000095a0


	//   ....[46]....
        /*0780*/ 	.word	0x00009660


	//   ....[47]....
        /*0784*/ 	.word	0x000096a0


	//   ....[48]....
        /*0788*/ 	.word	0x000096e0


	//   ....[49]....
        /*078c*/ 	.word	0x0000c9c0


	//   ....[50]....
        /*0790*/ 	.word	0x0000ca10


	//   ....[51]....
        /*0794*/ 	.word	0x0000ca40


	//   ....[52]....
        /*0798*/ 	.word	0x0000ca90


	//   ....[53]....
        /*079c*/ 	.word	0x0000cb10


	//   ....[54]....
        /*07a0*/ 	.word	0x0000cb30


	//   ....[55]....
        /*07a4*/ 	.word	0x0000cb50


	//   ....[56]....
        /*07a8*/ 	.word	0x0000cb70


	//   ....[57]....
        /*07ac*/ 	.word	0x0000cd80


	//   ....[58]....
        /*07b0*/ 	.word	0x0000cdc0


	//   ....[59]....
        /*07b4*/ 	.word	0x0000cdf0


	//   ....[60]....
        /*07b8*/ 	.word	0x0000ce40


	//   ....[61]....
        /*07bc*/ 	.word	0x0000cfb0


	//   ....[62]....
        /*07c0*/ 	.word	0x0000cfd0


	//   ....[63]....
        /*07c4*/ 	.word	0x0000cff0


	//   ....[64]....
        /*07c8*/ 	.word	0x0000d010


	//   ....[65]....
        /*07cc*/ 	.word	0x0000d220


	//   ....[66]....
        /*07d0*/ 	.word	0x0000d260


	//   ....[67]....
        /*07d4*/ 	.word	0x0000d290


	//   ....[68]....
        /*07d8*/ 	.word	0x0000d2e0


	//   ....[69]....
        /*07dc*/ 	.word	0x0000d450


	//   ....[70]....
        /*07e0*/ 	.word	0x0000d470


	//   ....[71]....
        /*07e4*/ 	.word	0x0000d490


	//   ....[72]....
        /*07e8*/ 	.word	0x0000d4b0


	//   ....[73]....
        /*07ec*/ 	.word	0x0000d6c0


	//   ....[74]....
        /*07f0*/ 	.word	0x0000d700


	//   ....[75]....
        /*07f4*/ 	.word	0x0000d720


	//   ....[76]....
        /*07f8*/ 	.word	0x0000d770


	//   ....[77]....
        /*07fc*/ 	.word	0x0000d8e0


	//   ....[78]....
        /*0800*/ 	.word	0x0000d900


	//   ....[79]....
        /*0804*/ 	.word	0x0000d920


	//   ....[80]....
        /*0808*/ 	.word	0x0000d940


	//   ....[81]....
        /*080c*/ 	.word	0x00012450


	//   ....[82]....
        /*0810*/ 	.word	0x00012680


	//   ....[83]....
        /*0814*/ 	.word	0x00012820


	//   ....[84]....
        /*0818*/ 	.word	0x00012fa0


	//   ....[85]....
        /*081c*/ 	.word	0x00013650


	//   ....[86]....
        /*0820*/ 	.word	0x000137d0


	//   ....[87]....
        /*0824*/ 	.word	0x00013870


	//   ....[88]....
        /*0828*/ 	.word	0x00013960


	//   ....[89]....
        /*082c*/ 	.word	0x00013c20


	//   ....[90]....
        /*0830*/ 	.word	0x00013d20


	//   ....[91]....
        /*0834*/ 	.word	0x00013d50


	//   ....[92]....
        /*0838*/ 	.word	0x00013db0


	//   ....[93]....
        /*083c*/ 	.word	0x00016eb0


	//   ....[94]....
        /*0840*/ 	.word	0x00017070


	//   ....[95]....
        /*0844*/ 	.word	0x00017230


	//   ....[96]....
        /*0848*/ 	.word	0x00017850


	//   ....[97]....
        /*084c*/ 	.word	0x00017fb0


	//   ....[98]....
        /*0850*/ 	.word	0x000180b0


	//   ....[99]....
        /*0854*/ 	.word	0x000181d0


	//   ....[100]....
        /*0858*/ 	.word	0x00018320


	//   ....[101]....
        /*085c*/ 	.word	0x000183c0


	//   ....[102]....
        /*0860*/ 	.word	0x00018560


	//   ....[103]....
        /*0864*/ 	.word	0x000186c0


	//   ....[104]....
        /*0868*/ 	.word	0x00018720


	//   ....[105]....
        /*086c*/ 	.word	0x0001b560


	//   ....[106]....
        /*0870*/ 	.word	0x0001b5c0


	//   ....[107]....
        /*0874*/ 	.word	0x0001b5f0


	//   ....[108]....
        /*0878*/ 	.word	0x0001b620


	//   ....[109]....
        /*087c*/ 	.word	0x0001b670


	//   ....[110]....
        /*0880*/ 	.word	0x0001b6b0


	//   ....[111]....
        /*0884*/ 	.word	0x0001b970


	//   ....[112]....
        /*0888*/ 	.word	0x0001baf0


	//   ....[113]....
        /*088c*/ 	.word	0x0001e480


	//   ....[114]....
        /*0890*/ 	.word	0x0001e790


	//   ....[115]....
        /*0894*/ 	.word	0x0001ec60


	//   ....[116]....
        /*0898*/ 	.word	0x0001f0e0


	//   ....[117]....
        /*089c*/ 	.word	0x0001f850


	//   ....[118]....
        /*08a0*/ 	.word	0x0001f8a0


	//   ....[119]....
        /*08a4*/ 	.word	0x0001f9d0


	//   ....[120]....
        /*08a8*/ 	.word	0x0001fa20


	//   ....[121]....
        /*08ac*/ 	.word	0x0001fa50


	//   ....[122]....
        /*08b0*/ 	.word	0x0001fb90


	//   ....[123]....
        /*08b4*/ 	.word	0x0001fd90


	//   ....[124]....
        /*08b8*/ 	.word	0x0001ff30


	//   ....[125]....
        /*08bc*/ 	.word	0x000219c0


	//   ....[126]....
        /*08c0*/ 	.word	0x000219d0


	//   ....[127]....
        /*08c4*/ 	.word	0x000219e0


	//   ....[128]....
        /*08c8*/ 	.word	0x000219f0


	//   ....[129]....
        /*08cc*/ 	.word	0x00021a20


	//   ....[130]....
        /*08d0*/ 	.word	0x00021a40


	//   ....[131]....
        /*08d4*/ 	.word	0x00021a60


	//   ....[132]....
        /*08d8*/ 	.word	0x00021a70


	//   ....[133]....
        /*08dc*/ 	.word	0x000235b0


	//   ....[134]....
        /*08e0*/ 	.word	0x000235f0


	//   ....[135]....
        /*08e4*/ 	.word	0x00023620


	//   ....[136]....
        /*08e8*/ 	.word	0x00023640


	//   ....[137]....
        /*08ec*/ 	.word	0x00023660


	//   ....[138]....
        /*08f0*/ 	.word	0x00023680


	//   ....[139]....
        /*08f4*/ 	.word	0x00023690


	//   ....[140]....
        /*08f8*/ 	.word	0x000236a0


	//   ....[141]....
        /*08fc*/ 	.word	0x000238e0


	//   ....[142]....
        /*0900*/ 	.word	0x000238f0


	//   ....[143]....
        /*0904*/ 	.word	0x000239f0


	//   ....[144]....
        /*0908*/ 	.word	0x00023a20


	//   ....[145]....
        /*090c*/ 	.word	0x00023b00


	//   ....[146]....
        /*0910*/ 	.word	0x00023b30


	//   ....[147]....
        /*0914*/ 	.word	0x00023c10


	//   ....[148]....
        /*0918*/ 	.word	0x00023c40


	//   ....[149]....
        /*091c*/ 	.word	0x00023d20


	//   ....[150]....
        /*0920*/ 	.word	0x00023d50


	//   ....[151]....
        /*0924*/ 	.word	0x00023e30


	//   ....[152]....
        /*0928*/ 	.word	0x00023e60


	//   ....[153]....
        /*092c*/ 	.word	0x00023f40


	//   ....[154]....
        /*0930*/ 	.word	0x00023f70


	//   ....[155]....
        /*0934*/ 	.word	0x00024050


	//   ....[156]....
        /*0938*/ 	.word	0x00024070


	//   ....[157]....
        /*093c*/ 	.word	0x000247e0


	//   ....[158]....
        /*0940*/ 	.word	0x000247f0


	//   ....[159]....
        /*0944*/ 	.word	0x000248c0


	//   ....[160]....
        /*0948*/ 	.word	0x000248f0


	//   ....[161]....
        /*094c*/ 	.word	0x000249c0


	//   ....[162]....
        /*0950*/ 	.word	0x000249f0


	//   ....[163]....
        /*0954*/ 	.word	0x00024ac0


	//   ....[164]....
        /*0958*/ 	.word	0x00024af0


	//   ....[165]....
        /*095c*/ 	.word	0x00024bc0


	//   ....[166]....
        /*0960*/ 	.word	0x00024bf0


	//   ....[167]....
        /*0964*/ 	.word	0x00024cc0


	//   ....[168]....
        /*0968*/ 	.word	0x00024cf0


	//   ....[169]....
        /*096c*/ 	.word	0x00024dc0


	//   ....[170]....
        /*0970*/ 	.word	0x00024df0


	//   ....[171]....
        /*0974*/ 	.word	0x00024ec0


	//   ....[172]....
        /*0978*/ 	.word	0x00024ee0


	//----- nvinfo : EIATTR_EXIT_INSTR_OFFSETS
	.align		4
.L_392:
        /*097c*/ 	.byte	0x04, 0x1c
        /*097e*/ 	.short	(.L_394 - .L_393)


	//   ....[0]....
.L_393:
        /*0980*/ 	.word	0x00000370


	//   ....[1]....
        /*0984*/ 	.word	0x00024080


	//   ....[2]....
        /*0988*/ 	.word	0x000240e0


	//   ....[3]....
        /*098c*/ 	.word	0x00024140


	//   ....[4]....
        /*0990*/ 	.word	0x00024ef0


	//   ....[5]....
        /*0994*/ 	.word	0x00024f40


	//   ....[6]....
        /*0998*/ 	.word	0x00024fa0


	//----- nvinfo : EIATTR_CTAIDZ_USED
	.align		4
.L_394:
        /*099c*/ 	.byte	0x01, 0x04
	.zero		2


	//----- nvinfo : EIATTR_MAX_THREADS
	.align		4
        /*09a0*/ 	.byte	0x04, 0x05
        /*09a2*/ 	.short	(.L_396 - .L_395)
.L_395:
        /*09a4*/ 	.word	0x00000080
        /*09a8*/ 	.word	0x00000001
        /*09ac*/ 	.word	0x00000001


	//----- nvinfo : EIATTR_CRS_STACK_SIZE
	.align		4
.L_396:
        /*09b0*/ 	.byte	0x04, 0x1e
        /*09b2*/ 	.short	(.L_398 - .L_397)
.L_397:
        /*09b4*/ 	.word	0x00000000
.L_398:


//--------------------- .nv.info._ZN7cutlass13device_kernelIN5flash19enable_sm80_to_sm89INS1_16FlashAttnFwdSm80INS1_25CollectiveMainloopFwdSm80ILi4ELi1ELb0EN4cute5tupleIJNS5_1CILi128EEENS7_ILi64EEES8_EEELi128ENS_6half_tEfNS_4arch4Sm80ELb1ELb0ELb0ELb0ELb0ELb0ELb1ELb0EEENS1_21CollectiveEpilogueFwdINS6_IJS8_S8_S9_EEENS6_IJNS7_ILi1EEESH_SH_EEESB_SD_Li128ELb0ELb1ELb0ELb0EEENS1_30DynamicPersistentTileSchedulerILi128ELi128ELb0ELb1ELb0EEEEEEEEEvNT_6ParamsE --------------------------
	.section	.nv.info._ZN7cutlass13device_kernelIN5flash19enable_sm80_to_sm89INS1_16FlashAttnFwdSm80INS1_25CollectiveMainloopFwdSm80ILi4ELi1ELb0EN4cute5tupleIJNS5_1CILi128EEENS7_ILi64EEES8_EEELi128ENS_6half_tEfNS_4arch4Sm80ELb1ELb0ELb0ELb0ELb0ELb0ELb1ELb0EEENS1_21CollectiveEpilogueFwdINS6_IJS8_S8_S9_EEENS6_IJNS7_ILi1EEESH_SH_EEESB_SD_Li128ELb0ELb1ELb0ELb0EEENS1_30DynamicPersistentTileSchedulerILi128ELi128ELb0ELb1ELb0EEEEEEEEEvNT_6ParamsE,"",@"SHT_CUDA_INFO"
	.sectionflags	@""
	.align	4


	//----- nvinfo : EIATTR_CUDA_API_VERSION
	.align		4
        /*0000*/ 	.byte	0x04, 0x37
        /*0002*/ 	.short	(.L_400 - .L_399)
.L_399:
        /*0004*/ 	.word	0x00000082


	//----- nvinfo : EIATTR_SW2861232_WAR
	.align		4
.L_400:
        /*0008*/ 	.byte	0x01, 0x35
	.zero		2


	//----- nvinfo : EIATTR_PARAM_CBANK
	.align		4
        /*000c*/ 	.byte	0x04, 0x0a
        /*000e*/ 	.short	(.L_402 - .L_401)
	.align		4
.L_401:
        /*0010*/ 	.word	index@(.nv.constant0._ZN7cutlass13device_kernelIN5flash19enable_sm80_to_sm89INS1_16FlashAttnFwdSm80INS1_25CollectiveMainloopFwdSm80ILi4ELi1ELb0EN4cute5tupleIJNS5_1CILi128EEENS7_ILi64EEES8_EEELi128ENS_6half_tEfNS_4arch4Sm80ELb1ELb0ELb0ELb0ELb0ELb0ELb1ELb0EEENS1_21CollectiveEpilogueFwdINS6_IJS8_S8_S9_EEENS6_IJNS7_ILi1EEESH_SH_EEESB_SD_Li128ELb0ELb1ELb0ELb0EEENS1_30DynamicPersistentTileSchedulerILi128ELi128ELb0ELb1ELb0EEEEEEEEEvNT_6ParamsE)
        /*0014*/ 	.short	0x0160
        /*0016*/ 	.short	0x0428


	//----- nvinfo : EIATTR_CBANK_PARAM_SIZE
	.align		4
.L_402:
        /*0018*/ 	.byte	0x03, 0x19
        /*001a*/ 	.short	0x0428


	//----- nvinfo : EIATTR_KPARAM_INFO
	.align		4
        /*001c*/ 	.byte	0x04, 0x17
        /*001e*/ 	.short	(.L_404 - .L_403)
.L_403:
        /*0020*/ 	.word	0x00000000
        /*0024*/ 	.short	0x0000
        /*0026*/ 	.short	0x0000
        /*0028*/ 	.byte	0x00, 0xf0, 0xa1, 0x10


	//----- nvinfo : EIATTR_MAXREG_COUNT
	.align		4
.L_404:
        /*002c*/ 	.byte	0x03, 0x1b
        /*002e*/ 	.short	0x00ff


	//----- nvinfo : EIATTR_NUM_BARRIERS
	.align		4
        /*0030*/ 	.byte	0x02, 0x4c
        /*0032*/ 	.byte	0x06
	.zero		1


	//----- nvinfo : EIATTR_ANNOTATIONS
	.align		4
        /*0034*/ 	.byte	0x04, 0x55
        /*0036*/ 	.short	(.L_406 - .L_405)


	//   ....[0]....
.L_405:
        /* <DEDUP_REMOVED lines=101> */


	//----- nvinfo : EIATTR_MERCURY_ISA_VERSION
	.align		4
.L_406:
        /*0678*/ 	.byte	0x03, 0x5f
        /*067a*/ 	.short	0x0000


	//----- nvinfo : EIATTR_INT_WARP_WIDE_INSTR_OFFSETS
	.align		4
        /*067c*/ 	.byte	0x04, 0x31
        /*067e*/ 	.short	(.L_408 - .L_407)


	//   ....[0]....
.L_407:
        /*0680*/ 	.word	0x0000f9f0


	//   ....[1]....
        /*0684*/ 	.word	0x0000fa70


	//----- nvinfo : EIATTR_COOP_GROUP_MASK_REGIDS
	.align		4
.L_408:
        /*0688*/ 	.byte	0x04, 0x29
        /*068a*/ 	.short	(.L_410 - .L_409)


	//   ....[0]....
.L_409:
        /*068c*/ 	.word	0xffffffff


	//   ....[1]....
        /*0690*/ 	.word	0xffffffff


	//   ....[2]....
        /*0694*/ 	.word	0xffffffff


	//   ....[3]....
        /*0698*/ 	.word	0xffffffff


	//   ....[4]....
        /*069c*/ 	.word	0xffffffff


	//   ....[5]....
        /*06a0*/ 	.word	0xffffffff


	//   ....[6]....
        /*06a4*/ 	.word	0xffffffff


	//   ....[7]....
        /*06a8*/ 	.word	0xffffffff


	//   ....[8]....
        /*06ac*/ 	.word	0xffffffff


	//   ....[9]....
        /*06b0*/ 	.word	0xffffffff


	//   ....[10]....
        /*06b4*/ 	.word	0xffffffff


	//   ....[11]....
        /*06b8*/ 	.word	0xffffffff


	//   ....[12]....
        /*06bc*/ 	.word	0xffffffff


	//   ....[13]....
        /*06c0*/ 	.word	0xffffffff


	//   ....[14]....
        /*06c4*/ 	.word	0xffffffff


	//   ....[15]....
        /*06c8*/ 	.word	0xffffffff


	//   ....[16]....
        /*06cc*/ 	.word	0xffffffff


	//   ....[17]....
        /*06d0*/ 	.word	0xffffffff


	//   ....[18]....
        /*06d4*/ 	.word	0xffffffff


	//   ....[19]....
        /*06d8*/ 	.word	0xffffffff


	//   ....[20]....
        /*06dc*/ 	.word	0xffffffff


	//   ....[21]....
        /*06e0*/ 	.word	0xffffffff


	//   ....[22]....
        /*06e4*/ 	.word	0xffffffff


	//   ....[23]....
        /*06e8*/ 	.word	0xffffffff


	//   ....[24]....
        /*06ec*/ 	.word	0xffffffff


	//   ....[25]....
        /*06f0*/ 	.word	0xffffffff


	//   ....[26]....
        /*06f4*/ 	.word	0xffffffff


	//   ....[27]....
        /*06f8*/ 	.word	0xffffffff


	//   ....[28]....
        /*06fc*/ 	.word	0xffffffff


	//   ....[29]....
        /*0700*/ 	.word	0xffffffff


	//   ....[30]....
        /*0704*/ 	.word	0xffffffff


	//   ....[31]....
        /*0708*/ 	.word	0xffffffff


	//   ....[32]....
        /*070c*/ 	.word	0xffffffff


	//   ....[33]....
        /*0710*/ 	.word	0xffffffff


	//   ....[34]....
        /*0714*/ 	.word	0xffffffff


	//   ....[35]....
        /*0718*/ 	.word	0xffffffff


	//   ....[36]....
        /*071c*/ 	.word	0xffffffff


	//   ....[37]....
        /*0720*/ 	.word	0xffffffff


	//   ....[38]....
        /*0724*/ 	.word	0xffffffff


	//   ....[39]....
        /*0728*/ 	.word	0xffffffff


	//   ....[40]....
        /*072c*/ 	.word	0xffffffff


	//   ....[41]....
        /*0730*/ 	.word	0xffffffff


	//   ....[42]....
        /*0734*/ 	.word	0xffffffff


	//   ....[43]....
        /*0738*/ 	.word	0xffffffff


	//   ....[44]....
        /*073c*/ 	.word	0xffffffff


	//   ....[45]....
        /*0740*/ 	.word	0xffffffff


	//   ....[46]....
        /*0744*/ 	.word	0xffffffff


	//   ....[47]....
        /*0748*/ 	.word	0xffffffff


	//   ....[48]....
        /*074c*/ 	.word	0xffffffff


	//   ....[49]....
        /*0750*/ 	.word	0xffffffff


	//   ....[50]....
        /*0754*/ 	.word	0xffffffff


	//   ....[51]....
        /*0758*/ 	.word	0xffffffff


	//   ....[52]....
        /*075c*/ 	.word	0xffffffff


	//   ....[53]....
        /*0760*/ 	.word	0xffffffff


	//   ....[54]....
        /*0764*/ 	.word	0xffffffff


	//   ....[55]....
        /*0768*/ 	.word	0xffffffff


	//   ....[56]....
        /*076c*/ 	.word	0xffffffff


	//   ....[57]....
        /*0770*/ 	.word	0xffffffff


	//   ....[58]....
        /*0774*/ 	.word	0xffffffff


	//   ....[59]....
        /*0778*/ 	.word	0xffffffff


	//   ....[60]....
        /*077c*/ 	.word	0xffffffff


	//   ....[61]....
        /*0780*/ 	.word	0xffffffff


	//   ....[62]....
        /*0784*/ 	.word	0xffffffff


	//   ....[63]....
        /*0788*/ 	.word	0xffffffff


	//   ....[64]....
        /*078c*/ 	.word	0xffffffff


	//   ....[65]....
        /*0790*/ 	.word	0xffffffff


	//   ....[66]....
        /*0794*/ 	.word	0xffffffff


	//   ....[67]....
        /*0798*/ 	.word	0xffffffff


	//   ....[68]....
        /*079c*/ 	.word	0xffffffff


	//   ....[69]....
        /*07a0*/ 	.word	0xffffffff


	//   ....[70]....
        /*07a4*/ 	.word	0xffffffff


	//   ....[71]....
        /*07a8*/ 	.word	0xffffffff


	//   ....[72]....
        /*07ac*/ 	.word	0xffffffff


	//   ....[73]....
        /*07b0*/ 	.word	0xffffffff


	//   ....[74]....
        /*07b4*/ 	.word	0xffffffff


	//   ....[75]....
        /*07b8*/ 	.word	0xffffffff


	//   ....[76]....
        /*07bc*/ 	.word	0xffffffff


	//   ....[77]....
        /*07c0*/ 	.word	0xffffffff


	//   ....[78]....
        /*07c4*/ 	.word	0xffffffff


	//   ....[79]....
        /*07c8*/ 	.word	0xffffffff


	//   ....[80]....
        /*07cc*/ 	.word	0xffffffff


	//   ....[81]....
        /*07d0*/ 	.word	0xffffffff


	//   ....[82]....
        /*07d4*/ 	.word	0xffffffff


	//   ....[83]....
        /*07d8*/ 	.word	0xffffffff


	//   ....[84]....
        /*07dc*/ 	.word	0xffffffff


	//   ....[85]....
        /*07e0*/ 	.word	0xffffffff


	//   ....[86]....
        /*07e4*/ 	.word	0xffffffff


	//   ....[87]....
        /*07e8*/ 	.word	0xffffffff


	//   ....[88]....
        /*07ec*/ 	.word	0xffffffff


	//   ....[89]....
        /*07f0*/ 	.word	0xffffffff


	//   ....[90]....
        /*07f4*/ 	.word	0xffffffff


	//   ....[91]....
        /*07f8*/ 	.word	0xffffffff


	//   ....[92]....
        /*07fc*/ 	.word	0xffffffff


	//   ....[93]....
        /*0800*/ 	.word	0xffffffff


	//   ....[94]....
        /*0804*/ 	.word	0xffffffff


	//   ....[95]....
        /*0808*/ 	.word	0xffffffff


	//   ....[96]....
        /*080c*/ 	.word	0xffffffff


	//   ....[97]....
        /*0810*/ 	.word	0xffffffff


	//   ....[98]....
        /*0814*/ 	.word	0xffffffff


	//   ....[99]....
        /*0818*/ 	.word	0xffffffff


	//   ....[100]....
        /*081c*/ 	.word	0xffffffff


	//   ....[101]....
        /*0820*/ 	.word	0xffffffff


	//   ....[102]....
        /*0824*/ 	.word	0xffffffff


	//   ....[103]....
        /*0828*/ 	.word	0xffffffff


	//   ....[104]....
        /*082c*/ 	.word	0xffffffff


	//   ....[105]....
        /*0830*/ 	.word	0xffffffff


	//   ....[106]....
        /*0834*/ 	.word	0xffffffff


	//   ....[107]....
        /*0838*/ 	.word	0xffffffff


	//   ....[108]....
        /*083c*/ 	.word	0xffffffff


	//   ....[109]....
        /*0840*/ 	.word	0xffffffff


	//   ....[110]....
        /*0844*/ 	.word	0xffffffff


	//   ....[111]....
        /*0848*/ 	.word	0xffffffff


	//   ....[112]....
        /*084c*/ 	.word	0xffffffff


	//   ....[113]....
        /*0850*/ 	.word	0xffffffff


	//   ....[114]....
        /*0854*/ 	.word	0xffffffff


	//   ....[115]....
        /*0858*/ 	.word	0xffffffff


	//   ....[116]....
        /*085c*/ 	.word	0xffffffff


	//   ....[117]....
        /*0860*/ 	.word	0xffffffff


	//   ....[118]....
        /*0864*/ 	.word	0xffffffff


	//   ....[119]....
        /*0868*/ 	.word	0xffffffff


	//   ....[120]....
        /*086c*/ 	.word	0xffffffff


	//   ....[121]....
        /*0870*/ 	.word	0xffffffff


	//   ....[122]....
        /*0874*/ 	.word	0xffffffff


	//   ....[123]....
        /*0878*/ 	.word	0xffffffff


	//   ....[124]....
        /*087c*/ 	.word	0xffffffff


	//   ....[125]....
        /*0880*/ 	.word	0xffffffff


	//   ....[126]....
        /*0884*/ 	.word	0xffffffff


	//   ....[127]....
        /*0888*/ 	.word	0xffffffff


	//   ....[128]....
        /*088c*/ 	.word	0xffffffff


	//   ....[129]....
        /*0890*/ 	.word	0xffffffff


	//   ....[130]....
        /*0894*/ 	.word	0xffffffff


	//   ....[131]....
        /*0898*/ 	.word	0xffffffff


	//   ....[132]....
        /*089c*/ 	.word	0xffffffff


	//   ....[133]....
        /*08a0*/ 	.word	0xffffffff


	//   ....[134]....
        /*08a4*/ 	.word	0xffffffff


	//   ....[135]....
        /*08a8*/ 	.word	0xffffffff


	//   ....[136]....
        /*08ac*/ 	.word	0xffffffff


	//   ....[137]....
        /*08b0*/ 	.word	0xffffffff


	//   ....[138]....
        /*08b4*/ 	.word	0xffffffff


	//   ....[139]....
        /*08b8*/ 	.word	0xffffffff


	//----- nvinfo : EIATTR_COOP_GROUP_INSTR_OFFSETS
	.align		4
.L_410:
        /*08bc*/ 	.byte	0x04, 0x28
        /*08be*/ 	.short	(.L_412 - .L_411)


	//   ....[0]....
.L_411:
        /*08c0*/ 	.word	0x00000050


	//   ....[1]....
        /*08c4*/ 	.word	0x00001840


	//   ....[2]....
        /*08c8*/ 	.word	0x00001860


	//   ....[3]....
        /*08cc*/ 	.word	0x000019a0


	//   ....[4]....
        /*08d0*/ 	.word	0x000019b0


	//   ....[5]....
        /*08d4*/ 	.word	0x00001ae0


	//   ....[6]....
        /*08d8*/ 	.word	0x00001b00


	//   ....[7]....
        /*08dc*/ 	.word	0x00001c30


	//   ....[8]....
        /*08e0*/ 	.word	0x00001c40


	//   ....[9]....
        /*08e4*/ 	.word	0x00001d70


	//   ....[10]....
        /*08e8*/ 	.word	0x00001d90


	//   ....[11]....
        /*08ec*/ 	.word	0x00001ec0


	//   ....[12]....
        /*08f0*/ 	.word	0x00001ed0


	//   ....[13]....
        /*08f4*/ 	.word	0x00002000


	//   ....[14]....
        /*08f8*/ 	.word	0x00002020


	//   ....[15]....
        /*08fc*/ 	.word	0x00002150


	//   ....[16]....
        /*0900*/ 	.word	0x00002160


	//   ....[17]....
        /*0904*/ 	.word	0x00003720


	//   ....[18]....
        /*0908*/ 	.word	0x00003730


	//   ....[19]....
        /*090c*/ 	.word	0x00003740


	//   ....[20]....
        /*0910*/ 	.word	0x00003750


	//   ....[21]....
        /*0914*/ 	.word	0x00003bf0


	//   ....[22]....
        /*0918*/ 	.word	0x00003d70


	//   ....[23]....
        /*091c*/ 	.word	0x00003f70


	//   ....[24]....
        /*0920*/ 	.word	0x00004340


	//   ....[25]....
        /*0924*/ 	.word	0x000043e0


	//   ....[26]....
        /*0928*/ 	.word	0x00004650


	//   ....[27]....
        /*092c*/ 	.word	0x00004670


	//   ....[28]....
        /*0930*/ 	.word	0x00004720


	//   ....[29]....
        /*0934*/ 	.word	0x00006e20


	//   ....[30]....
        /*0938*/ 	.word	0x00006e30


	//   ....[31]....
        /*093c*/ 	.word	0x00006e40


	//   ....[32]....
        /*0940*/ 	.word	0x00006e60


	//   ....[33]....
        /*0944*/ 	.word	0x00008200


	//   ....[34]....
        /*0948*/ 	.word	0x00008260


	//   ....[35]....
        /*094c*/ 	.word	0x00008290


	//   ....[36]....
        /*0950*/ 	.word	0x000082b0


	//   ....[37]....
        /*0954*/ 	.word	0x000082f0


	//   ....[38]....
        /*0958*/ 	.word	0x00008340


	//   ....[39]....
        /*095c*/ 	.word	0x00008380


	//   ....[40]....
        /*0960*/ 	.word	0x000083a0


	//   ....[41]....
        /*0964*/ 	.word	0x0000c470


	//   ....[42]....
        /*0968*/ 	.word	0x0000c4c0


	//   ....[43]....
        /*096c*/ 	.word	0x0000c540


	//   ....[44]....
        /*0970*/ 	.word	0x0000c5a0


	//   ....[45]....
        /*0974*/ 	.word	0x0000c5d0


	//   ....[46]....
        /*0978*/ 	.word	0x0000c690


	//   ....[47]....
        /*097c*/ 	.word	0x0000cb80


	//   ....[48]....
        /*0980*/ 	.word	0x0000ccb0


	//   ....[49]....
        /*0984*/ 	.word	0x0000edf0


	//   ....[50]....
        /*0988*/ 	.word	0x0000ee60


	//   ....[51]....
        /*098c*/ 	.word	0x0000ee70


	//   ....[52]....
        /*0990*/ 	.word	0x0000ee80


	//   ....[53]....
        /*0994*/ 	.word	0x0000eeb0


	//   ....[54]....
        /*0998*/ 	.word	0x0000eed0


	//   ....[55]....
        /*099c*/ 	.word	0x0000eee0


	//   ....[56]....
        /*09a0*/ 	.word	0x0000eef0


	//   ....[57]....
        /*09a4*/ 	.word	0x00010440


	//   ....[58]....
        /*09a8*/ 	.word	0x00010860


	//   ....[59]....
        /*09ac*/ 	.word	0x00010880


	//   ....[60]....
        /*09b0*/ 	.word	0x000108a0


	//   ....[61]....
        /*09b4*/ 	.word	0x000108b0


	//   ....[62]....
        /*09b8*/ 	.word	0x000108c0


	//   ....[63]....
        /*09bc*/ 	.word	0x000108d0


	//   ....[64]....
        /*09c0*/ 	.word	0x000108e0


	//   ....[65]....
        /*09c4*/ 	.word	0x000108f0


	//   ....[66]....
        /*09c8*/ 	.word	0x00010b80


	//   ....[67]....
        /*09cc*/ 	.word	0x00010b90


	//   ....[68]....
        /*09d0*/ 	.word	0x00010c70


	//   ....[69]....
        /*09d4*/ 	.word	0x00010ca0


	//   ....[70]....
        /*09d8*/ 	.word	0x00010d60


	//   ....[71]....
        /*09dc*/ 	.word	0x00010d90


	//   ....[72]....
        /*09e0*/ 	.word	0x00010e50


	//   ....[73]....
        /*09e4*/ 	.word	0x00010e80


	//   ....[74]....
        /*09e8*/ 	.word	0x00010f40


	//   ....[75]....
        /*09ec*/ 	.word	0x00010f70


	//   ....[76]....
        /*09f0*/ 	.word	0x00011030


	//   ....[77]....
        /*09f4*/ 	.word	0x00011060


	//   ....[78]....
        /*09f8*/ 	.word	0x00011120


	//   ....[79]....
        /*09fc*/ 	.word	0x00011150


	//   ....[80]....
        /*0a00*/ 	.word	0x00011210


	//   ....[81]....
        /*0a04*/ 	.word	0x00011230


	//   ....[82]....
        /*0a08*/ 	.word	0x000117a0


	//   ....[83]....
        /*0a0c*/ 	.word	0x000117c0


	//   ....[84]....
        /*0a10*/ 	.word	0x000118f0


	//   ....[85]....
        /*0a14*/ 	.word	0x00011900


	//   ....[86]....
        /*0a18*/ 	.word	0x00011a20


	//   ....[87]....
        /*0a1c*/ 	.word	0x00011a40


	//   ....[88]....
        /*0a20*/ 	.word	0x00011b60


	//   ....[89]....
        /*0a24*/ 	.word	0x00011b70


	//   ....[90]....
        /*0a28*/ 	.word	0x00011c90


	//   ....[91]....
        /*0a2c*/ 	.word	0x00011cb0


	//   ....[92]....
        /*0a30*/ 	.word	0x00011dd0


	//   ....[93]....
        /*0a34*/ 	.word	0x00011de0


	//   ....[94]....
        /*0a38*/ 	.word	0x00011f00


	//   ....[95]....
        /*0a3c*/ 	.word	0x00011f20


	//   ....[96]....
        /*0a40*/ 	.word	0x00012040


	//   ....[97]....
        /*0a44*/ 	.word	0x00012050


	//   ....[98]....
        /*0a48*/ 	.word	0x000121e0


	//   ....[99]....
        /*0a4c*/ 	.word	0x000122d0


	//   ....[100]....
        /*0a50*/ 	.word	0x00012340


	//   ....[101]....
        /*0a54*/ 	.word	0x000123a0


	//   ....[102]....
        /*0a58*/ 	.word	0x00012400


	//   ....[103]....
        /*0a5c*/ 	.word	0x00012460


	//   ....[104]....
        /*0a60*/ 	.word	0x000124d0


	//   ....[105]....
        /*0a64*/ 	.word	0x00012530


	//   ....[106]....
        /*0a68*/ 	.word	0x00012590


	//   ....[107]....
        /*0a6c*/ 	.word	0x000125f0


	//   ....[108]....
        /*0a70*/ 	.word	0x00012660


	//   ....[109]....
        /*0a74*/ 	.word	0x000126c0


	//   ....[110]....
        /*0a78*/ 	.word	0x00012720


	//   ....[111]....
        /*0a7c*/ 	.word	0x00012780


	//   ....[112]....
        /*0a80*/ 	.word	0x000127f0


	//   ....[113]....
        /*0a84*/ 	.word	0x00012850


	//   ....[114]....
        /*0a88*/ 	.word	0x000128b0


	//   ....[115]....
        /*0a8c*/ 	.word	0x00012910


	//   ....[116]....
        /*0a90*/ 	.word	0x00012970


	//   ....[117]....
        /*0a94*/ 	.word	0x000129c0


	//   ....[118]....
        /*0a98*/ 	.word	0x00012a20


	//   ....[119]....
        /*0a9c*/ 	.word	0x00012a70


	//   ....[120]....
        /*0aa0*/ 	.word	0x00012ad0


	//   ....[121]....
        /*0aa4*/ 	.word	0x00012b20


	//   ....[122]....
        /*0aa8*/ 	.word	0x00012b80


	//   ....[123]....
        /*0aac*/ 	.word	0x00012be0


	//   ....[124]....
        /*0ab0*/ 	.word	0x00012c50


	//   ....[125]....
        /*0ab4*/ 	.word	0x00012cb0


	//   ....[126]....
        /*0ab8*/ 	.word	0x00012d10


	//   ....[127]....
        /*0abc*/ 	.word	0x00012d70


	//   ....[128]....
        /*0ac0*/ 	.word	0x00012de0


	//   ....[129]....
        /*0ac4*/ 	.word	0x00012e40


	//   ....[130]....
        /*0ac8*/ 	.word	0x00012ea0


	//   ....[131]....
        /*0acc*/ 	.word	0x00012f00


	//   ....[132]....
        /*0ad0*/ 	.word	0x00012f70


	//   ....[133]....
        /*0ad4*/ 	.word	0x00012fd0


	//   ....[134]....
        /*0ad8*/ 	.word	0x00013030


	//   ....[135]....
        /*0adc*/ 	.word	0x00013090


	//   ....[136]....
        /*0ae0*/ 	.word	0x00013100


	//   ....[137]....
        /*0ae4*/ 	.word	0x00013160


	//   ....[138]....
        /*0ae8*/ 	.word	0x000131c0


	//   ....[139]....
        /*0aec*/ 	.word	0x00013230


	//----- nvinfo : EIATTR_EXIT_INSTR_OFFSETS
	.align		4
.L_412:
        /*0af0*/ 	.byte	0x04, 0x1c
        /*0af2*/ 	.short	(.L_414 - .L_413)


	//   ....[0]....
.L_413:
        /*0af4*/ 	.word	0x000000a0


	//   ....[1]....
        /*0af8*/ 	.word	0x00012280


	//----- nvinfo : EIATTR_MAX_THREADS
	.align		4
.L_414:
        /*0afc*/ 	.byte	0x04, 0x05
        /*0afe*/ 	.short	(.L_416 - .L_415)
.L_415:
        /*0b00*/ 	.word	0x00000080
        /*0b04*/ 	.word	0x00000001
        /*0b08*/ 	.word	0x00000001


	//----- nvinfo : EIATTR_CRS_STACK_SIZE
	.align		4
.L_416:
        /*0b0c*/ 	.byte	0x04, 0x1e
        /*0b0e*/ 	.short	(.L_418 - .L_417)
.L_417:
        /*0b10*/ 	.word	0x00000000
.L_418:


//--------------------- .nv.info._ZN7cutlass13device_kernelIN5flash19enable_sm80_to_sm89INS1_16FlashAttnFwdSm80INS1_25CollectiveMainloopFwdSm80ILi4ELi1ELb0EN4cute5tupleIJNS5_1CILi128EEENS7_ILi64EEES8_EEELi128ENS_6half_tEfNS_4arch4Sm80ELb1ELb0ELb0ELb1ELb0ELb0ELb1ELb0EEENS1_21CollectiveEpilogueFwdINS6_IJS8_S8_S9_EEENS6_IJNS7_ILi1EEESH_SH_EEESB_SD_Li128ELb1ELb1ELb0ELb0EEENS1_19SingleTileSchedulerILb1ELb0ELb1ELi128EEEEEEEEEvNT_6ParamsE --------------------------
	.section	.nv.info._ZN7cutlass13device_kernelIN5flash19enable_sm80_to_sm89INS1_16FlashAttnFwdSm80INS1_25CollectiveMainloopFwdSm80ILi4ELi1ELb0EN4cute5tupleIJNS5_1CILi128EEENS7_ILi64EEES8_EEELi128ENS_6half_tEfNS_4arch4Sm80ELb1ELb0ELb0ELb1ELb0ELb0ELb1ELb0EEENS1_21CollectiveEpilogueFwdINS6_IJS8_S8_S9_EEENS6_IJNS7_ILi1EEESH_SH_EEESB_SD_Li128ELb1ELb1ELb0ELb0EEENS1_19SingleTileSchedulerILb1ELb0ELb1ELi128EEEEEEEEEvNT_6ParamsE,"",@"SHT_CUDA_INFO"
	.sectionflags	@""
	.align	4


	//----- nvinfo : EIATTR_CUDA_API_VERSION
	.align		4
        /*0000*/ 	.byte	0x04, 0x37
        /*0002*/ 	.short	(.L_420 - .L_419)
.L_419:
        /*0004*/ 	.word	0x00000082


	//----- nvinfo : EIATTR_SW2861232_WAR
	.align		4
.L_420:
        /*0008*/ 	.byte	0x01, 0x35
	.zero		2


	//----- nvinfo : EIATTR_PARAM_CBANK
	.align		4
        /*000c*/ 	.byte	0x04, 0x0a
        /*000e*/ 	.short	(.L_422 - .L_421)
	.align		4
.L_421:
        /*0010*/ 	.word	index@(.nv.constant0._ZN7cutlass13device_kernelIN5flash19enable_sm80_to_sm89INS1_16FlashAttnFwdSm80INS1_25CollectiveMainloopFwdSm80ILi4ELi1ELb0EN4cute5tupleIJNS5_1CILi128EEENS7_ILi64EEES8_EEELi128ENS_6half_tEfNS_4arch4Sm80ELb1ELb0ELb0ELb1ELb0ELb0ELb1ELb0EEENS1_21CollectiveEpilogueFwdINS6_IJS8_S8_S9_EEENS6_IJNS7_ILi1EEESH_SH_EEESB_SD_Li128ELb1ELb1ELb0ELb0EEENS1_19SingleTileSchedulerILb1ELb0ELb1ELi128EEEEEEEEEvNT_6ParamsE)
        /*0014*/ 	.short	0x0160
        /*0016*/ 	.short	0x0418


	//----- nvinfo : EIATTR_CBANK_PARAM_SIZE
	.align		4
.L_422:
        /*0018*/ 	.byte	0x03, 0x19
        /*001a*/ 	.short	0x0418


	//----- nvinfo : EIATTR_KPARAM_INFO
	.align		4
        /*001c*/ 	.byte	0x04, 0x17
        /*001e*/ 	.short	(.L_424 - .L_423)
.L_423:
        /*0020*/ 	.word	0x00000000
        /*0024*/ 	.short	0x0000
        /*0026*/ 	.short	0x0000
        /*0028*/ 	.byte	0x00, 0xf0, 0x61, 0x10


	//----- nvinfo : EIATTR_MAXREG_COUNT
	.align		4
.L_424:
        /*002c*/ 	.byte	0x03, 0x1b
        /*002e*/ 	.short	0x00ff


	//----- nvinfo : EIATTR_NUM_BARRIERS
	.align		4
        /*0030*/ 	.byte	0x02, 0x4c
        /*0032*/ 	.byte	0x02
	.zero		1


	//----- nvinfo : EIATTR_ANNOTATIONS
	.align		4
        /*0034*/ 	.byte	0x04, 0x55
        /*0036*/ 	.short	(.L_426 - .L_425)


	//   ....[0]....
.L_425:
        /* <DEDUP_REMOVED lines=71> */


	//----- nvinfo : EIATTR_MERCURY_ISA_VERSION
	.align		4
.L_426:
        /*0490*/ 	.byte	0x03, 0x5f
        /*0492*/ 	.short	0x0000


	//----- nvinfo : EIATTR_INT_WARP_WIDE_INSTR_OFFSETS
	.align		4
        /*0494*/ 	.byte	0x04, 0x31
        /*0496*/ 	.short	(.L_428 - .L_427)


	//   ....[0]....
.L_427:
        /*0498*/ 	.word	0x00001e80


	//----- nvinfo : EIATTR_COOP_GROUP_MASK_REGIDS
	.align		4
.L_428:
        /*049c*/ 	.byte	0x04, 0x29
        /*049e*/ 	.short	(.L_430 - .L_429)


	//   ....[0]....
.L_429:
        /*04a0*/ 	.word	0xffffffff


	//   ....[1]....
        /*04a4*/ 	.word	0xffffffff


	//   ....[2]....
        /*04a8*/ 	.word	0xffffffff


	//   ....[3]....
        /*04ac*/ 	.word	0xffffffff


	//   ....[4]....
        /*04b0*/ 	.word	0xffffffff


	//   ....[5]....
        /*04b4*/ 	.word	0xffffffff


	//   ....[6]....
        /*04b8*/ 	.word	0xffffffff


	//   ....[7]....
        /*04bc*/ 	.word	0xffffffff


	//   ....[8]....
        /*04c0*/ 	.word	0xffffffff


	//   ....[9]....
        /*04c4*/ 	.word	0xffffffff


	//   ....[10]....
        /*04c8*/ 	.word	0xffffffff


	//   ....[11]....
        /*04cc*/ 	.word	0xffffffff


	//   ....[12]....
        /*04d0*/ 	.word	0xffffffff


	//   ....[13]....
        /*04d4*/ 	.word	0xffffffff


	//   ....[14]....
        /*04d8*/ 	.word	0xffffffff


	//   ....[15]....
        /*04dc*/ 	.word	0xffffffff


	//   ....[16]....
        /*04e0*/ 	.word	0xffffffff


	//   ....[17]....
        /*04e4*/ 	.word	0xffffffff


	//   ....[18]....
        /*04e8*/ 	.word	0xffffffff


	//   ....[19]....
        /*04ec*/ 	.word	0xffffffff


	//   ....[20]....
        /*04f0*/ 	.word	0xffffffff


	//   ....[21]....
        /*04f4*/ 	.word	0xffffffff


	//   ....[22]....
        /*04f8*/ 	.word	0xffffffff


	//   ....[23]....
        /*04fc*/ 	.word	0xffffffff


	//   ....[24]....
        /*0500*/ 	.word	0xffffffff


	//   ....[25]....
        /*0504*/ 	.word	0xffffffff


	//   ....[26]....
        /*0508*/ 	.word	0xffffffff


	//   ....[27]....
        /*050c*/ 	.word	0xffffffff


	//   ....[28]....
        /*0510*/ 	.word	0xffffffff


	//   ....[29]....
        /*0514*/ 	.word	0xffffffff


	//   ....[30]....
        /*0518*/ 	.word	0xffffffff


	//   ....[31]....
        /*051c*/ 	.word	0xffffffff


	//   ....[32]....
        /*0520*/ 	.word	0xffffffff


	//   ....[33]....
        /*0524*/ 	.word	0xffffffff


	//   ....[34]....
        /*0528*/ 	.word	0xffffffff


	//   ....[35]....
        /*052c*/ 	.word	0xffffffff


	//   ....[36]....
        /*0530*/ 	.word	0xffffffff


	//   ....[37]....
        /*0534*/ 	.word	0xffffffff


	//   ....[38]....
        /*0538*/ 	.word	0xffffffff


	//   ....[39]....
        /*053c*/ 	.word	0xffffffff


	//   ....[40]....
        /*0540*/ 	.word	0xffffffff


	//   ....[41]....
        /*0544*/ 	.word	0xffffffff


	//   ....[42]....
        /*0548*/ 	.word	0xffffffff


	//   ....[43]....
        /*054c*/ 	.word	0xffffffff


	//   ....[44]....
        /*0550*/ 	.word	0xffffffff


	//   ....[45]....
        /*0554*/ 	.word	0xffffffff


	//   ....[46]....
        /*0558*/ 	.word	0xffffffff


	//   ....[47]....
        /*055c*/ 	.word	0xffffffff


	//   ....[48]....
        /*0560*/ 	.word	0xffffffff


	//   ....[49]....
        /*0564*/ 	.word	0xffffffff


	//   ....[50]....
        /*0568*/ 	.word	0xffffffff


	//   ....[51]....
        /*056c*/ 	.word	0xffffffff


	//   ....[52]....
        /*0570*/ 	.word	0xffffffff


	//   ....[53]....
        /*0574*/ 	.word	0xffffffff


	//   ....[54]....
        /*0578*/ 	.word	0xffffffff


	//   ....[55]....
        /*057c*/ 	.word	0xffffffff


	//   ....[56]....
        /*0580*/ 	.word	0xffffffff


	//   ....[57]....
        /*0584*/ 	.word	0xffffffff


	//   ....[58]....
        /*0588*/ 	.word	0xffffffff


	//   ....[59]....
        /*058c*/ 	.word	0xffffffff


	//   ....[60]....
        /*0590*/ 	.word	0xffffffff


	//   ....[61]....
        /*0594*/ 	.word	0xffffffff


	//   ....[62]....
        /*0598*/ 	.word	0xffffffff


	//   ....[63]....
        /*059c*/ 	.word	0xffffffff


	//   ....[64]....
        /*05a0*/ 	.word	0xffffffff


	//   ....[65]....
        /*05a4*/ 	.word	0xffffffff


	//   ....[66]....
        /*05a8*/ 	.word	0xffffffff


	//   ....[67]....
        /*05ac*/ 	.word	0xffffffff


	//   ....[68]....
        /*05b0*/ 	.word	0xffffffff


	//   ....[69]....
        /*05b4*/ 	.word	0xffffffff


	//   ....[70]....
        /*05b8*/ 	.word	0xffffffff


	//   ....[71]....
        /*05bc*/ 	.word	0xffffffff


	//   ....[72]....
        /*05c0*/ 	.word	0xffffffff


	//   ....[73]....
        /*05c4*/ 	.word	0xffffffff


	//   ....[74]....
        /*05c8*/ 	.word	0xffffffff


	//   ....[75]....
        /*05cc*/ 	.word	0xffffffff


	//   ....[76]....
        /*05d0*/ 	.word	0xffffffff


	//   ....[77]....
        /*05d4*/ 	.word	0xffffffff


	//   ....[78]....
        /*05d8*/ 	.word	0xffffffff


	//   ....[79]....
        /*05dc*/ 	.word	0xffffffff


	//   ....[80]....
        /*05e0*/ 	.word	0xffffffff


	//   ....[81]....
        /*05e4*/ 	.word	0xffffffff


	//   ....[82]....
        /*05e8*/ 	.word	0xffffffff


	//   ....[83]....
        /*05ec*/ 	.word	0xffffffff


	//   ....[84]....
        /*05f0*/ 	.word	0xffffffff


	//   ....[85]....
        /*05f4*/ 	.word	0xffffffff


	//   ....[86]....
        /*05f8*/ 	.word	0xffffffff


	//   ....[87]....
        /*05fc*/ 	.word	0xffffffff


	//   ....[88]....
        /*0600*/ 	.word	0xffffffff


	//   ....[89]....
        /*0604*/ 	.word	0xffffffff


	//   ....[90]....
        /*0608*/ 	.word	0xffffffff


	//   ....[91]....
        /*060c*/ 	.word	0xffffffff


	//   ....[92]....
        /*0610*/ 	.word	0xffffffff


	//   ....[93]....
        /*0614*/ 	.word	0xffffffff


	//   ....[94]....
        /*0618*/ 	.word	0xffffffff


	//   ....[95]....
        /*061c*/ 	.word	0xffffffff


	//   ....[96]....
        /*0620*/ 	.word	0xffffffff


	//----- nvinfo : EIATTR_COOP_GROUP_INSTR_OFFSETS
	.align		4
.L_430:
        /*0624*/ 	.byte	0x04, 0x28
        /*0626*/ 	.short	(.L_432 - .L_431)


	//   ....[0]....
.L_431:
        /*0628*/ 	.word	0x00000090


	//   ....[1]....
        /*062c*/ 	.word	0x000012c0


	//   ....[2]....
        /*0630*/ 	.word	0x000012f0


	//   ....[3]....
        /*0634*/ 	.word	0x00001580


	//   ....[4]....
        /*0638*/ 	.word	0x000015b0


	//   ....[5]....
        /*063c*/ 	.word	0x00001690


	//   ....[6]....
        /*0640*/ 	.word	0x000016c0


	//   ....[7]....
        /*0644*/ 	.word	0x000017a0


	//   ....[8]....
        /*0648*/ 	.word	0x000017d0


	//   ....[9]....
        /*064c*/ 	.word	0x000018b0


	//   ....[10]....
        /*0650*/ 	.word	0x000018e0


	//   ....[11]....
        /*0654*/ 	.word	0x000019c0


	//   ....[12]....
        /*0658*/ 	.word	0x000019f0


	//   ....[13]....
        /*065c*/ 	.word	0x00001ad0


	//   ....[14]....
        /*0660*/ 	.word	0x00001b00


	//   ....[15]....
        /*0664*/ 	.word	0x00001be0


	//   ....[16]....
        /*0668*/ 	.word	0x00001c30


	//   ....[17]....
        /*066c*/ 	.word	0x00003700


	//   ....[18]....
        /*0670*/ 	.word	0x00003710


	//   ....[19]....
        /*0674*/ 	.word	0x00003df0


	//   ....[20]....
        /*0678*/ 	.word	0x00003f00


	//   ....[21]....
        /*067c*/ 	.word	0x00003f10


	//   ....[22]....
        /*0680*/ 	.word	0x00003f40


	//   ....[23]....
        /*0684*/ 	.word	0x00003f60


	//   ....[24]....
        /*0688*/ 	.word	0x00003f80


	//   ....[25]....
        /*068c*/ 	.word	0x00004630


	//   ....[26]....
        /*0690*/ 	.word	0x00004780


	//   ....[27]....
        /*0694*/ 	.word	0x00004930


	//   ....[28]....
        /*0698*/ 	.word	0x00004af0


	//   ....[29]....
        /*069c*/ 	.word	0x000079d0


	//   ....[30]....
        /*06a0*/ 	.word	0x000079f0


	//   ....[31]....
        /*06a4*/ 	.word	0x00007a30


	//   ....[32]....
        /*06a8*/ 	.word	0x00007a50


	//   ....[33]....
        /*06ac*/ 	.word	0x000087c0


	//   ....[34]....
        /*06b0*/ 	.word	0x000089b0


	//   ....[35]....
        /*06b4*/ 	.word	0x00008d40


	//   ....[36]....
        /*06b8*/ 	.word	0x00008de0


	//   ....[37]....
        /*06bc*/ 	.word	0x00008e20


	//   ....[38]....
        /*06c0*/ 	.word	0x00008e90


	//   ....[39]....
        /*06c4*/ 	.word	0x00008ed0


	//   ....[40]....
        /*06c8*/ 	.word	0x00009170


	//   ....[41]....
        /*06cc*/ 	.word	0x0000ce30


	//   ....[42]....
        /*06d0*/ 	.word	0x0000cea0


	//   ....[43]....
        /*06d4*/ 	.word	0x0000cef0


	//   ....[44]....
        /*06d8*/ 	.word	0x0000cf30


	//   ....[45]....
        /*06dc*/ 	.word	0x0000cf80


	//   ....[46]....
        /*06e0*/ 	.word	0x0000cfc0


	//   ....[47]....
        /*06e4*/ 	.word	0x0000d270


	//   ....[48]....
        /*06e8*/ 	.word	0x0000d460


	//   ....[49]....
        /*06ec*/ 	.word	0x0000f6f0


	//   ....[50]....
        /*06f0*/ 	.word	0x0000f700


	//   ....[51]....
        /*06f4*/ 	.word	0x0000f710


	//   ....[52]....
        /*06f8*/ 	.word	0x0000f730


	//   ....[53]....
        /*06fc*/ 	.word	0x0000f750


	//   ....[54]....
        /*0700*/ 	.word	0x0000f770


	//   ....[55]....
        /*0704*/ 	.word	0x0000f780


	//   ....[56]....
        /*0708*/ 	.word	0x0000f7b0


	//   ....[57]....
        /*070c*/ 	.word	0x000112e0


	//   ....[58]....
        /*0710*/ 	.word	0x00011300


	//   ....[59]....
        /*0714*/ 	.word	0x00011330


	//   ....[60]....
        /*0718*/ 	.word	0x00011350


	//   ....[61]....
        /*071c*/ 	.word	0x00011370


	//   ....[62]....
        /*0720*/ 	.word	0x00011390


	//   ....[63]....
        /*0724*/ 	.word	0x000113a0


	//   ....[64]....
        /*0728*/ 	.word	0x000113b0


	//   ....[65]....
        /*072c*/ 	.word	0x000115f0


	//   ....[66]....
        /*0730*/ 	.word	0x00011600


	//   ....[67]....
        /*0734*/ 	.word	0x00011700


	//   ....[68]....
        /*0738*/ 	.word	0x00011730


	//   ....[69]....
        /*073c*/ 	.word	0x00011810


	//   ....[70]....
        /*0740*/ 	.word	0x00011840


	//   ....[71]....
        /*0744*/ 	.word	0x00011920


	//   ....[72]....
        /*0748*/ 	.word	0x00011950


	//   ....[73]....
        /*074c*/ 	.word	0x00011a30


	//   ....[74]....
        /*0750*/ 	.word	0x00011a60


	//   ....[75]....
        /*0754*/ 	.word	0x00011b40


	//   ....[76]....
        /*0758*/ 	.word	0x00011b70


	//   ....[77]....
        /*075c*/ 	.word	0x00011c50


	//   ....[78]....
        /*0760*/ 	.word	0x00011c80


	//   ....[79]....
        /*0764*/ 	.word	0x00011d60


	//   ....[80]....
        /*0768*/ 	.word	0x00011d80


	//   ....[81]....
        /*076c*/ 	.word	0x00012530


	//   ....[82]....
        /*0770*/ 	.word	0x00012540


	//   ....[83]....
        /*0774*/ 	.word	0x00012610


	//   ....[84]....
        /*0778*/ 	.word	0x00012640


	//   ....[85]....
        /*077c*/ 	.word	0x00012710


	//   ....[86]....
        /*0780*/ 	.word	0x00012740


	//   ....[87]....
        /*0784*/ 	.word	0x00012810


	//   ....[88]....
        /*0788*/ 	.word	0x00012840


	//   ....[89]....
        /*078c*/ 	.word	0x00012910


	//   ....[90]....
        /*0790*/ 	.word	0x00012940


	//   ....[91]....
        /*0794*/ 	.word	0x00012a10


	//   ....[92]....
        /*0798*/ 	.word	0x00012a40


	//   ....[93]....
        /*079c*/ 	.word	0x00012b10


	//   ....[94]....
        /*07a0*/ 	.word	0x00012b40


	//   ....[95]....
        /*07a4*/ 	.word	0x00012c10


	//   ....[96]....
        /*07a8*/ 	.word	0x00012c30


	//----- nvinfo : EIATTR_EXIT_INSTR_OFFSETS
	.align		4
.L_432:
        /*07ac*/ 	.byte	0x04, 0x1c
        /*07ae*/ 	.short	(.L_434 - .L_433)


	//   ....[0]....
.L_433:
        /*07b0*/ 	.word	0x00000350


	//   ....[1]....
        /*07b4*/ 	.word	0x00011d90


	//   ....[2]....
        /*07b8*/ 	.word	0x00011df0


	//   ....[3]....
        /*07bc*/ 	.word	0x00011e50


	//   ....[4]....
        /*07c0*/ 	.word	0x00012c40


	//   ....[5]....
        /*07c4*/ 	.word	0x00012c90


	//   ....[6]....
        /*07c8*/ 	.word	0x00012cf0


	//----- nvinfo : EIATTR_CTAIDZ_USED
	.align		4
.L_434:
        /*07cc*/ 	.byte	0x01, 0x04
	.zero		2


	//----- nvinfo : EIATTR_MAX_THREADS
	.align		4
        /*07d0*/ 	.byte	0x04, 0x05
        /*07d2*/ 	.short	(.L_436 - .L_435)
.L_435:
        /*07d4*/ 	.word	0x00000080
        /*07d8*/ 	.word	0x00000001
        /*07dc*/ 	.word	0x00000001


	//----- nvinfo : EIATTR_CRS_STACK_SIZE
	.align		4
.L_436:
        /*07e0*/ 	.byte	0x04, 0x1e
        /*07e2*/ 	.short	(.L_438 - .L_437)
.L_437:
        /*07e4*/ 	.word	0x00000000
.L_438:


//--------------------- .nv.info._ZN7cutlass13device_kernelIN5flash19enable_sm80_to_sm89INS1_16FlashAttnFwdSm80INS1_25CollectiveMainloopFwdSm80ILi4ELi1ELb0EN4cute5tupleIJNS5_1CILi128EEENS7_ILi64EEES8_EEELi128ENS_6half_tEfNS_4arch4Sm80ELb1ELb0ELb0ELb1ELb0ELb1ELb1ELb0EEENS1_21CollectiveEpilogueFwdINS6_IJS8_S8_S9_EEENS6_IJNS7_ILi1EEESH_SH_EEESB_SD_Li128ELb1ELb1ELb0ELb0EEENS1_19SingleTileSchedulerILb1ELb0ELb1ELi128EEEEEEEEEvNT_6ParamsE --------------------------
	.section	.nv.info._ZN7cutlass13device_kernelIN5flash19enable_sm80_to_sm89INS1_16FlashAttnFwdSm80INS1_25CollectiveMainloopFwdSm80ILi4ELi1ELb0EN4cute5tupleIJNS5_1CILi128EEENS7_ILi64EEES8_EEELi128ENS_6half_tEfNS_4arch4Sm80ELb1ELb0ELb0ELb1ELb0ELb1ELb1ELb0EEENS1_21CollectiveEpilogueFwdINS6_IJS8_S8_S9_EEENS6_IJNS7_ILi1EEESH_SH_EEESB_SD_Li128ELb1ELb1ELb0ELb0EEENS1_19SingleTileSchedulerILb1ELb0ELb1ELi128EEEEEEEEEvNT_6ParamsE,"",@"SHT_CUDA_INFO"
	.sectionflags	@""
	.align	4


	//----- nvinfo : EIATTR_CUDA_API_VERSION
	.align		4
        /*0000*/ 	.byte	0x04, 0x37
        /*0002*/ 	.short	(.L_440 - .L_439)
.L_439:
        /*0004*/ 	.word	0x00000082


	//----- nvinfo : EIATTR_SW2861232_WAR
	.align		4
.L_440:
        /*0008*/ 	.byte	0x01, 0x35
	.zero		2


	//----- nvinfo : EIATTR_PARAM_CBANK
	.align		4
        /*000c*/ 	.byte	0x04, 0x0a
        /*000e*/ 	.short	(.L_442 - .L_441)
	.align		4
.L_441:
        /*0010*/ 	.word	index@(.nv.constant0._ZN7cutlass13device_kernelIN5flash19enable_sm80_to_sm89INS1_16FlashAttnFwdSm80INS1_25CollectiveMainloopFwdSm80ILi4ELi1ELb0EN4cute5tupleIJNS5_1CILi128EEENS7_ILi64EEES8_EEELi128ENS_6half_tEfNS_4arch4Sm80ELb1ELb0ELb0ELb1ELb0ELb1ELb1ELb0EEENS1_21CollectiveEpilogueFwdINS6_IJS8_S8_S9_EEENS6_IJNS7_ILi1EEESH_SH_EEESB_SD_Li128ELb1ELb1ELb0ELb0EEENS1_19SingleTileSchedulerILb1ELb0ELb1ELi128EEEEEEEEEvNT_6ParamsE)
        /*0014*/ 	.short	0x0160
        /*0016*/ 	.short	0x0418


	//----- nvinfo : EIATTR_CBANK_PARAM_SIZE
	.align		4
.L_442:
        /*0018*/ 	.byte	0x03, 0x19
        /*001a*/ 	.short	0x0418


	//----- nvinfo : EIATTR_KPARAM_INFO
	.align		4
        /*001c*/ 	.byte	0x04, 0x17
        /*001e*/ 	.short	(.L_444 - .L_443)
.L_443:
        /*0020*/ 	.word	0x00000000
        /*0024*/ 	.short	0x0000
        /*0026*/ 	.short	0x0000
        /*0028*/ 	.byte	0x00, 0xf0, 0x61, 0x10


	//----- nvinfo : EIATTR_MAXREG_COUNT
	.align		4
.L_444:
        /*002c*/ 	.byte	0x03, 0x1b
        /*002e*/ 	.short	0x00ff


	//----- nvinfo : EIATTR_NUM_BARRIERS
	.align		4
        /*0030*/ 	.byte	0x02, 0x4c
        /*0032*/ 	.byte	0x02
	.zero		1


	//----- nvinfo : EIATTR_ANNOTATIONS
	.align		4
        /*0034*/ 	.byte	0x04, 0x55
        /*0036*/ 	.short	(.L_446 - .L_445)


	//   ....[0]....
.L_445:
        /* <DEDUP_REMOVED lines=62> */


	//----- nvinfo : EIATTR_MERCURY_ISA_VERSION
	.align		4
.L_446:
        /*0400*/ 	.byte	0x03, 0x5f
        /*0402*/ 	.short	0x0000


	//----- nvinfo : EIATTR_INT_WARP_WIDE_INSTR_OFFSETS
	.align		4
        /*0404*/ 	.byte	0x04, 0x31
        /*0406*/ 	.short	(.L_448 - .L_447)


	//   ....[0]....
.L_447:
        /*0408*/ 	.word	0x00009eb0


	//----- nvinfo : EIATTR_COOP_GROUP_MASK_REGIDS
	.align		4
.L_448:
        /*040c*/ 	.byte	0x04, 0x29
        /*040e*/ 	.short	(.L_450 - .L_449)


	//   ....[0]....
.L_449:
        /*0410*/ 	.word	0xffffffff


	//   ....[1]....
        /*0414*/ 	.word	0xffffffff


	//   ....[2]....
        /*0418*/ 	.word	0xffffffff


	//   ....[3]....
        /*041c*/ 	.word	0xffffffff


	//   ....[4]....
        /*0420*/ 	.word	0xffffffff


	//   ....[5]....
        /*0424*/ 	.word	0xffffffff


	//   ....[6]....
        /*0428*/ 	.word	0xffffffff


	//   ....[7]....
        /*042c*/ 	.word	0xffffffff


	//   ....[8]....
        /*0430*/ 	.word	0xffffffff


	//   ....[9]....
        /*0434*/ 	.word	0xffffffff


	//   ....[10]....
        /*0438*/ 	.word	0xffffffff


	//   ....[11]....
        /*043c*/ 	.word	0xffffffff


	//   ....[12]....
        /*0440*/ 	.word	0xffffffff


	//   ....[13]....
        /*0444*/ 	.word	0xffffffff


	//   ....[14]....
        /*0448*/ 	.word	0xffffffff


	//   ....[15]....
        /*044c*/ 	.word	0xffffffff


	//   ....[16]....
        /*0450*/ 	.word	0xffffffff


	//   ....[17]....
        /*0454*/ 	.word	0xffffffff


	//   ....[18]....
        /*0458*/ 	.word	0xffffffff


	//   ....[19]....
        /*045c*/ 	.word	0xffffffff


	//   ....[20]....
        /*0460*/ 	.word	0xffffffff


	//   ....[21]....
        /*0464*/ 	.word	0xffffffff


	//   ....[22]....
        /*0468*/ 	.word	0xffffffff


	//   ....[23]....
        /*046c*/ 	.word	0xffffffff


	//   ....[24]....
        /*0470*/ 	.word	0xffffffff


	//   ....[25]....
        /*0474*/ 	.word	0xffffffff


	//   ....[26]....
        /*0478*/ 	.word	0xffffffff


	//   ....[27]....
        /*047c*/ 	.word	0xffffffff


	//   ....[28]....
        /*0480*/ 	.word	0xffffffff


	//   ....[29]....
        /*0484*/ 	.word	0xffffffff


	//   ....[30]....
        /*0488*/ 	.word	0xffffffff


	//   ....[31]....
        /*048c*/ 	.word	0xffffffff


	//   ....[32]....
        /*0490*/ 	.word	0xffffffff


	//   ....[33]....
        /*0494*/ 	.word	0xffffffff


	//   ....[34]....
        /*0498*/ 	.word	0xffffffff


	//   ....[35]....
        /*049c*/ 	.word	0xffffffff


	//   ....[36]....
        /*04a0*/ 	.word	0xffffffff


	//   ....[37]....
        /*04a4*/ 	.word	0xffffffff


	//   ....[38]....
        /*04a8*/ 	.word	0xffffffff


	//   ....[39]....
        /*04ac*/ 	.word	0xffffffff


	//   ....[40]....
        /*04b0*/ 	.word	0xffffffff


	//   ....[41]....
        /*04b4*/ 	.word	0xffffffff


	//   ....[42]....
        /*04b8*/ 	.word	0xffffffff


	//   ....[43]....
        /*04bc*/ 	.word	0xffffffff


	//   ....[44]....
        /*04c0*/ 	.word	0xffffffff


	//   ....[45]....
        /*04c4*/ 	.word	0xffffffff


	//   ....[46]....
        /*04c8*/ 	.word	0xffffffff


	//   ....[47]....
        /*04cc*/ 	.word	0xffffffff


	//   ....[48]....
        /*04d0*/ 	.word	0xffffffff


	//   ....[49]....
        /*04d4*/ 	.word	0xffffffff


	//   ....[50]....
        /*04d8*/ 	.word	0xffffffff


	//   ....[51]....
        /*04dc*/ 	.word	0xffffffff


	//   ....[52]....
        /*04e0*/ 	.word	0xffffffff


	//   ....[53]....
        /*04e4*/ 	.word	0xffffffff


	//   ....[54]....
        /*04e8*/ 	.word	0xffffffff


	//   ....[55]....
        /*04ec*/ 	.word	0xffffffff


	//   ....[56]....
        /*04f0*/ 	.word	0xffffffff


	//   ....[57]....
        /*04f4*/ 	.word	0xffffffff


	//   ....[58]....
        /*04f8*/ 	.word	0xffffffff


	//   ....[59]....
        /*04fc*/ 	.word	0xffffffff


	//   ....[60]....
        /*0500*/ 	.word	0xffffffff


	//   ....[61]....
        /*0504*/ 	.word	0xffffffff


	//   ....[62]....
        /*0508*/ 	.word	0xffffffff


	//   ....[63]....
        /*050c*/ 	.word	0xffffffff


	//   ....[64]....
        /*0510*/ 	.word	0xffffffff


	//   ....[65]....
        /*0514*/ 	.word	0xffffffff


	//   ....[66]....
        /*0518*/ 	.word	0xffffffff


	//   ....[67]....
        /*051c*/ 	.word	0xffffffff


	//   ....[68]....
        /*0520*/ 	.word	0xffffffff


	//   ....[69]....
        /*0524*/ 	.word	0xffffffff


	//   ....[70]....
        /*0528*/ 	.word	0xffffffff


	//   ....[71]....
        /*052c*/ 	.word	0xffffffff


	//   ....[72]....
        /*0530*/ 	.word	0xffffffff


	//   ....[73]....
        /*0534*/ 	.word	0xffffffff


	//   ....[74]....
        /*0538*/ 	.word	0xffffffff


	//   ....[75]....
        /*053c*/ 	.word	0xffffffff


	//   ....[76]....
        /*0540*/ 	.word	0xffffffff


	//   ....[77]....
        /*0544*/ 	.word	0xffffffff


	//   ....[78]....
        /*0548*/ 	.word	0xffffffff


	//   ....[79]....
        /*054c*/ 	.word	0xffffffff


	//   ....[80]....
        /*0550*/ 	.word	0xffffffff


	//   ....[81]....
        /*0554*/ 	.word	0xffffffff


	//   ....[82]....
        /*0558*/ 	.word	0xffffffff


	//   ....[83]....
        /*055c*/ 	.word	0xffffffff


	//   ....[84]....
        /*0560*/ 	.word	0xffffffff


	//   ....[85]....
        /*0564*/ 	.word	0xffffffff


	//   ....[86]....
        /*0568*/ 	.word	0xffffffff


	//   ....[87]....
        /*056c*/ 	.word	0xffffffff


	//   ....[88]....
        /*0570*/ 	.word	0xffffffff


	//   ....[89]....
        /*0574*/ 	.word	0xffffffff


	//   ....[90]....
        /*0578*/ 	.word	0xffffffff


	//   ....[91]....
        /*057c*/ 	.word	0xffffffff


	//   ....[92]....
        /*0580*/ 	.word	0xffffffff


	//   ....[93]....
        /*0584*/ 	.word	0xffffffff


	//   ....[94]....
        /*0588*/ 	.word	0xffffffff


	//   ....[95]....
        /*058c*/ 	.word	0xffffffff


	//   ....[96]....
        /*0590*/ 	.word	0xffffffff


	//   ....[97]....
        /*0594*/ 	.word	0xffffffff


	//   ....[98]....
        /*0598*/ 	.word	0xffffffff


	//   ....[99]....
        /*059c*/ 	.word	0xffffffff


	//   ....[100]....
        /*05a0*/ 	.word	0xffffffff


	//   ....[101]....
        /*05a4*/ 	.word	0xffffffff


	//   ....[102]....
        /*05a8*/ 	.word	0xffffffff


	//   ....[103]....
        /*05ac*/ 	.word	0xffffffff


	//   ....[104]....
        /*05b0*/ 	.word	0xffffffff


	//   ....[105]....
        /*05b4*/ 	.word	0xffffffff


	//   ....[106]....
        /*05b8*/ 	.word	0xffffffff


	//   ....[107]....
        /*05bc*/ 	.word	0xffffffff


	//   ....[108]....
        /*05c0*/ 	.word	0xffffffff


	//   ....[109]....
        /*05c4*/ 	.word	0xffffffff


	//   ....[110]....
        /*05c8*/ 	.word	0xffffffff


	//   ....[111]....
        /*05cc*/ 	.word	0xffffffff


	//   ....[112]....
        /*05d0*/ 	.word	0xffffffff


	//   ....[113]....
        /*05d4*/ 	.word	0xffffffff


	//   ....[114]....
        /*05d8*/ 	.word	0xffffffff


	//   ....[115]....
        /*05dc*/ 	.word	0xffffffff


	//   ....[116]....
        /*05e0*/ 	.word	0xffffffff


	//   ....[117]....
        /*05e4*/ 	.word	0xffffffff


	//   ....[118]....
        /*05e8*/ 	.word	0xffffffff


	//   ....[119]....
        /*05ec*/ 	.word	0xffffffff


	//   ....[120]....
        /*05f0*/ 	.word	0xffffffff


	//   ....[121]....
        /*05f4*/ 	.word	0xffffffff


	//   ....[122]....
        /*05f8*/ 	.word	0xffffffff


	//   ....[123]....
        /*05fc*/ 	.word	0xffffffff


	//   ....[124]....
        /*0600*/ 	.word	0xffffffff


	//   ....[125]....
        /*0604*/ 	.word	0xffffffff


	//   ....[126]....
        /*0608*/ 	.word	0xffffffff


	//   ....[127]....
        /*060c*/ 	.word	0xffffffff


	//   ....[128]....
        /*0610*/ 	.word	0xffffffff


	//   ....[129]....
        /*0614*/ 	.word	0xffffffff


	//   ....[130]....
        /*0618*/ 	.word	0xffffffff


	//   ....[131]....
        /*061c*/ 	.word	0xffffffff


	//   ....[132]....
        /*0620*/ 	.word	0xffffffff


	//   ....[133]....
        /*0624*/ 	.word	0xffffffff


	//   ....[134]....
        /*0628*/ 	.word	0xffffffff


	//   ....[135]....
        /*062c*/ 	.word	0xffffffff


	//   ....[136]....
        /*0630*/ 	.word	0xffffffff


	//   ....[137]....
        /*0634*/ 	.word	0xffffffff


	//   ....[138]....
        /*0638*/ 	.word	0xffffffff


	//   ....[139]....
        /*063c*/ 	.word	0xffffffff


	//   ....[140]....
        /*0640*/ 	.word	0xffffffff


	//   ....[141]....
        /*0644*/ 	.word	0xffffffff


	//   ....[142]....
        /*0648*/ 	.word	0xffffffff


	//   ....[143]....
        /*064c*/ 	.word	0xffffffff


	//   ....[144]....
        /*0650*/ 	.word	0xffffffff


	//   ....[145]....
        /*0654*/ 	.word	0xffffffff


	//   ....[146]....
        /*0658*/ 	.word	0xffffffff


	//   ....[147]....
        /*065c*/ 	.word	0xffffffff


	//   ....[148]....
        /*0660*/ 	.word	0xffffffff


	//   ....[149]....
        /*0664*/ 	.word	0xffffffff


	//   ....[150]....
        /*0668*/ 	.word	0xffffffff


	//   ....[151]....
        /*066c*/ 	.word	0xffffffff


	//   ....[152]....
        /*0670*/ 	.word	0xffffffff


	//   ....[153]....
        /*0674*/ 	.word	0xffffffff


	//   ....[154]....
        /*0678*/ 	.word	0xffffffff


	//   ....[155]....
        /*067c*/ 	.word	0xffffffff


	//   ....[156]....
        /*0680*/ 	.word	0xffffffff


	//   ....[157]....
        /*0684*/ 	.word	0xffffffff


	//   ....[158]....
        /*0688*/ 	.word	0xffffffff


	//   ....[159]....
        /*068c*/ 	.word	0xffffffff


	//   ....[160]....
        /*0690*/ 	.word	0xffffffff


	//----- nvinfo : EIATTR_COOP_GROUP_INSTR_OFFSETS
	.align		4
.L_450:
        /*0694*/ 	.byte	0x04, 0x28
        /*0696*/ 	.short	(.L_452 - .L_451)


	//   ....[0]....
.L_451:
        /*0698*/ 	.word	0x000000a0


	//   ....[1]....
        /*069c*/ 	.word	0x00009260


	//   ....[2]....
        /*06a0*/ 	.word	0x000092a0


	//   ....[3]....
        /*06a4*/ 	.word	0x00009490


	//   ....[4]....
        /*06a8*/ 	.word	0x000094c0


	//   ....[5]....
        /*06ac*/ 	.word	0x000095b0


	//   ....[6]....
        /*06b0*/ 	.word	0x000095e0


	//   ....[7]....
        /*06b4*/ 	.word	0x000096d0


	//   ....[8]....
        /*06b8*/ 	.word	0x00009700


	//   ....[9]....
        /*06bc*/ 	.word	0x000097f0


	//   ....[10]....
        /*06c0*/ 	.word	0x00009820


	//   ....[11]....
        /*06c4*/ 	.word	0x00009910


	//   ....[12]....
        /*06c8*/ 	.word	0x00009940


	//   ....[13]....
        /*06cc*/ 	.word	0x00009a30


	//   ....[14]....
        /*06d0*/ 	.word	0x00009a60


	//   ....[15]....
        /*06d4*/ 	.word	0x00009b40


	//   ....[16]....
        /*06d8*/ 	.word	0x00009b80


	//   ....[17]....
        /*06dc*/ 	.word	0x0000a360


	//   ....[18]....
        /*06e0*/ 	.word	0x0000a3a0


	//   ....[19]....
        /*06e4*/ 	.word	0x0000a3e0


	//   ....[20]....
        /*06e8*/ 	.word	0x0000a400


	//   ....[21]....
        /*06ec*/ 	.word	0x0000a590


	//   ....[22]....
        /*06f0*/ 	.word	0x0000a650


	//   ....[23]....
        /*06f4*/ 	.word	0x0000a690


	//   ....[24]....
        /*06f8*/ 	.word	0x0000a6d0


	//   ....[25]....
        /*06fc*/ 	.word	0x0000a860


	//   ....[26]....
        /*0700*/ 	.word	0x0000a920


	//   ....[27]....
        /*0704*/ 	.word	0x0000a960


	//   ....[28]....
        /*0708*/ 	.word	0x0000a9a0


	//   ....[29]....
        /*070c*/ 	.word	0x0000ab50


	//   ....[30]....
        /*0710*/ 	.word	0x0000ac10


	//   ....[31]....
        /*0714*/ 	.word	0x0000ac50


	//   ....[32]....
        /*0718*/ 	.word	0x0000ac90


	//   ....[33]....
        /*071c*/ 	.word	0x0000ae20


	//   ....[34]....
        /*0720*/ 	.word	0x0000aee0


	//   ....[35]....
        /*0724*/ 	.word	0x0000af20


	//   ....[36]....
        /*0728*/ 	.word	0x0000af60


	//   ....[37]....
        /*072c*/ 	.word	0x0000b110


	//   ....[38]....
        /*0730*/ 	.word	0x0000b1d0


	//   ....[39]....
        /*0734*/ 	.word	0x0000b210


	//   ....[40]....
        /*0738*/ 	.word	0x0000b250


	//   ....[41]....
        /*073c*/ 	.word	0x0000b3e0


	//   ....[42]....
        /*0740*/ 	.word	0x0000b4a0


	//   ....[43]....
        /*0744*/ 	.word	0x0000b4e0


	//   ....[44]....
        /*0748*/ 	.word	0x0000b520


	//   ....[45]....
        /*074c*/ 	.word	0x0000b6c0


	//   ....[46]....
        /*0750*/ 	.word	0x0000b780


	//   ....[47]....
        /*0754*/ 	.word	0x0000b7c0


	//   ....[48]....
        /*0758*/ 	.word	0x0000b800


	//   ....[49]....
        /*075c*/ 	.word	0x0000eba0


	//   ....[50]....
        /*0760*/ 	.word	0x0000ebf0


	//   ....[51]....
        /*0764*/ 	.word	0x0000ec20


	//   ....[52]....
        /*0768*/ 	.word	0x0000ec70


	//   ....[53]....
        /*076c*/ 	.word	0x0000ecf0


	//   ....[54]....
        /*0770*/ 	.word	0x0000ed10


	//   ....[55]....
        /*0774*/ 	.word	0x0000ed30


	//   ....[56]....
        /*0778*/ 	.word	0x0000ed50


	//   ....[57]....
        /*077c*/ 	.word	0x0000ef60


	//   ....[58]....
        /*0780*/ 	.word	0x0000efa0


	//   ....[59]....
        /*0784*/ 	.word	0x0000efd0


	//   ....[60]....
        /*0788*/ 	.word	0x0000f020


	//   ....[61]....
        /*078c*/ 	.word	0x0000f190


	//   ....[62]....
        /*0790*/ 	.word	0x0000f1b0


	//   ....[63]....
        /*0794*/ 	.word	0x0000f1d0


	//   ....[64]....
        /*0798*/ 	.word	0x0000f1f0


	//   ....[65]....
        /*079c*/ 	.word	0x0000f400


	//   ....[66]....
        /*07a0*/ 	.word	0x0000f440


	//   ....[67]....
        /*07a4*/ 	.word	0x0000f470


	//   ....[68]....
        /*07a8*/ 	.word	0x0000f4c0


	//   ....[69]....
        /*07ac*/ 	.word	0x0000f630


	//   ....[70]....
        /*07b0*/ 	.word	0x0000f650


	//   ....[71]....
        /*07b4*/ 	.word	0x0000f670


	//   ....[72]....
        /*07b8*/ 	.word	0x0000f690


	//   ....[73]....
        /*07bc*/ 	.word	0x0000f8a0


	//   ....[74]....
        /*07c0*/ 	.word	0x0000f8e0


	//   ....[75]....
        /*07c4*/ 	.word	0x0000f900


	//   ....[76]....
        /*07c8*/ 	.word	0x0000f910


	//   ....[77]....
        /*07cc*/ 	.word	0x0000f9f0


	//   ....[78]....
        /*07d0*/ 	.word	0x0000fa30


	//   ....[79]....
        /*07d4*/ 	.word	0x0000fa70


	//   ....[80]....
        /*07d8*/ 	.word	0x0000fa90


	//   ....[81]....
        /*07dc*/ 	.word	0x00014b80


	//   ....[82]....
        /*07e0*/ 	.word	0x00014bb0


	//   ....[83]....
        /*07e4*/ 	.word	0x00015260


	//   ....[84]....
        /*07e8*/ 	.word	0x00015330


	//   ....[85]....
        /*07ec*/ 	.word	0x00015340


	//   ....[86]....
        /*07f0*/ 	.word	0x00015370


	//   ....[87]....
        /*07f4*/ 	.word	0x00015390


	//   ....[88]....
        /*07f8*/ 	.word	0x000153b0


	//   ....[89]....
        /*07fc*/ 	.word	0x00015a70


	//   ....[90]....
        /*0800*/ 	.word	0x00015bc0


	//   ....[91]....
        /*0804*/ 	.word	0x00015d50


	//   ....[92]....
        /*0808*/ 	.word	0x00015f00


	//   ....[93]....
        /*080c*/ 	.word	0x00018df0


	//   ....[94]....
        /*0810*/ 	.word	0x00018e10


	//   ....[95]....
        /*0814*/ 	.word	0x00018e30


	//   ....[96]....
        /*0818*/ 	.word	0x00018e50


	//   ....[97]....
        /*081c*/ 	.word	0x00019ce0


	//   ....[98]....
        /*0820*/ 	.word	0x00019de0


	//   ....[99]....
        /*0824*/ 	.word	0x0001a1a0


	//   ....[100]....
        /*0828*/ 	.word	0x0001a2c0


	//   ....[101]....
        /*082c*/ 	.word	0x0001a4b0


	//   ....[102]....
        /*0830*/ 	.word	0x0001a5d0


	//   ....[103]....
        /*0834*/ 	.word	0x0001a6e0


	//   ....[104]....
        /*0838*/ 	.word	0x0001a970


	//   ....[105]....
        /*083c*/ 	.word	0x0001e6f0


	//   ....[106]....
        /*0840*/ 	.word	0x0001e750


	//   ....[107]....
        /*0844*/ 	.word	0x0001e7a0


	//   ....[108]....
        /*0848*/ 	.word	0x0001e7e0


	//   ....[109]....
        /*084c*/ 	.word	0x0001e800


	//   ....[110]....
        /*0850*/ 	.word	0x0001e830


	//   ....[111]....
        /*0854*/ 	.word	0x0001ec50


	//   ....[112]....
        /*0858*/ 	.word	0x0001ed80


	//   ....[113]....
        /*085c*/ 	.word	0x00020fa0


	//   ....[114]....
        /*0860*/ 	.word	0x00020fb0


	//   ....[115]....
        /*0864*/ 	.word	0x00020fc0


	//   ....[116]....
        /*0868*/ 	.word	0x00020fe0


	//   ....[117]....
        /*086c*/ 	.word	0x00021000


	//   ....[118]....
        /*0870*/ 	.word	0x00021020


	//   ....[119]....
        /*0874*/ 	.word	0x00021030


	//   ....[120]....
        /*0878*/ 	.word	0x00021060


	//   ....[121]....
        /*087c*/ 	.word	0x00022d00


	//   ....[122]....
        /*0880*/ 	.word	0x00022d40


	//   ....[123]....
        /*0884*/ 	.word	0x00022d70


	//   ....[124]....
        /*0888*/ 	.word	0x00022da0


	//   ....[125]....
        /*088c*/ 	.word	0x00022de0


	//   ....[126]....
        /*0890*/ 	.word	0x00022e20


	//   ....[127]....
        /*0894*/ 	.word	0x00022e40


	//   ....[128]....
        /*0898*/ 	.word	0x00022e50


	//   ....[129]....
        /*089c*/ 	.word	0x00023010


	//   ....[130]....
        /*08a0*/ 	.word	0x00023020


	//   ....[131]....
        /*08a4*/ 	.word	0x00023120


	//   ....[132]....
        /*08a8*/ 	.word	0x00023150


	//   ....[133]....
        /*08ac*/ 	.word	0x00023230


	//   ....[134]....
        /*08b0*/ 	.word	0x00023260


	//   ....[135]....
        /*08b4*/ 	.word	0x00023340


	//   ....[136]....
        /*08b8*/ 	.word	0x00023370


	//   ....[137]....
        /*08bc*/ 	.word	0x00023450


	//   ....[138]....
        /*08c0*/ 	.word	0x00023480


	//   ....[139]....
        /*08c4*/ 	.word	0x00023560


	//   ....[140]....
        /*08c8*/ 	.word	0x00023590


	//   ....[141]....
        /*08cc*/ 	.word	0x00023670


	//   ....[142]....
        /*08d0*/ 	.word	0x000236a0


	//   ....[143]....
        /*08d4*/ 	.word	0x00023780


	//   ....[144]....
        /*08d8*/ 	.word	0x000237a0


	//   ....[145]....
        /*08dc*/ 	.word	0x000240c0


	//   ....[146]....
        /*08e0*/ 	.word	0x000240d0


	//   ....[147]....
        /*08e4*/ 	.word	0x000241a0


	//   ....[148]....
        /*08e8*/ 	.word	0x000241d0


	//   ....[149]....
        /*08ec*/ 	.word	0x000242a0


	//   ....[150]....
        /*08f0*/ 	.word	0x000242d0


	//   ....[151]....
        /*08f4*/ 	.word	0x000243a0


	//   ....[152]....
        /*08f8*/ 	.word	0x000243d0


	//   ....[153]....
        /*08fc*/ 	.word	0x000244a0


	//   ....[154]....
        /*0900*/ 	.word	0x000244d0


	//   ....[155]....
        /*0904*/ 	.word	0x000245a0


	//   ....[156]....
        /*0908*/ 	.word	0x000245d0


	//   ....[157]....
        /*090c*/ 	.word	0x000246a0


	//   ....[158]....
        /*0910*/ 	.word	0x000246d0


	//   ....[159]....
        /*0914*/ 	.word	0x000247a0


	//   ....[160]....
        /*0918*/ 	.word	0x000247c0


	//----- nvinfo : EIATTR_EXIT_INSTR_OFFSETS
	.align		4
.L_452:
        /*091c*/ 	.byte	0x04, 0x1c
        /*091e*/ 	.short	(.L_454 - .L_453)


	//   ....[0]....
.L_453:
        /*0920*/ 	.word	0x000003b0


	//   ....[1]....
        /*0924*/ 	.word	0x000237b0


	//   ....[2]....
        /*0928*/ 	.word	0x00023810


	//   ....[3]....
        /*092c*/ 	.word	0x00023870


	//   ....[4]....
        /*0930*/ 	.word	0x000247d0


	//   ....[5]....
        /*0934*/ 	.word	0x00024820


	//   ....[6]....
        /*0938*/ 	.word	0x00024880


	//----- nvinfo : EIATTR_CTAIDZ_USED
	.align		4
.L_454:
        /*093c*/ 	.byte	0x01, 0x04
	.zero		2


	//----- nvinfo : EIATTR_MAX_THREADS
	.align		4
        /*0940*/ 	.byte	0x04, 0x05
        /*0942*/ 	.short	(.L_456 - .L_455)
.L_455:
        /*0944*/ 	.word	0x00000080
        /*0948*/ 	.word	0x00000001
        /*094c*/ 	.word	0x00000001


	//----- nvinfo : EIATTR_CRS_STACK_SIZE
	.align		4
.L_456:
        /*0950*/ 	.byte	0x04, 0x1e
        /*0952*/ 	.short	(.L_458 - .L_457)
.L_457:
        /*0954*/ 	.word	0x00000000
.L_458:


//--------------------- .nv.callgraph             --------------------------
	.section	.nv.callgraph,"",@"SHT_CUDA_CALLGRAPH"
	.align	4
	.sectionentsize	8
	.align		4
        /*0000*/ 	.word	0x00000000
	.align		4
        /*0004*/ 	.word	0xffffffff
	.align		4
        /*0008*/ 	.word	0x00000000
	.align		4
        /*000c*/ 	.word	0xfffffffe
	.align		4
        /*0010*/ 	.word	0x00000000
	.align		4
        /*0014*/ 	.word	0xfffffffd
	.align		4
        /*0018*/ 	.word	0x00000000
	.align		4
        /*001c*/ 	.word	0xfffffffc


//--------------------- .nv.rel.action            --------------------------
	.section	.nv.rel.action,"",@"SHT_CUDA_RELOCINFO"
	.align	8
	.sectionentsize	8
        /*0000*/ 	.byte	0x73, 0x00, 0x00, 0x00, 0x00, 0x00, 0x00, 0x00, 0x00, 0x00, 0x00, 0x11, 0x25, 0x00, 0x05, 0x36


//--------------------- .nv.constant4             --------------------------
	.section	.nv.constant4,"a",@progbits
	.align	8
	.align		8
.nv.constant4:
        /*0000*/ 	.dword	_ZN66_INTERNAL_06b178dd_30_flash_fwd_hdim128_fp16_sm80_cu_cb12e5b6_28744cuda3std3__45__cpo5beginE
	.align		8
        /*0008*/ 	.dword	_ZN66_INTERNAL_06b178dd_30_flash_fwd_hdim128_fp16_sm80_cu_cb12e5b6_28744cuda3std3__45__cpo3endE
	.align		8
        /*0010*/ 	.dword	_ZN66_INTERNAL_06b178dd_30_flash_fwd_hdim128_fp16_sm80_cu_cb12e5b6_28744cuda3std3__45__cpo6cbeginE
	.align		8
        /*0018*/ 	.dword	_ZN66_INTERNAL_06b178dd_30_flash_fwd_hdim128_fp16_sm80_cu_cb12e5b6_28744cuda3std3__45__cpo4cendE
	.align		8
        /*0020*/ 	.dword	_ZN66_INTERNAL_06b178dd_30_flash_fwd_hdim128_fp16_sm80_cu_cb12e5b6_28744cuda3std3__468_GLOBAL__N__06b178dd_30_flash_fwd_hdim128_fp16_sm80_cu_cb12e5b6_28746ignoreE
	.align		8
        /*0028*/ 	.dword	_ZN66_INTERNAL_06b178dd_30_flash_fwd_hdim128_fp16_sm80_cu_cb12e5b6_28744cuda3std3__419piecewise_constructE
	.align		8
        /*0030*/ 	.dword	_ZN66_INTERNAL_06b178dd_30_flash_fwd_hdim128_fp16_sm80_cu_cb12e5b6_28744cuda3std3__48in_placeE
	.align		8
        /*0038*/ 	.dword	_ZN66_INTERNAL_06b178dd_30_flash_fwd_hdim128_fp16_sm80_cu_cb12e5b6_28744cuda3std6ranges3__45__cpo4swapE
	.align		8
        /*0040*/ 	.dword	_ZN66_INTERNAL_06b178dd_30_flash_fwd_hdim128_fp16_sm80_cu_cb12e5b6_28744cuda3std6ranges3__45__cpo9iter_moveE
	.align		8
        /*0048*/ 	.dword	_ZN66_INTERNAL_06b178dd_30_flash_fwd_hdim128_fp16_sm80_cu_cb12e5b6_28744cute7productE
	.align		8
        /*0050*/ 	.dword	_ZN66_INTERNAL_06b178dd_30_flash_fwd_hdim128_fp16_sm80_cu_cb12e5b6_28744cute1_E


//--------------------- .nv.constant0._ZN7cutlass13device_kernelIN5flash19enable_sm80_to_sm89INS1_16FlashAttnFwdSm80INS1_25CollectiveMainloopFwdSm80ILi8ELi1ELb1EN4cute5tupleIJNS5_1CILi128EEES8_S8_EEELi128ENS_6half_tEfNS_4arch4Sm80ELb0ELb0ELb0ELb0ELb0ELb0ELb1ELb0EEENS1_21CollectiveEpilogueFwdIS9_NS6_IJNS7_ILi1EEESF_SF_EEESA_SC_Li256ELb0ELb1ELb0ELb0EEENS1_19SingleTileSchedulerILb0ELb0ELb1ELi128EEEEEEEEEvNT_6ParamsE --------------------------
	.section	.nv.constant0._ZN7cutlass13device_kernelIN5flash19enable_sm80_to_sm89INS1_16FlashAttnFwdSm80INS1_25CollectiveMainloopFwdSm80ILi8ELi1ELb1EN4cute5tupleIJNS5_1CILi128EEES8_S8_EEELi128ENS_6half_tEfNS_4arch4Sm80ELb0ELb0ELb0ELb0ELb0ELb0ELb1ELb0EEENS1_21CollectiveEpilogueFwdIS9_NS6_IJNS7_ILi1EEESF_SF_EEESA_SC_Li256ELb0ELb1ELb0ELb0EEENS1_19SingleTileSchedulerILb0ELb0ELb1ELi128EEEEEEEEEvNT_6ParamsE,"a",@progbits
	.sectionflags	@""
	.align	4
.nv.constant0._ZN7cutlass13device_kernelIN5flash19enable_sm80_to_sm89INS1_16FlashAttnFwdSm80INS1_25CollectiveMainloopFwdSm80ILi8ELi1ELb1EN4cute5tupleIJNS5_1CILi128EEES8_S8_EEELi128ENS_6half_tEfNS_4arch4Sm80ELb0ELb0ELb0ELb0ELb0ELb0ELb1ELb0EEENS1_21CollectiveEpilogueFwdIS9_NS6_IJNS7_ILi1EEESF_SF_EEESA_SC_Li256ELb0ELb1ELb0ELb0EEENS1_19SingleTileSchedulerILb0ELb0ELb1ELi128EEEEEEEEEvNT_6ParamsE:
	.zero		1400


//--------------------- .nv.constant0._ZN7cutlass13device_kernelIN5flash19enable_sm80_to_sm89INS1_16FlashAttnFwdSm80INS1_25CollectiveMainloopFwdSm80ILi8ELi1ELb1EN4cute5tupleIJNS5_1CILi128EEES8_S8_EEELi128ENS_6half_tEfNS_4arch4Sm80ELb0ELb0ELb0ELb1ELb0ELb0ELb1ELb0EEENS1_21CollectiveEpilogueFwdIS9_NS6_IJNS7_ILi1EEESF_SF_EEESA_SC_Li256ELb1ELb1ELb0ELb0EEENS1_19SingleTileSchedulerILb1ELb0ELb1ELi128EEEEEEEEEvNT_6ParamsE --------------------------
	.section	.nv.constant0._ZN7cutlass13device_kernelIN5flash19enable_sm80_to_sm89INS1_16FlashAttnFwdSm80INS1_25CollectiveMainloopFwdSm80ILi8ELi1ELb1EN4cute5tupleIJNS5_1CILi128EEES8_S8_EEELi128ENS_6half_tEfNS_4arch4Sm80ELb0ELb0ELb0ELb1ELb0ELb0ELb1ELb0EEENS1_21CollectiveEpilogueFwdIS9_NS6_IJNS7_ILi1EEESF_SF_EEESA_SC_Li256ELb1ELb1ELb0ELb0EEENS1_19SingleTileSchedulerILb1ELb0ELb1ELi128EEEEEEEEEvNT_6ParamsE,"a",@progbits
	.sectionflags	@""
	.align	4
.nv.constant0._ZN7cutlass13device_kernelIN5flash19enable_sm80_to_sm89INS1_16FlashAttnFwdSm80INS1_25CollectiveMainloopFwdSm80ILi8ELi1ELb1EN4cute5tupleIJNS5_1CILi128EEES8_S8_EEELi128ENS_6half_tEfNS_4arch4Sm80ELb0ELb0ELb0ELb1ELb0ELb0ELb1ELb0EEENS1_21CollectiveEpilogueFwdIS9_NS6_IJNS7_ILi1EEESF_SF_EEESA_SC_Li256ELb1ELb1ELb0ELb0EEENS1_19SingleTileSchedulerILb1ELb0ELb1ELi128EEEEEEEEEvNT_6ParamsE:
	.zero		1400


//--------------------- .nv.constant0._ZN7cutlass13device_kernelIN5flash19enable_sm80_to_sm89INS1_16FlashAttnFwdSm80INS1_25CollectiveMainloopFwdSm80ILi8ELi1ELb1EN4cute5tupleIJNS5_1CILi128EEES8_S8_EEELi128ENS_6half_tEfNS_4arch4Sm80ELb0ELb0ELb0ELb1ELb0ELb1ELb1ELb0EEENS1_21CollectiveEpilogueFwdIS9_NS6_IJNS7_ILi1EEESF_SF_EEESA_SC_Li256ELb1ELb1ELb0ELb0EEENS1_19SingleTileSchedulerILb1ELb0ELb1ELi128EEEEEEEEEvNT_6ParamsE --------------------------
	.section	.nv.constant0._ZN7cutlass13device_kernelIN5flash19enable_sm80_to_sm89INS1_16FlashAttnFwdSm80INS1_25CollectiveMainloopFwdSm80ILi8ELi1ELb1EN4cute5tupleIJNS5_1CILi128EEES8_S8_EEELi128ENS_6half_tEfNS_4arch4Sm80ELb0ELb0ELb0ELb1ELb0ELb1ELb1ELb0EEENS1_21CollectiveEpilogueFwdIS9_NS6_IJNS7_ILi1EEESF_SF_EEESA_SC_Li256ELb1ELb1ELb0ELb0EEENS1_19SingleTileSchedulerILb1ELb0ELb1ELi128EEEEEEEEEvNT_6ParamsE,"a",@progbits
	.sectionflags	@""
	.align	4
.nv.constant0._ZN7cutlass13device_kernelIN5flash19enable_sm80_to_sm89INS1_16FlashAttnFwdSm80INS1_25CollectiveMainloopFwdSm80ILi8ELi1ELb1EN4cute5tupleIJNS5_1CILi128EEES8_S8_EEELi128ENS_6half_tEfNS_4arch4Sm80ELb0ELb0ELb0ELb1ELb0ELb1ELb1ELb0EEENS1_21CollectiveEpilogueFwdIS9_NS6_IJNS7_ILi1EEESF_SF_EEESA_SC_Li256ELb1ELb1ELb0ELb0EEENS1_19SingleTileSchedulerILb1ELb0ELb1ELi128EEEEEEEEEvNT_6ParamsE:
	.zero		1400


//--------------------- .nv.constant0._ZN7cutlass13device_kernelIN5flash19enable_sm80_to_sm89INS1_16FlashAttnFwdSm80INS1_25CollectiveMainloopFwdSm80ILi8ELi1ELb1EN4cute5tupleIJNS5_1CILi128EEENS7_ILi96EEES8_EEELi128ENS_6half_tEfNS_4arch4Sm80ELb0ELb1ELb0ELb0ELb0ELb0ELb1ELb0EEENS1_21CollectiveEpilogueFwdINS6_IJS8_S8_S9_EEENS6_IJNS7_ILi1EEESH_SH_EEESB_SD_Li256ELb0ELb1ELb0ELb0EEENS1_19SingleTileSchedulerILb0ELb0ELb1ELi128EEEEEEEEEvNT_6ParamsE --------------------------
	.section	.nv.constant0._ZN7cutlass13device_kernelIN5flash19enable_sm80_to_sm89INS1_16FlashAttnFwdSm80INS1_25CollectiveMainloopFwdSm80ILi8ELi1ELb1EN4cute5tupleIJNS5_1CILi128EEENS7_ILi96EEES8_EEELi128ENS_6half_tEfNS_4arch4Sm80ELb0ELb1ELb0ELb0ELb0ELb0ELb1ELb0EEENS1_21CollectiveEpilogueFwdINS6_IJS8_S8_S9_EEENS6_IJNS7_ILi1EEESH_SH_EEESB_SD_Li256ELb0ELb1ELb0ELb0EEENS1_19SingleTileSchedulerILb0ELb0ELb1ELi128EEEEEEEEEvNT_6ParamsE,"a",@progbits
	.sectionflags	@""
	.align	4
.nv.constant0._ZN7cutlass13device_kernelIN5flash19enable_sm80_to_sm89INS1_16FlashAttnFwdSm80INS1_25CollectiveMainloopFwdSm80ILi8ELi1ELb1EN4cute5tupleIJNS5_1CILi128EEENS7_ILi96EEES8_EEELi128ENS_6half_tEfNS_4arch4Sm80ELb0ELb1ELb0ELb0ELb0ELb0ELb1ELb0EEENS1_21CollectiveEpilogueFwdINS6_IJS8_S8_S9_EEENS6_IJNS7_ILi1EEESH_SH_EEESB_SD_Li256ELb0ELb1ELb0ELb0EEENS1_19SingleTileSchedulerILb0ELb0ELb1ELi128EEEEEEEEEvNT_6ParamsE:
	.zero		1400


//--------------------- .nv.constant0._ZN7cutlass13device_kernelIN5flash19enable_sm80_to_sm89INS1_16FlashAttnFwdSm80INS1_25CollectiveMainloopFwdSm80ILi8ELi1ELb1EN4cute5tupleIJNS5_1CILi128EEENS7_ILi96EEES8_EEELi128ENS_6half_tEfNS_4arch4Sm80ELb0ELb1ELb0ELb1ELb0ELb0ELb1ELb0EEENS1_21CollectiveEpilogueFwdINS6_IJS8_S8_S9_EEENS6_IJNS7_ILi1EEESH_SH_EEESB_SD_Li256ELb1ELb1ELb0ELb0EEENS1_19SingleTileSchedulerILb1ELb0ELb1ELi128EEEEEEEEEvNT_6ParamsE --------------------------
	.section	.nv.constant0._ZN7cutlass13device_kernelIN5flash19enable_sm80_to_sm89INS1_16FlashAttnFwdSm80INS1_25CollectiveMainloopFwdSm80ILi8ELi1ELb1EN4cute5tupleIJNS5_1CILi128EEENS7_ILi96EEES8_EEELi128ENS_6half_tEfNS_4arch4Sm80ELb0ELb1ELb0ELb1ELb0ELb0ELb1ELb0EEENS1_21CollectiveEpilogueFwdINS6_IJS8_S8_S9_EEENS6_IJNS7_ILi1EEESH_SH_EEESB_SD_Li256ELb1ELb1ELb0ELb0EEENS1_19SingleTileSchedulerILb1ELb0ELb1ELi128EEEEEEEEEvNT_6ParamsE,"a",@progbits
	.sectionflags	@""
	.align	4
.nv.constant0._ZN7cutlass13device_kernelIN5flash19enable_sm80_to_sm89INS1_16FlashAttnFwdSm80INS1_25CollectiveMainloopFwdSm80ILi8ELi1ELb1EN4cute5tupleIJNS5_1CILi128EEENS7_ILi96EEES8_EEELi128ENS_6half_tEfNS_4arch4Sm80ELb0ELb1ELb0ELb1ELb0ELb0ELb1ELb0EEENS1_21CollectiveEpilogueFwdINS6_IJS8_S8_S9_EEENS6_IJNS7_ILi1EEESH_SH_EEESB_SD_Li256ELb1ELb1ELb0ELb0EEENS1_19SingleTileSchedulerILb1ELb0ELb1ELi128EEEEEEEEEvNT_6ParamsE:
	.zero		1400


//--------------------- .nv.constant0._ZN7cutlass13device_kernelIN5flash19enable_sm80_to_sm89INS1_16FlashAttnFwdSm80INS1_25CollectiveMainloopFwdSm80ILi8ELi1ELb1EN4cute5tupleIJNS5_1CILi128EEENS7_ILi96EEES8_EEELi128ENS_6half_tEfNS_4arch4Sm80ELb0ELb1ELb0ELb1ELb0ELb1ELb1ELb0EEENS1_21CollectiveEpilogueFwdINS6_IJS8_S8_S9_EEENS6_IJNS7_ILi1EEESH_SH_EEESB_SD_Li256ELb1ELb1ELb0ELb0EEENS1_19SingleTileSchedulerILb1ELb0ELb1ELi128EEEEEEEEEvNT_6ParamsE --------------------------
	.section	.nv.constant0._ZN7cutlass13device_kernelIN5flash19enable_sm80_to_sm89INS1_16FlashAttnFwdSm80INS1_25CollectiveMainloopFwdSm80ILi8ELi1ELb1EN4cute5tupleIJNS5_1CILi128EEENS7_ILi96EEES8_EEELi128ENS_6half_tEfNS_4arch4Sm80ELb0ELb1ELb0ELb1ELb0ELb1ELb1ELb0EEENS1_21CollectiveEpilogueFwdINS6_IJS8_S8_S9_EEENS6_IJNS7_ILi1EEESH_SH_EEESB_SD_Li256ELb1ELb1ELb0ELb0EEENS1_19SingleTileSchedulerILb1ELb0ELb1ELi128EEEEEEEEEvNT_6ParamsE,"a",@progbits
	.sectionflags	@""
	.align	4
.nv.constant0._ZN7cutlass13device_kernelIN5flash19enable_sm80_to_sm89INS1_16FlashAttnFwdSm80INS1_25CollectiveMainloopFwdSm80ILi8ELi1ELb1EN4cute5tupleIJNS5_1CILi128EEENS7_ILi96EEES8_EEELi128ENS_6half_tEfNS_4arch4Sm80ELb0ELb1ELb0ELb1ELb0ELb1ELb1ELb0EEENS1_21CollectiveEpilogueFwdINS6_IJS8_S8_S9_EEENS6_IJNS7_ILi1EEESH_SH_EEESB_SD_Li256ELb1ELb1ELb0ELb0EEENS1_19SingleTileSchedulerILb1ELb0ELb1ELi128EEEEEEEEEvNT_6ParamsE:
	.zero		1400


//--------------------- .nv.constant0._ZN7cutlass13device_kernelIN5flash19enable_sm80_to_sm89INS1_16FlashAttnFwdSm80INS1_25CollectiveMainloopFwdSm80ILi8ELi1ELb1EN4cute5tupleIJNS5_1CILi128EEES8_S8_EEELi128ENS_6half_tEfNS_4arch4Sm80ELb1ELb0ELb0ELb0ELb0ELb0ELb1ELb0EEENS1_21CollectiveEpilogueFwdIS9_NS6_IJNS7_ILi1EEESF_SF_EEESA_SC_Li256ELb0ELb1ELb0ELb0EEENS1_30DynamicPersistentTileSchedulerILi256ELi256ELb0ELb1ELb0EEEEEEEEEvNT_6ParamsE --------------------------
	.section	.nv.constant0._ZN7cutlass13device_kernelIN5flash19enable_sm80_to_sm89INS1_16FlashAttnFwdSm80INS1_25CollectiveMainloopFwdSm80ILi8ELi1ELb1EN4cute5tupleIJNS5_1CILi128EEES8_S8_EEELi128ENS_6half_tEfNS_4arch4Sm80ELb1ELb0ELb0ELb0ELb0ELb0ELb1ELb0EEENS1_21CollectiveEpilogueFwdIS9_NS6_IJNS7_ILi1EEESF_SF_EEESA_SC_Li256ELb0ELb1ELb0ELb0EEENS1_30DynamicPersistentTileSchedulerILi256ELi256ELb0ELb1ELb0EEEEEEEEEvNT_6ParamsE,"a",@progbits
	.sectionflags	@""
	.align	4
.nv.constant0._ZN7cutlass13device_kernelIN5flash19enable_sm80_to_sm89INS1_16FlashAttnFwdSm80INS1_25CollectiveMainloopFwdSm80ILi8ELi1ELb1EN4cute5tupleIJNS5_1CILi128EEES8_S8_EEELi128ENS_6half_tEfNS_4arch4Sm80ELb1ELb0ELb0ELb0ELb0ELb0ELb1ELb0EEENS1_21CollectiveEpilogueFwdIS9_NS6_IJNS7_ILi1EEESF_SF_EEESA_SC_Li256ELb0ELb1ELb0ELb0EEENS1_30DynamicPersistentTileSchedulerILi256ELi256ELb0ELb1ELb0EEEEEEEEEvNT_6ParamsE:
	.zero		1416


//--------------------- .nv.constant0._ZN7cutlass13device_kernelIN5flash19enable_sm80_to_sm89INS1_16FlashAttnFwdSm80INS1_25CollectiveMainloopFwdSm80ILi8ELi1ELb1EN4cute5tupleIJNS5_1CILi128EEES8_S8_EEELi128ENS_6half_tEfNS_4arch4Sm80ELb1ELb0ELb0ELb1ELb0ELb0ELb1ELb0EEENS1_21CollectiveEpilogueFwdIS9_NS6_IJNS7_ILi1EEESF_SF_EEESA_SC_Li256ELb1ELb1ELb0ELb0EEENS1_19SingleTileSchedulerILb1ELb0ELb1ELi128EEEEEEEEEvNT_6ParamsE --------------------------
	.section	.nv.constant0._ZN7cutlass13device_kernelIN5flash19enable_sm80_to_sm89INS1_16FlashAttnFwdSm80INS1_25CollectiveMainloopFwdSm80ILi8ELi1ELb1EN4cute5tupleIJNS5_1CILi128EEES8_S8_EEELi128ENS_6half_tEfNS_4arch4Sm80ELb1ELb0ELb0ELb1ELb0ELb0ELb1ELb0EEENS1_21CollectiveEpilogueFwdIS9_NS6_IJNS7_ILi1EEESF_SF_EEESA_SC_Li256ELb1ELb1ELb0ELb0EEENS1_19SingleTileSchedulerILb1ELb0ELb1ELi128EEEEEEEEEvNT_6ParamsE,"a",@progbits
	.sectionflags	@""
	.align	4
.nv.constant0._ZN7cutlass13device_kernelIN5flash19enable_sm80_to_sm89INS1_16FlashAttnFwdSm80INS1_25CollectiveMainloopFwdSm80ILi8ELi1ELb1EN4cute5tupleIJNS5_1CILi128EEES8_S8_EEELi128ENS_6half_tEfNS_4arch4Sm80ELb1ELb0ELb0ELb1ELb0ELb0ELb1ELb0EEENS1_21CollectiveEpilogueFwdIS9_NS6_IJNS7_ILi1EEESF_SF_EEESA_SC_Li256ELb1ELb1ELb0ELb0EEENS1_19SingleTileSchedulerILb1ELb0ELb1ELi128EEEEEEEEEvNT_6ParamsE:
	.zero		1400


//--------------------- .nv.constant0._ZN7cutlass13device_kernelIN5flash19enable_sm80_to_sm89INS1_16FlashAttnFwdSm80INS1_25CollectiveMainloopFwdSm80ILi8ELi1ELb1EN4cute5tupleIJNS5_1CILi128EEES8_S8_EEELi128ENS_6half_tEfNS_4arch4Sm80ELb1ELb0ELb0ELb1ELb0ELb1ELb1ELb0EEENS1_21CollectiveEpilogueFwdIS9_NS6_IJNS7_ILi1EEESF_SF_EEESA_SC_Li256ELb1ELb1ELb0ELb0EEENS1_19SingleTileSchedulerILb1ELb0ELb1ELi128EEEEEEEEEvNT_6ParamsE --------------------------
	.section	.nv.constant0._ZN7cutlass13device_kernelIN5flash19enable_sm80_to_sm89INS1_16FlashAttnFwdSm80INS1_25CollectiveMainloopFwdSm80ILi8ELi1ELb1EN4cute5tupleIJNS5_1CILi128EEES8_S8_EEELi128ENS_6half_tEfNS_4arch4Sm80ELb1ELb0ELb0ELb1ELb0ELb1ELb1ELb0EEENS1_21CollectiveEpilogueFwdIS9_NS6_IJNS7_ILi1EEESF_SF_EEESA_SC_Li256ELb1ELb1ELb0ELb0EEENS1_19SingleTileSchedulerILb1ELb0ELb1ELi128EEEEEEEEEvNT_6ParamsE,"a",@progbits
	.sectionflags	@""
	.align	4
.nv.constant0._ZN7cutlass13device_kernelIN5flash19enable_sm80_to_sm89INS1_16FlashAttnFwdSm80INS1_25CollectiveMainloopFwdSm80ILi8ELi1ELb1EN4cute5tupleIJNS5_1CILi128EEES8_S8_EEELi128ENS_6half_tEfNS_4arch4Sm80ELb1ELb0ELb0ELb1ELb0ELb1ELb1ELb0EEENS1_21CollectiveEpilogueFwdIS9_NS6_IJNS7_ILi1EEESF_SF_EEESA_SC_Li256ELb1ELb1ELb0ELb0EEENS1_19SingleTileSchedulerILb1ELb0ELb1ELi128EEEEEEEEEvNT_6ParamsE:
	.zero		1400


//--------------------- .nv.constant0._ZN7cutlass13device_kernelIN5flash19enable_sm80_to_sm89INS1_16FlashAttnFwdSm80INS1_25CollectiveMainloopFwdSm80ILi4ELi1ELb0EN4cute5tupleIJNS5_1CILi128EEENS7_ILi64EEES8_EEELi128ENS_6half_tEfNS_4arch4Sm80ELb0ELb0ELb0ELb0ELb0ELb0ELb1ELb0EEENS1_21CollectiveEpilogueFwdINS6_IJS8_S8_S9_EEENS6_IJNS7_ILi1EEESH_SH_EEESB_SD_Li128ELb0ELb1ELb0ELb0EEENS1_19SingleTileSchedulerILb0ELb0ELb1ELi128EEEEEEEEEvNT_6ParamsE --------------------------
	.section	.nv.constant0._ZN7cutlass13device_kernelIN5flash19enable_sm80_to_sm89INS1_16FlashAttnFwdSm80INS1_25CollectiveMainloopFwdSm80ILi4ELi1ELb0EN4cute5tupleIJNS5_1CILi128EEENS7_ILi64EEES8_EEELi128ENS_6half_tEfNS_4arch4Sm80ELb0ELb0ELb0ELb0ELb0ELb0ELb1ELb0EEENS1_21CollectiveEpilogueFwdINS6_IJS8_S8_S9_EEENS6_IJNS7_ILi1EEESH_SH_EEESB_SD_Li128ELb0ELb1ELb0ELb0EEENS1_19SingleTileSchedulerILb0ELb0ELb1ELi128EEEEEEEEEvNT_6ParamsE,"a",@progbits
	.sectionflags	@""
	.align	4
.nv.constant0._ZN7cutlass13device_kernelIN5flash19enable_sm80_to_sm89INS1_16FlashAttnFwdSm80INS1_25CollectiveMainloopFwdSm80ILi4ELi1ELb0EN4cute5tupleIJNS5_1CILi128EEENS7_ILi64EEES8_EEELi128ENS_6half_tEfNS_4arch4Sm80ELb0ELb0ELb0ELb0ELb0ELb0ELb1ELb0EEENS1_21CollectiveEpilogueFwdINS6_IJS8_S8_S9_EEENS6_IJNS7_ILi1EEESH_SH_EEESB_SD_Li128ELb0ELb1ELb0ELb0EEENS1_19SingleTileSchedulerILb0ELb0ELb1ELi128EEEEEEEEEvNT_6ParamsE:
	.zero		1400


//--------------------- .nv.constant0._ZN7cutlass13device_kernelIN5flash19enable_sm80_to_sm89INS1_16FlashAttnFwdSm80INS1_25CollectiveMainloopFwdSm80ILi4ELi1ELb0EN4cute5tupleIJNS5_1CILi128EEENS7_ILi64EEES8_EEELi128ENS_6half_tEfNS_4arch4Sm80ELb0ELb0ELb0ELb1ELb0ELb0ELb1ELb0EEENS1_21CollectiveEpilogueFwdINS6_IJS8_S8_S9_EEENS6_IJNS7_ILi1EEESH_SH_EEESB_SD_Li128ELb1ELb1ELb0ELb0EEENS1_19SingleTileSchedulerILb1ELb0ELb1ELi128EEEEEEEEEvNT_6ParamsE --------------------------
	.section	.nv.constant0._ZN7cutlass13device_kernelIN5flash19enable_sm80_to_sm89INS1_16FlashAttnFwdSm80INS1_25CollectiveMainloopFwdSm80ILi4ELi1ELb0EN4cute5tupleIJNS5_1CILi128EEENS7_ILi64EEES8_EEELi128ENS_6half_tEfNS_4arch4Sm80ELb0ELb0ELb0ELb1ELb0ELb0ELb1ELb0EEENS1_21CollectiveEpilogueFwdINS6_IJS8_S8_S9_EEENS6_IJNS7_ILi1EEESH_SH_EEESB_SD_Li128ELb1ELb1ELb0ELb0EEENS1_19SingleTileSchedulerILb1ELb0ELb1ELi128EEEEEEEEEvNT_6ParamsE,"a",@progbits
	.sectionflags	@""
	.align	4
.nv.constant0._ZN7cutlass13device_kernelIN5flash19enable_sm80_to_sm89INS1_16FlashAttnFwdSm80INS1_25CollectiveMainloopFwdSm80ILi4ELi1ELb0EN4cute5tupleIJNS5_1CILi128EEENS7_ILi64EEES8_EEELi128ENS_6half_tEfNS_4arch4Sm80ELb0ELb0ELb0ELb1ELb0ELb0ELb1ELb0EEENS1_21CollectiveEpilogueFwdINS6_IJS8_S8_S9_EEENS6_IJNS7_ILi1EEESH_SH_EEESB_SD_Li128ELb1ELb1ELb0ELb0EEENS1_19SingleTileSchedulerILb1ELb0ELb1ELi128EEEEEEEEEvNT_6ParamsE:
	.zero		1400


//--------------------- .nv.constant0._ZN7cutlass13device_kernelIN5flash19enable_sm80_to_sm89INS1_16FlashAttnFwdSm80INS1_25CollectiveMainloopFwdSm80ILi4ELi1ELb0EN4cute5tupleIJNS5_1CILi128EEENS7_ILi64EEES8_EEELi128ENS_6half_tEfNS_4arch4Sm80ELb0ELb0ELb0ELb1ELb0ELb1ELb1ELb0EEENS1_21CollectiveEpilogueFwdINS6_IJS8_S8_S9_EEENS6_IJNS7_ILi1EEESH_SH_EEESB_SD_Li128ELb1ELb1ELb0ELb0EEENS1_19SingleTileSchedulerILb1ELb0ELb1ELi128EEEEEEEEEvNT_6ParamsE --------------------------
	.section	.nv.constant0._ZN7cutlass13device_kernelIN5flash19enable_sm80_to_sm89INS1_16FlashAttnFwdSm80INS1_25CollectiveMainloopFwdSm80ILi4ELi1ELb0EN4cute5tupleIJNS5_1CILi128EEENS7_ILi64EEES8_EEELi128ENS_6half_tEfNS_4arch4Sm80ELb0ELb0ELb0ELb1ELb0ELb1ELb1ELb0EEENS1_21CollectiveEpilogueFwdINS6_IJS8_S8_S9_EEENS6_IJNS7_ILi1EEESH_SH_EEESB_SD_Li128ELb1ELb1ELb0ELb0EEENS1_19SingleTileSchedulerILb1ELb0ELb1ELi128EEEEEEEEEvNT_6ParamsE,"a",@progbits
	.sectionflags	@""
	.align	4
.nv.constant0._ZN7cutlass13device_kernelIN5flash19enable_sm80_to_sm89INS1_16FlashAttnFwdSm80INS1_25CollectiveMainloopFwdSm80ILi4ELi1ELb0EN4cute5tupleIJNS5_1CILi128EEENS7_ILi64EEES8_EEELi128ENS_6half_tEfNS_4arch4Sm80ELb0ELb0ELb0ELb1ELb0ELb1ELb1ELb0EEENS1_21CollectiveEpilogueFwdINS6_IJS8_S8_S9_EEENS6_IJNS7_ILi1EEESH_SH_EEESB_SD_Li128ELb1ELb1ELb0ELb0EEENS1_19SingleTileSchedulerILb1ELb0ELb1ELi128EEEEEEEEEvNT_6ParamsE:
	.zero		1400


//--------------------- .nv.constant0._ZN7cutlass13device_kernelIN5flash19enable_sm80_to_sm89INS1_16FlashAttnFwdSm80INS1_25CollectiveMainloopFwdSm80ILi4ELi1ELb0EN4cute5tupleIJNS5_1CILi128EEENS7_ILi48EEES8_EEELi128ENS_6half_tEfNS_4arch4Sm80ELb0ELb1ELb0ELb0ELb0ELb0ELb1ELb0EEENS1_21CollectiveEpilogueFwdINS6_IJS8_S8_S9_EEENS6_IJNS7_ILi1EEESH_SH_EEESB_SD_Li128ELb0ELb1ELb0ELb0EEENS1_19SingleTileSchedulerILb0ELb0ELb1ELi128EEEEEEEEEvNT_6ParamsE --------------------------
	.section	.nv.constant0._ZN7cutlass13device_kernelIN5flash19enable_sm80_to_sm89INS1_16FlashAttnFwdSm80INS1_25CollectiveMainloopFwdSm80ILi4ELi1ELb0EN4cute5tupleIJNS5_1CILi128EEENS7_ILi48EEES8_EEELi128ENS_6half_tEfNS_4arch4Sm80ELb0ELb1ELb0ELb0ELb0ELb0ELb1ELb0EEENS1_21CollectiveEpilogueFwdINS6_IJS8_S8_S9_EEENS6_IJNS7_ILi1EEESH_SH_EEESB_SD_Li128ELb0ELb1ELb0ELb0EEENS1_19SingleTileSchedulerILb0ELb0ELb1ELi128EEEEEEEEEvNT_6ParamsE,"a",@progbits
	.sectionflags	@""
	.align	4
.nv.constant0._ZN7cutlass13device_kernelIN5flash19enable_sm80_to_sm89INS1_16FlashAttnFwdSm80INS1_25CollectiveMainloopFwdSm80ILi4ELi1ELb0EN4cute5tupleIJNS5_1CILi128EEENS7_ILi48EEES8_EEELi128ENS_6half_tEfNS_4arch4Sm80ELb0ELb1ELb0ELb0ELb0ELb0ELb1ELb0EEENS1_21CollectiveEpilogueFwdINS6_IJS8_S8_S9_EEENS6_IJNS7_ILi1EEESH_SH_EEESB_SD_Li128ELb0ELb1ELb0ELb0EEENS1_19SingleTileSchedulerILb0ELb0ELb1ELi128EEEEEEEEEvNT_6ParamsE:
	.zero		1400


//--------------------- .nv.constant0._ZN7cutlass13device_kernelIN5flash19enable_sm80_to_sm89INS1_16FlashAttnFwdSm80INS1_25CollectiveMainloopFwdSm80ILi4ELi1ELb0EN4cute5tupleIJNS5_1CILi128EEENS7_ILi48EEES8_EEELi128ENS_6half_tEfNS_4arch4Sm80ELb0ELb1ELb0ELb1ELb0ELb0ELb1ELb0EEENS1_21CollectiveEpilogueFwdINS6_IJS8_S8_S9_EEENS6_IJNS7_ILi1EEESH_SH_EEESB_SD_Li128ELb1ELb1ELb0ELb0EEENS1_19SingleTileSchedulerILb1ELb0ELb1ELi128EEEEEEEEEvNT_6ParamsE --------------------------
	.section	.nv.constant0._ZN7cutlass13device_kernelIN5flash19enable_sm80_to_sm89INS1_16FlashAttnFwdSm80INS1_25CollectiveMainloopFwdSm80ILi4ELi1ELb0EN4cute5tupleIJNS5_1CILi128EEENS7_ILi48EEES8_EEELi128ENS_6half_tEfNS_4arch4Sm80ELb0ELb1ELb0ELb1ELb0ELb0ELb1ELb0EEENS1_21CollectiveEpilogueFwdINS6_IJS8_S8_S9_EEENS6_IJNS7_ILi1EEESH_SH_EEESB_SD_Li128ELb1ELb1ELb0ELb0EEENS1_19SingleTileSchedulerILb1ELb0ELb1ELi128EEEEEEEEEvNT_6ParamsE,"a",@progbits
	.sectionflags	@""
	.align	4
.nv.constant0._ZN7cutlass13device_kernelIN5flash19enable_sm80_to_sm89INS1_16FlashAttnFwdSm80INS1_25CollectiveMainloopFwdSm80ILi4ELi1ELb0EN4cute5tupleIJNS5_1CILi128EEENS7_ILi48EEES8_EEELi128ENS_6half_tEfNS_4arch4Sm80ELb0ELb1ELb0ELb1ELb0ELb0ELb1ELb0EEENS1_21CollectiveEpilogueFwdINS6_IJS8_S8_S9_EEENS6_IJNS7_ILi1EEESH_SH_EEESB_SD_Li128ELb1ELb1ELb0ELb0EEENS1_19SingleTileSchedulerILb1ELb0ELb1ELi128EEEEEEEEEvNT_6ParamsE:
	.zero		1400


//--------------------- .nv.constant0._ZN7cutlass13device_kernelIN5flash19enable_sm80_to_sm89INS1_16FlashAttnFwdSm80INS1_25CollectiveMainloopFwdSm80ILi4ELi1ELb0EN4cute5tupleIJNS5_1CILi128EEENS7_ILi48EEES8_EEELi128ENS_6half_tEfNS_4arch4Sm80ELb0ELb1ELb0ELb1ELb0ELb1ELb1ELb0EEENS1_21CollectiveEpilogueFwdINS6_IJS8_S8_S9_EEENS6_IJNS7_ILi1EEESH_SH_EEESB_SD_Li128ELb1ELb1ELb0ELb0EEENS1_19SingleTileSchedulerILb1ELb0ELb1ELi128EEEEEEEEEvNT_6ParamsE --------------------------
	.section	.nv.constant0._ZN7cutlass13device_kernelIN5flash19enable_sm80_to_sm89INS1_16FlashAttnFwdSm80INS1_25CollectiveMainloopFwdSm80ILi4ELi1ELb0EN4cute5tupleIJNS5_1CILi128EEENS7_ILi48EEES8_EEELi128ENS_6half_tEfNS_4arch4Sm80ELb0ELb1ELb0ELb1ELb0ELb1ELb1ELb0EEENS1_21CollectiveEpilogueFwdINS6_IJS8_S8_S9_EEENS6_IJNS7_ILi1EEESH_SH_EEESB_SD_Li128ELb1ELb1ELb0ELb0EEENS1_19SingleTileSchedulerILb1ELb0ELb1ELi128EEEEEEEEEvNT_6ParamsE,"a",@progbits
	.sectionflags	@""
	.align	4
.nv.constant0._ZN7cutlass13device_kernelIN5flash19enable_sm80_to_sm89INS1_16FlashAttnFwdSm80INS1_25CollectiveMainloopFwdSm80ILi4ELi1ELb0EN4cute5tupleIJNS5_1CILi128EEENS7_ILi48EEES8_EEELi128ENS_6half_tEfNS_4arch4Sm80ELb0ELb1ELb0ELb1ELb0ELb1ELb1ELb0EEENS1_21CollectiveEpilogueFwdINS6_IJS8_S8_S9_EEENS6_IJNS7_ILi1EEESH_SH_EEESB_SD_Li128ELb1ELb1ELb0ELb0EEENS1_19SingleTileSchedulerILb1ELb0ELb1ELi128EEEEEEEEEvNT_6ParamsE:
	.zero		1400


//--------------------- .nv.constant0._ZN7cutlass13device_kernelIN5flash19enable_sm80_to_sm89INS1_16FlashAttnFwdSm80INS1_25CollectiveMainloopFwdSm80ILi4ELi1ELb0EN4cute5tupleIJNS5_1CILi128EEENS7_ILi64EEES8_EEELi128ENS_6half_tEfNS_4arch4Sm80ELb1ELb0ELb0ELb0ELb0ELb0ELb1ELb0EEENS1_21CollectiveEpilogueFwdINS6_IJS8_S8_S9_EEENS6_IJNS7_ILi1EEESH_SH_EEESB_SD_Li128ELb0ELb1ELb0ELb0EEENS1_30DynamicPersistentTileSchedulerILi128ELi128ELb0ELb1ELb0EEEEEEEEEvNT_6ParamsE --------------------------
	.section	.nv.constant0._ZN7cutlass13device_kernelIN5flash19enable_sm80_to_sm89INS1_16FlashAttnFwdSm80INS1_25CollectiveMainloopFwdSm80ILi4ELi1ELb0EN4cute5tupleIJNS5_1CILi128EEENS7_ILi64EEES8_EEELi128ENS_6half_tEfNS_4arch4Sm80ELb1ELb0ELb0ELb0ELb0ELb0ELb1ELb0EEENS1_21CollectiveEpilogueFwdINS6_IJS8_S8_S9_EEENS6_IJNS7_ILi1EEESH_SH_EEESB_SD_Li128ELb0ELb1ELb0ELb0EEENS1_30DynamicPersistentTileSchedulerILi128ELi128ELb0ELb1ELb0EEEEEEEEEvNT_6ParamsE,"a",@progbits
	.sectionflags	@""
	.align	4
.nv.constant0._ZN7cutlass13device_kernelIN5flash19enable_sm80_to_sm89INS1_16FlashAttnFwdSm80INS1_25CollectiveMainloopFwdSm80ILi4ELi1ELb0EN4cute5tupleIJNS5_1CILi128EEENS7_ILi64EEES8_EEELi128ENS_6half_tEfNS_4arch4Sm80ELb1ELb0ELb0ELb0ELb0ELb0ELb1ELb0EEENS1_21CollectiveEpilogueFwdINS6_IJS8_S8_S9_EEENS6_IJNS7_ILi1EEESH_SH_EEESB_SD_Li128ELb0ELb1ELb0ELb0EEENS1_30DynamicPersistentTileSchedulerILi128ELi128ELb0ELb1ELb0EEEEEEEEEvNT_6ParamsE:
	.zero		1416


//--------------------- .nv.constant0._ZN7cutlass13device_kernelIN5flash19enable_sm80_to_sm89INS1_16FlashAttnFwdSm80INS1_25CollectiveMainloopFwdSm80ILi4ELi1ELb0EN4cute5tupleIJNS5_1CILi128EEENS7_ILi64EEES8_EEELi128ENS_6half_tEfNS_4arch4Sm80ELb1ELb0ELb0ELb1ELb0ELb0ELb1ELb0EEENS1_21CollectiveEpilogueFwdINS6_IJS8_S8_S9_EEENS6_IJNS7_ILi1EEESH_SH_EEESB_SD_Li128ELb1ELb1ELb0ELb0EEENS1_19SingleTileSchedulerILb1ELb0ELb1ELi128EEEEEEEEEvNT_6ParamsE --------------------------
	.section	.nv.constant0._ZN7cutlass13device_kernelIN5flash19enable_sm80_to_sm89INS1_16FlashAttnFwdSm80INS1_25CollectiveMainloopFwdSm80ILi4ELi1ELb0EN4cute5tupleIJNS5_1CILi128EEENS7_ILi64EEES8_EEELi128ENS_6half_tEfNS_4arch4Sm80ELb1ELb0ELb0ELb1ELb0ELb0ELb1ELb0EEENS1_21CollectiveEpilogueFwdINS6_IJS8_S8_S9_EEENS6_IJNS7_ILi1EEESH_SH_EEESB_SD_Li128ELb1ELb1ELb0ELb0EEENS1_19SingleTileSchedulerILb1ELb0ELb1ELi128EEEEEEEEEvNT_6ParamsE,"a",@progbits
	.sectionflags	@""
	.align	4
.nv.constant0._ZN7cutlass13device_kernelIN5flash19enable_sm80_to_sm89INS1_16FlashAttnFwdSm80INS1_25CollectiveMainloopFwdSm80ILi4ELi1ELb0EN4cute5tupleIJNS5_1CILi128EEENS7_ILi64EEES8_EEELi128ENS_6half_tEfNS_4arch4Sm80ELb1ELb0ELb0ELb1ELb0ELb0ELb1ELb0EEENS1_21CollectiveEpilogueFwdINS6_IJS8_S8_S9_EEENS6_IJNS7_ILi1EEESH_SH_EEESB_SD_Li128ELb1ELb1ELb0ELb0EEENS1_19SingleTileSchedulerILb1ELb0ELb1ELi128EEEEEEEEEvNT_6ParamsE:
	.zero		1400


//--------------------- .nv.constant0._ZN7cutlass13device_kernelIN5flash19enable_sm80_to_sm89INS1_16FlashAttnFwdSm80INS1_25CollectiveMainloopFwdSm80ILi4ELi1ELb0EN4cute5tupleIJNS5_1CILi128EEENS7_ILi64EEES8_EEELi128ENS_6half_tEfNS_4arch4Sm80ELb1ELb0ELb0ELb1ELb0ELb1ELb1ELb0EEENS1_21CollectiveEpilogueFwdINS6_IJS8_S8_S9_EEENS6_IJNS7_ILi1EEESH_SH_EEESB_SD_Li128ELb1ELb1ELb0ELb0EEENS1_19SingleTileSchedulerILb1ELb0ELb1ELi128EEEEEEEEEvNT_6ParamsE --------------------------
	.section	.nv.constant0._ZN7cutlass13device_kernelIN5flash19enable_sm80_to_sm89INS1_16FlashAttnFwdSm80INS1_25CollectiveMainloopFwdSm80ILi4ELi1ELb0EN4cute5tupleIJNS5_1CILi128EEENS7_ILi64EEES8_EEELi128ENS_6half_tEfNS_4arch4Sm80ELb1ELb0ELb0ELb1ELb0ELb1ELb1ELb0EEENS1_21CollectiveEpilogueFwdINS6_IJS8_S8_S9_EEENS6_IJNS7_ILi1EEESH_SH_EEESB_SD_Li128ELb1ELb1ELb0ELb0EEENS1_19SingleTileSchedulerILb1ELb0ELb1ELi128EEEEEEEEEvNT_6ParamsE,"a",@progbits
	.sectionflags	@""
	.align	4
.nv.constant0._ZN7cutlass13device_kernelIN5flash19enable_sm80_to_sm89INS1_16FlashAttnFwdSm80INS1_25CollectiveMainloopFwdSm80ILi4ELi1ELb0EN4cute5tupleIJNS5_1CILi128EEENS7_ILi64EEES8_EEELi128ENS_6half_tEfNS_4arch4Sm80ELb1ELb0ELb0ELb1ELb0ELb1ELb1ELb0EEENS1_21CollectiveEpilogueFwdINS6_IJS8_S8_S9_EEENS6_IJNS7_ILi1EEESH_SH_EEESB_SD_Li128ELb1ELb1ELb0ELb0EEENS1_19SingleTileSchedulerILb1ELb0ELb1ELi128EEEEEEEEEvNT_6ParamsE:
	.zero		1400


//--------------------- .text._ZN7cutlass13device_kernelIN5flash19enable_sm80_to_sm89INS1_16FlashAttnFwdSm80INS1_25CollectiveMainloopFwdSm80ILi8ELi1ELb1EN4cute5tupleIJNS5_1CILi128EEES8_S8_EEELi128ENS_6half_tEfNS_4arch4Sm80ELb0ELb0ELb0ELb0ELb0ELb0ELb1ELb0EEENS1_21CollectiveEpilogueFwdIS9_NS6_IJNS7_ILi1EEESF_SF_EEESA_SC_Li256ELb0ELb1ELb0ELb0EEENS1_19SingleTileSchedulerILb0ELb0ELb1ELi128EEEEEEEEEvNT_6ParamsE --------------------------
	.section	.text._ZN7cutlass13device_kernelIN5flash19enable_sm80_to_sm89INS1_16FlashAttnFwdSm80INS1_25CollectiveMainloopFwdSm80ILi8ELi1ELb1EN4cute5tupleIJNS5_1CILi128EEES8_S8_EEELi128ENS_6half_tEfNS_4arch4Sm80ELb0ELb0ELb0ELb0ELb0ELb0ELb1ELb0EEENS1_21CollectiveEpilogueFwdIS9_NS6_IJNS7_ILi1EEESF_SF_EEESA_SC_Li256ELb0ELb1ELb0ELb0EEENS1_19SingleTileSchedulerILb0ELb0ELb1ELi128EEEEEEEEEvNT_6ParamsE,"ax",@progbits
	.sectioninfo	@"SHI_REGISTERS=255"
	.align	128
.text._ZN7cutlass13device_kernelIN5flash19enable_sm80_to_sm89INS1_16FlashAttnFwdSm80INS1_25CollectiveMainloopFwdSm80ILi8ELi1ELb1EN4cute5tupleIJNS5_1CILi128EEES8_S8_EEELi128ENS_6half_tEfNS_4arch4Sm80ELb0ELb0ELb0ELb0ELb0ELb0ELb1ELb0EEENS1_21CollectiveEpilogueFwdIS9_NS6_IJNS7_ILi1EEESF_SF_EEESA_SC_Li256ELb0ELb1ELb0ELb0EEENS1_19SingleTileSchedulerILb0ELb0ELb1ELi128EEEEEEEEEvNT_6ParamsE:
        .type           _ZN7cutlass13device_kernelIN5flash19enable_sm80_to_sm89INS1_16FlashAttnFwdSm80INS1_25CollectiveMainloopFwdSm80ILi8ELi1ELb1EN4cute5tupleIJNS5_1CILi128EEES8_S8_EEELi128ENS_6half_tEfNS_4arch4Sm80ELb0ELb0ELb0ELb0ELb0ELb0ELb1ELb0EEENS1_21CollectiveEpilogueFwdIS9_NS6_IJNS7_ILi1EEESF_SF_EEESA_SC_Li256ELb0ELb1ELb0ELb0EEENS1_19SingleTileSchedulerILb0ELb0ELb1ELi128EEEEEEEEEvNT_6ParamsE,@function
        .size           _ZN7cutlass13device_kernelIN5flash19enable_sm80_to_sm89INS1_16FlashAttnFwdSm80INS1_25CollectiveMainloopFwdSm80ILi8ELi1ELb1EN4cute5tupleIJNS5_1CILi128EEES8_S8_EEELi128ENS_6half_tEfNS_4arch4Sm80ELb0ELb0ELb0ELb0ELb0ELb0ELb1ELb0EEENS1_21CollectiveEpilogueFwdIS9_NS6_IJNS7_ILi1EEESF_SF_EEESA_SC_Li256ELb0ELb1ELb0ELb0EEENS1_19SingleTileSchedulerILb0ELb0ELb1ELi128EEEEEEEEEvNT_6ParamsE,(.L_x_1712 - _ZN7cutlass13device_kernelIN5flash19enable_sm80_to_sm89INS1_16FlashAttnFwdSm80INS1_25CollectiveMainloopFwdSm80ILi8ELi1ELb1EN4cute5tupleIJNS5_1CILi128EEES8_S8_EEELi128ENS_6half_tEfNS_4arch4Sm80ELb0ELb0ELb0ELb0ELb0ELb0ELb1ELb0EEENS1_21CollectiveEpilogueFwdIS9_NS6_IJNS7_ILi1EEESF_SF_EEESA_SC_Li256ELb0ELb1ELb0ELb0EEENS1_19SingleTileSchedulerILb0ELb0ELb1ELi128EEEEEEEEEvNT_6ParamsE)
        .other          _ZN7cutlass13device_kernelIN5flash19enable_sm80_to_sm89INS1_16FlashAttnFwdSm80INS1_25CollectiveMainloopFwdSm80ILi8ELi1ELb1EN4cute5tupleIJNS5_1CILi128EEES8_S8_EEELi128ENS_6half_tEfNS_4arch4Sm80ELb0ELb0ELb0ELb0ELb0ELb0ELb1ELb0EEENS1_21CollectiveEpilogueFwdIS9_NS6_IJNS7_ILi1EEESF_SF_EEESA_SC_Li256ELb0ELb1ELb0ELb0EEENS1_19SingleTileSchedulerILb0ELb0ELb1ELi128EEEEEEEEEvNT_6ParamsE,@"STO_CUDA_ENTRY STV_DEFAULT"
_ZN7cutlass13device_kernelIN5flash19enable_sm80_to_sm89INS1_16FlashAttnFwdSm80INS1_25CollectiveMainloopFwdSm80ILi8ELi1ELb1EN4cute5tupleIJNS5_1CILi128EEES8_S8_EEELi128ENS_6half_tEfNS_4arch4Sm80ELb0ELb0ELb0ELb0ELb0ELb0ELb1ELb0EEENS1_21CollectiveEpilogueFwdIS9_NS6_IJNS7_ILi1EEESF_SF_EEESA_SC_Li256ELb0ELb1ELb0ELb0EEENS1_19SingleTileSchedulerILb0ELb0ELb1ELi128EEEEEEEEEvNT_6ParamsE:
[----:B------:R-:W-:-:S03]  /*0000*/  MOV R1, c[0x0][0x28] ;  /* 0x00000a0000017a02 */ /* 0x000fc60000000f00 */
[----:B------:R-:W1:Y:S01]  /*0010*/  S2R R15, SR_CTAID.Z ;  /* 0x00000000000f7919 */ /* 0x000e620000002700 */
[----:B------:R-:W-:Y:S02]  /*0020*/  IADD3 R1, R1, -0x10, RZ ;  /* 0xfffffff001017810 */ /* 0x000fe40007ffe0ff */
[----:B-1----:R-:W-:-:S13]  /*0030*/  ISETP.GE.AND P0, PT, R15, RZ, PT ;  /* 0x000000ff0f00720c */ /* 0x002fda0003f06270 */
[----:B------:R-:W-:Y:S05]  /*0040*/  @!P0 EXIT ;  /* 0x000000000000894d */ /* 0x000fea0003800000 */
[----:B------:R-:W-:Y:S01]  /*0050*/  ISETP.NE.U32.AND P2, PT, RZ, c[0x0][0x340], PT ;  /* 0x0000d000ff007a0c */ /* 0x000fe20003f45070 */
[----:B------:R-:W-:Y:S01]  /*0060*/  ULDC.64 UR22, c[0x0][0x118] ;  /* 0x0000460000167ab9 */ /* 0x000fe20000000a00 */
[----:B------:R-:W1:Y:S04]  /*0070*/  S2R R116, SR_TID.X ;  /* 0x0000000000747919 */ /* 0x000e680000002100 */
[----:B------:R-:W2:Y:S01]  /*0080*/  S2R R32, SR_CTAID.Y ;  /* 0x0000000000207919 */ /* 0x000ea20000002600 */
[----:B------:R-:W-:-:S03]  /*0090*/  ISETP.NE.AND.EX P2, PT, RZ, c[0x0][0x344], PT, P2 ;  /* 0x0000d100ff007a0c */ /* 0x000fc60003f45320 */
[----:B------:R-:W3:Y:S01]  /*00a0*/  S2R R6, SR_CTAID.X ;  /* 0x0000000000067919 */ /* 0x000ee20000002500 */
[----:B------:R-:W-:Y:S01]  /*00b0*/  IMAD.MOV.U32 R7, RZ, RZ, c[0x0][0x2c4] ;  /* 0x0000b100ff077624 */ /* 0x000fe200078e00ff */
[----:B------:R-:W-:Y:S01]  /*00c0*/  SHF.R.S32.HI R16, RZ, 0x1f, R15 ;  /* 0x0000001fff107819 */ /* 0x000fe2000001140f */
[----:B------:R-:W-:Y:S02]  /*00d0*/  ULDC UR8, c[0x0][0x1d0] ;  /* 0x0000740000087ab9 */ /* 0x000fe40000000800 */
[----:B------:R-:W-:Y:S02]  /*00e0*/  UMOV UR9, 0x7 ;  /* 0x0000000700097882 */ /* 0x000fe40000000000 */
[----:B------:R-:W-:-:S03]  /*00f0*/  ULDC.64 UR6, c[0x0][0x1e0] ;  /* 0x0000780000067ab9 */ /* 0x000fc60000000a00 */
[----:B------:R-:W-:-:S04]  /*0100*/  @P2 IMAD.MOV.U32 R2, RZ, RZ, 0x4 ;  /* 0x00000004ff022424 */ /* 0x000fc800078e00ff */
[----:B------:R-:W-:-:S05]  /*0110*/  @P2 IMAD.WIDE R2, R15, R2, c[0x0][0x340] ;  /* 0x0000d0000f022625 */ /* 0x000fca00078e0202 */
[----:B------:R4:W5:Y:S01]  /*0120*/  @P2 LDG.E R20, [R2.64] ;  /* 0x0000001602142981 */ /* 0x000962000c1e1900 */
[----:B-1----:R-:W-:Y:S01]  /*0130*/  SHF.R.S32.HI R27, RZ, 0x1f, R116 ;  /* 0x0000001fff1b7819 */ /* 0x002fe20000011474 */
[----:B--2---:R-:W-:Y:S01]  /*0140*/  IMAD.WIDE.U32 R4, R32, c[0x0][0x1b8], RZ ;  /* 0x00006e0020047a25 */ /* 0x004fe200078e00ff */
[----:B------:R-:W-:Y:S01]  /*0150*/  SHF.R.S32.HI R33, RZ, 0x1f, R32 ;  /* 0x0000001fff217819 */ /* 0x000fe20000011420 */
[----:B------:R-:W-:Y:S01]  /*0160*/  UIADD3 UR4, UR8, 0x7f, URZ ;  /* 0x0000007f08047890 */ /* 0x000fe2000fffe03f */
[C---:B------:R-:W-:Y:S01]  /*0170*/  ISETP.NE.AND P0, PT, R7.reuse, 0x1, PT ;  /* 0x000000010700780c */ /* 0x040fe20003f05270 */
[----:B------:R-:W-:Y:S01]  /*0180*/  IMAD R7, R7, c[0x0][0x168], RZ ;  /* 0x00005a0007077a24 */ /* 0x000fe200078e02ff */
[----:B------:R-:W-:Y:S01]  /*0190*/  LEA.HI R25, R27, R116, RZ, 0x4 ;  /* 0x000000741b197211 */ /* 0x000fe200078f20ff */
[----:B------:R-:W-:Y:S02]  /*01a0*/  USHF.R.S32.HI UR18, URZ, 0x1f, UR4 ;  /* 0x0000001f3f127899 */ /* 0x000fe40008011404 */
[----:B------:R-:W-:Y:S01]  /*01b0*/  USHF.L.U64.HI UR9, UR6, UR9, UR7 ;  /* 0x0000000906097299 */ /* 0x000fe20008010207 */
[----:B------:R-:W-:Y:S01]  /*01c0*/  SHF.R.S32.HI R14, RZ, 0x4, R25 ;  /* 0x00000004ff0e7819 */ /* 0x000fe20000011419 */
[----:B------:R-:W-:-:S02]  /*01d0*/  ULEA.HI UR18, UR18, UR4, URZ, 0x7 ;  /* 0x0000000412127291 */ /* 0x000fc4000f8f383f */
[----:B------:R-:W-:Y:S02]  /*01e0*/  USHF.L.U32 UR10, UR6, 0x7, URZ ;  /* 0x00000007060a7899 */ /* 0x000fe4000800063f */
[----:B------:R-:W-:Y:S02]  /*01f0*/  ULEA.HI.SX32 UR13, UR18, 0xffffffff, 0x19 ;  /* 0xffffffff120d7891 */ /* 0x000fe4000f8fca3f */
[----:B------:R-:W-:Y:S02]  /*0200*/  UIMAD.WIDE.U32 UR20, UR6, 0x40, URZ ;  /* 0x00000040061478a5 */ /* 0x000fe4000f8e003f */
[----:B------:R-:W-:Y:S02]  /*0210*/  USHF.R.S32.HI UR12, URZ, 0x1f, UR13 ;  /* 0x0000001f3f0c7899 */ /* 0x000fe4000801140d */
[----:B------:R-:W-:Y:S02]  /*0220*/  UIMAD UR4, UR9, UR13, URZ ;  /* 0x0000000d090472a4 */ /* 0x000fe4000f8e023f */
[----:B------:R-:W-:Y:S01]  /*0230*/  USHF.L.U32 UR14, UR7, 0x6, URZ ;  /* 0x00000006070e7899 */ /* 0x000fe2000800063f */
[----:B----4-:R-:W-:Y:S01]  /*0240*/  LEA.HI R3, R27, R116, RZ, 0x3 ;  /* 0x000000741b037211 */ /* 0x010fe200078f18ff */
[----:B------:R-:W-:Y:S01]  /*0250*/  IMAD R2, R33, c[0x0][0x1b8], RZ ;  /* 0x00006e0021027a24 */ /* 0x000fe200078e02ff */
[----:B------:R-:W-:-:S02]  /*0260*/  UIMAD UR4, UR12, UR10, UR4 ;  /* 0x0000000a0c0472a4 */ /* 0x000fc4000f8e0204 */
[----:B------:R-:W-:Y:S01]  /*0270*/  LOP3.LUT R0, R3, 0xfffffff8, RZ, 0xc0, !PT ;  /* 0xfffffff803007812 */ /* 0x000fe200078ec0ff */
[----:B------:R-:W-:Y:S01]  /*0280*/  IMAD R2, R32, c[0x0][0x1bc], R2 ;  /* 0x00006f0020027a24 */ /* 0x000fe200078e0202 */
[----:B------:R-:W-:Y:S01]  /*0290*/  SHF.R.S32.HI R23, RZ, 0x3, R3 ;  /* 0x00000003ff177819 */ /* 0x000fe20000011403 */
[----:B------:R-:W-:Y:S02]  /*02a0*/  UIADD3 UR14, UR21, UR14, URZ ;  /* 0x0000000e150e7290 */ /* 0x000fe4000fffe03f */
[----:B------:R-:W-:Y:S01]  /*02b0*/  IMAD.IADD R40, R116, 0x1, -R0 ;  /* 0x0000000174287824 */ /* 0x000fe200078e0a00 */
[--C-:B------:R-:W-:Y:S01]  /*02c0*/  SHF.R.S32.HI R26, RZ, 0x1f, R23.reuse ;  /* 0x0000001fff1a7819 */ /* 0x100fe20000011417 */
[----:B------:R-:W-:Y:S01]  /*02d0*/  IMAD.IADD R3, R5, 0x1, R2 ;  /* 0x0000000105037824 */ /* 0x000fe200078e0202 */
[----:B------:R-:W-:Y:S01]  /*02e0*/  IADD3 R22, -R23, c[0x0][0x1d0], RZ ;  /* 0x0000740017167a10 */ /* 0x000fe20007ffe1ff */
[----:B------:R-:W-:Y:S01]  /*02f0*/  IMAD R0, R40, 0x20, R23 ;  /* 0x0000002028007824 */ /* 0x000fe200078e0217 */
[----:B------:R-:W-:Y:S01]  /*0300*/  UMOV UR11, 0x40 ;  /* 0x00000040000b7882 */ /* 0x000fe20000000000 */
[----:B------:R-:W-:-:S02]  /*0310*/  IMAD R5, R16, c[0x0][0x1c0], RZ ;  /* 0x0000700010057a24 */ /* 0x000fc400078e02ff */
[----:B---3--:R-:W-:Y:S02]  /*0320*/  IMAD R9, R6, 0x80, R0 ;  /* 0x0000008006097824 */ /* 0x008fe400078e0200 */
[----:B------:R-:W-:Y:S02]  /*0330*/  IMAD.MOV.U32 R2, RZ, RZ, R4 ;  /* 0x000000ffff027224 */ /* 0x000fe400078e0004 */
[----:B------:R-:W-:Y:S01]  /*0340*/  IMAD R4, R15, c[0x0][0x1c4], R5 ;  /* 0x000071000f047a24 */ /* 0x000fe200078e0205 */
[----:B------:R1:W-:Y:S01]  /*0350*/  STL [R1], R9 ;  /* 0x0000000901007387 */ /* 0x0003e20000100800 */
[----:B------:R-:W-:-:S04]  /*0360*/  @P0 IMAD.HI.U32 R5, R9, c[0x0][0x2c8], RZ ;  /* 0x0000b20009050a27 */ /* 0x000fc800078e00ff */
[----:B------:R-:W-:Y:S01]  /*0370*/  IMAD.MOV.U32 R0, RZ, RZ, R9 ;  /* 0x000000ffff007224 */ /* 0x000fe200078e0009 */
[----:B------:R-:W-:Y:S01]  /*0380*/  @P0 SHF.R.U32.HI R0, RZ, c[0x0][0x2cc], R5 ;  /* 0x0000b300ff000a19 */ /* 0x000fe20000011605 */
[----:B------:R-:W-:-:S04]  /*0390*/  IMAD.WIDE.U32 R2, R15, c[0x0][0x1c0], R2 ;  /* 0x000070000f027a25 */ /* 0x000fc800078e0002 */
[----:B------:R-:W-:Y:S02]  /*03a0*/  IMAD R8, R6, 0x80, R23 ;  /* 0x0000008006087824 */ /* 0x000fe400078e0217 */
[----:B------:R-:W-:Y:S01]  /*03b0*/  IMAD.IADD R3, R3, 0x1, R4 ;  /* 0x0000000103037824 */ /* 0x000fe200078e0204 */
[----:B------:R-:W-:Y:S01]  /*03c0*/  SHF.R.S32.HI R4, RZ, 0x1f, R0 ;  /* 0x0000001fff047819 */ /* 0x000fe20000011400 */
[----:B------:R-:W-:Y:S01]  /*03d0*/  IMAD.SHL.U32 R238, R40, 0x8, RZ ;  /* 0x0000000828ee7824 */ /* 0x000fe200078e00ff */
[----:B------:R-:W-:Y:S01]  /*03e0*/  IADD3 R6, R8, 0x20, RZ ;  /* 0x0000002008067810 */ /* 0x000fe20007ffe0ff */
[----:B------:R-:W-:Y:S01]  /*03f0*/  IMAD.WIDE.U32 R2, R0, c[0x0][0x1b0], R2 ;  /* 0x00006c0000027a25 */ /* 0x000fe200078e0002 */
[----:B------:R-:W-:Y:S01]  /*0400*/  IADD3 R5, R8, 0x40, RZ ;  /* 0x0000004008057810 */ /* 0x000fe20007ffe0ff */
[----:B------:R2:W-:Y:S01]  /*0410*/  STL [R1+0x4], R8 ;  /* 0x0000040801007387 */ /* 0x0005e20000100800 */
[-C--:B------:R-:W-:Y:S01]  /*0420*/  ISETP.GE.AND P6, PT, R6, R7.reuse, PT ;  /* 0x000000070600720c */ /* 0x080fe20003fc6270 */
[----:B------:R-:W-:Y:S01]  /*0430*/  IMAD R4, R4, c[0x0][0x1b0], RZ ;  /* 0x00006c0004047a24 */ /* 0x000fe200078e02ff */
[-C--:B------:R-:W-:Y:S01]  /*0440*/  ISETP.GE.AND P5, PT, R5, R7.reuse, PT ;  /* 0x000000070500720c */ /* 0x080fe20003fa6270 */
[----:B------:R-:W-:Y:S01]  /*0450*/  IMAD.MOV R6, RZ, RZ, -R0 ;  /* 0x000000ffff067224 */ /* 0x000fe200078e0a00 */
[----:B------:R-:W-:Y:S01]  /*0460*/  IADD3 R5, R8, 0x60, RZ ;  /* 0x0000006008057810 */ /* 0x000fe20007ffe0ff */
[----:B------:R-:W-:Y:S01]  /*0470*/  IMAD R4, R0, c[0x0][0x1b4], R4 ;  /* 0x00006d0000047a24 */ /* 0x000fe200078e0204 */
[-C--:B------:R-:W-:Y:S01]  /*0480*/  ISETP.GE.AND P4, PT, R8, R7.reuse, PT ;  /* 0x000000070800720c */ /* 0x080fe20003f86270 */
[----:B------:R-:W-:Y:S01]  /*0490*/  IMAD R0, R6, c[0x0][0x2c4], R9 ;  /* 0x0000b10006007a24 */ /* 0x000fe200078e0209 */
[----:B------:R-:W-:Y:S01]  /*04a0*/  ISETP.GE.AND P1, PT, R5, R7, PT ;  /* 0x000000070500720c */ /* 0x000fe20003f26270 */
[----:B------:R-:W-:Y:S01]  /*04b0*/  IMAD.IADD R3, R3, 0x1, R4 ;  /* 0x0000000103037824 */ /* 0x000fe200078e0204 */
[----:B------:R-:W-:Y:S01]  /*04c0*/  SHF.R.S32.HI R239, RZ, 0x1f, R238 ;  /* 0x0000001fffef7819 */ /* 0x000fe200000114ee */
[----:B------:R-:W-:Y:S01]  /*04d0*/  IMAD.SHL.U32 R5, R23, 0x40, RZ ;  /* 0x0000004017057824 */ /* 0x000fe200078e00ff */
[----:B------:R-:W-:Y:S01]  /*04e0*/  SHF.R.S32.HI R4, RZ, 0x1f, R0 ;  /* 0x0000001fff047819 */ /* 0x000fe20000011400 */
[----:B------:R-:W-:Y:S01]  /*04f0*/  IMAD.WIDE.U32 R2, R0, c[0x0][0x1a8], R2 ;  /* 0x00006a0000027a25 */ /* 0x000fe200078e0002 */
[----:B-1----:R-:W-:-:S02]  /*0500*/  LEA.HI R9, R27, R116, RZ, 0x6 ;  /* 0x000000741b097211 */ /* 0x002fc400078f30ff */
[----:B------:R-:W-:Y:S01]  /*0510*/  LOP3.LUT R5, R5, 0x1c0, RZ, 0xc0, !PT ;  /* 0x000001c005057812 */ /* 0x000fe200078ec0ff */
[----:B------:R-:W-:Y:S01]  /*0520*/  IMAD R4, R4, c[0x0][0x1a8], RZ ;  /* 0x00006a0004047a24 */ /* 0x000fe200078e02ff */
[----:B------:R-:W-:Y:S01]  /*0530*/  LEA R12, P0, R2, c[0x0][0x160], 0x1 ;  /* 0x00005800020c7a11 */ /* 0x000fe200078008ff */
[----:B------:R-:W-:Y:S01]  /*0540*/  IMAD.U32 R7, RZ, RZ, UR13 ;  /* 0x0000000dff077e24 */ /* 0x000fe2000f8e00ff */
[----:B------:R-:W-:Y:S01]  /*0550*/  IADD3 R240, R238, 0x40, RZ ;  /* 0x00000040eef07810 */ /* 0x000fe20007ffe0ff */
[----:B------:R-:W-:Y:S01]  /*0560*/  IMAD R6, R0, c[0x0][0x1ac], R4 ;  /* 0x00006b0000067a24 */ /* 0x000fe200078e0204 */
[----:B------:R-:W-:Y:S01]  /*0570*/  SHF.R.U32.HI R0, RZ, 0x3, R5 ;  /* 0x00000003ff007819 */ /* 0x000fe20000011605 */
[----:B------:R-:W-:Y:S01]  /*0580*/  IMAD R10, R26, c[0x0][0x1e0], RZ ;  /* 0x000078001a0a7a24 */ /* 0x000fe200078e02ff */
[----:B------:R-:W-:Y:S01]  /*0590*/  LOP3.LUT R4, R5, 0x38, R238, 0xf8, !PT ;  /* 0x0000003805047812 */ /* 0x000fe200078ef8ee */
[----:B------:R-:W-:Y:S01]  /*05a0*/  IMAD R22, R7, -0x80, R22 ;  /* 0xffffff8007167824 */ /* 0x000fe200078e0216 */
[----:B--2---:R-:W-:Y:S01]  /*05b0*/  LEA.HI R8, R25, R14, RZ, 0x1 ;  /* 0x0000000e19087211 */ /* 0x004fe200078f08ff */
[----:B------:R-:W-:Y:S01]  /*05c0*/  IMAD R10, R23, c[0x0][0x1e4], R10 ;  /* 0x00007900170a7a24 */ /* 0x000fe200078e020a */
[----:B------:R-:W-:Y:S01]  /*05d0*/  LOP3.LUT R13, R4, R0, RZ, 0x3c, !PT ;  /* 0x00000000040d7212 */ /* 0x000fe200078e3cff */
[----:B------:R-:W-:Y:S01]  /*05e0*/  IMAD.IADD R0, R3, 0x1, R6 ;  /* 0x0000000103007824 */ /* 0x000fe200078e0206 */
[----:B------:R-:W-:Y:S01]  /*05f0*/  SHFL.IDX PT, R4, R12, RZ, 0x181f ;  /* 0x00181fff0c047589 */ /* 0x000fe200000e0000 */
[----:B------:R-:W-:Y:S01]  /*0600*/  IMAD.WIDE.U32 R6, R23, c[0x0][0x1e0], R238 ;  /* 0x0000780017067a25 */ /* 0x000fe200078e00ee */
[----:B------:R-:W-:-:S02]  /*0610*/  LOP3.LUT R8, R8, 0xfffffffe, RZ, 0xc0, !PT ;  /* 0xfffffffe08087812 */ /* 0x000fc400078ec0ff */
[----:B------:R-:W-:Y:S01]  /*0620*/  LEA.HI.X R0, R2, c[0x0][0x164], R0, 0x1, P0 ;  /* 0x0000590002007a11 */ /* 0x000fe200000f0c00 */
[----:B------:R-:W-:Y:S01]  /*0630*/  IMAD.IADD R11, R7, 0x1, R10 ;  /* 0x00000001070b7824 */ /* 0x000fe200078e020a */
[----:B------:R-:W-:Y:S01]  /*0640*/  SHFL.IDX PT, R2, R12, 0x1, 0x181f ;  /* 0x00381f000c027f89 */ /* 0x000fe200000e0000 */
[----:B------:R-:W-:Y:S01]  /*0650*/  IMAD.SHL.U32 R9, R9, 0x8, RZ ;  /* 0x0000000809097824 */ /* 0x000fe200078e00ff */
[----:B------:R-:W-:Y:S01]  /*0660*/  ISETP.GE.AND P0, PT, R238, c[0x0][0x198], PT ;  /* 0x00006600ee007a0c */ /* 0x000fe20003f06270 */
[----:B------:R-:W-:Y:S01]  /*0670*/  IMAD.MOV.U32 R10, RZ, RZ, R6 ;  /* 0x000000ffff0a7224 */ /* 0x000fe200078e0006 */
[----:B------:R-:W-:Y:S01]  /*0680*/  SHFL.IDX PT, R5, R0, RZ, 0x181f ;  /* 0x00181fff00057589 */ /* 0x000fe200000e0000 */
[----:B------:R-:W-:Y:S01]  /*0690*/  @!P4 SHF.R.S32.HI R6, RZ, 0x1f, R240 ;  /* 0x0000001fff06c819 */ /* 0x000fe200000114f0 */
[----:B------:R-:W-:Y:S01]  /*06a0*/  IMAD.IADD R24, R14, 0x1, -R8 ;  /* 0x000000010e187824 */ /* 0x000fe200078e0a08 */
[----:B------:R-:W-:Y:S01]  /*06b0*/  LOP3.LUT R249, R13, 0xfffffe00, R9, 0xf8, !PT ;  /* 0xfffffe000df97812 */ /* 0x000fe200078ef809 */
[----:B------:R-:W1:Y:S01]  /*06c0*/  SHFL.IDX PT, R3, R0, 0x1, 0x181f ;  /* 0x00381f0000037f89 */ /* 0x000e6200000e0000 */
[----:B------:R-:W-:-:S02]  /*06d0*/  @!P4 LEA.HI R9, R6, R240, RZ, 0x3 ;  /* 0x000000f00609c211 */ /* 0x000fc400078f18ff */
[----:B------:R-:W-:Y:S01]  /*06e0*/  @!P6 SHF.R.S32.HI R8, RZ, 0x1f, R240 ;  /* 0x0000001fff08e819 */ /* 0x000fe200000114f0 */
[----:B------:R-:W2:Y:S04]  /*06f0*/  SHFL.IDX PT, R6, R12, 0x2, 0x181f ;  /* 0x00581f000c067f89 */ /* 0x000ea800000e0000 */
[----:B------:R-:W-:Y:S01]  /*0700*/  BAR.SYNC.DEFER_BLOCKING 0x0 ;  /* 0x0000000000007b1d */ /* 0x000fe20000010000 */
[----:B------:R-:W-:Y:S02]  /*0710*/  @!P6 LEA.HI R8, R8, R240, RZ, 0x3 ;  /* 0x000000f00808e211 */ /* 0x000fe400078f18ff */
[----:B------:R-:W-:Y:S02]  /*0720*/  ISETP.GE.AND P3, PT, R240, c[0x0][0x198], PT ;  /* 0x00006600f0007a0c */ /* 0x000fe40003f66270 */
[----:B------:R-:W-:Y:S01]  /*0730*/  @!P4 LOP3.LUT R9, R9, 0xfffffff8, RZ, 0xc0, !PT ;  /* 0xfffffff80909c812 */ /* 0x000fe200078ec0ff */
[----:B------:R-:W3:Y:S01]  /*0740*/  SHFL.IDX PT, R7, R0, 0x2, 0x181f ;  /* 0x00581f0000077f89 */ /* 0x000ee200000e0000 */
[----:B------:R-:W-:-:S03]  /*0750*/  @!P6 LOP3.LUT R13, R8, 0xfffffff8, RZ, 0xc0, !PT ;  /* 0xfffffff8080de812 */ /* 0x000fc600078ec0ff */
[----:B------:R4:W-:Y:S02]  /*0760*/  SHFL.IDX PT, R17, R0, 0x3, 0x181f ;  /* 0x00781f0000117f89 */ /* 0x0009e400000e0000 */
[----:B-1----:R-:W-:-:S04]  /*0770*/  @!P6 IMAD.WIDE R18, R13, 0x2, R2 ;  /* 0x000000020d12e825 */ /* 0x002fc800078e0202 */
[C---:B------:R-:W-:Y:S02]  /*0780*/  @!P1 IMAD.SHL.U32 R13, R249.reuse, 0x2, RZ ;  /* 0x00000002f90d9824 */ /* 0x040fe400078e00ff */
[----:B----4-:R-:W-:Y:S01]  /*0790*/  @!P5 IMAD.SHL.U32 R0, R249, 0x2, RZ ;  /* 0x00000002f900d824 */ /* 0x010fe200078e00ff */
[----:B-----5:R-:W-:Y:S01]  /*07a0*/  @P2 SHF.R.S32.HI R21, RZ, 0x1f, R20 ;  /* 0x0000001fff152819 */ /* 0x020fe20000011414 */
[----:B------:R-:W-:Y:S02]  /*07b0*/  @!P2 IMAD.MOV.U32 R20, RZ, RZ, R15 ;  /* 0x000000ffff14a224 */ /* 0x000fe400078e000f */
[----:B------:R-:W-:Y:S01]  /*07c0*/  @!P2 IMAD.MOV.U32 R21, RZ, RZ, R16 ;  /* 0x000000ffff15a224 */ /* 0x000fe200078e0010 */
[C---:B------:R-:W-:Y:S01]  /*07d0*/  @!P4 LEA R8, P2, R238.reuse, R4, 0x1 ;  /* 0x00000004ee08c211 */ /* 0x040fe200078408ff */
[----:B------:R-:W-:Y:S01]  /*07e0*/  @!P4 IMAD.WIDE R14, R9, 0x2, R4 ;  /* 0x00000002090ec825 */ /* 0x000fe200078e0204 */
[----:B------:R1:W4:Y:S02]  /*07f0*/  SHFL.IDX PT, R16, R12, 0x3, 0x181f ;  /* 0x00781f000c107f89 */ /* 0x00032400000e0000 */
[----:B------:R-:W-:Y:S01]  /*0800*/  @!P4 LEA.HI.X R9, R238, R5, R239, 0x1, P2 ;  /* 0x00000005ee09c211 */ /* 0x000fe200010f0cef */
[----:B------:R-:W-:Y:S01]  /*0810*/  @!P4 IMAD.SHL.U32 R4, R249, 0x2, RZ ;  /* 0x00000002f904c824 */ /* 0x000fe200078e00ff */
[----:B------:R-:W-:-:S04]  /*0820*/  @!P5 SHF.R.S32.HI R5, RZ, 0x1f, R240 ;  /* 0x0000001fff05d819 */ /* 0x000fc800000114f0 */
[----:B------:R5:W-:Y:S04]  /*0830*/  @!P4 LDGSTS.E.BYPASS.LTC128B.128 [R4+0x100], [R8.64], !P0 ;  /* 0x001000000804cfae */ /* 0x000be8000c101d56 */
[----:B------:R2:W-:Y:S01]  /*0840*/  @!P4 LDGSTS.E.BYPASS.LTC128B.128 [R4+0x4100], [R14.64], !P3 ;  /* 0x041000000e04cfae */ /* 0x0005e2000d901d56 */
[----:B-1----:R-:W-:Y:S01]  /*0850*/  @!P6 IMAD.SHL.U32 R12, R249, 0x2, RZ ;  /* 0x00000002f90ce824 */ /* 0x002fe200078e00ff */
[----:B-----5:R-:W-:Y:S02]  /*0860*/  @!P5 LEA.HI R8, R5, R240, RZ, 0x3 ;  /* 0x000000f00508d211 */ /* 0x020fe400078f18ff */
[----:B--2---:R-:W-:Y:S02]  /*0870*/  @!P6 LEA R4, P4, R238, R2, 0x1 ;  /* 0x00000002ee04e211 */ /* 0x004fe400078808ff */
[----:B------:R-:W-:-:S02]  /*0880*/  @!P5 LOP3.LUT R8, R8, 0xfffffff8, RZ, 0xc0, !PT ;  /* 0xfffffff80808d812 */ /* 0x000fc400078ec0ff */
[C---:B------:R-:W-:Y:S02]  /*0890*/  @!P5 LEA R2, P2, R238.reuse, R6, 0x1 ;  /* 0x00000006ee02d211 */ /* 0x040fe400078408ff */
[----:B------:R-:W-:Y:S01]  /*08a0*/  @!P6 LEA.HI.X R5, R238, R3, R239, 0x1, P4 ;  /* 0x00000003ee05e211 */ /* 0x000fe200020f0cef */
[----:B---3--:R-:W-:Y:S01]  /*08b0*/  @!P5 IMAD.WIDE R8, R8, 0x2, R6 ;  /* 0x000000020808d825 */ /* 0x008fe200078e0206 */
[----:B------:R-:W-:Y:S02]  /*08c0*/  @!P5 LEA.HI.X R3, R238, R7, R239, 0x1, P2 ;  /* 0x00000007ee03d211 */ /* 0x000fe400010f0cef */
[C---:B------:R-:W-:Y:S01]  /*08d0*/  ISETP.GE.AND P4, PT, R22.reuse, 0x41, PT ;  /* 0x000000411600780c */ /* 0x040fe20003f86270 */
[----:B------:R1:W-:Y:S01]  /*08e0*/  @!P6 LDGSTS.E.BYPASS.LTC128B.128 [R12+0x1100], [R4.64], !P0 ;  /* 0x01100000040cefae */ /* 0x0003e2000c101d56 */
[----:B------:R-:W-:Y:S02]  /*08f0*/  IMAD R6, R21, c[0x0][0x1f0], RZ ;  /* 0x00007c0015067a24 */ /* 0x000fe400078e02ff */
[----:B------:R-:W-:Y:S01]  /*0900*/  IMAD.SHL.U32 R7, R23, 0x8, RZ ;  /* 0x0000000817077824 */ /* 0x000fe200078e00ff */
[----:B------:R2:W-:Y:S01]  /*0910*/  @!P6 LDGSTS.E.BYPASS.LTC128B.128 [R12+0x5100], [R18.64], !P3 ;  /* 0x05100000120cefae */ /* 0x0005e2000d901d56 */
[----:B------:R-:W-:Y:S01]  /*0920*/  ISETP.GE.AND P6, PT, R22, 0x1, PT ;  /* 0x000000011600780c */ /* 0x000fe20003fc6270 */
[----:B------:R-:W-:-:S02]  /*0930*/  IMAD R6, R20, c[0x0][0x1f4], R6 ;  /* 0x00007d0014067a24 */ /* 0x000fc400078e0206 */
[----:B------:R3:W-:Y:S04]  /*0940*/  @!P5 LDGSTS.E.BYPASS.LTC128B.128 [R0+0x2100], [R2.64], !P0 ;  /* 0x021000000200dfae */ /* 0x0007e8000c101d56 */
[----:B------:R5:W-:Y:S01]  /*0950*/  @!P5 LDGSTS.E.BYPASS.LTC128B.128 [R0+0x6100], [R8.64], !P3 ;  /* 0x061000000800dfae */ /* 0x000be2000d901d56 */
[----:B------:R-:W-:Y:S01]  /*0960*/  ISETP.GE.AND P5, PT, R22, 0x21, PT ;  /* 0x000000211600780c */ /* 0x000fe20003fa6270 */
[----:B-1----:R-:W-:Y:S02]  /*0970*/  IMAD R4, R33, c[0x0][0x1e8], RZ ;  /* 0x00007a0021047a24 */ /* 0x002fe400078e02ff */
[----:B---3--:R-:W-:-:S04]  /*0980*/  IMAD.WIDE.U32 R2, R32, c[0x0][0x1e8], R10 ;  /* 0x00007a0020027a25 */ /* 0x008fc800078e000a */
[----:B-----5:R-:W-:Y:S01]  /*0990*/  IMAD R0, R32, c[0x0][0x1ec], R4 ;  /* 0x00007b0020007a24 */ /* 0x020fe200078e0204 */
[----:B----4-:R-:W-:-:S03]  /*09a0*/  @!P1 LEA R4, P2, R238, R16, 0x1 ;  /* 0x00000010ee049211 */ /* 0x010fc600078408ff */
[----:B------:R-:W-:Y:S01]  /*09b0*/  IMAD.IADD R3, R3, 0x1, R0 ;  /* 0x0000000103037824 */ /* 0x000fe200078e0200 */
[----:B------:R-:W-:Y:S01]  /*09c0*/  @!P1 LEA.HI.X R5, R238, R17, R239, 0x1, P2 ;  /* 0x00000011ee059211 */ /* 0x000fe200010f0cef */
[----:B------:R-:W-:Y:S01]  /*09d0*/  IMAD.SHL.U32 R0, R40, 0x40, RZ ;  /* 0x0000004028007824 */ /* 0x000fe200078e00ff */
[----:B------:R-:W-:Y:S01]  /*09e0*/  ISETP.GE.AND P2, PT, R22, 0x61, PT ;  /* 0x000000611600780c */ /* 0x000fe20003f46270 */
[----:B------:R-:W-:Y:S02]  /*09f0*/  IMAD.WIDE.U32 R246, R20, c[0x0][0x1f0], R2 ;  /* 0x00007c0014f67a25 */ /* 0x000fe400078e0002 */
[----:B------:R1:W-:Y:S01]  /*0a00*/  @!P1 LDGSTS.E.BYPASS.LTC128B.128 [R13+0x3100], [R4.64], !P0 ;  /* 0x03100000040d9fae */ /* 0x0003e2000c101d56 */
[----:B------:R-:W-:Y:S01]  /*0a10*/  LOP3.LUT R0, R0, 0x1c0, RZ, 0xc0, !PT ;  /* 0x000001c000007812 */ /* 0x000fe200078ec0ff */
[----:B------:R-:W-:Y:S02]  /*0a20*/  IMAD.IADD R243, R247, 0x1, R6 ;  /* 0x00000001f7f37824 */ /* 0x000fe400078e0206 */
[----:B------:R-:W-:Y:S01]  /*0a30*/  IMAD.U32 R2, RZ, RZ, UR13 ;  /* 0x0000000dff027e24 */ /* 0x000fe2000f8e00ff */
[----:B------:R-:W-:Y:S01]  /*0a40*/  LOP3.LUT R3, R0, 0x8, R7, 0xf8, !PT ;  /* 0x0000000800037812 */ /* 0x000fe200078ef807 */
[----:B------:R-:W-:Y:S01]  /*0a50*/  IMAD.MOV.U32 R242, RZ, RZ, R246 ;  /* 0x000000fffff27224 */ /* 0x000fe200078e00f6 */
[----:B------:R-:W-:Y:S01]  /*0a60*/  SHF.R.U32.HI R0, RZ, 0x3, R0 ;  /* 0x00000003ff007819 */ /* 0x000fe20000011600 */
[----:B------:R-:W-:-:S02]  /*0a70*/  IMAD.U32 R7, RZ, RZ, UR6 ;  /* 0x00000006ff077e24 */ /* 0x000fc4000f8e00ff */
[----:B------:R-:W-:Y:S01]  /*0a80*/  IMAD.U32 R6, RZ, RZ, UR7 ;  /* 0x00000007ff067e24 */ /* 0x000fe2000f8e00ff */
[----:B--2---:R-:W-:Y:S01]  /*0a90*/  LOP3.LUT R18, R3, R0, RZ, 0x3c, !PT ;  /* 0x0000000003127212 */ /* 0x004fe200078e3cff */
[----:B------:R-:W-:Y:S01]  /*0aa0*/  IMAD.WIDE.U32 R2, R2, UR10, R242 ;  /* 0x0000000a02027c25 */ /* 0x000fe2000f8e00f2 */
[----:B------:R-:W-:Y:S01]  /*0ab0*/  LOP3.LUT R0, R25, 0xfffffff0, RZ, 0xc0, !PT ;  /* 0xfffffff019007812 */ /* 0x000fe200078ec0ff */
[----:B------:R-:W-:-:S03]  /*0ac0*/  VOTEU.ANY UP0, P2 ;  /* 0x00000000003f7886 */ /* 0x000fc60001000100 */
[----:B------:R-:W-:Y:S01]  /*0ad0*/  IADD3 R3, R3, UR4, RZ ;  /* 0x0000000403037c10 */ /* 0x000fe2000fffe0ff */
[----:B------:R-:W-:Y:S01]  /*0ae0*/  IMAD.IADD R0, R116, 0x1, -R0 ;  /* 0x0000000174007824 */ /* 0x000fe200078e0a00 */
[C---:B------:R-:W-:Y:S01]  /*0af0*/  @P6 LEA R10, P0, R2.reuse, c[0x0][0x1c8], 0x1 ;  /* 0x00007200020a6a11 */ /* 0x040fe200078008ff */
[----:B------:R-:W-:Y:S02]  /*0b00*/  @UP0 UIMAD UR4, UR7, 0x60, URZ ;  /* 0x00000060070408a4 */ /* 0x000fe4000f8e023f */
[----:B------:R-:W-:Y:S01]  /*0b10*/  UISETP.GE.AND UP0, UPT, UR8, 0x1, UPT ;  /* 0x000000010800788c */ /* 0x000fe2000bf06270 */
[----:B------:R-:W-:Y:S02]  /*0b20*/  @P6 LEA.HI.X R11, R2, c[0x0][0x1cc], R3, 0x1, P0 ;  /* 0x00007300020b6a11 */ /* 0x000fe400000f0c03 */
[----:B------:R-:W-:Y:S01]  /*0b30*/  SHF.R.S32.HI R15, RZ, 0x1f, R0 ;  /* 0x0000001fff0f7819 */ /* 0x000fe20000011400 */
[----:B-1----:R-:W-:Y:S01]  /*0b40*/  IMAD.U32 R4, RZ, RZ, UR6 ;  /* 0x00000006ff047e24 */ /* 0x002fe2000f8e00ff */
[----:B------:R-:W-:-:S02]  /*0b50*/  @!P1 SHF.R.S32.HI R5, RZ, 0x1f, R240 ;  /* 0x0000001fff059819 */ /* 0x000fc400000114f0 */
[----:B------:R-:W-:Y:S02]  /*0b60*/  LEA.HI R15, R15, R0, RZ, 0x3 ;  /* 0x000000000f0f7211 */ /* 0x000fe400078f18ff */
[----:B------:R-:W-:Y:S02]  /*0b70*/  @P5 LEA R4, P0, R4, R2, 0x5 ;  /* 0x0000000204045211 */ /* 0x000fe400078028ff */
[----:B------:R-:W-:Y:S02]  /*0b80*/  LOP3.LUT R12, R15, 0xfffffff8, RZ, 0xc0, !PT ;  /* 0xfffffff80f0c7812 */ /* 0x000fe400078ec0ff */
[----:B------:R-:W-:Y:S02]  /*0b90*/  @P5 LEA.HI.X R6, R7, R3, R6, 0x5, P0 ;  /* 0x0000000307065211 */ /* 0x000fe400000f2c06 */
[----:B------:R-:W-:Y:S01]  /*0ba0*/  @P5 LEA R8, P0, R4, c[0x0][0x1c8], 0x1 ;  /* 0x0000720004085a11 */ /* 0x000fe200078008ff */
[----:B------:R-:W-:Y:S01]  /*0bb0*/  IMAD.IADD R14, R0, 0x1, -R12 ;  /* 0x00000001000e7824 */ /* 0x000fe200078e0a0c */
[----:B------:R-:W-:Y:S01]  /*0bc0*/  @!P1 LEA.HI R5, R5, R240, RZ, 0x3 ;  /* 0x000000f005059211 */ /* 0x000fe200078f18ff */
[----:B------:R-:W-:Y:S01]  /*0bd0*/  IMAD.U32 R12, RZ, RZ, UR6 ;  /* 0x00000006ff0c7e24 */ /* 0x000fe2000f8e00ff */
[----:B------:R-:W-:-:S02]  /*0be0*/  @P5 LEA.HI.X R9, R4, c[0x0][0x1cc], R6, 0x1, P0 ;  /* 0x0000730004095a11 */ /* 0x000fc400000f0c06 */
[----:B------:R-:W-:Y:S02]  /*0bf0*/  @P4 IADD3 R7, P0, R2, UR20, RZ ;  /* 0x0000001402074c10 */ /* 0x000fe4000ff1e0ff */
[----:B------:R-:W-:Y:S02]  /*0c00*/  @!P1 LOP3.LUT R5, R5, 0xfffffff8, RZ, 0xc0, !PT ;  /* 0xfffffff805059812 */ /* 0x000fe400078ec0ff */
[----:B------:R-:W-:Y:S01]  /*0c10*/  @P4 IADD3.X R0, R3, UR14, RZ, P0, !PT ;  /* 0x0000000e03004c10 */ /* 0x000fe200087fe4ff */
[----:B------:R-:W-:Y:S01]  /*0c20*/  @P2 IMAD.WIDE.U32 R2, R12, 0x60, R2 ;  /* 0x000000600c022825 */ /* 0x000fe200078e0002 */
[----:B------:R-:W-:-:S03]  /*0c30*/  @P4 LEA R6, P0, R7, c[0x0][0x1c8], 0x1 ;  /* 0x0000720007064a11 */ /* 0x000fc600078008ff */
[----:B------:R-:W-:Y:S01]  /*0c40*/  @!P1 IMAD.WIDE R4, R5, 0x2, R16 ;  /* 0x0000000205049825 */ /* 0x000fe200078e0210 */
[----:B------:R-:W-:Y:S02]  /*0c50*/  @P4 LEA.HI.X R7, R7, c[0x0][0x1cc], R0, 0x1, P0 ;  /* 0x0000730007074a11 */ /* 0x000fe400000f0c00 */
[----:B------:R-:W-:Y:S01]  /*0c60*/  ISETP.GE.AND P0, PT, R240, c[0x0][0x1d4], PT ;  /* 0x00007500f0007a0c */ /* 0x000fe20003f06270 */
[----:B------:R-:W-:Y:S01]  /*0c70*/  IMAD.SHL.U32 R0, R14, 0x40, RZ ;  /* 0x000000400e007824 */ /* 0x000fe200078e00ff */
[----:B------:R1:W-:Y:S01]  /*0c80*/  @!P1 LDGSTS.E.BYPASS.LTC128B.128 [R13+0x7100], [R4.64], !P3 ;  /* 0x07100000040d9fae */ /* 0x0003e2000d901d56 */
[----:B------:R-:W-:Y:S01]  /*0c90*/  IMAD.SHL.U32 R12, R24, 0x8, RZ ;  /* 0x00000008180c7824 */ /* 0x000fe200078e00ff */
[----:B------:R-:W-:Y:S02]  /*0ca0*/  ISETP.GE.AND P3, PT, R238, c[0x0][0x1d4], PT ;  /* 0x00007500ee007a0c */ /* 0x000fe40003f66270 */
[----:B------:R-:W-:Y:S01]  /*0cb0*/  LOP3.LUT R0, R0, 0x1c0, RZ, 0xc0, !PT ;  /* 0x000001c000007812 */ /* 0x000fe200078ec0ff */
[----:B------:R-:W0:Y:S03]  /*0cc0*/  LDGDEPBAR ;  /* 0x00000000000079af */ /* 0x000e260000000000 */
[----:B-1----:R-:W-:-:S02]  /*0cd0*/  LOP3.LUT R13, R0, 0x8, R12, 0xf8, !PT ;  /* 0x00000008000d7812 */ /* 0x002fc400078ef80c */
[----:B------:R-:W-:Y:S01]  /*0ce0*/  SHF.R.U32.HI R5, RZ, 0x3, R0 ;  /* 0x00000003ff057819 */ /* 0x000fe20000011600 */
[----:B------:R-:W-:Y:S01]  /*0cf0*/  IMAD R0, R24, 0x200, R18 ;  /* 0x0000020018007824 */ /* 0x000fe200078e0212 */
[----:B------:R-:W-:Y:S01]  /*0d00*/  @P2 IADD3 R12, R3, UR4, RZ ;  /* 0x00000004030c2c10 */ /* 0x000fe2000fffe0ff */
[----:B------:R-:W-:Y:S01]  /*0d10*/  @P6 IMAD.SHL.U32 R3, R249, 0x2, RZ ;  /* 0x00000002f9036824 */ /* 0x000fe200078e00ff */
[----:B------:R-:W-:Y:S01]  /*0d20*/  @P2 LEA R4, P1, R2, c[0x0][0x1c8], 0x1 ;  /* 0x0000720002042a11 */ /* 0x000fe200078208ff */
[----:B------:R-:W-:Y:S01]  /*0d30*/  IMAD.SHL.U32 R119, R0, 0x2, RZ ;  /* 0x0000000200777824 */ /* 0x000fe200078e00ff */
[----:B------:R-:W-:Y:S01]  /*0d40*/  LOP3.LUT R13, R13, R5, RZ, 0x3c, !PT ;  /* 0x000000050d0d7212 */ /* 0x000fe200078e3cff */
[----:B------:R-:W-:Y:S01]  /*0d50*/  ULDC.64 UR4, c[0x0][0x208] ;  /* 0x0000820000047ab9 */ /* 0x000fe20000000a00 */
[----:B------:R-:W-:Y:S01]  /*0d60*/  @P2 LEA.HI.X R5, R2, c[0x0][0x1cc], R12, 0x1, P1 ;  /* 0x0000730002052a11 */ /* 0x000fe200008f0c0c */
[----:B------:R-:W-:Y:S01]  /*0d70*/  @P5 IMAD.SHL.U32 R2, R249, 0x2, RZ ;  /* 0x00000002f9025824 */ /* 0x000fe200078e00ff */
[----:B------:R1:W-:Y:S01]  /*0d80*/  @P6 LDGSTS.E.BYPASS.LTC128B.128 [R3+0x8100], [R10.64], !P3 ;  /* 0x081000000a036fae */ /* 0x0003e2000d901d56 */
[C---:B------:R-:W-:Y:S01]  /*0d90*/  IADD3 R0, R119.reuse, 0x8100, RZ ;  /* 0x0000810077007810 */ /* 0x040fe20007ffe0ff */
[----:B------:R-:W-:Y:S01]  /*0da0*/  UIMAD.WIDE.U32 UR16, UR11, UR4, URZ ;  /* 0x000000040b1072a5 */ /* 0x000fe2000f8e003f */
[----:B------:R-:W-:Y:S01]  /*0db0*/  IADD3 R210, R119, 0x8120, RZ ;  /* 0x0000812077d27810 */ /* 0x000fe20007ffe0ff */
[----:B------:R1:W-:Y:S01]  /*0dc0*/  @P6 LDGSTS.E.BYPASS.LTC128B.128 [R3+0xc100], [R10.64+0x80], !P0 ;  /* 0x0c1000800a036fae */ /* 0x0003e2000c101d56 */
[----:B------:R-:W-:-:S03]  /*0dd0*/  UIMAD UR11, UR11, UR5, URZ ;  /* 0x000000050b0b72a4 */ /* 0x000fc6000f8e023f */
[----:B------:R2:W-:Y:S01]  /*0de0*/  @P5 LDGSTS.E.BYPASS.LTC128B.128 [R2+0x9100], [R8.64], !P3 ;  /* 0x0910000008025fae */ /* 0x0005e2000d901d56 */
[----:B------:R-:W-:-:S03]  /*0df0*/  UIADD3 UR11, UR17, UR11, URZ ;  /* 0x0000000b110b7290 */ /* 0x000fc6000fffe03f */
[----:B------:R2:W-:Y:S01]  /*0e00*/  @P5 LDGSTS.E.BYPASS.LTC128B.128 [R2+0xd100], [R8.64+0x80], !P0 ;  /* 0x0d10008008025fae */ /* 0x0005e2000c101d56 */
[----:B-1----:R-:W-:-:S05]  /*0e10*/  @P4 IMAD.SHL.U32 R3, R249, 0x2, RZ ;  /* 0x00000002f9034824 */ /* 0x002fca00078e00ff */
[----:B------:R1:W-:Y:S01]  /*0e20*/  @P4 LDGSTS.E.BYPASS.LTC128B.128 [R3+0xa100], [R6.64], !P3 ;  /* 0x0a10000006034fae */ /* 0x0003e2000d901d56 */
[----:B--2---:R-:W-:-:S03]  /*0e30*/  @P2 IMAD.SHL.U32 R2, R249, 0x2, RZ ;  /* 0x00000002f9022824 */ /* 0x004fc600078e00ff */
[----:B------:R1:W-:Y:S01]  /*0e40*/  @P4 LDGSTS.E.BYPASS.LTC128B.128 [R3+0xe100], [R6.64+0x80], !P0 ;  /* 0x0e10008006034fae */ /* 0x0003e2000c101d56 */
[----:B------:R-:W-:-:S03]  /*0e50*/  LOP3.LUT P4, RZ, R40, 0x2, RZ, 0xc0, !PT ;  /* 0x0000000228ff7812 */ /* 0x000fc6000788c0ff */
[----:B------:R2:W-:Y:S04]  /*0e60*/  @P2 LDGSTS.E.BYPASS.LTC128B.128 [R2+0xb100], [R4.64], !P3 ;  /* 0x0b10000004022fae */ /* 0x0005e8000d901d56 */
[----:B------:R2:W-:Y:S01]  /*0e70*/  @P2 LDGSTS.E.BYPASS.LTC128B.128 [R2+0xf100], [R4.64+0x80], !P0 ;  /* 0x0f10008004022fae */ /* 0x0005e2000c101d56 */
[----:B------:R-:W-:-:S03]  /*0e80*/  R2P PR, R14, 0x6 ;  /* 0x000000060e007804 */ /* 0x000fc60000000000 */
[----:B------:R-:W0:Y:S02]  /*0e90*/  LDGDEPBAR ;  /* 0x00000000000079af */ /* 0x000e240000000000 */
[----:B------:R-:W-:-:S04]  /*0ea0*/  @P4 IADD3 R210, R0, -0x20, RZ ;  /* 0xffffffe000d24810 */ /* 0x000fc80007ffe0ff */
[C---:B------:R-:W-:Y:S02]  /*0eb0*/  IADD3 R225, R210.reuse, 0x800, RZ ;  /* 0x00000800d2e17810 */ /* 0x040fe40007ffe0ff */
[C---:B------:R-:W-:Y:S02]  /*0ec0*/  IADD3 R224, R210.reuse, 0x1000, RZ ;  /* 0x00001000d2e07810 */ /* 0x040fe40007ffe0ff */
[C---:B------:R-:W-:Y:S02]  /*0ed0*/  IADD3 R223, R210.reuse, 0x1800, RZ ;  /* 0x00001800d2df7810 */ /* 0x040fe40007ffe0ff */
[C---:B------:R-:W-:Y:S02]  /*0ee0*/  IADD3 R222, R210.reuse, 0x2000, RZ ;  /* 0x00002000d2de7810 */ /* 0x040fe40007ffe0ff */
[----:B------:R-:W-:Y:S01]  /*0ef0*/  IADD3 R221, R210, 0x2800, RZ ;  /* 0x00002800d2dd7810 */ /* 0x000fe20007ffe0ff */
[----:B-1----:R-:W-:Y:S01]  /*0f00*/  IMAD.MOV.U32 R3, RZ, RZ, 0x20 ;  /* 0x00000020ff037424 */ /* 0x002fe200078e00ff */
[----:B------:R-:W-:-:S02]  /*0f10*/  LEA.HI R7, R27, R116, RZ, 0x5 ;  /* 0x000000741b077211 */ /* 0x000fc400078f28ff */
[----:B------:R-:W-:Y:S02]  /*0f20*/  IADD3 R220, R210, 0x3000, RZ ;  /* 0x00003000d2dc7810 */ /* 0x000fe40007ffe0ff */
[----:B------:R-:W-:Y:S02]  /*0f30*/  SHF.R.S32.HI R184, RZ, 0x5, R7 ;  /* 0x00000005ffb87819 */ /* 0x000fe40000011407 */
[----:B------:R-:W-:Y:S01]  /*0f40*/  SEL R0, R3, 0xffffffe0, !P2 ;  /* 0xffffffe003007807 */ /* 0x000fe20005000000 */
[----:B--2---:R-:W-:Y:S01]  /*0f50*/  IMAD.SHL.U32 R4, R15, 0x40, RZ ;  /* 0x000000400f047824 */ /* 0x004fe200078e00ff */
[----:B------:R-:W-:-:S04]  /*0f60*/  DEPBAR.LE SB0, 0x1 ;  /* 0x000080400000791a */ /* 0x000fc80000000000 */
[----:B------:R-:W-:Y:S01]  /*0f70*/  LOP3.LUT R4, R13, 0xfffffe00, R4, 0xf8, !PT ;  /* 0xfffffe000d047812 */ /* 0x000fe200078ef804 */
[----:B------:R-:W-:Y:S01]  /*0f80*/  IMAD.MOV.U32 R5, RZ, RZ, 0x10 ;  /* 0x00000010ff057424 */ /* 0x000fe200078e00ff */
[----:B------:R-:W-:Y:S01]  /*0f90*/  LOP3.LUT R7, R7, 0xffffffe0, RZ, 0xc0, !PT ;  /* 0xffffffe007077812 */ /* 0x000fe200078ec0ff */
[----:B------:R-:W-:Y:S01]  /*0fa0*/  IMAD R2, R26, c[0x0][0x208], RZ ;  /* 0x000082001a027a24 */ /* 0x000fe200078e02ff */
[----:B------:R-:W-:Y:S01]  /*0fb0*/  IADD3 R219, R210, 0x3800, RZ ;  /* 0x00003800d2db7810 */ /* 0x000fe20007ffe0ff */
[----:B------:R-:W-:Y:S01]  /*0fc0*/  IMAD R184, R184, 0x400, R4 ;  /* 0x00000400b8b87824 */ /* 0x000fe200078e0204 */
[----:B------:R-:W-:Y:S01]  /*0fd0*/  SEL R5, R5, 0xfffffff0, !P1 ;  /* 0xfffffff005057807 */ /* 0x000fe20004800000 */
[C---:B------:R-:W-:Y:S01]  /*0fe0*/  IMAD R6, R23.reuse, c[0x0][0x20c], R2 ;  /* 0x0000830017067a24 */ /* 0x040fe200078e0202 */
[----:B------:R-:W-:Y:S01]  /*0ff0*/  BAR.SYNC.DEFER_BLOCKING 0x0 ;  /* 0x0000000000007b1d */ /* 0x000fe20000010000 */
[----:B------:R-:W-:Y:S01]  /*1000*/  IMAD.SHL.U32 R184, R184, 0x2, RZ ;  /* 0x00000002b8b87824 */ /* 0x000fe200078e00ff */
[----:B------:R-:W-:Y:S01]  /*1010*/  PLOP3.LUT P1, PT, PT, PT, UP0, 0x80, 0x0 ;  /* 0x000000000000781c */ /* 0x000fe20003f2f008 */
[----:B------:R-:W-:-:S04]  /*1020*/  IMAD.WIDE.U32 R2, R23, c[0x0][0x208], R238 ;  /* 0x0000820017027a25 */ /* 0x000fc800078e00ee */
[--C-:B------:R-:W-:Y:S02]  /*1030*/  IMAD R188, R5, 0x2, R184.reuse ;  /* 0x0000000205bc7824 */ /* 0x100fe400078e02b8 */
[C---:B------:R-:W-:Y:S02]  /*1040*/  IMAD R196, R0.reuse, 0x2, R184 ;  /* 0x0000000200c47824 */ /* 0x040fe400078e02b8 */
[----:B------:R-:W-:Y:S02]  /*1050*/  IMAD R200, R0, 0x2, R188 ;  /* 0x0000000200c87824 */ /* 0x000fe400078e02bc */
[----:B------:R-:W-:Y:S02]  /*1060*/  IMAD.IADD R3, R3, 0x1, R6 ;  /* 0x0000000103037824 */ /* 0x000fe400078e0206 */
[----:B------:R-:W-:Y:S02]  /*1070*/  IMAD R6, R33, c[0x0][0x210], RZ ;  /* 0x0000840021067a24 */ /* 0x000fe400078e02ff */
[----:B------:R-:W-:-:S04]  /*1080*/  IMAD.WIDE.U32 R2, R32, c[0x0][0x210], R2 ;  /* 0x0000840020027a25 */ /* 0x000fc800078e0002 */
[----:B------:R-:W-:Y:S02]  /*1090*/  IMAD R6, R32, c[0x0][0x214], R6 ;  /* 0x0000850020067a24 */ /* 0x000fe400078e0206 */
[----:B------:R-:W-:Y:S01]  /*10a0*/  IMAD.IADD R116, R116, 0x1, -R7 ;  /* 0x0000000174747824 */ /* 0x000fe200078e0a07 */
[----:B------:R1:W2:Y:S01]  /*10b0*/  LDSM.16.M88.4 R136, [R184+0x100] ;  /* 0x00010000b888783b */ /* 0x0002a20000000200 */
[----:B------:R-:W-:Y:S02]  /*10c0*/  IMAD.IADD R3, R3, 0x1, R6 ;  /* 0x0000000103037824 */ /* 0x000fe400078e0206 */
[----:B------:R-:W-:Y:S01]  /*10d0*/  IMAD R6, R21, c[0x0][0x218], RZ ;  /* 0x0000860015067a24 */ /* 0x000fe200078e02ff */
[----:B------:R1:W3:Y:S01]  /*10e0*/  LDSM.16.M88.4 R140, [R188+0x100] ;  /* 0x00010000bc8c783b */ /* 0x0002e20000000200 */
[----:B------:R-:W-:-:S03]  /*10f0*/  IMAD.WIDE.U32 R244, R20, c[0x0][0x218], R2 ;  /* 0x0000860014f47a25 */ /* 0x000fc600078e0002 */
[----:B------:R1:W4:Y:S01]  /*1100*/  LDSM.16.M88.4 R176, [R196+0x100] ;  /* 0x00010000c4b0783b */ /* 0x0003220000000200 */
[----:B------:R-:W-:-:S03]  /*1110*/  IMAD R6, R20, c[0x0][0x21c], R6 ;  /* 0x0000870014067a24 */ /* 0x000fc600078e0206 */
[----:B------:R1:W1:Y:S01]  /*1120*/  LDSM.16.M88.4 R180, [R200+0x100] ;  /* 0x00010000c8b4783b */ /* 0x0002620000000200 */
[----:B------:R-:W-:-:S03]  /*1130*/  IMAD.IADD R241, R245, 0x1, R6 ;  /* 0x00000001f5f17824 */ /* 0x000fc600078e0206 */
[----:B------:R-:W1:Y:S04]  /*1140*/  LDSM.16.M88.4 R184, [R184+0x4100] ;  /* 0x00410000b8b8783b */ /* 0x000e680000000200 */
[----:B------:R-:W1:Y:S04]  /*1150*/  LDSM.16.M88.4 R188, [R188+0x4100] ;  /* 0x00410000bcbc783b */ /* 0x000e680000000200 */
[----:B------:R-:W1:Y:S04]  /*1160*/  LDSM.16.M88.4 R196, [R196+0x4100] ;  /* 0x00410000c4c4783b */ /* 0x000e680000000200 */
[----:B------:R-:W1:Y:S04]  /*1170*/  LDSM.16.M88.4 R200, [R200+0x4100] ;  /* 0x00410000c8c8783b */ /* 0x000e680000000200 */
[----:B------:R-:W-:Y:S06]  /*1180*/  BAR.SYNC.DEFER_BLOCKING 0x0 ;  /* 0x0000000000007b1d */ /* 0x000fec0000010000 */
[----:B------:R-:W-:-:S04]  /*1190*/  DEPBAR.LE SB0, 0x0 ;  /* 0x000080000000791a */ /* 0x000fc80000000000 */
[----:B------:R-:W-:Y:S06]  /*11a0*/  BAR.SYNC.DEFER_BLOCKING 0x0 ;  /* 0x0000000000007b1d */ /* 0x000fec0000010000 */
[----:B------:R1:W1:Y:S04]  /*11b0*/  LDSM.16.M88.4 R48, [R119+0x8100] ;  /* 0x008100007730783b */ /* 0x0002680000000200 */
[----:B------:R1:W1:Y:S04]  /*11c0*/  LDSM.16.M88.4 R36, [R119+0x8900] ;  /* 0x008900007724783b */ /* 0x0002680000000200 */
[----:B------:R1:W1:Y:S04]  /*11d0*/  LDSM.16.M88.4 R28, [R119+0x9100] ;  /* 0x00910000771c783b */ /* 0x0002680000000200 */
[----:B------:R1:W1:Y:S04]  /*11e0*/  LDSM.16.M88.4 R16, [R119+0x9900] ;  /* 0x009900007710783b */ /* 0x0002680000000200 */
[----:B------:R1:W1:Y:S04]  /*11f0*/  LDSM.16.M88.4 R56, [R119+0xa100] ;  /* 0x00a100007738783b */ /* 0x0002680000000200 */
[----:B------:R1:W1:Y:S04]  /*1200*/  LDSM.16.M88.4 R92, [R119+0xa900] ;  /* 0x00a90000775c783b */ /* 0x0002680000000200 */
[----:B------:R1:W1:Y:S04]  /*1210*/  LDSM.16.M88.4 R112, [R119+0xb100] ;  /* 0x00b100007770783b */ /* 0x0002680000000200 */
[----:B------:R1:W1:Y:S04]  /*1220*/  LDSM.16.M88.4 R124, [R119+0xb900] ;  /* 0x00b90000777c783b */ /* 0x0002680000000200 */
[----:B------:R1:W1:Y:S04]  /*1230*/  LDSM.16.M88.4 R68, [R210] ;  /* 0x00000000d244783b */ /* 0x0002680000000200 */
[----:B------:R1:W1:Y:S04]  /*1240*/  LDSM.16.M88.4 R64, [R210+0x800] ;  /* 0x00080000d240783b */ /* 0x0002680000000200 */
[----:B------:R1:W1:Y:S04]  /*1250*/  LDSM.16.M88.4 R60, [R210+0x1000] ;  /* 0x00100000d23c783b */ /* 0x0002680000000200 */
[----:B------:R1:W1:Y:S04]  /*1260*/  LDSM.16.M88.4 R72, [R210+0x1800] ;  /* 0x00180000d248783b */ /* 0x0002680000000200 */
[----:B------:R1:W1:Y:S04]  /*1270*/  LDSM.16.M88.4 R104, [R210+0x2000] ;  /* 0x00200000d268783b */ /* 0x0002680000000200 */
[----:B------:R1:W1:Y:S04]  /*1280*/  LDSM.16.M88.4 R120, [R210+0x2800] ;  /* 0x00280000d278783b */ /* 0x0002680000000200 */
[----:B------:R1:W1:Y:S04]  /*1290*/  LDSM.16.M88.4 R128, [R210+0x3000] ;  /* 0x00300000d280783b */ /* 0x0002680000000200 */
[----:B------:R1:W1:Y:S01]  /*12a0*/  LDSM.16.M88.4 R132, [R210+0x3800] ;  /* 0x00380000d284783b */ /* 0x0002620000000200 */
[----:B------:R-:W-:Y:S05]  /*12b0*/  @!P1 BRA `(.L_x_0) ;  /* 0x0000031000009947 */ /* 0x000fea0003800000 */
[----:B--234-:R-:W-:Y:S01]  /*12c0*/  ULDC.64 UR4, c[0x0][0x208] ;  /* 0x0000820000047ab9 */ /* 0x01cfe20000000a00 */
[----:B------:R-:W-:Y:S01]  /*12d0*/  IMAD.SHL.U32 R12, R249, 0x2, RZ ;  /* 0x00000002f90c7824 */ /* 0x000fe200078e00ff */
[----:B------:R-:W-:-:S02]  /*12e0*/  UIMAD UR12, UR12, UR4, URZ ;  /* 0x000000040c0c72a4 */ /* 0x000fc4000f8e023f */
[----:B------:R-:W-:Y:S02]  /*12f0*/  UIMAD.WIDE.U32 UR24, UR13, UR4, URZ ;  /* 0x000000040d1872a5 */ /* 0x000fe4000f8e003f */
[----:B------:R-:W-:Y:S02]  /*1300*/  UIMAD UR5, UR13, UR5, UR12 ;  /* 0x000000050d0572a4 */ /* 0x000fe4000f8e020c */
[----:B------:R-:W-:Y:S02]  /*1310*/  UIMAD UR4, UR13, -0x80, UR8 ;  /* 0xffffff800d0478a4 */ /* 0x000fe4000f8e0208 */
[----:B------:R-:W-:Y:S01]  /*1320*/  UIADD3 UR5, UR25, UR5, URZ ;  /* 0x0000000519057290 */ /* 0x000fe2000fffe03f */
[----:B------:R-:W-:Y:S02]  /*1330*/  IMAD.U32 R6, RZ, RZ, UR24 ;  /* 0x00000018ff067e24 */ /* 0x000fe4000f8e00ff */
[----:B------:R-:W-:Y:S01]  /*1340*/  IMAD.U32 R7, RZ, RZ, UR25 ;  /* 0x00000019ff077e24 */ /* 0x000fe2000f8e00ff */
[----:B------:R-:W-:-:S02]  /*1350*/  IADD3 R2, -R23, UR4, RZ ;  /* 0x0000000417027c10 */ /* 0x000fc4000fffe1ff */
[----:B------:R-:W-:Y:S01]  /*1360*/  IMAD.U32 R7, RZ, RZ, UR5 ;  /* 0x00000005ff077e24 */ /* 0x000fe2000f8e00ff */
[----:B------:R-:W-:Y:S01]  /*1370*/  LEA R3, P1, R6, R244, 0x7 ;  /* 0x000000f406037211 */ /* 0x000fe200078238ff */
[----:B------:R-:W-:Y:S01]  /*1380*/  UIADD3 UR5, UP0, UR16, 0x80, URZ ;  /* 0x0000008010057890 */ /* 0x000fe2000ff1e03f */
[C---:B------:R-:W-:Y:S02]  /*1390*/  ISETP.LT.OR P4, PT, R2.reuse, 0x1, P3 ;  /* 0x000000010200780c */ /* 0x040fe40001f81670 */
[----:B------:R-:W-:Y:S01]  /*13a0*/  ISETP.LT.OR P2, PT, R2, 0x1, P0 ;  /* 0x000000010200780c */ /* 0x000fe20000741670 */
[----:B------:R-:W-:Y:S01]  /*13b0*/  UIADD3.X UR4, URZ, UR11, URZ, UP0, !UPT ;  /* 0x0000000b3f047290 */ /* 0x000fe200087fe43f */
[----:B------:R-:W-:Y:S02]  /*13c0*/  LEA.HI.X R7, R6, R241, R7, 0x7, P1 ;  /* 0x000000f106077211 */ /* 0x000fe400008f3c07 */
[----:B------:R-:W-:Y:S02]  /*13d0*/  LEA R6, P1, R3, c[0x0][0x1f8], 0x1 ;  /* 0x00007e0003067a11 */ /* 0x000fe400078208ff */
[----:B------:R-:W-:-:S02]  /*13e0*/  ISETP.LT.OR P6, PT, R2, 0x21, P3 ;  /* 0x000000210200780c */ /* 0x000fc40001fc1670 */
[----:B------:R-:W-:Y:S01]  /*13f0*/  LEA.HI.X R7, R3, c[0x0][0x1fc], R7, 0x1, P1 ;  /* 0x00007f0003077a11 */ /* 0x000fe200008f0c07 */
[----:B------:R-:W-:Y:S01]  /*1400*/  IMAD.U32 R3, RZ, RZ, UR16 ;  /* 0x00000010ff037e24 */ /* 0x000fe2000f8e00ff */
[----:B------:R-:W-:Y:S02]  /*1410*/  ISETP.LT.OR P1, PT, R2, 0x21, P0 ;  /* 0x000000210200780c */ /* 0x000fe40000721670 */
[----:B------:R-:W-:Y:S01]  /*1420*/  IADD3 R8, P5, R6, UR16, RZ ;  /* 0x0000001006087c10 */ /* 0x000fe2000ffbe0ff */
[----:B------:R-:W-:Y:S01]  /*1430*/  @!PT LDS RZ, [RZ] ;  /* 0x00000000fffff984 */ /* 0x000fe20000000800 */
[----:B------:R-:W-:Y:S01]  /*1440*/  @!PT LDS RZ, [RZ] ;  /* 0x00000000fffff984 */ /* 0x000fe20000000800 */
[----:B------:R-:W-:Y:S01]  /*1450*/  @!PT LDS RZ, [RZ] ;  /* 0x00000000fffff984 */ /* 0x000fe20000000800 */
[----:B------:R2:W-:Y:S03]  /*1460*/  LDGSTS.E.BYPASS.LTC128B.128 [R12+0x100], [R6.64], !P4 ;  /* 0x00100000060c7fae */ /* 0x0005e6000e101d56 */
[----:B------:R-:W-:Y:S01]  /*1470*/  IADD3.X R9, R7, UR11, RZ, P5, !PT ;  /* 0x0000000b07097c10 */ /* 0x000fe2000affe4ff */
[----:B------:R2:W-:Y:S01]  /*1480*/  LDGSTS.E.BYPASS.LTC128B.128 [R12+0x4100], [R6.64+0x80], !P2 ;  /* 0x04100080060c7fae */ /* 0x0005e2000d101d56 */
[----:B------:R-:W-:-:S02]  /*1490*/  IADD3 R10, P4, P2, R3, 0x80, R6 ;  /* 0x00000080030a7810 */ /* 0x000fc40007a9e006 */
[C---:B------:R-:W-:Y:S01]  /*14a0*/  ISETP.LT.OR P5, PT, R2.reuse, 0x41, P0 ;  /* 0x000000410200780c */ /* 0x040fe200007a1670 */
[----:B------:R3:W-:Y:S01]  /*14b0*/  LDGSTS.E.BYPASS.LTC128B.128 [R12+0x1100], [R8.64], !P6 ;  /* 0x01100000080c7fae */ /* 0x0007e2000f101d56 */
[----:B------:R-:W-:Y:S02]  /*14c0*/  IADD3.X R11, RZ, UR11, R7, P4, P2 ;  /* 0x0000000bff0b7c10 */ /* 0x000fe4000a7e4407 */
[----:B------:R-:W-:-:S03]  /*14d0*/  ISETP.LT.OR P6, PT, R2, 0x41, P3 ;  /* 0x000000410200780c */ /* 0x000fc60001fc1670 */
[----:B------:R4:W-:Y:S01]  /*14e0*/  LDGSTS.E.BYPASS.LTC128B.128 [R12+0x5100], [R10.64], !P1 ;  /* 0x051000000a0c7fae */ /* 0x0009e2000c901d56 */
[----:B--2---:R-:W-:-:S04]  /*14f0*/  IADD3 R6, P4, R8, UR16, RZ ;  /* 0x0000001008067c10 */ /* 0x004fc8000ff9e0ff */
[----:B------:R-:W-:Y:S02]  /*1500*/  IADD3.X R7, R9, UR11, RZ, P4, !PT ;  /* 0x0000000b09077c10 */ /* 0x000fe4000a7fe4ff */
[----:B------:R-:W-:-:S03]  /*1510*/  ISETP.LT.OR P4, PT, R2, 0x61, P3 ;  /* 0x000000610200780c */ /* 0x000fc60001f81670 */
[----:B------:R2:W-:Y:S01]  /*1520*/  LDGSTS.E.BYPASS.LTC128B.128 [R12+0x2100], [R6.64], !P6 ;  /* 0x02100000060c7fae */ /* 0x0005e2000f101d56 */
[----:B----4-:R-:W-:Y:S02]  /*1530*/  IADD3 R10, P2, R8, UR5, RZ ;  /* 0x00000005080a7c10 */ /* 0x010fe4000ff5e0ff */
[----:B---3--:R-:W-:Y:S02]  /*1540*/  IADD3 R8, P1, R6, UR16, RZ ;  /* 0x0000001006087c10 */ /* 0x008fe4000ff3e0ff */
[----:B------:R-:W-:Y:S02]  /*1550*/  IADD3.X R11, R9, UR4, RZ, P2, !PT ;  /* 0x00000004090b7c10 */ /* 0x000fe400097fe4ff */
[----:B------:R-:W-:Y:S02]  /*1560*/  ISETP.LT.OR P2, PT, R2, 0x61, P0 ;  /* 0x000000610200780c */ /* 0x000fe40000741670 */
[----:B------:R-:W-:Y:S01]  /*1570*/  IADD3.X R9, R7, UR11, RZ, P1, !PT ;  /* 0x0000000b07097c10 */ /* 0x000fe20008ffe4ff */
[----:B------:R2:W-:Y:S01]  /*1580*/  LDGSTS.E.BYPASS.LTC128B.128 [R12+0x6100], [R10.64], !P5 ;  /* 0x061000000a0c7fae */ /* 0x0005e2000e901d56 */
[----:B------:R-:W-:-:S03]  /*1590*/  IADD3 R2, P1, R6, UR5, RZ ;  /* 0x0000000506027c10 */ /* 0x000fc6000ff3e0ff */
[----:B------:R2:W-:Y:S01]  /*15a0*/  LDGSTS.E.BYPASS.LTC128B.128 [R12+0x3100], [R8.64], !P4 ;  /* 0x03100000080c7fae */ /* 0x0005e2000e101d56 */
[----:B------:R-:W-:-:S05]  /*15b0*/  IADD3.X R3, R7, UR4, RZ, P1, !PT ;  /* 0x0000000407037c10 */ /* 0x000fca0008ffe4ff */
[----:B------:R2:W-:Y:S04]  /*15c0*/  LDGSTS.E.BYPASS.LTC128B.128 [R12+0x7100], [R2.64], !P2 ;  /* 0x07100000020c7fae */ /* 0x0005e8000d101d56 */
.L_x_0:
[C---:B-1234-:R-:W-:Y:S01]  /*15d0*/  HMMA.16816.F32 R44, R136.reuse, R36, RZ ;  /* 0x00000024882c723c */ /* 0x05efe200000018ff */
[----:B------:R-:W-:Y:S01]  /*15e0*/  IMAD.MOV.U32 R2, RZ, RZ, 0x40 ;  /* 0x00000040ff027424 */ /* 0x000fe200078e00ff */
[----:B------:R-:W-:Y:S01]  /*15f0*/  LOP3.LUT P1, RZ, R40, 0x4, RZ, 0xc0, !PT ;  /* 0x0000000428ff7812 */ /* 0x000fe2000782c0ff */
[----:B------:R-:W0:Y:S01]  /*1600*/  LDGDEPBAR ;  /* 0x00000000000079af */ /* 0x000e220000000000 */
[----:B------:R-:W-:Y:S01]  /*1610*/  UISETP.GE.AND UP0, UPT, UR8, 0x81, UPT ;  /* 0x000000810800788c */ /* 0x000fe2000bf06270 */
[----:B------:R-:W-:Y:S02]  /*1620*/  IADD3 R218, R210, 0x4000, RZ ;  /* 0x00004000d2da7810 */ /* 0x000fe40007ffe0ff */
[----:B------:R-:W-:Y:S01]  /*1630*/  SEL R2, R2, 0xffffffc0, !P1 ;  /* 0xffffffc002027807 */ /* 0x000fe20004800000 */
[C---:B------:R-:W-:Y:S01]  /*1640*/  HMMA.16816.F32 R32, R136.reuse, R28, RZ ;  /* 0x0000001c8820723c */ /* 0x040fe200000018ff */
[C---:B------:R-:W-:Y:S02]  /*1650*/  IADD3 R217, R210.reuse, 0x4800, RZ ;  /* 0x00004800d2d97810 */ /* 0x040fe40007ffe0ff */
[----:B------:R-:W-:Y:S01]  /*1660*/  PLOP3.LUT P1, PT, PT, PT, UP0, 0x80, 0x0 ;  /* 0x000000000000781c */ /* 0x000fe20003f2f008 */
[--C-:B------:R-:W-:Y:S01]  /*1670*/  IMAD.IADD R209, R119, 0x1, R2.reuse ;  /* 0x0000000177d17824 */ /* 0x100fe200078e0202 */
[C---:B------:R-:W-:Y:S01]  /*1680*/  IADD3 R216, R210.reuse, 0x5000, RZ ;  /* 0x00005000d2d87810 */ /* 0x040fe20007ffe0ff */
[C---:B------:R-:W-:Y:S01]  /*1690*/  IMAD.IADD R206, R210.reuse, 0x1, R2 ;  /* 0x00000001d2ce7824 */ /* 0x040fe200078e0202 */
[C---:B------:R-:W-:Y:S01]  /*16a0*/  IADD3 R215, R210.reuse, 0x5800, RZ ;  /* 0x00005800d2d77810 */ /* 0x040fe20007ffe0ff */
[----:B------:R-:W-:Y:S01]  /*16b0*/  HMMA.16816.F32 R36, R136, R38, RZ ;  /* 0x000000268824723c */ /* 0x000fe200000018ff */
[----:B------:R-:W-:-:S02]  /*16c0*/  IADD3 R214, R210, 0x6000, RZ ;  /* 0x00006000d2d67810 */ /* 0x000fc40007ffe0ff */
[C---:B------:R-:W-:Y:S02]  /*16d0*/  IADD3 R213, R210.reuse, 0x6800, RZ ;  /* 0x00006800d2d57810 */ /* 0x040fe40007ffe0ff */
[C---:B------:R-:W-:Y:S02]  /*16e0*/  IADD3 R212, R210.reuse, 0x7000, RZ ;  /* 0x00007000d2d47810 */ /* 0x040fe40007ffe0ff */
[----:B------:R-:W-:Y:S01]  /*16f0*/  IADD3 R211, R210, 0x7800, RZ ;  /* 0x00007800d2d37810 */ /* 0x000fe20007ffe0ff */
[C---:B------:R-:W-:Y:S08]  /*1700*/  HMMA.16816.F32 R28, R136.reuse, R30, RZ ;  /* 0x0000001e881c723c */ /* 0x040ff000000018ff */
[C---:B------:R-:W-:Y:S08]  /*1710*/  HMMA.16816.F32 R24, R136.reuse, R16, RZ ;  /* 0x000000108818723c */ /* 0x040ff000000018ff */
[C---:B------:R-:W-:Y:S08]  /*1720*/  HMMA.16816.F32 R20, R136.reuse, R18, RZ ;  /* 0x000000128814723c */ /* 0x040ff000000018ff */
[C---:B------:R-:W-:Y:S08]  /*1730*/  HMMA.16816.F32 R12, R136.reuse, R58, RZ ;  /* 0x0000003a880c723c */ /* 0x040ff000000018ff */
[C---:B------:R-:W-:Y:S08]  /*1740*/  HMMA.16816.F32 R8, R136.reuse, R92, RZ ;  /* 0x0000005c8808723c */ /* 0x040ff000000018ff */
[C---:B------:R-:W-:Y:S08]  /*1750*/  HMMA.16816.F32 R52, R136.reuse, R48, RZ ;  /* 0x000000308834723c */ /* 0x040ff000000018ff */
[C---:B------:R-:W-:Y:S08]  /*1760*/  HMMA.16816.F32 R48, R136.reuse, R50, RZ ;  /* 0x000000328830723c */ /* 0x040ff000000018ff */
[----:B------:R-:W-:Y:S08]  /*1770*/  HMMA.16816.F32 R16, R136, R56, RZ ;  /* 0x000000388810723c */ /* 0x000ff000000018ff */
[C---:B------:R-:W-:Y:S08]  /*1780*/  HMMA.16816.F32 R96, R140.reuse, R64, R44 ;  /* 0x000000408c60723c */ /* 0x040ff0000000182c */
[C---:B------:R-:W-:Y:S01]  /*1790*/  HMMA.16816.F32 R88, R140.reuse, R66, R36 ;  /* 0x000000428c58723c */ /* 0x040fe20000001824 */
[----:B------:R-:W-:Y:S07]  /*17a0*/  LDSM.16.M88.4 R36, [R209+0x8900] ;  /* 0x00890000d124783b */ /* 0x000fee0000000200 */
[C---:B------:R-:W-:Y:S01]  /*17b0*/  HMMA.16816.F32 R84, R140.reuse, R60, R32 ;  /* 0x0000003c8c54723c */ /* 0x040fe20000001820 */
[----:B------:R-:W-:Y:S07]  /*17c0*/  LDSM.16.M88.4 R32, [R209+0x9100] ;  /* 0x00910000d120783b */ /* 0x000fee0000000200 */
[C---:B------:R-:W-:Y:S01]  /*17d0*/  HMMA.16816.F32 R80, R140.reuse, R62, R28 ;  /* 0x0000003e8c50723c */ /* 0x040fe2000000181c */
[----:B------:R-:W1:Y:S07]  /*17e0*/  LDSM.16.M88.4 R28, [R209+0x8100] ;  /* 0x00810000d11c783b */ /* 0x000e6e0000000200 */
[C---:B------:R-:W-:Y:S08]  /*17f0*/  HMMA.16816.F32 R76, R140.reuse, R72, R24 ;  /* 0x000000488c4c723c */ /* 0x040ff00000001818 */
[C---:B------:R-:W-:Y:S08]  /*1800*/  HMMA.16816.F32 R72, R140.reuse, R74, R20 ;  /* 0x0000004a8c48723c */ /* 0x040ff00000001814 */
[C---:B------:R-:W-:Y:S08]  /*1810*/  HMMA.16816.F32 R64, R140.reuse, R106, R12 ;  /* 0x0000006a8c40723c */ /* 0x040ff0000000180c */
[----:B------:R-:W-:Y:S08]  /*1820*/  HMMA.16816.F32 R60, R140, R120, R8 ;  /* 0x000000788c3c723c */ /* 0x000ff00000001808 */
[C---:B------:R-:W-:Y:S08]  /*1830*/  HMMA.16816.F32 R12, R136.reuse, R112, RZ ;  /* 0x00000070880c723c */ /* 0x040ff000000018ff */
[C---:B------:R-:W-:Y:S08]  /*1840*/  HMMA.16816.F32 R8, R136.reuse, R114, RZ ;  /* 0x000000728808723c */ /* 0x040ff000000018ff */
[C---:B------:R-:W-:Y:S08]  /*1850*/  HMMA.16816.F32 R20, R136.reuse, R126, RZ ;  /* 0x0000007e8814723c */ /* 0x040ff000000018ff */
[----:B------:R-:W-:Y:S08]  /*1860*/  HMMA.16816.F32 R24, R136, R124, RZ ;  /* 0x0000007c8818723c */ /* 0x000ff000000018ff */
[C---:B------:R-:W-:Y:S08]  /*1870*/  HMMA.16816.F32 R108, R140.reuse, R68, R52 ;  /* 0x000000448c6c723c */ /* 0x040ff00000001834 */
[C---:B------:R-:W-:Y:S08]  /*1880*/  HMMA.16816.F32 R100, R140.reuse, R70, R48 ;  /* 0x000000468c64723c */ /* 0x040ff00000001830 */
[----:B------:R-:W-:Y:S08]  /*1890*/  HMMA.16816.F32 R68, R140, R104, R16 ;  /* 0x000000688c44723c */ /* 0x000ff00000001810 */
[----:B------:R-:W-:Y:S08]  /*18a0*/  HMMA.16816.F32 R16, R136, R94, RZ ;  /* 0x0000005e8810723c */ /* 0x000ff000000018ff */
[C---:B------:R-:W-:Y:S01]  /*18b0*/  HMMA.16816.F32 R52, R140.reuse, R128, R12 ;  /* 0x000000808c34723c */ /* 0x040fe2000000180c */
[----:B------:R-:W-:Y:S07]  /*18c0*/  LDSM.16.M88.4 R12, [R209+0xa100] ;  /* 0x00a10000d10c783b */ /* 0x000fee0000000200 */
[C---:B------:R-:W-:Y:S01]  /*18d0*/  HMMA.16816.F32 R48, R140.reuse, R130, R8 ;  /* 0x000000828c30723c */ /* 0x040fe20000001808 */
[----:B------:R-:W2:Y:S07]  /*18e0*/  LDSM.16.M88.4 R8, [R209+0x9900] ;  /* 0x00990000d108783b */ /* 0x000eae0000000200 */
[C---:B------:R-:W-:Y:S01]  /*18f0*/  HMMA.16816.F32 R40, R140.reuse, R134, R20 ;  /* 0x000000868c28723c */ /* 0x040fe20000001814 */
[----:B------:R-:W3:Y:S07]  /*1900*/  LDSM.16.M88.4 R20, [R209+0xb100] ;  /* 0x00b10000d114783b */ /* 0x000eee0000000200 */
[C---:B------:R-:W-:Y:S01]  /*1910*/  HMMA.16816.F32 R44, R140.reuse, R132, R24 ;  /* 0x000000848c2c723c */ /* 0x040fe20000001818 */
[----:B------:R-:W4:Y:S07]  /*1920*/  LDSM.16.M88.4 R24, [R206] ;  /* 0x00000000ce18783b */ /* 0x000f2e0000000200 */
[----:B------:R-:W-:Y:S01]  /*1930*/  HMMA.16816.F32 R56, R140, R122, R16 ;  /* 0x0000007a8c38723c */ /* 0x000fe20000001810 */
[----:B------:R-:W5:Y:S07]  /*1940*/  LDSM.16.M88.4 R16, [R209+0xa900] ;  /* 0x00a90000d110783b */ /* 0x000f6e0000000200 */
[C---:B-1----:R-:W-:Y:S08]  /*1950*/  HMMA.16816.F32 R112, R176.reuse, R28, R108 ;  /* 0x0000001cb070723c */ /* 0x042ff0000000186c */
[C---:B------:R-:W-:Y:S01]  /*1960*/  HMMA.16816.F32 R104, R176.reuse, R30, R100 ;  /* 0x0000001eb068723c */ /* 0x040fe20000001864 */
[----:B------:R-:W1:Y:S07]  /*1970*/  LDSM.16.M88.4 R28, [R209+0xb900] ;  /* 0x00b90000d11c783b */ /* 0x000e6e0000000200 */
[C---:B------:R-:W-:Y:S08]  /*1980*/  HMMA.16816.F32 R108, R176.reuse, R36, R96 ;  /* 0x00000024b06c723c */ /* 0x040ff00000001860 */
[C---:B------:R-:W-:Y:S08]  /*1990*/  HMMA.16816.F32 R100, R176.reuse, R38, R88 ;  /* 0x00000026b064723c */ /* 0x040ff00000001858 */
[C---:B------:R-:W-:Y:S08]  /*19a0*/  HMMA.16816.F32 R92, R176.reuse, R32, R84 ;  /* 0x00000020b05c723c */ /* 0x040ff00000001854 */
[C---:B------:R-:W-:Y:S08]  /*19b0*/  HMMA.16816.F32 R96, R176.reuse, R34, R80 ;  /* 0x00000022b060723c */ /* 0x040ff00000001850 */
[C---:B--2---:R-:W-:Y:S08]  /*19c0*/  HMMA.16816.F32 R36, R176.reuse, R8, R76 ;  /* 0x00000008b024723c */ /* 0x044ff0000000184c */
[C---:B------:R-:W-:Y:S01]  /*19d0*/  HMMA.16816.F32 R32, R176.reuse, R10, R72 ;  /* 0x0000000ab020723c */ /* 0x040fe20000001848 */
[----:B------:R-:W2:Y:S07]  /*19e0*/  LDSM.16.M88.4 R8, [R206+0x800] ;  /* 0x00080000ce08783b */ /* 0x000eae0000000200 */
[C---:B------:R-:W-:Y:S08]  /*19f0*/  HMMA.16816.F32 R84, R176.reuse, R14, R64 ;  /* 0x0000000eb054723c */ /* 0x040ff00000001840 */
[----:B---3--:R-:W-:Y:S08]  /*1a00*/  HMMA.16816.F32 R120, R176, R20, R52 ;  /* 0x00000014b078723c */ /* 0x008ff00000001834 */
[C---:B----4-:R-:W-:Y:S08]  /*1a10*/  HMMA.16816.F32 R64, R180.reuse, R24, R112 ;  /* 0x00000018b440723c */ /* 0x050ff00000001870 */
[----:B------:R-:W-:Y:S01]  /*1a20*/  HMMA.16816.F32 R52, R180, R26, R104 ;  /* 0x0000001ab434723c */ /* 0x000fe20000001868 */
[----:B------:R-:W3:Y:S07]  /*1a30*/  LDSM.16.M88.4 R24, [R206+0x2800] ;  /* 0x00280000ce18783b */ /* 0x000eee0000000200 */
[C---:B------:R-:W-:Y:S01]  /*1a40*/  HMMA.16816.F32 R72, R176.reuse, R22, R48 ;  /* 0x00000016b048723c */ /* 0x040fe20000001830 */
[----:B------:R-:W4:Y:S07]  /*1a50*/  LDSM.16.M88.4 R20, [R206+0x1800] ;  /* 0x00180000ce14783b */ /* 0x000f2e0000000200 */
[C---:B-----5:R-:W-:Y:S08]  /*1a60*/  HMMA.16816.F32 R80, R176.reuse, R16, R60 ;  /* 0x00000010b050723c */ /* 0x060ff0000000183c */
[C---:B------:R-:W-:Y:S01]  /*1a70*/  HMMA.16816.F32 R76, R176.reuse, R18, R56 ;  /* 0x00000012b04c723c */ /* 0x040fe20000001838 */
[----:B------:R-:W5:Y:S07]  /*1a80*/  LDSM.16.M88.4 R16, [R206+0x1000] ;  /* 0x00100000ce10783b */ /* 0x000f6e0000000200 */
[C---:B------:R-:W-:Y:S01]  /*1a90*/  HMMA.16816.F32 R88, R176.reuse, R12, R68 ;  /* 0x0000000cb058723c */ /* 0x040fe20000001844 */
[----:B------:R-:W-:Y:S07]  /*1aa0*/  LDSM.16.M88.4 R12, [R206+0x3000] ;  /* 0x00300000ce0c783b */ /* 0x000fee0000000200 */
[C---:B-1----:R-:W-:Y:S08]  /*1ab0*/  HMMA.16816.F32 R68, R176.reuse, R28, R44 ;  /* 0x0000001cb044723c */ /* 0x042ff0000000182c */
[----:B------:R-:W-:Y:S01]  /*1ac0*/  HMMA.16816.F32 R56, R176, R30, R40 ;  /* 0x0000001eb038723c */ /* 0x000fe20000001828 */
[----:B------:R-:W1:Y:S07]  /*1ad0*/  LDSM.16.M88.4 R28, [R206+0x2000] ;  /* 0x00200000ce1c783b */ /* 0x000e6e0000000200 */
[C---:B--2---:R-:W-:Y:S08]  /*1ae0*/  HMMA.16816.F32 R60, R180.reuse, R8, R108 ;  /* 0x00000008b43c723c */ /* 0x044ff0000000186c */
[C---:B------:R-:W-:Y:S01]  /*1af0*/  HMMA.16816.F32 R48, R180.reuse, R10, R100 ;  /* 0x0000000ab430723c */ /* 0x040fe20000001864 */
[----:B------:R-:W2:Y:S07]  /*1b00*/  LDSM.16.M88.4 R8, [R206+0x3800] ;  /* 0x00380000ce08783b */ /* 0x000eae0000000200 */
[C---:B---3--:R-:W-:Y:S08]  /*1b10*/  HMMA.16816.F32 R100, R180.reuse, R24, R80 ;  /* 0x00000018b464723c */ /* 0x048ff00000001850 */
[C---:B------:R-:W-:Y:S01]  /*1b20*/  HMMA.16816.F32 R108, R180.reuse, R26, R76 ;  /* 0x0000001ab46c723c */ /* 0x040fe2000000184c */
[----:B------:R-:W3:Y:S04]  /*1b30*/  LDSM.16.M88.4 R24, [R119+0xd100] ;  /* 0x00d100007718783b */ /* 0x000ee80000000200 */
[----:B------:R-:W-:Y:S03]  /*1b40*/  LDSM.16.M88.4 R76, [R119+0xf100] ;  /* 0x00f10000774c783b */ /* 0x000fe60000000200 */
[C---:B----4-:R-:W-:Y:S08]  /*1b50*/  HMMA.16816.F32 R36, R180.reuse, R20, R36 ;  /* 0x00000014b424723c */ /* 0x050ff00000001824 */
[C---:B------:R-:W-:Y:S01]  /*1b60*/  HMMA.16816.F32 R32, R180.reuse, R22, R32 ;  /* 0x00000016b420723c */ /* 0x040fe20000001820 */
[----:B------:R-:W4:Y:S07]  /*1b70*/  LDSM.16.M88.4 R20, [R119+0xc100] ;  /* 0x00c100007714783b */ /* 0x000f2e0000000200 */
[C---:B-----5:R-:W-:Y:S08]  /*1b80*/  HMMA.16816.F32 R44, R180.reuse, R16, R92 ;  /* 0x00000010b42c723c */ /* 0x060ff0000000185c */
[C---:B------:R-:W-:Y:S01]  /*1b90*/  HMMA.16816.F32 R40, R180.reuse, R18, R96 ;  /* 0x00000012b428723c */ /* 0x040fe20000001860 */
[----:B------:R-:W5:Y:S07]  /*1ba0*/  LDSM.16.M88.4 R16, [R119+0xd900] ;  /* 0x00d900007710783b */ /* 0x000f6e0000000200 */
[C---:B-1----:R-:W-:Y:S08]  /*1bb0*/  HMMA.16816.F32 R104, R180.reuse, R28, R88 ;  /* 0x0000001cb468723c */ /* 0x042ff00000001858 */
[C---:B------:R-:W-:Y:S01]  /*1bc0*/  HMMA.16816.F32 R112, R180.reuse, R30, R84 ;  /* 0x0000001eb470723c */ /* 0x040fe20000001854 */
[----:B------:R-:W1:Y:S07]  /*1bd0*/  LDSM.16.M88.4 R28, [R119+0xc900] ;  /* 0x00c90000771c783b */ /* 0x000e6e0000000200 */
[C---:B------:R-:W-:Y:S08]  /*1be0*/  HMMA.16816.F32 R148, R180.reuse, R12, R120 ;  /* 0x0000000cb494723c */ /* 0x040ff00000001878 */
[C---:B------:R-:W-:Y:S01]  /*1bf0*/  HMMA.16816.F32 R144, R180.reuse, R14, R72 ;  /* 0x0000000eb490723c */ /* 0x040fe20000001848 */
[----:B------:R-:W1:Y:S04]  /*1c00*/  LDSM.16.M88.4 R12, [R119+0xe100] ;  /* 0x00e10000770c783b */ /* 0x000e680000000200 */
[----:B------:R-:W-:Y:S03]  /*1c10*/  LDSM.16.M88.4 R72, [R210+0x4000] ;  /* 0x00400000d248783b */ /* 0x000fe60000000200 */
[C---:B--2---:R-:W-:Y:S01]  /*1c20*/  HMMA.16816.F32 R132, R180.reuse, R8, R68 ;  /* 0x00000008b484723c */ /* 0x044fe20000001844 */
[----:B------:R-:W-:Y:S07]  /*1c30*/  LDSM.16.M88.4 R68, [R210+0x4800] ;  /* 0x00480000d244783b */ /* 0x000fee0000000200 */
[----:B------:R-:W-:Y:S01]  /*1c40*/  HMMA.16816.F32 R128, R180, R10, R56 ;  /* 0x0000000ab480723c */ /* 0x000fe20000001838 */
[----:B------:R-:W2:Y:S04]  /*1c50*/  LDSM.16.M88.4 R8, [R119+0xe900] ;  /* 0x00e900007708783b */ /* 0x000ea80000000200 */
[----:B------:R-:W-:Y:S03]  /*1c60*/  LDSM.16.M88.4 R56, [R210+0x5800] ;  /* 0x00580000d238783b */ /* 0x000fe60000000200 */
[C---:B---3--:R-:W-:Y:S01]  /*1c70*/  HMMA.16816.F32 R88, R184.reuse, R24, R44 ;  /* 0x00000018b858723c */ /* 0x048fe2000000182c */
[----:B------:R-:W3:Y:S07]  /*1c80*/  LDSM.16.M88.4 R44, [R119+0xf900] ;  /* 0x00f90000772c783b */ /* 0x000eee0000000200 */
[C---:B----4-:R-:W-:Y:S01]  /*1c90*/  HMMA.16816.F32 R124, R184.reuse, R20, R64 ;  /* 0x00000014b87c723c */ /* 0x050fe20000001840 */
[----:B------:R-:W4:Y:S07]  /*1ca0*/  LDSM.16.M88.4 R64, [R210+0x5000] ;  /* 0x00500000d240783b */ /* 0x000f2e0000000200 */
[C---:B------:R-:W-:Y:S01]  /*1cb0*/  HMMA.16816.F32 R84, R184.reuse, R26, R40 ;  /* 0x0000001ab854723c */ /* 0x040fe20000001828 */
[----:B------:R-:W2:Y:S04]  /*1cc0*/  LDSM.16.M88.4 R24, [R210+0x7000] ;  /* 0x00700000d218783b */ /* 0x000ea80000000200 */
[----:B------:R-:W-:Y:S03]  /*1cd0*/  LDSM.16.M88.4 R40, [R210+0x6000] ;  /* 0x00600000d228783b */ /* 0x000fe60000000200 */
[C---:B-----5:R-:W-:Y:S01]  /*1ce0*/  HMMA.16816.F32 R80, R184.reuse, R16, R36 ;  /* 0x00000010b850723c */ /* 0x060fe20000001824 */
[----:B------:R-:W5:Y:S07]  /*1cf0*/  LDSM.16.M88.4 R36, [R210+0x7800] ;  /* 0x00780000d224783b */ /* 0x000f6e0000000200 */
[C---:B------:R-:W-:Y:S08]  /*1d00*/  HMMA.16816.F32 R120, R184.reuse, R22, R52 ;  /* 0x00000016b878723c */ /* 0x040ff00000001834 */
[C---:B-1----:R-:W-:Y:S08]  /*1d10*/  HMMA.16816.F32 R96, R184.reuse, R28, R60 ;  /* 0x0000001cb860723c */ /* 0x042ff0000000183c */
[C---:B------:R-:W-:Y:S01]  /*1d20*/  HMMA.16816.F32 R92, R184.reuse, R30, R48 ;  /* 0x0000001eb85c723c */ /* 0x040fe20000001830 */
[----:B------:R-:W1:Y:S07]  /*1d30*/  LDSM.16.M88.4 R28, [R210+0x6800] ;  /* 0x00680000d21c783b */ /* 0x000e6e0000000200 */
[C---:B------:R-:W-:Y:S08]  /*1d40*/  HMMA.16816.F32 R60, R184.reuse, R18, R32 ;  /* 0x00000012b83c723c */ /* 0x040ff00000001820 */
[C---:B------:R-:W-:Y:S08]  /*1d50*/  HMMA.16816.F32 R52, R184.reuse, R12, R104 ;  /* 0x0000000cb834723c */ /* 0x040ff00000001868 */
[C---:B------:R-:W-:Y:S08]  /*1d60*/  HMMA.16816.F32 R48, R184.reuse, R14, R112 ;  /* 0x0000000eb830723c */ /* 0x040ff00000001870 */
[C---:B--2---:R-:W-:Y:S08]  /*1d70*/  HMMA.16816.F32 R32, R184.reuse, R8, R100 ;  /* 0x00000008b820723c */ /* 0x044ff00000001864 */
[C---:B------:R-:W-:Y:S08]  /*1d80*/  HMMA.16816.F32 R20, R184.reuse, R10, R108 ;  /* 0x0000000ab814723c */ /* 0x040ff0000000186c */
[C---:B------:R-:W-:Y:S01]  /*1d90*/  HMMA.16816.F32 R16, R184.reuse, R76, R148 ;  /* 0x0000004cb810723c */ /* 0x040fe20000001894 */
[----:B------:R-:W2:Y:S07]  /*1da0*/  LDSM.16.M88.4 R148, [R209+0xc100] ;  /* 0x00c10000d194783b */ /* 0x000eae0000000200 */
[C---:B------:R-:W-:Y:S08]  /*1db0*/  HMMA.16816.F32 R12, R184.reuse, R78, R144 ;  /* 0x0000004eb80c723c */ /* 0x040ff00000001890 */
[----:B---3--:R-:W-:Y:S08]  /*1dc0*/  HMMA.16816.F32 R8, R184, R44, R132 ;  /* 0x0000002cb808723c */ /* 0x008ff00000001884 */
[C---:B------:R-:W-:Y:S08]  /*1dd0*/  HMMA.16816.F32 R76, R188.reuse, R72, R124 ;  /* 0x00000048bc4c723c */ /* 0x040ff0000000187c */
[C---:B------:R-:W-:Y:S01]  /*1de0*/  HMMA.16816.F32 R112, R188.reuse, R74, R120 ;  /* 0x0000004abc70723c */ /* 0x040fe20000001878 */
[----:B------:R-:W3:Y:S07]  /*1df0*/  LDSM.16.M88.4 R72, [R209+0xc900] ;  /* 0x00c90000d148783b */ /* 0x000eee0000000200 */
[----:B----4-:R-:W-:Y:S01]  /*1e00*/  HMMA.16816.F32 R144, R188, R66, R84 ;  /* 0x00000042bc90723c */ /* 0x010fe20000001854 */
[----:B------:R-:W4:Y:S07]  /*1e10*/  LDSM.16.M88.4 R84, [R209+0xd100] ;  /* 0x00d10000d154783b */ /* 0x000f2e0000000200 */
[----:B------:R-:W-:Y:S08]  /*1e20*/  HMMA.16816.F32 R44, R184, R46, R128 ;  /* 0x0000002eb82c723c */ /* 0x000ff00000001880 */
[C---:B------:R-:W-:Y:S08]  /*1e30*/  HMMA.16816.F32 R124, R188.reuse, R68, R96 ;  /* 0x00000044bc7c723c */ /* 0x040ff00000001860 */
[C---:B------:R-:W-:Y:S08]  /*1e40*/  HMMA.16816.F32 R132, R188.reuse, R56, R80 ;  /* 0x00000038bc84723c */ /* 0x040ff00000001850 */
[C---:B------:R-:W-:Y:S01]  /*1e50*/  HMMA.16816.F32 R96, R188.reuse, R24, R16 ;  /* 0x00000018bc60723c */ /* 0x040fe20000001810 */
[----:B------:R-:W2:Y:S07]  /*1e60*/  LDSM.16.M88.4 R16, [R209+0xe100] ;  /* 0x00e10000d110783b */ /* 0x000eae0000000200 */
[C---:B------:R-:W-:Y:S01]  /*1e70*/  HMMA.16816.F32 R80, R188.reuse, R26, R12 ;  /* 0x0000001abc50723c */ /* 0x040fe2000000180c */
[----:B------:R-:W2:Y:S07]  /*1e80*/  LDSM.16.M88.4 R12, [R209+0xe900] ;  /* 0x00e90000d10c783b */ /* 0x000eae0000000200 */
[C---:B-----5:R-:W-:Y:S01]  /*1e90*/  HMMA.16816.F32 R24, R188.reuse, R36, R8 ;  /* 0x00000024bc18723c */ /* 0x060fe20000001808 */
[----:B------:R-:W5:Y:S07]  /*1ea0*/  LDSM.16.M88.4 R8, [R209+0xf100] ;  /* 0x00f10000d108783b */ /* 0x000f6e0000000200 */
[C---:B------:R-:W-:Y:S01]  /*1eb0*/  HMMA.16816.F32 R108, R188.reuse, R70, R92 ;  /* 0x00000046bc6c723c */ /* 0x040fe2000000185c */
[----:B------:R-:W-:Y:S07]  /*1ec0*/  LDSM.16.M88.4 R68, [R206+0x4000] ;  /* 0x00400000ce44783b */ /* 0x000fee0000000200 */
[C---:B------:R-:W-:Y:S01]  /*1ed0*/  HMMA.16816.F32 R88, R188.reuse, R64, R88 ;  /* 0x00000040bc58723c */ /* 0x040fe20000001858 */
[----:B------:R-:W-:Y:S07]  /*1ee0*/  LDSM.16.M88.4 R64, [R206+0x4800] ;  /* 0x00480000ce40783b */ /* 0x000fee0000000200 */
[C---:B-1----:R-:W-:Y:S08]  /*1ef0*/  HMMA.16816.F32 R100, R188.reuse, R28, R32 ;  /* 0x0000001cbc64723c */ /* 0x042ff00000001820 */
[C---:B------:R-:W-:Y:S01]  /*1f00*/  HMMA.16816.F32 R104, R188.reuse, R30, R20 ;  /* 0x0000001ebc68723c */ /* 0x040fe20000001814 */
[----:B------:R-:W1:Y:S04]  /*1f10*/  LDSM.16.M88.4 R20, [R209+0xd900] ;  /* 0x00d90000d114783b */ /* 0x000e680000000200 */
[----:B------:R-:W1:Y:S03]  /*1f20*/  LDSM.16.M88.4 R28, [R209+0xf900] ;  /* 0x00f90000d11c783b */ /* 0x000e660000000200 */
[C---:B------:R-:W-:Y:S08]  /*1f30*/  HMMA.16816.F32 R120, R188.reuse, R40, R52 ;  /* 0x00000028bc78723c */ /* 0x040ff00000001834 */
[C---:B------:R-:W-:Y:S08]  /*1f40*/  HMMA.16816.F32 R92, R188.reuse, R42, R48 ;  /* 0x0000002abc5c723c */ /* 0x040ff00000001830 */
[C---:B------:R-:W-:Y:S01]  /*1f50*/  HMMA.16816.F32 R128, R188.reuse, R58, R60 ;  /* 0x0000003abc80723c */ /* 0x040fe2000000183c */
[----:B------:R-:W1:Y:S07]  /*1f60*/  LDSM.16.M88.4 R60, [R206+0x5000] ;  /* 0x00500000ce3c783b */ /* 0x000e6e0000000200 */
[----:B------:R-:W-:Y:S08]  /*1f70*/  HMMA.16816.F32 R36, R188, R38, R44 ;  /* 0x00000026bc24723c */ /* 0x000ff0000000182c */
[C---:B--2---:R-:W-:Y:S01]  /*1f80*/  HMMA.16816.F32 R52, R196.reuse, R150, R112 ;  /* 0x00000096c434723c */ /* 0x044fe20000001870 */
[----:B------:R-:W-:Y:S07]  /*1f90*/  LDSM.16.M88.4 R112, [R206+0x6800] ;  /* 0x00680000ce70783b */ /* 0x000fee0000000200 */
[C---:B---3--:R-:W-:Y:S01]  /*1fa0*/  HMMA.16816.F32 R48, R196.reuse, R72, R124 ;  /* 0x00000048c430723c */ /* 0x048fe2000000187c */
[----:B------:R-:W-:Y:S07]  /*1fb0*/  LDSM.16.M88.4 R124, [R206+0x7000] ;  /* 0x00700000ce7c783b */ /* 0x000fee0000000200 */
[C---:B------:R-:W-:Y:S01]  /*1fc0*/  HMMA.16816.F32 R44, R196.reuse, R74, R108 ;  /* 0x0000004ac42c723c */ /* 0x040fe2000000186c */
[----:B------:R-:W-:Y:S07]  /*1fd0*/  LDSM.16.M88.4 R108, [R206+0x6000] ;  /* 0x00600000ce6c783b */ /* 0x000fee0000000200 */
[C---:B----4-:R-:W-:Y:S01]  /*1fe0*/  HMMA.16816.F32 R40, R196.reuse, R84, R88 ;  /* 0x00000054c428723c */ /* 0x050fe20000001858 */
[----:B------:R-:W2:Y:S07]  /*1ff0*/  LDSM.16.M88.4 R88, [R206+0x5800] ;  /* 0x00580000ce58783b */ /* 0x000eae0000000200 */
[----:B------:R-:W-:Y:S01]  /*2000*/  HMMA.16816.F32 R32, R196, R86, R144 ;  /* 0x00000056c420723c */ /* 0x000fe20000001890 */
[----:B------:R-:W3:Y:S01]  /*2010*/  LDSM.16.M88.4 R144, [R206+0x7800] ;  /* 0x00780000ce90783b */ /* 0x000ee20000000200 */
[----:B------:R-:W-:-:S06]  /*2020*/  DEPBAR.LE SB0, 0x0 ;  /* 0x000080000000791a */ /* 0x000fcc0000000000 */
[C---:B------:R-:W-:Y:S08]  /*2030*/  HMMA.16816.F32 R56, R196.reuse, R148, R76 ;  /* 0x00000094c438723c */ /* 0x040ff0000000184c */
[C---:B------:R-:W-:Y:S08]  /*2040*/  HMMA.16816.F32 R84, R196.reuse, R16, R120 ;  /* 0x00000010c454723c */ /* 0x040ff00000001878 */
[C---:B------:R-:W-:Y:S08]  /*2050*/  HMMA.16816.F32 R92, R196.reuse, R18, R92 ;  /* 0x00000012c45c723c */ /* 0x040ff0000000185c */
[C---:B------:R-:W-:Y:S08]  /*2060*/  HMMA.16816.F32 R100, R196.reuse, R12, R100 ;  /* 0x0000000cc464723c */ /* 0x040ff00000001864 */
[C---:B------:R-:W-:Y:S08]  /*2070*/  HMMA.16816.F32 R104, R196.reuse, R14, R104 ;  /* 0x0000000ec468723c */ /* 0x040ff00000001868 */
[C---:B-----5:R-:W-:Y:S08]  /*2080*/  HMMA.16816.F32 R96, R196.reuse, R8, R96 ;  /* 0x00000008c460723c */ /* 0x060ff00000001860 */
[C---:B------:R-:W-:Y:S08]  /*2090*/  HMMA.16816.F32 R16, R196.reuse, R10, R80 ;  /* 0x0000000ac410723c */ /* 0x040ff00000001850 */
[C---:B-1----:R-:W-:Y:S08]  /*20a0*/  HMMA.16816.F32 R72, R196.reuse, R20, R132 ;  /* 0x00000014c448723c */ /* 0x042ff00000001884 */
[C---:B------:R-:W-:Y:S08]  /*20b0*/  HMMA.16816.F32 R76, R196.reuse, R22, R128 ;  /* 0x00000016c44c723c */ /* 0x040ff00000001880 */
[C---:B------:R-:W-:Y:S08]  /*20c0*/  HMMA.16816.F32 R12, R196.reuse, R28, R24 ;  /* 0x0000001cc40c723c */ /* 0x040ff00000001818 */
[----:B------:R-:W-:Y:S08]  /*20d0*/  HMMA.16816.F32 R8, R196, R30, R36 ;  /* 0x0000001ec408723c */ /* 0x000ff00000001824 */
[C---:B------:R-:W-:Y:S08]  /*20e0*/  HMMA.16816.F32 R80, R200.reuse, R68, R56 ;  /* 0x00000044c850723c */ /* 0x040ff00000001838 */
[C---:B------:R-:W-:Y:S08]  /*20f0*/  HMMA.16816.F32 R68, R200.reuse, R70, R52 ;  /* 0x00000046c844723c */ /* 0x040ff00000001834 */
[C---:B------:R-:W-:Y:S08]  /*2100*/  HMMA.16816.F32 R36, R200.reuse, R64, R48 ;  /* 0x00000040c824723c */ /* 0x040ff00000001830 */
[C---:B------:R-:W-:Y:S08]  /*2110*/  HMMA.16816.F32 R64, R200.reuse, R66, R44 ;  /* 0x00000042c840723c */ /* 0x040ff0000000182c */
[C---:B------:R-:W-:Y:S08]  /*2120*/  HMMA.16816.F32 R52, R200.reuse, R60, R40 ;  /* 0x0000003cc834723c */ /* 0x040ff00000001828 */
[C---:B------:R-:W-:Y:S08]  /*2130*/  HMMA.16816.F32 R32, R200.reuse, R62, R32 ;  /* 0x0000003ec820723c */ /* 0x040ff00000001820 */
[C---:B--2---:R-:W-:Y:S08]  /*2140*/  HMMA.16816.F32 R20, R200.reuse, R88, R72 ;  /* 0x00000058c814723c */ /* 0x044ff00000001848 */
[C---:B------:R-:W-:Y:S08]  /*2150*/  HMMA.16816.F32 R24, R200.reuse, R90, R76 ;  /* 0x0000005ac818723c */ /* 0x040ff0000000184c */
[C---:B------:R-:W-:Y:S08]  /*2160*/  HMMA.16816.F32 R28, R200.reuse, R108, R84 ;  /* 0x0000006cc81c723c */ /* 0x040ff00000001854 */
[C---:B------:R-:W-:Y:S08]  /*2170*/  HMMA.16816.F32 R40, R200.reuse, R110, R92 ;  /* 0x0000006ec828723c */ /* 0x040ff0000000185c */
[C---:B------:R-:W-:Y:S08]  /*2180*/  HMMA.16816.F32 R44, R200.reuse, R112, R100 ;  /* 0x00000070c82c723c */ /* 0x040ff00000001864 */
[C---:B------:R-:W-:Y:S08]  /*2190*/  HMMA.16816.F32 R48, R200.reuse, R114, R104 ;  /* 0x00000072c830723c */ /* 0x040ff00000001868 */
[C---:B------:R-:W-:Y:S08]  /*21a0*/  HMMA.16816.F32 R96, R200.reuse, R124, R96 ;  /* 0x0000007cc860723c */ /* 0x040ff00000001860 */
[C---:B------:R-:W-:Y:S08]  /*21b0*/  HMMA.16816.F32 R16, R200.reuse, R126, R16 ;  /* 0x0000007ec810723c */ /* 0x040ff00000001810 */
[C---:B---3--:R-:W-:Y:S08]  /*21c0*/  HMMA.16816.F32 R60, R200.reuse, R144, R12 ;  /* 0x00000090c83c723c */ /* 0x048ff0000000180c */
[----:B------:R-:W-:Y:S01]  /*21d0*/  HMMA.16816.F32 R56, R200, R146, R8 ;  /* 0x00000092c838723c */ /* 0x000fe20000001808 */
[----:B------:R-:W-:Y:S06]  /*21e0*/  BAR.SYNC.DEFER_BLOCKING 0x0 ;  /* 0x0000000000007b1d */ /* 0x000fec0000010000 */
[----:B------:R-:W-:Y:S05]  /*21f0*/  @!P1 BRA `(.L_x_1) ;  /* 0x0000026000009947 */ /* 0x000fea0003800000 */
[----:B------:R-:W-:Y:S01]  /*2200*/  ULEA.HI.SX32 UR5, UR18, 0xfffffffe, 0x19 ;  /* 0xfffffffe12057891 */ /* 0x000fe2000f8fca3f */
[----:B------:R-:W-:-:S03]  /*2210*/  IMAD.SHL.U32 R14, R249, 0x2, RZ ;  /* 0x00000002f90e7824 */ /* 0x000fc600078e00ff */
[----:B------:R-:W-:Y:S02]  /*2220*/  USHF.R.S32.HI UR4, URZ, 0x1f, UR5 ;  /* 0x0000001f3f047899 */ /* 0x000fe40008011405 */
[----:B------:R-:W-:Y:S01]  /*2230*/  UIMAD UR9, UR9, UR5, URZ ;  /* 0x00000005090972a4 */ /* 0x000fe2000f8e023f */
[----:B------:R-:W-:Y:S01]  /*2240*/  IMAD.U32 R2, RZ, RZ, UR5 ;  /* 0x00000005ff027e24 */ /* 0x000fe2000f8e00ff */
[----:B------:R-:W-:Y:S02]  /*2250*/  USHF.L.U32 UR5, UR6, 0x6, URZ ;  /* 0x0000000606057899 */ /* 0x000fe4000800063f */
[----:B------:R-:W-:Y:S01]  /*2260*/  UIMAD UR4, UR4, UR10, UR9 ;  /* 0x0000000a040472a4 */ /* 0x000fe2000f8e0209 */
[----:B------:R-:W-:Y:S01]  /*2270*/  IMAD.WIDE.U32 R6, R2, UR10, R242 ;  /* 0x0000000a02067c25 */ /* 0x000fe2000f8e00f2 */
[----:B------:R-:W-:Y:S02]  /*2280*/  USHF.L.U64.HI UR6, UR6, 0x6, UR7 ;  /* 0x0000000606067899 */ /* 0x000fe40008010207 */
[----:B------:R-:W-:Y:S01]  /*2290*/  UIADD3 UR7, UP0, UR20, 0x80, URZ ;  /* 0x0000008014077890 */ /* 0x000fe2000ff1e03f */
[----:B------:R-:W-:Y:S01]  /*22a0*/  IMAD.U32 R12, RZ, RZ, UR5 ;  /* 0x00000005ff0c7e24 */ /* 0x000fe2000f8e00ff */
[----:B------:R-:W-:-:S02]  /*22b0*/  IADD3 R3, R7, UR4, RZ ;  /* 0x0000000407037c10 */ /* 0x000fc4000fffe0ff */
[----:B------:R-:W-:Y:S01]  /*22c0*/  LEA R2, P2, R6, c[0x0][0x1c8], 0x1 ;  /* 0x0000720006027a11 */ /* 0x000fe200078408ff */
[----:B------:R-:W-:-:S03]  /*22d0*/  UIADD3.X UR4, URZ, UR14, URZ, UP0, !UPT ;  /* 0x0000000e3f047290 */ /* 0x000fc600087fe43f */
[----:B------:R-:W-:Y:S02]  /*22e0*/  LEA.HI.X R3, R6, c[0x0][0x1cc], R3, 0x1, P2 ;  /* 0x0000730006037a11 */ /* 0x000fe400010f0c03 */
[----:B------:R-:W-:Y:S02]  /*22f0*/  IADD3 R6, P5, R2, UR5, RZ ;  /* 0x0000000502067c10 */ /* 0x000fe4000ffbe0ff */
[----:B------:R-:W-:Y:S01]  /*2300*/  IADD3 R12, P4, P2, R12, 0x80, R2 ;  /* 0x000000800c0c7810 */ /* 0x000fe20007a9e002 */
[----:B------:R-:W-:Y:S01]  /*2310*/  @!PT LDS RZ, [RZ] ;  /* 0x00000000fffff984 */ /* 0x000fe20000000800 */
[----:B------:R-:W-:Y:S01]  /*2320*/  @!PT LDS RZ, [RZ] ;  /* 0x00000000fffff984 */ /* 0x000fe20000000800 */
[----:B------:R-:W-:Y:S01]  /*2330*/  @!PT LDS RZ, [RZ] ;  /* 0x00000000fffff984 */ /* 0x000fe20000000800 */
[----:B------:R1:W-:Y:S01]  /*2340*/  LDGSTS.E.BYPASS.LTC128B.128 [R14+0x8100], [R2.64], !P3 ;  /* 0x08100000020e7fae */ /* 0x0003e2000d901d56 */
[----:B------:R-:W-:Y:S02]  /*2350*/  IADD3.X R7, R3, UR6, RZ, P5, !PT ;  /* 0x0000000603077c10 */ /* 0x000fe4000affe4ff */
[----:B------:R-:W-:Y:S01]  /*2360*/  IADD3.X R13, RZ, UR6, R3, P4, P2 ;  /* 0x00000006ff0d7c10 */ /* 0x000fe2000a7e4403 */
[----:B------:R1:W-:Y:S01]  /*2370*/  LDGSTS.E.BYPASS.LTC128B.128 [R14+0xc100], [R2.64+0x80], !P0 ;  /* 0x0c100080020e7fae */ /* 0x0003e2000c101d56 */
[----:B------:R-:W-:-:S03]  /*2380*/  IADD3 R10, P5, R6, UR7, RZ ;  /* 0x00000007060a7c10 */ /* 0x000fc6000ffbe0ff */
[----:B------:R2:W-:Y:S01]  /*2390*/  LDGSTS.E.BYPASS.LTC128B.128 [R14+0x9100], [R6.64], !P3 ;  /* 0x09100000060e7fae */ /* 0x0005e2000d901d56 */
[----:B------:R-:W-:-:S03]  /*23a0*/  IADD3.X R11, R7, UR4, RZ, P5, !PT ;  /* 0x00000004070b7c10 */ /* 0x000fc6000affe4ff */
[----:B------:R3:W-:Y:S01]  /*23b0*/  LDGSTS.E.BYPASS.LTC128B.128 [R14+0xd100], [R12.64], !P0 ;  /* 0x0d1000000c0e7fae */ /* 0x0007e2000c101d56 */
[----:B-1----:R-:W-:-:S04]  /*23c0*/  IADD3 R2, P2, R6, UR5, RZ ;  /* 0x0000000506027c10 */ /* 0x002fc8000ff5e0ff */
[----:B------:R-:W-:Y:S02]  /*23d0*/  IADD3.X R3, R7, UR6, RZ, P2, !PT ;  /* 0x0000000607037c10 */ /* 0x000fe400097fe4ff */
[C---:B------:R-:W-:Y:S02]  /*23e0*/  IADD3 R8, P4, R2.reuse, UR5, RZ ;  /* 0x0000000502087c10 */ /* 0x040fe4000ff9e0ff */
[----:B--2---:R-:W-:Y:S01]  /*23f0*/  IADD3 R6, P2, R2, UR7, RZ ;  /* 0x0000000702067c10 */ /* 0x004fe2000ff5e0ff */
[----:B------:R3:W-:Y:S01]  /*2400*/  LDGSTS.E.BYPASS.LTC128B.128 [R14+0xa100], [R2.64], !P3 ;  /* 0x0a100000020e7fae */ /* 0x0007e2000d901d56 */
[C---:B------:R-:W-:Y:S02]  /*2410*/  IADD3.X R9, R3.reuse, UR6, RZ, P4, !PT ;  /* 0x0000000603097c10 */ /* 0x040fe4000a7fe4ff */
[----:B------:R-:W-:Y:S01]  /*2420*/  IADD3.X R7, R3, UR4, RZ, P2, !PT ;  /* 0x0000000403077c10 */ /* 0x000fe200097fe4ff */
[----:B------:R3:W-:Y:S04]  /*2430*/  LDGSTS.E.BYPASS.LTC128B.128 [R14+0xe100], [R10.64], !P0 ;  /* 0x0e1000000a0e7fae */ /* 0x0007e8000c101d56 */
[----:B------:R3:W-:Y:S04]  /*2440*/  LDGSTS.E.BYPASS.LTC128B.128 [R14+0xb100], [R8.64], !P3 ;  /* 0x0b100000080e7fae */ /* 0x0007e8000d901d56 */
[----:B------:R3:W-:Y:S02]  /*2450*/  LDGSTS.E.BYPASS.LTC128B.128 [R14+0xf100], [R6.64], !P0 ;  /* 0x0f100000060e7fae */ /* 0x0007e4000c101d56 */
.L_x_1:
[----:B---3--:R-:W-:Y:S01]  /*2460*/  SHF.R.S32.HI R2, RZ, 0x1f, R116 ;  /* 0x0000001fff027819 */ /* 0x008fe20000011474 */
[----:B------:R-:W-:Y:S01]  /*2470*/  UIMAD UR8, UR13, -0x80, UR8 ;  /* 0xffffff800d0878a4 */ /* 0x000fe2000f8e0208 */
[----:B------:R-:W-:Y:S01]  /*2480*/  IMAD.SHL.U32 R204, R4, 0x2, RZ ;  /* 0x0000000204cc7824 */ /* 0x000fe200078e00ff */
[----:B------:R-:W0:Y:S01]  /*2490*/  LDGDEPBAR ;  /* 0x00000000000079af */ /* 0x000e220000000000 */
[----:B------:R-:W-:-:S02]  /*24a0*/  LEA.HI R3, R2, R116, RZ, 0x2 ;  /* 0x0000007402037211 */ /* 0x000fc400078f10ff */
[--C-:B------:R-:W-:Y:S02]  /*24b0*/  IMAD R205, R5, 0x2, R204.reuse ;  /* 0x0000000205cd7824 */ /* 0x100fe400078e02cc */
[----:B------:R-:W-:Y:S01]  /*24c0*/  LOP3.LUT R2, R3, 0x7ffffffc, RZ, 0xc0, !PT ;  /* 0x7ffffffc03027812 */ /* 0x000fe200078ec0ff */
[----:B------:R1:W-:Y:S01]  /*24d0*/  STL [R1+0x8], R3 ;  /* 0x0000080301007387 */ /* 0x0003e20000100800 */
[C---:B------:R-:W-:Y:S02]  /*24e0*/  IMAD R208, R0.reuse, 0x2, R204 ;  /* 0x0000000200d07824 */ /* 0x040fe400078e02cc */
[----:B------:R-:W-:Y:S02]  /*24f0*/  IMAD R207, R0, 0x2, R205 ;  /* 0x0000000200cf7824 */ /* 0x000fe400078e02cd */
[----:B------:R-:W-:Y:S02]  /*2500*/  IMAD.IADD R2, R116, 0x1, -R2 ;  /* 0x0000000174027824 */ /* 0x000fe400078e0a02 */
[----:B-1----:R-:W-:-:S04]  /*2510*/  IMAD.U32 R3, RZ, RZ, UR8 ;  /* 0x00000008ff037e24 */ /* 0x002fc8000f8e00ff */
[----:B------:R-:W-:-:S05]  /*2520*/  IMAD R2, R2, -0x2, R3 ;  /* 0xfffffffe02027824 */ /* 0x000fca00078e0203 */
[C---:B------:R-:W-:Y:S02]  /*2530*/  ISETP.GT.AND P5, PT, R2.reuse, RZ, PT ;  /* 0x000000ff0200720c */ /* 0x040fe40003fa4270 */
[C---:B------:R-:W-:Y:S02]  /*2540*/  ISETP.GT.AND P2, PT, R2.reuse, 0x1, PT ;  /* 0x000000010200780c */ /* 0x040fe40003f44270 */
[----:B------:R-:W-:Y:S02]  /*2550*/  ISETP.GT.AND P4, PT, R2, 0x8, PT ;  /* 0x000000080200780c */ /* 0x000fe40003f84270 */
[----:B------:R-:W-:Y:S02]  /*2560*/  FSEL R8, R80, -INF , P5 ;  /* 0xff80000050087808 */ /* 0x000fe40002800000 */
[----:B------:R-:W-:Y:S02]  /*2570*/  FSEL R9, R81, -INF , P2 ;  /* 0xff80000051097808 */ /* 0x000fe40001000000 */
[----:B------:R-:W-:-:S02]  /*2580*/  FSEL R13, R83, -INF , P2 ;  /* 0xff800000530d7808 */ /* 0x000fc40001000000 */
[----:B------:R-:W-:Y:S02]  /*2590*/  ISETP.GT.AND P2, PT, R2, 0x9, PT ;  /* 0x000000090200780c */ /* 0x000fe40003f44270 */
[----:B------:R-:W-:Y:S02]  /*25a0*/  FSEL R10, R68, -INF , P4 ;  /* 0xff800000440a7808 */ /* 0x000fe40002000000 */
[----:B------:R-:W-:Y:S02]  /*25b0*/  FMNMX.FTZ R3, R8, R9, !PT ;  /* 0x0000000908037209 */ /* 0x000fe40007810000 */
[----:B------:R-:W-:Y:S02]  /*25c0*/  FSEL R12, R82, -INF , P5 ;  /* 0xff800000520c7808 */ /* 0x000fe40002800000 */
[----:B------:R-:W-:Y:S02]  /*25d0*/  ISETP.GT.AND P5, PT, R2, 0x10, PT ;  /* 0x000000100200780c */ /* 0x000fe40003fa4270 */
[----:B------:R-:W-:-:S02]  /*25e0*/  FSEL R11, R69, -INF , P2 ;  /* 0xff800000450b7808 */ /* 0x000fc40001000000 */
[----:B------:R-:W-:Y:S02]  /*25f0*/  FMNMX.FTZ R3, R10, R3, !PT ;  /* 0x000000030a037209 */ /* 0x000fe40007810000 */
[----:B------:R-:W-:Y:S02]  /*2600*/  FSEL R15, R71, -INF , P2 ;  /* 0xff800000470f7808 */ /* 0x000fe40001000000 */
[----:B------:R-:W-:Y:S02]  /*2610*/  ISETP.GT.AND P2, PT, R2, 0x11, PT ;  /* 0x000000110200780c */ /* 0x000fe40003f44270 */
[----:B------:R-:W-:Y:S02]  /*2620*/  FSEL R36, R36, -INF , P5 ;  /* 0xff80000024247808 */ /* 0x000fe40002800000 */
[----:B------:R-:W-:Y:S02]  /*2630*/  FMNMX.FTZ R3, R11, R3, !PT ;  /* 0x000000030b037209 */ /* 0x000fe40007810000 */
[----:B------:R-:W-:-:S02]  /*2640*/  FSEL R14, R70, -INF , P4 ;  /* 0xff800000460e7808 */ /* 0x000fc40002000000 */
[----:B------:R-:W-:Y:S02]  /*2650*/  ISETP.GT.AND P4, PT, R2, 0x18, PT ;  /* 0x000000180200780c */ /* 0x000fe40003f84270 */
[----:B------:R-:W-:Y:S02]  /*2660*/  FSEL R37, R37, -INF , P2 ;  /* 0xff80000025257808 */ /* 0x000fe40001000000 */
[----:B------:R-:W-:Y:S02]  /*2670*/  FMNMX.FTZ R3, R36, R3, !PT ;  /* 0x0000000324037209 */ /* 0x000fe40007810000 */
[----:B------:R-:W-:Y:S02]  /*2680*/  FSEL R72, R38, -INF , P5 ;  /* 0xff80000026487808 */ /* 0x000fe40002800000 */
[----:B------:R-:W-:Y:S02]  /*2690*/  FSEL R76, R39, -INF , P2 ;  /* 0xff800000274c7808 */ /* 0x000fe40001000000 */
[----:B------:R-:W-:-:S02]  /*26a0*/  ISETP.GT.AND P2, PT, R2, 0x19, PT ;  /* 0x000000190200780c */ /* 0x000fc40003f44270 */
[----:B------:R-:W-:Y:S02]  /*26b0*/  FSEL R38, R64, -INF , P4 ;  /* 0xff80000040267808 */ /* 0x000fe40002000000 */
[----:B------:R-:W-:Y:S02]  /*26c0*/  FMNMX.FTZ R3, R37, R3, !PT ;  /* 0x0000000325037209 */ /* 0x000fe40007810000 */
[----:B------:R-:W-:Y:S02]  /*26d0*/  ISETP.GT.AND P5, PT, R2, 0x20, PT ;  /* 0x000000200200780c */ /* 0x000fe40003fa4270 */
[----:B------:R-:W-:Y:S02]  /*26e0*/  FSEL R39, R65, -INF , P2 ;  /* 0xff80000041277808 */ /* 0x000fe40001000000 */
[----:B------:R-:W-:Y:S02]  /*26f0*/  FMNMX.FTZ R3, R38, R3, !PT ;  /* 0x0000000326037209 */ /* 0x000fe40007810000 */
[----:B------:R-:W-:-:S02]  /*2700*/  FSEL R77, R66, -INF , P4 ;  /* 0xff800000424d7808 */ /* 0x000fc40002000000 */
[----:B------:R-:W-:Y:S02]  /*2710*/  ISETP.GT.AND P4, PT, R2, 0x21, PT ;  /* 0x000000210200780c */ /* 0x000fe40003f84270 */
[----:B------:R-:W-:Y:S02]  /*2720*/  FSEL R104, R52, -INF , P5 ;  /* 0xff80000034687808 */ /* 0x000fe40002800000 */
[----:B------:R-:W-:Y:S02]  /*2730*/  FMNMX.FTZ R3, R39, R3, !PT ;  /* 0x0000000327037209 */ /* 0x000fe40007810000 */
[----:B------:R-:W-:Y:S02]  /*2740*/  FMNMX.FTZ R6, R12, R13, !PT ;  /* 0x0000000d0c067209 */ /* 0x000fe40007810000 */
[----:B------:R-:W-:Y:S02]  /*2750*/  FSEL R78, R67, -INF , P2 ;  /* 0xff800000434e7808 */ /* 0x000fe40001000000 */
[----:B------:R-:W-:-:S02]  /*2760*/  ISETP.GT.AND P2, PT, R2, 0x28, PT ;  /* 0x000000280200780c */ /* 0x000fc40003f44270 */
[----:B------:R-:W-:Y:S02]  /*2770*/  FSEL R106, R53, -INF , P4 ;  /* 0xff800000356a7808 */ /* 0x000fe40002000000 */
[----:B------:R-:W-:Y:S02]  /*2780*/  FMNMX.FTZ R3, R104, R3, !PT ;  /* 0x0000000368037209 */ /* 0x000fe40007810000 */
[----:B------:R-:W-:Y:S02]  /*2790*/  FMNMX.FTZ R6, R14, R6, !PT ;  /* 0x000000060e067209 */ /* 0x000fe40007810000 */
[----:B------:R-:W-:Y:S02]  /*27a0*/  FSEL R117, R55, -INF , P4 ;  /* 0xff80000037757808 */ /* 0x000fe40002000000 */
[----:B------:R-:W-:Y:S02]  /*27b0*/  ISETP.GT.AND P4, PT, R2, 0x29, PT ;  /* 0x000000290200780c */ /* 0x000fe40003f84270 */
[----:B------:R-:W-:-:S02]  /*27c0*/  FSEL R105, R32, -INF , P2 ;  /* 0xff80000020697808 */ /* 0x000fc40001000000 */
[----:B------:R-:W-:Y:S02]  /*27d0*/  FMNMX.FTZ R3, R106, R3, !PT ;  /* 0x000000036a037209 */ /* 0x000fe40007810000 */
[----:B------:R-:W-:Y:S02]  /*27e0*/  FMNMX.FTZ R6, R15, R6, !PT ;  /* 0x000000060f067209 */ /* 0x000fe40007810000 */
[----:B------:R-:W-:Y:S02]  /*27f0*/  FSEL R118, R54, -INF , P5 ;  /* 0xff80000036767808 */ /* 0x000fe40002800000 */
[----:B------:R-:W-:Y:S02]  /*2800*/  FSEL R107, R33, -INF , P4 ;  /* 0xff800000216b7808 */ /* 0x000fe40002000000 */
[----:B------:R-:W-:Y:S02]  /*2810*/  ISETP.GT.AND P5, PT, R2, 0x30, PT ;  /* 0x000000300200780c */ /* 0x000fe40003fa4270 */
[----:B------:R-:W-:-:S02]  /*2820*/  FMNMX.FTZ R3, R105, R3, !PT ;  /* 0x0000000369037209 */ /* 0x000fc40007810000 */
[----:B------:R-:W-:Y:S02]  /*2830*/  FMNMX.FTZ R6, R72, R6, !PT ;  /* 0x0000000648067209 */ /* 0x000fe40007810000 */
[----:B------:R-:W-:Y:S02]  /*2840*/  FSEL R144, R35, -INF , P4 ;  /* 0xff80000023907808 */ /* 0x000fe40002000000 */
[----:B------:R-:W-:Y:S02]  /*2850*/  ISETP.GT.AND P4, PT, R2, 0x31, PT ;  /* 0x000000310200780c */ /* 0x000fe40003f84270 */
[----:B------:R-:W-:Y:S02]  /*2860*/  FSEL R148, R20, -INF , P5 ;  /* 0xff80000014947808 */ /* 0x000fe40002800000 */
[----:B------:R-:W-:Y:S02]  /*2870*/  FMNMX.FTZ R3, R107, R3, !PT ;  /* 0x000000036b037209 */ /* 0x000fe40007810000 */
[----:B------:R-:W-:-:S02]  /*2880*/  FMNMX.FTZ R6, R76, R6, !PT ;  /* 0x000000064c067209 */ /* 0x000fc40007810000 */
[----:B------:R-:W-:Y:S02]  /*2890*/  FSEL R132, R34, -INF , P2 ;  /* 0xff80000022847808 */ /* 0x000fe40001000000 */
[----:B------:R-:W-:Y:S01]  /*28a0*/  ISETP.GT.AND P2, PT, R2, 0x38, PT ;  /* 0x000000380200780c */ /* 0x000fe20003f44270 */
[----:B------:R-:W-:Y:S01]  /*28b0*/  LDSM.16.MT88.4 R32, [R205+0x900] ;  /* 0x00090000cd20783b */ /* 0x000fe20000004200 */
[----:B------:R-:W-:Y:S02]  /*28c0*/  FSEL R150, R21, -INF , P4 ;  /* 0xff80000015967808 */ /* 0x000fe40002000000 */
[----:B------:R-:W-:Y:S02]  /*28d0*/  FMNMX.FTZ R3, R148, R3, !PT ;  /* 0x0000000394037209 */ /* 0x000fe40007810000 */
[----:B------:R-:W-:Y:S02]  /*28e0*/  FMNMX.FTZ R6, R77, R6, !PT ;  /* 0x000000064d067209 */ /* 0x000fe40007810000 */
[----:B------:R-:W-:-:S02]  /*28f0*/  FSEL R152, R23, -INF , P4 ;  /* 0xff80000017987808 */ /* 0x000fc40002000000 */
[----:B------:R-:W-:Y:S02]  /*2900*/  ISETP.GT.AND P4, PT, R2, 0x39, PT ;  /* 0x000000390200780c */ /* 0x000fe40003f84270 */
[----:B------:R-:W-:Y:S02]  /*2910*/  FSEL R149, R24, -INF , P2 ;  /* 0xff80000018957808 */ /* 0x000fe40001000000 */
[----:B------:R-:W-:Y:S02]  /*2920*/  FMNMX.FTZ R3, R150, R3, !PT ;  /* 0x0000000396037209 */ /* 0x000fe40007810000 */
[----:B------:R-:W-:Y:S02]  /*2930*/  FMNMX.FTZ R6, R78, R6, !PT ;  /* 0x000000064e067209 */ /* 0x000fe40007810000 */
[----:B------:R-:W-:Y:S02]  /*2940*/  FSEL R155, R27, -INF , P4 ;  /* 0xff8000001b9b7808 */ /* 0x000fe40002000000 */
[----:B------:R-:W-:-:S02]  /*2950*/  FSEL R151, R25, -INF , P4 ;  /* 0xff80000019977808 */ /* 0x000fc40002000000 */
[----:B------:R-:W-:Y:S02]  /*2960*/  ISETP.GT.AND P4, PT, R2, 0x40, PT ;  /* 0x000000400200780c */ /* 0x000fe40003f84270 */
[----:B------:R-:W-:Y:S02]  /*2970*/  FMNMX.FTZ R3, R149, R3, !PT ;  /* 0x0000000395037209 */ /* 0x000fe40007810000 */
[----:B------:R-:W-:Y:S02]  /*2980*/  FMNMX.FTZ R6, R118, R6, !PT ;  /* 0x0000000676067209 */ /* 0x000fe40007810000 */
[----:B------:R-:W-:Y:S02]  /*2990*/  FSEL R154, R26, -INF , P2 ;  /* 0xff8000001a9a7808 */ /* 0x000fe40001000000 */
[----:B------:R-:W-:Y:S01]  /*29a0*/  ISETP.GT.AND P2, PT, R2, 0x41, PT ;  /* 0x000000410200780c */ /* 0x000fe20003f44270 */
[----:B------:R-:W-:Y:S01]  /*29b0*/  LDSM.16.MT88.4 R24, [R207+0x100] ;  /* 0x00010000cf18783b */ /* 0x000fe20000004200 */
        /* <DEDUP_REMOVED lines=9> */
[----:B------:R-:W-:Y:S01]  /*2a50*/  ISETP.GT.AND P2, PT, R2, 0x49, PT ;  /* 0x000000490200780c */ /* 0x000fe20003f44270 */
[----:B------:R-:W-:Y:S01]  /*2a60*/  LDSM.16.MT88.4 R28, [R208+0x900] ;  /* 0x00090000d01c783b */ /* 0x000fe20000004200 */
[----:B------:R-:W-:Y:S02]  /*2a70*/  FSEL R156, R40, -INF , P4 ;  /* 0xff800000289c7808 */ /* 0x000fe40002000000 */
[----:B------:R-:W-:Y:S02]  /*2a80*/  FMNMX.FTZ R3, R158, R3, !PT ;  /* 0x000000039e037209 */ /* 0x000fe40007810000 */
[----:B------:R-:W-:-:S02]  /*2a90*/  FSEL R153, R22, -INF , P5 ;  /* 0xff80000016997808 */ /* 0x000fc40002800000 */
[----:B------:R-:W-:Y:S01]  /*2aa0*/  FMNMX.FTZ R6, R144, R6, !PT ;  /* 0x0000000690067209 */ /* 0x000fe20007810000 */
[----:B------:R-:W-:Y:S01]  /*2ab0*/  LDSM.16.MT88.4 R20, [R204+0x100] ;  /* 0x00010000cc14783b */ /* 0x000fe20000004200 */
[----:B------:R-:W-:Y:S02]  /*2ac0*/  FSEL R163, R42, -INF , P4 ;  /* 0xff8000002aa37808 */ /* 0x000fe40002000000 */
[----:B------:R-:W-:Y:S02]  /*2ad0*/  FSEL R159, R41, -INF , P2 ;  /* 0xff800000299f7808 */ /* 0x000fe40001000000 */
[----:B------:R-:W-:Y:S02]  /*2ae0*/  ISETP.GT.AND P4, PT, R2, 0x50, PT ;  /* 0x000000500200780c */ /* 0x000fe40003f84270 */
        /* <DEDUP_REMOVED lines=9> */
[----:B------:R-:W-:Y:S02]  /*2b80*/  FSEL R167, R45, -INF , P2 ;  /* 0xff8000002da77808 */ /* 0x000fe40001000000 */
[----:B------:R-:W-:Y:S02]  /*2b90*/  ISETP.GT.AND P4, PT, R2, 0x58, PT ;  /* 0x000000580200780c */ /* 0x000fe40003f84270 */
        /* <DEDUP_REMOVED lines=8> */
[----:B------:R-:W-:Y:S02]  /*2c20*/  FSEL R168, R49, -INF , P2 ;  /* 0xff80000031a87808 */ /* 0x000fe40001000000 */
[----:B------:R-:W-:-:S02]  /*2c30*/  ISETP.GT.AND P4, PT, R2, 0x60, PT ;  /* 0x000000600200780c */ /* 0x000fc40003f84270 */
[----:B------:R-:W-:Y:S02]  /*2c40*/  FMNMX.FTZ R3, R166, R3, !PT ;  /* 0x00000003a6037209 */ /* 0x000fe40007810000 */
[----:B------:R-:W-:Y:S02]  /*2c50*/  FMNMX.FTZ R6, R160, R6, !PT ;  /* 0x00000006a0067209 */ /* 0x000fe40007810000 */
[----:B------:R-:W-:Y:S02]  /*2c60*/  FSEL R172, R51, -INF , P2 ;  /* 0xff80000033ac7808 */ /* 0x000fe40001000000 */
[----:B------:R-:W-:Y:S02]  /*2c70*/  ISETP.GT.AND P2, PT, R2, 0x61, PT ;  /* 0x000000610200780c */ /* 0x000fe40003f44270 */
[----:B------:R-:W-:Y:S02]  /*2c80*/  FSEL R226, R96, -INF , P4 ;  /* 0xff80000060e27808 */ /* 0x000fe40002000000 */
[----:B------:R-:W-:-:S02]  /*2c90*/  FMNMX.FTZ R3, R168, R3, !PT ;  /* 0x00000003a8037209 */ /* 0x000fc40007810000 */
[----:B------:R-:W-:Y:S02]  /*2ca0*/  FMNMX.FTZ R6, R162, R6, !PT ;  /* 0x00000006a2067209 */ /* 0x000fe40007810000 */
[----:B------:R-:W-:Y:S02]  /*2cb0*/  FSEL R230, R98, -INF , P4 ;  /* 0xff80000062e67808 */ /* 0x000fe40002000000 */
[----:B------:R-:W-:Y:S02]  /*2cc0*/  FSEL R227, R97, -INF , P2 ;  /* 0xff80000061e37808 */ /* 0x000fe40001000000 */
[----:B------:R-:W-:Y:S02]  /*2cd0*/  ISETP.GT.AND P4, PT, R2, 0x68, PT ;  /* 0x000000680200780c */ /* 0x000fe40003f84270 */
[----:B------:R-:W-:Y:S02]  /*2ce0*/  FMNMX.FTZ R3, R226, R3, !PT ;  /* 0x00000003e2037209 */ /* 0x000fe40007810000 */
[----:B------:R-:W-:-:S02]  /*2cf0*/  FMNMX.FTZ R6, R163, R6, !PT ;  /* 0x00000006a3067209 */ /* 0x000fc40007810000 */
[----:B------:R-:W-:Y:S02]  /*2d00*/  FSEL R231, R99, -INF , P2 ;  /* 0xff80000063e77808 */ /* 0x000fe40001000000 */
[----:B------:R-:W-:Y:S02]  /*2d10*/  ISETP.GT.AND P2, PT, R2, 0x69, PT ;  /* 0x000000690200780c */ /* 0x000fe40003f44270 */
[----:B------:R-:W-:Y:S02]  /*2d20*/  FSEL R228, R16, -INF , P4 ;  /* 0xff80000010e47808 */ /* 0x000fe40002000000 */
[----:B------:R-:W-:Y:S02]  /*2d30*/  FMNMX.FTZ R3, R227, R3, !PT ;  /* 0x00000003e3037209 */ /* 0x000fe40007810000 */
[----:B------:R-:W-:Y:S02]  /*2d40*/  FMNMX.FTZ R6, R161, R6, !PT ;  /* 0x00000006a1067209 */ /* 0x000fe40007810000 */
[----:B------:R-:W-:-:S02]  /*2d50*/  FSEL R229, R17, -INF , P2 ;  /* 0xff80000011e57808 */ /* 0x000fc40001000000 */
[----:B------:R-:W-:Y:S02]  /*2d60*/  ISETP.GT.AND P6, PT, R2, 0x70, PT ;  /* 0x000000700200780c */ /* 0x000fe40003fc4270 */
[----:B------:R-:W-:Y:S02]  /*2d70*/  FMNMX.FTZ R3, R228, R3, !PT ;  /* 0x00000003e4037209 */ /* 0x000fe40007810000 */
[----:B------:R-:W-:Y:S02]  /*2d80*/  FMNMX.FTZ R6, R169, R6, !PT ;  /* 0x00000006a9067209 */ /* 0x000fe40007810000 */
[----:B------:R-:W-:Y:S02]  /*2d90*/  ISETP.GT.AND P5, PT, R2, 0x71, PT ;  /* 0x000000710200780c */ /* 0x000fe40003fa4270 */
[----:B------:R-:W-:Y:S02]  /*2da0*/  FSEL R232, R60, -INF , P6 ;  /* 0xff8000003ce87808 */ /* 0x000fe40003000000 */
        /* <DEDUP_REMOVED lines=14> */
[----:B------:R-:W-:Y:S02]  /*2e90*/  FMNMX.FTZ R116, R135, R116, !PT ;  /* 0x0000007487747209 */ /* 0x000fe40007810000 */
[----:B------:R-:W-:Y:S02]  /*2ea0*/  FMNMX.FTZ R2, R230, R2, !PT ;  /* 0x00000002e6027209 */ /* 0x000fe40007810000 */
[----:B------:R-:W-:Y:S02]  /*2eb0*/  FMNMX.FTZ R116, R193, R116, !PT ;  /* 0x00000074c1747209 */ /* 0x000fe40007810000 */
[----:B------:R-:W-:Y:S02]  /*2ec0*/  FMNMX.FTZ R2, R231, R2, !PT ;  /* 0x00000002e7027209 */ /* 0x000fe40007810000 */
[----:B------:R-:W-:Y:S01]  /*2ed0*/  FSEL R194, R62, -INF , P6 ;  /* 0xff8000003ec27808 */ /* 0x000fe20003000000 */
[----:B------:R-:W1:Y:S01]  /*2ee0*/  SHFL.BFLY PT, R3, R116, 0x2, 0x1f ;  /* 0x0c401f0074037f89 */ /* 0x000e6200000e0000 */
[----:B------:R-:W-:-:S02]  /*2ef0*/  FMNMX.FTZ R2, R233, R2, !PT ;  /* 0x00000002e9027209 */ /* 0x000fc40007810000 */
[----:B------:R-:W-:Y:S02]  /*2f00*/  FSEL R146, R63, -INF , P5 ;  /* 0xff8000003f927808 */ /* 0x000fe40002800000 */
[----:B------:R-:W-:Y:S02]  /*2f10*/  FMNMX.FTZ R2, R235, R2, !PT ;  /* 0x00000002eb027209 */ /* 0x000fe40007810000 */
[----:B------:R-:W-:Y:S02]  /*2f20*/  FSEL R127, R58, -INF , P4 ;  /* 0xff8000003a7f7808 */ /* 0x000fe40002000000 */
[----:B------:R-:W-:Y:S02]  /*2f30*/  FMNMX.FTZ R2, R194, R2, !PT ;  /* 0x00000002c2027209 */ /* 0x000fe40007810000 */
[----:B------:R-:W-:Y:S02]  /*2f40*/  FSEL R173, R59, -INF , P2 ;  /* 0xff8000003bad7808 */ /* 0x000fe40001000000 */
[----:B------:R-:W-:-:S04]  /*2f50*/  FMNMX.FTZ R2, R146, R2, !PT ;  /* 0x0000000292027209 */ /* 0x000fc80007810000 */
[----:B------:R-:W-:-:S04]  /*2f60*/  FMNMX.FTZ R2, R127, R2, !PT ;  /* 0x000000027f027209 */ /* 0x000fc80007810000 */
[----:B------:R-:W-:Y:S02]  /*2f70*/  FMNMX.FTZ R2, R173, R2, !PT ;  /* 0x00000002ad027209 */ /* 0x000fe40007810000 */
[----:B-1----:R-:W-:-:S03]  /*2f80*/  FMNMX.FTZ R116, R116, R3, !PT ;  /* 0x0000000374747209 */ /* 0x002fc60007810000 */
[----:B------:R-:W1:Y:S04]  /*2f90*/  SHFL.BFLY PT, R3, R2, 0x2, 0x1f ;  /* 0x0c401f0002037f89 */ /* 0x000e6800000e0000 */
[----:B------:R-:W2:Y:S01]  /*2fa0*/  SHFL.BFLY PT, R6, R116, 0x1, 0x1f ;  /* 0x0c201f0074067f89 */ /* 0x000ea200000e0000 */
[----:B-1----:R-:W-:Y:S02]  /*2fb0*/  FMNMX.FTZ R2, R2, R3, !PT ;  /* 0x0000000302027209 */ /* 0x002fe40007810000 */
[----:B--2---:R-:W-:-:S03]  /*2fc0*/  FMNMX.FTZ R116, R116, R6, !PT ;  /* 0x0000000674747209 */ /* 0x004fc60007810000 */
[----:B------:R-:W1:Y:S01]  /*2fd0*/  SHFL.BFLY PT, R7, R2, 0x1, 0x1f ;  /* 0x0c201f0002077f89 */ /* 0x000e6200000e0000 */
[C---:B------:R-:W-:Y:S01]  /*2fe0*/  FSETP.NEU.FTZ.AND P2, PT, R116.reuse, -INF , PT ;  /* 0xff8000007400780b */ /* 0x040fe20003f5d000 */
[----:B------:R-:W-:-:S05]  /*2ff0*/  FMUL.FTZ R6, R116, c[0x0][0x2d0] ;  /* 0x0000b40074067a20 */ /* 0x000fca0000410000 */
[----:B------:R-:W-:-:S05]  /*3000*/  FSEL R6, R6, RZ, P2 ;  /* 0x000000ff06067208 */ /* 0x000fca0001000000 */
[--C-:B------:R-:W-:Y:S02]  /*3010*/  FFMA.FTZ R3, R8, c[0x0][0x2d0], -R6.reuse ;  /* 0x0000b40008037a23 */ /* 0x100fe40000010806 */
[--C-:B------:R-:W-:Y:S02]  /*3020*/  FFMA.FTZ R0, R36, c[0x0][0x2d0], -R6.reuse ;  /* 0x0000b40024007a23 */ /* 0x100fe40000010806 */
[----:B------:R2:W-:Y:S08]  /*3030*/  MUFU.EX2 R237, R3 ;  /* 0x0000000300ed7308 */ /* 0x0005f00000000800 */
[----:B------:R3:W-:Y:S01]  /*3040*/  MUFU.EX2 R125, R0 ;  /* 0x00000000007d7308 */ /* 0x0007e20000000800 */
[----:B--2---:R-:W-:-:S07]  /*3050*/  FFMA.FTZ R3, R9, c[0x0][0x2d0], -R6 ;  /* 0x0000b40009037a23 */ /* 0x004fce0000010806 */
[----:B------:R1:W2:Y:S01]  /*3060*/  MUFU.EX2 R195, R3 ;  /* 0x0000000300c37308 */ /* 0x0002a20000000800 */
[----:B---3--:R-:W-:-:S07]  /*3070*/  FFMA.FTZ R0, R37, c[0x0][0x2d0], -R6 ;  /* 0x0000b40025007a23 */ /* 0x008fce0000010806 */
[----:B------:R3:W-:Y:S01]  /*3080*/  MUFU.EX2 R175, R0 ;  /* 0x0000000000af7308 */ /* 0x0007e20000000800 */
[----:B-1----:R-:W-:Y:S01]  /*3090*/  FMNMX.FTZ R3, R2, R7, !PT ;  /* 0x0000000702037209 */ /* 0x002fe20007810000 */
[--C-:B------:R-:W-:Y:S01]  /*30a0*/  FFMA.FTZ R2, R10, c[0x0][0x2d0], -R6.reuse ;  /* 0x0000b4000a027a23 */ /* 0x100fe20000010806 */
[----:B--2---:R-:W-:Y:S01]  /*30b0*/  F2FP.PACK_AB R8, R195, R237 ;  /* 0x000000edc308723e */ /* 0x004fe200000000ff */
[----:B------:R-:W-:Y:S01]  /*30c0*/  FFMA.FTZ R7, R11, c[0x0][0x2d0], -R6 ;  /* 0x0000b4000b077a23 */ /* 0x000fe20000010806 */
[----:B------:R-:W-:-:S03]  /*30d0*/  FSETP.NEU.FTZ.AND P2, PT, R3, -INF , PT ;  /* 0xff8000000300780b */ /* 0x000fc60003f5d000 */
[----:B------:R1:W-:Y:S01]  /*30e0*/  MUFU.EX2 R145, R2 ;  /* 0x0000000200917308 */ /* 0x0003e20000000800 */
[----:B---3--:R-:W-:-:S07]  /*30f0*/  FFMA.FTZ R0, R38, c[0x0][0x2d0], -R6 ;  /* 0x0000b40026007a23 */ /* 0x008fce0000010806 */
[----:B------:R-:W2:Y:S01]  /*3100*/  MUFU.EX2 R126, R7 ;  /* 0x00000007007e7308 */ /* 0x000ea20000000800 */
[----:B-1----:R-:W-:-:S07]  /*3110*/  FMUL.FTZ R2, R3, c[0x0][0x2d0] ;  /* 0x0000b40003027a20 */ /* 0x002fce0000410000 */
[----:B------:R1:W-:Y:S01]  /*3120*/  MUFU.EX2 R250, R0 ;  /* 0x0000000000fa7308 */ /* 0x0003e20000000800 */
[----:B------:R-:W-:Y:S02]  /*3130*/  FSEL R2, R2, RZ, P2 ;  /* 0x000000ff02027208 */ /* 0x000fe40001000000 */
[----:B--2---:R-:W-:Y:S01]  /*3140*/  F2FP.PACK_AB R10, R126, R145 ;  /* 0x000000917e0a723e */ /* 0x004fe200000000ff */
[----:B------:R-:W-:Y:S02]  /*3150*/  IMAD.MOV.U32 R7, RZ, RZ, R146 ;  /* 0x000000ffff077224 */ /* 0x000fe400078e0092 */
[----:B------:R-:W-:-:S04]  /*3160*/  FFMA.FTZ R4, R12, c[0x0][0x2d0], -R2 ;  /* 0x0000b4000c047a23 */ /* 0x000fc80000010802 */
[----:B------:R2:W-:Y:S01]  /*3170*/  MUFU.EX2 R234, R4 ;  /* 0x0000000400ea7308 */ /* 0x0005e20000000800 */
[----:B-1----:R-:W-:Y:S02]  /*3180*/  FFMA.FTZ R0, R39, c[0x0][0x2d0], -R6 ;  /* 0x0000b40027007a23 */ /* 0x002fe40000010806 */
[----:B------:R-:W-:Y:S05]  /*3190*/  LDSM.16.MT88.4 R36, [R204+0x900] ;  /* 0x00090000cc24783b */ /* 0x000fea0000004200 */
[----:B------:R1:W-:Y:S01]  /*31a0*/  MUFU.EX2 R5, R0 ;  /* 0x0000000000057308 */ /* 0x0003e20000000800 */
[----:B--2---:R-:W-:-:S07]  /*31b0*/  FFMA.FTZ R4, R13, c[0x0][0x2d0], -R2 ;  /* 0x0000b4000d047a23 */ /* 0x004fce0000010802 */
[----:B------:R2:W3:Y:S01]  /*31c0*/  MUFU.EX2 R236, R4 ;  /* 0x0000000400ec7308 */ /* 0x0004e20000000800 */
[----:B-1----:R-:W-:-:S07]  /*31d0*/  FFMA.FTZ R0, R72, c[0x0][0x2d0], -R2 ;  /* 0x0000b40048007a23 */ /* 0x002fce0000010802 */
[----:B------:R1:W-:Y:S01]  /*31e0*/  MUFU.EX2 R164, R0 ;  /* 0x0000000000a47308 */ /* 0x0003e20000000800 */
[----:B--2---:R-:W-:Y:S01]  /*31f0*/  FFMA.FTZ R4, R14, c[0x0][0x2d0], -R2 ;  /* 0x0000b4000e047a23 */ /* 0x004fe20000010802 */
[----:B---3--:R-:W-:-:S06]  /*3200*/  F2FP.PACK_AB R9, R236, R234 ;  /* 0x000000eaec09723e */ /* 0x008fcc00000000ff */
[----:B------:R2:W-:Y:S01]  /*3210*/  MUFU.EX2 R134, R4 ;  /* 0x0000000400867308 */ /* 0x0005e20000000800 */
[----:B-1----:R-:W-:-:S07]  /*3220*/  FFMA.FTZ R0, R76, c[0x0][0x2d0], -R2 ;  /* 0x0000b4004c007a23 */ /* 0x002fce0000010802 */
[----:B------:R1:W-:Y:S01]  /*3230*/  MUFU.EX2 R192, R0 ;  /* 0x0000000000c07308 */ /* 0x0003e20000000800 */
[--C-:B--2---:R-:W-:Y:S02]  /*3240*/  FFMA.FTZ R4, R15, c[0x0][0x2d0], -R2.reuse ;  /* 0x0000b4000f047a23 */ /* 0x104fe40000010802 */
[----:B------:R-:W2:Y:S05]  /*3250*/  LDSM.16.MT88.4 R12, [R208+0x100] ;  /* 0x00010000d00c783b */ /* 0x000eaa0000004200 */
[----:B------:R-:W3:Y:S01]  /*3260*/  MUFU.EX2 R133, R4 ;  /* 0x0000000400857308 */ /* 0x000ee20000000800 */
[----:B-1----:R-:W-:-:S07]  /*3270*/  FFMA.FTZ R0, R77, c[0x0][0x2d0], -R2 ;  /* 0x0000b4004d007a23 */ /* 0x002fce0000010802 */
[----:B------:R1:W-:Y:S01]  /*3280*/  MUFU.EX2 R248, R0 ;  /* 0x0000000000f87308 */ /* 0x0003e20000000800 */
[----:B---3--:R-:W-:Y:S02]  /*3290*/  F2FP.PACK_AB R11, R133, R134 ;  /* 0x00000086850b723e */ /* 0x008fe400000000ff */
[----:B------:R-:W-:-:S05]  /*32a0*/  MOV R4, R135 ;  /* 0x0000008700047202 */ /* 0x000fca0000000f00 */
[----:B------:R-:W-:Y:S01]  /*32b0*/  HMMA.16816.F32 R68, R8, R20, RZ ;  /* 0x000000140844723c */ /* 0x000fe200000018ff */
[----:B-1----:R-:W-:-:S04]  /*32c0*/  FFMA.FTZ R0, R78, c[0x0][0x2d0], -R2 ;  /* 0x0000b4004e007a23 */ /* 0x002fc80000010802 */
[----:B------:R1:W3:Y:S03]  /*32d0*/  MUFU.EX2 R174, R0 ;  /* 0x0000000000ae7308 */ /* 0x0002e60000000800 */
[C---:B------:R-:W-:Y:S01]  /*32e0*/  HMMA.16816.F32 R60, R8.reuse, R22, RZ ;  /* 0x00000016083c723c */ /* 0x040fe200000018ff */
[----:B------:R-:W4:Y:S07]  /*32f0*/  LDSM.16.MT88.4 R20, [R204+0x4100] ;  /* 0x00410000cc14783b */ /* 0x000f2e0000004200 */
[----:B------:R-:W-:Y:S01]  /*3300*/  HMMA.16816.F32 R56, R8, R16, RZ ;  /* 0x000000100838723c */ /* 0x000fe200000018ff */
[----:B-1----:R-:W-:-:S07]  /*3310*/  FFMA.FTZ R0, R104, c[0x0][0x2d0], -R6 ;  /* 0x0000b40068007a23 */ /* 0x002fce0000010806 */
[C---:B------:R-:W-:Y:S01]  /*3320*/  HMMA.16816.F32 R52, R8.reuse, R18, RZ ;  /* 0x000000120834723c */ /* 0x040fe200000018ff */
[----:B------:R-:W1:Y:S01]  /*3330*/  LDSM.16.MT88.4 R16, [R208+0x4100] ;  /* 0x00410000d010783b */ /* 0x000e620000004200 */
[----:B------:R5:W1:Y:S06]  /*3340*/  MUFU.EX2 R124, R0 ;  /* 0x00000000007c7308 */ /* 0x000a6c0000000800 */
[C---:B--2---:R-:W-:Y:S08]  /*3350*/  HMMA.16816.F32 R48, R8.reuse, R12, RZ ;  /* 0x0000000c0830723c */ /* 0x044ff000000018ff */
[----:B------:R-:W-:Y:S01]  /*3360*/  HMMA.16816.F32 R44, R8, R14, RZ ;  /* 0x0000000e082c723c */ /* 0x000fe200000018ff */
[----:B------:R-:W2:Y:S01]  /*3370*/  LDSM.16.MT88.4 R12, [R207+0x4100] ;  /* 0x00410000cf0c783b */ /* 0x000ea20000004200 */
[----:B-----5:R-:W-:-:S04]  /*3380*/  FFMA.FTZ R0, R106, c[0x0][0x2d0], -R6 ;  /* 0x0000b4006a007a23 */ /* 0x020fc80000010806 */
[----:B------:R5:W1:Y:S02]  /*3390*/  MUFU.EX2 R251, R0 ;  /* 0x0000000000fb7308 */ /* 0x000a640000000800 */
[C---:B------:R-:W-:Y:S08]  /*33a0*/  HMMA.16816.F32 R64, R8.reuse, R24, RZ ;  /* 0x000000180840723c */ /* 0x040ff000000018ff */
[----:B------:R-:W-:Y:S01]  /*33b0*/  HMMA.16816.F32 R72, R8, R26, RZ ;  /* 0x0000001a0848723c */ /* 0x000fe200000018ff */
[----:B------:R-:W2:Y:S01]  /*33c0*/  LDSM.16.MT88.4 R24, [R207+0x900] ;  /* 0x00090000cf18783b */ /* 0x000ea20000004200 */
[----:B-----5:R-:W-:-:S06]  /*33d0*/  FFMA.FTZ R0, R105, c[0x0][0x2d0], -R6 ;  /* 0x0000b40069007a23 */ /* 0x020fcc0000010806 */
[C---:B----4-:R-:W-:Y:S08]  /*33e0*/  HMMA.16816.F32 R80, R8.reuse, R20, RZ ;  /* 0x000000140850723c */ /* 0x050ff000000018ff */
[C---:B------:R-:W-:Y:S01]  /*33f0*/  HMMA.16816.F32 R84, R8.reuse, R22, RZ ;  /* 0x000000160854723c */ /* 0x040fe200000018ff */
[----:B------:R-:W4:Y:S07]  /*3400*/  LDSM.16.MT88.4 R20, [R204+0x4900] ;  /* 0x00490000cc14783b */ /* 0x000f2e0000004200 */
[C---:B------:R-:W-:Y:S08]  /*3410*/  HMMA.16816.F32 R96, R8.reuse, R40, RZ ;  /* 0x000000280860723c */ /* 0x040ff000000018ff */
[C---:B------:R-:W-:Y:S01]  /*3420*/  HMMA.16816.F32 R100, R8.reuse, R42, RZ ;  /* 0x0000002a0864723c */ /* 0x040fe200000018ff */
[----:B------:R-:W-:Y:S07]  /*3430*/  LDSM.16.MT88.4 R40, [R205+0x4900] ;  /* 0x00490000cd28783b */ /* 0x000fee0000004200 */
[C---:B-1----:R-:W-:Y:S08]  /*3440*/  HMMA.16816.F32 R92, R8.reuse, R16, RZ ;  /* 0x00000010085c723c */ /* 0x042ff000000018ff */
[C---:B------:R-:W-:Y:S01]  /*3450*/  HMMA.16816.F32 R88, R8.reuse, R18, RZ ;  /* 0x000000120858723c */ /* 0x040fe200000018ff */
[----:B------:R-:W1:Y:S07]  /*3460*/  LDSM.16.MT88.4 R16, [R208+0x4900] ;  /* 0x00490000d010783b */ /* 0x000e6e0000004200 */
[C---:B--2---:R-:W-:Y:S08]  /*3470*/  HMMA.16816.F32 R112, R8.reuse, R12, RZ ;  /* 0x0000000c0870723c */ /* 0x044ff000000018ff */
[----:B------:R-:W-:Y:S01]  /*3480*/  HMMA.16816.F32 R76, R8, R14, RZ ;  /* 0x0000000e084c723c */ /* 0x000fe200000018ff */
[----:B------:R-:W2:Y:S06]  /*3490*/  LDSM.16.MT88.4 R12, [R207+0x4900] ;  /* 0x00490000cf0c783b */ /* 0x000eac0000004200 */
[----:B------:R-:W-:-:S02]  /*34a0*/  F2FP.PACK_AB R8, R175, R125 ;  /* 0x0000007daf08723e */ /* 0x000fc400000000ff */
[----:B------:R-:W-:Y:S02]  /*34b0*/  F2FP.PACK_AB R10, R5, R250 ;  /* 0x000000fa050a723e */ /* 0x000fe400000000ff */
[----:B------:R-:W-:Y:S02]  /*34c0*/  F2FP.PACK_AB R9, R192, R164 ;  /* 0x000000a4c009723e */ /* 0x000fe400000000ff */
[----:B---3--:R-:W-:-:S07]  /*34d0*/  F2FP.PACK_AB R11, R174, R248 ;  /* 0x000000f8ae0b723e */ /* 0x008fce00000000ff */
[C---:B------:R-:W-:Y:S08]  /*34e0*/  HMMA.16816.F32 R108, R8.reuse, R32, R56 ;  /* 0x00000020086c723c */ /* 0x040ff00000001838 */
[C---:B------:R-:W-:Y:S01]  /*34f0*/  HMMA.16816.F32 R56, R8.reuse, R34, R52 ;  /* 0x000000220838723c */ /* 0x040fe20000001834 */
[----:B------:R-:W-:Y:S07]  /*3500*/  LDSM.16.MT88.4 R32, [R205+0x1100] ;  /* 0x00110000cd20783b */ /* 0x000fee0000004200 */
[C---:B------:R-:W-:Y:S08]  /*3510*/  HMMA.16816.F32 R52, R8.reuse, R28, R48 ;  /* 0x0000001c0834723c */ /* 0x040ff00000001830 */
[C---:B------:R-:W-:Y:S07]  /*3520*/  HMMA.16816.F32 R48, R8.reuse, R24, R64 ;  /* 0x000000180830723c */ /* 0x040fee0000001840 */
[----:B------:R-:W-:Y:S01]  /*3530*/  IMAD.MOV.U32 R67, RZ, RZ, R250 ;  /* 0x000000ffff437224 */ /* 0x000fe200078e00fa */
[----:B------:R-:W-:Y:S01]  /*3540*/  HMMA.16816.F32 R128, R8, R36, R68 ;  /* 0x000000240880723c */ /* 0x000fe20000001844 */
[----:B------:R3:W-:Y:S01]  /*3550*/  MUFU.EX2 R250, R0 ;  /* 0x0000000000fa7308 */ /* 0x0007e20000000800 */
[----:B------:R-:W-:Y:S01]  /*3560*/  MOV R66, R248 ;  /* 0x000000f800427202 */ /* 0x000fe20000000f00 */
[----:B------:R-:W-:-:S02]  /*3570*/  IMAD.MOV.U32 R65, RZ, RZ, R237 ;  /* 0x000000ffff417224 */ /* 0x000fc400078e00ed */
[----:B------:R-:W-:Y:S02]  /*3580*/  IMAD.MOV.U32 R64, RZ, RZ, R236 ;  /* 0x000000ffff407224 */ /* 0x000fe400078e00ec */
[----:B------:R-:W-:Y:S01]  /*3590*/  IMAD.MOV.U32 R68, RZ, RZ, R126 ;  /* 0x000000ffff447224 */ /* 0x000fe200078e007e */
[C---:B------:R-:W-:Y:S01]  /*35a0*/  HMMA.16816.F32 R120, R8.reuse, R38, R60 ;  /* 0x000000260878723c */ /* 0x040fe2000000183c */
[----:B------:R-:W5:Y:S01]  /*35b0*/  LDSM.16.MT88.4 R36, [R204+0x1100] ;  /* 0x00110000cc24783b */ /* 0x000f620000004200 */
[----:B------:R-:W-:Y:S02]  /*35c0*/  IMAD.MOV.U32 R69, RZ, RZ, R125 ;  /* 0x000000ffff457224 */ /* 0x000fe400078e007d */
[----:B------:R-:W-:Y:S02]  /*35d0*/  IMAD.MOV.U32 R71, RZ, RZ, R147 ;  /* 0x000000ffff477224 */ /* 0x000fe400078e0093 */
[----:B------:R-:W-:Y:S02]  /*35e0*/  IMAD.MOV.U32 R70, RZ, RZ, R145 ;  /* 0x000000ffff467224 */ /* 0x000fe400078e0091 */
[C---:B------:R-:W-:Y:S01]  /*35f0*/  HMMA.16816.F32 R60, R8.reuse, R26, R72 ;  /* 0x0000001a083c723c */ /* 0x040fe20000001848 */
[----:B---3--:R-:W-:Y:S01]  /*3600*/  FFMA.FTZ R0, R107, c[0x0][0x2d0], -R6 ;  /* 0x0000b4006b007a23 */ /* 0x008fe20000010806 */
[----:B------:R-:W3:Y:S03]  /*3610*/  LDSM.16.MT88.4 R24, [R208+0x1100] ;  /* 0x00110000d018783b */ /* 0x000ee60000004200 */
[----:B------:R1:W1:Y:S02]  /*3620*/  MUFU.EX2 R252, R0 ;  /* 0x0000000000fc7308 */ /* 0x0002640000000800 */
[----:B------:R-:W-:Y:S01]  /*3630*/  IMAD.MOV.U32 R75, RZ, RZ, R234 ;  /* 0x000000ffff4b7224 */ /* 0x000fe200078e00ea */
[----:B------:R-:W-:Y:S01]  /*3640*/  HMMA.16816.F32 R44, R8, R30, R44 ;  /* 0x0000001e082c723c */ /* 0x000fe2000000182c */
[----:B------:R-:W3:Y:S01]  /*3650*/  LDSM.16.MT88.4 R28, [R207+0x1100] ;  /* 0x00110000cf1c783b */ /* 0x000ee20000004200 */
[----:B------:R-:W-:-:S02]  /*3660*/  IMAD.MOV.U32 R74, RZ, RZ, R127 ;  /* 0x000000ffff4a7224 */ /* 0x000fc400078e007f */
[----:B------:R-:W-:Y:S02]  /*3670*/  IMAD.MOV.U32 R72, RZ, RZ, R134 ;  /* 0x000000ffff487224 */ /* 0x000fe400078e0086 */
[----:B------:R-:W-:Y:S02]  /*3680*/  IMAD.MOV.U32 R73, RZ, RZ, R133 ;  /* 0x000000ffff497224 */ /* 0x000fe400078e0085 */
[----:B----4-:R-:W-:Y:S01]  /*3690*/  HMMA.16816.F32 R104, R8, R20, R80 ;  /* 0x000000140868723c */ /* 0x010fe20000001850 */
[----:B-1----:R-:W-:Y:S01]  /*36a0*/  FFMA.FTZ R0, R118, c[0x0][0x2d0], -R2 ;  /* 0x0000b40076007a23 */ /* 0x002fe20000010802 */
[----:B------:R-:W-:-:S05]  /*36b0*/  MOV R118, R71 ;  /* 0x0000004700767202 */ /* 0x000fca0000000f00 */
[----:B------:R-:W-:Y:S01]  /*36c0*/  IMAD.MOV.U32 R83, RZ, RZ, R124 ;  /* 0x000000ffff537224 */ /* 0x000fe200078e007c */
[C---:B------:R-:W-:Y:S01]  /*36d0*/  HMMA.16816.F32 R92, R8.reuse, R16, R92 ;  /* 0x00000010085c723c */ /* 0x040fe2000000185c */
[----:B------:R1:W-:Y:S07]  /*36e0*/  MUFU.EX2 R248, R0 ;  /* 0x0000000000f87308 */ /* 0x0003ee0000000800 */
[C---:B------:R-:W-:Y:S01]  /*36f0*/  HMMA.16816.F32 R124, R8.reuse, R22, R84 ;  /* 0x00000016087c723c */ /* 0x040fe20000001854 */
[----:B------:R-:W4:Y:S07]  /*3700*/  LDSM.16.MT88.4 R20, [R204+0x5100] ;  /* 0x00510000cc14783b */ /* 0x000f2e0000004200 */
[----:B--2---:R-:W-:Y:S01]  /*3710*/  HMMA.16816.F32 R84, R8, R12, R112 ;  /* 0x0000000c0854723c */ /* 0x004fe20000001870 */
[----:B-1----:R-:W-:-:S02]  /*3720*/  FFMA.FTZ R0, R117, c[0x0][0x2d0], -R2 ;  /* 0x0000b40075007a23 */ /* 0x002fc40000010802 */
[----:B------:R-:W-:Y:S02]  /*3730*/  IMAD.MOV.U32 R117, RZ, RZ, R74 ;  /* 0x000000ffff757224 */ /* 0x000fe400078e004a */
[----:B------:R1:W2:Y:S02]  /*3740*/  MUFU.EX2 R237, R0 ;  /* 0x0000000000ed7308 */ /* 0x0002a40000000800 */
[----:B------:R-:W-:Y:S01]  /*3750*/  MOV R113, R83 ;  /* 0x0000005300717202 */ /* 0x000fe20000000f00 */
[----:B------:R-:W-:Y:S01]  /*3760*/  IMAD.MOV.U32 R115, RZ, RZ, R70 ;  /* 0x000000ffff737224 */ /* 0x000fe200078e0046 */
[----:B------:R-:W-:Y:S01]  /*3770*/  HMMA.16816.F32 R88, R8, R18, R88 ;  /* 0x000000120858723c */ /* 0x000fe20000001858 */
[----:B------:R-:W-:Y:S01]  /*3780*/  LDSM.16.MT88.4 R16, [R208+0x5100] ;  /* 0x00510000d010783b */ /* 0x000fe20000004200 */
[----:B------:R-:W-:Y:S02]  /*3790*/  IMAD.MOV.U32 R114, RZ, RZ, R66 ;  /* 0x000000ffff727224 */ /* 0x000fe400078e0042 */
[----:B------:R-:W-:-:S02]  /*37a0*/  IMAD.MOV.U32 R112, RZ, RZ, R67 ;  /* 0x000000ffff707224 */ /* 0x000fc400078e0043 */
[--C-:B-1----:R-:W-:Y:S02]  /*37b0*/  FFMA.FTZ R0, R132, c[0x0][0x2d0], -R2.reuse ;  /* 0x0000b40084007a23 */ /* 0x102fe40000010802 */
[----:B------:R-:W-:Y:S02]  /*37c0*/  HMMA.16816.F32 R132, R8, R40, R96 ;  /* 0x000000280884723c */ /* 0x000fe40000001860 */
[----:B------:R1:W-:Y:S02]  /*37d0*/  MUFU.EX2 R236, R0 ;  /* 0x0000000000ec7308 */ /* 0x0003e40000000800 */
[----:B-1----:R-:W-:-:S04]  /*37e0*/  FFMA.FTZ R0, R144, c[0x0][0x2d0], -R2 ;  /* 0x0000b40090007a23 */ /* 0x002fc80000010802 */
[C---:B------:R-:W-:Y:S02]  /*37f0*/  HMMA.16816.F32 R144, R8.reuse, R42, R100 ;  /* 0x0000002a0890723c */ /* 0x040fe40000001864 */
[----:B------:R1:W1:Y:S05]  /*3800*/  MUFU.EX2 R234, R0 ;  /* 0x0000000000ea7308 */ /* 0x00026a0000000800 */
[----:B------:R-:W-:Y:S02]  /*3810*/  IMAD.MOV.U32 R101, RZ, RZ, R68 ;  /* 0x000000ffff657224 */ /* 0x000fe400078e0044 */
[----:B------:R-:W-:Y:S02]  /*3820*/  IMAD.MOV.U32 R100, RZ, RZ, R69 ;  /* 0x000000ffff647224 */ /* 0x000fe400078e0045 */
[----:B------:R-:W-:Y:S01]  /*3830*/  HMMA.16816.F32 R68, R8, R14, R76 ;  /* 0x0000000e0844723c */ /* 0x000fe2000000184c */
[----:B------:R-:W-:Y:S01]  /*3840*/  LDSM.16.MT88.4 R12, [R207+0x5100] ;  /* 0x00510000cf0c783b */ /* 0x000fe20000004200 */
[----:B------:R-:W-:-:S02]  /*3850*/  IMAD.MOV.U32 R103, RZ, RZ, R72 ;  /* 0x000000ffff677224 */ /* 0x000fc400078e0048 */
[----:B------:R-:W-:-:S03]  /*3860*/  IMAD.MOV.U32 R102, RZ, RZ, R73 ;  /* 0x000000ffff667224 */ /* 0x000fc600078e0049 */
[----:B------:R-:W-:Y:S01]  /*3870*/  F2FP.PACK_AB R8, R251, R113 ;  /* 0x00000071fb08723e */ /* 0x000fe200000000ff */
[----:B-1----:R-:W-:Y:S01]  /*3880*/  FFMA.FTZ R0, R148, c[0x0][0x2d0], -R6 ;  /* 0x0000b40094007a23 */ /* 0x002fe20000010806 */
[----:B------:R-:W-:Y:S02]  /*3890*/  F2FP.PACK_AB R10, R252, R250 ;  /* 0x000000fafc0a723e */ /* 0x000fe400000000ff */
[----:B--2---:R-:W-:Y:S02]  /*38a0*/  F2FP.PACK_AB R9, R237, R248 ;  /* 0x000000f8ed09723e */ /* 0x004fe400000000ff */
[----:B------:R-:W-:-:S07]  /*38b0*/  F2FP.PACK_AB R11, R234, R236 ;  /* 0x000000ecea0b723e */ /* 0x000fce00000000ff */
[C---:B-----5:R-:W-:Y:S07]  /*38c0*/  HMMA.16816.F32 R80, R8.reuse, R36, R128 ;  /* 0x000000240850723c */ /* 0x060fee0000001880 */
[----:B------:R-:W-:Y:S01]  /*38d0*/  IMAD.MOV.U32 R128, RZ, RZ, R195 ;  /* 0x000000ffff807224 */ /* 0x000fe200078e00c3 */
[----:B------:R-:W-:Y:S01]  /*38e0*/  HMMA.16816.F32 R76, R8, R38, R120 ;  /* 0x00000026084c723c */ /* 0x000fe20000001878 */
[----:B------:R1:W-:Y:S01]  /*38f0*/  MUFU.EX2 R195, R0 ;  /* 0x0000000000c37308 */ /* 0x0003e20000000800 */
[----:B------:R-:W2:Y:S01]  /*3900*/  LDSM.16.MT88.4 R36, [R205+0x5100] ;  /* 0x00510000cd24783b */ /* 0x000ea20000004200 */
[----:B------:R-:W-:-:S02]  /*3910*/  IMAD.MOV.U32 R130, RZ, RZ, R64 ;  /* 0x000000ffff827224 */ /* 0x000fc400078e0040 */
[----:B------:R-:W-:Y:S02]  /*3920*/  IMAD.MOV.U32 R129, RZ, RZ, R65 ;  /* 0x000000ffff817224 */ /* 0x000fe400078e0041 */
[----:B------:R-:W-:Y:S01]  /*3930*/  IMAD.MOV.U32 R121, RZ, RZ, R193 ;  /* 0x000000ffff797224 */ /* 0x000fe200078e00c1 */
[----:B------:R-:W-:Y:S01]  /*3940*/  MOV R120, R194 ;  /* 0x000000c200787202 */ /* 0x000fe20000000f00 */
[----:B------:R-:W-:Y:S01]  /*3950*/  IMAD.MOV.U32 R122, RZ, RZ, R192 ;  /* 0x000000ffff7a7224 */ /* 0x000fe200078e00c0 */
[----:B------:R-:W-:Y:S01]  /*3960*/  HMMA.16816.F32 R64, R8, R34, R56 ;  /* 0x000000220840723c */ /* 0x000fe20000001838 */
[----:B------:R-:W-:Y:S02]  /*3970*/  IMAD.MOV.U32 R123, RZ, RZ, R175 ;  /* 0x000000ffff7b7224 */ /* 0x000fe400078e00af */
[----:B------:R-:W-:Y:S02]  /*3980*/  IMAD.MOV.U32 R131, RZ, RZ, R75 ;  /* 0x000000ffff837224 */ /* 0x000fe400078e004b */
[----:B-1----:R-:W-:-:S03]  /*3990*/  FFMA.FTZ R0, R150, c[0x0][0x2d0], -R6 ;  /* 0x0000b40096007a23 */ /* 0x002fc60000010806 */
[C---:B---3--:R-:W-:Y:S01]  /*39a0*/  HMMA.16816.F32 R56, R8.reuse, R24, R52 ;  /* 0x000000180838723c */ /* 0x048fe20000001834 */
[----:B------:R1:W3:Y:S07]  /*39b0*/  MUFU.EX2 R193, R0 ;  /* 0x0000000000c17308 */ /* 0x0002ee0000000800 */
[C---:B------:R-:W-:Y:S01]  /*39c0*/  HMMA.16816.F32 R52, R8.reuse, R26, R44 ;  /* 0x0000001a0834723c */ /* 0x040fe2000000182c */
[----:B------:R-:W-:Y:S07]  /*39d0*/  LDSM.16.MT88.4 R24, [R205+0x1900] ;  /* 0x00190000cd18783b */ /* 0x000fee0000004200 */
[----:B------:R-:W-:Y:S01]  /*39e0*/  HMMA.16816.F32 R44, R8, R28, R48 ;  /* 0x0000001c082c723c */ /* 0x000fe20000001830 */
[----:B-1----:R-:W-:-:S04]  /*39f0*/  FFMA.FTZ R0, R149, c[0x0][0x2d0], -R6 ;  /* 0x0000b40095007a23 */ /* 0x002fc80000010806 */
[----:B------:R1:W-:Y:S03]  /*3a00*/  MUFU.EX2 R192, R0 ;  /* 0x0000000000c07308 */ /* 0x0003e60000000800 */
[C---:B------:R-:W-:Y:S01]  /*3a10*/  HMMA.16816.F32 R40, R8.reuse, R30, R60 ;  /* 0x0000001e0828723c */ /* 0x040fe2000000183c */
[----:B------:R-:W5:Y:S07]  /*3a20*/  LDSM.16.MT88.4 R28, [R204+0x1900] ;  /* 0x00190000cc1c783b */ /* 0x000f6e0000004200 */
[----:B----4-:R-:W-:Y:S01]  /*3a30*/  HMMA.16816.F32 R96, R8, R22, R124 ;  /* 0x000000160860723c */ /* 0x010fe2000000187c */
[----:B-1----:R-:W-:-:S07]  /*3a40*/  FFMA.FTZ R0, R151, c[0x0][0x2d0], -R6 ;  /* 0x0000b40097007a23 */ /* 0x002fce0000010806 */
[C---:B------:R-:W-:Y:S01]  /*3a50*/  HMMA.16816.F32 R72, R8.reuse, R32, R108 ;  /* 0x000000200848723c */ /* 0x040fe2000000186c */
[----:B------:R-:W-:Y:S01]  /*3a60*/  IMAD.MOV.U32 R125, RZ, RZ, R122 ;  /* 0x000000ffff7d7224 */ /* 0x000fe200078e007a */
[----:B------:R-:W-:Y:S01]  /*3a70*/  MOV R124, R123 ;  /* 0x0000007b007c7202 */ /* 0x000fe20000000f00 */
[----:B------:R1:W4:Y:S01]  /*3a80*/  MUFU.EX2 R194, R0 ;  /* 0x0000000000c27308 */ /* 0x0003220000000800 */
[----:B------:R-:W-:Y:S01]  /*3a90*/  IMAD.MOV.U32 R122, RZ, RZ, R115 ;  /* 0x000000ffff7a7224 */ /* 0x000fe200078e0073 */
[----:B------:R-:W-:Y:S01]  /*3aa0*/  LDSM.16.MT88.4 R32, [R207+0x1900] ;  /* 0x00190000cf20783b */ /* 0x000fe20000004200 */
[----:B------:R-:W-:Y:S01]  /*3ab0*/  IMAD.MOV.U32 R115, RZ, RZ, R174 ;  /* 0x000000ffff737224 */ /* 0x000fe200078e00ae */
[----:B------:R-:W-:Y:S01]  /*3ac0*/  MOV R111, R103 ;  /* 0x00000067006f7202 */ /* 0x000fe20000000f00 */
[----:B------:R-:W-:Y:S01]  /*3ad0*/  IMAD.MOV.U32 R110, RZ, RZ, R4 ;  /* 0x000000ffff6e7224 */ /* 0x000fe200078e0004 */
[----:B------:R-:W-:Y:S01]  /*3ae0*/  HMMA.16816.F32 R60, R8, R20, R104 ;  /* 0x00000014083c723c */ /* 0x000fe20000001868 */
[----:B------:R-:W-:Y:S01]  /*3af0*/  IMAD.MOV.U32 R109, RZ, RZ, R173 ;  /* 0x000000ffff6d7224 */ /* 0x000fe200078e00ad */
[----:B------:R-:W3:Y:S01]  /*3b00*/  LDSM.16.MT88.4 R20, [R208+0x1900] ;  /* 0x00190000d014783b */ /* 0x000ee20000004200 */
[----:B------:R-:W-:-:S02]  /*3b10*/  IMAD.MOV.U32 R123, RZ, RZ, R130 ;  /* 0x000000ffff7b7224 */ /* 0x000fc400078e0082 */
[----:B------:R-:W-:Y:S02]  /*3b20*/  IMAD.MOV.U32 R127, RZ, RZ, R120 ;  /* 0x000000ffff7f7224 */ /* 0x000fe400078e0078 */
[----:B------:R-:W-:Y:S01]  /*3b30*/  IMAD.MOV.U32 R126, RZ, RZ, R121 ;  /* 0x000000ffff7e7224 */ /* 0x000fe200078e0079 */
[C---:B--2---:R-:W-:Y:S01]  /*3b40*/  HMMA.16816.F32 R104, R8.reuse, R38, R144 ;  /* 0x000000260868723c */ /* 0x044fe20000001890 */
[----:B------:R-:W-:Y:S02]  /*3b50*/  IMAD.MOV.U32 R130, RZ, RZ, R131 ;  /* 0x000000ffff827224 */ /* 0x000fe400078e0083 */
[----:B-1----:R-:W-:Y:S02]  /*3b60*/  FFMA.FTZ R0, R153, c[0x0][0x2d0], -R2 ;  /* 0x0000b40099007a23 */ /* 0x002fe40000010802 */
[----:B------:R-:W-:Y:S02]  /*3b70*/  IMAD.MOV.U32 R131, RZ, RZ, R100 ;  /* 0x000000ffff837224 */ /* 0x000fe400078e0064 */
[----:B------:R1:W-:Y:S01]  /*3b80*/  MUFU.EX2 R175, R0 ;  /* 0x0000000000af7308 */ /* 0x0003e20000000800 */
[----:B------:R-:W-:Y:S01]  /*3b90*/  IMAD.MOV.U32 R120, RZ, RZ, R101 ;  /* 0x000000ffff787224 */ /* 0x000fe200078e0065 */
[----:B------:R-:W-:Y:S01]  /*3ba0*/  HMMA.16816.F32 R92, R8, R16, R92 ;  /* 0x00000010085c723c */ /* 0x000fe2000000185c */
[----:B------:R-:W-:-:S02]  /*3bb0*/  IMAD.MOV.U32 R121, RZ, RZ, R102 ;  /* 0x000000ffff797224 */ /* 0x000fc400078e0066 */
[----:B------:R-:W-:-:S05]  /*3bc0*/  IMAD.MOV.U32 R108, RZ, RZ, R164 ;  /* 0x000000ffff6c7224 */ /* 0x000fca00078e00a4 */
[----:B------:R-:W-:Y:S01]  /*3bd0*/  HMMA.16816.F32 R100, R8, R36, R132 ;  /* 0x000000240864723c */ /* 0x000fe20000001884 */
[----:B-1----:R-:W-:-:S07]  /*3be0*/  FFMA.FTZ R0, R152, c[0x0][0x2d0], -R2 ;  /* 0x0000b40098007a23 */ /* 0x002fce0000010802 */
[C---:B------:R-:W-:Y:S01]  /*3bf0*/  HMMA.16816.F32 R88, R8.reuse, R18, R88 ;  /* 0x000000120858723c */ /* 0x040fe20000001858 */
[----:B------:R-:W-:Y:S01]  /*3c00*/  LDSM.16.MT88.4 R16, [R204+0x2100] ;  /* 0x00210000cc10783b */ /* 0x000fe20000004200 */
[----:B------:R1:W2:Y:S06]  /*3c10*/  MUFU.EX2 R174, R0 ;  /* 0x0000000000ae7308 */ /* 0x0002ac0000000800 */
[C---:B------:R-:W-:Y:S08]  /*3c20*/  HMMA.16816.F32 R84, R8.reuse, R12, R84 ;  /* 0x0000000c0854723c */ /* 0x040ff00000001854 */
[----:B------:R-:W-:Y:S01]  /*3c30*/  HMMA.16816.F32 R68, R8, R14, R68 ;  /* 0x0000000e0844723c */ /* 0x000fe20000001844 */
[----:B------:R-:W5:Y:S01]  /*3c40*/  LDSM.16.MT88.4 R12, [R204+0x5900] ;  /* 0x00590000cc0c783b */ /* 0x000f620000004200 */
[----:B-1----:R-:W-:-:S04]  /*3c50*/  FFMA.FTZ R0, R154, c[0x0][0x2d0], -R2 ;  /* 0x0000b4009a007a23 */ /* 0x002fc80000010802 */
[----:B------:R1:W-:Y:S01]  /*3c60*/  MUFU.EX2 R4, R0 ;  /* 0x0000000000047308 */ /* 0x0003e20000000800 */
[----:B---3--:R-:W-:Y:S02]  /*3c70*/  F2FP.PACK_AB R8, R193, R195 ;  /* 0x000000c3c108723e */ /* 0x008fe400000000ff */
[----:B----4-:R-:W-:Y:S02]  /*3c80*/  F2FP.PACK_AB R10, R194, R192 ;  /* 0x000000c0c20a723e */ /* 0x010fe400000000ff */
[----:B--2---:R-:W-:Y:S01]  /*3c90*/  F2FP.PACK_AB R9, R174, R175 ;  /* 0x000000afae09723e */ /* 0x004fe200000000ff */
[----:B-1----:R-:W-:-:S04]  /*3ca0*/  FFMA.FTZ R0, R155, c[0x0][0x2d0], -R2 ;  /* 0x0000b4009b007a23 */ /* 0x002fc80000010802 */
[----:B------:R-:W1:Y:S02]  /*3cb0*/  MUFU.EX2 R173, R0 ;  /* 0x0000000000ad7308 */ /* 0x000e640000000800 */
[----:B-1----:R-:W-:Y:S01]  /*3cc0*/  F2FP.PACK_AB R11, R173, R4 ;  /* 0x00000004ad0b723e */ /* 0x002fe200000000ff */
[----:B------:R-:W-:-:S05]  /*3cd0*/  FFMA.FTZ R0, R157, c[0x0][0x2d0], -R6 ;  /* 0x0000b4009d007a23 */ /* 0x000fca0000010806 */
[----:B------:R1:W-:Y:S01]  /*3ce0*/  MUFU.EX2 R164, R0 ;  /* 0x0000000000a47308 */ /* 0x0003e20000000800 */
[C---:B-----5:R-:W-:Y:S08]  /*3cf0*/  HMMA.16816.F32 R80, R8.reuse, R28, R80 ;  /* 0x0000001c0850723c */ /* 0x060ff00000001850 */
[----:B------:R-:W-:Y:S01]  /*3d00*/  HMMA.16816.F32 R76, R8, R30, R76 ;  /* 0x0000001e084c723c */ /* 0x000fe2000000184c */
[----:B------:R-:W2:Y:S01]  /*3d10*/  LDSM.16.MT88.4 R28, [R205+0x5900] ;  /* 0x00590000cd1c783b */ /* 0x000ea20000004200 */
[----:B-1----:R-:W-:-:S06]  /*3d20*/  FFMA.FTZ R0, R158, c[0x0][0x2d0], -R6 ;  /* 0x0000b4009e007a23 */ /* 0x002fcc0000010806 */
[C---:B------:R-:W-:Y:S01]  /*3d30*/  HMMA.16816.F32 R72, R8.reuse, R24, R72 ;  /* 0x000000180848723c */ /* 0x040fe20000001848 */
[----:B------:R1:W3:Y:S07]  /*3d40*/  MUFU.EX2 R158, R0 ;  /* 0x00000000009e7308 */ /* 0x0002ee0000000800 */
[C---:B------:R-:W-:Y:S01]  /*3d50*/  HMMA.16816.F32 R64, R8.reuse, R26, R64 ;  /* 0x0000001a0840723c */ /* 0x040fe20000001840 */
[----:B------:R-:W4:Y:S07]  /*3d60*/  LDSM.16.MT88.4 R24, [R208+0x5900] ;  /* 0x00590000d018783b */ /* 0x000f2e0000004200 */
[----:B------:R-:W-:Y:S01]  /*3d70*/  HMMA.16816.F32 R56, R8, R20, R56 ;  /* 0x000000140838723c */ /* 0x000fe20000001838 */
[----:B-1----:R-:W-:-:S04]  /*3d80*/  FFMA.FTZ R0, R156, c[0x0][0x2d0], -R6 ;  /* 0x0000b4009c007a23 */ /* 0x002fc80000010806 */
[----:B------:R1:W-:Y:S03]  /*3d90*/  MUFU.EX2 R156, R0 ;  /* 0x00000000009c7308 */ /* 0x0003e60000000800 */
[C---:B------:R-:W-:Y:S01]  /*3da0*/  HMMA.16816.F32 R52, R8.reuse, R22, R52 ;  /* 0x000000160834723c */ /* 0x040fe20000001834 */
[----:B------:R-:W5:Y:S07]  /*3db0*/  LDSM.16.MT88.4 R20, [R207+0x5900] ;  /* 0x00590000cf14783b */ /* 0x000f6e0000004200 */
[----:B------:R-:W-:Y:S01]  /*3dc0*/  HMMA.16816.F32 R48, R8, R32, R44 ;  /* 0x000000200830723c */ /* 0x000fe2000000182c */
[----:B-1----:R-:W-:-:S07]  /*3dd0*/  FFMA.FTZ R0, R159, c[0x0][0x2d0], -R6 ;  /* 0x0000b4009f007a23 */ /* 0x002fce0000010806 */
[C---:B------:R-:W-:Y:S01]  /*3de0*/  HMMA.16816.F32 R36, R8.reuse, R34, R40 ;  /* 0x000000220824723c */ /* 0x040fe20000001828 */
[----:B------:R-:W-:Y:S01]  /*3df0*/  IMAD.MOV.U32 R159, RZ, RZ, R108 ;  /* 0x000000ffff9f7224 */ /* 0x000fe200078e006c */
[----:B------:R1:W1:Y:S01]  /*3e00*/  MUFU.EX2 R157, R0 ;  /* 0x00000000009d7308 */ /* 0x0002620000000800 */
[----:B------:R-:W-:Y:S05]  /*3e10*/  LDSM.16.MT88.4 R32, [R208+0x2100] ;  /* 0x00210000d020783b */ /* 0x000fea0000004200 */
[C---:B------:R-:W-:Y:S08]  /*3e20*/  HMMA.16816.F32 R44, R8.reuse, R12, R60 ;  /* 0x0000000c082c723c */ /* 0x040ff0000000183c */
[----:B------:R-:W-:Y:S01]  /*3e30*/  HMMA.16816.F32 R40, R8, R14, R96 ;  /* 0x0000000e0828723c */ /* 0x000fe20000001860 */
[----:B------:R-:W3:Y:S01]  /*3e40*/  LDSM.16.MT88.4 R12, [R205+0x2100] ;  /* 0x00210000cd0c783b */ /* 0x000ee20000004200 */
[----:B-1----:R-:W-:-:S02]  /*3e50*/  FFMA.FTZ R0, R160, c[0x0][0x2d0], -R2 ;  /* 0x0000b400a0007a23 */ /* 0x002fc40000010802 */
[----:B------:R-:W-:Y:S02]  /*3e60*/  IMAD.MOV.U32 R160, RZ, RZ, R109 ;  /* 0x000000ffffa07224 */ /* 0x000fe400078e006d */
[----:B------:R1:W-:Y:S02]  /*3e70*/  MUFU.EX2 R155, R0 ;  /* 0x00000000009b7308 */ /* 0x0003e40000000800 */
[C---:B--2---:R-:W-:Y:S08]  /*3e80*/  HMMA.16816.F32 R60, R8.reuse, R28, R100 ;  /* 0x0000001c083c723c */ /* 0x044ff00000001864 */
[----:B------:R-:W-:Y:S01]  /*3e90*/  HMMA.16816.F32 R96, R8, R30, R104 ;  /* 0x0000001e0860723c */ /* 0x000fe20000001868 */
[----:B------:R-:W2:Y:S01]  /*3ea0*/  LDSM.16.MT88.4 R28, [R207+0x2100] ;  /* 0x00210000cf1c783b */ /* 0x000ea20000004200 */
[----:B-1----:R-:W-:Y:S01]  /*3eb0*/  FFMA.FTZ R0, R162, c[0x0][0x2d0], -R2 ;  /* 0x0000b400a2007a23 */ /* 0x002fe20000010802 */
[----:B------:R-:W-:-:S05]  /*3ec0*/  MOV R162, R110 ;  /* 0x0000006e00a27202 */ /* 0x000fca0000000f00 */
[C---:B----4-:R-:W-:Y:S01]  /*3ed0*/  HMMA.16816.F32 R104, R8.reuse, R26, R88 ;  /* 0x0000001a0868723c */ /* 0x050fe20000001858 */
[----:B------:R1:W4:Y:S07]  /*3ee0*/  MUFU.EX2 R154, R0 ;  /* 0x00000000009a7308 */ /* 0x00032e0000000800 */
[C---:B-----5:R-:W-:Y:S08]  /*3ef0*/  HMMA.16816.F32 R100, R8.reuse, R20, R84 ;  /* 0x000000140864723c */ /* 0x060ff00000001854 */
[----:B------:R-:W-:Y:S01]  /*3f00*/  HMMA.16816.F32 R88, R8, R22, R68 ;  /* 0x000000160858723c */ /* 0x000fe20000001844 */
[----:B------:R-:W-:Y:S01]  /*3f10*/  LDSM.16.MT88.4 R20, [R205+0x6100] ;  /* 0x00610000cd14783b */ /* 0x000fe20000004200 */
[----:B-1----:R-:W-:-:S02]  /*3f20*/  FFMA.FTZ R0, R163, c[0x0][0x2d0], -R2 ;  /* 0x0000b400a3007a23 */ /* 0x002fc40000010802 */
[----:B------:R-:W-:Y:S02]  /*3f30*/  IMAD.MOV.U32 R163, RZ, RZ, R111 ;  /* 0x000000ffffa37224 */ /* 0x000fe400078e006f */
[----:B------:R1:W-:Y:S02]  /*3f40*/  MUFU.EX2 R153, R0 ;  /* 0x0000000000997308 */ /* 0x0003e40000000800 */
[----:B------:R-:W-:Y:S01]  /*3f50*/  HMMA.16816.F32 R108, R8, R24, R92 ;  /* 0x00000018086c723c */ /* 0x000fe2000000185c */
[----:B------:R-:W5:Y:S06]  /*3f60*/  LDSM.16.MT88.4 R24, [R204+0x6100] ;  /* 0x00610000cc18783b */ /* 0x000f6c0000004200 */
[----:B---3--:R-:W-:-:S02]  /*3f70*/  F2FP.PACK_AB R8, R158, R164 ;  /* 0x000000a49e08723e */ /* 0x008fc400000000ff */
[----:B------:R-:W-:Y:S02]  /*3f80*/  F2FP.PACK_AB R10, R157, R156 ;  /* 0x0000009c9d0a723e */ /* 0x000fe400000000ff */
[----:B----4-:R-:W-:Y:S01]  /*3f90*/  F2FP.PACK_AB R9, R154, R155 ;  /* 0x0000009b9a09723e */ /* 0x010fe200000000ff */
[----:B-1----:R-:W-:Y:S02]  /*3fa0*/  FFMA.FTZ R0, R161, c[0x0][0x2d0], -R2 ;  /* 0x0000b400a1007a23 */ /* 0x002fe40000010802 */
[----:B------:R-:W-:Y:S02]  /*3fb0*/  IMAD.MOV.U32 R161, RZ, RZ, R120 ;  /* 0x000000ffffa17224 */ /* 0x000fe400078e0078 */
[----:B------:R1:W3:Y:S02]  /*3fc0*/  MUFU.EX2 R152, R0 ;  /* 0x0000000000987308 */ /* 0x0002e40000000800 */
[----:B-1----:R-:W-:Y:S01]  /*3fd0*/  FFMA.FTZ R0, R165, c[0x0][0x2d0], -R6 ;  /* 0x0000b400a5007a23 */ /* 0x002fe20000010806 */
[----:B---3--:R-:W-:Y:S01]  /*3fe0*/  F2FP.PACK_AB R11, R152, R153 ;  /* 0x00000099980b723e */ /* 0x008fe200000000ff */
[----:B------:R-:W-:-:S04]  /*3ff0*/  IMAD.MOV.U32 R165, RZ, RZ, R121 ;  /* 0x000000ffffa57224 */ /* 0x000fc800078e0079 */
[----:B------:R1:W-:Y:S02]  /*4000*/  MUFU.EX2 R151, R0 ;  /* 0x0000000000977308 */ /* 0x0003e40000000800 */
[C---:B------:R-:W-:Y:S08]  /*4010*/  HMMA.16816.F32 R92, R8.reuse, R16, R80 ;  /* 0x00000010085c723c */ /* 0x040ff00000001850 */
[----:B------:R-:W-:Y:S01]  /*4020*/  HMMA.16816.F32 R84, R8, R18, R76 ;  /* 0x000000120854723c */ /* 0x000fe2000000184c */
[----:B------:R-:W3:Y:S01]  /*4030*/  LDSM.16.MT88.4 R16, [R208+0x6100] ;  /* 0x00610000d010783b */ /* 0x000ee20000004200 */
[----:B-1----:R-:W-:-:S02]  /*4040*/  FFMA.FTZ R0, R167, c[0x0][0x2d0], -R6 ;  /* 0x0000b400a7007a23 */ /* 0x002fc40000010806 */
[----:B------:R-:W-:Y:S02]  /*4050*/  IMAD.MOV.U32 R167, RZ, RZ, R122 ;  /* 0x000000ffffa77224 */ /* 0x000fe400078e007a */
[----:B------:R1:W4:Y:S02]  /*4060*/  MUFU.EX2 R150, R0 ;  /* 0x0000000000967308 */ /* 0x0003240000000800 */
[C---:B------:R-:W-:Y:S08]  /*4070*/  HMMA.16816.F32 R80, R8.reuse, R12, R72 ;  /* 0x0000000c0850723c */ /* 0x040ff00000001848 */
[----:B------:R-:W-:Y:S01]  /*4080*/  HMMA.16816.F32 R76, R8, R14, R64 ;  /* 0x0000000e084c723c */ /* 0x000fe20000001840 */
[----:B------:R-:W3:Y:S01]  /*4090*/  LDSM.16.MT88.4 R12, [R207+0x6100] ;  /* 0x00610000cf0c783b */ /* 0x000ee20000004200 */
[----:B-1----:R-:W-:-:S06]  /*40a0*/  FFMA.FTZ R0, R166, c[0x0][0x2d0], -R6 ;  /* 0x0000b400a6007a23 */ /* 0x002fcc0000010806 */
[C---:B------:R-:W-:Y:S01]  /*40b0*/  HMMA.16816.F32 R72, R8.reuse, R32, R56 ;  /* 0x000000200848723c */ /* 0x040fe20000001838 */
[----:B------:R-:W-:Y:S01]  /*40c0*/  IMAD.MOV.U32 R166, RZ, RZ, R123 ;  /* 0x000000ffffa67224 */ /* 0x000fe200078e007b */
[----:B------:R1:W-:Y:S06]  /*40d0*/  MUFU.EX2 R149, R0 ;  /* 0x0000000000957308 */ /* 0x0003ec0000000800 */
[C---:B------:R-:W-:Y:S01]  /*40e0*/  HMMA.16816.F32 R68, R8.reuse, R34, R52 ;  /* 0x000000220844723c */ /* 0x040fe20000001834 */
[----:B------:R-:W3:Y:S07]  /*40f0*/  LDSM.16.MT88.4 R32, [R204+0x2900] ;  /* 0x00290000cc20783b */ /* 0x000eee0000004200 */
[----:B--2---:R-:W-:Y:S01]  /*4100*/  HMMA.16816.F32 R64, R8, R28, R48 ;  /* 0x0000001c0840723c */ /* 0x004fe20000001830 */
[----:B-1----:R-:W-:-:S02]  /*4110*/  FFMA.FTZ R0, R168, c[0x0][0x2d0], -R6 ;  /* 0x0000b400a8007a23 */ /* 0x002fc40000010806 */
[----:B------:R-:W-:Y:S02]  /*4120*/  IMAD.MOV.U32 R168, RZ, RZ, R131 ;  /* 0x000000ffffa87224 */ /* 0x000fe400078e0083 */
[----:B------:R1:W2:Y:S03]  /*4130*/  MUFU.EX2 R148, R0 ;  /* 0x0000000000947308 */ /* 0x0002a60000000800 */
[----:B-----5:R-:W-:Y:S01]  /*4140*/  HMMA.16816.F32 R44, R8, R24, R44 ;  /* 0x00000018082c723c */ /* 0x020fe2000000182c */
[----:B------:R-:W-:-:S07]  /*4150*/  IMAD.MOV.U32 R131, RZ, RZ, R232 ;  /* 0x000000ffff837224 */ /* 0x000fce00078e00e8 */
[----:B------:R-:W-:Y:S01]  /*4160*/  HMMA.16816.F32 R48, R8, R26, R40 ;  /* 0x0000001a0830723c */ /* 0x000fe20000001828 */
[----:B------:R-:W5:Y:S01]  /*4170*/  LDSM.16.MT88.4 R24, [R208+0x2900] ;  /* 0x00290000d018783b */ /* 0x000f620000004200 */
[----:B-1----:R-:W-:-:S06]  /*4180*/  FFMA.FTZ R0, R169, c[0x0][0x2d0], -R2 ;  /* 0x0000b400a9007a23 */ /* 0x002fcc0000010802 */
[C---:B------:R-:W-:Y:S01]  /*4190*/  HMMA.16816.F32 R56, R8.reuse, R30, R36 ;  /* 0x0000001e0838723c */ /* 0x040fe20000001824 */
[----:B------:R-:W1:Y:S01]  /*41a0*/  LDSM.16.MT88.4 R28, [R205+0x2900] ;  /* 0x00290000cd1c783b */ /* 0x000e620000004200 */
[----:B------:R-:W-:Y:S01]  /*41b0*/  IMAD.MOV.U32 R169, RZ, RZ, R128 ;  /* 0x000000ffffa97224 */ /* 0x000fe200078e0080 */
[----:B------:R2:W-:Y:S05]  /*41c0*/  MUFU.EX2 R147, R0 ;  /* 0x0000000000937308 */ /* 0x0005ea0000000800 */
[C---:B------:R-:W-:Y:S08]  /*41d0*/  HMMA.16816.F32 R40, R8.reuse, R20, R60 ;  /* 0x000000140828723c */ /* 0x040ff0000000183c */
[----:B------:R-:W-:Y:S01]  /*41e0*/  HMMA.16816.F32 R36, R8, R22, R96 ;  /* 0x000000160824723c */ /* 0x000fe20000001860 */
[----:B------:R-:W1:Y:S01]  /*41f0*/  LDSM.16.MT88.4 R20, [R207+0x2900] ;  /* 0x00290000cf14783b */ /* 0x000e620000004200 */
[----:B--2---:R-:W-:Y:S01]  /*4200*/  FFMA.FTZ R0, R171, c[0x0][0x2d0], -R2 ;  /* 0x0000b400ab007a23 */ /* 0x004fe20000010802 */
[----:B------:R-:W-:-:S03]  /*4210*/  MOV R171, R129 ;  /* 0x0000008100ab7202 */ /* 0x000fc60000000f00 */
[----:B------:R2:W1:Y:S02]  /*4220*/  MUFU.EX2 R146, R0 ;  /* 0x0000000000927308 */ /* 0x0004640000000800 */
[C---:B---3--:R-:W-:Y:S08]  /*4230*/  HMMA.16816.F32 R60, R8.reuse, R18, R104 ;  /* 0x00000012083c723c */ /* 0x048ff00000001868 */
[----:B------:R-:W-:Y:S01]  /*4240*/  HMMA.16816.F32 R52, R8, R16, R108 ;  /* 0x000000100834723c */ /* 0x000fe2000000186c */
[----:B------:R-:W-:Y:S01]  /*4250*/  LDSM.16.MT88.4 R16, [R205+0x6900] ;  /* 0x00690000cd10783b */ /* 0x000fe20000004200 */
[----:B--2---:R-:W-:-:S06]  /*4260*/  FFMA.FTZ R0, R170, c[0x0][0x2d0], -R2 ;  /* 0x0000b400aa007a23 */ /* 0x004fcc0000010802 */
[C---:B------:R-:W-:Y:S01]  /*4270*/  HMMA.16816.F32 R104, R8.reuse, R12, R100 ;  /* 0x0000000c0868723c */ /* 0x040fe20000001864 */
[----:B------:R-:W-:Y:S01]  /*4280*/  IMAD.MOV.U32 R170, RZ, RZ, R130 ;  /* 0x000000ffffaa7224 */ /* 0x000fe200078e0082 */
[----:B------:R2:W-:Y:S06]  /*4290*/  MUFU.EX2 R135, R0 ;  /* 0x0000000000877308 */ /* 0x0005ec0000000800 */
[----:B------:R-:W-:Y:S01]  /*42a0*/  HMMA.16816.F32 R96, R8, R14, R88 ;  /* 0x0000000e0860723c */ /* 0x000fe20000001858 */
[----:B------:R-:W3:Y:S06]  /*42b0*/  LDSM.16.MT88.4 R12, [R204+0x6900] ;  /* 0x00690000cc0c783b */ /* 0x000eec0000004200 */
[----:B----4-:R-:W-:-:S02]  /*42c0*/  F2FP.PACK_AB R8, R150, R151 ;  /* 0x000000979608723e */ /* 0x010fc400000000ff */
[----:B------:R-:W-:Y:S01]  /*42d0*/  F2FP.PACK_AB R10, R148, R149 ;  /* 0x00000095940a723e */ /* 0x000fe200000000ff */
[----:B--2---:R-:W-:Y:S01]  /*42e0*/  FFMA.FTZ R0, R172, c[0x0][0x2d0], -R2 ;  /* 0x0000b400ac007a23 */ /* 0x004fe20000010802 */
[----:B-1----:R-:W-:Y:S01]  /*42f0*/  F2FP.PACK_AB R9, R146, R147 ;  /* 0x000000939209723e */ /* 0x002fe200000000ff */
[----:B------:R-:W-:Y:S02]  /*4300*/  IMAD.MOV.U32 R172, RZ, RZ, R117 ;  /* 0x000000ffffac7224 */ /* 0x000fe400078e0075 */
[----:B------:R-:W1:Y:S02]  /*4310*/  MUFU.EX2 R134, R0 ;  /* 0x0000000000867308 */ /* 0x000e640000000800 */
[----:B-1----:R-:W-:Y:S01]  /*4320*/  F2FP.PACK_AB R11, R134, R135 ;  /* 0x00000087860b723e */ /* 0x002fe200000000ff */
[----:B------:R-:W-:Y:S02]  /*4330*/  FFMA.FTZ R0, R226, c[0x0][0x2d0], -R6 ;  /* 0x0000b400e2007a23 */ /* 0x000fe40000010806 */
[----:B------:R-:W-:-:S03]  /*4340*/  IMAD.MOV.U32 R226, RZ, RZ, R118 ;  /* 0x000000ffffe27224 */ /* 0x000fc600078e0076 */
[----:B------:R1:W-:Y:S01]  /*4350*/  MUFU.EX2 R133, R0 ;  /* 0x0000000000857308 */ /* 0x0003e20000000800 */
[C---:B------:R-:W-:Y:S08]  /*4360*/  HMMA.16816.F32 R108, R8.reuse, R34, R84 ;  /* 0x00000022086c723c */ /* 0x040ff00000001854 */
[----:B-----5:R-:W-:Y:S01]  /*4370*/  HMMA.16816.F32 R84, R8, R24, R72 ;  /* 0x000000180854723c */ /* 0x020fe20000001848 */
[----:B-1----:R-:W-:-:S07]  /*4380*/  FFMA.FTZ R0, R227, c[0x0][0x2d0], -R6 ;  /* 0x0000b400e3007a23 */ /* 0x002fce0000010806 */
[C---:B------:R-:W-:Y:S01]  /*4390*/  HMMA.16816.F32 R88, R8.reuse, R26, R68 ;  /* 0x0000001a0858723c */ /* 0x040fe20000001844 */
[----:B------:R-:W1:Y:S01]  /*43a0*/  LDSM.16.MT88.4 R24, [R208+0x6900] ;  /* 0x00690000d018783b */ /* 0x000e620000004200 */
[----:B------:R2:W4:Y:S06]  /*43b0*/  MUFU.EX2 R145, R0 ;  /* 0x0000000000917308 */ /* 0x00052c0000000800 */
[C---:B------:R-:W-:Y:S01]  /*43c0*/  HMMA.16816.F32 R120, R8.reuse, R32, R92 ;  /* 0x000000200878723c */ /* 0x040fe2000000185c */
[----:B------:R-:W5:Y:S07]  /*43d0*/  LDSM.16.MT88.4 R32, [R207+0x6900] ;  /* 0x00690000cf20783b */ /* 0x000f6e0000004200 */
[----:B------:R-:W-:Y:S01]  /*43e0*/  HMMA.16816.F32 R100, R8, R28, R80 ;  /* 0x0000001c0864723c */ /* 0x000fe20000001850 */
[----:B--2---:R-:W-:-:S04]  /*43f0*/  FFMA.FTZ R0, R228, c[0x0][0x2d0], -R6 ;  /* 0x0000b400e4007a23 */ /* 0x004fc80000010806 */
[----:B------:R2:W-:Y:S03]  /*4400*/  MUFU.EX2 R144, R0 ;  /* 0x0000000000907308 */ /* 0x0005e60000000800 */
[C---:B------:R-:W-:Y:S08]  /*4410*/  HMMA.16816.F32 R80, R8.reuse, R20, R64 ;  /* 0x000000140850723c */ /* 0x040ff00000001840 */
[----:B---3--:R-:W-:Y:S01]  /*4420*/  HMMA.16816.F32 R64, R8, R14, R48 ;  /* 0x0000000e0840723c */ /* 0x008fe20000001830 */
[----:B--2---:R-:W-:-:S07]  /*4430*/  FFMA.FTZ R0, R229, c[0x0][0x2d0], -R6 ;  /* 0x0000b400e5007a23 */ /* 0x004fce0000010806 */
[C---:B------:R-:W-:Y:S01]  /*4440*/  HMMA.16816.F32 R72, R8.reuse, R12, R44 ;  /* 0x0000000c0848723c */ /* 0x040fe2000000182c */
[----:B------:R-:W-:Y:S01]  /*4450*/  LDSM.16.MT88.4 R12, [R207+0x3100] ;  /* 0x00310000cf0c783b */ /* 0x000fe20000004200 */
[----:B------:R2:W3:Y:S06]  /*4460*/  MUFU.EX2 R232, R0 ;  /* 0x0000000000e87308 */ /* 0x0004ec0000000800 */
[C---:B-1----:R-:W-:Y:S08]  /*4470*/  HMMA.16816.F32 R48, R8.reuse, R24, R52 ;  /* 0x000000180830723c */ /* 0x042ff00000001834 */
[----:B------:R-:W-:Y:S01]  /*4480*/  HMMA.16816.F32 R52, R8, R26, R60 ;  /* 0x0000001a0834723c */ /* 0x000fe2000000183c */
[----:B------:R-:W1:Y:S01]  /*4490*/  LDSM.16.MT88.4 R24, [R204+0x7100] ;  /* 0x00710000cc18783b */ /* 0x000e620000004200 */
[----:B--2---:R-:W-:-:S04]  /*44a0*/  FFMA.FTZ R0, R230, c[0x0][0x2d0], -R2 ;  /* 0x0000b400e6007a23 */ /* 0x004fc80000010802 */
[----:B------:R2:W-:Y:S02]  /*44b0*/  MUFU.EX2 R132, R0 ;  /* 0x0000000000847308 */ /* 0x0005e40000000800 */
[C---:B------:R-:W-:Y:S01]  /*44c0*/  HMMA.16816.F32 R92, R8.reuse, R30, R76 ;  /* 0x0000001e085c723c */ /* 0x040fe2000000184c */
[----:B------:R-:W-:Y:S07]  /*44d0*/  LDSM.16.MT88.4 R28, [R204+0x3100] ;  /* 0x00310000cc1c783b */ /* 0x000fee0000004200 */
[----:B------:R-:W-:Y:S01]  /*44e0*/  HMMA.16816.F32 R76, R8, R22, R56 ;  /* 0x00000016084c723c */ /* 0x000fe20000001838 */
[----:B------:R-:W1:Y:S01]  /*44f0*/  LDSM.16.MT88.4 R20, [R205+0x3100] ;  /* 0x00310000cd14783b */ /* 0x000e620000004200 */
[----:B--2---:R-:W-:-:S06]  /*4500*/  FFMA.FTZ R0, R231, c[0x0][0x2d0], -R2 ;  /* 0x0000b400e7007a23 */ /* 0x004fcc0000010802 */
[C---:B------:R-:W-:Y:S01]  /*4510*/  HMMA.16816.F32 R56, R8.reuse, R16, R40 ;  /* 0x000000100838723c */ /* 0x040fe20000001828 */
[----:B------:R2:W1:Y:S07]  /*4520*/  MUFU.EX2 R118, R0 ;  /* 0x0000000000767308 */ /* 0x00046e0000000800 */
[C---:B------:R-:W-:Y:S01]  /*4530*/  HMMA.16816.F32 R40, R8.reuse, R18, R36 ;  /* 0x000000120828723c */ /* 0x040fe20000001824 */
[----:B------:R-:W1:Y:S07]  /*4540*/  LDSM.16.MT88.4 R16, [R208+0x3100] ;  /* 0x00310000d010783b */ /* 0x000e6e0000004200 */
[----:B-----5:R-:W-:Y:S01]  /*4550*/  HMMA.16816.F32 R44, R8, R32, R104 ;  /* 0x00000020082c723c */ /* 0x020fe20000001868 */
[----:B------:R-:W-:Y:S01]  /*4560*/  LDSM.16.MT88.4 R104, [R205+0x7900] ;  /* 0x00790000cd68783b */ /* 0x000fe20000004200 */
[----:B--2---:R-:W-:-:S04]  /*4570*/  FFMA.FTZ R0, R233, c[0x0][0x2d0], -R2 ;  /* 0x0000b400e9007a23 */ /* 0x004fc80000010802 */
[----:B------:R2:W-:Y:S02]  /*4580*/  MUFU.EX2 R117, R0 ;  /* 0x0000000000757308 */ /* 0x0005e40000000800 */
[----:B------:R-:W-:Y:S01]  /*4590*/  HMMA.16816.F32 R36, R8, R34, R96 ;  /* 0x000000220824723c */ /* 0x000fe20000001860 */
[----:B------:R-:W5:Y:S04]  /*45a0*/  LDSM.16.MT88.4 R32, [R205+0x7100] ;  /* 0x00710000cd20783b */ /* 0x000f680000004200 */
[----:B------:R-:W-:Y:S02]  /*45b0*/  LDSM.16.MT88.4 R96, [R204+0x7900] ;  /* 0x00790000cc60783b */ /* 0x000fe40000004200 */
[----:B----4-:R-:W-:Y:S02]  /*45c0*/  F2FP.PACK_AB R8, R145, R133 ;  /* 0x000000859108723e */ /* 0x010fe400000000ff */
[----:B---3--:R-:W-:-:S02]  /*45d0*/  F2FP.PACK_AB R10, R232, R144 ;  /* 0x00000090e80a723e */ /* 0x008fc400000000ff */
[----:B-1----:R-:W-:Y:S01]  /*45e0*/  F2FP.PACK_AB R9, R118, R132 ;  /* 0x000000847609723e */ /* 0x002fe200000000ff */
[----:B--2---:R-:W-:-:S04]  /*45f0*/  FFMA.FTZ R0, R235, c[0x0][0x2d0], -R2 ;  /* 0x0000b400eb007a23 */ /* 0x004fc80000010802 */
[----:B------:R1:W2:Y:S02]  /*4600*/  MUFU.EX2 R62, R0 ;  /* 0x00000000003e7308 */ /* 0x0002a40000000800 */
[----:B-1----:R-:W-:Y:S01]  /*4610*/  FFMA.FTZ R0, R131, c[0x0][0x2d0], -R6 ;  /* 0x0000b40083007a23 */ /* 0x002fe20000010806 */
[----:B--2---:R-:W-:-:S05]  /*4620*/  F2FP.PACK_AB R11, R62, R117 ;  /* 0x000000753e0b723e */ /* 0x004fca00000000ff */
[----:B------:R1:W-:Y:S02]  /*4630*/  MUFU.EX2 R61, R0 ;  /* 0x00000000003d7308 */ /* 0x0003e40000000800 */
[C---:B------:R-:W-:Y:S08]  /*4640*/  HMMA.16816.F32 R64, R8.reuse, R26, R64 ;  /* 0x0000001a0840723c */ /* 0x040ff00000001840 */
[----:B------:R-:W-:Y:S01]  /*4650*/  HMMA.16816.F32 R128, R8, R24, R72 ;  /* 0x000000180880723c */ /* 0x000fe20000001848 */
[----:B------:R-:W-:Y:S01]  /*4660*/  LDSM.16.MT88.4 R72, [R205+0x3900] ;  /* 0x00390000cd48783b */ /* 0x000fe20000004200 */
[----:B-1----:R-:W-:Y:S01]  /*4670*/  FFMA.FTZ R0, R226, c[0x0][0x2d0], -R6 ;  /* 0x0000b400e2007a23 */ /* 0x002fe20000010806 */
[----:B------:R-:W-:Y:S01]  /*4680*/  MOV R226, R172 ;  /* 0x000000ac00e27202 */ /* 0x000fe20000000f00 */
[----:B------:R-:W-:-:S02]  /*4690*/  IMAD.MOV.U32 R172, RZ, RZ, R170 ;  /* 0x000000ffffac7224 */ /* 0x000fc400078e00aa */
[----:B------:R1:W2:Y:S01]  /*46a0*/  MUFU.EX2 R60, R0 ;  /* 0x00000000003c7308 */ /* 0x0002a20000000800 */
[----:B------:R-:W-:Y:S01]  /*46b0*/  IMAD.MOV.U32 R170, RZ, RZ, R171 ;  /* 0x000000ffffaa7224 */ /* 0x000fe200078e00ab */
[C---:B------:R-:W-:Y:S01]  /*46c0*/  HMMA.16816.F32 R68, R8.reuse, R20, R100 ;  /* 0x000000140844723c */ /* 0x040fe20000001864 */
[----:B------:R-:W-:Y:S02]  /*46d0*/  IMAD.MOV.U32 R171, RZ, RZ, R169 ;  /* 0x000000ffffab7224 */ /* 0x000fe400078e00a9 */
[----:B------:R-:W-:Y:S02]  /*46e0*/  IMAD.MOV.U32 R169, RZ, RZ, R166 ;  /* 0x000000ffffa97224 */ /* 0x000fe400078e00a6 */
[----:B------:R-:W-:Y:S01]  /*46f0*/  IMAD.MOV.U32 R166, RZ, RZ, R167 ;  /* 0x000000ffffa67224 */ /* 0x000fe200078e00a7 */
[----:B------:R-:W-:Y:S01]  /*4700*/  MOV R167, R165 ;  /* 0x000000a500a77202 */ /* 0x000fe20000000f00 */
[----:B------:R-:W-:Y:S01]  /*4710*/  IMAD.MOV.U32 R165, RZ, RZ, R161 ;  /* 0x000000ffffa57224 */ /* 0x000fe200078e00a1 */
[----:B------:R-:W-:Y:S01]  /*4720*/  HMMA.16816.F32 R20, R8, R22, R92 ;  /* 0x000000160814723c */ /* 0x000fe2000000185c */
[----:B------:R-:W-:-:S02]  /*4730*/  IMAD.MOV.U32 R161, RZ, RZ, R163 ;  /* 0x000000ffffa17224 */ /* 0x000fc400078e00a3 */
[----:B------:R-:W-:Y:S02]  /*4740*/  IMAD.MOV.U32 R163, RZ, RZ, R160 ;  /* 0x000000ffffa37224 */ /* 0x000fe400078e00a0 */
[----:B------:R-:W-:Y:S02]  /*4750*/  IMAD.MOV.U32 R228, RZ, RZ, R170 ;  /* 0x000000ffffe47224 */ /* 0x000fe400078e00aa */
[----:B-1----:R-:W-:Y:S01]  /*4760*/  FFMA.FTZ R0, R162, c[0x0][0x2d0], -R6 ;  /* 0x0000b400a2007a23 */ /* 0x002fe20000010806 */
[C---:B------:R-:W-:Y:S01]  /*4770*/  HMMA.16816.F32 R100, R8.reuse, R12, R80 ;  /* 0x0000000c0864723c */ /* 0x040fe20000001850 */
[----:B------:R-:W-:Y:S01]  /*4780*/  IMAD.MOV.U32 R162, RZ, RZ, R159 ;  /* 0x000000ffffa27224 */ /* 0x000fe200078e009f */
[----:B------:R-:W-:Y:S01]  /*4790*/  MOV R159, R125 ;  /* 0x0000007d009f7202 */ /* 0x000fe20000000f00 */
[----:B------:R1:W-:Y:S01]  /*47a0*/  MUFU.EX2 R26, R0 ;  /* 0x00000000001a7308 */ /* 0x0003e20000000800 */
[----:B------:R-:W-:Y:S01]  /*47b0*/  IMAD.MOV.U32 R229, RZ, RZ, R171 ;  /* 0x000000ffffe57224 */ /* 0x000fe200078e00ab */
[----:B------:R-:W-:Y:S01]  /*47c0*/  LDSM.16.MT88.4 R80, [R208+0x3900] ;  /* 0x00390000d050783b */ /* 0x000fe20000004200 */
[----:B------:R-:W-:Y:S01]  /*47d0*/  IMAD.MOV.U32 R227, RZ, RZ, R169 ;  /* 0x000000ffffe37224 */ /* 0x000fe200078e00a9 */
[----:B------:R-:W-:Y:S01]  /*47e0*/  MOV R169, R167 ;  /* 0x000000a700a97202 */ /* 0x000fe20000000f00 */
[----:B------:R-:W-:Y:S01]  /*47f0*/  IMAD.MOV.U32 R170, RZ, RZ, R161 ;  /* 0x000000ffffaa7224 */ /* 0x000fe200078e00a1 */
[----:B------:R-:W-:Y:S01]  /*4800*/  MOV R161, R112 ;  /* 0x0000007000a17202 */ /* 0x000fe20000000f00 */
[----:B------:R-:W-:Y:S01]  /*4810*/  IMAD.MOV.U32 R171, RZ, RZ, R165 ;  /* 0x000000ffffab7224 */ /* 0x000fe200078e00a5 */
[----:B------:R-:W-:Y:S01]  /*4820*/  HMMA.16816.F32 R120, R8, R28, R120 ;  /* 0x0000001c0878723c */ /* 0x000fe20000001878 */
[----:B------:R-:W-:Y:S01]  /*4830*/  IMAD.MOV.U32 R160, RZ, RZ, R124 ;  /* 0x000000ffffa07224 */ /* 0x000fe200078e007c */
[----:B--2---:R-:W-:Y:S01]  /*4840*/  F2FP.PACK_AB R112, R60, R61 ;  /* 0x0000003d3c70723e */ /* 0x004fe200000000ff */
[----:B------:R-:W-:-:S02]  /*4850*/  IMAD.MOV.U32 R165, RZ, RZ, R159 ;  /* 0x000000ffffa57224 */ /* 0x000fc400078e009f */
[----:B------:R-:W-:Y:S02]  /*4860*/  IMAD.MOV.U32 R167, RZ, RZ, R160 ;  /* 0x000000ffffa77224 */ /* 0x000fe400078e00a0 */
[----:B------:R-:W-:Y:S01]  /*4870*/  IMAD.MOV.U32 R160, RZ, RZ, R115 ;  /* 0x000000ffffa07224 */ /* 0x000fe200078e0073 */
[C---:B------:R-:W-:Y:S01]  /*4880*/  HMMA.16816.F32 R92, R8.reuse, R18, R88 ;  /* 0x00000012085c723c */ /* 0x040fe20000001858 */
[----:B-1----:R-:W-:Y:S01]  /*4890*/  FFMA.FTZ R0, R126, c[0x0][0x2d0], -R6 ;  /* 0x0000b4007e007a23 */ /* 0x002fe20000010806 */
[----:B------:R-:W-:Y:S01]  /*48a0*/  LDSM.16.MT88.4 R88, [R207+0x3900] ;  /* 0x00390000cf58783b */ /* 0x000fe20000004200 */
[----:B------:R-:W-:Y:S02]  /*48b0*/  IMAD.MOV.U32 R159, RZ, RZ, R113 ;  /* 0x000000ffff9f7224 */ /* 0x000fe400078e0071 */
[----:B------:R1:W-:Y:S03]  /*48c0*/  MUFU.EX2 R25, R0 ;  /* 0x0000000000197308 */ /* 0x0003e60000000800 */
[C---:B------:R-:W-:Y:S08]  /*48d0*/  HMMA.16816.F32 R28, R8.reuse, R30, R108 ;  /* 0x0000001e081c723c */ /* 0x040ff0000000186c */
[----:B------:R-:W-:Y:S01]  /*48e0*/  HMMA.16816.F32 R84, R8, R16, R84 ;  /* 0x000000100854723c */ /* 0x000fe20000001854 */
[----:B------:R-:W2:Y:S01]  /*48f0*/  LDSM.16.MT88.4 R16, [R208+0x7100] ;  /* 0x00710000d010783b */ /* 0x000ea20000004200 */
[----:B-1----:R-:W-:-:S03]  /*4900*/  FFMA.FTZ R0, R127, c[0x0][0x2d0], -R2 ;  /* 0x0000b4007f007a23 */ /* 0x002fc60000010802 */
[----:B------:R-:W-:Y:S03]  /*4910*/  LDSM.16.MT88.4 R124, [R204+0x3900] ;  /* 0x00390000cc7c783b */ /* 0x000fe60000004200 */
[C---:B------:R-:W-:Y:S01]  /*4920*/  HMMA.16816.F32 R108, R8.reuse, R14, R76 ;  /* 0x0000000e086c723c */ /* 0x040fe2000000184c */
[----:B------:R1:W-:Y:S01]  /*4930*/  MUFU.EX2 R24, R0 ;  /* 0x0000000000187308 */ /* 0x0003e20000000800 */
[----:B------:R-:W3:Y:S06]  /*4940*/  LDSM.16.MT88.4 R12, [R207+0x7100] ;  /* 0x00710000cf0c783b */ /* 0x000eec0000004200 */
[C---:B-----5:R-:W-:Y:S08]  /*4950*/  HMMA.16816.F32 R56, R8.reuse, R32, R56 ;  /* 0x000000200838723c */ /* 0x060ff00000001838 */
[----:B------:R-:W-:Y:S01]  /*4960*/  HMMA.16816.F32 R40, R8, R34, R40 ;  /* 0x000000220828723c */ /* 0x000fe20000001828 */
[----:B-1----:R-:W-:-:S04]  /*4970*/  FFMA.FTZ R0, R7, c[0x0][0x2d0], -R2 ;  /* 0x0000b40007007a23 */ /* 0x002fc80000010802 */
[----:B------:R1:W4:Y:S03]  /*4980*/  MUFU.EX2 R7, R0 ;  /* 0x0000000000077308 */ /* 0x0003260000000800 */
[C---:B--2---:R-:W-:Y:S01]  /*4990*/  HMMA.16816.F32 R48, R8.reuse, R16, R48 ;  /* 0x000000100830723c */ /* 0x044fe20000001830 */
[----:B-1----:R-:W-:Y:S01]  /*49a0*/  FFMA.FTZ R0, R226, c[0x0][0x2d0], -R2 ;  /* 0x0000b400e2007a23 */ /* 0x002fe20000010802 */
[----:B----4-:R-:W-:Y:S01]  /*49b0*/  F2FP.PACK_AB R113, R7, R24 ;  /* 0x000000180771723e */ /* 0x010fe200000000ff */
[----:B------:R-:W-:Y:S02]  /*49c0*/  IMAD.MOV.U32 R226, RZ, RZ, R172 ;  /* 0x000000ffffe27224 */ /* 0x000fe400078e00ac */
[----:B------:R-:W-:Y:S01]  /*49d0*/  FFMA.FTZ R2, R163, c[0x0][0x2d0], -R2 ;  /* 0x0000b400a3027a23 */ /* 0x000fe20000010802 */
[----:B------:R1:W-:Y:S01]  /*49e0*/  MUFU.EX2 R6, R0 ;  /* 0x0000000000067308 */ /* 0x0003e20000000800 */
[----:B------:R-:W-:Y:S01]  /*49f0*/  IMAD.MOV.U32 R172, RZ, RZ, R166 ;  /* 0x000000ffffac7224 */ /* 0x000fe200078e00a6 */
[----:B------:R-:W-:Y:S01]  /*4a00*/  HMMA.16816.F32 R52, R8, R18, R52 ;  /* 0x000000120834723c */ /* 0x000fe20000001834 */
[----:B------:R-:W-:-:S02]  /*4a10*/  IMAD.MOV.U32 R166, RZ, RZ, R162 ;  /* 0x000000ffffa67224 */ /* 0x000fc400078e00a2 */
[----:B------:R-:W-:Y:S02]  /*4a20*/  IMAD.MOV.U32 R162, RZ, RZ, R5 ;  /* 0x000000ffffa27224 */ /* 0x000fe400078e0005 */
[----:B------:R-:W-:Y:S01]  /*4a30*/  IMAD.MOV.U32 R163, RZ, RZ, R114 ;  /* 0x000000ffffa37224 */ /* 0x000fe200078e0072 */
[----:B------:R2:W4:Y:S01]  /*4a40*/  MUFU.EX2 R5, R2 ;  /* 0x0000000200057308 */ /* 0x0005220000000800 */
[----:B------:R-:W-:Y:S01]  /*4a50*/  F2FP.PACK_AB R114, R25, R26 ;  /* 0x0000001a1972723e */ /* 0x000fe200000000ff */
[----:B---3--:R-:W-:Y:S01]  /*4a60*/  HMMA.16816.F32 R44, R8, R12, R44 ;  /* 0x0000000c082c723c */ /* 0x008fe2000000182c */
[----:B-1----:R-:W-:-:S07]  /*4a70*/  FADD.FTZ R0, R228, R229 ;  /* 0x000000e5e4007221 */ /* 0x002fce0000010000 */
[----:B------:R-:W-:Y:S01]  /*4a80*/  HMMA.16816.F32 R36, R8, R14, R36 ;  /* 0x0000000e0824723c */ /* 0x000fe20000001824 */
[----:B------:R-:W-:Y:S01]  /*4a90*/  LDSM.16.MT88.4 R8, [R207+0x7900] ;  /* 0x00790000cf08783b */ /* 0x000fe20000004200 */
[----:B------:R-:W-:Y:S02]  /*4aa0*/  FADD.FTZ R0, R172, R0 ;  /* 0x00000000ac007221 */ /* 0x000fe40000010000 */
[----:B--2---:R-:W-:Y:S01]  /*4ab0*/  FADD.FTZ R2, R226, R227 ;  /* 0x000000e3e2027221 */ /* 0x004fe20000010000 */
[----:B----4-:R-:W-:Y:S01]  /*4ac0*/  F2FP.PACK_AB R115, R5, R6 ;  /* 0x000000060573723e */ /* 0x010fe200000000ff */
[----:B------:R-:W-:Y:S02]  /*4ad0*/  FADD.FTZ R0, R171, R0 ;  /* 0x00000000ab007221 */ /* 0x000fe40000010000 */
[----:B------:R-:W-:Y:S02]  /*4ae0*/  FADD.FTZ R2, R170, R2 ;  /* 0x00000002aa027221 */ /* 0x000fe40000010000 */
[----:B------:R-:W-:-:S02]  /*4af0*/  FADD.FTZ R0, R168, R0 ;  /* 0x00000000a8007221 */ /* 0x000fc40000010000 */
[----:B------:R-:W-:Y:S01]  /*4b00*/  FADD.FTZ R2, R169, R2 ;  /* 0x00000002a9027221 */ /* 0x000fe20000010000 */
[C---:B------:R-:W-:Y:S01]  /*4b10*/  HMMA.16816.F32 R76, R112.reuse, R80, R84 ;  /* 0x00000050704c723c */ /* 0x040fe20000001854 */
[----:B------:R-:W-:Y:S02]  /*4b20*/  FADD.FTZ R0, R167, R0 ;  /* 0x00000000a7007221 */ /* 0x000fe40000010000 */
[----:B------:R-:W-:Y:S02]  /*4b30*/  FADD.FTZ R2, R166, R2 ;  /* 0x00000002a6027221 */ /* 0x000fe40000010000 */
[----:B------:R-:W-:Y:S02]  /*4b40*/  FADD.FTZ R0, R161, R0 ;  /* 0x00000000a1007221 */ /* 0x000fe40000010000 */
[----:B------:R-:W-:Y:S01]  /*4b50*/  FADD.FTZ R2, R165, R2 ;  /* 0x00000002a5027221 */ /* 0x000fe20000010000 */
[----:B------:R-:W-:Y:S01]  /*4b60*/  HMMA.16816.F32 R84, R112, R88, R100 ;  /* 0x000000587054723c */ /* 0x000fe20000001864 */
[----:B------:R-:W-:-:S02]  /*4b70*/  FADD.FTZ R0, R162, R0 ;  /* 0x00000000a2007221 */ /* 0x000fc40000010000 */
[----:B------:R-:W-:Y:S02]  /*4b80*/  FADD.FTZ R2, R163, R2 ;  /* 0x00000002a3027221 */ /* 0x000fe40000010000 */
[----:B------:R-:W-:Y:S02]  /*4b90*/  FADD.FTZ R0, R159, R0 ;  /* 0x000000009f007221 */ /* 0x000fe40000010000 */
[----:B------:R-:W-:Y:S01]  /*4ba0*/  FADD.FTZ R2, R160, R2 ;  /* 0x00000002a0027221 */ /* 0x000fe20000010000 */
[----:B------:R-:W-:Y:S01]  /*4bb0*/  HMMA.16816.F32 R88, R112, R90, R108 ;  /* 0x0000005a7058723c */ /* 0x000fe2000000186c */
[----:B------:R-:W-:Y:S01]  /*4bc0*/  FADD.FTZ R0, R251, R0 ;  /* 0x00000000fb007221 */ /* 0x000fe20000010000 */
[----:B------:R-:W1:Y:S01]  /*4bd0*/  LDSM.16.MT88.4 R108, [R208+0x7900] ;  /* 0x00790000d06c783b */ /* 0x000e620000004200 */
        /* <DEDUP_REMOVED lines=13> */
[----:B------:R-:W-:Y:S03]  /*4cb0*/  HMMA.16816.F32 R120, R112, R124, R120 ;  /* 0x0000007c7078723c */ /* 0x000fe60000001878 */
        /* <DEDUP_REMOVED lines=13> */
[----:B-1----:R-:W-:Y:S01]  /*4d90*/  HMMA.16816.F32 R128, R112, R108, R48 ;  /* 0x0000006c7080723c */ /* 0x002fe20000001830 */
        /* <DEDUP_REMOVED lines=29> */
[C---:B------:R-:W-:Y:S08]  /*4f70*/  HMMA.16816.F32 R132, R112.reuse, R8, R44 ;  /* 0x000000087084723c */ /* 0x040ff0000000182c */
[----:B------:R-:W-:Y:S01]  /*4f80*/  HMMA.16816.F32 R112, R112, R10, R36 ;  /* 0x0000000a7070723c */ /* 0x000fe20000001824 */
[----:B------:R-:W-:Y:S07]  /*4f90*/  @!P1 BRA `(.L_x_2) ;  /* 0x0000354000009947 */ /* 0x000fee0003800000 */
[----:B------:R-:W-:Y:S01]  /*4fa0*/  IADD3 R235, P1, R246, 0x40, RZ ;  /* 0x00000040f6eb7810 */ /* 0x000fe20007f3e0ff */
[----:B------:R-:W-:Y:S01]  /*4fb0*/  UIADD3 UR12, UP0, UR16, 0x80, URZ ;  /* 0x00000080100c7890 */ /* 0x000fe2000ff1e03f */
[----:B------:R-:W-:Y:S01]  /*4fc0*/  IADD3 R237, P2, R244, 0x40, RZ ;  /* 0x00000040f4ed7810 */ /* 0x000fe20007f5e0ff */
[----:B------:R-:W-:Y:S01]  /*4fd0*/  IMAD.MOV.U32 R118, RZ, RZ, R3 ;  /* 0x000000ffff767224 */ /* 0x000fe200078e0003 */
[----:B------:R-:W-:Y:S01]  /*4fe0*/  MOV R117, R116 ;  /* 0x0000007400757202 */ /* 0x000fe20000000f00 */
[----:B------:R-:W-:Y:S01]  /*4ff0*/  IMAD.SHL.U32 R226, R249, 0x2, RZ ;  /* 0x00000002f9e27824 */ /* 0x000fe200078e00ff */
[----:B------:R-:W-:Y:S01]  /*5000*/  IADD3.X R236, RZ, R241, RZ, P2, !PT ;  /* 0x000000f1ffec7210 */ /* 0x000fe200017fe4ff */
[----:B------:R-:W-:Y:S01]  /*5010*/  IMAD.X R234, RZ, RZ, R243, P1 ;  /* 0x000000ffffea7224 */ /* 0x000fe200008e06f3 */
[----:B------:R-:W-:-:S02]  /*5020*/  UMOV UR13, 0x6 ;  /* 0x00000006000d7882 */ /* 0x000fc40000000000 */
[----:B------:R-:W-:Y:S02]  /*5030*/  ULDC.64 UR6, c[0x0][0x208] ;  /* 0x0000820000067ab9 */ /* 0x000fe40000000a00 */
[----:B------:R-:W-:Y:S02]  /*5040*/  ULEA.HI.SX32 UR18, UR18, 0xfffffffe, 0x19 ;  /* 0xfffffffe12127891 */ /* 0x000fe4000f8fca3f */
[----:B------:R-:W-:Y:S02]  /*5050*/  USHF.L.U64.HI UR15, UR6, UR13, UR7 ;  /* 0x0000000d060f7299 */ /* 0x000fe40008010207 */
[----:B------:R-:W-:Y:S02]  /*5060*/  USHF.L.U32 UR16, UR6, 0x6, URZ ;  /* 0x0000000606107899 */ /* 0x000fe4000800063f */
[----:B------:R-:W-:Y:S02]  /*5070*/  UIADD3.X UR11, URZ, UR11, URZ, UP0, !UPT ;  /* 0x0000000b3f0b7290 */ /* 0x000fe400087fe43f */
[----:B------:R-:W-:-:S02]  /*5080*/  ULDC.64 UR4, c[0x0][0x1e0] ;  /* 0x0000780000047ab9 */ /* 0x000fc40000000a00 */
.L_x_3:
[----:B------:R-:W-:Y:S04]  /*5090*/  DEPBAR.LE SB0, 0x0 ;  /* 0x000080000000791a */ /* 0x000fe80000000000 */
[----:B------:R-:W-:Y:S01]  /*50a0*/  BAR.SYNC.DEFER_BLOCKING 0x0 ;  /* 0x0000000000007b1d */ /* 0x000fe20000010000 */
[----:B------:R-:W-:Y:S02]  /*50b0*/  USHF.R.S32.HI UR8, URZ, 0x1f, UR18 ;  /* 0x0000001f3f087899 */ /* 0x000fe40008011412 */
[----:B------:R-:W-:Y:S02]  /*50c0*/  UIMAD.WIDE.U32 UR24, UR18, UR6, URZ ;  /* 0x00000006121872a5 */ /* 0x000fe4000f8e003f */
[----:B------:R-:W-:Y:S02]  /*50d0*/  UIMAD UR8, UR8, UR6, URZ ;  /* 0x00000006080872a4 */ /* 0x000fe4000f8e023f */
[----:B------:R-:W-:Y:S02]  /*50e0*/  USHF.L.U32 UR9, UR24, 0x7, URZ ;  /* 0x0000000718097899 */ /* 0x000fe4000800063f */
[----:B------:R-:W-:Y:S02]  /*50f0*/  UIMAD UR8, UR18, UR7, UR8 ;  /* 0x00000007120872a4 */ /* 0x000fe4000f8e0208 */
[----:B------:R-:W-:Y:S02]  /*5100*/  UISETP.GT.AND UP1, UPT, UR18, URZ, UPT ;  /* 0x0000003f1200728c */ /* 0x000fe4000bf24270 */
[----:B------:R-:W-:Y:S01]  /*5110*/  UIADD3 UR8, UR25, UR8, URZ ;  /* 0x0000000819087290 */ /* 0x000fe2000fffe03f */
[----:B------:R-:W-:Y:S01]  /*5120*/  IADD3 R2, P2, R237, UR9, RZ ;  /* 0x00000009ed027c10 */ /* 0x000fe2000ff5e0ff */
[----:B------:R-:W-:Y:S01]  /*5130*/  UIADD3 UR18, UR18, -0x1, URZ ;  /* 0xffffffff12127890 */ /* 0x000fe2000fffe03f */
[----:B------:R-:W-:Y:S01]  /*5140*/  IADD3 R0, P5, R244, UR9, RZ ;  /* 0x00000009f4007c10 */ /* 0x000fe2000ffbe0ff */
[----:B------:R-:W-:Y:S01]  /*5150*/  USHF.L.U64.HI UR8, UR24, 0x7, UR8 ;  /* 0x0000000718087899 */ /* 0x000fe20008010208 */
[----:B------:R-:W-:Y:S02]  /*5160*/  LEA R194, P1, R2, c[0x0][0x1f8], 0x1 ;  /* 0x00007e0002c27a11 */ /* 0x000fe400078208ff */
[----:B------:R-:W-:Y:S02]  /*5170*/  LEA R192, P4, R0, c[0x0][0x1f8], 0x1 ;  /* 0x00007e0000c07a11 */ /* 0x000fe400078808ff */
[----:B------:R-:W-:Y:S01]  /*5180*/  @UP1 USHF.L.U32 UR10, UR4, 0x6, URZ ;  /* 0x00000006040a1899 */ /* 0x000fe2000800063f */
[----:B------:R-:W-:Y:S01]  /*5190*/  IADD3.X R60, R236, UR8, RZ, P2, !PT ;  /* 0x00000008ec3c7c10 */ /* 0x000fe200097fe4ff */
[----:B------:R-:W1:Y:S01]  /*51a0*/  LDSM.16.M88.4 R8, [R119+0x8100] ;  /* 0x008100007708783b */ /* 0x000e620000000200 */
[----:B------:R-:W-:Y:S01]  /*51b0*/  IADD3.X R3, R241, UR8, RZ, P5, !PT ;  /* 0x00000008f1037c10 */ /* 0x000fe2000affe4ff */
[----:B------:R-:W-:Y:S01]  /*51c0*/  @UP1 USHF.L.U64.HI UR17, UR4, UR13, UR5 ;  /* 0x0000000d04111299 */ /* 0x000fe20008010205 */
[----:B------:R-:W-:Y:S01]  /*51d0*/  LEA.HI.X R195, R2, c[0x0][0x1fc], R60, 0x1, P1 ;  /* 0x00007f0002c37a11 */ /* 0x000fe200008f0c3c */
[----:B------:R-:W-:Y:S01]  /*51e0*/  @UP1 UIMAD.WIDE.U32 UR24, UR18, UR4, URZ ;  /* 0x00000004121812a5 */ /* 0x000fe2000f8e003f */
[----:B------:R-:W-:Y:S01]  /*51f0*/  LEA.HI.X R193, R0, c[0x0][0x1fc], R3, 0x1, P4 ;  /* 0x00007f0000c17a11 */ /* 0x000fe200020f0c03 */
[----:B------:R-:W-:Y:S01]  /*5200*/  @UP1 USHF.R.S32.HI UR9, URZ, 0x1f, UR18 ;  /* 0x0000001f3f091899 */ /* 0x000fe20008011412 */
[----:B------:R-:W-:Y:S01]  /*5210*/  IADD3 R2, P1, R192, UR16, RZ ;  /* 0x00000010c0027c10 */ /* 0x000fe2000ff3e0ff */
[----:B------:R-:W2:Y:S01]  /*5220*/  LDSM.16.M88.4 R16, [R119+0x8900] ;  /* 0x008900007710783b */ /* 0x000ea20000000200 */
[----:B------:R-:W-:Y:S02]  /*5230*/  @UP1 USHF.L.U32 UR8, UR24, 0x7, URZ ;  /* 0x0000000718081899 */ /* 0x000fe4000800063f */
[----:B------:R-:W-:Y:S01]  /*5240*/  IADD3.X R3, R193, UR15, RZ, P1, !PT ;  /* 0x0000000fc1037c10 */ /* 0x000fe20008ffe4ff */
[----:B------:R-:W-:Y:S04]  /*5250*/  @UP1 UIMAD UR9, UR9, UR4, URZ ;  /* 0x00000004090912a4 */ /* 0x000fe8000f8e023f */
[----:B------:R-:W3:Y:S01]  /*5260*/  LDSM.16.M88.4 R24, [R119+0x9100] ;  /* 0x009100007718783b */ /* 0x000ee20000000200 */
[----:B------:R-:W-:Y:S04]  /*5270*/  @UP1 UIMAD UR9, UR18, UR5, UR9 ;  /* 0x00000005120912a4 */ /* 0x000fe8000f8e0209 */
[----:B------:R-:W-:Y:S03]  /*5280*/  @UP1 UIADD3 UR9, UR25, UR9, URZ ;  /* 0x0000000919091290 */ /* 0x000fe6000fffe03f */
[----:B------:R-:W4:Y:S01]  /*5290*/  LDSM.16.M88.4 R32, [R119+0x9900] ;  /* 0x009900007720783b */ /* 0x000f220000000200 */
[----:B------:R-:W-:Y:S07]  /*52a0*/  @UP1 USHF.L.U64.HI UR9, UR24, 0x7, UR9 ;  /* 0x0000000718091899 */ /* 0x000fee0008010209 */
[----:B------:R-:W5:Y:S01]  /*52b0*/  LDSM.16.M88.4 R40, [R119+0xa100] ;  /* 0x00a100007728783b */ /* 0x000f620000000200 */
[C---:B-1----:R-:W-:Y:S07]  /*52c0*/  HMMA.16816.F32 R4, R136.reuse, R8, RZ ;  /* 0x000000088804723c */ /* 0x042fee00000018ff */
[----:B------:R-:W1:Y:S01]  /*52d0*/  LDSM.16.M88.4 R48, [R119+0xa900] ;  /* 0x00a900007730783b */ /* 0x000e620000000200 */
[C---:B------:R-:W-:Y:S07]  /*52e0*/  HMMA.16816.F32 R8, R136.reuse, R10, RZ ;  /* 0x0000000a8808723c */ /* 0x040fee00000018ff */
[----:B------:R-:W1:Y:S01]  /*52f0*/  LDSM.16.M88.4 R56, [R119+0xb100] ;  /* 0x00b100007738783b */ /* 0x000e620000000200 */
[C---:B--2---:R-:W-:Y:S07]  /*5300*/  HMMA.16816.F32 R12, R136.reuse, R16, RZ ;  /* 0x00000010880c723c */ /* 0x044fee00000018ff */
[----:B------:R-:W2:Y:S01]  /*5310*/  LDSM.16.M88.4 R64, [R119+0xb900] ;  /* 0x00b900007740783b */ /* 0x000ea20000000200 */
[C---:B------:R-:W-:Y:S07]  /*5320*/  HMMA.16816.F32 R16, R136.reuse, R18, RZ ;  /* 0x000000128810723c */ /* 0x040fee00000018ff */
[----:B------:R-:W1:Y:S01]  /*5330*/  LDSM.16.M88.4 R144, [R210] ;  /* 0x00000000d290783b */ /* 0x000e620000000200 */
[C---:B---3--:R-:W-:Y:S07]  /*5340*/  HMMA.16816.F32 R20, R136.reuse, R24, RZ ;  /* 0x000000188814723c */ /* 0x048fee00000018ff */
[----:B------:R-:W3:Y:S01]  /*5350*/  LDSM.16.M88.4 R148, [R225] ;  /* 0x00000000e194783b */ /* 0x000ee20000000200 */
[C---:B------:R-:W-:Y:S07]  /*5360*/  HMMA.16816.F32 R24, R136.reuse, R26, RZ ;  /* 0x0000001a8818723c */ /* 0x040fee00000018ff */
[----:B------:R-:W2:Y:S01]  /*5370*/  LDSM.16.M88.4 R152, [R224] ;  /* 0x00000000e098783b */ /* 0x000ea20000000200 */
[C---:B----4-:R-:W-:Y:S07]  /*5380*/  HMMA.16816.F32 R28, R136.reuse, R32, RZ ;  /* 0x00000020881c723c */ /* 0x050fee00000018ff */
[----:B------:R-:W4:Y:S01]  /*5390*/  LDSM.16.M88.4 R156, [R223] ;  /* 0x00000000df9c783b */ /* 0x000f220000000200 */
[C---:B------:R-:W-:Y:S07]  /*53a0*/  HMMA.16816.F32 R32, R136.reuse, R34, RZ ;  /* 0x000000228820723c */ /* 0x040fee00000018ff */
[----:B------:R-:W2:Y:S01]  /*53b0*/  LDSM.16.M88.4 R160, [R222] ;  /* 0x00000000dea0783b */ /* 0x000ea20000000200 */
[C---:B-----5:R-:W-:Y:S07]  /*53c0*/  HMMA.16816.F32 R36, R136.reuse, R40, RZ ;  /* 0x000000288824723c */ /* 0x060fee00000018ff */
[----:B------:R-:W5:Y:S01]  /*53d0*/  LDSM.16.M88.4 R164, [R221] ;  /* 0x00000000dda4783b */ /* 0x000f620000000200 */
[C---:B------:R-:W-:Y:S07]  /*53e0*/  HMMA.16816.F32 R40, R136.reuse, R42, RZ ;  /* 0x0000002a8828723c */ /* 0x040fee00000018ff */
[----:B------:R-:W3:Y:S01]  /*53f0*/  LDSM.16.M88.4 R168, [R220] ;  /* 0x00000000dca8783b */ /* 0x000ee20000000200 */
[C---:B-1----:R-:W-:Y:S07]  /*5400*/  HMMA.16816.F32 R44, R136.reuse, R48, RZ ;  /* 0x00000030882c723c */ /* 0x042fee00000018ff */
[----:B------:R-:W1:Y:S01]  /*5410*/  LDSM.16.M88.4 R172, [R219] ;  /* 0x00000000dbac783b */ /* 0x000e620000000200 */
[C---:B------:R-:W-:Y:S07]  /*5420*/  HMMA.16816.F32 R48, R136.reuse, R50, RZ ;  /* 0x000000328830723c */ /* 0x040fee00000018ff */
[----:B------:R-:W-:Y:S01]  /*5430*/  @!PT LDS RZ, [RZ] ;  /* 0x00000000fffff984 */ /* 0x000fe20000000800 */
[----:B------:R-:W-:Y:S01]  /*5440*/  @!PT LDS RZ, [RZ] ;  /* 0x00000000fffff984 */ /* 0x000fe20000000800 */
[----:B------:R-:W-:Y:S01]  /*5450*/  @!PT LDS RZ, [RZ] ;  /* 0x00000000fffff984 */ /* 0x000fe20000000800 */
[----:B------:R3:W-:Y:S01]  /*5460*/  LDGSTS.E.BYPASS.LTC128B.128 [R226+0x100], [R192.64], !P3 ;  /* 0x00100000c0e27fae */ /* 0x0007e2000d901d56 */
[C---:B------:R-:W-:Y:S07]  /*5470*/  HMMA.16816.F32 R52, R136.reuse, R56, RZ ;  /* 0x000000388834723c */ /* 0x040fee00000018ff */
[----:B------:R1:W-:Y:S01]  /*5480*/  LDGSTS.E.BYPASS.LTC128B.128 [R226+0x4100], [R194.64], !P0 ;  /* 0x04100000c2e27fae */ /* 0x0003e2000c101d56 */
[C---:B------:R-:W-:Y:S07]  /*5490*/  HMMA.16816.F32 R56, R136.reuse, R58, RZ ;  /* 0x0000003a8838723c */ /* 0x040fee00000018ff */
[----:B------:R4:W-:Y:S01]  /*54a0*/  LDGSTS.E.BYPASS.LTC128B.128 [R226+0x1100], [R2.64], !P3 ;  /* 0x0110000002e27fae */ /* 0x0009e2000d901d56 */
[C---:B--2---:R-:W-:Y:S07]  /*54b0*/  HMMA.16816.F32 R60, R136.reuse, R64, RZ ;  /* 0x00000040883c723c */ /* 0x044fee00000018ff */
[----:B------:R4:W-:Y:S01]  /*54c0*/  LDGSTS.E.BYPASS.LTC128B.128 [R226+0x5100], [R2.64+0x80], !P0 ;  /* 0x0510008002e27fae */ /* 0x0009e2000c101d56 */
[C---:B---3--:R-:W-:Y:S01]  /*54d0*/  IADD3 R192, P1, R2.reuse, UR16, RZ ;  /* 0x0000001002c07c10 */ /* 0x048fe2000ff3e0ff */
[----:B------:R-:W-:Y:S03]  /*54e0*/  HMMA.16816.F32 R64, R136, R66, RZ ;  /* 0x000000428840723c */ /* 0x000fe600000018ff */
[C---:B------:R-:W-:Y:S02]  /*54f0*/  IADD3.X R193, R3.reuse, UR15, RZ, P1, !PT ;  /* 0x0000000f03c17c10 */ /* 0x040fe40008ffe4ff */
[----:B-1----:R-:W-:Y:S03]  /*5500*/  IADD3 R194, P4, R2, UR12, RZ ;  /* 0x0000000c02c27c10 */ /* 0x002fe6000ff9e0ff */
[----:B------:R1:W-:Y:S01]  /*5510*/  LDGSTS.E.BYPASS.LTC128B.128 [R226+0x2100], [R192.64], !P3 ;  /* 0x02100000c0e27fae */ /* 0x0003e2000d901d56 */
[C---:B------:R-:W-:Y:S05]  /*5520*/  HMMA.16816.F32 R4, R140.reuse, R144, R4 ;  /* 0x000000908c04723c */ /* 0x040fea0000001804 */
[----:B------:R-:W-:Y:S02]  /*5530*/  IADD3.X R195, R3, UR11, RZ, P4, !PT ;  /* 0x0000000b03c37c10 */ /* 0x000fe4000a7fe4ff */
[C---:B------:R-:W-:Y:S01]  /*5540*/  IADD3 R144, P2, R192.reuse, UR16, RZ ;  /* 0x00000010c0907c10 */ /* 0x040fe2000ff5e0ff */
[C---:B------:R-:W-:Y:S02]  /*5550*/  HMMA.16816.F32 R8, R140.reuse, R146, R8 ;  /* 0x000000928c08723c */ /* 0x040fe40000001808 */
[----:B------:R1:W-:Y:S02]  /*5560*/  LDGSTS.E.BYPASS.LTC128B.128 [R226+0x6100], [R194.64], !P0 ;  /* 0x06100000c2e27fae */ /* 0x0003e4000c101d56 */
[C---:B------:R-:W-:Y:S02]  /*5570*/  IADD3.X R145, R193.reuse, UR15, RZ, P2, !PT ;  /* 0x0000000fc1917c10 */ /* 0x040fe400097fe4ff */
[----:B----4-:R-:W-:Y:S02]  /*5580*/  IADD3 R2, P1, R192, UR12, RZ ;  /* 0x0000000cc0027c10 */ /* 0x010fe4000ff3e0ff */
[C---:B------:R-:W-:Y:S02]  /*5590*/  HMMA.16816.F32 R12, R140.reuse, R148, R12 ;  /* 0x000000948c0c723c */ /* 0x040fe4000000180c */
[----:B------:R2:W-:Y:S02]  /*55a0*/  LDGSTS.E.BYPASS.LTC128B.128 [R226+0x3100], [R144.64], !P3 ;  /* 0x0310000090e27fae */ /* 0x0005e4000d901d56 */
[----:B------:R-:W-:Y:S02]  /*55b0*/  IADD3.X R3, R193, UR11, RZ, P1, !PT ;  /* 0x0000000bc1037c10 */ /* 0x000fe40008ffe4ff */
[----:B------:R-:W-:Y:S02]  /*55c0*/  PLOP3.LUT P1, PT, PT, PT, UP1, 0x80, 0x0 ;  /* 0x000000000000781c */ /* 0x000fe40003f2f018 */
[C---:B------:R-:W-:Y:S02]  /*55d0*/  HMMA.16816.F32 R16, R140.reuse, R150, R16 ;  /* 0x000000968c10723c */ /* 0x040fe40000001810 */
[----:B------:R3:W-:Y:S06]  /*55e0*/  LDGSTS.E.BYPASS.LTC128B.128 [R226+0x7100], [R2.64], !P0 ;  /* 0x0710000002e27fae */ /* 0x0007ec000c101d56 */
[C---:B------:R-:W-:Y:S02]  /*55f0*/  HMMA.16816.F32 R20, R140.reuse, R152, R20 ;  /* 0x000000988c14723c */ /* 0x040fe40000001814 */
[----:B------:R-:W-:Y:S06]  /*5600*/  LDSM.16.M88.4 R148, [R209+0x8900] ;  /* 0x00890000d194783b */ /* 0x000fec0000000200 */
[C---:B------:R-:W-:Y:S02]  /*5610*/  HMMA.16816.F32 R24, R140.reuse, R154, R24 ;  /* 0x0000009a8c18723c */ /* 0x040fe40000001818 */
[----:B------:R-:W0:Y:S06]  /*5620*/  LDGDEPBAR ;  /* 0x00000000000079af */ /* 0x000e2c0000000000 */
[C---:B------:R-:W-:Y:S02]  /*5630*/  HMMA.16816.F32 R28, R140.reuse, R156, R28 ;  /* 0x0000009c8c1c723c */ /* 0x040fe4000000181c */
[----:B--2---:R-:W2:Y:S06]  /*5640*/  LDSM.16.M88.4 R144, [R209+0x8100] ;  /* 0x00810000d190783b */ /* 0x004eac0000000200 */
[C---:B------:R-:W-:Y:S02]  /*5650*/  HMMA.16816.F32 R32, R140.reuse, R158, R32 ;  /* 0x0000009e8c20723c */ /* 0x040fe40000001820 */
[----:B------:R-:W4:Y:S06]  /*5660*/  LDSM.16.M88.4 R152, [R209+0x9100] ;  /* 0x00910000d198783b */ /* 0x000f2c0000000200 */
[C---:B------:R-:W-:Y:S02]  /*5670*/  HMMA.16816.F32 R36, R140.reuse, R160, R36 ;  /* 0x000000a08c24723c */ /* 0x040fe40000001824 */
[----:B------:R-:W2:Y:S06]  /*5680*/  LDSM.16.M88.4 R156, [R209+0x9900] ;  /* 0x00990000d19c783b */ /* 0x000eac0000000200 */
[C---:B------:R-:W-:Y:S02]  /*5690*/  HMMA.16816.F32 R40, R140.reuse, R162, R40 ;  /* 0x000000a28c28723c */ /* 0x040fe40000001828 */
[----:B------:R-:W-:Y:S06]  /*56a0*/  LDSM.16.M88.4 R160, [R209+0xb900] ;  /* 0x00b90000d1a0783b */ /* 0x000fec0000000200 */
[C---:B-----5:R-:W-:Y:S02]  /*56b0*/  HMMA.16816.F32 R44, R140.reuse, R164, R44 ;  /* 0x000000a48c2c723c */ /* 0x060fe4000000182c */
[----:B-1----:R-:W-:Y:S06]  /*56c0*/  LDSM.16.M88.4 R192, [R217] ;  /* 0x00000000d9c0783b */ /* 0x002fec0000000200 */
[C---:B------:R-:W-:Y:S02]  /*56d0*/  HMMA.16816.F32 R48, R140.reuse, R166, R48 ;  /* 0x000000a68c30723c */ /* 0x040fe40000001830 */
[----:B------:R-:W-:Y:S06]  /*56e0*/  LDSM.16.M88.4 R164, [R206] ;  /* 0x00000000cea4783b */ /* 0x000fec0000000200 */
[C---:B------:R-:W-:Y:S08]  /*56f0*/  HMMA.16816.F32 R52, R140.reuse, R168, R52 ;  /* 0x000000a88c34723c */ /* 0x040ff00000001834 */
[C---:B------:R-:W-:Y:S01]  /*5700*/  HMMA.16816.F32 R56, R140.reuse, R170, R56 ;  /* 0x000000aa8c38723c */ /* 0x040fe20000001838 */
[----:B------:R-:W-:Y:S07]  /*5710*/  LDSM.16.M88.4 R168, [R206+0x800] ;  /* 0x00080000cea8783b */ /* 0x000fee0000000200 */
[C---:B------:R-:W-:Y:S08]  /*5720*/  HMMA.16816.F32 R60, R140.reuse, R172, R60 ;  /* 0x000000ac8c3c723c */ /* 0x040ff0000000183c */
[----:B------:R-:W-:Y:S01]  /*5730*/  HMMA.16816.F32 R64, R140, R174, R64 ;  /* 0x000000ae8c40723c */ /* 0x000fe20000001840 */
[----:B------:R-:W-:Y:S07]  /*5740*/  LDSM.16.M88.4 R172, [R218] ;  /* 0x00000000daac783b */ /* 0x000fee0000000200 */
[C---:B--2---:R-:W-:Y:S08]  /*5750*/  HMMA.16816.F32 R4, R176.reuse, R144, R4 ;  /* 0x00000090b004723c */ /* 0x044ff00000001804 */
[C---:B------:R-:W-:Y:S01]  /*5760*/  HMMA.16816.F32 R8, R176.reuse, R146, R8 ;  /* 0x00000092b008723c */ /* 0x040fe20000001808 */
[----:B------:R-:W1:Y:S07]  /*5770*/  LDSM.16.M88.4 R144, [R209+0xa100] ;  /* 0x00a10000d190783b */ /* 0x000e6e0000000200 */
[C---:B------:R-:W-:Y:S08]  /*5780*/  HMMA.16816.F32 R12, R176.reuse, R148, R12 ;  /* 0x00000094b00c723c */ /* 0x040ff0000000180c */
[C---:B------:R-:W-:Y:S01]  /*5790*/  HMMA.16816.F32 R16, R176.reuse, R150, R16 ;  /* 0x00000096b010723c */ /* 0x040fe20000001810 */
[----:B------:R-:W2:Y:S07]  /*57a0*/  LDSM.16.M88.4 R148, [R209+0xa900] ;  /* 0x00a90000d194783b */ /* 0x000eae0000000200 */
[C---:B----4-:R-:W-:Y:S08]  /*57b0*/  HMMA.16816.F32 R20, R176.reuse, R152, R20 ;  /* 0x00000098b014723c */ /* 0x050ff00000001814 */
[C---:B------:R-:W-:Y:S01]  /*57c0*/  HMMA.16816.F32 R24, R176.reuse, R154, R24 ;  /* 0x0000009ab018723c */ /* 0x040fe20000001818 */
[----:B------:R-:W4:Y:S07]  /*57d0*/  LDSM.16.M88.4 R152, [R209+0xb100] ;  /* 0x00b10000d198783b */ /* 0x000f2e0000000200 */
[C---:B------:R-:W-:Y:S08]  /*57e0*/  HMMA.16816.F32 R28, R176.reuse, R156, R28 ;  /* 0x0000009cb01c723c */ /* 0x040ff0000000181c */
[C---:B------:R-:W-:Y:S01]  /*57f0*/  HMMA.16816.F32 R32, R176.reuse, R158, R32 ;  /* 0x0000009eb020723c */ /* 0x040fe20000001820 */
[----:B------:R-:W5:Y:S07]  /*5800*/  LDSM.16.M88.4 R156, [R206+0x1000] ;  /* 0x00100000ce9c783b */ /* 0x000f6e0000000200 */
[C---:B-1----:R-:W-:Y:S08]  /*5810*/  HMMA.16816.F32 R36, R176.reuse, R144, R36 ;  /* 0x00000090b024723c */ /* 0x042ff00000001824 */
[C---:B------:R-:W-:Y:S01]  /*5820*/  HMMA.16816.F32 R40, R176.reuse, R146, R40 ;  /* 0x00000092b028723c */ /* 0x040fe20000001828 */
[----:B------:R-:W1:Y:S07]  /*5830*/  LDSM.16.M88.4 R144, [R206+0x1800] ;  /* 0x00180000ce90783b */ /* 0x000e6e0000000200 */
[C---:B--2---:R-:W-:Y:S08]  /*5840*/  HMMA.16816.F32 R44, R176.reuse, R148, R44 ;  /* 0x00000094b02c723c */ /* 0x044ff0000000182c */
[C---:B------:R-:W-:Y:S01]  /*5850*/  HMMA.16816.F32 R48, R176.reuse, R150, R48 ;  /* 0x00000096b030723c */ /* 0x040fe20000001830 */
[----:B------:R-:W2:Y:S07]  /*5860*/  LDSM.16.M88.4 R148, [R206+0x2000] ;  /* 0x00200000ce94783b */ /* 0x000eae0000000200 */
[C---:B----4-:R-:W-:Y:S08]  /*5870*/  HMMA.16816.F32 R52, R176.reuse, R152, R52 ;  /* 0x00000098b034723c */ /* 0x050ff00000001834 */
[C---:B------:R-:W-:Y:S01]  /*5880*/  HMMA.16816.F32 R56, R176.reuse, R154, R56 ;  /* 0x0000009ab038723c */ /* 0x040fe20000001838 */
[----:B------:R-:W4:Y:S07]  /*5890*/  LDSM.16.M88.4 R152, [R206+0x2800] ;  /* 0x00280000ce98783b */ /* 0x000f2e0000000200 */
[C---:B------:R-:W-:Y:S08]  /*58a0*/  HMMA.16816.F32 R60, R176.reuse, R160, R60 ;  /* 0x000000a0b03c723c */ /* 0x040ff0000000183c */
[----:B------:R-:W-:Y:S01]  /*58b0*/  HMMA.16816.F32 R64, R176, R162, R64 ;  /* 0x000000a2b040723c */ /* 0x000fe20000001840 */
[----:B------:R-:W1:Y:S07]  /*58c0*/  LDSM.16.M88.4 R160, [R206+0x3000] ;  /* 0x00300000cea0783b */ /* 0x000e6e0000000200 */
[C---:B------:R-:W-:Y:S08]  /*58d0*/  HMMA.16816.F32 R4, R180.reuse, R164, R4 ;  /* 0x000000a4b404723c */ /* 0x040ff00000001804 */
[C---:B------:R-:W-:Y:S01]  /*58e0*/  HMMA.16816.F32 R8, R180.reuse, R166, R8 ;  /* 0x000000a6b408723c */ /* 0x040fe20000001808 */
[----:B------:R-:W-:Y:S07]  /*58f0*/  LDSM.16.M88.4 R164, [R119+0xd900] ;  /* 0x00d9000077a4783b */ /* 0x000fee0000000200 */
[C---:B------:R-:W-:Y:S08]  /*5900*/  HMMA.16816.F32 R12, R180.reuse, R168, R12 ;  /* 0x000000a8b40c723c */ /* 0x040ff0000000180c */
[C---:B------:R-:W-:Y:S01]  /*5910*/  HMMA.16816.F32 R16, R180.reuse, R170, R16 ;  /* 0x000000aab410723c */ /* 0x040fe20000001810 */
[----:B------:R-:W-:Y:S07]  /*5920*/  LDSM.16.M88.4 R168, [R119+0xe100] ;  /* 0x00e1000077a8783b */ /* 0x000fee0000000200 */
[C---:B-----5:R-:W-:Y:S08]  /*5930*/  HMMA.16816.F32 R20, R180.reuse, R156, R20 ;  /* 0x0000009cb414723c */ /* 0x060ff00000001814 */
        /* <DEDUP_REMOVED lines=12> */
[C---:B------:R-:W-:Y:S01]  /*5a00*/  HMMA.16816.F32 R56, R180.reuse, R162, R56 ;  /* 0x000000a2b438723c */ /* 0x040fe20000001838 */
[----:B------:R-:W3:Y:S07]  /*5a10*/  LDSM.16.M88.4 R160, [R119+0xe900] ;  /* 0x00e9000077a0783b */ /* 0x000eee0000000200 */
[C---:B-----5:R-:W-:Y:S08]  /*5a20*/  HMMA.16816.F32 R60, R180.reuse, R156, R60 ;  /* 0x0000009cb43c723c */ /* 0x060ff0000000183c */
[----:B------:R-:W-:Y:S01]  /*5a30*/  HMMA.16816.F32 R64, R180, R158, R64 ;  /* 0x0000009eb440723c */ /* 0x000fe20000001840 */
[----:B------:R-:W-:Y:S07]  /*5a40*/  LDSM.16.M88.4 R156, [R119+0xf900] ;  /* 0x00f90000779c783b */ /* 0x000fee0000000200 */
[C---:B-1----:R-:W-:Y:S08]  /*5a50*/  HMMA.16816.F32 R4, R184.reuse, R144, R4 ;  /* 0x00000090b804723c */ /* 0x042ff00000001804 */
[C---:B------:R-:W-:Y:S01]  /*5a60*/  HMMA.16816.F32 R8, R184.reuse, R146, R8 ;  /* 0x00000092b808723c */ /* 0x040fe20000001808 */
[----:B------:R-:W1:Y:S07]  /*5a70*/  LDSM.16.M88.4 R144, [R119+0xf100] ;  /* 0x00f100007790783b */ /* 0x000e6e0000000200 */
[C---:B--2---:R-:W-:Y:S08]  /*5a80*/  HMMA.16816.F32 R12, R184.reuse, R148, R12 ;  /* 0x00000094b80c723c */ /* 0x044ff0000000180c */
[C---:B------:R-:W-:Y:S01]  /*5a90*/  HMMA.16816.F32 R16, R184.reuse, R150, R16 ;  /* 0x00000096b810723c */ /* 0x040fe20000001810 */
[----:B------:R-:W2:Y:S07]  /*5aa0*/  LDSM.16.M88.4 R148, [R216] ;  /* 0x00000000d894783b */ /* 0x000eae0000000200 */
[C---:B----4-:R-:W-:Y:S08]  /*5ab0*/  HMMA.16816.F32 R20, R184.reuse, R152, R20 ;  /* 0x00000098b814723c */ /* 0x050ff00000001814 */
[C---:B------:R-:W-:Y:S01]  /*5ac0*/  HMMA.16816.F32 R24, R184.reuse, R154, R24 ;  /* 0x0000009ab818723c */ /* 0x040fe20000001818 */
[----:B------:R-:W4:Y:S07]  /*5ad0*/  LDSM.16.M88.4 R152, [R215] ;  /* 0x00000000d798783b */ /* 0x000f2e0000000200 */
[C---:B------:R-:W-:Y:S08]  /*5ae0*/  HMMA.16816.F32 R28, R184.reuse, R164, R28 ;  /* 0x000000a4b81c723c */ /* 0x040ff0000000181c */
[C---:B------:R-:W-:Y:S01]  /*5af0*/  HMMA.16816.F32 R32, R184.reuse, R166, R32 ;  /* 0x000000a6b820723c */ /* 0x040fe20000001820 */
[----:B------:R-:W-:Y:S07]  /*5b00*/  LDSM.16.M88.4 R164, [R209+0xc900] ;  /* 0x00c90000d1a4783b */ /* 0x000fee0000000200 */
[C---:B------:R-:W-:Y:S08]  /*5b10*/  HMMA.16816.F32 R36, R184.reuse, R168, R36 ;  /* 0x000000a8b824723c */ /* 0x040ff00000001824 */
[C---:B------:R-:W-:Y:S01]  /*5b20*/  HMMA.16816.F32 R40, R184.reuse, R170, R40 ;  /* 0x000000aab828723c */ /* 0x040fe20000001828 */
[----:B------:R-:W-:Y:S07]  /*5b30*/  LDSM.16.M88.4 R168, [R209+0xd100] ;  /* 0x00d10000d1a8783b */ /* 0x000fee0000000200 */
[C---:B---3--:R-:W-:Y:S08]  /*5b40*/  HMMA.16816.F32 R44, R184.reuse, R160, R44 ;  /* 0x000000a0b82c723c */ /* 0x048ff0000000182c */
[C---:B------:R-:W-:Y:S01]  /*5b50*/  HMMA.16816.F32 R48, R184.reuse, R162, R48 ;  /* 0x000000a2b830723c */ /* 0x040fe20000001830 */
[----:B------:R-:W3:Y:S07]  /*5b60*/  LDSM.16.M88.4 R160, [R214] ;  /* 0x00000000d6a0783b */ /* 0x000eee0000000200 */
[C---:B-1----:R-:W-:Y:S08]  /*5b70*/  HMMA.16816.F32 R52, R184.reuse, R144, R52 ;  /* 0x00000090b834723c */ /* 0x042ff00000001834 */
[C---:B------:R-:W-:Y:S01]  /*5b80*/  HMMA.16816.F32 R56, R184.reuse, R146, R56 ;  /* 0x00000092b838723c */ /* 0x040fe20000001838 */
[----:B------:R-:W1:Y:S07]  /*5b90*/  LDSM.16.M88.4 R144, [R213] ;  /* 0x00000000d590783b */ /* 0x000e6e0000000200 */
[C---:B------:R-:W-:Y:S08]  /*5ba0*/  HMMA.16816.F32 R60, R184.reuse, R156, R60 ;  /* 0x0000009cb83c723c */ /* 0x040ff0000000183c */
[----:B------:R-:W-:Y:S01]  /*5bb0*/  HMMA.16816.F32 R64, R184, R158, R64 ;  /* 0x0000009eb840723c */ /* 0x000fe20000001840 */
[----:B------:R-:W5:Y:S07]  /*5bc0*/  LDSM.16.M88.4 R156, [R212] ;  /* 0x00000000d49c783b */ /* 0x000f6e0000000200 */
[C---:B------:R-:W-:Y:S08]  /*5bd0*/  HMMA.16816.F32 R4, R188.reuse, R172, R4 ;  /* 0x000000acbc04723c */ /* 0x040ff00000001804 */
[C---:B------:R-:W-:Y:S01]  /*5be0*/  HMMA.16816.F32 R8, R188.reuse, R174, R8 ;  /* 0x000000aebc08723c */ /* 0x040fe20000001808 */
[----:B------:R-:W-:Y:S07]  /*5bf0*/  LDSM.16.M88.4 R172, [R209+0xe900] ;  /* 0x00e90000d1ac783b */ /* 0x000fee0000000200 */
[C---:B------:R-:W-:Y:S08]  /*5c00*/  HMMA.16816.F32 R12, R188.reuse, R192, R12 ;  /* 0x000000c0bc0c723c */ /* 0x040ff0000000180c */
[C---:B------:R-:W-:Y:S01]  /*5c10*/  HMMA.16816.F32 R16, R188.reuse, R194, R16 ;  /* 0x000000c2bc10723c */ /* 0x040fe20000001810 */
[----:B------:R-:W-:Y:S07]  /*5c20*/  LDSM.16.M88.4 R192, [R209+0xf100] ;  /* 0x00f10000d1c0783b */ /* 0x000fee0000000200 */
[C---:B--2---:R-:W-:Y:S08]  /*5c30*/  HMMA.16816.F32 R20, R188.reuse, R148, R20 ;  /* 0x00000094bc14723c */ /* 0x044ff00000001814 */
[C---:B------:R-:W-:Y:S01]  /*5c40*/  HMMA.16816.F32 R24, R188.reuse, R150, R24 ;  /* 0x00000096bc18723c */ /* 0x040fe20000001818 */
[----:B------:R-:W2:Y:S07]  /*5c50*/  LDSM.16.M88.4 R148, [R211] ;  /* 0x00000000d394783b */ /* 0x000eae0000000200 */
[C---:B----4-:R-:W-:Y:S08]  /*5c60*/  HMMA.16816.F32 R28, R188.reuse, R152, R28 ;  /* 0x00000098bc1c723c */ /* 0x050ff0000000181c */
[C---:B------:R-:W-:Y:S01]  /*5c70*/  HMMA.16816.F32 R32, R188.reuse, R154, R32 ;  /* 0x0000009abc20723c */ /* 0x040fe20000001820 */
[----:B------:R-:W4:Y:S07]  /*5c80*/  LDSM.16.M88.4 R152, [R209+0xc100] ;  /* 0x00c10000d198783b */ /* 0x000f2e0000000200 */
[C---:B---3--:R-:W-:Y:S08]  /*5c90*/  HMMA.16816.F32 R36, R188.reuse, R160, R36 ;  /* 0x000000a0bc24723c */ /* 0x048ff00000001824 */
[C---:B------:R-:W-:Y:S01]  /*5ca0*/  HMMA.16816.F32 R40, R188.reuse, R162, R40 ;  /* 0x000000a2bc28723c */ /* 0x040fe20000001828 */
[----:B------:R-:W3:Y:S07]  /*5cb0*/  LDSM.16.M88.4 R160, [R209+0xd900] ;  /* 0x00d90000d1a0783b */ /* 0x000eee0000000200 */
[C---:B-1----:R-:W-:Y:S08]  /*5cc0*/  HMMA.16816.F32 R44, R188.reuse, R144, R44 ;  /* 0x00000090bc2c723c */ /* 0x042ff0000000182c */
[C---:B------:R-:W-:Y:S01]  /*5cd0*/  HMMA.16816.F32 R48, R188.reuse, R146, R48 ;  /* 0x00000092bc30723c */ /* 0x040fe20000001830 */
[----:B------:R-:W1:Y:S07]  /*5ce0*/  LDSM.16.M88.4 R144, [R209+0xe100] ;  /* 0x00e10000d190783b */ /* 0x000e6e0000000200 */
[C---:B-----5:R-:W-:Y:S08]  /*5cf0*/  HMMA.16816.F32 R52, R188.reuse, R156, R52 ;  /* 0x0000009cbc34723c */ /* 0x060ff00000001834 */
[C---:B------:R-:W-:Y:S01]  /*5d00*/  HMMA.16816.F32 R56, R188.reuse, R158, R56 ;  /* 0x0000009ebc38723c */ /* 0x040fe20000001838 */
[----:B------:R-:W5:Y:S07]  /*5d10*/  LDSM.16.M88.4 R156, [R209+0xf900] ;  /* 0x00f90000d19c783b */ /* 0x000f6e0000000200 */
[C---:B--2---:R-:W-:Y:S08]  /*5d20*/  HMMA.16816.F32 R60, R188.reuse, R148, R60 ;  /* 0x00000094bc3c723c */ /* 0x044ff0000000183c */
[----:B------:R-:W-:Y:S01]  /*5d30*/  HMMA.16816.F32 R64, R188, R150, R64 ;  /* 0x00000096bc40723c */ /* 0x000fe20000001840 */
[----:B------:R-:W2:Y:S07]  /*5d40*/  LDSM.16.M88.4 R148, [R206+0x4000] ;  /* 0x00400000ce94783b */ /* 0x000eae0000000200 */
[C---:B----4-:R-:W-:Y:S08]  /*5d50*/  HMMA.16816.F32 R4, R196.reuse, R152, R4 ;  /* 0x00000098c404723c */ /* 0x050ff00000001804 */
[C---:B------:R-:W-:Y:S01]  /*5d60*/  HMMA.16816.F32 R8, R196.reuse, R154, R8 ;  /* 0x0000009ac408723c */ /* 0x040fe20000001808 */
[----:B------:R-:W4:Y:S07]  /*5d70*/  LDSM.16.M88.4 R152, [R206+0x4800] ;  /* 0x00480000ce98783b */ /* 0x000f2e0000000200 */
[C---:B------:R-:W-:Y:S08]  /*5d80*/  HMMA.16816.F32 R12, R196.reuse, R164, R12 ;  /* 0x000000a4c40c723c */ /* 0x040ff0000000180c */
[C---:B------:R-:W-:Y:S08]  /*5d90*/  HMMA.16816.F32 R16, R196.reuse, R166, R16 ;  /* 0x000000a6c410723c */ /* 0x040ff00000001810 */
[C---:B------:R-:W-:Y:S08]  /*5da0*/  HMMA.16816.F32 R20, R196.reuse, R168, R20 ;  /* 0x000000a8c414723c */ /* 0x040ff00000001814 */
[C---:B------:R-:W-:Y:S08]  /*5db0*/  HMMA.16816.F32 R24, R196.reuse, R170, R24 ;  /* 0x000000aac418723c */ /* 0x040ff00000001818 */
[C---:B---3--:R-:W-:Y:S08]  /*5dc0*/  HMMA.16816.F32 R28, R196.reuse, R160, R28 ;  /* 0x000000a0c41c723c */ /* 0x048ff0000000181c */
[C---:B------:R-:W-:Y:S08]  /*5dd0*/  HMMA.16816.F32 R32, R196.reuse, R162, R32 ;  /* 0x000000a2c420723c */ /* 0x040ff00000001820 */
[C---:B-1----:R-:W-:Y:S08]  /*5de0*/  HMMA.16816.F32 R36, R196.reuse, R144, R36 ;  /* 0x00000090c424723c */ /* 0x042ff00000001824 */
[C---:B------:R-:W-:Y:S01]  /*5df0*/  HMMA.16816.F32 R40, R196.reuse, R146, R40 ;  /* 0x00000092c428723c */ /* 0x040fe20000001828 */
[----:B------:R-:W1:Y:S07]  /*5e00*/  LDSM.16.M88.4 R144, [R206+0x5000] ;  /* 0x00500000ce90783b */ /* 0x000e6e0000000200 */
[C---:B------:R-:W-:Y:S08]  /*5e10*/  HMMA.16816.F32 R44, R196.reuse, R172, R44 ;  /* 0x000000acc42c723c */ /* 0x040ff0000000182c */
[C---:B------:R-:W-:Y:S08]  /*5e20*/  HMMA.16816.F32 R48, R196.reuse, R174, R48 ;  /* 0x000000aec430723c */ /* 0x040ff00000001830 */
[C---:B------:R-:W-:Y:S08]  /*5e30*/  HMMA.16816.F32 R52, R196.reuse, R192, R52 ;  /* 0x000000c0c434723c */ /* 0x040ff00000001834 */
[C---:B------:R-:W-:Y:S08]  /*5e40*/  HMMA.16816.F32 R56, R196.reuse, R194, R56 ;  /* 0x000000c2c438723c */ /* 0x040ff00000001838 */
[C---:B-----5:R-:W-:Y:S08]  /*5e50*/  HMMA.16816.F32 R60, R196.reuse, R156, R60 ;  /* 0x0000009cc43c723c */ /* 0x060ff0000000183c */
[----:B------:R-:W-:Y:S01]  /*5e60*/  HMMA.16816.F32 R64, R196, R158, R64 ;  /* 0x0000009ec440723c */ /* 0x000fe20000001840 */
[----:B------:R-:W3:Y:S07]  /*5e70*/  LDSM.16.M88.4 R156, [R206+0x5800] ;  /* 0x00580000ce9c783b */ /* 0x000eee0000000200 */
[C---:B--2---:R-:W-:Y:S08]  /*5e80*/  HMMA.16816.F32 R4, R200.reuse, R148, R4 ;  /* 0x00000094c804723c */ /* 0x044ff00000001804 */
[C---:B------:R-:W-:Y:S01]  /*5e90*/  HMMA.16816.F32 R8, R200.reuse, R150, R8 ;  /* 0x00000096c808723c */ /* 0x040fe20000001808 */
[----:B------:R-:W2:Y:S07]  /*5ea0*/  LDSM.16.M88.4 R148, [R206+0x6000] ;  /* 0x00600000ce94783b */ /* 0x000eae0000000200 */
[C---:B----4-:R-:W-:Y:S08]  /*5eb0*/  HMMA.16816.F32 R12, R200.reuse, R152, R12 ;  /* 0x00000098c80c723c */ /* 0x050ff0000000180c */
[C---:B------:R-:W-:Y:S01]  /*5ec0*/  HMMA.16816.F32 R16, R200.reuse, R154, R16 ;  /* 0x0000009ac810723c */ /* 0x040fe20000001810 */
[----:B------:R-:W-:Y:S03]  /*5ed0*/  LDSM.16.M88.4 R152, [R206+0x7000] ;  /* 0x00700000ce98783b */ /* 0x000fe60000000200 */
[----:B------:R-:W-:Y:S02]  /*5ee0*/  FMNMX.FTZ R0, R4, R117, !PT ;  /* 0x0000007504007209 */ /* 0x000fe40007810000 */
[----:B------:R-:W-:Y:S02]  /*5ef0*/  FMNMX.FTZ R2, R6, R118, !PT ;  /* 0x0000007606027209 */ /* 0x000fe40007810000 */
[C---:B-1----:R-:W-:Y:S04]  /*5f00*/  HMMA.16816.F32 R20, R200.reuse, R144, R20 ;  /* 0x00000090c814723c */ /* 0x042fe80000001814 */
[----:B------:R-:W-:Y:S02]  /*5f10*/  FMNMX.FTZ R0, R5, R0, !PT ;  /* 0x0000000005007209 */ /* 0x000fe40007810000 */
[----:B------:R-:W-:Y:S02]  /*5f20*/  FMNMX.FTZ R2, R7, R2, !PT ;  /* 0x0000000207027209 */ /* 0x000fe40007810000 */
[C---:B------:R-:W-:Y:S01]  /*5f30*/  HMMA.16816.F32 R24, R200.reuse, R146, R24 ;  /* 0x00000092c818723c */ /* 0x040fe20000001818 */
[----:B------:R-:W1:Y:S03]  /*5f40*/  LDSM.16.M88.4 R144, [R206+0x6800] ;  /* 0x00680000ce90783b */ /* 0x000e660000000200 */
[----:B------:R-:W-:Y:S02]  /*5f50*/  FMNMX.FTZ R0, R8, R0, !PT ;  /* 0x0000000008007209 */ /* 0x000fe40007810000 */
[----:B------:R-:W-:Y:S02]  /*5f60*/  FMNMX.FTZ R2, R10, R2, !PT ;  /* 0x000000020a027209 */ /* 0x000fe40007810000 */
[C---:B---3--:R-:W-:Y:S04]  /*5f70*/  HMMA.16816.F32 R28, R200.reuse, R156, R28 ;  /* 0x0000009cc81c723c */ /* 0x048fe8000000181c */
[----:B------:R-:W-:Y:S02]  /*5f80*/  FMNMX.FTZ R0, R9, R0, !PT ;  /* 0x0000000009007209 */ /* 0x000fe40007810000 */
[----:B------:R-:W-:Y:S02]  /*5f90*/  FMNMX.FTZ R2, R11, R2, !PT ;  /* 0x000000020b027209 */ /* 0x000fe40007810000 */
[C---:B------:R-:W-:Y:S04]  /*5fa0*/  HMMA.16816.F32 R32, R200.reuse, R158, R32 ;  /* 0x0000009ec820723c */ /* 0x040fe80000001820 */
[----:B------:R-:W-:Y:S02]  /*5fb0*/  FMNMX.FTZ R0, R12, R0, !PT ;  /* 0x000000000c007209 */ /* 0x000fe40007810000 */
[----:B------:R-:W-:Y:S02]  /*5fc0*/  FMNMX.FTZ R2, R14, R2, !PT ;  /* 0x000000020e027209 */ /* 0x000fe40007810000 */
[C---:B--2---:R-:W-:Y:S04]  /*5fd0*/  HMMA.16816.F32 R36, R200.reuse, R148, R36 ;  /* 0x00000094c824723c */ /* 0x044fe80000001824 */
[----:B------:R-:W-:Y:S02]  /*5fe0*/  FMNMX.FTZ R0, R13, R0, !PT ;  /* 0x000000000d007209 */ /* 0x000fe40007810000 */
[----:B------:R-:W-:Y:S02]  /*5ff0*/  FMNMX.FTZ R2, R15, R2, !PT ;  /* 0x000000020f027209 */ /* 0x000fe40007810000 */
[C---:B------:R-:W-:Y:S01]  /*6000*/  HMMA.16816.F32 R40, R200.reuse, R150, R40 ;  /* 0x00000096c828723c */ /* 0x040fe20000001828 */
[----:B------:R-:W2:Y:S01]  /*6010*/  LDSM.16.M88.4 R148, [R206+0x7800] ;  /* 0x00780000ce94783b */ /* 0x000ea20000000200 */
[----:B------:R-:W-:Y:S04]  /*6020*/  DEPBAR.LE SB0, 0x0 ;  /* 0x000080000000791a */ /* 0x000fe80000000000 */
[----:B------:R-:W-:Y:S02]  /*6030*/  FMNMX.FTZ R0, R16, R0, !PT ;  /* 0x0000000010007209 */ /* 0x000fe40007810000 */
[----:B------:R-:W-:Y:S01]  /*6040*/  FMNMX.FTZ R2, R18, R2, !PT ;  /* 0x0000000212027209 */ /* 0x000fe20007810000 */
[C---:B-1----:R-:W-:Y:S01]  /*6050*/  HMMA.16816.F32 R44, R200.reuse, R144, R44 ;  /* 0x00000090c82c723c */ /* 0x042fe2000000182c */
[----:B------:R-:W-:Y:S04]  /*6060*/  BAR.SYNC.DEFER_BLOCKING 0x0 ;  /* 0x0000000000007b1d */ /* 0x000fe80000010000 */
[----:B------:R-:W-:Y:S02]  /*6070*/  FMNMX.FTZ R0, R17, R0, !PT ;  /* 0x0000000011007209 */ /* 0x000fe40007810000 */
[----:B------:R-:W-:Y:S01]  /*6080*/  FMNMX.FTZ R2, R19, R2, !PT ;  /* 0x0000000213027209 */ /* 0x000fe20007810000 */
[C---:B------:R-:W-:Y:S04]  /*6090*/  HMMA.16816.F32 R48, R200.reuse, R146, R48 ;  /* 0x00000092c830723c */ /* 0x040fe80000001830 */
[----:B------:R-:W-:Y:S02]  /*60a0*/  FMNMX.FTZ R0, R20, R0, !PT ;  /* 0x0000000014007209 */ /* 0x000fe40007810000 */
[----:B------:R-:W-:Y:S02]  /*60b0*/  FMNMX.FTZ R2, R22, R2, !PT ;  /* 0x0000000216027209 */ /* 0x000fe40007810000 */
[C---:B------:R-:W-:Y:S04]  /*60c0*/  HMMA.16816.F32 R52, R200.reuse, R152, R52 ;  /* 0x00000098c834723c */ /* 0x040fe80000001834 */
        /* <DEDUP_REMOVED lines=8> */
[----:B------:R-:W-:Y:S04]  /*6150*/  HMMA.16816.F32 R64, R200, R150, R64 ;  /* 0x00000096c840723c */ /* 0x000fe80000001840 */
[----:B------:R-:W-:Y:S02]  /*6160*/  FMNMX.FTZ R0, R28, R0, !PT ;  /* 0x000000001c007209 */ /* 0x000fe40007810000 */
[----:B------:R-:W-:Y:S02]  /*6170*/  FMNMX.FTZ R2, R30, R2, !PT ;  /* 0x000000021e027209 */ /* 0x000fe40007810000 */
[----:B------:R-:W-:Y:S04]  /*6180*/  FMNMX.FTZ R0, R29, R0, !PT ;  /* 0x000000001d007209 */ /* 0x000fe80007810000 */
[----:B------:R-:W-:Y:S02]  /*6190*/  FMNMX.FTZ R0, R32, R0, !PT ;  /* 0x0000000020007209 */ /* 0x000fe40007810000 */
        /* <DEDUP_REMOVED lines=34> */
[----:B------:R-:W-:Y:S03]  /*63c0*/  FMNMX.FTZ R0, R66, R0, !PT ;  /* 0x0000000042007209 */ /* 0x000fe60007810000 */
[----:B------:R-:W1:Y:S01]  /*63d0*/  SHFL.BFLY PT, R3, R116, 0x2, 0x1f ;  /* 0x0c401f0074037f89 */ /* 0x000e6200000e0000 */
[----:B------:R-:W-:Y:S07]  /*63e0*/  FMNMX.FTZ R0, R67, R0, !PT ;  /* 0x0000000043007209 */ /* 0x000fee0007810000 */
[----:B------:R-:W2:Y:S01]  /*63f0*/  SHFL.BFLY PT, R2, R0, 0x2, 0x1f ;  /* 0x0c401f0000027f89 */ /* 0x000ea200000e0000 */
[----:B-1----:R-:W-:Y:S07]  /*6400*/  FMNMX.FTZ R116, R116, R3, !PT ;  /* 0x0000000374747209 */ /* 0x002fee0007810000 */
[----:B------:R-:W1:Y:S01]  /*6410*/  SHFL.BFLY PT, R144, R116, 0x1, 0x1f ;  /* 0x0c201f0074907f89 */ /* 0x000e6200000e0000 */
[----:B--2---:R-:W-:Y:S07]  /*6420*/  FMNMX.FTZ R0, R0, R2, !PT ;  /* 0x0000000200007209 */ /* 0x004fee0007810000 */
[----:B------:R-:W2:Y:S01]  /*6430*/  SHFL.BFLY PT, R3, R0, 0x1, 0x1f ;  /* 0x0c201f0000037f89 */ /* 0x000ea200000e0000 */
[----:B-1----:R-:W-:Y:S05]  /*6440*/  FMNMX.FTZ R116, R116, R144, !PT ;  /* 0x0000009074747209 */ /* 0x002fea0007810000 */
[C---:B------:R-:W-:Y:S02]  /*6450*/  FMUL.FTZ R156, R116.reuse, c[0x0][0x2d0] ;  /* 0x0000b400749c7a20 */ /* 0x040fe40000410000 */
[----:B------:R-:W-:Y:S01]  /*6460*/  FADD.FTZ R2, -R116, R117 ;  /* 0x0000007574027221 */ /* 0x000fe20000010100 */
[----:B--2---:R-:W-:Y:S01]  /*6470*/  FMNMX.FTZ R3, R0, R3, !PT ;  /* 0x0000000300037209 */ /* 0x004fe20007810000 */
[--C-:B------:R-:W-:Y:S01]  /*6480*/  FFMA.FTZ R5, R5, c[0x0][0x2d0], -R156.reuse ;  /* 0x0000b40005057a23 */ /* 0x100fe2000001089c */
[----:B------:R-:W-:Y:S01]  /*6490*/  @P1 IADD3 R117, P2, R246, UR8, RZ ;  /* 0x00000008f6751c10 */ /* 0x000fe2000ff5e0ff */
[--C-:B------:R-:W-:Y:S02]  /*64a0*/  FFMA.FTZ R4, R4, c[0x0][0x2d0], -R156.reuse ;  /* 0x0000b40004047a23 */ /* 0x100fe4000001089c */
[----:B------:R1:W-:Y:S01]  /*64b0*/  MUFU.EX2 R230, R5 ;  /* 0x0000000500e67308 */ /* 0x0003e20000000800 */
[----:B------:R-:W-:Y:S01]  /*64c0*/  FMUL.FTZ R0, R2, c[0x0][0x2d0] ;  /* 0x0000b40002007a20 */ /* 0x000fe20000410000 */
[----:B------:R-:W-:Y:S01]  /*64d0*/  @P1 LEA R144, P5, R117, c[0x0][0x1c8], 0x1 ;  /* 0x0000720075901a11 */ /* 0x000fe200078a08ff */
[--C-:B------:R-:W-:Y:S02]  /*64e0*/  FFMA.FTZ R8, R8, c[0x0][0x2d0], -R156.reuse ;  /* 0x0000b40008087a23 */ /* 0x100fe4000001089c */
[--C-:B------:R-:W-:Y:S02]  /*64f0*/  FFMA.FTZ R9, R9, c[0x0][0x2d0], -R156.reuse ;  /* 0x0000b40009097a23 */ /* 0x100fe4000001089c */
[--C-:B------:R-:W-:Y:S02]  /*6500*/  FFMA.FTZ R24, R24, c[0x0][0x2d0], -R156.reuse ;  /* 0x0000b40018187a23 */ /* 0x100fe4000001089c */
[--C-:B------:R-:W-:Y:S01]  /*6510*/  FFMA.FTZ R25, R25, c[0x0][0x2d0], -R156.reuse ;  /* 0x0000b40019197a23 */ /* 0x100fe2000001089c */
[----:B------:R2:W-:Y:S01]  /*6520*/  MUFU.EX2 R231, R4 ;  /* 0x0000000400e77308 */ /* 0x0005e20000000800 */
[--C-:B------:R-:W-:Y:S02]  /*6530*/  FFMA.FTZ R28, R28, c[0x0][0x2d0], -R156.reuse ;  /* 0x0000b4001c1c7a23 */ /* 0x100fe4000001089c */
[--C-:B------:R-:W-:Y:S02]  /*6540*/  FFMA.FTZ R29, R29, c[0x0][0x2d0], -R156.reuse ;  /* 0x0000b4001d1d7a23 */ /* 0x100fe4000001089c */
[--C-:B------:R-:W-:Y:S02]  /*6550*/  FFMA.FTZ R32, R32, c[0x0][0x2d0], -R156.reuse ;  /* 0x0000b40020207a23 */ /* 0x100fe4000001089c */
[--C-:B------:R-:W-:Y:S02]  /*6560*/  FFMA.FTZ R33, R33, c[0x0][0x2d0], -R156.reuse ;  /* 0x0000b40021217a23 */ /* 0x100fe4000001089c */
[--C-:B------:R-:W-:Y:S01]  /*6570*/  FFMA.FTZ R36, R36, c[0x0][0x2d0], -R156.reuse ;  /* 0x0000b40024247a23 */ /* 0x100fe2000001089c */
[----:B------:R3:W4:Y:S01]  /*6580*/  MUFU.EX2 R2, R0 ;  /* 0x0000000000027308 */ /* 0x0007220000000800 */
[--C-:B------:R-:W-:Y:S02]  /*6590*/  FFMA.FTZ R37, R37, c[0x0][0x2d0], -R156.reuse ;  /* 0x0000b40025257a23 */ /* 0x100fe4000001089c */
[--C-:B------:R-:W-:Y:S01]  /*65a0*/  FFMA.FTZ R40, R40, c[0x0][0x2d0], -R156.reuse ;  /* 0x0000b40028287a23 */ /* 0x100fe2000001089c */
[----:B-1----:R-:W-:Y:S01]  /*65b0*/  @P1 IADD3.X R5, R243, UR9, RZ, P2, !PT ;  /* 0x00000009f3051c10 */ /* 0x002fe200097fe4ff */
[--C-:B------:R-:W-:Y:S02]  /*65c0*/  FFMA.FTZ R41, R41, c[0x0][0x2d0], -R156.reuse ;  /* 0x0000b40029297a23 */ /* 0x100fe4000001089c */
[--C-:B------:R-:W-:Y:S01]  /*65d0*/  FFMA.FTZ R44, R44, c[0x0][0x2d0], -R156.reuse ;  /* 0x0000b4002c2c7a23 */ /* 0x100fe2000001089c */
[----:B------:R-:W-:Y:S01]  /*65e0*/  @P1 LEA.HI.X R145, R117, c[0x0][0x1cc], R5, 0x1, P5 ;  /* 0x0000730075911a11 */ /* 0x000fe200028f0c05 */
[----:B------:R-:W-:Y:S01]  /*65f0*/  FMUL.FTZ R117, R3, c[0x0][0x2d0] ;  /* 0x0000b40003757a20 */ /* 0x000fe20000410000 */
[----:B------:R1:W-:Y:S01]  /*6600*/  MUFU.EX2 R229, R8 ;  /* 0x0000000800e57308 */ /* 0x0003e20000000800 */
[----:B------:R-:W-:Y:S02]  /*6610*/  FFMA.FTZ R45, R45, c[0x0][0x2d0], -R156 ;  /* 0x0000b4002d2d7a23 */ /* 0x000fe4000001089c */
[----:B------:R5:W-:Y:S01]  /*6620*/  @P1 LDGSTS.E.BYPASS.LTC128B.128 [R226+0x8100], [R144.64], !P3 ;  /* 0x0810000090e21fae */ /* 0x000be2000d901d56 */
[----:B--2---:R-:W-:Y:S01]  /*6630*/  @P1 IADD3 R4, P4, R235, UR8, RZ ;  /* 0x00000008eb041c10 */ /* 0x004fe2000ff9e0ff */
[--C-:B------:R-:W-:Y:S02]  /*6640*/  FFMA.FTZ R6, R6, c[0x0][0x2d0], -R117.reuse ;  /* 0x0000b40006067a23 */ /* 0x100fe40000010875 */
[--C-:B------:R-:W-:Y:S01]  /*6650*/  FFMA.FTZ R10, R10, c[0x0][0x2d0], -R117.reuse ;  /* 0x0000b4000a0a7a23 */ /* 0x100fe20000010875 */
[----:B------:R-:W-:Y:S01]  /*6660*/  @P1 LEA R146, P2, R4, c[0x0][0x1c8], 0x1 ;  /* 0x0000720004921a11 */ /* 0x000fe200078408ff */
[--C-:B------:R-:W-:Y:S01]  /*6670*/  FFMA.FTZ R11, R11, c[0x0][0x2d0], -R117.reuse ;  /* 0x0000b4000b0b7a23 */ /* 0x100fe20000010875 */
[----:B------:R2:W-:Y:S01]  /*6680*/  MUFU.EX2 R228, R9 ;  /* 0x0000000900e47308 */ /* 0x0005e20000000800 */
[--C-:B------:R-:W-:Y:S02]  /*6690*/  FFMA.FTZ R26, R26, c[0x0][0x2d0], -R117.reuse ;  /* 0x0000b4001a1a7a23 */ /* 0x100fe40000010875 */
[--C-:B------:R-:W-:Y:S02]  /*66a0*/  FFMA.FTZ R27, R27, c[0x0][0x2d0], -R117.reuse ;  /* 0x0000b4001b1b7a23 */ /* 0x100fe40000010875 */
[----:B---3--:R-:W-:Y:S01]  /*66b0*/  FADD.FTZ R0, -R3, R118 ;  /* 0x0000007603007221 */ /* 0x008fe20000010100 */
[----:B------:R-:W-:Y:S01]  /*66c0*/  @P1 IADD3.X R118, R234, UR9, RZ, P4, !PT ;  /* 0x00000009ea761c10 */ /* 0x000fe2000a7fe4ff */
[----:B------:R-:W-:Y:S01]  /*66d0*/  @UP1 UIADD3 UR9, UP0, UR20, 0x80, URZ ;  /* 0x0000008014091890 */ /* 0x000fe2000ff1e03f */
[----:B----4-:R-:W-:Y:S02]  /*66e0*/  FMUL.FTZ R68, R2, R68 ;  /* 0x0000004402447220 */ /* 0x010fe40000410000 */
[----:B------:R-:W-:Y:S01]  /*66f0*/  @P1 LEA.HI.X R147, R4, c[0x0][0x1cc], R118, 0x1, P2 ;  /* 0x0000730004931a11 */ /* 0x000fe200010f0c76 */
[----:B------:R3:W-:Y:S01]  /*6700*/  MUFU.EX2 R168, R6 ;  /* 0x0000000600a87308 */ /* 0x0007e20000000800 */
[----:B------:R-:W-:Y:S01]  /*6710*/  @P1 IADD3 R4, P2, R144, UR10, RZ ;  /* 0x0000000a90041c10 */ /* 0x000fe2000ff5e0ff */
[----:B------:R-:W-:Y:S01]  /*6720*/  @UP1 UIADD3.X UR8, URZ, UR14, URZ, UP0, !UPT ;  /* 0x0000000e3f081290 */ /* 0x000fe200087fe43f */
[--C-:B------:R-:W-:Y:S01]  /*6730*/  FFMA.FTZ R118, R7, c[0x0][0x2d0], -R117.reuse ;  /* 0x0000b40007767a23 */ /* 0x100fe20000010875 */
[----:B------:R4:W-:Y:S01]  /*6740*/  @P1 LDGSTS.E.BYPASS.LTC128B.128 [R226+0xc100], [R146.64], !P0 ;  /* 0x0c10000092e21fae */ /* 0x0009e2000c101d56 */
[----:B------:R-:W-:Y:S01]  /*6750*/  @P1 IADD3.X R5, R145, UR17, RZ, P2, !PT ;  /* 0x0000001191051c10 */ /* 0x000fe200097fe4ff */
[----:B------:R-:W-:Y:S01]  /*6760*/  FMUL.FTZ R0, R0, c[0x0][0x2d0] ;  /* 0x0000b40000007a20 */ /* 0x000fe20000410000 */
[----:B-1----:R-:W-:Y:S01]  /*6770*/  @P1 IADD3 R8, P2, R4, UR10, RZ ;  /* 0x0000000a04081c10 */ /* 0x002fe2000ff5e0ff */
[----:B------:R-:W-:Y:S01]  /*6780*/  FMUL.FTZ R69, R2, R69 ;  /* 0x0000004502457220 */ /* 0x000fe20000410000 */
[----:B-----5:R-:W-:Y:S01]  /*6790*/  @P1 IADD3 R144, P5, R4, UR9, RZ ;  /* 0x0000000904901c10 */ /* 0x020fe2000ffbe0ff */
[----:B------:R-:W-:Y:S01]  /*67a0*/  MUFU.EX2 R167, R118 ;  /* 0x0000007600a77308 */ /* 0x000fe20000000800 */
[C---:B------:R-:W-:Y:S01]  /*67b0*/  FMUL.FTZ R72, R2.reuse, R72 ;  /* 0x0000004802487220 */ /* 0x040fe20000410000 */
[----:B------:R1:W-:Y:S01]  /*67c0*/  @P1 LDGSTS.E.BYPASS.LTC128B.128 [R226+0x9100], [R4.64], !P3 ;  /* 0x0910000004e21fae */ /* 0x0003e2000d901d56 */
[C---:B--2---:R-:W-:Y:S01]  /*67d0*/  @P1 IADD3.X R9, R5.reuse, UR17, RZ, P2, !PT ;  /* 0x0000001105091c10 */ /* 0x044fe200097fe4ff */
[C---:B------:R-:W-:Y:S01]  /*67e0*/  FMUL.FTZ R73, R2.reuse, R73 ;  /* 0x0000004902497220 */ /* 0x040fe20000410000 */
[----:B------:R-:W-:Y:S01]  /*67f0*/  @P1 IADD3.X R145, R5, UR8, RZ, P5, !PT ;  /* 0x0000000805911c10 */ /* 0x000fe2000affe4ff */
[C---:B------:R-:W-:Y:S02]  /*6800*/  FMUL.FTZ R76, R2.reuse, R76 ;  /* 0x0000004c024c7220 */ /* 0x040fe40000410000 */
[C---:B------:R-:W-:Y:S02]  /*6810*/  FMUL.FTZ R77, R2.reuse, R77 ;  /* 0x0000004d024d7220 */ /* 0x040fe40000410000 */
[----:B------:R1:W-:Y:S01]  /*6820*/  @P1 LDGSTS.E.BYPASS.LTC128B.128 [R226+0xd100], [R4.64+0x80], !P0 ;  /* 0x0d10008004e21fae */ /* 0x0003e2000c101d56 */
[----:B------:R-:W2:Y:S01]  /*6830*/  MUFU.EX2 R0, R0 ;  /* 0x0000000000007308 */ /* 0x000ea20000000800 */
[----:B------:R-:W-:Y:S01]  /*6840*/  FMUL.FTZ R80, R2, R80 ;  /* 0x0000005002507220 */ /* 0x000fe20000410000 */
[----:B---3--:R-:W-:Y:S01]  /*6850*/  @P1 IADD3 R6, P4, R8, UR10, RZ ;  /* 0x0000000a08061c10 */ /* 0x008fe2000ff9e0ff */
[C---:B------:R-:W-:Y:S02]  /*6860*/  FMUL.FTZ R81, R2.reuse, R81 ;  /* 0x0000005102517220 */ /* 0x040fe40000410000 */
[C---:B------:R-:W-:Y:S02]  /*6870*/  FMUL.FTZ R84, R2.reuse, R84 ;  /* 0x0000005402547220 */ /* 0x040fe40000410000 */
[----:B------:R3:W-:Y:S01]  /*6880*/  @P1 LDGSTS.E.BYPASS.LTC128B.128 [R226+0xa100], [R8.64], !P3 ;  /* 0x0a10000008e21fae */ /* 0x0007e2000d901d56 */
[----:B------:R-:W-:Y:S01]  /*6890*/  @P1 IADD3.X R7, R9, UR17, RZ, P4, !PT ;  /* 0x0000001109071c10 */ /* 0x000fe2000a7fe4ff */
[C---:B------:R-:W-:Y:S01]  /*68a0*/  FMUL.FTZ R85, R2.reuse, R85 ;  /* 0x0000005502557220 */ /* 0x040fe20000410000 */
[----:B------:R5:W-:Y:S01]  /*68b0*/  MUFU.EX2 R166, R10 ;  /* 0x0000000a00a67308 */ /* 0x000be20000000800 */
[C---:B------:R-:W-:Y:S02]  /*68c0*/  FMUL.FTZ R88, R2.reuse, R88 ;  /* 0x0000005802587220 */ /* 0x040fe40000410000 */
[----:B------:R-:W-:Y:S02]  /*68d0*/  FMUL.FTZ R89, R2, R89 ;  /* 0x0000005902597220 */ /* 0x000fe40000410000 */
[----:B------:R4:W-:Y:S01]  /*68e0*/  @P1 LDGSTS.E.BYPASS.LTC128B.128 [R226+0xe100], [R144.64], !P0 ;  /* 0x0e10000090e21fae */ /* 0x0009e2000c101d56 */
[--C-:B------:R-:W-:Y:S02]  /*68f0*/  FFMA.FTZ R30, R30, c[0x0][0x2d0], -R117.reuse ;  /* 0x0000b4001e1e7a23 */ /* 0x100fe40000010875 */
[--C-:B------:R-:W-:Y:S02]  /*6900*/  FFMA.FTZ R31, R31, c[0x0][0x2d0], -R117.reuse ;  /* 0x0000b4001f1f7a23 */ /* 0x100fe40000010875 */
[----:B------:R4:W4:Y:S01]  /*6910*/  MUFU.EX2 R165, R11 ;  /* 0x0000000b00a57308 */ /* 0x0009220000000800 */
[--C-:B------:R-:W-:Y:S02]  /*6920*/  FFMA.FTZ R34, R34, c[0x0][0x2d0], -R117.reuse ;  /* 0x0000b40022227a23 */ /* 0x100fe40000010875 */
[----:B------:R4:W-:Y:S01]  /*6930*/  @P1 LDGSTS.E.BYPASS.LTC128B.128 [R226+0xb100], [R6.64], !P3 ;  /* 0x0b10000006e21fae */ /* 0x0009e2000d901d56 */
[----:B--2---:R-:W-:Y:S01]  /*6940*/  FMUL.FTZ R70, R0, R70 ;  /* 0x0000004600467220 */ /* 0x004fe20000410000 */
[----:B-1----:R-:W-:Y:S01]  /*6950*/  @P1 IADD3 R4, P2, R8, UR9, RZ ;  /* 0x0000000908041c10 */ /* 0x002fe2000ff5e0ff */
[C---:B------:R-:W-:Y:S02]  /*6960*/  FMUL.FTZ R71, R0.reuse, R71 ;  /* 0x0000004700477220 */ /* 0x040fe40000410000 */
[C---:B------:R-:W-:Y:S01]  /*6970*/  FMUL.FTZ R74, R0.reuse, R74 ;  /* 0x0000004a004a7220 */ /* 0x040fe20000410000 */
[----:B------:R-:W-:Y:S01]  /*6980*/  @P1 IADD3.X R5, R9, UR8, RZ, P2, !PT ;  /* 0x0000000809051c10 */ /* 0x000fe200097fe4ff */
[C---:B------:R-:W-:Y:S01]  /*6990*/  FMUL.FTZ R75, R0.reuse, R75 ;  /* 0x0000004b004b7220 */ /* 0x040fe20000410000 */
[----:B------:R-:W-:Y:S01]  /*69a0*/  MUFU.EX2 R174, R24 ;  /* 0x0000001800ae7308 */ /* 0x000fe20000000800 */
[----:B------:R-:W-:Y:S02]  /*69b0*/  FMUL.FTZ R78, R0, R78 ;  /* 0x0000004e004e7220 */ /* 0x000fe40000410000 */
[----:B------:R1:W-:Y:S01]  /*69c0*/  @P1 LDGSTS.E.BYPASS.LTC128B.128 [R226+0xf100], [R4.64], !P0 ;  /* 0x0f10000004e21fae */ /* 0x0003e2000c101d56 */
[C---:B---3--:R-:W-:Y:S02]  /*69d0*/  FMUL.FTZ R8, R2.reuse, R124 ;  /* 0x0000007c02087220 */ /* 0x048fe40000410000 */
[----:B------:R-:W-:Y:S02]  /*69e0*/  FMUL.FTZ R9, R2, R125 ;  /* 0x0000007d02097220 */ /* 0x000fe40000410000 */
[C---:B-----5:R-:W-:Y:S02]  /*69f0*/  FMUL.FTZ R10, R0.reuse, R126 ;  /* 0x0000007e000a7220 */ /* 0x060fe40000410000 */
[C---:B------:R-:W-:Y:S01]  /*6a00*/  FMUL.FTZ R79, R0.reuse, R79 ;  /* 0x0000004f004f7220 */ /* 0x040fe20000410000 */
[----:B----4-:R-:W2:Y:S01]  /*6a10*/  LDSM.16.MT88.4 R144, [R204+0x100] ;  /* 0x00010000cc90783b */ /* 0x010ea20000004200 */
[C---:B------:R-:W-:Y:S01]  /*6a20*/  FMUL.FTZ R11, R0.reuse, R127 ;  /* 0x0000007f000b7220 */ /* 0x040fe20000410000 */
[----:B------:R-:W-:Y:S01]  /*6a30*/  MUFU.EX2 R173, R25 ;  /* 0x0000001900ad7308 */ /* 0x000fe20000000800 */
[C---:B------:R-:W-:Y:S02]  /*6a40*/  FMUL.FTZ R82, R0.reuse, R82 ;  /* 0x0000005200527220 */ /* 0x040fe40000410000 */
[C---:B------:R-:W-:Y:S02]  /*6a50*/  FMUL.FTZ R83, R0.reuse, R83 ;  /* 0x0000005300537220 */ /* 0x040fe40000410000 */
[----:B------:R-:W-:Y:S01]  /*6a60*/  FMUL.FTZ R6, R0, R122 ;  /* 0x0000007a00067220 */ /* 0x000fe20000410000 */
[----:B------:R-:W3:Y:S01]  /*6a70*/  LDSM.16.MT88.4 R148, [R205+0x100] ;  /* 0x00010000cd94783b */ /* 0x000ee20000004200 */
[----:B------:R-:W-:Y:S01]  /*6a80*/  F2FP.PACK_AB R122, R228, R229 ;  /* 0x000000e5e47a723e */ /* 0x000fe200000000ff */
[C---:B------:R-:W-:Y:S01]  /*6a90*/  FMUL.FTZ R7, R0.reuse, R123 ;  /* 0x0000007b00077220 */ /* 0x040fe20000410000 */
[----:B------:R-:W-:Y:S01]  /*6aa0*/  F2FP.PACK_AB R123, R165, R166 ;  /* 0x000000a6a57b723e */ /* 0x000fe200000000ff */
[C---:B------:R-:W-:Y:S01]  /*6ab0*/  FMUL.FTZ R86, R0.reuse, R86 ;  /* 0x0000005600567220 */ /* 0x040fe20000410000 */
[----:B------:R-:W-:Y:S01]  /*6ac0*/  MUFU.EX2 R158, R26 ;  /* 0x0000001a009e7308 */ /* 0x000fe20000000800 */
[C---:B------:R-:W-:Y:S02]  /*6ad0*/  FMUL.FTZ R87, R0.reuse, R87 ;  /* 0x0000005700577220 */ /* 0x040fe40000410000 */
[----:B------:R-:W4:Y:S01]  /*6ae0*/  LDSM.16.MT88.4 R152, [R208+0x100] ;  /* 0x00010000d098783b */ /* 0x000f220000004200 */
[----:B------:R-:W-:Y:S02]  /*6af0*/  FMUL.FTZ R90, R0, R90 ;  /* 0x0000005a005a7220 */ /* 0x000fe40000410000 */
[----:B-1----:R-:W-:Y:S01]  /*6b00*/  FMUL.FTZ R4, R2, R120 ;  /* 0x0000007802047220 */ /* 0x002fe20000410000 */
[----:B------:R-:W-:Y:S01]  /*6b10*/  F2FP.PACK_AB R120, R230, R231 ;  /* 0x000000e7e678723e */ /* 0x000fe200000000ff */
[----:B------:R-:W-:Y:S01]  /*6b20*/  FMUL.FTZ R5, R2, R121 ;  /* 0x0000007902057220 */ /* 0x000fe20000410000 */
[----:B------:R-:W-:Y:S01]  /*6b30*/  F2FP.PACK_AB R121, R167, R168 ;  /* 0x000000a8a779723e */ /* 0x000fe200000000ff */
[----:B------:R1:W-:Y:S01]  /*6b40*/  MUFU.EX2 R157, R27 ;  /* 0x0000001b009d7308 */ /* 0x0003e20000000800 */
[----:B------:R-:W5:Y:S01]  /*6b50*/  LDSM.16.MT88.4 R124, [R207+0x100] ;  /* 0x00010000cf7c783b */ /* 0x000f620000004200 */
[--C-:B------:R-:W-:Y:S02]  /*6b60*/  FFMA.FTZ R35, R35, c[0x0][0x2d0], -R117.reuse ;  /* 0x0000b40023237a23 */ /* 0x100fe40000010875 */
[--C-:B------:R-:W-:Y:S02]  /*6b70*/  FFMA.FTZ R38, R38, c[0x0][0x2d0], -R117.reuse ;  /* 0x0000b40026267a23 */ /* 0x100fe40000010875 */
[--C-:B------:R-:W-:Y:S02]  /*6b80*/  FFMA.FTZ R39, R39, c[0x0][0x2d0], -R117.reuse ;  /* 0x0000b40027277a23 */ /* 0x100fe40000010875 */
[--C-:B------:R-:W-:Y:S01]  /*6b90*/  FFMA.FTZ R42, R42, c[0x0][0x2d0], -R117.reuse ;  /* 0x0000b4002a2a7a23 */ /* 0x100fe20000010875 */
[----:B------:R-:W0:Y:S01]  /*6ba0*/  LDGDEPBAR ;  /* 0x00000000000079af */ /* 0x000e220000000000 */
[----:B------:R-:W-:Y:S01]  /*6bb0*/  MUFU.EX2 R172, R28 ;  /* 0x0000001c00ac7308 */ /* 0x000fe20000000800 */
[--C-:B------:R-:W-:Y:S02]  /*6bc0*/  FFMA.FTZ R43, R43, c[0x0][0x2d0], -R117.reuse ;  /* 0x0000b4002b2b7a23 */ /* 0x100fe40000010875 */
[--C-:B------:R-:W-:Y:S02]  /*6bd0*/  FFMA.FTZ R46, R46, c[0x0][0x2d0], -R117.reuse ;  /* 0x0000b4002e2e7a23 */ /* 0x100fe40000010875 */
[--C-:B------:R-:W-:Y:S01]  /*6be0*/  FFMA.FTZ R47, R47, c[0x0][0x2d0], -R117.reuse ;  /* 0x0000b4002f2f7a23 */ /* 0x100fe20000010875 */
[C---:B--2---:R-:W-:Y:S04]  /*6bf0*/  HMMA.16816.F32 R4, R120.reuse, R144, R4 ;  /* 0x000000907804723c */ /* 0x044fe80000001804 */
[----:B------:R-:W-:Y:S01]  /*6c00*/  MUFU.EX2 R170, R29 ;  /* 0x0000001d00aa7308 */ /* 0x000fe20000000800 */
[--C-:B------:R-:W-:Y:S01]  /*6c10*/  FFMA.FTZ R48, R48, c[0x0][0x2d0], -R156.reuse ;  /* 0x0000b40030307a23 */ /* 0x100fe2000001089c */
[----:B-1----:R-:W-:Y:S02]  /*6c20*/  LDSM.16.MT88.4 R24, [R205+0x1100] ;  /* 0x00110000cd18783b */ /* 0x002fe40000004200 */
[C---:B------:R-:W-:Y:S04]  /*6c30*/  HMMA.16816.F32 R8, R120.reuse, R146, R8 ;  /* 0x000000927808723c */ /* 0x040fe80000001808 */
[--C-:B------:R-:W-:Y:S02]  /*6c40*/  FFMA.FTZ R49, R49, c[0x0][0x2d0], -R156.reuse ;  /* 0x0000b40031317a23 */ /* 0x100fe4000001089c */
[----:B------:R-:W-:Y:S01]  /*6c50*/  MUFU.EX2 R171, R32 ;  /* 0x0000002000ab7308 */ /* 0x000fe20000000800 */
[--C-:B------:R-:W-:Y:S01]  /*6c60*/  FFMA.FTZ R50, R50, c[0x0][0x2d0], -R117.reuse ;  /* 0x0000b40032327a23 */ /* 0x100fe20000010875 */
[----:B------:R-:W1:Y:S01]  /*6c70*/  LDSM.16.MT88.4 R144, [R204+0x4100] ;  /* 0x00410000cc90783b */ /* 0x000e620000004200 */
[C---:B---3--:R-:W-:Y:S03]  /*6c80*/  HMMA.16816.F32 R68, R120.reuse, R148, R68 ;  /* 0x000000947844723c */ /* 0x048fe60000001844 */
[--C-:B------:R-:W-:Y:S02]  /*6c90*/  FFMA.FTZ R51, R51, c[0x0][0x2d0], -R117.reuse ;  /* 0x0000b40033337a23 */ /* 0x100fe40000010875 */
[----:B------:R-:W-:Y:S02]  /*6ca0*/  FMUL.FTZ R91, R0, R91 ;  /* 0x0000005b005b7220 */ /* 0x000fe40000410000 */
[----:B------:R-:W-:Y:S01]  /*6cb0*/  MUFU.EX2 R169, R33 ;  /* 0x0000002100a97308 */ /* 0x000fe20000000800 */
[C---:B------:R-:W-:Y:S01]  /*6cc0*/  HMMA.16816.F32 R72, R120.reuse, R150, R72 ;  /* 0x000000967848723c */ /* 0x040fe20000001848 */
[----:B------:R-:W2:Y:S03]  /*6cd0*/  LDSM.16.MT88.4 R148, [R205+0x4100] ;  /* 0x00410000cd94783b */ /* 0x000ea60000004200 */
[C---:B------:R-:W-:Y:S02]  /*6ce0*/  FMUL.FTZ R92, R2.reuse, R92 ;  /* 0x0000005c025c7220 */ /* 0x040fe40000410000 */
[----:B------:R-:W-:Y:S02]  /*6cf0*/  FMUL.FTZ R93, R2, R93 ;  /* 0x0000005d025d7220 */ /* 0x000fe40000410000 */
[C---:B----4-:R-:W-:Y:S01]  /*6d00*/  HMMA.16816.F32 R76, R120.reuse, R152, R76 ;  /* 0x00000098784c723c */ /* 0x050fe2000000184c */
[----:B------:R-:W-:Y:S03]  /*6d10*/  MUFU.EX2 R153, R34 ;  /* 0x0000002200997308 */ /* 0x000fe60000000800 */
[C---:B------:R-:W-:Y:S02]  /*6d20*/  FMUL.FTZ R94, R0.reuse, R94 ;  /* 0x0000005e005e7220 */ /* 0x040fe40000410000 */
[----:B------:R-:W-:Y:S02]  /*6d30*/  FMUL.FTZ R95, R0, R95 ;  /* 0x0000005f005f7220 */ /* 0x000fe40000410000 */
[C---:B------:R-:W-:Y:S03]  /*6d40*/  HMMA.16816.F32 R80, R120.reuse, R154, R80 ;  /* 0x0000009a7850723c */ /* 0x040fe60000001850 */
[----:B------:R-:W-:Y:S01]  /*6d50*/  MUFU.EX2 R155, R30 ;  /* 0x0000001e009b7308 */ /* 0x000fe20000000800 */
[--C-:B------:R-:W-:Y:S02]  /*6d60*/  FFMA.FTZ R12, R12, c[0x0][0x2d0], -R156.reuse ;  /* 0x0000b4000c0c7a23 */ /* 0x100fe4000001089c */
[--C-:B------:R-:W-:Y:S02]  /*6d70*/  FFMA.FTZ R13, R13, c[0x0][0x2d0], -R156.reuse ;  /* 0x0000b4000d0d7a23 */ /* 0x100fe4000001089c */
[C---:B-----5:R-:W-:Y:S04]  /*6d80*/  HMMA.16816.F32 R84, R120.reuse, R124, R84 ;  /* 0x0000007c7854723c */ /* 0x060fe80000001854 */
[--C-:B------:R-:W-:Y:S01]  /*6d90*/  FFMA.FTZ R14, R14, c[0x0][0x2d0], -R117.reuse ;  /* 0x0000b4000e0e7a23 */ /* 0x100fe20000010875 */
[----:B------:R3:W-:Y:S01]  /*6da0*/  MUFU.EX2 R154, R31 ;  /* 0x0000001f009a7308 */ /* 0x0007e20000000800 */
[--C-:B------:R-:W-:Y:S02]  /*6db0*/  FFMA.FTZ R15, R15, c[0x0][0x2d0], -R117.reuse ;  /* 0x0000b4000f0f7a23 */ /* 0x100fe40000010875 */
[C---:B------:R-:W-:Y:S01]  /*6dc0*/  HMMA.16816.F32 R88, R120.reuse, R126, R88 ;  /* 0x0000007e7858723c */ /* 0x040fe20000001858 */
[----:B------:R-:W4:Y:S03]  /*6dd0*/  LDSM.16.MT88.4 R124, [R208+0x4100] ;  /* 0x00410000d07c783b */ /* 0x000f260000004200 */
[C---:B------:R-:W-:Y:S02]  /*6de0*/  FMUL.FTZ R96, R2.reuse, R96 ;  /* 0x0000006002607220 */ /* 0x040fe40000410000 */
[----:B------:R-:W-:Y:S01]  /*6df0*/  FMUL.FTZ R97, R2, R97 ;  /* 0x0000006102617220 */ /* 0x000fe20000410000 */
[----:B------:R5:W-:Y:S01]  /*6e00*/  MUFU.EX2 R152, R35 ;  /* 0x0000002300987308 */ /* 0x000be20000000800 */
[C---:B-1----:R-:W-:Y:S04]  /*6e10*/  HMMA.16816.F32 R92, R120.reuse, R144, R92 ;  /* 0x00000090785c723c */ /* 0x042fe8000000185c */
[C---:B------:R-:W-:Y:S02]  /*6e20*/  FMUL.FTZ R98, R0.reuse, R98 ;  /* 0x0000006200627220 */ /* 0x040fe40000410000 */
[----:B------:R-:W-:Y:S02]  /*6e30*/  FMUL.FTZ R99, R0, R99 ;  /* 0x0000006300637220 */ /* 0x000fe40000410000 */
[C---:B------:R-:W-:Y:S01]  /*6e40*/  FMUL.FTZ R100, R2.reuse, R100 ;  /* 0x0000006402647220 */ /* 0x040fe20000410000 */
[----:B------:R1:W-:Y:S03]  /*6e50*/  MUFU.EX2 R227, R12 ;  /* 0x0000000c00e37308 */ /* 0x0003e60000000800 */
[----:B------:R-:W-:Y:S01]  /*6e60*/  FMUL.FTZ R101, R2, R101 ;  /* 0x0000006502657220 */ /* 0x000fe20000410000 */
[C---:B------:R-:W-:Y:S01]  /*6e70*/  HMMA.16816.F32 R96, R120.reuse, R146, R96 ;  /* 0x000000927860723c */ /* 0x040fe20000001860 */
[----:B------:R-:W4:Y:S02]  /*6e80*/  LDSM.16.MT88.4 R144, [R207+0x4100] ;  /* 0x00410000cf90783b */ /* 0x000f240000004200 */
[C---:B------:R-:W-:Y:S02]  /*6e90*/  FMUL.FTZ R102, R0.reuse, R102 ;  /* 0x0000006600667220 */ /* 0x040fe40000410000 */
[----:B------:R-:W-:Y:S01]  /*6ea0*/  FMUL.FTZ R103, R0, R103 ;  /* 0x0000006700677220 */ /* 0x000fe20000410000 */
[----:B------:R1:W1:Y:S01]  /*6eb0*/  MUFU.EX2 R195, R13 ;  /* 0x0000000d00c37308 */ /* 0x0002620000000800 */
[--C-:B------:R-:W-:Y:S02]  /*6ec0*/  FFMA.FTZ R16, R16, c[0x0][0x2d0], -R156.reuse ;  /* 0x0000b40010107a23 */ /* 0x100fe4000001089c */
[--C-:B------:R-:W-:Y:S01]  /*6ed0*/  FFMA.FTZ R17, R17, c[0x0][0x2d0], -R156.reuse ;  /* 0x0000b40011117a23 */ /* 0x100fe2000001089c */
[----:B---3--:R-:W-:Y:S02]  /*6ee0*/  LDSM.16.MT88.4 R28, [R205+0x1900] ;  /* 0x00190000cd1c783b */ /* 0x008fe40000004200 */
[C---:B--2---:R-:W-:Y:S03]  /*6ef0*/  HMMA.16816.F32 R100, R120.reuse, R148, R100 ;  /* 0x000000947864723c */ /* 0x044fe60000001864 */
[--C-:B------:R-:W-:Y:S01]  /*6f00*/  FFMA.FTZ R18, R18, c[0x0][0x2d0], -R117.reuse ;  /* 0x0000b40012127a23 */ /* 0x100fe20000010875 */
[----:B------:R2:W-:Y:S01]  /*6f10*/  MUFU.EX2 R164, R14 ;  /* 0x0000000e00a47308 */ /* 0x0005e20000000800 */
[--C-:B------:R-:W-:Y:S01]  /*6f20*/  FFMA.FTZ R19, R19, c[0x0][0x2d0], -R117.reuse ;  /* 0x0000b40013137a23 */ /* 0x100fe20000010875 */
[----:B-----5:R-:W-:Y:S01]  /*6f30*/  LDSM.16.MT88.4 R32, [R208+0x1900] ;  /* 0x00190000d020783b */ /* 0x020fe20000004200 */
[C---:B------:R-:W-:Y:S02]  /*6f40*/  FMUL.FTZ R104, R2.reuse, R104 ;  /* 0x0000006802687220 */ /* 0x040fe40000410000 */
[----:B------:R-:W-:Y:S03]  /*6f50*/  FMUL.FTZ R105, R2, R105 ;  /* 0x0000006902697220 */ /* 0x000fe60000410000 */
[C---:B------:R-:W-:Y:S02]  /*6f60*/  FMUL.FTZ R106, R0.reuse, R106 ;  /* 0x0000006a006a7220 */ /* 0x040fe40000410000 */
[----:B------:R3:W-:Y:S01]  /*6f70*/  MUFU.EX2 R163, R15 ;  /* 0x0000000f00a37308 */ /* 0x0007e20000000800 */
[----:B------:R-:W-:Y:S02]  /*6f80*/  FMUL.FTZ R107, R0, R107 ;  /* 0x0000006b006b7220 */ /* 0x000fe40000410000 */
[C---:B-1----:R-:W-:Y:S02]  /*6f90*/  FMUL.FTZ R12, R2.reuse, R128 ;  /* 0x00000080020c7220 */ /* 0x042fe40000410000 */
[C---:B------:R-:W-:Y:S02]  /*6fa0*/  FMUL.FTZ R13, R2.reuse, R129 ;  /* 0x00000081020d7220 */ /* 0x040fe40000410000 */
[C---:B------:R-:W-:Y:S01]  /*6fb0*/  FMUL.FTZ R108, R2.reuse, R108 ;  /* 0x0000006c026c7220 */ /* 0x040fe20000410000 */
[C---:B------:R-:W-:Y:S01]  /*6fc0*/  HMMA.16816.F32 R104, R120.reuse, R150, R104 ;  /* 0x000000967868723c */ /* 0x040fe20000001868 */
[----:B------:R-:W-:Y:S01]  /*6fd0*/  LDSM.16.MT88.4 R148, [R207+0x900] ;  /* 0x00090000cf94783b */ /* 0x000fe20000004200 */
[----:B------:R1:W-:Y:S01]  /*6fe0*/  MUFU.EX2 R194, R16 ;  /* 0x0000001000c27308 */ /* 0x0003e20000000800 */
[----:B------:R-:W-:Y:S02]  /*6ff0*/  FMUL.FTZ R109, R2, R109 ;  /* 0x0000006d026d7220 */ /* 0x000fe40000410000 */
[C---:B------:R-:W-:Y:S02]  /*7000*/  FMUL.FTZ R110, R0.reuse, R110 ;  /* 0x0000006e006e7220 */ /* 0x040fe40000410000 */
[C---:B--2---:R-:W-:Y:S02]  /*7010*/  FMUL.FTZ R14, R0.reuse, R130 ;  /* 0x00000082000e7220 */ /* 0x044fe40000410000 */
[----:B------:R-:W-:Y:S03]  /*7020*/  FMUL.FTZ R111, R0, R111 ;  /* 0x0000006f006f7220 */ /* 0x000fe60000410000 */
[----:B------:R2:W5:Y:S01]  /*7030*/  MUFU.EX2 R193, R17 ;  /* 0x0000001100c17308 */ /* 0x0005620000000800 */
[C---:B------:R-:W-:Y:S02]  /*7040*/  FMUL.FTZ R112, R2.reuse, R112 ;  /* 0x0000007002707220 */ /* 0x040fe40000410000 */
[----:B------:R-:W-:Y:S02]  /*7050*/  FMUL.FTZ R113, R2, R113 ;  /* 0x0000007102717220 */ /* 0x000fe40000410000 */
[C---:B---3--:R-:W-:Y:S02]  /*7060*/  FMUL.FTZ R15, R0.reuse, R131 ;  /* 0x00000083000f7220 */ /* 0x048fe40000410000 */
[----:B------:R-:W3:Y:S01]  /*7070*/  LDSM.16.MT88.4 R128, [R204+0x900] ;  /* 0x00090000cc80783b */ /* 0x000ee20000004200 */
[C---:B------:R-:W-:Y:S02]  /*7080*/  FMUL.FTZ R114, R0.reuse, R114 ;  /* 0x0000007200727220 */ /* 0x040fe40000410000 */
[----:B------:R5:W-:Y:S01]  /*7090*/  MUFU.EX2 R162, R18 ;  /* 0x0000001200a27308 */ /* 0x000be20000000800 */
[----:B------:R-:W-:Y:S01]  /*70a0*/  FMUL.FTZ R115, R0, R115 ;  /* 0x0000007300737220 */ /* 0x000fe20000410000 */
[C---:B----4-:R-:W-:Y:S03]  /*70b0*/  HMMA.16816.F32 R12, R120.reuse, R124, R12 ;  /* 0x0000007c780c723c */ /* 0x050fe6000000180c */
[----:B-1----:R-:W-:Y:S02]  /*70c0*/  FMUL.FTZ R16, R2, R132 ;  /* 0x0000008402107220 */ /* 0x002fe40000410000 */
[--C-:B------:R-:W-:Y:S02]  /*70d0*/  FFMA.FTZ R20, R20, c[0x0][0x2d0], -R156.reuse ;  /* 0x0000b40014147a23 */ /* 0x100fe4000001089c */
[--C-:B------:R-:W-:Y:S01]  /*70e0*/  FFMA.FTZ R21, R21, c[0x0][0x2d0], -R156.reuse ;  /* 0x0000b40015157a23 */ /* 0x100fe2000001089c */
[C---:B------:R-:W-:Y:S01]  /*70f0*/  HMMA.16816.F32 R108, R120.reuse, R126, R108 ;  /* 0x0000007e786c723c */ /* 0x040fe2000000186c */
[----:B------:R1:W4:Y:S01]  /*7100*/  MUFU.EX2 R161, R19 ;  /* 0x0000001300a17308 */ /* 0x0003220000000800 */
[----:B------:R-:W3:Y:S02]  /*7110*/  LDSM.16.MT88.4 R124, [R205+0x900] ;  /* 0x00090000cd7c783b */ /* 0x000ee40000004200 */
[----:B--2---:R-:W-:Y:S02]  /*7120*/  FMUL.FTZ R17, R2, R133 ;  /* 0x0000008502117220 */ /* 0x004fe40000410000 */
[--C-:B------:R-:W-:Y:S02]  /*7130*/  FFMA.FTZ R22, R22, c[0x0][0x2d0], -R117.reuse ;  /* 0x0000b40016167a23 */ /* 0x100fe40000010875 */
[--C-:B------:R-:W-:Y:S03]  /*7140*/  FFMA.FTZ R23, R23, c[0x0][0x2d0], -R117.reuse ;  /* 0x0000b40017177a23 */ /* 0x100fe60000010875 */
[----:B------:R-:W-:Y:S01]  /*7150*/  MUFU.EX2 R118, R51 ;  /* 0x0000003300767308 */ /* 0x000fe20000000800 */
[--C-:B------:R-:W-:Y:S02]  /*7160*/  FFMA.FTZ R52, R52, c[0x0][0x2d0], -R156.reuse ;  /* 0x0000b40034347a23 */ /* 0x100fe4000001089c */
[----:B-----5:R-:W-:Y:S02]  /*7170*/  FMUL.FTZ R18, R0, R134 ;  /* 0x0000008600127220 */ /* 0x020fe40000410000 */
[--C-:B------:R-:W-:Y:S02]  /*7180*/  FFMA.FTZ R53, R53, c[0x0][0x2d0], -R156.reuse ;  /* 0x0000b40035357a23 */ /* 0x100fe4000001089c */
[--C-:B------:R-:W-:Y:S02]  /*7190*/  FFMA.FTZ R56, R56, c[0x0][0x2d0], -R156.reuse ;  /* 0x0000b40038387a23 */ /* 0x100fe4000001089c */
[--C-:B------:R-:W-:Y:S01]  /*71a0*/  FFMA.FTZ R57, R57, c[0x0][0x2d0], -R156.reuse ;  /* 0x0000b40039397a23 */ /* 0x100fe2000001089c */
[----:B------:R-:W-:Y:S01]  /*71b0*/  MUFU.EX2 R192, R20 ;  /* 0x0000001400c07308 */ /* 0x000fe20000000800 */
[--C-:B------:R-:W-:Y:S02]  /*71c0*/  FFMA.FTZ R54, R54, c[0x0][0x2d0], -R117.reuse ;  /* 0x0000b40036367a23 */ /* 0x100fe40000010875 */
[--C-:B------:R-:W-:Y:S02]  /*71d0*/  FFMA.FTZ R55, R55, c[0x0][0x2d0], -R117.reuse ;  /* 0x0000b40037377a23 */ /* 0x100fe40000010875 */
[----:B-1----:R-:W-:Y:S02]  /*71e0*/  FMUL.FTZ R19, R0, R135 ;  /* 0x0000008700137220 */ /* 0x002fe40000410000 */
[----:B------:R-:W1:Y:S01]  /*71f0*/  LDSM.16.MT88.4 R132, [R208+0x900] ;  /* 0x00090000d084783b */ /* 0x000e620000004200 */
[--C-:B------:R-:W-:Y:S02]  /*7200*/  FFMA.FTZ R58, R58, c[0x0][0x2d0], -R117.reuse ;  /* 0x0000b4003a3a7a23 */ /* 0x100fe40000010875 */
[----:B------:R-:W2:Y:S01]  /*7210*/  MUFU.EX2 R175, R21 ;  /* 0x0000001500af7308 */ /* 0x000ea20000000800 */
[--C-:B------:R-:W-:Y:S01]  /*7220*/  FFMA.FTZ R59, R59, c[0x0][0x2d0], -R117.reuse ;  /* 0x0000b4003b3b7a23 */ /* 0x100fe20000010875 */
[C---:B------:R-:W-:Y:S03]  /*7230*/  HMMA.16816.F32 R16, R120.reuse, R144, R16 ;  /* 0x000000907810723c */ /* 0x040fe60000001810 */
[--C-:B------:R-:W-:Y:S02]  /*7240*/  FFMA.FTZ R60, R60, c[0x0][0x2d0], -R156.reuse ;  /* 0x0000b4003c3c7a23 */ /* 0x100fe4000001089c */
[--C-:B------:R-:W-:Y:S02]  /*7250*/  FFMA.FTZ R61, R61, c[0x0][0x2d0], -R156.reuse ;  /* 0x0000b4003d3d7a23 */ /* 0x100fe4000001089c */
[--C-:B------:R-:W-:Y:S01]  /*7260*/  FFMA.FTZ R64, R64, c[0x0][0x2d0], -R156.reuse ;  /* 0x0000b40040407a23 */ /* 0x100fe2000001089c */
[----:B------:R-:W-:Y:S01]  /*7270*/  HMMA.16816.F32 R112, R120, R146, R112 ;  /* 0x000000927870723c */ /* 0x000fe20000001870 */
[----:B------:R-:W5:Y:S01]  /*7280*/  LDSM.16.MT88.4 R144, [R204+0x4900] ;  /* 0x00490000cc90783b */ /* 0x000f620000004200 */
[----:B------:R1:W-:Y:S02]  /*7290*/  MUFU.EX2 R160, R22 ;  /* 0x0000001600a07308 */ /* 0x0003e40000000800 */
[----:B------:R-:W-:Y:S02]  /*72a0*/  FFMA.FTZ R65, R65, c[0x0][0x2d0], -R156 ;  /* 0x0000b40041417a23 */ /* 0x000fe4000001089c */
[--C-:B------:R-:W-:Y:S01]  /*72b0*/  FFMA.FTZ R62, R62, c[0x0][0x2d0], -R117.reuse ;  /* 0x0000b4003e3e7a23 */ /* 0x100fe20000010875 */
[----:B------:R-:W-:Y:S01]  /*72c0*/  F2FP.PACK_AB R120, R195, R227 ;  /* 0x000000e3c378723e */ /* 0x000fe200000000ff */
[--C-:B------:R-:W-:Y:S01]  /*72d0*/  FFMA.FTZ R63, R63, c[0x0][0x2d0], -R117.reuse ;  /* 0x0000b4003f3f7a23 */ /* 0x100fe20000010875 */
[----:B------:R-:W-:Y:S03]  /*72e0*/  F2FP.PACK_AB R122, R193, R194 ;  /* 0x000000c2c17a723e */ /* 0x000fe600000000ff */
[----:B------:R-:W-:Y:S01]  /*72f0*/  F2FP.PACK_AB R121, R163, R164 ;  /* 0x000000a4a379723e */ /* 0x000fe200000000ff */
[----:B------:R-:W5:Y:S01]  /*7300*/  MUFU.EX2 R159, R23 ;  /* 0x00000017009f7308 */ /* 0x000f620000000800 */
[----:B----4-:R-:W-:Y:S01]  /*7310*/  F2FP.PACK_AB R123, R161, R162 ;  /* 0x000000a2a17b723e */ /* 0x010fe200000000ff */
[--C-:B------:R-:W-:Y:S01]  /*7320*/  FFMA.FTZ R66, R66, c[0x0][0x2d0], -R117.reuse ;  /* 0x0000b40042427a23 */ /* 0x100fe20000010875 */
[----:B--2---:R-:W-:Y:S01]  /*7330*/  F2FP.PACK_AB R20, R175, R192 ;  /* 0x000000c0af14723e */ /* 0x004fe200000000ff */
[----:B------:R-:W-:Y:S02]  /*7340*/  FFMA.FTZ R117, R67, c[0x0][0x2d0], -R117 ;  /* 0x0000b40043757a23 */ /* 0x000fe40000010875 */
[----:B------:R-:W-:Y:S02]  /*7350*/  FFMA.FTZ R0, R0, R233, R168 ;  /* 0x000000e900007223 */ /* 0x000fe400000100a8 */
[C---:B---3--:R-:W-:Y:S02]  /*7360*/  HMMA.16816.F32 R4, R120.reuse, R128, R4 ;  /* 0x000000807804723c */ /* 0x048fe40000001804 */
[----:B------:R-:W-:Y:S01]  /*7370*/  MUFU.EX2 R52, R52 ;  /* 0x0000003400347308 */ /* 0x000fe20000000800 */
[----:B------:R-:W-:Y:S01]  /*7380*/  FFMA.FTZ R2, R2, R232, R231 ;  /* 0x000000e802027223 */ /* 0x000fe200000100e7 */
[----:B-1----:R-:W-:Y:S01]  /*7390*/  F2FP.PACK_AB R22, R173, R174 ;  /* 0x000000aead16723e */ /* 0x002fe200000000ff */
[----:B------:R-:W-:Y:S03]  /*73a0*/  FADD.FTZ R0, R167, R0 ;  /* 0x00000000a7007221 */ /* 0x000fe60000010000 */
[C---:B------:R-:W-:Y:S01]  /*73b0*/  HMMA.16816.F32 R8, R120.reuse, R130, R8 ;  /* 0x000000827808723c */ /* 0x040fe20000001808 */
[----:B------:R-:W-:Y:S03]  /*73c0*/  LDSM.16.MT88.4 R128, [R208+0x4900] ;  /* 0x00490000d080783b */ /* 0x000fe60000004200 */
[----:B------:R-:W-:Y:S01]  /*73d0*/  MUFU.EX2 R53, R53 ;  /* 0x0000003500357308 */ /* 0x000fe20000000800 */
[----:B------:R-:W-:Y:S02]  /*73e0*/  FADD.FTZ R2, R230, R2 ;  /* 0x00000002e6027221 */ /* 0x000fe40000010000 */
[----:B------:R-:W-:Y:S01]  /*73f0*/  FADD.FTZ R0, R166, R0 ;  /* 0x00000000a6007221 */ /* 0x000fe20000010000 */
[C---:B------:R-:W-:Y:S04]  /*7400*/  HMMA.16816.F32 R68, R120.reuse, R124, R68 ;  /* 0x0000007c7844723c */ /* 0x040fe80000001844 */
[----:B-----5:R-:W-:Y:S01]  /*7410*/  F2FP.PACK_AB R21, R159, R160 ;  /* 0x000000a09f15723e */ /* 0x020fe200000000ff */
[----:B------:R-:W-:Y:S01]  /*7420*/  FADD.FTZ R2, R229, R2 ;  /* 0x00000002e5027221 */ /* 0x000fe20000010000 */
[----:B------:R-:W-:Y:S01]  /*7430*/  F2FP.PACK_AB R23, R157, R158 ;  /* 0x0000009e9d17723e */ /* 0x000fe200000000ff */
[----:B------:R-:W-:Y:S01]  /*7440*/  MUFU.EX2 R56, R56 ;  /* 0x0000003800387308 */ /* 0x000fe20000000800 */
[C---:B------:R-:W-:Y:S01]  /*7450*/  HMMA.16816.F32 R72, R120.reuse, R126, R72 ;  /* 0x0000007e7848723c */ /* 0x040fe20000001848 */
[----:B------:R-:W1:Y:S03]  /*7460*/  LDSM.16.MT88.4 R124, [R205+0x4900] ;  /* 0x00490000cd7c783b */ /* 0x000e660000004200 */
[----:B------:R-:W-:Y:S02]  /*7470*/  FADD.FTZ R0, R165, R0 ;  /* 0x00000000a5007221 */ /* 0x000fe40000010000 */
[----:B------:R-:W-:Y:S02]  /*7480*/  FADD.FTZ R2, R228, R2 ;  /* 0x00000002e4027221 */ /* 0x000fe40000010000 */
[C---:B------:R-:W-:Y:S01]  /*7490*/  HMMA.16816.F32 R76, R120.reuse, R132, R76 ;  /* 0x00000084784c723c */ /* 0x040fe2000000184c */
[----:B------:R-:W-:Y:S03]  /*74a0*/  MUFU.EX2 R57, R57 ;  /* 0x0000003900397308 */ /* 0x000fe60000000800 */
[----:B------:R-:W-:Y:S02]  /*74b0*/  FADD.FTZ R0, R164, R0 ;  /* 0x00000000a4007221 */ /* 0x000fe40000010000 */
[----:B------:R-:W-:Y:S02]  /*74c0*/  FADD.FTZ R2, R227, R2 ;  /* 0x00000002e3027221 */ /* 0x000fe40000010000 */
[C---:B------:R-:W-:Y:S01]  /*74d0*/  HMMA.16816.F32 R80, R120.reuse, R134, R80 ;  /* 0x000000867850723c */ /* 0x040fe20000001850 */
[----:B------:R-:W2:Y:S02]  /*74e0*/  LDSM.16.MT88.4 R132, [R207+0x4900] ;  /* 0x00490000cf84783b */ /* 0x000ea40000004200 */
[----:B------:R-:W-:Y:S01]  /*74f0*/  MUFU.EX2 R54, R54 ;  /* 0x0000003600367308 */ /* 0x000fe20000000800 */
[----:B------:R-:W-:Y:S02]  /*7500*/  FADD.FTZ R0, R163, R0 ;  /* 0x00000000a3007221 */ /* 0x000fe40000010000 */
[----:B------:R-:W-:Y:S02]  /*7510*/  FADD.FTZ R2, R195, R2 ;  /* 0x00000002c3027221 */ /* 0x000fe40000010000 */
[C---:B------:R-:W-:Y:S04]  /*7520*/  HMMA.16816.F32 R84, R120.reuse, R148, R84 ;  /* 0x000000947854723c */ /* 0x040fe80000001854 */
[----:B------:R-:W-:Y:S01]  /*7530*/  FADD.FTZ R0, R162, R0 ;  /* 0x00000000a2007221 */ /* 0x000fe20000010000 */
[----:B------:R-:W-:Y:S01]  /*7540*/  MUFU.EX2 R55, R55 ;  /* 0x0000003700377308 */ /* 0x000fe20000000800 */
[----:B------:R-:W-:Y:S02]  /*7550*/  FADD.FTZ R2, R194, R2 ;  /* 0x00000002c2027221 */ /* 0x000fe40000010000 */
[C---:B------:R-:W-:Y:S01]  /*7560*/  HMMA.16816.F32 R88, R120.reuse, R150, R88 ;  /* 0x000000967858723c */ /* 0x040fe20000001858 */
[----:B------:R-:W-:Y:S03]  /*7570*/  LDSM.16.MT88.4 R148, [R207+0x5100] ;  /* 0x00510000cf94783b */ /* 0x000fe60000004200 */
[----:B------:R-:W-:Y:S02]  /*7580*/  FADD.FTZ R0, R161, R0 ;  /* 0x00000000a1007221 */ /* 0x000fe40000010000 */
[----:B------:R-:W-:Y:S01]  /*7590*/  FADD.FTZ R2, R193, R2 ;  /* 0x00000002c1027221 */ /* 0x000fe20000010000 */
[----:B------:R-:W-:Y:S01]  /*75a0*/  MUFU.EX2 R58, R58 ;  /* 0x0000003a003a7308 */ /* 0x000fe20000000800 */
[C---:B------:R-:W-:Y:S04]  /*75b0*/  HMMA.16816.F32 R92, R120.reuse, R144, R92 ;  /* 0x00000090785c723c */ /* 0x040fe8000000185c */
[----:B------:R-:W-:Y:S02]  /*75c0*/  FADD.FTZ R0, R160, R0 ;  /* 0x00000000a0007221 */ /* 0x000fe40000010000 */
[----:B------:R-:W-:Y:S02]  /*75d0*/  FADD.FTZ R2, R192, R2 ;  /* 0x00000002c0027221 */ /* 0x000fe40000010000 */
[C---:B------:R-:W-:Y:S01]  /*75e0*/  HMMA.16816.F32 R96, R120.reuse, R146, R96 ;  /* 0x000000927860723c */ /* 0x040fe20000001860 */
[----:B------:R-:W-:Y:S01]  /*75f0*/  LDSM.16.MT88.4 R144, [R208+0x5100] ;  /* 0x00510000d090783b */ /* 0x000fe20000004200 */
[----:B------:R-:W-:Y:S02]  /*7600*/  MUFU.EX2 R59, R59 ;  /* 0x0000003b003b7308 */ /* 0x000fe40000000800 */
[----:B------:R-:W-:Y:S02]  /*7610*/  FADD.FTZ R0, R159, R0 ;  /* 0x000000009f007221 */ /* 0x000fe40000010000 */
[----:B------:R-:W-:Y:S02]  /*7620*/  FADD.FTZ R2, R175, R2 ;  /* 0x00000002af027221 */ /* 0x000fe40000010000 */
[C---:B-1----:R-:W-:Y:S04]  /*7630*/  HMMA.16816.F32 R100, R120.reuse, R124, R100 ;  /* 0x0000007c7864723c */ /* 0x042fe80000001864 */
[----:B------:R-:W-:Y:S01]  /*7640*/  MUFU.EX2 R60, R60 ;  /* 0x0000003c003c7308 */ /* 0x000fe20000000800 */
[----:B------:R-:W-:Y:S02]  /*7650*/  FADD.FTZ R0, R158, R0 ;  /* 0x000000009e007221 */ /* 0x000fe40000010000 */
[----:B------:R-:W-:Y:S01]  /*7660*/  FADD.FTZ R2, R174, R2 ;  /* 0x00000002ae027221 */ /* 0x000fe20000010000 */
[C---:B------:R-:W-:Y:S01]  /*7670*/  HMMA.16816.F32 R104, R120.reuse, R126, R104 ;  /* 0x0000007e7868723c */ /* 0x040fe20000001868 */
[----:B------:R-:W1:Y:S03]  /*7680*/  LDSM.16.MT88.4 R124, [R204+0x1100] ;  /* 0x00110000cc7c783b */ /* 0x000e660000004200 */
[----:B------:R-:W-:Y:S02]  /*7690*/  FADD.FTZ R0, R157, R0 ;  /* 0x000000009d007221 */ /* 0x000fe40000010000 */
[----:B------:R-:W-:Y:S01]  /*76a0*/  MUFU.EX2 R61, R61 ;  /* 0x0000003d003d7308 */ /* 0x000fe20000000800 */
[----:B------:R-:W-:Y:S01]  /*76b0*/  FADD.FTZ R2, R173, R2 ;  /* 0x00000002ad027221 */ /* 0x000fe20000010000 */
        /* <DEDUP_REMOVED lines=8> */
[C---:B--2---:R-:W-:Y:S04]  /*7740*/  HMMA.16816.F32 R16, R120.reuse, R132, R16 ;  /* 0x000000847810723c */ /* 0x044fe80000001810 */
[----:B------:R-:W-:Y:S01]  /*7750*/  MUFU.EX2 R65, R65 ;  /* 0x0000004100417308 */ /* 0x000fe20000000800 */
[----:B------:R-:W-:Y:S02]  /*7760*/  FADD.FTZ R0, R153, R0 ;  /* 0x0000000099007221 */ /* 0x000fe40000010000 */
[----:B------:R-:W-:Y:S01]  /*7770*/  FADD.FTZ R2, R171, R2 ;  /* 0x00000002ab027221 */ /* 0x000fe20000010000 */
[----:B------:R-:W-:Y:S01]  /*7780*/  HMMA.16816.F32 R112, R120, R134, R112 ;  /* 0x000000867870723c */ /* 0x000fe20000001870 */
[----:B------:R-:W2:Y:S03]  /*7790*/  LDSM.16.MT88.4 R120, [R208+0x1100] ;  /* 0x00110000d078783b */ /* 0x000ea60000004200 */
[----:B------:R-:W-:Y:S02]  /*77a0*/  FADD.FTZ R0, R152, R0 ;  /* 0x0000000098007221 */ /* 0x000fe40000010000 */
[----:B------:R-:W-:Y:S01]  /*77b0*/  MUFU.EX2 R62, R62 ;  /* 0x0000003e003e7308 */ /* 0x000fe20000000800 */
[----:B------:R-:W-:Y:S01]  /*77c0*/  FADD.FTZ R2, R169, R2 ;  /* 0x00000002a9027221 */ /* 0x000fe20000010000 */
[C---:B-1----:R-:W-:Y:S01]  /*77d0*/  HMMA.16816.F32 R4, R20.reuse, R124, R4 ;  /* 0x0000007c1404723c */ /* 0x042fe20000001804 */
[----:B------:R-:W-:Y:S07]  /*77e0*/  LDSM.16.MT88.4 R132, [R205+0x5100] ;  /* 0x00510000cd84783b */ /* 0x000fee0000004200 */
[----:B------:R-:W-:Y:S01]  /*77f0*/  MUFU.EX2 R63, R63 ;  /* 0x0000003f003f7308 */ /* 0x000fe20000000800 */
[C---:B------:R-:W-:Y:S01]  /*7800*/  HMMA.16816.F32 R8, R20.reuse, R126, R8 ;  /* 0x0000007e1408723c */ /* 0x040fe20000001808 */
[----:B------:R-:W1:Y:S07]  /*7810*/  LDSM.16.MT88.4 R124, [R204+0x5100] ;  /* 0x00510000cc7c783b */ /* 0x000e6e0000004200 */
[C---:B------:R-:W-:Y:S01]  /*7820*/  HMMA.16816.F32 R68, R20.reuse, R24, R68 ;  /* 0x000000181444723c */ /* 0x040fe20000001844 */
[----:B------:R-:W-:Y:S07]  /*7830*/  MUFU.EX2 R66, R66 ;  /* 0x0000004200427308 */ /* 0x000fee0000000800 */
[C---:B------:R-:W-:Y:S01]  /*7840*/  HMMA.16816.F32 R72, R20.reuse, R26, R72 ;  /* 0x0000001a1448723c */ /* 0x040fe20000001848 */
[----:B------:R-:W3:Y:S02]  /*7850*/  LDSM.16.MT88.4 R24, [R204+0x1900] ;  /* 0x00190000cc18783b */ /* 0x000ee40000004200 */
[----:B------:R-:W-:Y:S05]  /*7860*/  MUFU.EX2 R117, R117 ;  /* 0x0000007500757308 */ /* 0x000fea0000000800 */
[C---:B--2---:R-:W-:Y:S08]  /*7870*/  HMMA.16816.F32 R76, R20.reuse, R120, R76 ;  /* 0x00000078144c723c */ /* 0x044ff0000000184c */
[C---:B------:R-:W-:Y:S01]  /*7880*/  HMMA.16816.F32 R80, R20.reuse, R122, R80 ;  /* 0x0000007a1450723c */ /* 0x040fe20000001850 */
[----:B------:R-:W2:Y:S07]  /*7890*/  LDSM.16.MT88.4 R120, [R207+0x1900] ;  /* 0x00190000cf78783b */ /* 0x000eae0000004200 */
[C---:B------:R-:W-:Y:S01]  /*78a0*/  HMMA.16816.F32 R84, R20.reuse, R128, R84 ;  /* 0x000000801454723c */ /* 0x040fe20000001854 */
[----:B------:R-:W-:Y:S07]  /*78b0*/  MUFU.EX2 R129, R46 ;  /* 0x0000002e00817308 */ /* 0x000fee0000000800 */
[C---:B------:R-:W-:Y:S03]  /*78c0*/  HMMA.16816.F32 R88, R20.reuse, R130, R88 ;  /* 0x000000821458723c */ /* 0x040fe60000001858 */
[----:B------:R-:W-:Y:S05]  /*78d0*/  MUFU.EX2 R131, R42 ;  /* 0x0000002a00837308 */ /* 0x000fea0000000800 */
[C---:B-1----:R-:W-:Y:S05]  /*78e0*/  HMMA.16816.F32 R92, R20.reuse, R124, R92 ;  /* 0x0000007c145c723c */ /* 0x042fea000000185c */
[----:B------:R-:W-:Y:S03]  /*78f0*/  MUFU.EX2 R130, R43 ;  /* 0x0000002b00827308 */ /* 0x000fe60000000800 */
[C---:B------:R-:W-:Y:S01]  /*7900*/  HMMA.16816.F32 R96, R20.reuse, R126, R96 ;  /* 0x0000007e1460723c */ /* 0x040fe20000001860 */
[----:B------:R-:W-:Y:S06]  /*7910*/  LDSM.16.MT88.4 R124, [R204+0x3900] ;  /* 0x00390000cc7c783b */ /* 0x000fec0000004200 */
[----:B------:R-:W-:Y:S01]  /*7920*/  MUFU.EX2 R128, R47 ;  /* 0x0000002f00807308 */ /* 0x000fe20000000800 */
[C---:B------:R-:W-:Y:S08]  /*7930*/  HMMA.16816.F32 R100, R20.reuse, R132, R100 ;  /* 0x000000841464723c */ /* 0x040ff00000001864 */
[C---:B------:R-:W-:Y:S01]  /*7940*/  HMMA.16816.F32 R104, R20.reuse, R134, R104 ;  /* 0x000000861468723c */ /* 0x040fe20000001868 */
[----:B------:R-:W1:Y:S07]  /*7950*/  MUFU.EX2 R134, R38 ;  /* 0x0000002600867308 */ /* 0x000e6e0000000800 */
[C---:B------:R-:W-:Y:S03]  /*7960*/  HMMA.16816.F32 R12, R20.reuse, R144, R12 ;  /* 0x00000090140c723c */ /* 0x040fe6000000180c */
[----:B------:R-:W4:Y:S05]  /*7970*/  MUFU.EX2 R133, R39 ;  /* 0x0000002700857308 */ /* 0x000f2a0000000800 */
[C---:B------:R-:W-:Y:S05]  /*7980*/  HMMA.16816.F32 R108, R20.reuse, R146, R108 ;  /* 0x00000092146c723c */ /* 0x040fea000000186c */
[----:B------:R-:W-:Y:S03]  /*7990*/  MUFU.EX2 R147, R41 ;  /* 0x0000002900937308 */ /* 0x000fe60000000800 */
[C---:B------:R-:W-:Y:S04]  /*79a0*/  HMMA.16816.F32 R16, R20.reuse, R148, R16 ;  /* 0x000000941410723c */ /* 0x040fe80000001810 */
[----:B-1----:R-:W-:Y:S03]  /*79b0*/  FADD.FTZ R0, R134, R0 ;  /* 0x0000000086007221 */ /* 0x002fe60000010000 */
[----:B------:R-:W-:Y:S01]  /*79c0*/  MUFU.EX2 R149, R37 ;  /* 0x0000002500957308 */ /* 0x000fe20000000800 */
[----:B------:R-:W-:Y:S04]  /*79d0*/  HMMA.16816.F32 R112, R20, R150, R112 ;  /* 0x000000961470723c */ /* 0x000fe80000001870 */
[----:B----4-:R-:W-:Y:S03]  /*79e0*/  FADD.FTZ R0, R133, R0 ;  /* 0x0000000085007221 */ /* 0x010fe60000010000 */
[----:B------:R-:W-:Y:S01]  /*79f0*/  F2FP.PACK_AB R20, R170, R172 ;  /* 0x000000acaa14723e */ /* 0x000fe200000000ff */
[----:B------:R-:W-:Y:S01]  /*7a00*/  FADD.FTZ R0, R131, R0 ;  /* 0x0000000083007221 */ /* 0x000fe20000010000 */
[----:B------:R-:W-:Y:S01]  /*7a10*/  F2FP.PACK_AB R22, R169, R171 ;  /* 0x000000aba916723e */ /* 0x000fe200000000ff */
[----:B------:R-:W1:Y:S02]  /*7a20*/  MUFU.EX2 R150, R36 ;  /* 0x0000002400967308 */ /* 0x000e640000000800 */
[----:B------:R-:W-:Y:S01]  /*7a30*/  F2FP.PACK_AB R21, R154, R155 ;  /* 0x0000009b9a15723e */ /* 0x000fe200000000ff */
[----:B------:R-:W-:Y:S01]  /*7a40*/  FADD.FTZ R0, R130, R0 ;  /* 0x0000000082007221 */ /* 0x000fe20000010000 */
[----:B------:R-:W-:Y:S03]  /*7a50*/  F2FP.PACK_AB R23, R152, R153 ;  /* 0x000000999817723e */ /* 0x000fe600000000ff */
[----:B------:R-:W-:Y:S03]  /*7a60*/  FADD.FTZ R0, R129, R0 ;  /* 0x0000000081007221 */ /* 0x000fe60000010000 */
[----:B------:R-:W4:Y:S01]  /*7a70*/  MUFU.EX2 R148, R40 ;  /* 0x0000002800947308 */ /* 0x000f220000000800 */
[C---:B---3--:R-:W-:Y:S03]  /*7a80*/  HMMA.16816.F32 R4, R20.reuse, R24, R4 ;  /* 0x000000181404723c */ /* 0x048fe60000001804 */
[----:B------:R-:W-:Y:S05]  /*7a90*/  FADD.FTZ R0, R128, R0 ;  /* 0x0000000080007221 */ /* 0x000fea0000010000 */
[C---:B------:R-:W-:Y:S01]  /*7aa0*/  HMMA.16816.F32 R8, R20.reuse, R26, R8 ;  /* 0x0000001a1408723c */ /* 0x040fe20000001808 */
[----:B------:R-:W3:Y:S01]  /*7ab0*/  LDSM.16.MT88.4 R24, [R204+0x5900] ;  /* 0x00590000cc18783b */ /* 0x000ee20000004200 */
[----:B------:R-:W5:Y:S02]  /*7ac0*/  MUFU.EX2 R146, R44 ;  /* 0x0000002c00927308 */ /* 0x000f640000000800 */
[----:B-1----:R-:W-:Y:S04]  /*7ad0*/  FADD.FTZ R2, R150, R2 ;  /* 0x0000000296027221 */ /* 0x002fe80000010000 */
[C---:B------:R-:W-:Y:S01]  /*7ae0*/  HMMA.16816.F32 R68, R20.reuse, R28, R68 ;  /* 0x0000001c1444723c */ /* 0x040fe20000001844 */
[----:B------:R-:W-:Y:S03]  /*7af0*/  LDSM.16.MT88.4 R36, [R207+0x2100] ;  /* 0x00210000cf24783b */ /* 0x000fe60000004200 */
[----:B------:R1:W1:Y:S01]  /*7b00*/  MUFU.EX2 R145, R45 ;  /* 0x0000002d00917308 */ /* 0x0002620000000800 */
[----:B------:R-:W-:Y:S03]  /*7b10*/  FADD.FTZ R2, R149, R2 ;  /* 0x0000000295027221 */ /* 0x000fe60000010000 */
[C---:B------:R-:W-:Y:S01]  /*7b20*/  HMMA.16816.F32 R72, R20.reuse, R30, R72 ;  /* 0x0000001e1448723c */ /* 0x040fe20000001848 */
[----:B------:R-:W3:Y:S03]  /*7b30*/  LDSM.16.MT88.4 R28, [R205+0x5900] ;  /* 0x00590000cd1c783b */ /* 0x000ee60000004200 */
[----:B----4-:R-:W-:Y:S02]  /*7b40*/  FADD.FTZ R2, R148, R2 ;  /* 0x0000000294027221 */ /* 0x010fe40000010000 */
[----:B------:R-:W4:Y:S02]  /*7b50*/  MUFU.EX2 R144, R48 ;  /* 0x0000003000907308 */ /* 0x000f240000000800 */
[C---:B------:R-:W-:Y:S01]  /*7b60*/  HMMA.16816.F32 R76, R20.reuse, R32, R76 ;  /* 0x00000020144c723c */ /* 0x040fe2000000184c */
[----:B------:R-:W-:Y:S03]  /*7b70*/  LDSM.16.MT88.4 R40, [R205+0x6100] ;  /* 0x00610000cd28783b */ /* 0x000fe60000004200 */
[----:B------:R-:W-:Y:S04]  /*7b80*/  FADD.FTZ R2, R147, R2 ;  /* 0x0000000293027221 */ /* 0x000fe80000010000 */
[C---:B------:R-:W-:Y:S01]  /*7b90*/  HMMA.16816.F32 R80, R20.reuse, R34, R80 ;  /* 0x000000221450723c */ /* 0x040fe20000001850 */
[----:B------:R-:W3:Y:S01]  /*7ba0*/  LDSM.16.MT88.4 R32, [R208+0x5900] ;  /* 0x00590000d020783b */ /* 0x000ee20000004200 */
[----:B------:R-:W3:Y:S02]  /*7bb0*/  MUFU.EX2 R135, R49 ;  /* 0x0000003100877308 */ /* 0x000ee40000000800 */
[----:B-----5:R-:W-:Y:S04]  /*7bc0*/  FADD.FTZ R2, R146, R2 ;  /* 0x0000000292027221 */ /* 0x020fe80000010000 */
[C---:B--2---:R-:W-:Y:S01]  /*7bd0*/  HMMA.16816.F32 R84, R20.reuse, R120, R84 ;  /* 0x000000781454723c */ /* 0x044fe20000001854 */
[----:B-1----:R-:W-:Y:S03]  /*7be0*/  LDSM.16.MT88.4 R44, [R205+0x2900] ;  /* 0x00290000cd2c783b */ /* 0x002fe60000004200 */
[----:B------:R-:W1:Y:S01]  /*7bf0*/  MUFU.EX2 R132, R50 ;  /* 0x0000003200847308 */ /* 0x000e620000000800 */
[----:B------:R-:W-:Y:S03]  /*7c00*/  FADD.FTZ R2, R145, R2 ;  /* 0x0000000291027221 */ /* 0x000fe60000010000 */
[C---:B------:R-:W-:Y:S01]  /*7c10*/  HMMA.16816.F32 R88, R20.reuse, R122, R88 ;  /* 0x0000007a1458723c */ /* 0x040fe20000001858 */
[----:B------:R-:W2:Y:S03]  /*7c20*/  LDSM.16.MT88.4 R120, [R207+0x5900] ;  /* 0x00590000cf78783b */ /* 0x000ea60000004200 */
[----:B----4-:R-:W-:Y:S04]  /*7c30*/  FADD.FTZ R2, R144, R2 ;  /* 0x0000000290027221 */ /* 0x010fe80000010000 */
[C---:B---3--:R-:W-:Y:S04]  /*7c40*/  HMMA.16816.F32 R92, R20.reuse, R24, R92 ;  /* 0x00000018145c723c */ /* 0x048fe8000000185c */
[----:B------:R-:W-:Y:S04]  /*7c50*/  FADD.FTZ R2, R135, R2 ;  /* 0x0000000287027221 */ /* 0x000fe80000010000 */
[C---:B------:R-:W-:Y:S01]  /*7c60*/  HMMA.16816.F32 R96, R20.reuse, R26, R96 ;  /* 0x0000001a1460723c */ /* 0x040fe20000001860 */
[----:B------:R-:W3:Y:S03]  /*7c70*/  LDSM.16.MT88.4 R24, [R204+0x2100] ;  /* 0x00210000cc18783b */ /* 0x000ee60000004200 */
[----:B-1----:R-:W-:Y:S02]  /*7c80*/  FADD.FTZ R0, R132, R0 ;  /* 0x0000000084007221 */ /* 0x002fe40000010000 */
[----:B------:R-:W-:Y:S02]  /*7c90*/  FADD.FTZ R2, R52, R2 ;  /* 0x0000000234027221 */ /* 0x000fe40000010000 */
[C---:B------:R-:W-:Y:S01]  /*7ca0*/  HMMA.16816.F32 R100, R20.reuse, R28, R100 ;  /* 0x0000001c1464723c */ /* 0x040fe20000001864 */
[----:B------:R-:W-:Y:S03]  /*7cb0*/  LDSM.16.MT88.4 R48, [R207+0x7100] ;  /* 0x00710000cf30783b */ /* 0x000fe60000004200 */
[----:B------:R-:W-:Y:S02]  /*7cc0*/  FADD.FTZ R0, R118, R0 ;  /* 0x0000000076007221 */ /* 0x000fe40000010000 */
[----:B------:R-:W-:Y:S02]  /*7cd0*/  FADD.FTZ R2, R53, R2 ;  /* 0x0000000235027221 */ /* 0x000fe40000010000 */
[C---:B------:R-:W-:Y:S01]  /*7ce0*/  HMMA.16816.F32 R104, R20.reuse, R30, R104 ;  /* 0x0000001e1468723c */ /* 0x040fe20000001868 */
[----:B------:R-:W1:Y:S03]  /*7cf0*/  LDSM.16.MT88.4 R28, [R205+0x2100] ;  /* 0x00210000cd1c783b */ /* 0x000e660000004200 */
[----:B------:R-:W-:Y:S02]  /*7d00*/  FADD.FTZ R0, R54, R0 ;  /* 0x0000000036007221 */ /* 0x000fe40000010000 */
[----:B------:R-:W-:Y:S02]  /*7d10*/  FADD.FTZ R2, R56, R2 ;  /* 0x0000000238027221 */ /* 0x000fe40000010000 */
[C---:B------:R-:W-:Y:S04]  /*7d20*/  HMMA.16816.F32 R12, R20.reuse, R32, R12 ;  /* 0x00000020140c723c */ /* 0x040fe8000000180c */
[----:B------:R-:W-:Y:S02]  /*7d30*/  FADD.FTZ R0, R55, R0 ;  /* 0x0000000037007221 */ /* 0x000fe40000010000 */
[----:B------:R-:W-:Y:S02]  /*7d40*/  FADD.FTZ R2, R57, R2 ;  /* 0x0000000239027221 */ /* 0x000fe40000010000 */
[C---:B------:R-:W-:Y:S01]  /*7d50*/  HMMA.16816.F32 R108, R20.reuse, R34, R108 ;  /* 0x00000022146c723c */ /* 0x040fe2000000186c */
[----:B------:R-:W4:Y:S03]  /*7d60*/  LDSM.16.MT88.4 R32, [R208+0x2100] ;  /* 0x00210000d020783b */ /* 0x000f260000004200 */
[----:B------:R-:W-:Y:S04]  /*7d70*/  FADD.FTZ R0, R58, R0 ;  /* 0x000000003a007221 */ /* 0x000fe80000010000 */
[C---:B--2---:R-:W-:Y:S08]  /*7d80*/  HMMA.16816.F32 R16, R20.reuse, R120, R16 ;  /* 0x000000781410723c */ /* 0x044ff00000001810 */
[----:B------:R-:W-:Y:S01]  /*7d90*/  HMMA.16816.F32 R112, R20, R122, R112 ;  /* 0x0000007a1470723c */ /* 0x000fe20000001870 */
[----:B------:R-:W-:Y:S06]  /*7da0*/  LDSM.16.MT88.4 R120, [R208+0x6100] ;  /* 0x00610000d078783b */ /* 0x000fec0000004200 */
[----:B------:R-:W-:Y:S02]  /*7db0*/  F2FP.PACK_AB R20, R149, R150 ;  /* 0x000000969514723e */ /* 0x000fe400000000ff */
[----:B------:R-:W-:Y:S03]  /*7dc0*/  F2FP.PACK_AB R22, R147, R148 ;  /* 0x000000949316723e */ /* 0x000fe600000000ff */
[----:B------:R-:W-:Y:S02]  /*7dd0*/  F2FP.PACK_AB R21, R133, R134 ;  /* 0x000000868515723e */ /* 0x000fe400000000ff */
[----:B------:R-:W-:Y:S07]  /*7de0*/  F2FP.PACK_AB R23, R130, R131 ;  /* 0x000000838217723e */ /* 0x000fee00000000ff */
[C---:B---3--:R-:W-:Y:S08]  /*7df0*/  HMMA.16816.F32 R4, R20.reuse, R24, R4 ;  /* 0x000000181404723c */ /* 0x048ff00000001804 */
[C---:B------:R-:W-:Y:S01]  /*7e00*/  HMMA.16816.F32 R8, R20.reuse, R26, R8 ;  /* 0x0000001a1408723c */ /* 0x040fe20000001808 */
[----:B------:R-:W2:Y:S07]  /*7e10*/  LDSM.16.MT88.4 R24, [R204+0x6100] ;  /* 0x00610000cc18783b */ /* 0x000eae0000004200 */
[C---:B-1----:R-:W-:Y:S08]  /*7e20*/  HMMA.16816.F32 R68, R20.reuse, R28, R68 ;  /* 0x0000001c1444723c */ /* 0x042ff00000001844 */
[C---:B------:R-:W-:Y:S01]  /*7e30*/  HMMA.16816.F32 R72, R20.reuse, R30, R72 ;  /* 0x0000001e1448723c */ /* 0x040fe20000001848 */
[----:B------:R-:W1:Y:S07]  /*7e40*/  LDSM.16.MT88.4 R28, [R207+0x6100] ;  /* 0x00610000cf1c783b */ /* 0x000e6e0000004200 */
[C---:B----4-:R-:W-:Y:S08]  /*7e50*/  HMMA.16816.F32 R76, R20.reuse, R32, R76 ;  /* 0x00000020144c723c */ /* 0x050ff0000000184c */
[C---:B------:R-:W-:Y:S01]  /*7e60*/  HMMA.16816.F32 R80, R20.reuse, R34, R80 ;  /* 0x000000221450723c */ /* 0x040fe20000001850 */
[----:B------:R-:W3:Y:S07]  /*7e70*/  LDSM.16.MT88.4 R32, [R204+0x2900] ;  /* 0x00290000cc20783b */ /* 0x000eee0000004200 */
[C---:B------:R-:W-:Y:S08]  /*7e80*/  HMMA.16816.F32 R84, R20.reuse, R36, R84 ;  /* 0x000000241454723c */ /* 0x040ff00000001854 */
[C---:B------:R-:W-:Y:S01]  /*7e90*/  HMMA.16816.F32 R88, R20.reuse, R38, R88 ;  /* 0x000000261458723c */ /* 0x040fe20000001858 */
[----:B------:R-:W4:Y:S07]  /*7ea0*/  LDSM.16.MT88.4 R36, [R208+0x2900] ;  /* 0x00290000d024783b */ /* 0x000f2e0000004200 */
[C---:B--2---:R-:W-:Y:S08]  /*7eb0*/  HMMA.16816.F32 R92, R20.reuse, R24, R92 ;  /* 0x00000018145c723c */ /* 0x044ff0000000185c */
[C---:B------:R-:W-:Y:S01]  /*7ec0*/  HMMA.16816.F32 R96, R20.reuse, R26, R96 ;  /* 0x0000001a1460723c */ /* 0x040fe20000001860 */
[----:B------:R-:W2:Y:S07]  /*7ed0*/  LDSM.16.MT88.4 R24, [R207+0x2900] ;  /* 0x00290000cf18783b */ /* 0x000eae0000004200 */
[C---:B------:R-:W-:Y:S08]  /*7ee0*/  HMMA.16816.F32 R100, R20.reuse, R40, R100 ;  /* 0x000000281464723c */ /* 0x040ff00000001864 */
[C---:B------:R-:W-:Y:S01]  /*7ef0*/  HMMA.16816.F32 R104, R20.reuse, R42, R104 ;  /* 0x0000002a1468723c */ /* 0x040fe20000001868 */
[----:B------:R-:W-:Y:S07]  /*7f00*/  LDSM.16.MT88.4 R40, [R205+0x7100] ;  /* 0x00710000cd28783b */ /* 0x000fee0000004200 */
[C---:B------:R-:W-:Y:S08]  /*7f10*/  HMMA.16816.F32 R12, R20.reuse, R120, R12 ;  /* 0x00000078140c723c */ /* 0x040ff0000000180c */
[C---:B------:R-:W-:Y:S08]  /*7f20*/  HMMA.16816.F32 R108, R20.reuse, R122, R108 ;  /* 0x0000007a146c723c */ /* 0x040ff0000000186c */
[C---:B-1----:R-:W-:Y:S08]  /*7f30*/  HMMA.16816.F32 R16, R20.reuse, R28, R16 ;  /* 0x0000001c1410723c */ /* 0x042ff00000001810 */
[----:B------:R-:W-:Y:S01]  /*7f40*/  HMMA.16816.F32 R112, R20, R30, R112 ;  /* 0x0000001e1470723c */ /* 0x000fe20000001870 */
[----:B------:R-:W1:Y:S06]  /*7f50*/  LDSM.16.MT88.4 R28, [R204+0x6900] ;  /* 0x00690000cc1c783b */ /* 0x000e6c0000004200 */
[----:B------:R-:W-:Y:S02]  /*7f60*/  F2FP.PACK_AB R20, R145, R146 ;  /* 0x000000929114723e */ /* 0x000fe400000000ff */
[----:B------:R-:W-:Y:S03]  /*7f70*/  F2FP.PACK_AB R22, R135, R144 ;  /* 0x000000908716723e */ /* 0x000fe600000000ff */
[----:B------:R-:W-:Y:S02]  /*7f80*/  F2FP.PACK_AB R21, R128, R129 ;  /* 0x000000818015723e */ /* 0x000fe400000000ff */
[----:B------:R-:W-:Y:S02]  /*7f90*/  F2FP.PACK_AB R23, R118, R132 ;  /* 0x000000847617723e */ /* 0x000fe400000000ff */
[----:B------:R-:W-:Y:S05]  /*7fa0*/  MOV R118, R3 ;  /* 0x0000000300767202 */ /* 0x000fea0000000f00 */
[C---:B---3--:R-:W-:Y:S08]  /*7fb0*/  HMMA.16816.F32 R4, R20.reuse, R32, R4 ;  /* 0x000000201404723c */ /* 0x048ff00000001804 */
[C---:B------:R-:W-:Y:S01]  /*7fc0*/  HMMA.16816.F32 R8, R20.reuse, R34, R8 ;  /* 0x000000221408723c */ /* 0x040fe20000001808 */
[----:B------:R-:W3:Y:S07]  /*7fd0*/  LDSM.16.MT88.4 R32, [R205+0x6900] ;  /* 0x00690000cd20783b */ /* 0x000eee0000004200 */
[C---:B------:R-:W-:Y:S08]  /*7fe0*/  HMMA.16816.F32 R68, R20.reuse, R44, R68 ;  /* 0x0000002c1444723c */ /* 0x040ff00000001844 */
[C---:B------:R-:W-:Y:S01]  /*7ff0*/  HMMA.16816.F32 R72, R20.reuse, R46, R72 ;  /* 0x0000002e1448723c */ /* 0x040fe20000001848 */
[----:B------:R-:W-:Y:S07]  /*8000*/  LDSM.16.MT88.4 R44, [R208+0x7100] ;  /* 0x00710000d02c783b */ /* 0x000fee0000004200 */
[C---:B----4-:R-:W-:Y:S08]  /*8010*/  HMMA.16816.F32 R76, R20.reuse, R36, R76 ;  /* 0x00000024144c723c */ /* 0x050ff0000000184c */
[C---:B------:R-:W-:Y:S01]  /*8020*/  HMMA.16816.F32 R80, R20.reuse, R38, R80 ;  /* 0x000000261450723c */ /* 0x040fe20000001850 */
[----:B------:R-:W4:Y:S07]  /*8030*/  LDSM.16.MT88.4 R36, [R208+0x6900] ;  /* 0x00690000d024783b */ /* 0x000f2e0000004200 */
[C---:B--2---:R-:W-:Y:S08]  /*8040*/  HMMA.16816.F32 R84, R20.reuse, R24, R84 ;  /* 0x000000181454723c */ /* 0x044ff00000001854 */
[C---:B------:R-:W-:Y:S01]  /*8050*/  HMMA.16816.F32 R88, R20.reuse, R26, R88 ;  /* 0x0000001a1458723c */ /* 0x040fe20000001858 */
[----:B------:R-:W2:Y:S07]  /*8060*/  LDSM.16.MT88.4 R24, [R207+0x6900] ;  /* 0x00690000cf18783b */ /* 0x000eae0000004200 */
[C---:B-1----:R-:W-:Y:S08]  /*8070*/  HMMA.16816.F32 R92, R20.reuse, R28, R92 ;  /* 0x0000001c145c723c */ /* 0x042ff0000000185c */
[C---:B------:R-:W-:Y:S01]  /*8080*/  HMMA.16816.F32 R96, R20.reuse, R30, R96 ;  /* 0x0000001e1460723c */ /* 0x040fe20000001860 */
[----:B------:R-:W1:Y:S07]  /*8090*/  LDSM.16.MT88.4 R28, [R204+0x3100] ;  /* 0x00310000cc1c783b */ /* 0x000e6e0000004200 */
[C---:B---3--:R-:W-:Y:S08]  /*80a0*/  HMMA.16816.F32 R100, R20.reuse, R32, R100 ;  /* 0x000000201464723c */ /* 0x048ff00000001864 */
[C---:B------:R-:W-:Y:S01]  /*80b0*/  HMMA.16816.F32 R104, R20.reuse, R34, R104 ;  /* 0x000000221468723c */ /* 0x040fe20000001868 */
[----:B------:R-:W3:Y:S07]  /*80c0*/  LDSM.16.MT88.4 R32, [R205+0x3100] ;  /* 0x00310000cd20783b */ /* 0x000eee0000004200 */
[C---:B----4-:R-:W-:Y:S08]  /*80d0*/  HMMA.16816.F32 R12, R20.reuse, R36, R12 ;  /* 0x00000024140c723c */ /* 0x050ff0000000180c */
[C---:B------:R-:W-:Y:S01]  /*80e0*/  HMMA.16816.F32 R108, R20.reuse, R38, R108 ;  /* 0x00000026146c723c */ /* 0x040fe2000000186c */
[----:B------:R-:W-:Y:S07]  /*80f0*/  LDSM.16.MT88.4 R36, [R207+0x3100] ;  /* 0x00310000cf24783b */ /* 0x000fee0000004200 */
[C---:B--2---:R-:W-:Y:S08]  /*8100*/  HMMA.16816.F32 R16, R20.reuse, R24, R16 ;  /* 0x000000181410723c */ /* 0x044ff00000001810 */
[----:B------:R-:W-:Y:S01]  /*8110*/  HMMA.16816.F32 R112, R20, R26, R112 ;  /* 0x0000001a1470723c */ /* 0x000fe20000001870 */
[----:B------:R-:W2:Y:S06]  /*8120*/  LDSM.16.MT88.4 R24, [R208+0x3100] ;  /* 0x00310000d018783b */ /* 0x000eac0000004200 */
[----:B------:R-:W-:Y:S02]  /*8130*/  F2FP.PACK_AB R20, R53, R52 ;  /* 0x000000343514723e */ /* 0x000fe400000000ff */
[----:B------:R-:W-:Y:S03]  /*8140*/  F2FP.PACK_AB R22, R57, R56 ;  /* 0x000000383916723e */ /* 0x000fe600000000ff */
[----:B------:R-:W-:Y:S02]  /*8150*/  F2FP.PACK_AB R21, R55, R54 ;  /* 0x000000363715723e */ /* 0x000fe400000000ff */
[----:B------:R-:W-:Y:S07]  /*8160*/  F2FP.PACK_AB R23, R59, R58 ;  /* 0x0000003a3b17723e */ /* 0x000fee00000000ff */
[C---:B-1----:R-:W-:Y:S08]  /*8170*/  HMMA.16816.F32 R4, R20.reuse, R28, R4 ;  /* 0x0000001c1404723c */ /* 0x042ff00000001804 */
[C---:B------:R-:W-:Y:S01]  /*8180*/  HMMA.16816.F32 R8, R20.reuse, R30, R8 ;  /* 0x0000001e1408723c */ /* 0x040fe20000001808 */
[----:B------:R-:W1:Y:S07]  /*8190*/  LDSM.16.MT88.4 R28, [R204+0x7100] ;  /* 0x00710000cc1c783b */ /* 0x000e6e0000004200 */
[C---:B---3--:R-:W-:Y:S08]  /*81a0*/  HMMA.16816.F32 R68, R20.reuse, R32, R68 ;  /* 0x000000201444723c */ /* 0x048ff00000001844 */
[C---:B------:R-:W-:Y:S08]  /*81b0*/  HMMA.16816.F32 R72, R20.reuse, R34, R72 ;  /* 0x000000221448723c */ /* 0x040ff00000001848 */
[C---:B--2---:R-:W-:Y:S08]  /*81c0*/  HMMA.16816.F32 R76, R20.reuse, R24, R76 ;  /* 0x00000018144c723c */ /* 0x044ff0000000184c */
[C---:B------:R-:W-:Y:S01]  /*81d0*/  HMMA.16816.F32 R80, R20.reuse, R26, R80 ;  /* 0x0000001a1450723c */ /* 0x040fe20000001850 */
[----:B------:R-:W2:Y:S07]  /*81e0*/  LDSM.16.MT88.4 R24, [R205+0x3900] ;  /* 0x00390000cd18783b */ /* 0x000eae0000004200 */
[C---:B------:R-:W-:Y:S08]  /*81f0*/  HMMA.16816.F32 R84, R20.reuse, R36, R84 ;  /* 0x000000241454723c */ /* 0x040ff00000001854 */
[C---:B------:R-:W-:Y:S08]  /*8200*/  HMMA.16816.F32 R88, R20.reuse, R38, R88 ;  /* 0x000000261458723c */ /* 0x040ff00000001858 */
[C---:B-1----:R-:W-:Y:S08]  /*8210*/  HMMA.16816.F32 R92, R20.reuse, R28, R92 ;  /* 0x0000001c145c723c */ /* 0x042ff0000000185c */
[C---:B------:R-:W-:Y:S01]  /*8220*/  HMMA.16816.F32 R96, R20.reuse, R30, R96 ;  /* 0x0000001e1460723c */ /* 0x040fe20000001860 */
[----:B------:R-:W1:Y:S07]  /*8230*/  LDSM.16.MT88.4 R28, [R208+0x3900] ;  /* 0x00390000d01c783b */ /* 0x000e6e0000004200 */
[C---:B------:R-:W-:Y:S08]  /*8240*/  HMMA.16816.F32 R100, R20.reuse, R40, R100 ;  /* 0x000000281464723c */ /* 0x040ff00000001864 */
[C---:B------:R-:W-:Y:S08]  /*8250*/  HMMA.16816.F32 R104, R20.reuse, R42, R104 ;  /* 0x0000002a1468723c */ /* 0x040ff00000001868 */
[C---:B------:R-:W-:Y:S08]  /*8260*/  HMMA.16816.F32 R12, R20.reuse, R44, R12 ;  /* 0x0000002c140c723c */ /* 0x040ff0000000180c */
[C---:B------:R-:W-:Y:S08]  /*8270*/  HMMA.16816.F32 R108, R20.reuse, R46, R108 ;  /* 0x0000002e146c723c */ /* 0x040ff0000000186c */
[C---:B------:R-:W-:Y:S08]  /*8280*/  HMMA.16816.F32 R16, R20.reuse, R48, R16 ;  /* 0x000000301410723c */ /* 0x040ff00000001810 */
[----:B------:R-:W-:Y:S07]  /*8290*/  HMMA.16816.F32 R112, R20, R50, R112 ;  /* 0x000000321470723c */ /* 0x000fee0000001870 */
[----:B------:R-:W-:Y:S02]  /*82a0*/  F2FP.PACK_AB R20, R61, R60 ;  /* 0x0000003c3d14723e */ /* 0x000fe400000000ff */
[----:B------:R-:W-:Y:S03]  /*82b0*/  F2FP.PACK_AB R22, R65, R64 ;  /* 0x000000404116723e */ /* 0x000fe600000000ff */
[----:B------:R-:W-:Y:S02]  /*82c0*/  F2FP.PACK_AB R21, R63, R62 ;  /* 0x0000003e3f15723e */ /* 0x000fe400000000ff */
[----:B------:R-:W-:Y:S07]  /*82d0*/  F2FP.PACK_AB R23, R117, R66 ;  /* 0x000000427517723e */ /* 0x000fee00000000ff */
[C---:B------:R-:W-:Y:S01]  /*82e0*/  HMMA.16816.F32 R120, R20.reuse, R124, R4 ;  /* 0x0000007c1478723c */ /* 0x040fe20000001804 */
[----:B------:R-:W3:Y:S07]  /*82f0*/  LDSM.16.MT88.4 R4, [R207+0x3900] ;  /* 0x00390000cf04783b */ /* 0x000eee0000004200 */
[C---:B------:R-:W-:Y:S01]  /*8300*/  HMMA.16816.F32 R124, R20.reuse, R126, R8 ;  /* 0x0000007e147c723c */ /* 0x040fe20000001808 */
[----:B------:R-:W4:Y:S07]  /*8310*/  LDSM.16.MT88.4 R8, [R204+0x7900] ;  /* 0x00790000cc08783b */ /* 0x000f2e0000004200 */
[C---:B--2---:R-:W-:Y:S08]  /*8320*/  HMMA.16816.F32 R68, R20.reuse, R24, R68 ;  /* 0x000000181444723c */ /* 0x044ff00000001844 */
[C---:B------:R-:W-:Y:S01]  /*8330*/  HMMA.16816.F32 R72, R20.reuse, R26, R72 ;  /* 0x0000001a1448723c */ /* 0x040fe20000001848 */
[----:B------:R-:W2:Y:S07]  /*8340*/  LDSM.16.MT88.4 R24, [R205+0x7900] ;  /* 0x00790000cd18783b */ /* 0x000eae0000004200 */
[C---:B-1----:R-:W-:Y:S08]  /*8350*/  HMMA.16816.F32 R76, R20.reuse, R28, R76 ;  /* 0x0000001c144c723c */ /* 0x042ff0000000184c */
[C---:B------:R-:W-:Y:S08]  /*8360*/  HMMA.16816.F32 R80, R20.reuse, R30, R80 ;  /* 0x0000001e1450723c */ /* 0x040ff00000001850 */
[C---:B---3--:R-:W-:Y:S08]  /*8370*/  HMMA.16816.F32 R84, R20.reuse, R4, R84 ;  /* 0x000000041454723c */ /* 0x048ff00000001854 */
[C---:B------:R-:W-:Y:S01]  /*8380*/  HMMA.16816.F32 R88, R20.reuse, R6, R88 ;  /* 0x000000061458723c */ /* 0x040fe20000001858 */
[----:B------:R-:W1:Y:S07]  /*8390*/  LDSM.16.MT88.4 R4, [R208+0x7900] ;  /* 0x00790000d004783b */ /* 0x000e6e0000004200 */
[C---:B----4-:R-:W-:Y:S08]  /*83a0*/  HMMA.16816.F32 R92, R20.reuse, R8, R92 ;  /* 0x00000008145c723c */ /* 0x050ff0000000185c */
[C---:B------:R-:W-:Y:S01]  /*83b0*/  HMMA.16816.F32 R96, R20.reuse, R10, R96 ;  /* 0x0000000a1460723c */ /* 0x040fe20000001860 */
[----:B------:R-:W3:Y:S07]  /*83c0*/  LDSM.16.MT88.4 R8, [R207+0x7900] ;  /* 0x00790000cf08783b */ /* 0x000eee0000004200 */
[C---:B--2---:R-:W-:Y:S08]  /*83d0*/  HMMA.16816.F32 R100, R20.reuse, R24, R100 ;  /* 0x000000181464723c */ /* 0x044ff00000001864 */
[C---:B------:R-:W-:Y:S08]  /*83e0*/  HMMA.16816.F32 R104, R20.reuse, R26, R104 ;  /* 0x0000001a1468723c */ /* 0x040ff00000001868 */
[C---:B-1----:R-:W-:Y:S07]  /*83f0*/  HMMA.16816.F32 R128, R20.reuse, R4, R12 ;  /* 0x000000041480723c */ /* 0x042fee000000180c */
[----:B------:R-:W-:Y:S01]  /*8400*/  FADD.FTZ R4, R59, R0 ;  /* 0x000000003b047221 */ /* 0x000fe20000010000 */
[C---:B------:R-:W-:Y:S04]  /*8410*/  HMMA.16816.F32 R108, R20.reuse, R6, R108 ;  /* 0x00000006146c723c */ /* 0x040fe8000000186c */
[----:B------:R-:W-:Y:S02]  /*8420*/  FADD.FTZ R0, R60, R2 ;  /* 0x000000023c007221 */ /* 0x000fe40000010000 */
[----:B------:R-:W-:Y:S02]  /*8430*/  FADD.FTZ R4, R62, R4 ;  /* 0x000000043e047221 */ /* 0x000fe40000010000 */
[C---:B---3--:R-:W-:Y:S04]  /*8440*/  HMMA.16816.F32 R132, R20.reuse, R8, R16 ;  /* 0x000000081484723c */ /* 0x048fe80000001810 */
[----:B------:R-:W-:Y:S02]  /*8450*/  FADD.FTZ R0, R61, R0 ;  /* 0x000000003d007221 */ /* 0x000fe40000010000 */
[----:B------:R-:W-:Y:S02]  /*8460*/  FADD.FTZ R4, R63, R4 ;  /* 0x000000043f047221 */ /* 0x000fe40000010000 */
[----:B------:R-:W-:Y:S04]  /*8470*/  HMMA.16816.F32 R112, R20, R10, R112 ;  /* 0x0000000a1470723c */ /* 0x000fe80000001870 */
[----:B------:R-:W-:Y:S02]  /*8480*/  FADD.FTZ R2, R64, R0 ;  /* 0x0000000040027221 */ /* 0x000fe40000010000 */
[----:B------:R-:W-:Y:S02]  /*8490*/  FADD.FTZ R0, R66, R4 ;  /* 0x0000000442007221 */ /* 0x000fe40000010000 */
[----:B------:R-:W-:Y:S04]  /*84a0*/  FADD.FTZ R232, R65, R2 ;  /* 0x0000000241e87221 */ /* 0x000fe80000010000 */
[----:B------:R-:W-:Y:S01]  /*84b0*/  FADD.FTZ R233, R117, R0 ;  /* 0x0000000075e97221 */ /* 0x000fe20000010000 */
[----:B------:R-:W-:Y:S01]  /*84c0*/  MOV R117, R116 ;  /* 0x0000007400757202 */ /* 0x000fe20000000f00 */
[----:B------:R-:W-:-:S05]  /*84d0*/  @P1 BRA `(.L_x_3) ;  /* 0xffffcbb000001947 */ /* 0x000fca000383ffff */
.L_x_2:
[----:B------:R-:W2:Y:S01]  /*84e0*/  LDL.LU R13, [R1] ;  /* 0x00000000010d7983 */ /* 0x000ea20000300800 */
[----:B------:R-:W-:-:S03]  /*84f0*/  MOV R44, c[0x0][0x4e8] ;  /* 0x00013a00002c7a02 */ /* 0x000fc60000000f00 */
[----:B------:R-:W3:Y:S01]  /*8500*/  LDL.LU R45, [R1+0x8] ;  /* 0x00000800012d7983 */ /* 0x000ee20000300800 */
[----:B------:R-:W-:-:S03]  /*8510*/  ISETP.NE.AND P0, PT, R44, 0x1, PT ;  /* 0x000000012c00780c */ /* 0x000fc60003f05270 */
[----:B------:R-:W1:Y:S04]  /*8520*/  SHFL.BFLY PT, R6, R232, 0x2, 0x1f ;  /* 0x0c401f00e8067f89 */ /* 0x000e6800000e0000 */
[----:B------:R-:W4:Y:S04]  /*8530*/  SHFL.BFLY PT, R7, R233, 0x2, 0x1f ;  /* 0x0c401f00e9077f89 */ /* 0x000f2800000e0000 */
[----:B------:R-:W5:Y:S04]  /*8540*/  S2R R4, SR_CTAID.Y ;  /* 0x0000000000047919 */ /* 0x000f680000002600 */
[----:B------:R-:W5:Y:S01]  /*8550*/  S2R R5, SR_TID.X ;  /* 0x0000000000057919 */ /* 0x000f620000002100 */
[----:B-1----:R-:W-:-:S02]  /*8560*/  FADD.FTZ R6, R6, R232 ;  /* 0x000000e806067221 */ /* 0x002fc40000010000 */
[----:B----4-:R-:W-:-:S03]  /*8570*/  FADD.FTZ R7, R7, R233 ;  /* 0x000000e907077221 */ /* 0x010fc60000010000 */
[----:B------:R-:W1:Y:S01]  /*8580*/  SHFL.BFLY PT, R0, R6, 0x1, 0x1f ;  /* 0x0c201f0006007f89 */ /* 0x000e6200000e0000 */
[----:B-----5:R-:W-:-:S03]  /*8590*/  IMAD.WIDE.U32 R18, R4, c[0x0][0x490], RZ ;  /* 0x0001240004127a25 */ /* 0x020fc600078e00ff */
[----:B------:R-:W4:Y:S01]  /*85a0*/  SHFL.BFLY PT, R2, R7, 0x1, 0x1f ;  /* 0x0c201f0007027f89 */ /* 0x000f2200000e0000 */
[----:B------:R-:W-:Y:S01]  /*85b0*/  SHF.R.S32.HI R12, RZ, 0x1f, R5 ;  /* 0x0000001fff0c7819 */ /* 0x000fe20000011405 */
[----:B------:R-:W-:-:S04]  /*85c0*/  IMAD.WIDE.U32 R20, R4, c[0x0][0x3e8], RZ ;  /* 0x0000fa0004147a25 */ /* 0x000fc800078e00ff */
[----:B-1----:R-:W-:Y:S01]  /*85d0*/  FADD.FTZ R6, R6, R0 ;  /* 0x0000000006067221 */ /* 0x002fe20000010000 */
[----:B------:R-:W-:Y:S01]  /*85e0*/  SHF.R.S32.HI R0, RZ, 0x1f, R4 ;  /* 0x0000001fff007819 */ /* 0x000fe20000011404 */
[----:B----4-:R-:W-:-:S03]  /*85f0*/  FADD.FTZ R7, R7, R2 ;  /* 0x0000000207077221 */ /* 0x010fc60000010000 */
[----:B------:R-:W-:Y:S01]  /*8600*/  FSETP.NE.FTZ.AND P2, PT, R6, RZ, PT ;  /* 0x000000ff0600720b */ /* 0x000fe20003f55000 */
[C---:B------:R-:W-:Y:S01]  /*8610*/  IMAD R16, R0.reuse, c[0x0][0x490], RZ ;  /* 0x0001240000107a24 */ /* 0x040fe200078e02ff */
[----:B------:R-:W-:Y:S01]  /*8620*/  MOV R2, RZ ;  /* 0x000000ff00027202 */ /* 0x000fe20000000f00 */
[----:B------:R-:W-:Y:S01]  /*8630*/  IMAD R8, R0, c[0x0][0x3e8], RZ ;  /* 0x0000fa0000087a24 */ /* 0x000fe200078e02ff */
[----:B------:R-:W1:Y:S01]  /*8640*/  S2R R40, SR_CTAID.Z ;  /* 0x0000000000287919 */ /* 0x000e620000002700 */
[C---:B------:R-:W-:Y:S01]  /*8650*/  IMAD R16, R4.reuse, c[0x0][0x494], R16 ;  /* 0x0001250004107a24 */ /* 0x040fe200078e0210 */
[----:B------:R-:W-:Y:S01]  /*8660*/  MOV R42, 0xff800000 ;  /* 0xff800000002a7802 */ /* 0x000fe20000000f00 */
[----:B------:R-:W-:Y:S01]  /*8670*/  IMAD R8, R4, c[0x0][0x3ec], R8 ;  /* 0x0000fb0004087a24 */ /* 0x000fe200078e0208 */
[CC--:B------:R-:W-:Y:S02]  /*8680*/  LEA.HI R4, R12.reuse, R5.reuse, RZ, 0x2 ;  /* 0x000000050c047211 */ /* 0x0c0fe400078f10ff */
[----:B------:R-:W-:-:S02]  /*8690*/  LEA.HI R12, R12, R5, RZ, 0x5 ;  /* 0x000000050c0c7211 */ /* 0x000fc400078f28ff */
[----:B------:R-:W-:Y:S01]  /*86a0*/  LOP3.LUT R10, R4, 0xfffffffc, RZ, 0xc0, !PT ;  /* 0xfffffffc040a7812 */ /* 0x000fe200078ec0ff */
[----:B------:R-:W4:Y:S01]  /*86b0*/  @P2 MUFU.RCP R2, R6 ;  /* 0x0000000600022308 */ /* 0x000f220000001000 */
[----:B------:R-:W-:Y:S02]  /*86c0*/  LOP3.LUT R11, R12, 0xffffffe0, RZ, 0xc0, !PT ;  /* 0xffffffe00c0b7812 */ /* 0x000fe400078ec0ff */
[----:B------:R-:W-:Y:S02]  /*86d0*/  IADD3 R10, -R10, R5, RZ ;  /* 0x000000050a0a7210 */ /* 0x000fe40007ffe1ff */
[----:B------:R-:W-:Y:S01]  /*86e0*/  IADD3 R9, R21, R8, RZ ;  /* 0x0000000815097210 */ /* 0x000fe20007ffe0ff */
[----:B------:R-:W-:Y:S01]  /*86f0*/  IMAD.IADD R11, R5, 0x1, -R11 ;  /* 0x00000001050b7824 */ /* 0x000fe200078e0a0b */
[----:B------:R-:W-:Y:S01]  /*8700*/  IADD3 R17, R19, R16, RZ ;  /* 0x0000001013117210 */ /* 0x000fe20007ffe0ff */
[----:B------:R-:W5:Y:S01]  /*8710*/  @P2 MUFU.LG2 R6, R6 ;  /* 0x0000000600062308 */ /* 0x000f620000000c00 */
[----:B------:R-:W-:Y:S01]  /*8720*/  MOV R8, R20 ;  /* 0x0000001400087202 */ /* 0x000fe20000000f00 */
[----:B------:R-:W-:Y:S01]  /*8730*/  IMAD.MOV.U32 R16, RZ, RZ, R18 ;  /* 0x000000ffff107224 */ /* 0x000fe200078e0012 */
[----:B------:R-:W-:-:S02]  /*8740*/  LOP3.LUT P4, RZ, R11, 0x3, RZ, 0xc0, !PT ;  /* 0x000000030bff7812 */ /* 0x000fc4000788c0ff */
[----:B------:R-:W-:Y:S01]  /*8750*/  FSETP.NE.FTZ.AND P1, PT, R7, RZ, PT ;  /* 0x000000ff0700720b */ /* 0x000fe20003f35000 */
[C---:B----4-:R-:W-:Y:S02]  /*8760*/  FMUL.FTZ R121, R2.reuse, R121 ;  /* 0x0000007902797220 */ /* 0x050fe40000410000 */
[C---:B------:R-:W-:Y:S02]  /*8770*/  FMUL.FTZ R11, R2.reuse, R120 ;  /* 0x00000078020b7220 */ /* 0x040fe40000410000 */
[C---:B------:R-:W-:Y:S02]  /*8780*/  FMUL.FTZ R125, R2.reuse, R125 ;  /* 0x0000007d027d7220 */ /* 0x040fe40000410000 */
[C---:B------:R-:W-:Y:S02]  /*8790*/  FMUL.FTZ R19, R2.reuse, R124 ;  /* 0x0000007c02137220 */ /* 0x040fe40000410000 */
[C---:B------:R-:W-:Y:S02]  /*87a0*/  FMUL.FTZ R69, R2.reuse, R69 ;  /* 0x0000004502457220 */ /* 0x040fe40000410000 */
[----:B------:R-:W-:-:S02]  /*87b0*/  FMUL.FTZ R22, R2, R68 ;  /* 0x0000004402167220 */ /* 0x000fc40000410000 */
[C---:B------:R-:W-:Y:S02]  /*87c0*/  FMUL.FTZ R73, R2.reuse, R73 ;  /* 0x0000004902497220 */ /* 0x040fe40000410000 */
        /* <DEDUP_REMOVED lines=24> */
[----:B------:R-:W-:Y:S01]  /*8950*/  FMUL.FTZ R27, R2, R112 ;  /* 0x00000070021b7220 */ /* 0x000fe20000410000 */
[----:B------:R-:W-:Y:S01]  /*8960*/  SHF.R.S32.HI R2, RZ, 0x1f, R4 ;  /* 0x0000001fff027819 */ /* 0x000fe20000011404 */
[----:B-----5:R-:W-:Y:S02]  /*8970*/  @P2 FMUL.FTZ R6, R6, 0.69314718246459960938 ;  /* 0x3f31721806062820 */ /* 0x020fe40000410000 */
[----:B--2---:R-:W-:-:S04]  /*8980*/  @P0 IMAD.HI.U32 R0, R13, c[0x0][0x4ec], RZ ;  /* 0x00013b000d000a27 */ /* 0x004fc800078e00ff */
[----:B------:R-:W-:Y:S01]  /*8990*/  IMAD.MOV.U32 R14, RZ, RZ, R13 ;  /* 0x000000ffff0e7224 */ /* 0x000fe200078e000d */
[----:B------:R-:W-:Y:S02]  /*89a0*/  @P0 SHF.R.U32.HI R14, RZ, c[0x0][0x4f0], R0 ;  /* 0x00013c00ff0e0a19 */ /* 0x000fe40000011600 */
[----:B------:R-:W-:Y:S02]  /*89b0*/  MOV R0, RZ ;  /* 0x000000ff00007202 */ /* 0x000fe40000000f00 */
[----:B------:R-:W-:-:S05]  /*89c0*/  IADD3 R5, -R14, RZ, RZ ;  /* 0x000000ff0e057210 */ /* 0x000fca0007ffe1ff */
[----:B------:R-:W-:Y:S01]  /*89d0*/  IMAD R39, R5, c[0x0][0x4e8], R13 ;  /* 0x00013a0005277a24 */ /* 0x000fe200078e020d */
[----:B------:R-:W-:-:S04]  /*89e0*/  SHF.R.S32.HI R5, RZ, 0x2, R4 ;  /* 0x00000002ff057819 */ /* 0x000fc80000011404 */
[----:B------:R-:W-:-:S04]  /*89f0*/  LEA.HI R2, R2, R5, RZ, 0x3 ;  /* 0x0000000502027211 */ /* 0x000fc800078f18ff */
[----:B------:R-:W-:Y:S02]  /*8a00*/  LOP3.LUT R2, R2, 0xfffffff8, RZ, 0xc0, !PT ;  /* 0xfffffff802027812 */ /* 0x000fe400078ec0ff */
[----:B-1----:R-:W-:-:S03]  /*8a10*/  SHF.R.S32.HI R4, RZ, 0x1f, R40 ;  /* 0x0000001fff047819 */ /* 0x002fc60000011428 */
[----:B------:R-:W-:Y:S02]  /*8a20*/  IMAD.IADD R5, R5, 0x1, -R2 ;  /* 0x0000000105057824 */ /* 0x000fe400078e0a02 */
[----:B------:R-:W-:Y:S02]  /*8a30*/  @P2 IMAD.MOV.U32 R2, RZ, RZ, 0x3f317218 ;  /* 0x3f317218ff022424 */ /* 0x000fe400078e00ff */
[C---:B------:R-:W-:Y:S02]  /*8a40*/  IMAD R43, R4.reuse, c[0x0][0x498], RZ ;  /* 0x00012600042b7a24 */ /* 0x040fe400078e02ff */
[----:B------:R-:W-:Y:S02]  /*8a50*/  IMAD R15, R4, c[0x0][0x3f0], RZ ;  /* 0x0000fc00040f7a24 */ /* 0x000fe400078e02ff */
[----:B------:R-:W-:-:S04]  /*8a60*/  @P2 FMUL.FTZ R4, R2, c[0x0][0x2d0] ;  /* 0x0000b40002042a20 */ /* 0x000fc80000410000 */
[----:B------:R-:W-:Y:S01]  /*8a70*/  @P2 FFMA.FTZ R42, R4, R116, R6 ;  /* 0x00000074042a2223 */ /* 0x000fe20000010006 */
[----:B---3--:R-:W-:Y:S02]  /*8a80*/  SHF.R.S32.HI R4, RZ, 0x2, R45 ;  /* 0x00000002ff047819 */ /* 0x008fe4000001142d */
[----:B------:R-:W2:Y:S01]  /*8a90*/  LDL R45, [R1+0x4] ;  /* 0x00000400012d7983 */ /* 0x000ea20000100800 */
[----:B------:R-:W1:Y:S08]  /*8aa0*/  @P1 MUFU.RCP R0, R7 ;  /* 0x0000000700001308 */ /* 0x000e700000001000 */
[----:B------:R-:W3:Y:S01]  /*8ab0*/  @P1 MUFU.LG2 R7, R7 ;  /* 0x0000000700071308 */ /* 0x000ee20000000c00 */
[----:B-1----:R-:W-:-:S02]  /*8ac0*/  FMUL.FTZ R123, R0, R123 ;  /* 0x0000007b007b7220 */ /* 0x002fc40000410000 */
        /* <DEDUP_REMOVED lines=30> */
[----:B------:R-:W-:Y:S01]  /*8cb0*/  FMUL.FTZ R114, R0, R114 ;  /* 0x0000007200727220 */ /* 0x000fe20000410000 */
[----:B------:R-:W-:Y:S01]  /*8cc0*/  @P1 MOV R0, 0x3f317218 ;  /* 0x3f31721800001802 */ /* 0x000fe20000000f00 */
[----:B---3--:R-:W-:Y:S01]  /*8cd0*/  @P1 FMUL.FTZ R2, R7, 0.69314718246459960938 ;  /* 0x3f31721807021820 */ /* 0x008fe20000410000 */
[----:B------:R-:W-:-:S03]  /*8ce0*/  MOV R41, 0xff800000 ;  /* 0xff80000000297802 */ /* 0x000fc60000000f00 */
[----:B------:R-:W-:-:S04]  /*8cf0*/  @P1 FMUL.FTZ R0, R0, c[0x0][0x2d0] ;  /* 0x0000b40000001a20 */ /* 0x000fc80000410000 */
[----:B------:R-:W-:Y:S01]  /*8d00*/  @P1 FFMA.FTZ R41, R0, R3, R2 ;  /* 0x0000000300291223 */ /* 0x000fe20000010002 */
[----:B------:R-:W-:Y:S01]  /*8d10*/  SHF.R.S32.HI R0, RZ, 0x5, R12 ;  /* 0x00000005ff007819 */ /* 0x000fe2000001140c */
[C---:B------:R-:W-:Y:S02]  /*8d20*/  IMAD R43, R40.reuse, c[0x0][0x49c], R43 ;  /* 0x00012700282b7a24 */ /* 0x040fe400078e022b */
[C---:B------:R-:W-:Y:S01]  /*8d30*/  IMAD R15, R40.reuse, c[0x0][0x3f4], R15 ;  /* 0x0000fd00280f7a24 */ /* 0x040fe200078e020f */
[----:B------:R-:W-:Y:S01]  /*8d40*/  SHF.R.S32.HI R3, RZ, 0x1f, R0 ;  /* 0x0000001fff037819 */ /* 0x000fe20000011400 */
[----:B------:R-:W-:-:S04]  /*8d50*/  IMAD.WIDE.U32 R16, R40, c[0x0][0x498], R16 ;  /* 0x0001260028107a25 */ /* 0x000fc800078e0010 */
[----:B------:R-:W-:Y:S02]  /*8d60*/  IMAD.WIDE.U32 R8, R40, c[0x0][0x3f0], R8 ;  /* 0x0000fc0028087a25 */ /* 0x000fe400078e0008 */
[----:B------:R-:W1:Y:S01]  /*8d70*/  S2R R40, SR_CTAID.X ;  /* 0x0000000000287919 */ /* 0x000e620000002500 */
[----:B------:R-:W-:Y:S02]  /*8d80*/  LEA.HI R3, R3, R0, RZ, 0x3 ;  /* 0x0000000003037211 */ /* 0x000fe400078f18ff */
[----:B------:R-:W-:Y:S02]  /*8d90*/  LEA.HI R2, R10, R10, RZ, 0x1 ;  /* 0x0000000a0a027211 */ /* 0x000fe400078f08ff */
[----:B------:R-:W-:Y:S02]  /*8da0*/  LOP3.LUT R3, R3, 0xffffff8, RZ, 0xc0, !PT ;  /* 0x0ffffff803037812 */ /* 0x000fe400078ec0ff */
[----:B------:R-:W-:Y:S02]  /*8db0*/  LOP3.LUT R2, R2, 0x1ffffffe, RZ, 0xc0, !PT ;  /* 0x1ffffffe02027812 */ /* 0x000fe400078ec0ff */
[----:B------:R-:W-:-:S02]  /*8dc0*/  IADD3 R6, R0, -R3, RZ ;  /* 0x8000000300067210 */ /* 0x000fc40007ffe0ff */
[----:B------:R-:W-:Y:S01]  /*8dd0*/  LEA R12, R0, R10, 0x9 ;  /* 0x0000000a000c7211 */ /* 0x000fe200078e48ff */
[----:B------:R-:W-:Y:S01]  /*8de0*/  IMAD.IADD R10, R10, 0x1, -R2 ;  /* 0x000000010a0a7824 */ /* 0x000fe200078e0a02 */
[C---:B------:R-:W-:Y:S02]  /*8df0*/  LOP3.LUT R2, R5.reuse, 0x1, RZ, 0xc0, !PT ;  /* 0x0000000105027812 */ /* 0x040fe400078ec0ff */
[C---:B------:R-:W-:Y:S02]  /*8e00*/  R2P PR, R5.reuse, 0x6 ;  /* 0x0000000605007804 */ /* 0x040fe40000000000 */
[----:B------:R-:W-:Y:S02]  /*8e10*/  SHF.L.U32 R5, R5, 0x6, RZ ;  /* 0x0000000605057819 */ /* 0x000fe400000006ff */
[----:B------:R-:W-:Y:S02]  /*8e20*/  LEA R4, R6, R4, 0x4 ;  /* 0x0000000406047211 */ /* 0x000fe400078e20ff */
[----:B------:R-:W-:-:S02]  /*8e30*/  SHF.R.S32.HI R0, RZ, 0x1f, R14 ;  /* 0x0000001fff007819 */ /* 0x000fc4000001140e */
[----:B------:R-:W-:Y:S02]  /*8e40*/  LOP3.LUT R5, R5, 0x1c0, RZ, 0xc0, !PT ;  /* 0x000001c005057812 */ /* 0x000fe400078ec0ff */
[----:B------:R-:W-:Y:S01]  /*8e50*/  LEA R10, R10, R4, 0x3 ;  /* 0x000000040a0a7211 */ /* 0x000fe200078e18ff */
[----:B------:R-:W-:Y:S01]  /*8e60*/  IMAD R0, R0, c[0x0][0x3e0], RZ ;  /* 0x0000f80000007a24 */ /* 0x000fe200078e02ff */
[----:B------:R-:W-:Y:S02]  /*8e70*/  LEA.HI R7, R5, R5, RZ, 0x1d ;  /* 0x0000000505077211 */ /* 0x000fe400078fe8ff */
[----:B-1----:R-:W-:Y:S01]  /*8e80*/  LEA R10, R40, R10, 0x7 ;  /* 0x0000000a280a7211 */ /* 0x002fe200078e38ff */
[----:B------:R-:W-:Y:S01]  /*8e90*/  IMAD R6, R14, c[0x0][0x3e4], R0 ;  /* 0x0000f9000e067a24 */ /* 0x000fe200078e0200 */
[----:B------:R-:W-:Y:S01]  /*8ea0*/  ISETP.NE.U32.AND P3, PT, R2, 0x1, PT ;  /* 0x000000010200780c */ /* 0x000fe20003f65070 */
[----:B------:R-:W-:Y:S01]  /*8eb0*/  IMAD R44, R44, c[0x0][0x388], RZ ;  /* 0x0000e2002c2c7a24 */ /* 0x000fe200078e02ff */
[----:B------:R-:W-:Y:S01]  /*8ec0*/  LEA R0, R40, R4, 0x7 ;  /* 0x0000000428007211 */ /* 0x000fe200078e38ff */
[----:B------:R-:W-:Y:S01]  /*8ed0*/  @P0 IMAD.HI.U32 R5, R10, c[0x0][0x4ec], RZ ;  /* 0x00013b000a050a27 */ /* 0x000fe200078e00ff */
[----:B------:R-:W-:-:S02]  /*8ee0*/  LEA R7, R12, R7, 0x1 ;  /* 0x000000070c077211 */ /* 0x000fc400078e08ff */
[----:B------:R-:W-:Y:S01]  /*8ef0*/  IADD3 R3, R9, R15, RZ ;  /* 0x0000000f09037210 */ /* 0x000fe20007ffe0ff */
[----:B------:R-:W-:Y:S01]  /*8f00*/  IMAD.MOV.U32 R2, RZ, RZ, R8 ;  /* 0x000000ffff027224 */ /* 0x000fe200078e0008 */
[----:B------:R-:W-:Y:S02]  /*8f10*/  F2FP.PACK_AB R11, R121, R11 ;  /* 0x0000000b790b723e */ /* 0x000fe400000000ff */
[C---:B------:R-:W-:Y:S02]  /*8f20*/  IADD3 R4, R0.reuse, 0x8, RZ ;  /* 0x0000000800047810 */ /* 0x040fe40007ffe0ff */
[----:B------:R-:W-:Y:S01]  /*8f30*/  SHF.L.U32 R7, R7, 0x1, RZ ;  /* 0x0000000107077819 */ /* 0x000fe200000006ff */
[----:B------:R-:W-:Y:S01]  /*8f40*/  BAR.SYNC.DEFER_BLOCKING 0x1, 0x100 ;  /* 0x0044000000007b1d */ /* 0x000fe20000010000 */
[----:B------:R-:W-:Y:S02]  /*8f50*/  ISETP.GE.OR P5, PT, R0, R44, P4 ;  /* 0x0000002c0000720c */ /* 0x000fe400027a6670 */
[----:B------:R-:W-:Y:S01]  /*8f60*/  MOV R0, R10 ;  /* 0x0000000a00007202 */ /* 0x000fe20000000f00 */
[----:B------:R-:W-:Y:S01]  /*8f70*/  IMAD.WIDE.U32 R2, R14, c[0x0][0x3e0], R2 ;  /* 0x0000f8000e027a25 */ /* 0x000fe200078e0002 */
[----:B------:R-:W-:-:S02]  /*8f80*/  @P0 SHF.R.U32.HI R0, RZ, c[0x0][0x4f0], R5 ;  /* 0x00013c00ff000a19 */ /* 0x000fc40000011605 */
[----:B------:R-:W-:Y:S01]  /*8f90*/  IADD3 R8, R7, 0x80, RZ ;  /* 0x0000008007087810 */ /* 0x000fe20007ffe0ff */
[----:B------:R-:W-:Y:S01]  /*8fa0*/  IMAD.IADD R3, R3, 0x1, R6 ;  /* 0x0000000103037824 */ /* 0x000fe200078e0206 */
[----:B------:R-:W-:Y:S02]  /*8fb0*/  IADD3 R6, R7, 0x70, RZ ;  /* 0x0000007007067810 */ /* 0x000fe40007ffe0ff */
[----:B------:R-:W-:Y:S02]  /*8fc0*/  @P3 IADD3 R6, R8, 0x10, RZ ;  /* 0x0000001008063810 */ /* 0x000fe40007ffe0ff */
[----:B------:R-:W-:Y:S02]  /*8fd0*/  SHF.R.S32.HI R9, RZ, 0x1f, R0 ;  /* 0x0000001fff097819 */ /* 0x000fe40000011400 */
[----:B------:R-:W-:Y:S01]  /*8fe0*/  IADD3 R8, P0, R0, R16, RZ ;  /* 0x0000001000087210 */ /* 0x000fe20007f1e0ff */
[----:B------:R1:W-:Y:S01]  /*8ff0*/  STS [R7+0x80], R11 ;  /* 0x0000800b07007388 */ /* 0x0003e20000000800 */
[----:B------:R-:W-:Y:S01]  /*9000*/  IMAD.WIDE.U32 R14, R39, c[0x0][0x3d8], R2 ;  /* 0x0000f600270e7a25 */ /* 0x000fe200078e0002 */
[----:B------:R-:W-:-:S02]  /*9010*/  ISETP.GE.OR P4, PT, R4, R44, P4 ;  /* 0x0000002c0400720c */ /* 0x000fc40002786670 */
[----:B------:R-:W-:Y:S01]  /*9020*/  IADD3.X R9, R9, R17, R43, P0, !PT ;  /* 0x0000001109097210 */ /* 0x000fe200007fe42b */
[----:B------:R-:W-:Y:S01]  /*9030*/  IMAD.MOV.U32 R5, RZ, RZ, 0x20 ;  /* 0x00000020ff057424 */ /* 0x000fe200078e00ff */
[----:B------:R-:W-:Y:S02]  /*9040*/  SHF.R.S32.HI R4, RZ, 0x1f, R39 ;  /* 0x0000001fff047819 */ /* 0x000fe40000011427 */
[----:B-1----:R-:W-:-:S05]  /*9050*/  IADD3 R11, -R0, RZ, RZ ;  /* 0x000000ff000b7210 */ /* 0x002fca0007ffe1ff */
[----:B------:R-:W-:-:S05]  /*9060*/  IMAD R0, R11, c[0x0][0x4e8], R10 ;  /* 0x00013a000b007a24 */ /* 0x000fca00078e020a */
[----:B------:R-:W-:Y:S01]  /*9070*/  SHF.R.S32.HI R2, RZ, 0x1f, R0 ;  /* 0x0000001fff027819 */ /* 0x000fe20000011400 */
[----:B------:R-:W-:-:S04]  /*9080*/  IMAD.MOV.U32 R11, RZ, RZ, 0x40 ;  /* 0x00000040ff0b7424 */ /* 0x000fc800078e00ff */
[----:B------:R-:W-:Y:S02]  /*9090*/  IMAD R10, R2, c[0x0][0x488], RZ ;  /* 0x00012200020a7a24 */ /* 0x000fe400078e02ff */
[----:B------:R-:W-:Y:S01]  /*90a0*/  IMAD.WIDE.U32 R2, R0, c[0x0][0x488], R8 ;  /* 0x0001220000027a25 */ /* 0x000fe200078e0008 */
[----:B------:R-:W-:-:S03]  /*90b0*/  SEL R5, R5, 0xffffffe0, !P1 ;  /* 0xffffffe005057807 */ /* 0x000fc60004800000 */
[----:B------:R-:W-:Y:S02]  /*90c0*/  IMAD R4, R4, c[0x0][0x3d8], RZ ;  /* 0x0000f60004047a24 */ /* 0x000fe400078e02ff */
[----:B------:R-:W-:Y:S01]  /*90d0*/  IMAD R0, R0, c[0x0][0x48c], R10 ;  /* 0x0001230000007a24 */ /* 0x000fe200078e020a */
[----:B------:R-:W-:Y:S01]  /*90e0*/  F2FP.PACK_AB R13, R123, R13 ;  /* 0x0000000d7b0d723e */ /* 0x000fe200000000ff */
[----:B------:R-:W-:Y:S01]  /*90f0*/  IMAD R40, R39, c[0x0][0x3dc], R4 ;  /* 0x0000f70027287a24 */ /* 0x000fe200078e0204 */
[----:B------:R-:W-:Y:S02]  /*9100*/  SEL R11, R11, 0xffffffc0, !P2 ;  /* 0xffffffc00b0b7807 */ /* 0x000fe40005000000 */
[----:B------:R-:W-:Y:S02]  /*9110*/  F2FP.PACK_AB R19, R125, R19 ;  /* 0x000000137d13723e */ /* 0x000fe400000000ff */
[----:B------:R-:W-:Y:S02]  /*9120*/  F2FP.PACK_AB R18, R127, R18 ;  /* 0x000000127f12723e */ /* 0x000fe400000000ff */
[----:B------:R-:W-:-:S02]  /*9130*/  IADD3 R4, R7, R5, RZ ;  /* 0x0000000507047210 */ /* 0x000fc40007ffe0ff */
[----:B------:R-:W-:Y:S02]  /*9140*/  LEA R10, P0, R2, c[0x0][0x450], 0x2 ;  /* 0x00011400020a7a11 */ /* 0x000fe400078010ff */
[----:B------:R-:W-:Y:S02]  /*9150*/  IADD3 R0, R3, R0, RZ ;  /* 0x0000000003007210 */ /* 0x000fe40007ffe0ff */
[----:B------:R-:W-:Y:S02]  /*9160*/  F2FP.PACK_AB R22, R69, R22 ;  /* 0x000000164516723e */ /* 0x000fe400000000ff */
[----:B------:R-:W-:Y:S02]  /*9170*/  F2FP.PACK_AB R21, R71, R21 ;  /* 0x000000154715723e */ /* 0x000fe400000000ff */
[----:B------:R-:W-:Y:S02]  /*9180*/  F2FP.PACK_AB R20, R73, R20 ;  /* 0x000000144914723e */ /* 0x000fe400000000ff */
[----:B------:R-:W-:-:S02]  /*9190*/  F2FP.PACK_AB R23, R75, R23 ;  /* 0x000000174b17723e */ /* 0x000fc400000000ff */
[----:B------:R-:W-:Y:S01]  /*91a0*/  IADD3 R5, R5, R6, RZ ;  /* 0x0000000605057210 */ /* 0x000fe20007ffe0ff */
[----:B------:R-:W-:Y:S01]  /*91b0*/  STS [R7+0x480], R13 ;  /* 0x0004800d07007388 */ /* 0x000fe20000000800 */
[----:B------:R-:W-:Y:S02]  /*91c0*/  F2FP.PACK_AB R26, R77, R26 ;  /* 0x0000001a4d1a723e */ /* 0x000fe400000000ff */
[----:B------:R-:W-:Y:S02]  /*91d0*/  F2FP.PACK_AB R25, R79, R25 ;  /* 0x000000194f19723e */ /* 0x000fe400000000ff */
[----:B------:R-:W-:Y:S01]  /*91e0*/  IADD3 R8, R7, R11, RZ ;  /* 0x0000000b07087210 */ /* 0x000fe20007ffe0ff */
[----:B------:R-:W-:Y:S01]  /*91f0*/  STS [R6], R19 ;  /* 0x0000001306007388 */ /* 0x000fe20000000800 */
[----:B------:R-:W-:Y:S02]  /*9200*/  F2FP.PACK_AB R24, R81, R24 ;  /* 0x000000185118723e */ /* 0x000fe400000000ff */
[----:B------:R-:W-:Y:S01]  /*9210*/  F2FP.PACK_AB R29, R83, R29 ;  /* 0x0000001d531d723e */ /* 0x000fe200000000ff */
[----:B------:R-:W-:Y:S01]  /*9220*/  STS [R6+0x400], R18 ;  /* 0x0004001206007388 */ /* 0x000fe20000000800 */
[----:B------:R-:W-:-:S02]  /*9230*/  IADD3 R9, R11, R6, RZ ;  /* 0x000000060b097210 */ /* 0x000fc40007ffe0ff */
[----:B------:R-:W-:Y:S01]  /*9240*/  LEA.HI.X R3, R2, c[0x0][0x454], R0, 0x2, P0 ;  /* 0x0001150002037a11 */ /* 0x000fe200000f1400 */
[----:B------:R-:W-:Y:S01]  /*9250*/  IMAD.IADD R0, R11, 0x1, R4 ;  /* 0x000000010b007824 */ /* 0x000fe200078e0204 */
[----:B------:R-:W-:Y:S01]  /*9260*/  F2FP.PACK_AB R37, R85, R37 ;  /* 0x000000255525723e */ /* 0x000fe200000000ff */
[----:B------:R-:W-:Y:S01]  /*9270*/  STS [R4+0x80], R22 ;  /* 0x0000801604007388 */ /* 0x000fe20000000800 */
[----:B------:R-:W-:Y:S02]  /*9280*/  F2FP.PACK_AB R86, R87, R86 ;  /* 0x000000565756723e */ /* 0x000fe400000000ff */
[----:B------:R-:W-:Y:S01]  /*9290*/  F2FP.PACK_AB R38, R89, R38 ;  /* 0x000000265926723e */ /* 0x000fe200000000ff */
[----:B------:R-:W-:Y:S01]  /*92a0*/  STS [R4+0x480], R21 ;  /* 0x0004801504007388 */ /* 0x000fe20000000800 */
[----:B------:R-:W-:Y:S02]  /*92b0*/  F2FP.PACK_AB R90, R91, R90 ;  /* 0x0000005a5b5a723e */ /* 0x000fe400000000ff */
[----:B------:R-:W-:Y:S01]  /*92c0*/  IADD3 R2, R5, R11, RZ ;  /* 0x0000000b05027210 */ /* 0x000fe20007ffe0ff */
[----:B------:R-:W-:Y:S01]  /*92d0*/  STS [R5], R20 ;  /* 0x0000001405007388 */ /* 0x000fe20000000800 */
[----:B------:R-:W-:-:S02]  /*92e0*/  F2FP.PACK_AB R36, R93, R36 ;  /* 0x000000245d24723e */ /* 0x000fc400000000ff */
[----:B------:R-:W-:Y:S01]  /*92f0*/  F2FP.PACK_AB R94, R95, R94 ;  /* 0x0000005e5f5e723e */ /* 0x000fe200000000ff */
[----:B------:R-:W-:Y:S01]  /*9300*/  STS [R5+0x400], R23 ;  /* 0x0004001705007388 */ /* 0x000fe20000000800 */
[----:B------:R-:W-:Y:S02]  /*9310*/  F2FP.PACK_AB R35, R97, R35 ;  /* 0x000000236123723e */ /* 0x000fe400000000ff */
[----:B------:R-:W-:Y:S01]  /*9320*/  F2FP.PACK_AB R98, R99, R98 ;  /* 0x000000626362723e */ /* 0x000fe200000000ff */
[----:B------:R-:W-:Y:S01]  /*9330*/  STS [R8+0x80], R26 ;  /* 0x0000801a08007388 */ /* 0x000fe20000000800 */
[----:B------:R-:W-:Y:S02]  /*9340*/  F2FP.PACK_AB R34, R101, R34 ;  /* 0x000000226522723e */ /* 0x000fe400000000ff */
[----:B------:R-:W-:Y:S01]  /*9350*/  F2FP.PACK_AB R102, R103, R102 ;  /* 0x000000666766723e */ /* 0x000fe200000000ff */
[----:B------:R-:W-:Y:S01]  /*9360*/  STS [R8+0x480], R25 ;  /* 0x0004801908007388 */ /* 0x000fe20000000800 */
[----:B------:R-:W-:-:S02]  /*9370*/  F2FP.PACK_AB R33, R105, R33 ;  /* 0x000000216921723e */ /* 0x000fc400000000ff */
[----:B------:R-:W-:Y:S01]  /*9380*/  F2FP.PACK_AB R32, R107, R32 ;  /* 0x000000206b20723e */ /* 0x000fe200000000ff */
[----:B------:R-:W-:Y:S01]  /*9390*/  STS [R9], R24 ;  /* 0x0000001809007388 */ /* 0x000fe20000000800 */
[----:B------:R-:W-:-:S03]  /*93a0*/  F2FP.PACK_AB R31, R129, R31 ;  /* 0x0000001f811f723e */ /* 0x000fc600000000ff */
[----:B------:R-:W-:Y:S01]  /*93b0*/  STS [R9+0x400], R29 ;  /* 0x0004001d09007388 */ /* 0x000fe20000000800 */
[----:B------:R-:W-:-:S03]  /*93c0*/  F2FP.PACK_AB R130, R131, R130 ;  /* 0x000000828382723e */ /* 0x000fc600000000ff */
[----:B------:R-:W-:Y:S01]  /*93d0*/  STS [R0+0x80], R37 ;  /* 0x0000802500007388 */ /* 0x000fe20000000800 */
[----:B------:R-:W-:-:S03]  /*93e0*/  F2FP.PACK_AB R30, R109, R30 ;  /* 0x0000001e6d1e723e */ /* 0x000fc600000000ff */
[----:B------:R-:W-:Y:S01]  /*93f0*/  STS [R0+0x480], R86 ;  /* 0x0004805600007388 */ /* 0x000fe20000000800 */
[----:B------:R-:W-:-:S03]  /*9400*/  F2FP.PACK_AB R110, R111, R110 ;  /* 0x0000006e6f6e723e */ /* 0x000fc600000000ff */
        /* <DEDUP_REMOVED lines=8> */
[----:B------:R-:W-:Y:S04]  /*9490*/  STS [R6+0x4000], R35 ;  /* 0x0040002306007388 */ /* 0x000fe80000000800 */
[----:B------:R-:W-:Y:S04]  /*94a0*/  STS [R6+0x4400], R98 ;  /* 0x0044006206007388 */ /* 0x000fe80000000800 */
[----:B------:R-:W-:Y:S04]  /*94b0*/  STS [R4+0x4080], R34 ;  /* 0x0040802204007388 */ /* 0x000fe80000000800 */
[----:B------:R1:W-:Y:S04]  /*94c0*/  STS [R4+0x4480], R102 ;  /* 0x0044806604007388 */ /* 0x0003e80000000800 */
[----:B------:R-:W-:Y:S04]  /*94d0*/  STS [R5+0x4000], R33 ;  /* 0x0040002105007388 */ /* 0x000fe80000000800 */
        /* <DEDUP_REMOVED lines=9> */
[----:B------:R-:W-:Y:S04]  /*9570*/  SHFL.IDX PT, R12, R10, RZ, 0x1c1f ;  /* 0x001c1fff0a0c7589 */ /* 0x000fe800000e0000 */
[----:B------:R-:W3:Y:S04]  /*9580*/  SHFL.IDX PT, R13, R3, RZ, 0x1c1f ;  /* 0x001c1fff030d7589 */ /* 0x000ee800000e0000 */
[----:B------:R-:W-:Y:S06]  /*9590*/  BAR.SYNC.DEFER_BLOCKING 0x1, 0x100 ;  /* 0x0044000000007b1d */ /* 0x000fec0000010000 */
[----:B------:R-:W-:Y:S04]  /*95a0*/  SHFL.IDX PT, R10, R10, 0x1, 0x1c1f ;  /* 0x003c1f000a0a7f89 */ /* 0x000fe800000e0000 */
[----:B------:R-:W4:Y:S01]  /*95b0*/  SHFL.IDX PT, R11, R3, 0x1, 0x1c1f ;  /* 0x003c1f00030b7f89 */ /* 0x000f2200000e0000 */
[----:B-1----:R-:W-:-:S03]  /*95c0*/  SHF.L.U32 R4, R249, 0x1, RZ ;  /* 0x00000001f9047819 */ /* 0x002fc600000006ff */
[----:B---3--:R1:W-:Y:S04]  /*95d0*/  @!P5 ST.E [R12.64], R42 ;  /* 0x0000002a0c00d985 */ /* 0x0083e8000c101916 */
[----:B----4-:R1:W-:Y:S04]  /*95e0*/  @!P4 ST.E [R10.64], R41 ;  /* 0x000000290a00c985 */ /* 0x0103e8000c101916 */
[----:B------:R1:W3:Y:S04]  /*95f0*/  LDS.128 R20, [R4+0x1080] ;  /* 0x0010800004147984 */ /* 0x0002e80000000c00 */
[----:B------:R1:W4:Y:S04]  /*9600*/  LDS.128 R28, [R4+0x2080] ;  /* 0x00208000041c7984 */ /* 0x0003280000000c00 */
[----:B------:R1:W1:Y:S04]  /*9610*/  LDS.128 R32, [R4+0x3080] ;  /* 0x0030800004207984 */ /* 0x0002680000000c00 */
[----:B------:R1:W1:Y:S04]  /*9620*/  LDS.128 R16, [R4+0x5080] ;  /* 0x0050800004107984 */ /* 0x0002680000000c00 */
[----:B------:R1:W1:Y:S04]  /*9630*/  LDS.128 R24, [R4+0x6080] ;  /* 0x0060800004187984 */ /* 0x0002680000000c00 */
[----:B------:R1:W1:Y:S01]  /*9640*/  LDS.128 R36, [R4+0x7080] ;  /* 0x0070800004247984 */ /* 0x0002620000000c00 */
[----:B------:R-:W-:-:S02]  /*9650*/  IADD3 R0, R15, R40, RZ ;  /* 0x000000280f007210 */ /* 0x000fc40007ffe0ff */
[----:B------:R-:W-:-:S04]  /*9660*/  LEA R7, P0, R14, c[0x0][0x380], 0x1 ;  /* 0x0000e0000e077a11 */ /* 0x000fc800078008ff */
[----:B------:R-:W-:Y:S02]  /*9670*/  LEA.HI.X R6, R14, c[0x0][0x384], R0, 0x1, P0 ;  /* 0x0000e1000e067a11 */ /* 0x000fe400000f0c00 */
[----:B--2---:R-:W-:Y:S01]  /*9680*/  ISETP.GE.AND P0, PT, R45, R44, PT ;  /* 0x0000002c2d00720c */ /* 0x004fe20003f06270 */
[----:B------:R2:W1:Y:S01]  /*9690*/  SHFL.IDX PT, R2, R7, RZ, 0x181f ;  /* 0x00181fff07027589 */ /* 0x00046200000e0000 */
[----:B------:R-:W-:Y:S03]  /*96a0*/  BSSY B0, `(.L_x_4) ;  /* 0x000000e000007945 */ /* 0x000fe60003800000 */
[----:B------:R2:W1:Y:S08]  /*96b0*/  SHFL.IDX PT, R3, R6, RZ, 0x181f ;  /* 0x00181fff06037589 */ /* 0x00047000000e0000 */
[----:B------:R-:W-:Y:S05]  /*96c0*/  @P0 BRA `(.L_x_5) ;  /* 0x000000b000000947 */ /* 0x000fea0003800000 */
[----:B-1-3--:R-:W1:Y:S01]  /*96d0*/  LDS.128 R12, [R4+0x80] ;  /* 0x00008000040c7984 */ /* 0x00ae620000000c00 */
[----:B------:R-:W-:-:S02]  /*96e0*/  ISETP.GE.AND P0, PT, R240, c[0x0][0x3c8], PT ;  /* 0x0000f200f0007a0c */ /* 0x000fc40003f06270 */
[----:B------:R-:W-:Y:S01]  /*96f0*/  ISETP.GE.AND P1, PT, R238, c[0x0][0x3c8], PT ;  /* 0x0000f200ee007a0c */ /* 0x000fe20003f26270 */
[----:B------:R3:W5:Y:S10]  /*9700*/  LDS.128 R8, [R4+0x4080] ;  /* 0x0040800004087984 */ /* 0x0007740000000c00 */
[----:B------:R-:W-:-:S04]  /*9710*/  @!P0 SHF.R.S32.HI R0, RZ, 0x1f, R240 ;  /* 0x0000001fff008819 */ /* 0x000fc800000114f0 */
[----:B------:R-:W-:-:S04]  /*9720*/  @!P0 LEA.HI R0, R0, R240, RZ, 0x3 ;  /* 0x000000f000008211 */ /* 0x000fc800078f18ff */
[----:B------:R-:W-:Y:S01]  /*9730*/  @!P0 LOP3.LUT R0, R0, 0xfffffff8, RZ, 0xc0, !PT ;  /* 0xfffffff800008812 */ /* 0x000fe200078ec0ff */
[----:B---3--:R-:W-:-:S04]  /*9740*/  @!P1 IMAD.WIDE R4, R238, 0x2, R2 ;  /* 0x00000002ee049825 */ /* 0x008fc800078e0202 */
[----:B------:R-:W-:Y:S01]  /*9750*/  @!P0 IMAD.WIDE R2, R0, 0x2, R2 ;  /* 0x0000000200028825 */ /* 0x000fe200078e0202 */
[----:B-1----:R1:W-:Y:S04]  /*9760*/  @!P1 ST.E.128 [R4.64], R12 ;  /* 0x0000000c04009985 */ /* 0x0023e8000c101d16 */
[----:B-----5:R1:W-:Y:S02]  /*9770*/  @!P0 ST.E.128 [R2.64], R8 ;  /* 0x0000000802008985 */ /* 0x0203e4000c101d16 */
.L_x_5:
[----:B---3--:R-:W-:Y:S05]  /*9780*/  BSYNC B0 ;  /* 0x0000000000007941 */ /* 0x008fea0003800000 */
.L_x_4:
[----:B------:R-:W-:Y:S01]  /*9790*/  IADD3 R0, R45, 0x20, RZ ;  /* 0x000000202d007810 */ /* 0x000fe20007ffe0ff */
[----:B-1----:R1:W3:Y:S01]  /*97a0*/  SHFL.IDX PT, R3, R6, 0x1, 0x181f ;  /* 0x00381f0006037f89 */ /* 0x0022e200000e0000 */
[----:B------:R-:W-:Y:S02]  /*97b0*/  BSSY B0, `(.L_x_6) ;  /* 0x000000d000007945 */ /* 0x000fe40003800000 */
[----:B------:R-:W-:Y:S01]  /*97c0*/  ISETP.GE.AND P0, PT, R0, R44, PT ;  /* 0x0000002c0000720c */ /* 0x000fe20003f06270 */
[----:B------:R1:W2:-:S12]  /*97d0*/  SHFL.IDX PT, R2, R7, 0x1, 0x181f ;  /* 0x00381f0007027f89 */ /* 0x00029800000e0000 */
[----:B------:R-:W-:Y:S05]  /*97e0*/  @P0 BRA `(.L_x_7) ;  /* 0x0000009000000947 */ /* 0x000fea0003800000 */
[----:B------:R-:W-:Y:S02]  /*97f0*/  ISETP.GE.AND P0, PT, R240, c[0x0][0x3c8], PT ;  /* 0x0000f200f0007a0c */ /* 0x000fe40003f06270 */
[----:B------:R-:W-:-:S11]  /*9800*/  ISETP.GE.AND P1, PT, R238, c[0x0][0x3c8], PT ;  /* 0x0000f200ee007a0c */ /* 0x000fd60003f26270 */
[----:B------:R-:W-:Y:S02]  /*9810*/  @!P0 SHF.R.S32.HI R0, RZ, 0x1f, R240 ;  /* 0x0000001fff008819 */ /* 0x000fe400000114f0 */
[----:B--23--:R-:W-:Y:S02]  /*9820*/  @!P1 IMAD.WIDE R4, R238, 0x2, R2 ;  /* 0x00000002ee049825 */ /* 0x00cfe400078e0202 */
[----:B------:R-:W-:-:S03]  /*9830*/  @!P0 LEA.HI R0, R0, R240, RZ, 0x3 ;  /* 0x000000f000008211 */ /* 0x000fc600078f18ff */
[----:B------:R2:W-:Y:S01]  /*9840*/  @!P1 ST.E.128 [R4.64], R20 ;  /* 0x0000001404009985 */ /* 0x0005e2000c101d16 */
[----:B------:R-:W-:-:S05]  /*9850*/  @!P0 LOP3.LUT R0, R0, 0xfffffff8, RZ, 0xc0, !PT ;  /* 0xfffffff800008812 */ /* 0x000fca00078ec0ff */
[----:B------:R-:W-:-:S05]  /*9860*/  @!P0 IMAD.WIDE R2, R0, 0x2, R2 ;  /* 0x0000000200028825 */ /* 0x000fca00078e0202 */
[----:B------:R2:W-:Y:S02]  /*9870*/  @!P0 ST.E.128 [R2.64], R16 ;  /* 0x0000001002008985 */ /* 0x0005e4000c101d16 */
.L_x_7:
[----:B------:R-:W-:Y:S05]  /*9880*/  BSYNC B0 ;  /* 0x0000000000007941 */ /* 0x000fea0003800000 */
.L_x_6:
[----:B------:R-:W-:Y:S01]  /*9890*/  IADD3 R0, R45, 0x40, RZ ;  /* 0x000000402d007810 */ /* 0x000fe20007ffe0ff */
[----:B--23--:R2:W3:Y:S01]  /*98a0*/  SHFL.IDX PT, R3, R6, 0x2, 0x181f ;  /* 0x00581f0006037f89 */ /* 0x00c4e200000e0000 */
[----:B------:R-:W-:Y:S02]  /*98b0*/  BSSY B0, `(.L_x_8) ;  /* 0x000000d000007945 */ /* 0x000fe40003800000 */
[----:B------:R-:W-:Y:S01]  /*98c0*/  ISETP.GE.AND P0, PT, R0, R44, PT ;  /* 0x0000002c0000720c */ /* 0x000fe20003f06270 */
[----:B------:R2:W1:-:S12]  /*98d0*/  SHFL.IDX PT, R2, R7, 0x2, 0x181f ;  /* 0x00581f0007027f89 */ /* 0x00045800000e0000 */
[----:B------:R-:W-:Y:S05]  /*98e0*/  @P0 BRA `(.L_x_9) ;  /* 0x0000009000000947 */ /* 0x000fea0003800000 */
[----:B------:R-:W-:Y:S02]  /*98f0*/  ISETP.GE.AND P0, PT, R240, c[0x0][0x3c8], PT ;  /* 0x0000f200f0007a0c */ /* 0x000fe40003f06270 */
[----:B------:R-:W-:-:S11]  /*9900*/  ISETP.GE.AND P1, PT, R238, c[0x0][0x3c8], PT ;  /* 0x0000f200ee007a0c */ /* 0x000fd60003f26270 */
[----:B------:R-:W-:Y:S02]  /*9910*/  @!P0 SHF.R.S32.HI R0, RZ, 0x1f, R240 ;  /* 0x0000001fff008819 */ /* 0x000fe400000114f0 */
[----:B-1-3--:R-:W-:Y:S02]  /*9920*/  @!P1 IMAD.WIDE R4, R238, 0x2, R2 ;  /* 0x00000002ee049825 */ /* 0x00afe400078e0202 */
[----:B------:R-:W-:-:S03]  /*9930*/  @!P0 LEA.HI R0, R0, R240, RZ, 0x3 ;  /* 0x000000f000008211 */ /* 0x000fc600078f18ff */
[----:B----4-:R1:W-:Y:S01]  /*9940*/  @!P1 ST.E.128 [R4.64], R28 ;  /* 0x0000001c04009985 */ /* 0x0103e2000c101d16 */
[----:B------:R-:W-:-:S05]  /*9950*/  @!P0 LOP3.LUT R0, R0, 0xfffffff8, RZ, 0xc0, !PT ;  /* 0xfffffff800008812 */ /* 0x000fca00078ec0ff */
[----:B------:R-:W-:-:S05]  /*9960*/  @!P0 IMAD.WIDE R2, R0, 0x2, R2 ;  /* 0x0000000200028825 */ /* 0x000fca00078e0202 */
[----:B------:R1:W-:Y:S02]  /*9970*/  @!P0 ST.E.128 [R2.64], R24 ;  /* 0x0000001802008985 */ /* 0x0003e4000c101d16 */
.L_x_9:
[----:B------:R-:W-:Y:S05]  /*9980*/  BSYNC B0 ;  /* 0x0000000000007941 */ /* 0x000fea0003800000 */
.L_x_8:
[----:B------:R-:W-:Y:S01]  /*9990*/  IADD3 R0, R45, 0x60, RZ ;  /* 0x000000602d007810 */ /* 0x000fe20007ffe0ff */
[----:B-1-3--:R1:W3:Y:S03]  /*99a0*/  SHFL.IDX PT, R3, R6, 0x3, 0x181f ;  /* 0x00781f0006037f89 */ /* 0x00a2e600000e0000 */
[----:B------:R-:W-:Y:S01]  /*99b0*/  ISETP.GE.AND P0, PT, R0, R44, PT ;  /* 0x0000002c0000720c */ /* 0x000fe20003f06270 */
[----:B------:R1:W2:-:S12]  /*99c0*/  SHFL.IDX PT, R2, R7, 0x3, 0x181f ;  /* 0x00781f0007027f89 */ /* 0x00029800000e0000 */
[----:B------:R-:W-:Y:S05]  /*99d0*/  @P0 EXIT ;  /* 0x000000000000094d */ /* 0x000fea0003800000 */
[----:B------:R-:W-:-:S13]  /*99e0*/  ISETP.GE.AND P0, PT, R238, c[0x0][0x3c8], PT ;  /* 0x0000f200ee007a0c */ /* 0x000fda0003f06270 */
[----:B--23--:R-:W-:-:S05]  /*99f0*/  @!P0 IMAD.WIDE R4, R238, 0x2, R2 ;  /* 0x00000002ee048825 */ /* 0x00cfca00078e0202 */
[----:B------:R2:W-:Y:S01]  /*9a00*/  @!P0 ST.E.128 [R4.64], R32 ;  /* 0x0000002004008985 */ /* 0x0005e2000c101d16 */
[----:B------:R-:W-:-:S13]  /*9a10*/  ISETP.GE.AND P0, PT, R240, c[0x0][0x3c8], PT ;  /* 0x0000f200f0007a0c */ /* 0x000fda0003f06270 */
[----:B------:R-:W-:Y:S05]  /*9a20*/  @P0 EXIT ;  /* 0x000000000000094d */ /* 0x000fea0003800000 */
[----:B------:R-:W-:-:S04]  /*9a30*/  SHF.R.S32.HI R0, RZ, 0x1f, R240 ;  /* 0x0000001fff007819 */ /* 0x000fc800000114f0 */
[----:B------:R-:W-:-:S04]  /*9a40*/  LEA.HI R0, R0, R240, RZ, 0x3 ;  /* 0x000000f000007211 */ /* 0x000fc800078f18ff */
[----:B------:R-:W-:-:S05]  /*9a50*/  LOP3.LUT R0, R0, 0xfffffff8, RZ, 0xc0, !PT ;  /* 0xfffffff800007812 */ /* 0x000fca00078ec0ff */
[----:B------:R-:W-:-:S05]  /*9a60*/  IMAD.WIDE R2, R0, 0x2, R2 ;  /* 0x0000000200027825 */ /* 0x000fca00078e0202 */
[----:B------:R-:W-:Y:S01]  /*9a70*/  ST.E.128 [R2.64], R36 ;  /* 0x0000002402007985 */ /* 0x000fe2000c101d16 */
[----:B------:R-:W-:Y:S05]  /*9a80*/  EXIT ;  /* 0x000000000000794d */ /* 0x000fea0003800000 */
.L_x_10:
[----:B------:R-:W-:-:S00]  /*9a90*/  BRA `(.L_x_10) ;  /* 0xfffffff000007947 */ /* 0x000fc0000383ffff */
[----:B------:R-:W-:-:S00]  /*9aa0*/  NOP ;  /* 0x0000000000007918 */ /* 0x000fc00000000000 */
        /* <DEDUP_REMOVED lines=13> */
.L_x_1712:


//--------------------- .text._ZN7cutlass13device_kernelIN5flash19enable_sm80_to_sm89INS1_16FlashAttnFwdSm80INS1_25CollectiveMainloopFwdSm80ILi8ELi1ELb1EN4cute5tupleIJNS5_1CILi128EEES8_S8_EEELi128ENS_6half_tEfNS_4arch4Sm80ELb0ELb0ELb0ELb1ELb0ELb0ELb1ELb0EEENS1_21CollectiveEpilogueFwdIS9_NS6_IJNS7_ILi1EEESF_SF_EEESA_SC_Li256ELb1ELb1ELb0ELb0EEENS1_19SingleTileSchedulerILb1ELb0ELb1ELi128EEEEEEEEEvNT_6ParamsE --------------------------
	.section	.text._ZN7cutlass13device_kernelIN5flash19enable_sm80_to_sm89INS1_16FlashAttnFwdSm80INS1_25CollectiveMainloopFwdSm80ILi8ELi1ELb1EN4cute5tupleIJNS5_1CILi128EEES8_S8_EEELi128ENS_6half_tEfNS_4arch4Sm80ELb0ELb0ELb0ELb1ELb0ELb0ELb1ELb0EEENS1_21CollectiveEpilogueFwdIS9_NS6_IJNS7_ILi1EEESF_SF_EEESA_SC_Li256ELb1ELb1ELb0ELb0EEENS1_19SingleTileSchedulerILb1ELb0ELb1ELi128EEEEEEEEEvNT_6ParamsE,"ax",@progbits
	.sectioninfo	@"SHI_REGISTERS=255"
	.align	128
.text._ZN7cutlass13device_kernelIN5flash19enable_sm80_to_sm89INS1_16FlashAttnFwdSm80INS1_25CollectiveMainloopFwdSm80ILi8ELi1ELb1EN4cute5tupleIJNS5_1CILi128EEES8_S8_EEELi128ENS_6half_tEfNS_4arch4Sm80ELb0ELb0ELb0ELb1ELb0ELb0ELb1ELb0EEENS1_21CollectiveEpilogueFwdIS9_NS6_IJNS7_ILi1EEESF_SF_EEESA_SC_Li256ELb1ELb1ELb0ELb0EEENS1_19SingleTileSchedulerILb1ELb0ELb1ELi128EEEEEEEEEvNT_6ParamsE:
        .type           _ZN7cutlass13device_kernelIN5flash19enable_sm80_to_sm89INS1_16FlashAttnFwdSm80INS1_25CollectiveMainloopFwdSm80ILi8ELi1ELb1EN4cute5tupleIJNS5_1CILi128EEES8_S8_EEELi128ENS_6half_tEfNS_4arch4Sm80ELb0ELb0ELb0ELb1ELb0ELb0ELb1ELb0EEENS1_21CollectiveEpilogueFwdIS9_NS6_IJNS7_ILi1EEESF_SF_EEESA_SC_Li256ELb1ELb1ELb0ELb0EEENS1_19SingleTileSchedulerILb1ELb0ELb1ELi128EEEEEEEEEvNT_6ParamsE,@function
        .size           _ZN7cutlass13device_kernelIN5flash19enable_sm80_to_sm89INS1_16FlashAttnFwdSm80INS1_25CollectiveMainloopFwdSm80ILi8ELi1ELb1EN4cute5tupleIJNS5_1CILi128EEES8_S8_EEELi128ENS_6half_tEfNS_4arch4Sm80ELb0ELb0ELb0ELb1ELb0ELb0ELb1ELb0EEENS1_21CollectiveEpilogueFwdIS9_NS6_IJNS7_ILi1EEESF_SF_EEESA_SC_Li256ELb1ELb1ELb0ELb0EEENS1_19SingleTileSchedulerILb1ELb0ELb1ELi128EEEEEEEEEvNT_6ParamsE,(.L_x_1713 - _ZN7cutlass13device_kernelIN5flash19enable_sm80_to_sm89INS1_16FlashAttnFwdSm80INS1_25CollectiveMainloopFwdSm80ILi8ELi1ELb1EN4cute5tupleIJNS5_1CILi128EEES8_S8_EEELi128ENS_6half_tEfNS_4arch4Sm80ELb0ELb0ELb0ELb1ELb0ELb0ELb1ELb0EEENS1_21CollectiveEpilogueFwdIS9_NS6_IJNS7_ILi1EEESF_SF_EEESA_SC_Li256ELb1ELb1ELb0ELb0EEENS1_19SingleTileSchedulerILb1ELb0ELb1ELi128EEEEEEEEEvNT_6ParamsE)
        .other          _ZN7cutlass13device_kernelIN5flash19enable_sm80_to_sm89INS1_16FlashAttnFwdSm80INS1_25CollectiveMainloopFwdSm80ILi8ELi1ELb1EN4cute5tupleIJNS5_1CILi128EEES8_S8_EEELi128ENS_6half_tEfNS_4arch4Sm80ELb0ELb0ELb0ELb1ELb0ELb0ELb1ELb0EEENS1_21CollectiveEpilogueFwdIS9_NS6_IJNS7_ILi1EEESF_SF_EEESA_SC_Li256ELb1ELb1ELb0ELb0EEENS1_19SingleTileSchedulerILb1ELb0ELb1ELi128EEEEEEEEEvNT_6ParamsE,@"STO_CUDA_ENTRY STV_DEFAULT"
_ZN7cutlass13device_kernelIN5flash19enable_sm80_to_sm89INS1_16FlashAttnFwdSm80INS1_25CollectiveMainloopFwdSm80ILi8ELi1ELb1EN4cute5tupleIJNS5_1CILi128EEES8_S8_EEELi128ENS_6half_tEfNS_4arch4Sm80ELb0ELb0ELb0ELb1ELb0ELb0ELb1ELb0EEENS1_21CollectiveEpilogueFwdIS9_NS6_IJNS7_ILi1EEESF_SF_EEESA_SC_Li256ELb1ELb1ELb0ELb0EEENS1_19SingleTileSchedulerILb1ELb0ELb1ELi128EEEEEEEEEvNT_6ParamsE:
[----:B------:R-:W-:Y:S02]  /*0000*/  MOV R1, c[0x0][0x28] ;  /* 0x00000a0000017a02 */ /* 0x000fe40000000f00 */
[----:B------:R-:W1:Y:S01]  /*0010*/  S2R R124, SR_TID.X ;  /* 0x00000000007c7919 */ /* 0x000e620000002100 */
[----:B------:R-:W-:Y:S01]  /*0020*/  MOV R5, 0x4 ;  /* 0x0000000400057802 */ /* 0x000fe20000000f00 */
[----:B------:R-:W-:Y:S02]  /*0030*/  ULDC.64 UR16, c[0x0][0x118] ;  /* 0x0000460000107ab9 */ /* 0x000fe40000000a00 */
[----:B------:R-:W2:Y:S04]  /*0040*/  S2R R228, SR_CTAID.Z ;  /* 0x0000000000e47919 */ /* 0x000ea80000002700 */
[----:B------:R-:W3:Y:S01]  /*0050*/  S2R R3, SR_CTAID.X ;  /* 0x0000000000037919 */ /* 0x000ee20000002500 */
[----:B-1----:R-:W-:Y:S01]  /*0060*/  SHF.R.U32.HI R0, RZ, 0x5, R124 ;  /* 0x00000005ff007819 */ /* 0x002fe2000001167c */
[----:B--2---:R-:W-:-:S05]  /*0070*/  IMAD.WIDE R6, R228, R5, c[0x0][0x568] ;  /* 0x00015a00e4067625 */ /* 0x004fca00078e0205 */
[----:B------:R-:W1:Y:S02]  /*0080*/  SHFL.IDX PT, R0, R0, RZ, 0x1f ;  /* 0x00001fff00007589 */ /* 0x000e6400000e0000 */
[----:B-1----:R-:W-:-:S13]  /*0090*/  ISETP.NE.AND P0, PT, R0, RZ, PT ;  /* 0x000000ff0000720c */ /* 0x002fda0003f05270 */
[----:B------:R-:W-:Y:S05]  /*00a0*/  @!P0 BRA `(.L_x_11) ;  /* 0x0000013000008947 */ /* 0x000fea0003800000 */
[----:B---3--:R-:W-:-:S04]  /*00b0*/  ISETP.NE.U32.AND P0, PT, RZ, c[0x0][0x568], PT ;  /* 0x00015a00ff007a0c */ /* 0x008fc80003f05070 */
[----:B------:R-:W-:-:S13]  /*00c0*/  ISETP.NE.AND.EX P0, PT, RZ, c[0x0][0x56c], PT, P0 ;  /* 0x00015b00ff007a0c */ /* 0x000fda0003f05300 */
[----:B------:R-:W-:Y:S05]  /*00d0*/  @!P0 BRA `(.L_x_12) ;  /* 0x0000002000008947 */ /* 0x000fea0003800000 */
[----:B------:R1:W5:Y:S01]  /*00e0*/  LDG.E R7, [R6.64] ;  /* 0x0000001006077981 */ /* 0x000362000c1e1900 */
[----:B------:R-:W-:Y:S05]  /*00f0*/  BRA `(.L_x_13) ;  /* 0x0000009000007947 */ /* 0x000fea0003800000 */
.L_x_12:
[----:B------:R-:W-:-:S04]  /*0100*/  ISETP.NE.U32.AND P0, PT, RZ, c[0x0][0x560], PT ;  /* 0x00015800ff007a0c */ /* 0x000fc80003f05070 */
[----:B------:R-:W-:-:S13]  /*0110*/  ISETP.NE.AND.EX P0, PT, RZ, c[0x0][0x564], PT, P0 ;  /* 0x00015900ff007a0c */ /* 0x000fda0003f05300 */
[----:B------:R-:W-:Y:S05]  /*0120*/  @!P0 BRA `(.L_x_14) ;  /* 0x0000005000008947 */ /* 0x000fea0003800000 */
[----:B------:R-:W-:-:S05]  /*0130*/  IMAD.WIDE R8, R228, R5, c[0x0][0x560] ;  /* 0x00015800e4087625 */ /* 0x000fca00078e0205 */
[----:B------:R-:W2:Y:S04]  /*0140*/  LDG.E R7, [R8.64] ;  /* 0x0000001008077981 */ /* 0x000ea8000c1e1900 */
[----:B------:R-:W2:Y:S02]  /*0150*/  LDG.E R0, [R8.64+0x4] ;  /* 0x0000041008007981 */ /* 0x000ea4000c1e1900 */
[----:B--2---:R-:W-:Y:S01]  /*0160*/  IADD3 R7, -R7, R0, RZ ;  /* 0x0000000007077210 */ /* 0x004fe20007ffe1ff */
[----:B------:R-:W-:Y:S05]  /*0170*/  BRA `(.L_x_13) ;  /* 0x0000001000007947 */ /* 0x000fea0003800000 */
.L_x_14:
[----:B------:R-:W-:-:S05]  /*0180*/  MOV R7, c[0x0][0x54c] ;  /* 0x0001530000077a02 */ /* 0x000fca0000000f00 */
.L_x_13:
[----:B-----5:R-:W-:Y:S01]  /*0190*/  IMAD R7, R7, c[0x0][0x548], RZ ;  /* 0x0001520007077a24 */ /* 0x020fe200078e02ff */
[----:B------:R-:W-:-:S04]  /*01a0*/  SHF.L.U32 R0, R3, 0x7, RZ ;  /* 0x0000000703007819 */ /* 0x000fc800000006ff */
[----:B------:R-:W-:-:S04]  /*01b0*/  ISETP.GE.AND P0, PT, R0, R7, PT ;  /* 0x000000070000720c */ /* 0x000fc80003f06270 */
[----:B------:R-:W-:Y:S01]  /*01c0*/  SEL R228, R228, 0xffffffff, !P0 ;  /* 0xffffffffe4e47807 */ /* 0x000fe20004000000 */
[----:B------:R-:W-:Y:S05]  /*01d0*/  BRA `(.L_x_15) ;  /* 0x0000012000007947 */ /* 0x000fea0003800000 */
.L_x_11:
[----:B---3--:R-:W-:-:S04]  /*01e0*/  ISETP.NE.U32.AND P0, PT, RZ, c[0x0][0x568], PT ;  /* 0x00015a00ff007a0c */ /* 0x008fc80003f05070 */
[----:B------:R-:W-:-:S13]  /*01f0*/  ISETP.NE.AND.EX P0, PT, RZ, c[0x0][0x56c], PT, P0 ;  /* 0x00015b00ff007a0c */ /* 0x000fda0003f05300 */
[----:B------:R-:W-:Y:S05]  /*0200*/  @!P0 BRA `(.L_x_16) ;  /* 0x0000002000008947 */ /* 0x000fea0003800000 */
[----:B------:R1:W5:Y:S01]  /*0210*/  LDG.E R7, [R6.64] ;  /* 0x0000001006077981 */ /* 0x000362000c1e1900 */
[----:B------:R-:W-:Y:S05]  /*0220*/  BRA `(.L_x_17) ;  /* 0x0000009000007947 */ /* 0x000fea0003800000 */
.L_x_16:
        /* <DEDUP_REMOVED lines=8> */
.L_x_18:
[----:B------:R-:W-:-:S05]  /*02b0*/  MOV R7, c[0x0][0x54c] ;  /* 0x0001530000077a02 */ /* 0x000fca0000000f00 */
.L_x_17:
[----:B-----5:R-:W-:Y:S01]  /*02c0*/  IMAD R7, R7, c[0x0][0x548], RZ ;  /* 0x0001520007077a24 */ /* 0x020fe200078e02ff */
[----:B------:R-:W-:-:S04]  /*02d0*/  SHF.L.U32 R0, R3, 0x7, RZ ;  /* 0x0000000703007819 */ /* 0x000fc800000006ff */
[----:B------:R-:W-:-:S04]  /*02e0*/  ISETP.GE.AND P0, PT, R0, R7, PT ;  /* 0x000000070000720c */ /* 0x000fc80003f06270 */
[----:B------:R-:W-:-:S04]  /*02f0*/  SEL R228, R228, 0xffffffff, !P0 ;  /* 0xffffffffe4e47807 */ /* 0x000fc80004000000 */
.L_x_15:
[----:B------:R-:W-:-:S13]  /*0300*/  ISETP.GE.AND P0, PT, R228, RZ, PT ;  /* 0x000000ffe400720c */ /* 0x000fda0003f06270 */
[----:B------:R-:W-:Y:S05]  /*0310*/  @!P0 EXIT ;  /* 0x000000000000894d */ /* 0x000fea0003800000 */
[----:B------:R-:W-:Y:S02]  /*0320*/  ISETP.NE.U32.AND P3, PT, RZ, c[0x0][0x370], PT ;  /* 0x0000dc00ff007a0c */ /* 0x000fe40003f65070 */
[----:B------:R-:W-:Y:S02]  /*0330*/  ISETP.NE.U32.AND P1, PT, RZ, c[0x0][0x360], PT ;  /* 0x0000d800ff007a0c */ /* 0x000fe40003f25070 */
[----:B------:R-:W-:Y:S02]  /*0340*/  ISETP.NE.AND.EX P3, PT, RZ, c[0x0][0x374], PT, P3 ;  /* 0x0000dd00ff007a0c */ /* 0x000fe40003f65330 */
[----:B------:R-:W-:Y:S02]  /*0350*/  ISETP.NE.AND.EX P1, PT, RZ, c[0x0][0x364], PT, P1 ;  /* 0x0000d900ff007a0c */ /* 0x000fe40003f25310 */
[----:B------:R-:W-:Y:S02]  /*0360*/  ISETP.NE.U32.AND P0, PT, RZ, c[0x0][0x348], PT ;  /* 0x0000d200ff007a0c */ /* 0x000fe40003f05070 */
[----:B------:R-:W-:-:S02]  /*0370*/  ISETP.NE.U32.AND P2, PT, RZ, c[0x0][0x350], PT ;  /* 0x0000d400ff007a0c */ /* 0x000fc40003f45070 */
[----:B------:R-:W-:Y:S02]  /*0380*/  ISETP.NE.AND.EX P0, PT, RZ, c[0x0][0x34c], PT, P0 ;  /* 0x0000d300ff007a0c */ /* 0x000fe40003f05300 */
[----:B------:R-:W-:-:S03]  /*0390*/  ISETP.NE.AND.EX P2, PT, RZ, c[0x0][0x354], PT, P2 ;  /* 0x0000d500ff007a0c */ /* 0x000fc60003f45320 */
[----:B-1----:R-:W-:-:S04]  /*03a0*/  @P3 IMAD.WIDE R6, R228, R5, c[0x0][0x370] ;  /* 0x0000dc00e4063625 */ /* 0x002fc800078e0205 */
[----:B------:R-:W-:Y:S01]  /*03b0*/  IMAD.MOV.U32 R0, RZ, RZ, c[0x0][0x168] ;  /* 0x00005a00ff007624 */ /* 0x000fe200078e00ff */
[----:B------:R1:W2:Y:S01]  /*03c0*/  @P3 LDG.E R4, [R6.64] ;  /* 0x0000001006043981 */ /* 0x0002a2000c1e1900 */
[----:B------:R-:W-:Y:S02]  /*03d0*/  IMAD.MOV.U32 R2, RZ, RZ, RZ ;  /* 0x000000ffff027224 */ /* 0x000fe400078e00ff */
[----:B------:R-:W-:Y:S02]  /*03e0*/  IMAD.MOV.U32 R45, RZ, RZ, RZ ;  /* 0x000000ffff2d7224 */ /* 0x000fe400078e00ff */
[----:B------:R-:W-:-:S04]  /*03f0*/  @P1 IMAD.WIDE R10, R228, R5, c[0x0][0x360] ;  /* 0x0000d800e40a1625 */ /* 0x000fc800078e0205 */
[CC--:B------:R-:W-:Y:S01]  /*0400*/  IMAD.WIDE R8, R228.reuse, R5.reuse, c[0x0][0x348] ;  /* 0x0000d200e4087625 */ /* 0x0c0fe200078e0205 */
[----:B------:R3:W5:Y:S04]  /*0410*/  @P1 LDG.E R0, [R10.64] ;  /* 0x000000100a001981 */ /* 0x000768000c1e1900 */
[----:B------:R3:W5:Y:S01]  /*0420*/  @P0 LDG.E R2, [R8.64] ;  /* 0x0000001008020981 */ /* 0x000762000c1e1900 */
[----:B-1----:R-:W-:-:S05]  /*0430*/  IMAD.WIDE R6, R228, R5, c[0x0][0x350] ;  /* 0x0000d400e4067625 */ /* 0x002fca00078e0205 */
[----:B------:R3:W5:Y:S01]  /*0440*/  @P2 LDG.E R45, [R6.64] ;  /* 0x00000010062d2981 */ /* 0x000762000c1e1900 */
[----:B------:R-:W-:Y:S02]  /*0450*/  UMOV UR4, URZ ;  /* 0x0000003f00047c82 */ /* 0x000fe40008000000 */
[----:B------:R-:W-:Y:S02]  /*0460*/  ULDC UR19, c[0x0][0x1d0] ;  /* 0x0000740000137ab9 */ /* 0x000fe40000000800 */
[----:B--2---:R3:W1:Y:S02]  /*0470*/  @P3 R2UR UR4, R4 ;  /* 0x00000000040433c2 */ /* 0x00466400000e0000 */
[----:B-1-3--:R-:W-:Y:S05]  /*0480*/  @P1 BRA `(.L_x_19) ;  /* 0x0000004000001947 */ /* 0x00afea0003800000 */
[----:B------:R-:W-:Y:S05]  /*0490*/  @!P0 BRA `(.L_x_19) ;  /* 0x0000003000008947 */ /* 0x000fea0003800000 */
[----:B-----5:R-:W2:Y:S04]  /*04a0*/  LDG.E R0, [R8.64] ;  /* 0x0000001008007981 */ /* 0x020ea8000c1e1900 */
[----:B------:R-:W2:Y:S02]  /*04b0*/  LDG.E R11, [R8.64+0x4] ;  /* 0x00000410080b7981 */ /* 0x000ea4000c1e1900 */
[----:B--2---:R-:W-:-:S02]  /*04c0*/  IADD3 R0, -R0, R11, RZ ;  /* 0x0000000b00007210 */ /* 0x004fc40007ffe1ff */
.L_x_19:
[----:B------:R-:W-:-:S04]  /*04d0*/  ISETP.NE.U32.AND P1, PT, RZ, c[0x0][0x368], PT ;  /* 0x0000da00ff007a0c */ /* 0x000fc80003f25070 */
[----:B------:R-:W-:-:S13]  /*04e0*/  ISETP.NE.AND.EX P1, PT, RZ, c[0x0][0x36c], PT, P1 ;  /* 0x0000db00ff007a0c */ /* 0x000fda0003f25310 */
[----:B------:R-:W-:Y:S05]  /*04f0*/  @!P1 BRA `(.L_x_20) ;  /* 0x0000004000009947 */ /* 0x000fea0003800000 */
[----:B------:R-:W-:-:S05]  /*0500*/  IMAD.WIDE R6, R228, R5, c[0x0][0x368] ;  /* 0x0000da00e4067625 */ /* 0x000fca00078e0205 */
[----:B------:R-:W2:Y:S02]  /*0510*/  LDG.E R4, [R6.64] ;  /* 0x0000001006047981 */ /* 0x000ea4000c1e1900 */
[----:B--2---:R1:W2:Y:S02]  /*0520*/  R2UR UR19, R4 ;  /* 0x00000000041373c2 */ /* 0x0042a400000e0000 */
[----:B-12---:R-:W-:Y:S05]  /*0530*/  BRA `(.L_x_21) ;  /* 0x0000006000007947 */ /* 0x006fea0003800000 */
.L_x_20:
[----:B------:R-:W-:Y:S05]  /*0540*/  @!P2 BRA `(.L_x_21) ;  /* 0x000000500000a947 */ /* 0x000fea0003800000 */
[----:B------:R-:W2:Y:S04]  /*0550*/  LDG.E R4, [R6.64] ;  /* 0x0000001006047981 */ /* 0x000ea8000c1e1900 */
[----:B------:R-:W3:Y:S01]  /*0560*/  LDG.E R8, [R6.64+0x4] ;  /* 0x0000041006087981 */ /* 0x000ee2000c1e1900 */
[----:B--2---:R-:W1:Y:S08]  /*0570*/  R2UR UR5, R4 ;  /* 0x00000000040573c2 */ /* 0x004e7000000e0000 */
[----:B---3--:R-:W1:Y:S02]  /*0580*/  R2UR UR6, R8 ;  /* 0x00000000080673c2 */ /* 0x008e6400000e0000 */
[----:B-1----:R-:W-:-:S06]  /*0590*/  UIADD3 UR19, -UR5, UR6, URZ ;  /* 0x0000000605137290 */ /* 0x002fcc000fffe13f */
.L_x_21:
[----:B------:R-:W-:Y:S01]  /*05a0*/  UIADD3 UR19, -UR4, UR19, URZ ;  /* 0x0000001304137290 */ /* 0x000fe2000fffe13f */
[----:B-----5:R-:W-:Y:S01]  /*05b0*/  IADD3 R45, R45, UR4, RZ ;  /* 0x000000042d2d7c10 */ /* 0x020fe2000fffe0ff */
[----:B------:R-:W-:Y:S01]  /*05c0*/  CS2R R114, SRZ ;  /* 0x0000000000727805 */ /* 0x000fe2000001ff00 */
[----:B------:R-:W-:Y:S01]  /*05d0*/  PLOP3.LUT P3, PT, PT, PT, PT, 0x80, 0x0 ;  /* 0x000000000000781c */ /* 0x000fe20003f6f070 */
[----:B------:R-:W-:Y:S01]  /*05e0*/  UISETP.GE.AND UP0, UPT, UR19, 0x1, UPT ;  /* 0x000000011300788c */ /* 0x000fe2000bf06270 */
[----:B------:R-:W-:Y:S01]  /*05f0*/  CS2R R112, SRZ ;  /* 0x0000000000707805 */ /* 0x000fe2000001ff00 */
[----:B------:R-:W-:Y:S01]  /*0600*/  UIADD3 UR4, UR19, 0x7f, URZ ;  /* 0x0000007f13047890 */ /* 0x000fe2000fffe03f */
[----:B------:R-:W-:Y:S01]  /*0610*/  CS2R R118, SRZ ;  /* 0x0000000000767805 */ /* 0x000fe2000001ff00 */
[----:B------:R-:W-:Y:S01]  /*0620*/  CS2R R116, SRZ ;  /* 0x0000000000747805 */ /* 0x000fe2000001ff00 */
[----:B------:R-:W-:Y:S01]  /*0630*/  CS2R R110, SRZ ;  /* 0x00000000006e7805 */ /* 0x000fe2000001ff00 */
[----:B------:R-:W-:Y:S01]  /*0640*/  PLOP3.LUT P1, PT, PT, PT, UP0, 0x80, 0x0 ;  /* 0x000000000000781c */ /* 0x000fe20003f2f008 */
[----:B------:R-:W-:Y:S01]  /*0650*/  USHF.R.S32.HI UR18, URZ, 0x1f, UR4 ;  /* 0x0000001f3f127899 */ /* 0x000fe20008011404 */
[----:B------:R-:W-:Y:S01]  /*0660*/  CS2R R108, SRZ ;  /* 0x00000000006c7805 */ /* 0x000fe2000001ff00 */
[----:B------:R-:W-:Y:S01]  /*0670*/  CS2R R122, SRZ ;  /* 0x00000000007a7805 */ /* 0x000fe2000001ff00 */
[----:B------:R-:W-:Y:S01]  /*0680*/  CS2R R120, SRZ ;  /* 0x0000000000787805 */ /* 0x000fe2000001ff00 */
[----:B------:R-:W-:Y:S01]  /*0690*/  ULEA.HI UR18, UR18, UR4, URZ, 0x7 ;  /* 0x0000000412127291 */ /* 0x000fe2000f8f383f */
[----:B------:R-:W-:Y:S01]  /*06a0*/  CS2R R106, SRZ ;  /* 0x00000000006a7805 */ /* 0x000fe2000001ff00 */
        /* <DEDUP_REMOVED lines=20> */
[----:B------:R-:W-:Y:S01]  /*07f0*/  IMAD.MOV.U32 R125, RZ, RZ, RZ ;  /* 0x000000ffff7d7224 */ /* 0x000fe200078e00ff */
[----:B------:R-:W-:Y:S01]  /*0800*/  CS2R R6, SRZ ;  /* 0x0000000000067805 */ /* 0x000fe2000001ff00 */
[----:B------:R-:W-:Y:S01]  /*0810*/  CS2R R130, SRZ ;  /* 0x0000000000827805 */ /* 0x000fe2000001ff00 */
[----:B------:R-:W-:Y:S01]  /*0820*/  CS2R R128, SRZ ;  /* 0x0000000000807805 */ /* 0x000fe2000001ff00 */
[----:B------:R-:W-:Y:S01]  /*0830*/  IMAD.MOV.U32 R4, RZ, RZ, RZ ;  /* 0x000000ffff047224 */ /* 0x000fe200078e00ff */
[----:B------:R-:W-:Y:S05]  /*0840*/  @!P1 BRA `(.L_x_22) ;  /* 0x0000837000009947 */ /* 0x000fea0003800000 */
[----:B------:R-:W-:Y:S01]  /*0850*/  ISETP.NE.U32.AND P1, PT, RZ, c[0x0][0x340], PT ;  /* 0x0000d000ff007a0c */ /* 0x000fe20003f25070 */
[----:B------:R-:W1:Y:S01]  /*0860*/  S2R R43, SR_CTAID.Y ;  /* 0x00000000002b7919 */ /* 0x000e620000002600 */
[----:B------:R-:W-:Y:S01]  /*0870*/  SHF.R.S32.HI R125, RZ, 0x1f, R124 ;  /* 0x0000001fff7d7819 */ /* 0x000fe2000001147c */
[----:B------:R-:W-:Y:S01]  /*0880*/  IMAD.WIDE.U32 R10, R2, c[0x0][0x178], RZ ;  /* 0x00005e00020a7a25 */ /* 0x000fe200078e00ff */
[----:B------:R-:W-:Y:S01]  /*0890*/  ISETP.NE.AND.EX P1, PT, RZ, c[0x0][0x344], PT, P1 ;  /* 0x0000d100ff007a0c */ /* 0x000fe20003f25310 */
[----:B------:R-:W-:-:S02]  /*08a0*/  ULEA.HI.SX32 UR15, UR18, 0xffffffff, 0x19 ;  /* 0xffffffff120f7891 */ /* 0x000fc4000f8fca3f */
[----:B------:R-:W-:Y:S02]  /*08b0*/  UMOV UR20, 0x7 ;  /* 0x0000000700147882 */ /* 0x000fe40000000000 */
[----:B------:R-:W-:-:S08]  /*08c0*/  ULDC.64 UR6, c[0x0][0x1e0] ;  /* 0x0000780000067ab9 */ /* 0x000fd00000000a00 */
[----:B------:R-:W-:-:S06]  /*08d0*/  @P1 IMAD.WIDE R6, R228, R5, c[0x0][0x340] ;  /* 0x0000d000e4061625 */ /* 0x000fcc00078e0205 */
[----:B------:R2:W3:Y:S01]  /*08e0*/  @P1 LDG.E R6, [R6.64] ;  /* 0x0000001006061981 */ /* 0x0004e2000c1e1900 */
[----:B------:R-:W-:Y:S01]  /*08f0*/  SHF.R.S32.HI R5, RZ, 0x1f, R2 ;  /* 0x0000001fff057819 */ /* 0x000fe20000011402 */
[----:B------:R-:W-:Y:S01]  /*0900*/  USHF.L.U64.HI UR20, UR6, UR20, UR7 ;  /* 0x0000001406147299 */ /* 0x000fe20008010207 */
[-C--:B------:R-:W-:Y:S01]  /*0910*/  LEA.HI R40, R125, R124.reuse, RZ, 0x3 ;  /* 0x0000007c7d287211 */ /* 0x080fe200078f18ff */
[----:B------:R-:W-:Y:S01]  /*0920*/  USHF.L.U32 UR21, UR6, 0x7, URZ ;  /* 0x0000000706157899 */ /* 0x000fe2000800063f */
[----:B-1----:R-:W-:Y:S01]  /*0930*/  SHF.R.S32.HI R44, RZ, 0x1f, R43 ;  /* 0x0000001fff2c7819 */ /* 0x002fe2000001142b */
[----:B------:R-:W-:Y:S01]  /*0940*/  IMAD R5, R5, c[0x0][0x178], RZ ;  /* 0x00005e0005057a24 */ /* 0x000fe200078e02ff */
[----:B------:R-:W-:Y:S01]  /*0950*/  LOP3.LUT R41, R40, 0xfffffff8, RZ, 0xc0, !PT ;  /* 0xfffffff828297812 */ /* 0x000fe200078ec0ff */
[----:B------:R-:W-:Y:S01]  /*0960*/  USHF.R.S32.HI UR9, URZ, 0x1f, UR15 ;  /* 0x0000001f3f097899 */ /* 0x000fe2000801140f */
[----:B------:R-:W-:Y:S01]  /*0970*/  SHF.R.S32.HI R40, RZ, 0x3, R40 ;  /* 0x00000003ff287819 */ /* 0x000fe20000011428 */
[----:B------:R-:W-:Y:S01]  /*0980*/  IMAD R5, R2, c[0x0][0x17c], R5 ;  /* 0x00005f0002057a24 */ /* 0x000fe200078e0205 */
[----:B------:R-:W-:Y:S01]  /*0990*/  LEA.HI R12, R125, R124, RZ, 0x6 ;  /* 0x0000007c7d0c7211 */ /* 0x000fe200078f30ff */
[----:B------:R-:W-:Y:S01]  /*09a0*/  IMAD.MOV.U32 R2, RZ, RZ, c[0x0][0x2c4] ;  /* 0x0000b100ff027624 */ /* 0x000fe200078e00ff */
[----:B------:R-:W-:Y:S01]  /*09b0*/  UIMAD UR4, UR20, UR15, URZ ;  /* 0x0000000f140472a4 */ /* 0x000fe2000f8e023f */
[----:B------:R-:W-:Y:S01]  /*09c0*/  IMAD.IADD R11, R11, 0x1, R5 ;  /* 0x000000010b0b7824 */ /* 0x000fe200078e0205 */
[----:B------:R-:W-:Y:S01]  /*09d0*/  SHF.R.S32.HI R5, RZ, 0x1f, R228 ;  /* 0x0000001fff057819 */ /* 0x000fe200000114e4 */
[----:B------:R-:W-:Y:S01]  /*09e0*/  IMAD.IADD R41, R124, 0x1, -R41 ;  /* 0x000000017c297824 */ /* 0x000fe200078e0a29 */
[----:B------:R-:W-:Y:S01]  /*09f0*/  ISETP.NE.AND P3, PT, R2, 0x1, PT ;  /* 0x000000010200780c */ /* 0x000fe20003f65270 */
[----:B------:R-:W-:Y:S01]  /*0a00*/  IMAD R2, R44, c[0x0][0x1b8], RZ ;  /* 0x00006e002c027a24 */ /* 0x000fe200078e02ff */
[----:B------:R-:W-:Y:S01]  /*0a10*/  UIMAD UR4, UR9, UR21, UR4 ;  /* 0x00000015090472a4 */ /* 0x000fe2000f8e0204 */
[----:B------:R-:W-:Y:S01]  /*0a20*/  IMAD R8, R41, 0x20, R40 ;  /* 0x0000002029087824 */ /* 0x000fe200078e0228 */
[----:B------:R-:W-:Y:S01]  /*0a30*/  UIMAD.WIDE.U32 UR10, UR6, 0x40, URZ ;  /* 0x00000040060a78a5 */ /* 0x000fe2000f8e003f */
[----:B------:R-:W-:Y:S01]  /*0a40*/  IMAD R9, R43, c[0x0][0x1bc], R2 ;  /* 0x00006f002b097a24 */ /* 0x000fe200078e0202 */
[----:B------:R-:W-:Y:S01]  /*0a50*/  SEL R2, R228, RZ, !P0 ;  /* 0x000000ffe4027207 */ /* 0x000fe20004000000 */
[----:B------:R-:W-:Y:S01]  /*0a60*/  IMAD R8, R3, 0x80, R8 ;  /* 0x0000008003087824 */ /* 0x000fe200078e0208 */
[----:B--2---:R-:W-:Y:S01]  /*0a70*/  SEL R7, R5, RZ, !P0 ;  /* 0x000000ff05077207 */ /* 0x004fe20004000000 */
[----:B------:R-:W-:Y:S01]  /*0a80*/  IMAD.WIDE.U32 R10, R43, c[0x0][0x1b8], R10 ;  /* 0x00006e002b0a7a25 */ /* 0x000fe200078e000a */
[----:B------:R-:W-:-:S03]  /*0a90*/  USHF.L.U32 UR8, UR7, 0x6, URZ ;  /* 0x0000000607087899 */ /* 0x000fc6000800063f */
[----:B------:R-:W-:Y:S01]  /*0aa0*/  IMAD R7, R7, c[0x0][0x1c0], RZ ;  /* 0x0000700007077a24 */ /* 0x000fe200078e02ff */
[----:B------:R-:W-:Y:S01]  /*0ab0*/  UIADD3 UR8, UR11, UR8, URZ ;  /* 0x000000080b087290 */ /* 0x000fe2000fffe03f */
[----:B------:R-:W-:Y:S02]  /*0ac0*/  IMAD.MOV.U32 R4, RZ, RZ, R8 ;  /* 0x000000ffff047224 */ /* 0x000fe400078e0008 */
[----:B------:R-:W-:Y:S02]  /*0ad0*/  IMAD R18, R2, c[0x0][0x1c4], R7 ;  /* 0x0000710002127a24 */ /* 0x000fe400078e0207 */
[----:B------:R-:W-:-:S04]  /*0ae0*/  @P3 IMAD.HI.U32 R7, R8, c[0x0][0x2c8], RZ ;  /* 0x0000b20008073a27 */ /* 0x000fc800078e00ff */
[----:B------:R-:W-:Y:S01]  /*0af0*/  IMAD.IADD R11, R11, 0x1, R9 ;  /* 0x000000010b0b7824 */ /* 0x000fe200078e0209 */
[----:B------:R-:W-:Y:S01]  /*0b00*/  @P3 SHF.R.U32.HI R4, RZ, c[0x0][0x2cc], R7 ;  /* 0x0000b300ff043a19 */ /* 0x000fe20000011607 */
[----:B------:R-:W-:Y:S01]  /*0b10*/  IMAD R7, R0, c[0x0][0x2c4], RZ ;  /* 0x0000b10000077a24 */ /* 0x000fe200078e02ff */
[----:B------:R-:W-:Y:S01]  /*0b20*/  SHF.R.S32.HI R9, RZ, 0x1f, R45 ;  /* 0x0000001fff097819 */ /* 0x000fe2000001142d */
[----:B------:R-:W-:Y:S01]  /*0b30*/  IMAD.WIDE.U32 R10, R2, c[0x0][0x1c0], R10 ;  /* 0x00007000020a7a25 */ /* 0x000fe200078e000a */
[----:B------:R-:W-:Y:S01]  /*0b40*/  SHF.R.S32.HI R13, RZ, 0x1f, R4 ;  /* 0x0000001fff0d7819 */ /* 0x000fe20000011404 */
[----:B------:R-:W-:Y:S01]  /*0b50*/  BAR.SYNC.DEFER_BLOCKING 0x0 ;  /* 0x0000000000007b1d */ /* 0x000fe20000010000 */
[----:B------:R-:W-:Y:S01]  /*0b60*/  IADD3 R45, P0, R45, R40, RZ ;  /* 0x000000282d2d7210 */ /* 0x000fe20007f1e0ff */
[----:B------:R-:W-:Y:S02]  /*0b70*/  IMAD.IADD R19, R11, 0x1, R18 ;  /* 0x000000010b137824 */ /* 0x000fe400078e0212 */
[----:B------:R-:W-:Y:S01]  /*0b80*/  IMAD.MOV.U32 R18, RZ, RZ, R10 ;  /* 0x000000ffff127224 */ /* 0x000fe200078e000a */
[----:B------:R-:W-:Y:S01]  /*0b90*/  LEA.HI.X.SX32 R48, R40, R9, 0x1, P0 ;  /* 0x0000000928307211 */ /* 0x000fe200000f0eff */
[----:B------:R-:W-:-:S02]  /*0ba0*/  IMAD R13, R13, c[0x0][0x1b0], RZ ;  /* 0x00006c000d0d7a24 */ /* 0x000fc400078e02ff */
[----:B------:R-:W-:Y:S02]  /*0bb0*/  IMAD.MOV R11, RZ, RZ, -R4 ;  /* 0x000000ffff0b7224 */ /* 0x000fe400078e0a04 */
[C---:B------:R-:W-:Y:S02]  /*0bc0*/  IMAD R13, R4.reuse, c[0x0][0x1b4], R13 ;  /* 0x00006d00040d7a24 */ /* 0x040fe400078e020d */
[----:B------:R-:W-:-:S04]  /*0bd0*/  IMAD.WIDE.U32 R18, R4, c[0x0][0x1b0], R18 ;  /* 0x00006c0004127a25 */ /* 0x000fc800078e0012 */
[----:B------:R-:W-:Y:S02]  /*0be0*/  IMAD R8, R11, c[0x0][0x2c4], R8 ;  /* 0x0000b1000b087a24 */ /* 0x000fe400078e0208 */
[----:B------:R-:W-:Y:S02]  /*0bf0*/  IMAD.IADD R19, R19, 0x1, R13 ;  /* 0x0000000113137824 */ /* 0x000fe400078e020d */
[----:B------:R-:W-:Y:S01]  /*0c00*/  IMAD R10, R3, 0x80, R40 ;  /* 0x00000080030a7824 */ /* 0x000fe200078e0228 */
[----:B------:R-:W-:Y:S01]  /*0c10*/  SHF.R.S32.HI R13, RZ, 0x1f, R8 ;  /* 0x0000001fff0d7819 */ /* 0x000fe20000011408 */
[----:B------:R-:W-:Y:S01]  /*0c20*/  IMAD.U32 R0, RZ, RZ, UR15 ;  /* 0x0000000fff007e24 */ /* 0x000fe2000f8e00ff */
[----:B------:R-:W-:Y:S01]  /*0c30*/  IADD3 R3, -R40, UR19, RZ ;  /* 0x0000001328037c10 */ /* 0x000fe2000fffe1ff */
[----:B------:R-:W-:Y:S01]  /*0c40*/  IMAD.SHL.U32 R46, R41, 0x8, RZ ;  /* 0x00000008292e7824 */ /* 0x000fe200078e00ff */
[C---:B------:R-:W-:Y:S01]  /*0c50*/  IADD3 R2, R10.reuse, 0x20, RZ ;  /* 0x000000200a027810 */ /* 0x040fe20007ffe0ff */
[----:B------:R-:W-:Y:S01]  /*0c60*/  IMAD R13, R13, c[0x0][0x1a8], RZ ;  /* 0x00006a000d0d7a24 */ /* 0x000fe200078e02ff */
[-C--:B------:R-:W-:Y:S01]  /*0c70*/  ISETP.GE.AND P5, PT, R10, R7.reuse, PT ;  /* 0x000000070a00720c */ /* 0x080fe20003fa6270 */
[----:B------:R-:W-:Y:S01]  /*0c80*/  IMAD R3, R0, -0x80, R3 ;  /* 0xffffff8000037824 */ /* 0x000fe200078e0203 */
[-C--:B------:R-:W-:Y:S01]  /*0c90*/  ISETP.GE.AND P3, PT, R2, R7.reuse, PT ;  /* 0x000000070200720c */ /* 0x080fe20003f66270 */
[----:B------:R-:W-:Y:S01]  /*0ca0*/  IMAD R13, R8, c[0x0][0x1ac], R13 ;  /* 0x00006b00080d7a24 */ /* 0x000fe200078e020d */
[----:B------:R-:W-:Y:S01]  /*0cb0*/  IADD3 R0, R10, 0x40, RZ ;  /* 0x000000400a007810 */ /* 0x000fe20007ffe0ff */
[----:B------:R-:W-:Y:S01]  /*0cc0*/  IMAD R2, R48, c[0x0][0x1e0], RZ ;  /* 0x0000780030027a24 */ /* 0x000fe200078e02ff */
[----:B------:R-:W-:Y:S01]  /*0cd0*/  SHF.R.S32.HI R47, RZ, 0x1f, R46 ;  /* 0x0000001fff2f7819 */ /* 0x000fe2000001142e */
[----:B------:R-:W-:Y:S01]  /*0ce0*/  IMAD.WIDE.U32 R8, R8, c[0x0][0x1a8], R18 ;  /* 0x00006a0008087a25 */ /* 0x000fe200078e0012 */
[----:B------:R-:W-:-:S02]  /*0cf0*/  ISETP.GE.AND P4, PT, R0, R7, PT ;  /* 0x000000070000720c */ /* 0x000fc40003f86270 */
[----:B------:R-:W-:Y:S01]  /*0d00*/  IADD3 R10, R10, 0x60, RZ ;  /* 0x000000600a0a7810 */ /* 0x000fe20007ffe0ff */
[----:B------:R-:W-:Y:S01]  /*0d10*/  IMAD R15, R45, c[0x0][0x1e4], R2 ;  /* 0x000079002d0f7a24 */ /* 0x000fe200078e0202 */
[----:B------:R-:W-:Y:S01]  /*0d20*/  LEA R2, P0, R8, c[0x0][0x160], 0x1 ;  /* 0x0000580008027a11 */ /* 0x000fe200078008ff */
[----:B------:R-:W-:Y:S01]  /*0d30*/  IMAD.IADD R0, R9, 0x1, R13 ;  /* 0x0000000109007824 */ /* 0x000fe200078e020d */
[----:B------:R-:W-:Y:S01]  /*0d40*/  ISETP.GE.AND P6, PT, R46, c[0x0][0x198], PT ;  /* 0x000066002e007a0c */ /* 0x000fe20003fc6270 */
[----:B------:R-:W-:Y:S02]  /*0d50*/  IMAD.SHL.U32 R11, R40, 0x40, RZ ;  /* 0x00000040280b7824 */ /* 0x000fe400078e00ff */
[----:B------:R-:W-:Y:S01]  /*0d60*/  IMAD.WIDE.U32 R16, R45, c[0x0][0x1e0], R46 ;  /* 0x000078002d107a25 */ /* 0x000fe200078e002e */
[----:B------:R-:W-:Y:S01]  /*0d70*/  LEA.HI.X R0, R8, c[0x0][0x164], R0, 0x1, P0 ;  /* 0x0000590008007a11 */ /* 0x000fe200000f0c00 */
[----:B------:R-:W-:Y:S01]  /*0d80*/  SHFL.IDX PT, R14, R2, RZ, 0x181f ;  /* 0x00181fff020e7589 */ /* 0x000fe200000e0000 */
[----:B------:R-:W-:Y:S01]  /*0d90*/  LOP3.LUT R11, R11, 0x1c0, RZ, 0xc0, !PT ;  /* 0x000001c00b0b7812 */ /* 0x000fe200078ec0ff */
[----:B------:R-:W-:Y:S01]  /*0da0*/  IMAD.IADD R17, R17, 0x1, R15 ;  /* 0x0000000111117824 */ /* 0x000fe200078e020f */
[----:B------:R-:W-:Y:S01]  /*0db0*/  ISETP.GE.AND P0, PT, R10, R7, PT ;  /* 0x000000070a00720c */ /* 0x000fe20003f06270 */
[----:B------:R-:W1:Y:S01]  /*0dc0*/  SHFL.IDX PT, R15, R0, RZ, 0x181f ;  /* 0x00181fff000f7589 */ /* 0x000e6200000e0000 */
[----:B------:R-:W-:Y:S01]  /*0dd0*/  LOP3.LUT R4, R11, 0x38, R46, 0xf8, !PT ;  /* 0x000000380b047812 */ /* 0x000fe200078ef82e */
[----:B------:R-:W-:Y:S01]  /*0de0*/  IMAD.SHL.U32 R12, R12, 0x8, RZ ;  /* 0x000000080c0c7824 */ /* 0x000fe200078e00ff */
[----:B------:R-:W-:Y:S01]  /*0df0*/  SHF.R.U32.HI R11, RZ, 0x3, R11 ;  /* 0x00000003ff0b7819 */ /* 0x000fe2000001160b */
[----:B------:R-:W2:Y:S01]  /*0e00*/  SHFL.IDX PT, R8, R2, 0x1, 0x181f ;  /* 0x00381f0002087f89 */ /* 0x000ea200000e0000 */
[----:B------:R-:W-:-:S02]  /*0e10*/  IMAD R230, R44, c[0x0][0x1e8], RZ ;  /* 0x00007a002ce67a24 */ /* 0x000fc400078e02ff */
[----:B------:R-:W-:Y:S01]  /*0e20*/  LOP3.LUT R11, R4, R11, RZ, 0x3c, !PT ;  /* 0x0000000b040b7212 */ /* 0x000fe200078e3cff */
[----:B------:R-:W4:Y:S01]  /*0e30*/  SHFL.IDX PT, R9, R0, 0x1, 0x181f ;  /* 0x00381f0000097f89 */ /* 0x000f2200000e0000 */
[----:B------:R-:W-:Y:S01]  /*0e40*/  IADD3 R4, R46, 0x40, RZ ;  /* 0x000000402e047810 */ /* 0x000fe20007ffe0ff */
[----:B------:R-:W-:Y:S01]  /*0e50*/  IMAD R230, R43, c[0x0][0x1ec], R230 ;  /* 0x00007b002be67a24 */ /* 0x000fe200078e02e6 */
[----:B------:R-:W-:Y:S01]  /*0e60*/  LOP3.LUT R11, R11, 0xfffffe00, R12, 0xf8, !PT ;  /* 0xfffffe000b0b7812 */ /* 0x000fe200078ef80c */
[----:B------:R-:W5:Y:S01]  /*0e70*/  SHFL.IDX PT, R20, R2, 0x2, 0x181f ;  /* 0x00581f0002147f89 */ /* 0x000f6200000e0000 */
[----:B------:R-:W-:Y:S01]  /*0e80*/  @!P5 SHF.R.S32.HI R7, RZ, 0x1f, R4 ;  /* 0x0000001fff07d819 */ /* 0x000fe20000011404 */
[----:B------:R-:W-:Y:S02]  /*0e90*/  IMAD.WIDE.U32 R16, R43, c[0x0][0x1e8], R16 ;  /* 0x00007a002b107a25 */ /* 0x000fe400078e0010 */
[----:B------:R-:W1:Y:S02]  /*0ea0*/  SHFL.IDX PT, R21, R0, 0x2, 0x181f ;  /* 0x00581f0000157f89 */ /* 0x000e6400000e0000 */
[----:B------:R-:W-:-:S02]  /*0eb0*/  IMAD.SHL.U32 R227, R11, 0x2, RZ ;  /* 0x000000020be37824 */ /* 0x000fc400078e00ff */
[----:B------:R-:W-:Y:S01]  /*0ec0*/  IMAD.IADD R231, R17, 0x1, R230 ;  /* 0x0000000111e77824 */ /* 0x000fe200078e02e6 */
[----:B------:R-:W1:Y:S01]  /*0ed0*/  SHFL.IDX PT, R10, R2, 0x3, 0x181f ;  /* 0x00781f00020a7f89 */ /* 0x000e6200000e0000 */
[----:B------:R-:W-:Y:S02]  /*0ee0*/  IMAD.MOV.U32 R230, RZ, RZ, R16 ;  /* 0x000000ffffe67224 */ /* 0x000fe400078e0010 */
[----:B------:R-:W-:Y:S01]  /*0ef0*/  IMAD R44, R44, c[0x0][0x210], RZ ;  /* 0x000084002c2c7a24 */ /* 0x000fe200078e02ff */
[----:B------:R1:W1:Y:S01]  /*0f00*/  SHFL.IDX PT, R11, R0, 0x3, 0x181f ;  /* 0x00781f00000b7f89 */ /* 0x00026200000e0000 */
[--C-:B---3--:R-:W-:Y:S01]  /*0f10*/  @P1 SHF.R.S32.HI R13, RZ, 0x1f, R6.reuse ;  /* 0x0000001fff0d1819 */ /* 0x108fe20000011406 */
[----:B------:R-:W-:Y:S01]  /*0f20*/  @!P1 IMAD.MOV.U32 R13, RZ, RZ, R5 ;  /* 0x000000ffff0d9224 */ /* 0x000fe200078e0005 */
[----:B------:R-:W-:Y:S01]  /*0f30*/  @!P5 LEA.HI R5, R7, R4, RZ, 0x3 ;  /* 0x000000040705d211 */ /* 0x000fe200078f18ff */
[----:B------:R-:W-:Y:S01]  /*0f40*/  @P1 IMAD.MOV.U32 R12, RZ, RZ, R6 ;  /* 0x000000ffff0c1224 */ /* 0x000fe200078e0006 */
[----:B------:R-:W-:Y:S01]  /*0f50*/  @!P3 SHF.R.S32.HI R7, RZ, 0x1f, R4 ;  /* 0x0000001fff07b819 */ /* 0x000fe20000011404 */
[----:B------:R-:W-:Y:S01]  /*0f60*/  @!P1 IMAD.MOV.U32 R12, RZ, RZ, R228 ;  /* 0x000000ffff0c9224 */ /* 0x000fe200078e00e4 */
[----:B------:R-:W-:-:S02]  /*0f70*/  @!P5 LOP3.LUT R5, R5, 0xfffffff8, RZ, 0xc0, !PT ;  /* 0xfffffff80505d812 */ /* 0x000fc400078ec0ff */
[----:B------:R-:W-:Y:S02]  /*0f80*/  ISETP.GE.AND P1, PT, R4, c[0x0][0x198], PT ;  /* 0x0000660004007a0c */ /* 0x000fe40003f26270 */
[----:B------:R-:W-:Y:S02]  /*0f90*/  SEL R234, R12, RZ, !P2 ;  /* 0x000000ff0cea7207 */ /* 0x000fe40005000000 */
[----:B------:R-:W-:Y:S01]  /*0fa0*/  SEL R42, R13, RZ, !P2 ;  /* 0x000000ff0d2a7207 */ /* 0x000fe20005000000 */
[----:B-1----:R-:W-:Y:S01]  /*0fb0*/  @!P5 IMAD.WIDE R12, R5, 0x2, R14 ;  /* 0x00000002050cd825 */ /* 0x002fe200078e020e */
[----:B------:R-:W-:Y:S02]  /*0fc0*/  @!P3 LEA.HI R7, R7, R4, RZ, 0x3 ;  /* 0x000000040707b211 */ /* 0x000fe400078f18ff */
[----:B------:R-:W-:Y:S01]  /*0fd0*/  @!P5 LEA R6, P2, R46, R14, 0x1 ;  /* 0x0000000e2e06d211 */ /* 0x000fe200078408ff */
[----:B------:R-:W-:Y:S01]  /*0fe0*/  IMAD R233, R42, c[0x0][0x1f0], RZ ;  /* 0x00007c002ae97a24 */ /* 0x000fe200078e02ff */
[----:B------:R-:W-:Y:S01]  /*0ff0*/  @!P3 LOP3.LUT R5, R7, 0xfffffff8, RZ, 0xc0, !PT ;  /* 0xfffffff80705b812 */ /* 0x000fe200078ec0ff */
[----:B------:R-:W-:Y:S01]  /*1000*/  IMAD.WIDE.U32 R230, R234, c[0x0][0x1f0], R230 ;  /* 0x00007c00eae67a25 */ /* 0x000fe200078e00e6 */
[----:B------:R-:W-:-:S02]  /*1010*/  @!P5 LEA.HI.X R7, R46, R15, R47, 0x1, P2 ;  /* 0x0000000f2e07d211 */ /* 0x000fc400010f0c2f */
[----:B--2---:R-:W-:Y:S01]  /*1020*/  @!P3 LEA R16, P2, R46, R8, 0x1 ;  /* 0x000000082e10b211 */ /* 0x004fe200078408ff */
[----:B------:R-:W-:Y:S02]  /*1030*/  IMAD R233, R234, c[0x0][0x1f4], R233 ;  /* 0x00007d00eae97a24 */ /* 0x000fe400078e02e9 */
[----:B------:R1:W-:Y:S01]  /*1040*/  @!P5 LDGSTS.E.BYPASS.LTC128B.128 [R227+0x100], [R6.64], !P6 ;  /* 0x0010000006e3dfae */ /* 0x0003e2000f101d50 */
[----:B----4-:R-:W-:Y:S01]  /*1050*/  @!P3 IMAD.WIDE R14, R5, 0x2, R8 ;  /* 0x00000002050eb825 */ /* 0x010fe200078e0208 */
[C---:B------:R-:W-:Y:S02]  /*1060*/  @!P3 LEA.HI.X R17, R46.reuse, R9, R47, 0x1, P2 ;  /* 0x000000092e11b211 */ /* 0x040fe400010f0c2f */
[----:B------:R2:W-:Y:S01]  /*1070*/  @!P5 LDGSTS.E.BYPASS.LTC128B.128 [R227+0x4100], [R12.64], !P1 ;  /* 0x041000000ce3dfae */ /* 0x0005e2000c901d50 */
[----:B------:R-:W-:Y:S01]  /*1080*/  ISETP.GE.AND P5, PT, R3, 0x21, PT ;  /* 0x000000210300780c */ /* 0x000fe20003fa6270 */
[----:B------:R-:W-:Y:S01]  /*1090*/  IMAD.U32 R9, RZ, RZ, UR15 ;  /* 0x0000000fff097e24 */ /* 0x000fe2000f8e00ff */
[C---:B-----5:R-:W-:Y:S01]  /*10a0*/  @!P4 LEA R18, P2, R46.reuse, R20, 0x1 ;  /* 0x000000142e12c211 */ /* 0x060fe200078408ff */
[----:B------:R-:W-:Y:S01]  /*10b0*/  IMAD.IADD R233, R231, 0x1, R233 ;  /* 0x00000001e7e97824 */ /* 0x000fe200078e02e9 */
[----:B------:R3:W-:Y:S01]  /*10c0*/  @!P3 LDGSTS.E.BYPASS.LTC128B.128 [R227+0x1100], [R16.64], !P6 ;  /* 0x0110000010e3bfae */ /* 0x0007e2000f101d50 */
[----:B------:R-:W-:Y:S01]  /*10d0*/  IMAD.MOV.U32 R232, RZ, RZ, R230 ;  /* 0x000000ffffe87224 */ /* 0x000fe200078e00e6 */
[----:B------:R-:W-:Y:S01]  /*10e0*/  @!P4 LEA.HI.X R19, R46, R21, R47, 0x1, P2 ;  /* 0x000000152e13c211 */ /* 0x000fe200010f0c2f */
[----:B------:R-:W-:Y:S01]  /*10f0*/  IMAD.U32 R5, RZ, RZ, UR6 ;  /* 0x00000006ff057e24 */ /* 0x000fe2000f8e00ff */
[----:B------:R4:W-:Y:S01]  /*1100*/  @!P3 LDGSTS.E.BYPASS.LTC128B.128 [R227+0x5100], [R14.64], !P1 ;  /* 0x051000000ee3bfae */ /* 0x0009e2000c901d50 */
[----:B------:R-:W-:-:S03]  /*1110*/  IMAD.WIDE.U32 R8, R9, UR21, R232 ;  /* 0x0000001509087c25 */ /* 0x000fc6000f8e00e8 */
[----:B------:R5:W-:Y:S01]  /*1120*/  @!P4 LDGSTS.E.BYPASS.LTC128B.128 [R227+0x2100], [R18.64], !P6 ;  /* 0x0210000012e3cfae */ /* 0x000be2000f101d50 */
[----:B------:R-:W-:Y:S01]  /*1130*/  IMAD R229, R42, c[0x0][0x218], RZ ;  /* 0x000086002ae57a24 */ /* 0x000fe200078e02ff */
[----:B------:R-:W-:-:S03]  /*1140*/  @P5 LEA R5, P2, R5, R8, 0x5 ;  /* 0x0000000805055211 */ /* 0x000fc600078428ff */
[----:B------:R-:W-:Y:S02]  /*1150*/  IMAD R229, R234, c[0x0][0x21c], R229 ;  /* 0x00008700eae57a24 */ /* 0x000fe400078e02e5 */
[----:B-1----:R-:W-:Y:S01]  /*1160*/  IMAD.U32 R7, RZ, RZ, UR7 ;  /* 0x00000007ff077e24 */ /* 0x002fe2000f8e00ff */
[CC--:B------:R-:W-:Y:S02]  /*1170*/  LEA.HI R6, R125.reuse, R124.reuse, RZ, 0x4 ;  /* 0x0000007c7d067211 */ /* 0x0c0fe400078f20ff */
[----:B------:R-:W-:Y:S01]  /*1180*/  LEA.HI R125, R125, R124, RZ, 0x5 ;  /* 0x0000007c7d7d7211 */ /* 0x000fe200078f28ff */
[----:B--2---:R-:W-:Y:S01]  /*1190*/  IMAD.U32 R12, RZ, RZ, UR6 ;  /* 0x00000006ff0c7e24 */ /* 0x004fe2000f8e00ff */
[----:B------:R-:W-:-:S04]  /*11a0*/  @!P4 SHF.R.S32.HI R13, RZ, 0x1f, R4 ;  /* 0x0000001fff0dc819 */ /* 0x000fc80000011404 */
[----:B------:R-:W-:Y:S02]  /*11b0*/  @!P4 LEA.HI R0, R13, R4, RZ, 0x3 ;  /* 0x000000040d00c211 */ /* 0x000fe400078f18ff */
[----:B------:R-:W-:Y:S02]  /*11c0*/  IADD3 R13, R9, UR4, RZ ;  /* 0x00000004090d7c10 */ /* 0x000fe4000fffe0ff */
[----:B------:R-:W-:Y:S02]  /*11d0*/  @!P4 LOP3.LUT R0, R0, 0xfffffff8, RZ, 0xc0, !PT ;  /* 0xfffffff80000c812 */ /* 0x000fe400078ec0ff */
[----:B------:R-:W-:Y:S02]  /*11e0*/  @P5 LEA.HI.X R2, R12, R13, R7, 0x5, P2 ;  /* 0x0000000d0c025211 */ /* 0x000fe400010f2c07 */
[----:B----4-:R-:W-:Y:S01]  /*11f0*/  @P5 LEA R14, P2, R5, c[0x0][0x1c8], 0x1 ;  /* 0x00007200050e5a11 */ /* 0x010fe200078408ff */
[----:B------:R-:W-:Y:S01]  /*1200*/  @!P4 IMAD.WIDE R20, R0, 0x2, R20 ;  /* 0x000000020014c825 */ /* 0x000fe200078e0214 */
[----:B---3--:R-:W-:-:S02]  /*1210*/  @!P0 LEA R16, P3, R46, R10, 0x1 ;  /* 0x0000000a2e108211 */ /* 0x008fc400078608ff */
[----:B------:R-:W-:Y:S02]  /*1220*/  @P5 LEA.HI.X R15, R5, c[0x0][0x1cc], R2, 0x1, P2 ;  /* 0x00007300050f5a11 */ /* 0x000fe400010f0c02 */
[----:B------:R-:W-:Y:S01]  /*1230*/  @!P0 LEA.HI.X R17, R46, R11, R47, 0x1, P3 ;  /* 0x0000000b2e118211 */ /* 0x000fe200018f0c2f */
[----:B------:R1:W-:Y:S01]  /*1240*/  @!P4 LDGSTS.E.BYPASS.LTC128B.128 [R227+0x6100], [R20.64], !P1 ;  /* 0x0610000014e3cfae */ /* 0x0003e2000c901d50 */
[----:B------:R-:W-:Y:S02]  /*1250*/  LOP3.LUT R5, R6, 0xfffffff0, RZ, 0xc0, !PT ;  /* 0xfffffff006057812 */ /* 0x000fe400078ec0ff */
[----:B------:R-:W-:Y:S01]  /*1260*/  @!P0 SHF.R.S32.HI R9, RZ, 0x1f, R4 ;  /* 0x0000001fff098819 */ /* 0x000fe20000011404 */
[----:B------:R2:W-:Y:S01]  /*1270*/  @!P0 LDGSTS.E.BYPASS.LTC128B.128 [R227+0x3100], [R16.64], !P6 ;  /* 0x0310000010e38fae */ /* 0x0005e2000f101d50 */
[----:B------:R-:W-:Y:S01]  /*1280*/  ISETP.GE.AND P6, PT, R3, 0x1, PT ;  /* 0x000000010300780c */ /* 0x000fe20003fc6270 */
[----:B------:R-:W-:Y:S01]  /*1290*/  IMAD.IADD R5, R124, 0x1, -R5 ;  /* 0x000000017c057824 */ /* 0x000fe200078e0a05 */
[----:B------:R-:W-:-:S02]  /*12a0*/  @!P0 LEA.HI R2, R9, R4, RZ, 0x3 ;  /* 0x0000000409028211 */ /* 0x000fc400078f18ff */
[----:B------:R-:W-:Y:S02]  /*12b0*/  SHF.R.S32.HI R7, RZ, 0x4, R6 ;  /* 0x00000004ff077819 */ /* 0x000fe40000011406 */
[----:B------:R-:W-:Y:S02]  /*12c0*/  @!P0 LOP3.LUT R2, R2, 0xfffffff8, RZ, 0xc0, !PT ;  /* 0xfffffff802028812 */ /* 0x000fe400078ec0ff */
[----:B------:R-:W-:Y:S02]  /*12d0*/  SHF.R.S32.HI R0, RZ, 0x1f, R5 ;  /* 0x0000001fff007819 */ /* 0x000fe40000011405 */
[C---:B------:R-:W-:Y:S02]  /*12e0*/  ISETP.GE.AND P4, PT, R3.reuse, 0x41, PT ;  /* 0x000000410300780c */ /* 0x040fe40003f86270 */
[----:B------:R-:W-:Y:S02]  /*12f0*/  LEA.HI R6, R6, R7, RZ, 0x1 ;  /* 0x0000000706067211 */ /* 0x000fe400078f08ff */
[----:B------:R-:W-:Y:S01]  /*1300*/  ISETP.GE.AND P2, PT, R3, 0x61, PT ;  /* 0x000000610300780c */ /* 0x000fe20003f46270 */
[----:B------:R-:W-:Y:S01]  /*1310*/  IMAD.U32 R3, RZ, RZ, UR6 ;  /* 0x00000006ff037e24 */ /* 0x000fe2000f8e00ff */
[----:B------:R-:W-:-:S02]  /*1320*/  LEA.HI R0, R0, R5, RZ, 0x3 ;  /* 0x0000000500007211 */ /* 0x000fc400078f18ff */
[----:B------:R-:W-:Y:S02]  /*1330*/  LOP3.LUT R12, R6, 0xfffffffe, RZ, 0xc0, !PT ;  /* 0xfffffffe060c7812 */ /* 0x000fe400078ec0ff */
[----:B------:R-:W-:Y:S02]  /*1340*/  LOP3.LUT R6, R0, 0xfffffff8, RZ, 0xc0, !PT ;  /* 0xfffffff800067812 */ /* 0x000fe400078ec0ff */
[----:B------:R-:W-:Y:S01]  /*1350*/  ISETP.GE.AND P3, PT, R46, c[0x0][0x1d4], PT ;  /* 0x000075002e007a0c */ /* 0x000fe20003f66270 */
[----:B------:R-:W-:Y:S02]  /*1360*/  IMAD.IADD R226, R7, 0x1, -R12 ;  /* 0x0000000107e27824 */ /* 0x000fe400078e0a0c */
[----:B------:R-:W-:Y:S02]  /*1370*/  IMAD.IADD R6, R5, 0x1, -R6 ;  /* 0x0000000105067824 */ /* 0x000fe400078e0a06 */
[----:B--2---:R-:W-:Y:S01]  /*1380*/  @!P0 IMAD.WIDE R16, R2, 0x2, R10 ;  /* 0x0000000202108825 */ /* 0x004fe200078e020a */
[----:B------:R-:W-:-:S03]  /*1390*/  VOTEU.ANY UP0, P2 ;  /* 0x00000000003f7886 */ /* 0x000fc60001000100 */
[----:B------:R-:W-:Y:S01]  /*13a0*/  IMAD.SHL.U32 R7, R6, 0x40, RZ ;  /* 0x0000004006077824 */ /* 0x000fe200078e00ff */
[----:B------:R2:W-:Y:S01]  /*13b0*/  @!P0 LDGSTS.E.BYPASS.LTC128B.128 [R227+0x7100], [R16.64], !P1 ;  /* 0x0710000010e38fae */ /* 0x0005e2000c901d50 */
[----:B------:R-:W-:Y:S01]  /*13c0*/  @P6 LEA R10, P0, R8, c[0x0][0x1c8], 0x1 ;  /* 0x00007200080a6a11 */ /* 0x000fe200078008ff */
[----:B------:R-:W-:Y:S01]  /*13d0*/  @P2 IMAD.MOV.U32 R12, RZ, RZ, R8 ;  /* 0x000000ffff0c2224 */ /* 0x000fe200078e0008 */
[----:B------:R-:W-:Y:S01]  /*13e0*/  @UP0 UIMAD UR4, UR7, 0x60, URZ ;  /* 0x00000060070408a4 */ /* 0x000fe2000f8e023f */
[----:B------:R-:W-:Y:S01]  /*13f0*/  IMAD.SHL.U32 R5, R226, 0x8, RZ ;  /* 0x00000008e2057824 */ /* 0x000fe200078e00ff */
[C---:B------:R-:W-:Y:S01]  /*1400*/  @P6 LEA.HI.X R11, R8.reuse, c[0x0][0x1cc], R13, 0x1, P0 ;  /* 0x00007300080b6a11 */ /* 0x040fe200000f0c0d */
[----:B------:R-:W0:Y:S01]  /*1410*/  LDGDEPBAR ;  /* 0x00000000000079af */ /* 0x000e220000000000 */
[----:B------:R-:W-:Y:S01]  /*1420*/  @P4 IADD3 R2, P0, R8, UR10, RZ ;  /* 0x0000000a08024c10 */ /* 0x000fe2000ff1e0ff */
[----:B------:R-:W-:Y:S01]  /*1430*/  IMAD.WIDE.U32 R46, R45, c[0x0][0x208], R46 ;  /* 0x000082002d2e7a25 */ /* 0x000fe200078e002e */
[----:B------:R-:W-:Y:S01]  /*1440*/  LOP3.LUT R8, R7, 0x1c0, RZ, 0xc0, !PT ;  /* 0x000001c007087812 */ /* 0x000fe200078ec0ff */
[----:B------:R3:W-:Y:S01]  /*1450*/  @P6 LDGSTS.E.BYPASS.LTC128B.128 [R227+0x8100], [R10.64], !P3 ;  /* 0x081000000ae36fae */ /* 0x0007e2000d901d50 */
[----:B------:R-:W-:Y:S01]  /*1460*/  @P4 IADD3.X R9, R13, UR8, RZ, P0, !PT ;  /* 0x000000080d094c10 */ /* 0x000fe200087fe4ff */
[----:B------:R-:W-:Y:S01]  /*1470*/  @P2 IMAD.WIDE.U32 R12, R3, 0x60, R12 ;  /* 0x00000060030c2825 */ /* 0x000fe200078e000c */
[----:B------:R-:W-:-:S03]  /*1480*/  ISETP.GE.AND P0, PT, R4, c[0x0][0x1d4], PT ;  /* 0x0000750004007a0c */ /* 0x000fc60003f06270 */
[----:B------:R-:W-:Y:S01]  /*1490*/  IMAD.SHL.U32 R7, R0, 0x40, RZ ;  /* 0x0000004000077824 */ /* 0x000fe200078e00ff */
[----:B------:R-:W-:Y:S01]  /*14a0*/  @P2 IADD3 R3, R13, UR4, RZ ;  /* 0x000000040d032c10 */ /* 0x000fe2000fffe0ff */
[----:B------:R-:W-:Y:S02]  /*14b0*/  ULDC.64 UR4, c[0x0][0x208] ;  /* 0x0000820000047ab9 */ /* 0x000fe40000000a00 */
[----:B------:R-:W-:Y:S02]  /*14c0*/  UIMAD UR9, UR9, UR4, URZ ;  /* 0x00000004090972a4 */ /* 0x000fe4000f8e023f */
[----:B------:R-:W-:Y:S02]  /*14d0*/  UIMAD.WIDE.U32 UR12, UR15, UR4, URZ ;  /* 0x000000040f0c72a5 */ /* 0x000fe4000f8e003f */
[----:B------:R-:W-:Y:S02]  /*14e0*/  UIMAD UR9, UR15, UR5, UR9 ;  /* 0x000000050f0972a4 */ /* 0x000fe4000f8e0209 */
[----:B------:R3:W-:Y:S01]  /*14f0*/  @P6 LDGSTS.E.BYPASS.LTC128B.128 [R227+0xc100], [R10.64+0x80], !P0 ;  /* 0x0c1000800ae36fae */ /* 0x0007e2000c101d50 */
[----:B--2---:R-:W-:Y:S01]  /*1500*/  @P4 LEA R16, P1, R2, c[0x0][0x1c8], 0x1 ;  /* 0x0000720002104a11 */ /* 0x004fe200078208ff */
[----:B------:R-:W-:-:S02]  /*1510*/  UIMAD UR15, UR15, -0x80, UR19 ;  /* 0xffffff800f0f78a4 */ /* 0x000fc4000f8e0213 */
[----:B------:R2:W-:Y:S01]  /*1520*/  @P5 LDGSTS.E.BYPASS.LTC128B.128 [R227+0x9100], [R14.64], !P3 ;  /* 0x091000000ee35fae */ /* 0x0005e2000d901d50 */
[----:B------:R-:W-:Y:S01]  /*1530*/  @P4 LEA.HI.X R17, R2, c[0x0][0x1cc], R9, 0x1, P1 ;  /* 0x0000730002114a11 */ /* 0x000fe200008f0c09 */
[----:B------:R-:W-:Y:S01]  /*1540*/  IMAD.SHL.U32 R9, R125, 0x20, RZ ;  /* 0x000000207d097824 */ /* 0x000fe200078e00ff */
[----:B------:R-:W-:Y:S01]  /*1550*/  LOP3.LUT R2, R8, 0x8, R5, 0xf8, !PT ;  /* 0x0000000808027812 */ /* 0x000fe200078ef805 */
[----:B------:R2:W-:Y:S01]  /*1560*/  @P5 LDGSTS.E.BYPASS.LTC128B.128 [R227+0xd100], [R14.64+0x80], !P0 ;  /* 0x0d1000800ee35fae */ /* 0x0005e2000c101d50 */
[----:B------:R-:W-:Y:S01]  /*1570*/  SHF.R.U32.HI R5, RZ, 0x3, R8 ;  /* 0x00000003ff057819 */ /* 0x000fe20000011608 */
[----:B------:R-:W-:Y:S01]  /*1580*/  IMAD.SHL.U32 R8, R41, 0x40, RZ ;  /* 0x0000004029087824 */ /* 0x000fe200078e00ff */
[----:B------:R-:W-:Y:S01]  /*1590*/  @P2 LEA R4, P1, R12, c[0x0][0x1c8], 0x1 ;  /* 0x000072000c042a11 */ /* 0x000fe200078208ff */
[----:B------:R5:W-:Y:S01]  /*15a0*/  @P4 LDGSTS.E.BYPASS.LTC128B.128 [R227+0xa100], [R16.64], !P3 ;  /* 0x0a10000010e34fae */ /* 0x000be2000d901d50 */
[----:B------:R-:W-:Y:S01]  /*15b0*/  LOP3.LUT R2, R2, R5, RZ, 0x3c, !PT ;  /* 0x0000000502027212 */ /* 0x000fe200078e3cff */
[----:B------:R-:W-:Y:S01]  /*15c0*/  UIADD3 UR9, UR13, UR9, URZ ;  /* 0x000000090d097290 */ /* 0x000fe2000fffe03f */
[----:B------:R-:W-:Y:S01]  /*15d0*/  @P2 LEA.HI.X R5, R12, c[0x0][0x1cc], R3, 0x1, P1 ;  /* 0x000073000c052a11 */ /* 0x000fe200008f0c03 */
[----:B------:R5:W-:Y:S01]  /*15e0*/  @P4 LDGSTS.E.BYPASS.LTC128B.128 [R227+0xe100], [R16.64+0x80], !P0 ;  /* 0x0e10008010e34fae */ /* 0x000be2000c101d50 */
[----:B------:R-:W-:Y:S01]  /*15f0*/  IMAD.SHL.U32 R3, R40, 0x8, RZ ;  /* 0x0000000828037824 */ /* 0x000fe200078e00ff */
[----:B------:R-:W-:Y:S01]  /*1600*/  LOP3.LUT R0, R2, 0xfffffe00, R7, 0xf8, !PT ;  /* 0xfffffe0002007812 */ /* 0x000fe200078ef807 */
[----:B------:R-:W-:Y:S01]  /*1610*/  IMAD.MOV.U32 R7, RZ, RZ, 0x10 ;  /* 0x00000010ff077424 */ /* 0x000fe200078e00ff */
[----:B------:R4:W-:Y:S01]  /*1620*/  @P2 LDGSTS.E.BYPASS.LTC128B.128 [R227+0xb100], [R4.64], !P3 ;  /* 0x0b10000004e32fae */ /* 0x0009e2000d901d50 */
[----:B------:R-:W-:-:S02]  /*1630*/  LOP3.LUT R9, R9, 0x7ffffc00, RZ, 0xc0, !PT ;  /* 0x7ffffc0009097812 */ /* 0x000fc400078ec0ff */
[----:B------:R-:W-:Y:S01]  /*1640*/  LOP3.LUT R8, R8, 0x1c0, RZ, 0xc0, !PT ;  /* 0x000001c008087812 */ /* 0x000fe200078ec0ff */
[----:B------:R4:W-:Y:S01]  /*1650*/  @P2 LDGSTS.E.BYPASS.LTC128B.128 [R227+0xf100], [R4.64+0x80], !P0 ;  /* 0x0f10008004e32fae */ /* 0x0009e2000c101d50 */
[----:B------:R-:W-:Y:S01]  /*1660*/  R2P PR, R6, 0x6 ;  /* 0x0000000606007804 */ /* 0x000fe20000000000 */
[----:B------:R-:W-:Y:S01]  /*1670*/  IMAD.IADD R6, R0, 0x1, R9 ;  /* 0x0000000100067824 */ /* 0x000fe200078e0209 */
[----:B------:R-:W-:Y:S01]  /*1680*/  LOP3.LUT R3, R8, 0x8, R3, 0xf8, !PT ;  /* 0x0000000808037812 */ /* 0x000fe200078ef803 */
[----:B------:R-:W0:Y:S01]  /*1690*/  LDGDEPBAR ;  /* 0x00000000000079af */ /* 0x000e220000000000 */
[----:B------:R-:W-:Y:S02]  /*16a0*/  SHF.R.U32.HI R2, RZ, 0x3, R8 ;  /* 0x00000003ff027819 */ /* 0x000fe40000011608 */
[----:B------:R-:W-:Y:S02]  /*16b0*/  SEL R7, R7, 0xfffffff0, !P1 ;  /* 0xfffffff007077807 */ /* 0x000fe40004800000 */
[----:B------:R-:W-:-:S02]  /*16c0*/  LOP3.LUT R3, R3, R2, RZ, 0x3c, !PT ;  /* 0x0000000203037212 */ /* 0x000fc400078e3cff */
[C---:B------:R-:W-:Y:S01]  /*16d0*/  LEA R2, R6.reuse, 0x100, 0x1 ;  /* 0x0000010006027811 */ /* 0x040fe200078e08ff */
[----:B------:R-:W-:Y:S01]  /*16e0*/  IMAD.SHL.U32 R6, R6, 0x2, RZ ;  /* 0x0000000206067824 */ /* 0x000fe200078e00ff */
[----:B------:R-:W-:Y:S01]  /*16f0*/  LOP3.LUT P1, RZ, R41, 0x2, RZ, 0xc0, !PT ;  /* 0x0000000229ff7812 */ /* 0x000fe2000782c0ff */
[----:B------:R-:W-:Y:S01]  /*1700*/  IMAD R226, R226, 0x200, R3 ;  /* 0x00000200e2e27824 */ /* 0x000fe200078e0203 */
[----:B------:R-:W-:-:S03]  /*1710*/  IADD3 R40, -R40, UR15, RZ ;  /* 0x0000000f28287c10 */ /* 0x000fc6000fffe1ff */
[----:B------:R-:W-:Y:S01]  /*1720*/  IMAD.SHL.U32 R226, R226, 0x2, RZ ;  /* 0x00000002e2e27824 */ /* 0x000fe200078e00ff */
[C---:B------:R-:W-:Y:S02]  /*1730*/  ISETP.LT.OR P5, PT, R40.reuse, 0x1, P3 ;  /* 0x000000012800780c */ /* 0x040fe40001fa1670 */
[----:B------:R-:W-:Y:S02]  /*1740*/  ISETP.LT.OR P6, PT, R40, 0x1, P0 ;  /* 0x000000012800780c */ /* 0x000fe400007c1670 */
[----:B------:R-:W-:Y:S02]  /*1750*/  IADD3 R225, R226, 0x8120, RZ ;  /* 0x00008120e2e17810 */ /* 0x000fe40007ffe0ff */
[----:B------:R-:W-:Y:S01]  /*1760*/  ISETP.LT.OR P4, PT, R40, 0x21, P3 ;  /* 0x000000212800780c */ /* 0x000fe20001f81670 */
[----:B----4-:R-:W-:Y:S01]  /*1770*/  IMAD.MOV.U32 R5, RZ, RZ, 0x20 ;  /* 0x00000020ff057424 */ /* 0x010fe200078e00ff */
[----:B------:R-:W-:-:S04]  /*1780*/  DEPBAR.LE SB0, 0x1 ;  /* 0x000080400000791a */ /* 0x000fc80000000000 */
[----:B------:R-:W-:Y:S01]  /*1790*/  BAR.SYNC.DEFER_BLOCKING 0x0 ;  /* 0x0000000000007b1d */ /* 0x000fe20000010000 */
[----:B------:R-:W-:Y:S01]  /*17a0*/  SEL R5, R5, 0xffffffe0, !P2 ;  /* 0xffffffe005057807 */ /* 0x000fe20005000000 */
[----:B------:R-:W-:Y:S01]  /*17b0*/  IMAD R4, R7, 0x2, R2 ;  /* 0x0000000207047824 */ /* 0x000fe200078e0202 */
[----:B------:R-:W-:-:S03]  /*17c0*/  LOP3.LUT P2, RZ, R41, 0x4, RZ, 0xc0, !PT ;  /* 0x0000000429ff7812 */ /* 0x000fc6000784c0ff */
[C---:B------:R-:W-:Y:S02]  /*17d0*/  IMAD R3, R5.reuse, 0x2, R2 ;  /* 0x0000000205037824 */ /* 0x040fe400078e0202 */
[----:B------:R-:W-:Y:S01]  /*17e0*/  IMAD R2, R5, 0x2, R4 ;  /* 0x0000000205027824 */ /* 0x000fe200078e0204 */
[----:B------:R-:W-:Y:S04]  /*17f0*/  LDSM.16.M88.4 R140, [R6+0x100] ;  /* 0x00010000068c783b */ /* 0x000fe80000000200 */
[----:B------:R-:W-:Y:S04]  /*1800*/  LDSM.16.M88.4 R184, [R6+0x4100] ;  /* 0x0041000006b8783b */ /* 0x000fe80000000200 */
[----:B------:R-:W-:Y:S04]  /*1810*/  LDSM.16.M88.4 R168, [R4] ;  /* 0x0000000004a8783b */ /* 0x000fe80000000200 */
[----:B------:R4:W-:Y:S04]  /*1820*/  LDSM.16.M88.4 R188, [R4+0x4000] ;  /* 0x0040000004bc783b */ /* 0x0009e80000000200 */
[----:B------:R-:W-:Y:S04]  /*1830*/  LDSM.16.M88.4 R176, [R3] ;  /* 0x0000000003b0783b */ /* 0x000fe80000000200 */
[----:B------:R-:W-:Y:S04]  /*1840*/  LDSM.16.M88.4 R196, [R3+0x4000] ;  /* 0x0040000003c4783b */ /* 0x000fe80000000200 */
[----:B------:R-:W-:Y:S04]  /*1850*/  LDSM.16.M88.4 R180, [R2] ;  /* 0x0000000002b4783b */ /* 0x000fe80000000200 */
[----:B------:R1:W-:Y:S04]  /*1860*/  LDSM.16.M88.4 R200, [R2+0x4000] ;  /* 0x0040000002c8783b */ /* 0x0003e80000000200 */
[----:B------:R-:W-:Y:S01]  /*1870*/  BAR.SYNC.DEFER_BLOCKING 0x0 ;  /* 0x0000000000007b1d */ /* 0x000fe20000010000 */
[----:B----4-:R-:W-:-:S04]  /*1880*/  IADD3 R4, R226, 0x8100, RZ ;  /* 0x00008100e2047810 */ /* 0x010fc80007ffe0ff */
[----:B------:R-:W-:Y:S01]  /*1890*/  @P1 IADD3 R225, R4, -0x20, RZ ;  /* 0xffffffe004e11810 */ /* 0x000fe20007ffe0ff */
[----:B------:R-:W-:Y:S01]  /*18a0*/  IMAD.U32 R4, RZ, RZ, UR9 ;  /* 0x00000009ff047e24 */ /* 0x000fe2000f8e00ff */
[----:B------:R-:W-:Y:S02]  /*18b0*/  USHF.L.U32 UR9, UR4, 0x6, URZ ;  /* 0x0000000604097899 */ /* 0x000fe4000800063f */
[C---:B------:R-:W-:Y:S02]  /*18c0*/  IADD3 R219, R225.reuse, 0x800, RZ ;  /* 0x00000800e1db7810 */ /* 0x040fe40007ffe0ff */
[----:B------:R-:W-:Y:S01]  /*18d0*/  UIADD3 UR14, UP0, UR9, 0x80, URZ ;  /* 0x00000080090e7890 */ /* 0x000fe2000ff1e03f */
[C---:B------:R-:W-:Y:S02]  /*18e0*/  IADD3 R218, R225.reuse, 0x1000, RZ ;  /* 0x00001000e1da7810 */ /* 0x040fe40007ffe0ff */
[C---:B------:R-:W-:Y:S02]  /*18f0*/  IADD3 R217, R225.reuse, 0x1800, RZ ;  /* 0x00001800e1d97810 */ /* 0x040fe40007ffe0ff */
[C---:B------:R-:W-:Y:S01]  /*1900*/  IADD3 R216, R225.reuse, 0x2000, RZ ;  /* 0x00002000e1d87810 */ /* 0x040fe20007ffe0ff */
[----:B-1----:R-:W-:Y:S01]  /*1910*/  IMAD R2, R48, c[0x0][0x208], RZ ;  /* 0x0000820030027a24 */ /* 0x002fe200078e02ff */
[----:B------:R-:W-:-:S02]  /*1920*/  IADD3 R215, R225, 0x2800, RZ ;  /* 0x00002800e1d77810 */ /* 0x000fc40007ffe0ff */
[----:B------:R-:W-:Y:S01]  /*1930*/  IADD3 R214, R225, 0x3000, RZ ;  /* 0x00003000e1d67810 */ /* 0x000fe20007ffe0ff */
[----:B------:R-:W-:Y:S01]  /*1940*/  IMAD R2, R45, c[0x0][0x20c], R2 ;  /* 0x000083002d027a24 */ /* 0x000fe200078e0202 */
[----:B------:R-:W-:-:S04]  /*1950*/  DEPBAR.LE SB0, 0x0 ;  /* 0x000080000000791a */ /* 0x000fc80000000000 */
[----:B------:R-:W-:Y:S01]  /*1960*/  BAR.SYNC.DEFER_BLOCKING 0x0 ;  /* 0x0000000000007b1d */ /* 0x000fe20000010000 */
[----:B------:R-:W-:Y:S01]  /*1970*/  IMAD.IADD R47, R47, 0x1, R2 ;  /* 0x000000012f2f7824 */ /* 0x000fe200078e0202 */
[C---:B------:R-:W-:Y:S01]  /*1980*/  IADD3 R213, R225.reuse, 0x3800, RZ ;  /* 0x00003800e1d57810 */ /* 0x040fe20007ffe0ff */
[----:B------:R-:W-:Y:S01]  /*1990*/  IMAD.U32 R45, RZ, RZ, UR9 ;  /* 0x00000009ff2d7e24 */ /* 0x000fe2000f8e00ff */
[----:B------:R-:W-:Y:S01]  /*19a0*/  IADD3 R211, R225, 0x4000, RZ ;  /* 0x00004000e1d37810 */ /* 0x000fe20007ffe0ff */
[----:B------:R-:W-:Y:S01]  /*19b0*/  IMAD.WIDE.U32 R2, R43, c[0x0][0x210], R46 ;  /* 0x000084002b027a25 */ /* 0x000fe200078e002e */
[C---:B------:R-:W-:Y:S02]  /*19c0*/  IADD3 R210, R225.reuse, 0x4800, RZ ;  /* 0x00004800e1d27810 */ /* 0x040fe40007ffe0ff */
[C---:B------:R-:W-:Y:S02]  /*19d0*/  IADD3 R209, R225.reuse, 0x5000, RZ ;  /* 0x00005000e1d17810 */ /* 0x040fe40007ffe0ff */
[----:B------:R-:W-:-:S02]  /*19e0*/  IADD3 R208, R225, 0x5800, RZ ;  /* 0x00005800e1d07810 */ /* 0x000fc40007ffe0ff */
[C---:B------:R-:W-:Y:S02]  /*19f0*/  IADD3 R207, R225.reuse, 0x6000, RZ ;  /* 0x00006000e1cf7810 */ /* 0x040fe40007ffe0ff */
[C---:B------:R-:W-:Y:S02]  /*1a00*/  IADD3 R206, R225.reuse, 0x6800, RZ ;  /* 0x00006800e1ce7810 */ /* 0x040fe40007ffe0ff */
[C---:B------:R-:W-:Y:S02]  /*1a10*/  IADD3 R205, R225.reuse, 0x7000, RZ ;  /* 0x00007000e1cd7810 */ /* 0x040fe40007ffe0ff */
[----:B------:R-:W-:Y:S01]  /*1a20*/  IADD3 R204, R225, 0x7800, RZ ;  /* 0x00007800e1cc7810 */ /* 0x000fe20007ffe0ff */
[----:B------:R-:W1:Y:S04]  /*1a30*/  LDSM.16.M88.4 R24, [R226+0x8100] ;  /* 0x00810000e218783b */ /* 0x000e680000000200 */
[----:B-----5:R-:W4:Y:S04]  /*1a40*/  LDSM.16.M88.4 R16, [R226+0x8900] ;  /* 0x00890000e210783b */ /* 0x020f280000000200 */
[----:B--2---:R-:W2:Y:S04]  /*1a50*/  LDSM.16.M88.4 R12, [R225] ;  /* 0x00000000e10c783b */ /* 0x004ea80000000200 */
[----:B------:R-:W5:Y:S04]  /*1a60*/  LDSM.16.M88.4 R36, [R225+0x800] ;  /* 0x00080000e124783b */ /* 0x000f680000000200 */
[----:B---3--:R-:W3:Y:S04]  /*1a70*/  LDSM.16.M88.4 R8, [R226+0x9100] ;  /* 0x00910000e208783b */ /* 0x008ee80000000200 */
[----:B------:R-:W2:Y:S04]  /*1a80*/  LDSM.16.M88.4 R96, [R226+0x9900] ;  /* 0x00990000e260783b */ /* 0x000ea80000000200 */
[----:B------:R-:W2:Y:S04]  /*1a90*/  LDSM.16.M88.4 R32, [R225+0x1000] ;  /* 0x00100000e120783b */ /* 0x000ea80000000200 */
[----:B------:R-:W2:Y:S04]  /*1aa0*/  LDSM.16.M88.4 R88, [R226+0xa100] ;  /* 0x00a10000e258783b */ /* 0x000ea80000000200 */
[----:B------:R-:W-:Y:S04]  /*1ab0*/  LDSM.16.M88.4 R64, [R226+0xb900] ;  /* 0x00b90000e240783b */ /* 0x000fe80000000200 */
[----:B------:R-:W-:Y:S01]  /*1ac0*/  LDSM.16.M88.4 R72, [R226+0xb100] ;  /* 0x00b10000e248783b */ /* 0x000fe20000000200 */
[C---:B-1----:R-:W-:Y:S03]  /*1ad0*/  HMMA.16816.F32 R28, R140.reuse, R24, RZ ;  /* 0x000000188c1c723c */ /* 0x042fe600000018ff */
[----:B------:R-:W-:Y:S04]  /*1ae0*/  LDSM.16.M88.4 R80, [R226+0xa900] ;  /* 0x00a90000e250783b */ /* 0x000fe80000000200 */
[----:B------:R-:W-:Y:S01]  /*1af0*/  LDSM.16.M88.4 R48, [R225+0x2800] ;  /* 0x00280000e130783b */ /* 0x000fe20000000200 */
[C---:B------:R-:W-:Y:S08]  /*1b00*/  HMMA.16816.F32 R24, R140.reuse, R26, RZ ;  /* 0x0000001a8c18723c */ /* 0x040ff000000018ff */
[C---:B----4-:R-:W-:Y:S08]  /*1b10*/  HMMA.16816.F32 R20, R140.reuse, R16, RZ ;  /* 0x000000108c14723c */ /* 0x050ff000000018ff */
[----:B------:R-:W-:Y:S08]  /*1b20*/  HMMA.16816.F32 R16, R140, R18, RZ ;  /* 0x000000128c10723c */ /* 0x000ff000000018ff */
[C---:B--2---:R-:W-:Y:S08]  /*1b30*/  HMMA.16816.F32 R28, R168.reuse, R12, R28 ;  /* 0x0000000ca81c723c */ /* 0x044ff0000000181c */
[C---:B------:R-:W-:Y:S08]  /*1b40*/  HMMA.16816.F32 R24, R168.reuse, R14, R24 ;  /* 0x0000000ea818723c */ /* 0x040ff00000001818 */
[----:B-----5:R-:W-:Y:S08]  /*1b50*/  HMMA.16816.F32 R20, R168, R36, R20 ;  /* 0x00000024a814723c */ /* 0x020ff00000001814 */
[----:B---3--:R-:W-:Y:S08]  /*1b60*/  HMMA.16816.F32 R12, R140, R8, RZ ;  /* 0x000000088c0c723c */ /* 0x008ff000000018ff */
[----:B------:R-:W-:Y:S01]  /*1b70*/  HMMA.16816.F32 R16, R168, R38, R16 ;  /* 0x00000026a810723c */ /* 0x000fe20000001810 */
[----:B------:R-:W1:Y:S07]  /*1b80*/  LDSM.16.M88.4 R36, [R225+0x1800] ;  /* 0x00180000e124783b */ /* 0x000e6e0000000200 */
[C---:B------:R-:W-:Y:S08]  /*1b90*/  HMMA.16816.F32 R8, R140.reuse, R10, RZ ;  /* 0x0000000a8c08723c */ /* 0x040ff000000018ff */
[----:B------:R-:W-:Y:S08]  /*1ba0*/  HMMA.16816.F32 R100, R140, R96, RZ ;  /* 0x000000608c64723c */ /* 0x000ff000000018ff */
[C---:B------:R-:W-:Y:S08]  /*1bb0*/  HMMA.16816.F32 R12, R168.reuse, R32, R12 ;  /* 0x00000020a80c723c */ /* 0x040ff0000000180c */
[----:B------:R-:W-:Y:S01]  /*1bc0*/  HMMA.16816.F32 R8, R168, R34, R8 ;  /* 0x00000022a808723c */ /* 0x000fe20000001808 */
[----:B------:R-:W2:Y:S07]  /*1bd0*/  LDSM.16.M88.4 R32, [R225+0x2000] ;  /* 0x00200000e120783b */ /* 0x000eae0000000200 */
[----:B------:R-:W-:Y:S08]  /*1be0*/  HMMA.16816.F32 R92, R140, R88, RZ ;  /* 0x000000588c5c723c */ /* 0x000ff000000018ff */
[----:B-1----:R-:W-:Y:S07]  /*1bf0*/  HMMA.16816.F32 R100, R168, R36, R100 ;  /* 0x00000024a864723c */ /* 0x002fee0000001864 */
[----:B------:R-:W-:Y:S01]  /*1c00*/  IMAD R37, R43, c[0x0][0x214], R44 ;  /* 0x000085002b257a24 */ /* 0x000fe200078e022c */
[----:B------:R-:W-:Y:S01]  /*1c10*/  HMMA.16816.F32 R88, R140, R90, RZ ;  /* 0x0000005a8c58723c */ /* 0x000fe200000018ff */
[----:B------:R-:W-:Y:S01]  /*1c20*/  IMAD.U32 R36, RZ, RZ, UR12 ;  /* 0x0000000cff247e24 */ /* 0x000fe2000f8e00ff */
[----:B------:R-:W-:Y:S01]  /*1c30*/  UMOV UR12, 0x6 ;  /* 0x00000006000c7882 */ /* 0x000fe20000000000 */
[----:B------:R-:W-:Y:S01]  /*1c40*/  IMAD.IADD R3, R3, 0x1, R37 ;  /* 0x0000000103037824 */ /* 0x000fe200078e0225 */
[----:B------:R-:W-:Y:S01]  /*1c50*/  USHF.L.U64.HI UR12, UR4, UR12, UR5 ;  /* 0x0000000c040c7299 */ /* 0x000fe20008010205 */
[----:B------:R-:W-:-:S02]  /*1c60*/  IMAD.U32 R37, RZ, RZ, UR13 ;  /* 0x0000000dff257e24 */ /* 0x000fc4000f8e00ff */
[----:B------:R-:W-:Y:S01]  /*1c70*/  IMAD.WIDE.U32 R234, R234, c[0x0][0x218], R2 ;  /* 0x00008600eaea7a25 */ /* 0x000fe200078e0002 */
[----:B------:R-:W-:Y:S01]  /*1c80*/  HMMA.16816.F32 R96, R140, R98, RZ ;  /* 0x000000628c60723c */ /* 0x000fe200000018ff */
[----:B------:R-:W-:Y:S02]  /*1c90*/  UIADD3.X UR13, URZ, UR12, URZ, UP0, !UPT ;  /* 0x0000000c3f0d7290 */ /* 0x000fe400087fe43f */
[----:B------:R-:W-:Y:S01]  /*1ca0*/  IMAD.IADD R229, R235, 0x1, R229 ;  /* 0x00000001ebe57824 */ /* 0x000fe200078e02e5 */
[----:B------:R-:W-:Y:S01]  /*1cb0*/  LEA R2, P1, R36, R234, 0x7 ;  /* 0x000000ea24027211 */ /* 0x000fe200078238ff */
[----:B------:R-:W-:-:S03]  /*1cc0*/  UISETP.GE.AND UP0, UPT, UR19, 0x81, UPT ;  /* 0x000000811300788c */ /* 0x000fc6000bf06270 */
[----:B------:R-:W-:Y:S01]  /*1cd0*/  LEA.HI.X R3, R36, R229, R4, 0x7, P1 ;  /* 0x000000e524037211 */ /* 0x000fe200008f3c04 */
[----:B--2---:R-:W-:Y:S01]  /*1ce0*/  HMMA.16816.F32 R92, R168, R32, R92 ;  /* 0x00000020a85c723c */ /* 0x004fe2000000185c */
[----:B------:R-:W-:-:S04]  /*1cf0*/  LEA R46, P1, R2, c[0x0][0x1f8], 0x1 ;  /* 0x00007e00022e7a11 */ /* 0x000fc800078208ff */
[----:B------:R-:W-:Y:S02]  /*1d00*/  LEA.HI.X R47, R2, c[0x0][0x1fc], R3, 0x1, P1 ;  /* 0x00007f00022f7a11 */ /* 0x000fe400008f0c03 */
[----:B------:R-:W-:Y:S01]  /*1d10*/  IADD3 R2, P1, R46, UR9, RZ ;  /* 0x000000092e027c10 */ /* 0x000fe2000ff3e0ff */
[----:B------:R-:W-:Y:S01]  /*1d20*/  HMMA.16816.F32 R88, R168, R34, R88 ;  /* 0x00000022a858723c */ /* 0x000fe20000001858 */
[----:B------:R-:W1:Y:S02]  /*1d30*/  LDSM.16.M88.4 R32, [R225+0x3800] ;  /* 0x00380000e120783b */ /* 0x000e640000000200 */
[----:B------:R-:W-:-:S05]  /*1d40*/  IADD3.X R3, R47, UR12, RZ, P1, !PT ;  /* 0x0000000c2f037c10 */ /* 0x000fca0008ffe4ff */
[----:B------:R-:W-:Y:S01]  /*1d50*/  HMMA.16816.F32 R96, R168, R38, R96 ;  /* 0x00000026a860723c */ /* 0x000fe20000001860 */
[----:B------:R-:W2:Y:S04]  /*1d60*/  LDSM.16.M88.4 R36, [R225+0x3000] ;  /* 0x00300000e124783b */ /* 0x000ea80000000200 */
[----:B------:R-:W-:Y:S01]  /*1d70*/  @!PT LDS RZ, [RZ] ;  /* 0x00000000fffff984 */ /* 0x000fe20000000800 */
[----:B------:R-:W-:Y:S01]  /*1d80*/  @!PT LDS RZ, [RZ] ;  /* 0x00000000fffff984 */ /* 0x000fe20000000800 */
[----:B------:R-:W-:Y:S01]  /*1d90*/  @!PT LDS RZ, [RZ] ;  /* 0x00000000fffff984 */ /* 0x000fe20000000800 */
[----:B------:R3:W-:Y:S01]  /*1da0*/  LDGSTS.E.BYPASS.LTC128B.128 [R227+0x100], [R46.64], !P5 ;  /* 0x001000002ee37fae */ /* 0x0007e2000e901d50 */
[----:B------:R-:W-:Y:S02]  /*1db0*/  IADD3 R44, P5, P1, R45, 0x80, R46 ;  /* 0x000000802d2c7810 */ /* 0x000fe400079be02e */
[----:B------:R-:W-:Y:S01]  /*1dc0*/  HMMA.16816.F32 R68, R140, R64, RZ ;  /* 0x000000408c44723c */ /* 0x000fe200000018ff */
[----:B------:R3:W-:Y:S01]  /*1dd0*/  LDGSTS.E.BYPASS.LTC128B.128 [R227+0x4100], [R46.64+0x80], !P6 ;  /* 0x041000802ee37fae */ /* 0x0007e2000f101d50 */
[----:B------:R-:W-:-:S02]  /*1de0*/  ISETP.LT.OR P6, PT, R40, 0x21, P0 ;  /* 0x000000212800780c */ /* 0x000fc400007c1670 */
[----:B------:R-:W-:Y:S01]  /*1df0*/  IADD3.X R45, RZ, UR12, R47, P5, P1 ;  /* 0x0000000cff2d7c10 */ /* 0x000fe2000afe242f */
[----:B------:R4:W-:Y:S01]  /*1e00*/  LDGSTS.E.BYPASS.LTC128B.128 [R227+0x1100], [R2.64], !P4 ;  /* 0x0110000002e37fae */ /* 0x0009e2000e101d50 */
[----:B------:R-:W-:Y:S02]  /*1e10*/  IADD3 R42, P4, R2, UR9, RZ ;  /* 0x00000009022a7c10 */ /* 0x000fe4000ff9e0ff */
[----:B------:R-:W-:Y:S01]  /*1e20*/  ISETP.LT.OR P1, PT, R40, 0x41, P3 ;  /* 0x000000412800780c */ /* 0x000fe20001f21670 */
[C---:B------:R-:W-:Y:S01]  /*1e30*/  HMMA.16816.F32 R76, R140.reuse, R72, RZ ;  /* 0x000000488c4c723c */ /* 0x040fe200000018ff */
[C---:B------:R-:W-:Y:S02]  /*1e40*/  IADD3.X R43, R3.reuse, UR12, RZ, P4, !PT ;  /* 0x0000000c032b7c10 */ /* 0x040fe4000a7fe4ff */
[----:B------:R-:W-:Y:S02]  /*1e50*/  IADD3 R52, P5, R2, UR14, RZ ;  /* 0x0000000e02347c10 */ /* 0x000fe4000ffbe0ff */
[----:B------:R-:W-:Y:S01]  /*1e60*/  IADD3 R54, P4, R42, UR9, RZ ;  /* 0x000000092a367c10 */ /* 0x000fe2000ff9e0ff */
[----:B------:R3:W-:Y:S01]  /*1e70*/  LDGSTS.E.BYPASS.LTC128B.128 [R227+0x5100], [R44.64], !P6 ;  /* 0x051000002ce37fae */ /* 0x0007e2000f101d50 */
[----:B------:R-:W-:Y:S01]  /*1e80*/  IADD3.X R53, R3, UR13, RZ, P5, !PT ;  /* 0x0000000d03357c10 */ /* 0x000fe2000affe4ff */
[----:B------:R-:W-:Y:S01]  /*1e90*/  HMMA.16816.F32 R64, R140, R66, RZ ;  /* 0x000000428c40723c */ /* 0x000fe200000018ff */
[----:B------:R-:W-:-:S02]  /*1ea0*/  ISETP.LT.OR P6, PT, R40, 0x41, P0 ;  /* 0x000000412800780c */ /* 0x000fc400007c1670 */
[----:B------:R-:W-:Y:S01]  /*1eb0*/  IADD3.X R55, R43, UR12, RZ, P4, !PT ;  /* 0x0000000c2b377c10 */ /* 0x000fe2000a7fe4ff */
[----:B------:R5:W-:Y:S01]  /*1ec0*/  LDGSTS.E.BYPASS.LTC128B.128 [R227+0x2100], [R42.64], !P1 ;  /* 0x021000002ae37fae */ /* 0x000be2000c901d50 */
[C---:B------:R-:W-:Y:S02]  /*1ed0*/  ISETP.LT.OR P5, PT, R40.reuse, 0x61, P3 ;  /* 0x000000612800780c */ /* 0x040fe40001fa1670 */
[----:B------:R-:W-:Y:S01]  /*1ee0*/  ISETP.LT.OR P4, PT, R40, 0x61, P0 ;  /* 0x000000612800780c */ /* 0x000fe20000781670 */
[----:B------:R-:W-:Y:S01]  /*1ef0*/  HMMA.16816.F32 R72, R140, R74, RZ ;  /* 0x0000004a8c48723c */ /* 0x000fe200000018ff */
[----:B------:R-:W-:-:S04]  /*1f00*/  IADD3 R56, P1, R42, UR14, RZ ;  /* 0x0000000e2a387c10 */ /* 0x000fc8000ff3e0ff */
[----:B------:R-:W-:Y:S01]  /*1f10*/  IADD3.X R57, R43, UR13, RZ, P1, !PT ;  /* 0x0000000d2b397c10 */ /* 0x000fe20008ffe4ff */
[----:B------:R2:W-:Y:S01]  /*1f20*/  LDGSTS.E.BYPASS.LTC128B.128 [R227+0x6100], [R52.64], !P6 ;  /* 0x0610000034e37fae */ /* 0x0005e2000f101d50 */
[----:B----4-:R-:W-:Y:S01]  /*1f30*/  IMAD.MOV.U32 R2, RZ, RZ, 0x40 ;  /* 0x00000040ff027424 */ /* 0x010fe200078e00ff */
[C---:B------:R-:W-:Y:S01]  /*1f40*/  HMMA.16816.F32 R84, R140.reuse, R80, RZ ;  /* 0x000000508c54723c */ /* 0x040fe200000018ff */
[----:B------:R-:W-:Y:S01]  /*1f50*/  PLOP3.LUT P1, PT, PT, PT, UP0, 0x80, 0x0 ;  /* 0x000000000000781c */ /* 0x000fe20003f2f008 */
[----:B------:R4:W-:Y:S02]  /*1f60*/  LDGSTS.E.BYPASS.LTC128B.128 [R227+0x3100], [R54.64], !P5 ;  /* 0x0310000036e37fae */ /* 0x0009e4000e901d50 */
[----:B------:R-:W-:Y:S02]  /*1f70*/  SEL R2, R2, 0xffffffc0, !P2 ;  /* 0xffffffc002027807 */ /* 0x000fe40005000000 */
[----:B------:R4:W-:Y:S02]  /*1f80*/  LDGSTS.E.BYPASS.LTC128B.128 [R227+0x7100], [R56.64], !P4 ;  /* 0x0710000038e37fae */ /* 0x0009e4000e101d50 */
[----:B------:R-:W-:Y:S01]  /*1f90*/  HMMA.16816.F32 R80, R140, R82, RZ ;  /* 0x000000528c50723c */ /* 0x000fe200000018ff */
[----:B------:R-:W-:Y:S01]  /*1fa0*/  IMAD.IADD R223, R226, 0x1, R2 ;  /* 0x00000001e2df7824 */ /* 0x000fe200078e0202 */
[----:B------:R-:W-:Y:S01]  /*1fb0*/  LDSM.16.M88.4 R108, [R226+0xf900] ;  /* 0x00f90000e26c783b */ /* 0x000fe20000000200 */
[----:B------:R-:W-:-:S03]  /*1fc0*/  IMAD.IADD R212, R2, 0x1, R225 ;  /* 0x0000000102d47824 */ /* 0x000fc600078e02e1 */
[----:B---3--:R-:W3:Y:S02]  /*1fd0*/  LDSM.16.M88.4 R44, [R223+0x8100] ;  /* 0x00810000df2c783b */ /* 0x008ee40000000200 */
[C---:B-1----:R-:W-:Y:S02]  /*1fe0*/  HMMA.16816.F32 R68, R168.reuse, R32, R68 ;  /* 0x00000020a844723c */ /* 0x042fe40000001844 */
[----:B-----5:R-:W-:Y:S04]  /*1ff0*/  LDSM.16.M88.4 R40, [R223+0x8900] ;  /* 0x00890000df28783b */ /* 0x020fe80000000200 */
[----:B------:R-:W-:Y:S02]  /*2000*/  LDSM.16.M88.4 R112, [R226+0xf100] ;  /* 0x00f10000e270783b */ /* 0x000fe40000000200 */
[C---:B------:R-:W-:Y:S02]  /*2010*/  HMMA.16816.F32 R64, R168.reuse, R34, R64 ;  /* 0x00000022a840723c */ /* 0x040fe40000001840 */
[----:B------:R-:W1:Y:S04]  /*2020*/  LDSM.16.M88.4 R32, [R223+0xa100] ;  /* 0x00a10000df20783b */ /* 0x000e680000000200 */
[----:B------:R-:W-:Y:S02]  /*2030*/  LDSM.16.M88.4 R104, [R225+0x4000] ;  /* 0x00400000e168783b */ /* 0x000fe40000000200 */
[C---:B--2---:R-:W-:Y:S02]  /*2040*/  HMMA.16816.F32 R76, R168.reuse, R36, R76 ;  /* 0x00000024a84c723c */ /* 0x044fe4000000184c */
[----:B------:R-:W-:Y:S04]  /*2050*/  LDSM.16.M88.4 R60, [R225+0x5800] ;  /* 0x00580000e13c783b */ /* 0x000fe80000000200 */
[----:B----4-:R-:W-:Y:S02]  /*2060*/  LDSM.16.M88.4 R56, [R225+0x6000] ;  /* 0x00600000e138783b */ /* 0x010fe40000000200 */
[C---:B------:R-:W-:Y:S02]  /*2070*/  HMMA.16816.F32 R72, R168.reuse, R38, R72 ;  /* 0x00000026a848723c */ /* 0x040fe40000001848 */
[----:B------:R-:W2:Y:S04]  /*2080*/  LDSM.16.M88.4 R36, [R223+0x9900] ;  /* 0x00990000df24783b */ /* 0x000ea80000000200 */
[----:B------:R-:W-:Y:S02]  /*2090*/  LDSM.16.M88.4 R52, [R225+0x6800] ;  /* 0x00680000e134783b */ /* 0x000fe40000000200 */
[C---:B------:R-:W-:Y:S02]  /*20a0*/  HMMA.16816.F32 R84, R168.reuse, R48, R84 ;  /* 0x00000030a854723c */ /* 0x040fe40000001854 */
[----:B------:R-:W-:Y:S04]  /*20b0*/  LDSM.16.M88.4 R120, [R223+0xd900] ;  /* 0x00d90000df78783b */ /* 0x000fe80000000200 */
[----:B------:R-:W-:Y:S02]  /*20c0*/  LDSM.16.M88.4 R116, [R223+0xe100] ;  /* 0x00e10000df74783b */ /* 0x000fe40000000200 */
[----:B------:R-:W-:Y:S02]  /*20d0*/  HMMA.16816.F32 R80, R168, R50, R80 ;  /* 0x00000032a850723c */ /* 0x000fe40000001850 */
[----:B------:R-:W4:Y:S04]  /*20e0*/  LDSM.16.M88.4 R48, [R223+0x9100] ;  /* 0x00910000df30783b */ /* 0x000f280000000200 */
[----:B------:R-:W0:Y:S02]  /*20f0*/  LDGDEPBAR ;  /* 0x00000000000079af */ /* 0x000e240000000000 */
[C---:B---3--:R-:W-:Y:S08]  /*2100*/  HMMA.16816.F32 R28, R176.reuse, R44, R28 ;  /* 0x0000002cb01c723c */ /* 0x048ff0000000181c */
[C---:B------:R-:W-:Y:S01]  /*2110*/  HMMA.16816.F32 R24, R176.reuse, R46, R24 ;  /* 0x0000002eb018723c */ /* 0x040fe20000001818 */
[----:B------:R-:W3:Y:S07]  /*2120*/  LDSM.16.M88.4 R44, [R223+0xa900] ;  /* 0x00a90000df2c783b */ /* 0x000eee0000000200 */
[C---:B-1----:R-:W-:Y:S08]  /*2130*/  HMMA.16816.F32 R92, R176.reuse, R32, R92 ;  /* 0x00000020b05c723c */ /* 0x042ff0000000185c */
[C---:B------:R-:W-:Y:S01]  /*2140*/  HMMA.16816.F32 R88, R176.reuse, R34, R88 ;  /* 0x00000022b058723c */ /* 0x040fe20000001858 */
[----:B------:R-:W1:Y:S07]  /*2150*/  LDSM.16.M88.4 R32, [R212+0x800] ;  /* 0x00080000d420783b */ /* 0x000e6e0000000200 */
[C---:B------:R-:W-:Y:S08]  /*2160*/  HMMA.16816.F32 R20, R176.reuse, R40, R20 ;  /* 0x00000028b014723c */ /* 0x040ff00000001814 */
[C---:B------:R-:W-:Y:S01]  /*2170*/  HMMA.16816.F32 R16, R176.reuse, R42, R16 ;  /* 0x0000002ab010723c */ /* 0x040fe20000001810 */
[----:B------:R-:W5:Y:S07]  /*2180*/  LDSM.16.M88.4 R40, [R223+0xb100] ;  /* 0x00b10000df28783b */ /* 0x000f6e0000000200 */
[C---:B--2---:R-:W-:Y:S08]  /*2190*/  HMMA.16816.F32 R100, R176.reuse, R36, R100 ;  /* 0x00000024b064723c */ /* 0x044ff00000001864 */
[C---:B------:R-:W-:Y:S01]  /*21a0*/  HMMA.16816.F32 R96, R176.reuse, R38, R96 ;  /* 0x00000026b060723c */ /* 0x040fe20000001860 */
[----:B------:R-:W2:Y:S07]  /*21b0*/  LDSM.16.M88.4 R36, [R212] ;  /* 0x00000000d424783b */ /* 0x000eae0000000200 */
[C---:B----4-:R-:W-:Y:S08]  /*21c0*/  HMMA.16816.F32 R12, R176.reuse, R48, R12 ;  /* 0x00000030b00c723c */ /* 0x050ff0000000180c */
[C---:B------:R-:W-:Y:S01]  /*21d0*/  HMMA.16816.F32 R8, R176.reuse, R50, R8 ;  /* 0x00000032b008723c */ /* 0x040fe20000001808 */
[----:B------:R-:W4:Y:S07]  /*21e0*/  LDSM.16.M88.4 R48, [R223+0xb900] ;  /* 0x00b90000df30783b */ /* 0x000f2e0000000200 */
[C---:B---3--:R-:W-:Y:S08]  /*21f0*/  HMMA.16816.F32 R84, R176.reuse, R44, R84 ;  /* 0x0000002cb054723c */ /* 0x048ff00000001854 */
[----:B------:R-:W-:Y:S01]  /*2200*/  HMMA.16816.F32 R80, R176, R46, R80 ;  /* 0x0000002eb050723c */ /* 0x000fe20000001850 */
[----:B------:R-:W3:Y:S07]  /*2210*/  LDSM.16.M88.4 R44, [R212+0x1000] ;  /* 0x00100000d42c783b */ /* 0x000eee0000000200 */
[C---:B-1----:R-:W-:Y:S08]  /*2220*/  HMMA.16816.F32 R20, R180.reuse, R32, R20 ;  /* 0x00000020b414723c */ /* 0x042ff00000001814 */
[----:B------:R-:W-:Y:S01]  /*2230*/  HMMA.16816.F32 R16, R180, R34, R16 ;  /* 0x00000022b410723c */ /* 0x000fe20000001810 */
[----:B------:R-:W1:Y:S07]  /*2240*/  LDSM.16.M88.4 R32, [R212+0x3000] ;  /* 0x00300000d420783b */ /* 0x000e6e0000000200 */
[C---:B-----5:R-:W-:Y:S08]  /*2250*/  HMMA.16816.F32 R76, R176.reuse, R40, R76 ;  /* 0x00000028b04c723c */ /* 0x060ff0000000184c */
[----:B------:R-:W-:Y:S01]  /*2260*/  HMMA.16816.F32 R72, R176, R42, R72 ;  /* 0x0000002ab048723c */ /* 0x000fe20000001848 */
[----:B------:R-:W5:Y:S07]  /*2270*/  LDSM.16.M88.4 R40, [R212+0x1800] ;  /* 0x00180000d428783b */ /* 0x000f6e0000000200 */
[C---:B--2---:R-:W-:Y:S08]  /*2280*/  HMMA.16816.F32 R28, R180.reuse, R36, R28 ;  /* 0x00000024b41c723c */ /* 0x044ff0000000181c */
[----:B------:R-:W-:Y:S01]  /*2290*/  HMMA.16816.F32 R24, R180, R38, R24 ;  /* 0x00000026b418723c */ /* 0x000fe20000001818 */
[----:B------:R-:W2:Y:S07]  /*22a0*/  LDSM.16.M88.4 R36, [R212+0x2800] ;  /* 0x00280000d424783b */ /* 0x000eae0000000200 */
[C---:B----4-:R-:W-:Y:S08]  /*22b0*/  HMMA.16816.F32 R68, R176.reuse, R48, R68 ;  /* 0x00000030b044723c */ /* 0x050ff00000001844 */
[----:B------:R-:W-:Y:S01]  /*22c0*/  HMMA.16816.F32 R64, R176, R50, R64 ;  /* 0x00000032b040723c */ /* 0x000fe20000001840 */
        /* <DEDUP_REMOVED lines=11> */
[C---:B------:R-:W-:Y:S01]  /*2380*/  HMMA.16816.F32 R80, R180.reuse, R38, R80 ;  /* 0x00000026b450723c */ /* 0x040fe20000001850 */
[----:B------:R-:W2:Y:S07]  /*2390*/  LDSM.16.M88.4 R36, [R226+0xd100] ;  /* 0x00d10000e224783b */ /* 0x000eae0000000200 */
[C---:B----4-:R-:W-:Y:S08]  /*23a0*/  HMMA.16816.F32 R92, R180.reuse, R48, R92 ;  /* 0x00000030b45c723c */ /* 0x050ff0000000185c */
[C---:B------:R-:W-:Y:S01]  /*23b0*/  HMMA.16816.F32 R88, R180.reuse, R50, R88 ;  /* 0x00000032b458723c */ /* 0x040fe20000001858 */
[----:B------:R-:W4:Y:S07]  /*23c0*/  LDSM.16.M88.4 R48, [R226+0xc900] ;  /* 0x00c90000e230783b */ /* 0x000f2e0000000200 */
[C---:B---3--:R-:W-:Y:S08]  /*23d0*/  HMMA.16816.F32 R68, R180.reuse, R44, R68 ;  /* 0x0000002cb444723c */ /* 0x048ff00000001844 */
[----:B------:R-:W-:Y:S01]  /*23e0*/  HMMA.16816.F32 R64, R180, R46, R64 ;  /* 0x0000002eb440723c */ /* 0x000fe20000001840 */
        /* <DEDUP_REMOVED lines=12> */
[----:B------:R-:W-:Y:S07]  /*24b0*/  LDSM.16.M88.4 R48, [R225+0x7000] ;  /* 0x00700000e130783b */ /* 0x000fee0000000200 */
        /* <DEDUP_REMOVED lines=8> */
[----:B------:R-:W4:Y:S07]  /*2540*/  LDSM.16.M88.4 R40, [R223+0xc100] ;  /* 0x00c10000df28783b */ /* 0x000f2e0000000200 */
[C---:B--2---:R-:W-:Y:S08]  /*2550*/  HMMA.16816.F32 R20, R188.reuse, R36, R20 ;  /* 0x00000024bc14723c */ /* 0x044ff00000001814 */
[----:B------:R-:W-:Y:S01]  /*2560*/  HMMA.16816.F32 R16, R188, R38, R16 ;  /* 0x00000026bc10723c */ /* 0x000fe20000001810 */
[----:B------:R-:W2:Y:S07]  /*2570*/  LDSM.16.M88.4 R36, [R223+0xc900] ;  /* 0x00c90000df24783b */ /* 0x000eae0000000200 */
[C---:B------:R-:W-:Y:S08]  /*2580*/  HMMA.16816.F32 R68, R184.reuse, R108, R68 ;  /* 0x0000006cb844723c */ /* 0x040ff00000001844 */
[C---:B------:R-:W-:Y:S08]  /*2590*/  HMMA.16816.F32 R76, R184.reuse, R112, R76 ;  /* 0x00000070b84c723c */ /* 0x040ff0000000184c */
[C---:B------:R-:W-:Y:S01]  /*25a0*/  HMMA.16816.F32 R72, R184.reuse, R114, R72 ;  /* 0x00000072b848723c */ /* 0x040fe20000001848 */
[----:B------:R-:W-:Y:S07]  /*25b0*/  LDSM.16.M88.4 R112, [R223+0xe900] ;  /* 0x00e90000df70783b */ /* 0x000fee0000000200 */
[----:B------:R-:W-:Y:S01]  /*25c0*/  HMMA.16816.F32 R64, R184, R110, R64 ;  /* 0x0000006eb840723c */ /* 0x000fe20000001840 */
[----:B------:R-:W-:Y:S07]  /*25d0*/  LDSM.16.M88.4 R108, [R223+0xf100] ;  /* 0x00f10000df6c783b */ /* 0x000fee0000000200 */
[C---:B------:R-:W-:Y:S08]  /*25e0*/  HMMA.16816.F32 R28, R188.reuse, R104, R28 ;  /* 0x00000068bc1c723c */ /* 0x040ff0000000181c */
[C---:B------:R-:W-:Y:S01]  /*25f0*/  HMMA.16816.F32 R24, R188.reuse, R106, R24 ;  /* 0x0000006abc18723c */ /* 0x040fe20000001818 */
[----:B------:R-:W5:Y:S07]  /*2600*/  LDSM.16.M88.4 R104, [R223+0xf900] ;  /* 0x00f90000df68783b */ /* 0x000f6e0000000200 */
[C---:B---3--:R-:W-:Y:S08]  /*2610*/  HMMA.16816.F32 R68, R188.reuse, R44, R68 ;  /* 0x0000002cbc44723c */ /* 0x048ff00000001844 */
[C---:B------:R-:W-:Y:S08]  /*2620*/  HMMA.16816.F32 R100, R188.reuse, R60, R100 ;  /* 0x0000003cbc64723c */ /* 0x040ff00000001864 */
[C---:B------:R-:W-:Y:S01]  /*2630*/  HMMA.16816.F32 R96, R188.reuse, R62, R96 ;  /* 0x0000003ebc60723c */ /* 0x040fe20000001860 */
[----:B------:R-:W-:Y:S07]  /*2640*/  LDSM.16.M88.4 R60, [R212+0x4000] ;  /* 0x00400000d43c783b */ /* 0x000fee0000000200 */
        /* <DEDUP_REMOVED lines=9> */
[----:B------:R-:W-:Y:S01]  /*26e0*/  HMMA.16816.F32 R64, R188, R46, R64 ;  /* 0x0000002ebc40723c */ /* 0x000fe20000001840 */
[----:B------:R-:W-:Y:S07]  /*26f0*/  LDSM.16.M88.4 R44, [R212+0x6000] ;  /* 0x00600000d42c783b */ /* 0x000fee0000000200 */
[C---:B-1----:R-:W-:Y:S08]  /*2700*/  HMMA.16816.F32 R12, R196.reuse, R32, R12 ;  /* 0x00000020c40c723c */ /* 0x042ff0000000180c */
[C---:B------:R-:W-:Y:S01]  /*2710*/  HMMA.16816.F32 R8, R196.reuse, R34, R8 ;  /* 0x00000022c408723c */ /* 0x040fe20000001808 */
[----:B------:R-:W1:Y:S07]  /*2720*/  LDSM.16.M88.4 R32, [R212+0x7800] ;  /* 0x00780000d420783b */ /* 0x000e6e0000000200 */
[C---:B----4-:R-:W-:Y:S08]  /*2730*/  HMMA.16816.F32 R28, R196.reuse, R40, R28 ;  /* 0x00000028c41c723c */ /* 0x050ff0000000181c */
[C---:B------:R-:W-:Y:S01]  /*2740*/  HMMA.16816.F32 R24, R196.reuse, R42, R24 ;  /* 0x0000002ac418723c */ /* 0x040fe20000001818 */
[----:B------:R-:W3:Y:S07]  /*2750*/  LDSM.16.M88.4 R40, [R212+0x6800] ;  /* 0x00680000d428783b */ /* 0x000eee0000000200 */
[C---:B--2---:R-:W-:Y:S08]  /*2760*/  HMMA.16816.F32 R20, R196.reuse, R36, R20 ;  /* 0x00000024c414723c */ /* 0x044ff00000001814 */
[----:B------:R-:W-:Y:S01]  /*2770*/  HMMA.16816.F32 R16, R196, R38, R16 ;  /* 0x00000026c410723c */ /* 0x000fe20000001810 */
[----:B------:R-:W2:Y:S01]  /*2780*/  LDSM.16.M88.4 R36, [R212+0x7000] ;  /* 0x00700000d424783b */ /* 0x000ea20000000200 */
[----:B------:R-:W-:-:S06]  /*2790*/  DEPBAR.LE SB0, 0x0 ;  /* 0x000080000000791a */ /* 0x000fcc0000000000 */
[C---:B-----5:R-:W-:Y:S08]  /*27a0*/  HMMA.16816.F32 R68, R196.reuse, R104, R68 ;  /* 0x00000068c444723c */ /* 0x060ff00000001844 */
[C---:B------:R-:W-:Y:S08]  /*27b0*/  HMMA.16816.F32 R100, R196.reuse, R120, R100 ;  /* 0x00000078c464723c */ /* 0x040ff00000001864 */
[C---:B------:R-:W-:Y:S08]  /*27c0*/  HMMA.16816.F32 R96, R196.reuse, R122, R96 ;  /* 0x0000007ac460723c */ /* 0x040ff00000001860 */
[C---:B------:R-:W-:Y:S08]  /*27d0*/  HMMA.16816.F32 R92, R196.reuse, R116, R92 ;  /* 0x00000074c45c723c */ /* 0x040ff0000000185c */
[C---:B------:R-:W-:Y:S08]  /*27e0*/  HMMA.16816.F32 R88, R196.reuse, R118, R88 ;  /* 0x00000076c458723c */ /* 0x040ff00000001858 */
[C---:B------:R-:W-:Y:S08]  /*27f0*/  HMMA.16816.F32 R84, R196.reuse, R112, R84 ;  /* 0x00000070c454723c */ /* 0x040ff00000001854 */
[C---:B------:R-:W-:Y:S08]  /*2800*/  HMMA.16816.F32 R80, R196.reuse, R114, R80 ;  /* 0x00000072c450723c */ /* 0x040ff00000001850 */
[C---:B------:R-:W-:Y:S08]  /*2810*/  HMMA.16816.F32 R76, R196.reuse, R108, R76 ;  /* 0x0000006cc44c723c */ /* 0x040ff0000000184c */
[C---:B------:R-:W-:Y:S08]  /*2820*/  HMMA.16816.F32 R72, R196.reuse, R110, R72 ;  /* 0x0000006ec448723c */ /* 0x040ff00000001848 */
[----:B------:R-:W-:Y:S08]  /*2830*/  HMMA.16816.F32 R64, R196, R106, R64 ;  /* 0x0000006ac440723c */ /* 0x000ff00000001840 */
[C---:B-1----:R-:W-:Y:S08]  /*2840*/  HMMA.16816.F32 R68, R200.reuse, R32, R68 ;  /* 0x00000020c844723c */ /* 0x042ff00000001844 */
        /* <DEDUP_REMOVED lines=11> */
[C---:B------:R-:W-:Y:S08]  /*2900*/  HMMA.16816.F32 R80, R200.reuse, R42, R80 ;  /* 0x0000002ac850723c */ /* 0x040ff00000001850 */
[C---:B--2---:R-:W-:Y:S08]  /*2910*/  HMMA.16816.F32 R76, R200.reuse, R36, R76 ;  /* 0x00000024c84c723c */ /* 0x044ff0000000184c */
[C---:B------:R-:W-:Y:S08]  /*2920*/  HMMA.16816.F32 R72, R200.reuse, R38, R72 ;  /* 0x00000026c848723c */ /* 0x040ff00000001848 */
[----:B------:R-:W-:Y:S01]  /*2930*/  HMMA.16816.F32 R32, R200, R34, R64 ;  /* 0x00000022c820723c */ /* 0x000fe20000001840 */
[----:B------:R-:W-:Y:S06]  /*2940*/  BAR.SYNC.DEFER_BLOCKING 0x0 ;  /* 0x0000000000007b1d */ /* 0x000fec0000010000 */
[----:B------:R-:W-:Y:S05]  /*2950*/  @!P1 BRA `(.L_x_23) ;  /* 0x0000025000009947 */ /* 0x000fea0003800000 */
[----:B------:R-:W-:-:S04]  /*2960*/  ULEA.HI.SX32 UR5, UR18, 0xfffffffe, 0x19 ;  /* 0xfffffffe12057891 */ /* 0x000fc8000f8fca3f */
        /* <DEDUP_REMOVED lines=13> */
[----:B------:R-:W-:Y:S02]  /*2a40*/  IADD3 R42, P4, P2, R42, 0x80, R46 ;  /* 0x000000802a2a7810 */ /* 0x000fe40007a9e02e */
[----:B------:R-:W-:Y:S01]  /*2a50*/  IADD3 R44, P5, R46, UR5, RZ ;  /* 0x000000052e2c7c10 */ /* 0x000fe2000ffbe0ff */
[----:B------:R-:W-:Y:S01]  /*2a60*/  @!PT LDS RZ, [RZ] ;  /* 0x00000000fffff984 */ /* 0x000fe20000000800 */
[----:B------:R-:W-:Y:S01]  /*2a70*/  @!PT LDS RZ, [RZ] ;  /* 0x00000000fffff984 */ /* 0x000fe20000000800 */
[----:B------:R-:W-:Y:S01]  /*2a80*/  @!PT LDS RZ, [RZ] ;  /* 0x00000000fffff984 */ /* 0x000fe20000000800 */
[----:B------:R1:W-:Y:S01]  /*2a90*/  LDGSTS.E.BYPASS.LTC128B.128 [R227+0x8100], [R46.64], !P3 ;  /* 0x081000002ee37fae */ /* 0x0003e2000d901d50 */
[----:B------:R-:W-:Y:S02]  /*2aa0*/  IADD3.X R43, RZ, UR6, R47, P4, P2 ;  /* 0x00000006ff2b7c10 */ /* 0x000fe4000a7e442f */
[----:B------:R-:W-:Y:S01]  /*2ab0*/  IADD3.X R45, R47, UR6, RZ, P5, !PT ;  /* 0x000000062f2d7c10 */ /* 0x000fe2000affe4ff */
[----:B------:R1:W-:Y:S01]  /*2ac0*/  LDGSTS.E.BYPASS.LTC128B.128 [R227+0xc100], [R46.64+0x80], !P0 ;  /* 0x0c1000802ee37fae */ /* 0x0003e2000c101d50 */
[----:B------:R-:W-:-:S02]  /*2ad0*/  IADD3 R40, P2, R44, UR5, RZ ;  /* 0x000000052c287c10 */ /* 0x000fc4000ff5e0ff */
[----:B------:R-:W-:Y:S01]  /*2ae0*/  IADD3 R38, P5, R44, UR7, RZ ;  /* 0x000000072c267c10 */ /* 0x000fe2000ffbe0ff */
[----:B------:R1:W-:Y:S01]  /*2af0*/  LDGSTS.E.BYPASS.LTC128B.128 [R227+0x9100], [R44.64], !P3 ;  /* 0x091000002ce37fae */ /* 0x0003e2000d901d50 */
[C---:B------:R-:W-:Y:S02]  /*2b00*/  IADD3.X R41, R45.reuse, UR6, RZ, P2, !PT ;  /* 0x000000062d297c10 */ /* 0x040fe400097fe4ff */
[C---:B------:R-:W-:Y:S01]  /*2b10*/  IADD3 R36, P4, R40.reuse, UR5, RZ ;  /* 0x0000000528247c10 */ /* 0x040fe2000ff9e0ff */
[----:B------:R1:W-:Y:S01]  /*2b20*/  LDGSTS.E.BYPASS.LTC128B.128 [R227+0xd100], [R42.64], !P0 ;  /* 0x0d1000002ae37fae */ /* 0x0003e2000c101d50 */
[----:B------:R-:W-:Y:S02]  /*2b30*/  IADD3 R2, P2, R40, UR7, RZ ;  /* 0x0000000728027c10 */ /* 0x000fe4000ff5e0ff */
[----:B------:R-:W-:Y:S01]  /*2b40*/  IADD3.X R39, R45, UR4, RZ, P5, !PT ;  /* 0x000000042d277c10 */ /* 0x000fe2000affe4ff */
[----:B------:R1:W-:Y:S01]  /*2b50*/  LDGSTS.E.BYPASS.LTC128B.128 [R227+0xa100], [R40.64], !P3 ;  /* 0x0a10000028e37fae */ /* 0x0003e2000d901d50 */
[----:B------:R-:W-:-:S02]  /*2b60*/  IADD3.X R37, R41, UR6, RZ, P4, !PT ;  /* 0x0000000629257c10 */ /* 0x000fc4000a7fe4ff */
[----:B------:R-:W-:Y:S01]  /*2b70*/  IADD3.X R3, R41, UR4, RZ, P2, !PT ;  /* 0x0000000429037c10 */ /* 0x000fe200097fe4ff */
[----:B------:R1:W-:Y:S04]  /*2b80*/  LDGSTS.E.BYPASS.LTC128B.128 [R227+0xe100], [R38.64], !P0 ;  /* 0x0e10000026e37fae */ /* 0x0003e8000c101d50 */
[----:B------:R1:W-:Y:S04]  /*2b90*/  LDGSTS.E.BYPASS.LTC128B.128 [R227+0xb100], [R36.64], !P3 ;  /* 0x0b10000024e37fae */ /* 0x0003e8000d901d50 */
[----:B------:R1:W-:Y:S02]  /*2ba0*/  LDGSTS.E.BYPASS.LTC128B.128 [R227+0xf100], [R2.64], !P0 ;  /* 0x0f10000002e37fae */ /* 0x0003e4000c101d50 */
.L_x_23:
[----:B-1----:R-:W-:Y:S01]  /*2bb0*/  LOP3.LUT R3, R125, 0xffffffe0, RZ, 0xc0, !PT ;  /* 0xffffffe07d037812 */ /* 0x002fe200078ec0ff */
[----:B------:R-:W-:Y:S01]  /*2bc0*/  IMAD.MOV.U32 R6, RZ, RZ, -0x2 ;  /* 0xfffffffeff067424 */ /* 0x000fe200078e00ff */
[----:B------:R-:W0:Y:S01]  /*2bd0*/  LDGDEPBAR ;  /* 0x00000000000079af */ /* 0x000e220000000000 */
[----:B------:R-:W-:-:S02]  /*2be0*/  IMAD.SHL.U32 R224, R0, 0x2, RZ ;  /* 0x0000000200e07824 */ /* 0x000fc400078e00ff */
[----:B------:R-:W-:Y:S02]  /*2bf0*/  IMAD.IADD R3, R124, 0x1, -R3 ;  /* 0x000000017c037824 */ /* 0x000fe400078e0a03 */
[--C-:B------:R-:W-:Y:S01]  /*2c00*/  IMAD R222, R7, 0x2, R224.reuse ;  /* 0x0000000207de7824 */ /* 0x100fe200078e02e0 */
[----:B------:R-:W-:Y:S01]  /*2c10*/  LDSM.16.MT88.4 R124, [R224+0x100] ;  /* 0x00010000e07c783b */ /* 0x000fe20000004200 */
[C---:B------:R-:W-:Y:S01]  /*2c20*/  IMAD R221, R5.reuse, 0x2, R224 ;  /* 0x0000000205dd7824 */ /* 0x040fe200078e02e0 */
[----:B------:R-:W-:Y:S01]  /*2c30*/  SHF.R.S32.HI R2, RZ, 0x1f, R3 ;  /* 0x0000001fff027819 */ /* 0x000fe20000011403 */
[----:B------:R-:W-:Y:S01]  /*2c40*/  IMAD R220, R5, 0x2, R222 ;  /* 0x0000000205dc7824 */ /* 0x000fe200078e02de */
[----:B------:R-:W-:Y:S02]  /*2c50*/  LDSM.16.MT88.4 R104, [R222+0x4100] ;  /* 0x00410000de68783b */ /* 0x000fe40000004200 */
[----:B------:R-:W-:Y:S02]  /*2c60*/  LEA.HI R2, R2, R3, RZ, 0x2 ;  /* 0x0000000302027211 */ /* 0x000fe400078f10ff */
[----:B------:R-:W-:Y:S02]  /*2c70*/  LDSM.16.MT88.4 R108, [R221+0x4100] ;  /* 0x00410000dd6c783b */ /* 0x000fe40000004200 */
[----:B------:R-:W-:-:S05]  /*2c80*/  LOP3.LUT R2, R2, 0x7ffffffc, RZ, 0xc0, !PT ;  /* 0x7ffffffc02027812 */ /* 0x000fca00078ec0ff */
[----:B------:R-:W-:-:S04]  /*2c90*/  IMAD.IADD R3, R3, 0x1, -R2 ;  /* 0x0000000103037824 */ /* 0x000fc800078e0a02 */
[----:B------:R-:W-:-:S05]  /*2ca0*/  IMAD R6, R3, R6, UR15 ;  /* 0x0000000f03067e24 */ /* 0x000fca000f8e0206 */
[C---:B------:R-:W-:Y:S02]  /*2cb0*/  ISETP.GT.AND P2, PT, R6.reuse, 0x1, PT ;  /* 0x000000010600780c */ /* 0x040fe40003f44270 */
[C---:B------:R-:W-:Y:S02]  /*2cc0*/  ISETP.GT.AND P5, PT, R6.reuse, RZ, PT ;  /* 0x000000ff0600720c */ /* 0x040fe40003fa4270 */
[----:B------:R-:W-:Y:S02]  /*2cd0*/  FSEL R53, R31, -INF , P2 ;  /* 0xff8000001f357808 */ /* 0x000fe40001000000 */
[----:B------:R-:W-:Y:S02]  /*2ce0*/  FSEL R4, R29, -INF , P2 ;  /* 0xff8000001d047808 */ /* 0x000fe40001000000 */
[C---:B------:R-:W-:Y:S02]  /*2cf0*/  ISETP.GT.AND P2, PT, R6.reuse, 0x9, PT ;  /* 0x000000090600780c */ /* 0x040fe40003f44270 */
[----:B------:R-:W-:-:S02]  /*2d00*/  ISETP.GT.AND P4, PT, R6, 0x8, PT ;  /* 0x000000080600780c */ /* 0x000fc40003f84270 */
[----:B------:R-:W-:Y:S02]  /*2d10*/  FSEL R49, R27, -INF , P2 ;  /* 0xff8000001b317808 */ /* 0x000fe40001000000 */
[----:B------:R-:W-:Y:S02]  /*2d20*/  FSEL R59, R25, -INF , P2 ;  /* 0xff800000193b7808 */ /* 0x000fe40001000000 */
[----:B------:R-:W-:Y:S02]  /*2d30*/  ISETP.GT.AND P2, PT, R6, 0x11, PT ;  /* 0x000000110600780c */ /* 0x000fe40003f44270 */
[----:B------:R-:W-:Y:S02]  /*2d40*/  FSEL R3, R28, -INF , P5 ;  /* 0xff8000001c037808 */ /* 0x000fe40002800000 */
[----:B------:R-:W-:Y:S02]  /*2d50*/  FSEL R23, R23, -INF , P2 ;  /* 0xff80000017177808 */ /* 0x000fe40001000000 */
[----:B------:R-:W-:-:S02]  /*2d60*/  FSEL R21, R21, -INF , P2 ;  /* 0xff80000015157808 */ /* 0x000fc40001000000 */
[----:B------:R-:W-:Y:S02]  /*2d70*/  ISETP.GT.AND P2, PT, R6, 0x19, PT ;  /* 0x000000190600780c */ /* 0x000fe40003f44270 */
[----:B------:R-:W-:Y:S02]  /*2d80*/  FSEL R55, R24, -INF , P4 ;  /* 0xff80000018377808 */ /* 0x000fe40002000000 */
[----:B------:R-:W-:Y:S02]  /*2d90*/  FSEL R45, R19, -INF , P2 ;  /* 0xff800000132d7808 */ /* 0x000fe40001000000 */
[----:B------:R-:W-:Y:S02]  /*2da0*/  FSEL R17, R17, -INF , P2 ;  /* 0xff80000011117808 */ /* 0x000fe40001000000 */
[----:B------:R-:W-:Y:S02]  /*2db0*/  ISETP.GT.AND P2, PT, R6, 0x28, PT ;  /* 0x000000280600780c */ /* 0x000fe40003f44270 */
[----:B------:R-:W-:-:S02]  /*2dc0*/  FMNMX.FTZ R2, R3, R4, !PT ;  /* 0x0000000403027209 */ /* 0x000fc40007810000 */
[----:B------:R-:W-:Y:S02]  /*2dd0*/  FSEL R30, R30, -INF , P5 ;  /* 0xff8000001e1e7808 */ /* 0x000fe40002800000 */
[----:B------:R-:W-:Y:S02]  /*2de0*/  FSEL R37, R10, -INF , P2 ;  /* 0xff8000000a257808 */ /* 0x000fe40001000000 */
[----:B------:R-:W-:Y:S02]  /*2df0*/  ISETP.GT.AND P5, PT, R6, 0x10, PT ;  /* 0x000000100600780c */ /* 0x000fe40003fa4270 */
[----:B------:R-:W-:Y:S02]  /*2e00*/  FMNMX.FTZ R10, R55, R2, !PT ;  /* 0x00000002370a7209 */ /* 0x000fe40007810000 */
[----:B------:R-:W-:Y:S02]  /*2e10*/  FSEL R31, R8, -INF , P2 ;  /* 0xff800000081f7808 */ /* 0x000fe40001000000 */
[----:B------:R-:W-:-:S02]  /*2e20*/  FSEL R47, R20, -INF , P5 ;  /* 0xff800000142f7808 */ /* 0x000fc40002800000 */
[----:B------:R-:W-:Y:S02]  /*2e30*/  FMNMX.FTZ R8, R59, R10, !PT ;  /* 0x0000000a3b087209 */ /* 0x000fe40007810000 */
[----:B------:R-:W-:Y:S02]  /*2e40*/  FSEL R51, R26, -INF , P4 ;  /* 0xff8000001a337808 */ /* 0x000fe40002000000 */
[----:B------:R-:W-:Y:S02]  /*2e50*/  ISETP.GT.AND P4, PT, R6, 0x18, PT ;  /* 0x000000180600780c */ /* 0x000fe40003f84270 */
[----:B------:R-:W-:Y:S02]  /*2e60*/  FMNMX.FTZ R8, R47, R8, !PT ;  /* 0x000000082f087209 */ /* 0x000fe40007810000 */
[----:B------:R-:W-:Y:S02]  /*2e70*/  FSEL R27, R16, -INF , P4 ;  /* 0xff800000101b7808 */ /* 0x000fe40002000000 */
[----:B------:R-:W-:-:S02]  /*2e80*/  FMNMX.FTZ R8, R21, R8, !PT ;  /* 0x0000000815087209 */ /* 0x000fc40007810000 */
[----:B------:R-:W-:Y:S02]  /*2e90*/  FSEL R25, R22, -INF , P5 ;  /* 0xff80000016197808 */ /* 0x000fe40002800000 */
[----:B------:R-:W-:Y:S02]  /*2ea0*/  ISETP.GT.AND P5, PT, R6, 0x20, PT ;  /* 0x000000200600780c */ /* 0x000fe40003fa4270 */
[----:B------:R-:W-:Y:S02]  /*2eb0*/  FMNMX.FTZ R8, R27, R8, !PT ;  /* 0x000000081b087209 */ /* 0x000fe40007810000 */
[----:B------:R-:W-:Y:S02]  /*2ec0*/  FSEL R43, R18, -INF , P4 ;  /* 0xff800000122b7808 */ /* 0x000fe40002000000 */
[----:B------:R-:W-:Y:S02]  /*2ed0*/  ISETP.GT.AND P4, PT, R6, 0x21, PT ;  /* 0x000000210600780c */ /* 0x000fe40003f84270 */
[----:B------:R-:W-:-:S02]  /*2ee0*/  FSEL R41, R12, -INF , P5 ;  /* 0xff8000000c297808 */ /* 0x000fc40002800000 */
[----:B------:R-:W-:Y:S02]  /*2ef0*/  FMNMX.FTZ R8, R17, R8, !PT ;  /* 0x0000000811087209 */ /* 0x000fe40007810000 */
[----:B------:R-:W-:Y:S02]  /*2f00*/  FMNMX.FTZ R10, R30, R53, !PT ;  /* 0x000000351e0a7209 */ /* 0x000fe40007810000 */
[----:B------:R-:W-:Y:S02]  /*2f10*/  FSEL R29, R13, -INF , P4 ;  /* 0xff8000000d1d7808 */ /* 0x000fe40002000000 */
[----:B------:R-:W-:Y:S02]  /*2f20*/  FMNMX.FTZ R8, R41, R8, !PT ;  /* 0x0000000829087209 */ /* 0x000fe40007810000 */
[----:B------:R-:W-:Y:S02]  /*2f30*/  FMNMX.FTZ R10, R51, R10, !PT ;  /* 0x0000000a330a7209 */ /* 0x000fe40007810000 */
[----:B------:R-:W-:-:S02]  /*2f40*/  FSEL R36, R15, -INF , P4 ;  /* 0xff8000000f247808 */ /* 0x000fc40002000000 */
[----:B------:R-:W-:Y:S02]  /*2f50*/  ISETP.GT.AND P4, PT, R6, 0x29, PT ;  /* 0x000000290600780c */ /* 0x000fe40003f84270 */
[----:B------:R-:W-:Y:S02]  /*2f60*/  FMNMX.FTZ R8, R29, R8, !PT ;  /* 0x000000081d087209 */ /* 0x000fe40007810000 */
[----:B------:R-:W-:Y:S02]  /*2f70*/  FMNMX.FTZ R10, R49, R10, !PT ;  /* 0x0000000a310a7209 */ /* 0x000fe40007810000 */
[----:B------:R-:W-:Y:S02]  /*2f80*/  FSEL R39, R14, -INF , P5 ;  /* 0xff8000000e277808 */ /* 0x000fe40002800000 */
[----:B------:R-:W-:Y:S01]  /*2f90*/  FSEL R2, R9, -INF , P4 ;  /* 0xff80000009027808 */ /* 0x000fe20002000000 */
[----:B------:R-:W-:Y:S01]  /*2fa0*/  LDSM.16.MT88.4 R12, [R220+0x900] ;  /* 0x00090000dc0c783b */ /* 0x000fe20000004200 */
        /* <DEDUP_REMOVED lines=8> */
[----:B------:R-:W-:Y:S02]  /*3030*/  ISETP.GT.AND P2, PT, R6, 0x38, PT ;  /* 0x000000380600780c */ /* 0x000fe40003f44270 */
        /* <DEDUP_REMOVED lines=28> */
[----:B------:R-:W-:-:S02]  /*3200*/  FSEL R151, R102, -INF , P5 ;  /* 0xff80000066977808 */ /* 0x000fc40002800000 */
[----:B------:R-:W-:Y:S02]  /*3210*/  FMNMX.FTZ R8, R64, R11, !PT ;  /* 0x0000000b40087209 */ /* 0x000fe40007810000 */
        /* <DEDUP_REMOVED lines=27> */
[----:B------:R-:W-:Y:S01]  /*33d0*/  ISETP.GT.AND P2, PT, R6, 0x61, PT ;  /* 0x000000610600780c */ /* 0x000fe20003f44270 */
[----:B------:R-:W-:Y:S01]  /*33e0*/  LDSM.16.MT88.4 R80, [R221+0x100] ;  /* 0x00010000dd50783b */ /* 0x000fe20000004200 */
        /* <DEDUP_REMOVED lines=14> */
[C---:B------:R-:W-:Y:S02]  /*34d0*/  ISETP.GT.AND P6, PT, R6.reuse, 0x70, PT ;  /* 0x000000700600780c */ /* 0x040fe40003fc4270 */
        /* <DEDUP_REMOVED lines=30> */
[----:B------:R-:W-:Y:S01]  /*36c0*/  FMNMX.FTZ R8, R65, R8, !PT ;  /* 0x0000000841087209 */ /* 0x000fe20007810000 */
[----:B------:R-:W-:Y:S03]  /*36d0*/  LDSM.16.MT88.4 R32, [R222+0x4900] ;  /* 0x00490000de20783b */ /* 0x000fe60000004200 */
        /* <DEDUP_REMOVED lines=13> */
[--C-:B------:R-:W-:Y:S02]  /*37b0*/  FFMA.FTZ R52, R4, c[0x0][0x2d0], -R58.reuse ;  /* 0x0000b40004347a23 */ /* 0x100fe4000001083a */
[--C-:B------:R-:W-:Y:S01]  /*37c0*/  FFMA.FTZ R55, R55, c[0x0][0x2d0], -R58.reuse ;  /* 0x0000b40037377a23 */ /* 0x100fe2000001083a */
[----:B------:R-:W-:Y:S01]  /*37d0*/  MUFU.EX2 R57, R57 ;  /* 0x0000003900397308 */ /* 0x000fe20000000800 */
[--C-:B------:R-:W-:Y:S01]  /*37e0*/  FFMA.FTZ R46, R21, c[0x0][0x2d0], -R58.reuse ;  /* 0x0000b400152e7a23 */ /* 0x100fe2000001083a */
[----:B-1----:R-:W-:Y:S01]  /*37f0*/  FMNMX.FTZ R3, R9, R6, !PT ;  /* 0x0000000609037209 */ /* 0x002fe20007810000 */
[--C-:B------:R-:W-:Y:S01]  /*3800*/  FFMA.FTZ R42, R17, c[0x0][0x2d0], -R58.reuse ;  /* 0x0000b400112a7a23 */ /* 0x100fe2000001083a */
[----:B------:R-:W1:Y:S01]  /*3810*/  LDSM.16.MT88.4 R4, [R220+0x4100] ;  /* 0x00410000dc04783b */ /* 0x000e620000004200 */
[--C-:B------:R-:W-:Y:S01]  /*3820*/  FFMA.FTZ R38, R29, c[0x0][0x2d0], -R58.reuse ;  /* 0x0000b4001d267a23 */ /* 0x100fe2000001083a */
[C---:B------:R-:W-:Y:S01]  /*3830*/  FSETP.NEU.FTZ.AND P2, PT, R3.reuse, -INF , PT ;  /* 0xff8000000300780b */ /* 0x040fe20003f5d000 */
[----:B------:R-:W-:Y:S01]  /*3840*/  FMUL.FTZ R56, R3, c[0x0][0x2d0] ;  /* 0x0000b40003387a20 */ /* 0x000fe20000410000 */
[----:B------:R-:W2:Y:S01]  /*3850*/  MUFU.EX2 R52, R52 ;  /* 0x0000003400347308 */ /* 0x000ea20000000800 */
[----:B------:R-:W3:Y:S01]  /*3860*/  LDSM.16.MT88.4 R8, [R224+0x4900] ;  /* 0x00490000e008783b */ /* 0x000ee20000004200 */
[----:B------:R-:W-:-:S02]  /*3870*/  FFMA.FTZ R2, R2, c[0x0][0x2d0], -R58 ;  /* 0x0000b40002027a23 */ /* 0x000fc4000001083a */
[----:B------:R-:W-:Y:S01]  /*3880*/  FSEL R56, R56, RZ, P2 ;  /* 0x000000ff38387208 */ /* 0x000fe20001000000 */
[----:B------:R-:W-:Y:S01]  /*3890*/  LDSM.16.MT88.4 R16, [R221+0x900] ;  /* 0x00090000dd10783b */ /* 0x000fe20000004200 */
[----:B------:R-:W-:Y:S02]  /*38a0*/  FFMA.FTZ R60, R60, c[0x0][0x2d0], -R58 ;  /* 0x0000b4003c3c7a23 */ /* 0x000fe4000001083a */
[----:B------:R-:W-:Y:S01]  /*38b0*/  MUFU.EX2 R55, R55 ;  /* 0x0000003700377308 */ /* 0x000fe20000000800 */
[--C-:B------:R-:W-:Y:S02]  /*38c0*/  FFMA.FTZ R59, R30, c[0x0][0x2d0], -R56.reuse ;  /* 0x0000b4001e3b7a23 */ /* 0x100fe40000010838 */
[--C-:B------:R-:W-:Y:S02]  /*38d0*/  FFMA.FTZ R54, R53, c[0x0][0x2d0], -R56.reuse ;  /* 0x0000b40035367a23 */ /* 0x100fe40000010838 */
[--C-:B------:R-:W-:Y:S02]  /*38e0*/  FFMA.FTZ R51, R51, c[0x0][0x2d0], -R56.reuse ;  /* 0x0000b40033337a23 */ /* 0x100fe40000010838 */
[----:B------:R-:W-:Y:S01]  /*38f0*/  FFMA.FTZ R50, R49, c[0x0][0x2d0], -R56 ;  /* 0x0000b40031327a23 */ /* 0x000fe20000010838 */
[----:B------:R-:W4:Y:S01]  /*3900*/  MUFU.EX2 R48, R48 ;  /* 0x0000003000307308 */ /* 0x000f220000000800 */
[----:B--2---:R-:W-:Y:S01]  /*3910*/  F2FP.PACK_AB R112, R52, R57 ;  /* 0x000000393470723e */ /* 0x004fe200000000ff */
[----:B------:R-:W-:-:S02]  /*3920*/  FFMA.FTZ R53, R47, c[0x0][0x2d0], -R58 ;  /* 0x0000b4002f357a23 */ /* 0x000fc4000001083a */
[----:B------:R-:W-:Y:S02]  /*3930*/  FFMA.FTZ R49, R27, c[0x0][0x2d0], -R58 ;  /* 0x0000b4001b317a23 */ /* 0x000fe4000001083a */
[--C-:B------:R-:W-:Y:S02]  /*3940*/  FFMA.FTZ R47, R25, c[0x0][0x2d0], -R56.reuse ;  /* 0x0000b400192f7a23 */ /* 0x100fe40000010838 */
[----:B------:R-:W-:Y:S01]  /*3950*/  MUFU.EX2 R59, R59 ;  /* 0x0000003b003b7308 */ /* 0x000fe20000000800 */
[--C-:B------:R-:W-:Y:S01]  /*3960*/  FFMA.FTZ R44, R23, c[0x0][0x2d0], -R56.reuse ;  /* 0x0000b400172c7a23 */ /* 0x100fe20000010838 */
[----:B------:R-:W2:Y:S01]  /*3970*/  LDSM.16.MT88.4 R24, [R224+0x900] ;  /* 0x00090000e018783b */ /* 0x000ea20000004200 */
[--C-:B------:R-:W-:Y:S02]  /*3980*/  FFMA.FTZ R43, R43, c[0x0][0x2d0], -R56.reuse ;  /* 0x0000b4002b2b7a23 */ /* 0x100fe40000010838 */
[----:B------:R-:W-:Y:S01]  /*3990*/  FFMA.FTZ R40, R45, c[0x0][0x2d0], -R56 ;  /* 0x0000b4002d287a23 */ /* 0x000fe20000010838 */
[----:B------:R-:W5:Y:S01]  /*39a0*/  LDSM.16.MT88.4 R20, [R222+0x900] ;  /* 0x00090000de14783b */ /* 0x000f620000004200 */
[--C-:B------:R-:W-:Y:S01]  /*39b0*/  FFMA.FTZ R45, R41, c[0x0][0x2d0], -R58.reuse ;  /* 0x0000b400292d7a23 */ /* 0x100fe2000001083a */
[----:B------:R-:W1:Y:S01]  /*39c0*/  MUFU.EX2 R54, R54 ;  /* 0x0000003600367308 */ /* 0x000e620000000800 */
[----:B----4-:R-:W-:Y:S01]  /*39d0*/  F2FP.PACK_AB R114, R48, R55 ;  /* 0x000000373072723e */ /* 0x010fe200000000ff */
[----:B------:R-:W-:-:S02]  /*39e0*/  FFMA.FTZ R41, R31, c[0x0][0x2d0], -R58 ;  /* 0x0000b4001f297a23 */ /* 0x000fc4000001083a */
[----:B------:R-:W4:Y:S01]  /*39f0*/  LDSM.16.MT88.4 R28, [R221+0x4900] ;  /* 0x00490000dd1c783b */ /* 0x000f220000004200 */
[--C-:B------:R-:W-:Y:S02]  /*3a00*/  FFMA.FTZ R39, R39, c[0x0][0x2d0], -R56.reuse ;  /* 0x0000b40027277a23 */ /* 0x100fe40000010838 */
[--C-:B------:R-:W-:Y:S01]  /*3a10*/  FFMA.FTZ R36, R36, c[0x0][0x2d0], -R56.reuse ;  /* 0x0000b40024247a23 */ /* 0x100fe20000010838 */
[----:B------:R-:W-:Y:S01]  /*3a20*/  MUFU.EX2 R51, R51 ;  /* 0x0000003300337308 */ /* 0x000fe20000000800 */
[--C-:B------:R-:W-:Y:S02]  /*3a30*/  FFMA.FTZ R37, R37, c[0x0][0x2d0], -R56.reuse ;  /* 0x0000b40025257a23 */ /* 0x100fe40000010838 */
[--C-:B------:R-:W-:Y:S02]  /*3a40*/  FFMA.FTZ R0, R64, c[0x0][0x2d0], -R56.reuse ;  /* 0x0000b40040007a23 */ /* 0x100fe40000010838 */
[----:B------:R-:W-:Y:S02]  /*3a50*/  FFMA.FTZ R64, R151, c[0x0][0x2d0], -R56 ;  /* 0x0000b40097407a23 */ /* 0x000fe40000010838 */
[--C-:B------:R-:W-:Y:S01]  /*3a60*/  FFMA.FTZ R145, R145, c[0x0][0x2d0], -R58.reuse ;  /* 0x0000b40091917a23 */ /* 0x100fe2000001083a */
[----:B------:R-:W3:Y:S01]  /*3a70*/  MUFU.EX2 R50, R50 ;  /* 0x0000003200327308 */ /* 0x000ee20000000800 */
[----:B-1----:R-:W-:Y:S01]  /*3a80*/  F2FP.PACK_AB R113, R54, R59 ;  /* 0x0000003b3671723e */ /* 0x002fe200000000ff */
[----:B------:R-:W-:-:S02]  /*3a90*/  FFMA.FTZ R147, R147, c[0x0][0x2d0], -R58 ;  /* 0x0000b40093937a23 */ /* 0x000fc4000001083a */
[----:B------:R-:W-:Y:S02]  /*3aa0*/  FFMA.FTZ R62, R62, c[0x0][0x2d0], -R58 ;  /* 0x0000b4003e3e7a23 */ /* 0x000fe4000001083a */
[--C-:B------:R-:W-:Y:S02]  /*3ab0*/  FFMA.FTZ R151, R146, c[0x0][0x2d0], -R56.reuse ;  /* 0x0000b40092977a23 */ /* 0x100fe40000010838 */
[----:B------:R-:W-:Y:S01]  /*3ac0*/  MUFU.EX2 R53, R53 ;  /* 0x0000003500357308 */ /* 0x000fe20000000800 */
[----:B------:R-:W-:Y:S02]  /*3ad0*/  FFMA.FTZ R144, R144, c[0x0][0x2d0], -R56 ;  /* 0x0000b40090907a23 */ /* 0x000fe40000010838 */
[----:B------:R-:W-:Y:S02]  /*3ae0*/  FFMA.FTZ R66, R66, c[0x0][0x2d0], -R58 ;  /* 0x0000b40042427a23 */ /* 0x000fe4000001083a */
[----:B------:R-:W-:Y:S02]  /*3af0*/  FFMA.FTZ R173, R173, c[0x0][0x2d0], -R56 ;  /* 0x0000b400adad7a23 */ /* 0x000fe40000010838 */
[--C-:B------:R-:W-:Y:S01]  /*3b00*/  FFMA.FTZ R245, R245, c[0x0][0x2d0], -R58.reuse ;  /* 0x0000b400f5f57a23 */ /* 0x100fe2000001083a */
[----:B---3--:R-:W-:Y:S01]  /*3b10*/  F2FP.PACK_AB R115, R50, R51 ;  /* 0x000000333273723e */ /* 0x008fe200000000ff */
[----:B------:R-:W1:Y:S01]  /*3b20*/  MUFU.EX2 R46, R46 ;  /* 0x0000002e002e7308 */ /* 0x000e620000000800 */
[----:B------:R-:W-:-:S02]  /*3b30*/  FFMA.FTZ R241, R241, c[0x0][0x2d0], -R58 ;  /* 0x0000b400f1f17a23 */ /* 0x000fc4000001083a */
[--C-:B------:R-:W-:Y:S02]  /*3b40*/  FFMA.FTZ R146, R239, c[0x0][0x2d0], -R56.reuse ;  /* 0x0000b400ef927a23 */ /* 0x100fe40000010838 */
[--C-:B------:R-:W-:Y:S01]  /*3b50*/  FFMA.FTZ R237, R237, c[0x0][0x2d0], -R56.reuse ;  /* 0x0000b400eded7a23 */ /* 0x100fe20000010838 */
[C---:B------:R-:W-:Y:S01]  /*3b60*/  HMMA.16816.F32 R84, R112.reuse, R88, RZ ;  /* 0x000000587054723c */ /* 0x040fe200000018ff */
[--C-:B------:R-:W-:Y:S01]  /*3b70*/  FFMA.FTZ R148, R195, c[0x0][0x2d0], -R56.reuse ;  /* 0x0000b400c3947a23 */ /* 0x100fe20000010838 */
[----:B------:R-:W-:Y:S01]  /*3b80*/  MUFU.EX2 R49, R49 ;  /* 0x0000003100317308 */ /* 0x000fe20000000800 */
[----:B------:R-:W-:Y:S02]  /*3b90*/  FFMA.FTZ R175, R175, c[0x0][0x2d0], -R56 ;  /* 0x0000b400afaf7a23 */ /* 0x000fe40000010838 */
[--C-:B------:R-:W-:Y:S02]  /*3ba0*/  FFMA.FTZ R150, R165, c[0x0][0x2d0], -R58.reuse ;  /* 0x0000b400a5967a23 */ /* 0x100fe4000001083a */
[--C-:B------:R-:W-:Y:S01]  /*3bb0*/  FFMA.FTZ R163, R163, c[0x0][0x2d0], -R58.reuse ;  /* 0x0000b400a3a37a23 */ /* 0x100fe2000001083a */
[----:B------:R-:W-:Y:S01]  /*3bc0*/  HMMA.16816.F32 R88, R112, R90, RZ ;  /* 0x0000005a7058723c */ /* 0x000fe200000018ff */
[--C-:B------:R-:W-:Y:S01]  /*3bd0*/  FFMA.FTZ R152, R161, c[0x0][0x2d0], -R58.reuse ;  /* 0x0000b400a1987a23 */ /* 0x100fe2000001083a */
[----:B------:R-:W-:Y:S01]  /*3be0*/  MUFU.EX2 R42, R42 ;  /* 0x0000002a002a7308 */ /* 0x000fe20000000800 */
[----:B------:R-:W-:-:S02]  /*3bf0*/  FFMA.FTZ R159, R159, c[0x0][0x2d0], -R58 ;  /* 0x0000b4009f9f7a23 */ /* 0x000fc4000001083a */
[--C-:B------:R-:W-:Y:S02]  /*3c00*/  FFMA.FTZ R154, R157, c[0x0][0x2d0], -R56.reuse ;  /* 0x0000b4009d9a7a23 */ /* 0x100fe40000010838 */
[--C-:B------:R-:W-:Y:S01]  /*3c10*/  FFMA.FTZ R155, R155, c[0x0][0x2d0], -R56.reuse ;  /* 0x0000b4009b9b7a23 */ /* 0x100fe20000010838 */
[C---:B------:R-:W-:Y:S01]  /*3c20*/  HMMA.16816.F32 R92, R112.reuse, R96, RZ ;  /* 0x00000060705c723c */ /* 0x040fe200000018ff */
[--C-:B------:R-:W-:Y:S01]  /*3c30*/  FFMA.FTZ R153, R153, c[0x0][0x2d0], -R56.reuse ;  /* 0x0000b40099997a23 */ /* 0x100fe20000010838 */
[----:B------:R-:W-:Y:S01]  /*3c40*/  MUFU.EX2 R47, R47 ;  /* 0x0000002f002f7308 */ /* 0x000fe20000000800 */
[----:B------:R-:W-:Y:S02]  /*3c50*/  FFMA.FTZ R156, R149, c[0x0][0x2d0], -R56 ;  /* 0x0000b400959c7a23 */ /* 0x000fe40000010838 */
[----:B------:R-:W-:Y:S02]  /*3c60*/  FADD.FTZ R52, R57, R52 ;  /* 0x0000003439347221 */ /* 0x000fe40000010000 */
[----:B------:R-:W-:Y:S01]  /*3c70*/  FADD.FTZ R54, R59, R54 ;  /* 0x000000363b367221 */ /* 0x000fe20000010000 */
[----:B------:R-:W-:Y:S01]  /*3c80*/  HMMA.16816.F32 R96, R112, R98, RZ ;  /* 0x000000627060723c */ /* 0x000fe200000018ff */
[----:B------:R-:W-:Y:S01]  /*3c90*/  FADD.FTZ R55, R55, R52 ;  /* 0x0000003437377221 */ /* 0x000fe20000010000 */
[----:B------:R-:W3:Y:S01]  /*3ca0*/  MUFU.EX2 R44, R44 ;  /* 0x0000002c002c7308 */ /* 0x000ee20000000800 */
[----:B------:R-:W-:-:S02]  /*3cb0*/  FADD.FTZ R51, R51, R54 ;  /* 0x0000003633337221 */ /* 0x000fc40000010000 */
[----:B------:R-:W-:Y:S02]  /*3cc0*/  FADD.FTZ R48, R48, R55 ;  /* 0x0000003730307221 */ /* 0x000fe40000010000 */
[----:B------:R-:W-:Y:S01]  /*3cd0*/  FADD.FTZ R50, R50, R51 ;  /* 0x0000003332327221 */ /* 0x000fe20000010000 */
[C---:B------:R-:W-:Y:S02]  /*3ce0*/  HMMA.16816.F32 R128, R112.reuse, R124, RZ ;  /* 0x0000007c7080723c */ /* 0x040fe400000018ff */
[----:B------:R-:W-:Y:S06]  /*3cf0*/  MUFU.EX2 R43, R43 ;  /* 0x0000002b002b7308 */ /* 0x000fec0000000800 */
[C---:B------:R-:W-:Y:S02]  /*3d00*/  HMMA.16816.F32 R68, R112.reuse, R72, RZ ;  /* 0x000000487044723c */ /* 0x040fe400000018ff */
[----:B------:R-:W1:Y:S06]  /*3d10*/  MUFU.EX2 R40, R40 ;  /* 0x0000002800287308 */ /* 0x000e6c0000000800 */
        /* <DEDUP_REMOVED lines=15> */
[----:B------:R-:W2:Y:S06]  /*3e10*/  MUFU.EX2 R0, R0 ;  /* 0x0000000000007308 */ /* 0x000eac0000000800 */
[C---:B------:R-:W-:Y:S02]  /*3e20*/  HMMA.16816.F32 R116, R112.reuse, R4, RZ ;  /* 0x000000047074723c */ /* 0x040fe400000018ff */
[----:B------:R-:W-:Y:S05]  /*3e30*/  MUFU.EX2 R60, R60 ;  /* 0x0000003c003c7308 */ /* 0x000fea0000000800 */
[----:B-1----:R-:W-:Y:S01]  /*3e40*/  F2FP.PACK_AB R4, R46, R53 ;  /* 0x000000352e04723e */ /* 0x002fe200000000ff */
[----:B------:R-:W-:Y:S01]  /*3e50*/  HMMA.16816.F32 R112, R112, R6, RZ ;  /* 0x000000067070723c */ /* 0x000fe200000018ff */
[----:B---3--:R-:W-:Y:S01]  /*3e60*/  F2FP.PACK_AB R5, R44, R47 ;  /* 0x0000002f2c05723e */ /* 0x008fe200000000ff */
[----:B------:R-:W1:Y:S01]  /*3e70*/  MUFU.EX2 R145, R145 ;  /* 0x0000009100917308 */ /* 0x000e620000000800 */
[----:B------:R-:W-:-:S02]  /*3e80*/  FADD.FTZ R53, R53, R48 ;  /* 0x0000003035357221 */ /* 0x000fc40000010000 */
[----:B------:R-:W-:Y:S02]  /*3e90*/  FADD.FTZ R47, R47, R50 ;  /* 0x000000322f2f7221 */ /* 0x000fe40000010000 */
[----:B------:R-:W-:Y:S01]  /*3ea0*/  F2FP.PACK_AB R6, R42, R49 ;  /* 0x000000312a06723e */ /* 0x000fe200000000ff */
[----:B------:R-:W-:Y:S01]  /*3eb0*/  FADD.FTZ R46, R46, R53 ;  /* 0x000000352e2e7221 */ /* 0x000fe20000010000 */
[----:B------:R-:W-:Y:S01]  /*3ec0*/  F2FP.PACK_AB R7, R40, R43 ;  /* 0x0000002b2807723e */ /* 0x000fe200000000ff */
[----:B------:R-:W-:Y:S01]  /*3ed0*/  MUFU.EX2 R147, R147 ;  /* 0x0000009300937308 */ /* 0x000fe20000000800 */
[----:B------:R-:W-:Y:S02]  /*3ee0*/  FADD.FTZ R44, R44, R47 ;  /* 0x0000002f2c2c7221 */ /* 0x000fe40000010000 */
[----:B------:R-:W-:Y:S02]  /*3ef0*/  FADD.FTZ R49, R49, R46 ;  /* 0x0000002e31317221 */ /* 0x000fe40000010000 */
[----:B------:R-:W-:Y:S01]  /*3f00*/  FADD.FTZ R43, R43, R44 ;  /* 0x0000002c2b2b7221 */ /* 0x000fe20000010000 */
[----:B------:R-:W-:Y:S01]  /*3f10*/  HMMA.16816.F32 R84, R4, R12, R84 ;  /* 0x0000000c0454723c */ /* 0x000fe20000001854 */
[----:B------:R-:W-:Y:S01]  /*3f20*/  FADD.FTZ R42, R42, R49 ;  /* 0x000000312a2a7221 */ /* 0x000fe20000010000 */
[----:B------:R-:W3:Y:S01]  /*3f30*/  MUFU.EX2 R62, R62 ;  /* 0x0000003e003e7308 */ /* 0x000ee20000000800 */
[----:B------:R-:W-:-:S05]  /*3f40*/  FADD.FTZ R40, R40, R43 ;  /* 0x0000002b28287221 */ /* 0x000fca0000010000 */
[C---:B------:R-:W-:Y:S01]  /*3f50*/  HMMA.16816.F32 R88, R4.reuse, R14, R88 ;  /* 0x0000000e0458723c */ /* 0x040fe20000001858 */
[----:B------:R-:W1:Y:S01]  /*3f60*/  LDSM.16.MT88.4 R12, [R220+0x4900] ;  /* 0x00490000dc0c783b */ /* 0x000e620000004200 */
[----:B------:R-:W-:Y:S06]  /*3f70*/  MUFU.EX2 R64, R64 ;  /* 0x0000004000407308 */ /* 0x000fec0000000800 */
[C---:B------:R-:W-:Y:S02]  /*3f80*/  HMMA.16816.F32 R92, R4.reuse, R8, R92 ;  /* 0x00000008045c723c */ /* 0x040fe4000000185c */
[----:B------:R-:W1:Y:S06]  /*3f90*/  MUFU.EX2 R151, R151 ;  /* 0x0000009700977308 */ /* 0x000e6c0000000800 */
[C---:B------:R-:W-:Y:S01]  /*3fa0*/  HMMA.16816.F32 R96, R4.reuse, R10, R96 ;  /* 0x0000000a0460723c */ /* 0x040fe20000001860 */
[----:B------:R-:W1:Y:S01]  /*3fb0*/  LDSM.16.MT88.4 R8, [R220+0x1100] ;  /* 0x00110000dc08783b */ /* 0x000e620000004200 */
[----:B------:R-:W-:Y:S06]  /*3fc0*/  MUFU.EX2 R66, R66 ;  /* 0x0000004200427308 */ /* 0x000fec0000000800 */
[C---:B--2---:R-:W-:Y:S02]  /*3fd0*/  HMMA.16816.F32 R128, R4.reuse, R24, R128 ;  /* 0x000000180480723c */ /* 0x044fe40000001880 */
[----:B------:R-:W-:Y:S06]  /*3fe0*/  MUFU.EX2 R173, R173 ;  /* 0x000000ad00ad7308 */ /* 0x000fec0000000800 */
[C---:B------:R-:W-:Y:S01]  /*3ff0*/  HMMA.16816.F32 R124, R4.reuse, R26, R124 ;  /* 0x0000001a047c723c */ /* 0x040fe2000000187c */
[----:B------:R-:W-:Y:S01]  /*4000*/  LDSM.16.MT88.4 R24, [R224+0x1100] ;  /* 0x00110000e018783b */ /* 0x000fe20000004200 */
[----:B------:R-:W-:Y:S06]  /*4010*/  MUFU.EX2 R245, R245 ;  /* 0x000000f500f57308 */ /* 0x000fec0000000800 */
[C---:B-----5:R-:W-:Y:S02]  /*4020*/  HMMA.16816.F32 R68, R4.reuse, R20, R68 ;  /* 0x000000140444723c */ /* 0x060fe40000001844 */
[----:B------:R-:W-:Y:S06]  /*4030*/  MUFU.EX2 R241, R241 ;  /* 0x000000f100f17308 */ /* 0x000fec0000000800 */
[C---:B------:R-:W-:Y:S01]  /*4040*/  HMMA.16816.F32 R72, R4.reuse, R22, R72 ;  /* 0x000000160448723c */ /* 0x040fe20000001848 */
[----:B------:R-:W-:Y:S01]  /*4050*/  LDSM.16.MT88.4 R20, [R222+0x1100] ;  /* 0x00110000de14783b */ /* 0x000fe20000004200 */
[----:B------:R-:W-:Y:S06]  /*4060*/  MUFU.EX2 R146, R146 ;  /* 0x0000009200927308 */ /* 0x000fec0000000800 */
[C---:B------:R-:W-:Y:S02]  /*4070*/  HMMA.16816.F32 R76, R4.reuse, R16, R76 ;  /* 0x00000010044c723c */ /* 0x040fe4000000184c */
[----:B------:R-:W-:Y:S06]  /*4080*/  MUFU.EX2 R237, R237 ;  /* 0x000000ed00ed7308 */ /* 0x000fec0000000800 */
[C---:B------:R-:W-:Y:S01]  /*4090*/  HMMA.16816.F32 R80, R4.reuse, R18, R80 ;  /* 0x000000120450723c */ /* 0x040fe20000001850 */
[----:B------:R-:W2:Y:S01]  /*40a0*/  LDSM.16.MT88.4 R16, [R221+0x1100] ;  /* 0x00110000dd10783b */ /* 0x000ea20000004200 */
[----:B------:R-:W-:Y:S06]  /*40b0*/  MUFU.EX2 R148, R148 ;  /* 0x0000009400947308 */ /* 0x000fec0000000800 */
[C---:B------:R-:W-:Y:S02]  /*40c0*/  HMMA.16816.F32 R100, R4.reuse, R32, R100 ;  /* 0x000000200464723c */ /* 0x040fe40000001864 */
[----:B------:R-:W-:Y:S06]  /*40d0*/  MUFU.EX2 R175, R175 ;  /* 0x000000af00af7308 */ /* 0x000fec0000000800 */
[C---:B------:R-:W-:Y:S01]  /*40e0*/  HMMA.16816.F32 R104, R4.reuse, R34, R104 ;  /* 0x000000220468723c */ /* 0x040fe20000001868 */
[----:B------:R-:W-:Y:S01]  /*40f0*/  LDSM.16.MT88.4 R32, [R222+0x5100] ;  /* 0x00510000de20783b */ /* 0x000fe20000004200 */
[----:B------:R-:W-:Y:S06]  /*4100*/  MUFU.EX2 R150, R150 ;  /* 0x0000009600967308 */ /* 0x000fec0000000800 */
[C---:B----4-:R-:W-:Y:S02]  /*4110*/  HMMA.16816.F32 R120, R4.reuse, R28, R120 ;  /* 0x0000001c0478723c */ /* 0x050fe40000001878 */
[----:B------:R-:W-:Y:S06]  /*4120*/  MUFU.EX2 R163, R163 ;  /* 0x000000a300a37308 */ /* 0x000fec0000000800 */
[C---:B------:R-:W-:Y:S01]  /*4130*/  HMMA.16816.F32 R108, R4.reuse, R30, R108 ;  /* 0x0000001e046c723c */ /* 0x040fe2000000186c */
[----:B------:R-:W-:Y:S01]  /*4140*/  LDSM.16.MT88.4 R28, [R221+0x5100] ;  /* 0x00510000dd1c783b */ /* 0x000fe20000004200 */
[----:B------:R-:W-:Y:S06]  /*4150*/  MUFU.EX2 R152, R152 ;  /* 0x0000009800987308 */ /* 0x000fec0000000800 */
[C---:B-1----:R-:W-:Y:S02]  /*4160*/  HMMA.16816.F32 R116, R4.reuse, R12, R116 ;  /* 0x0000000c0474723c */ /* 0x042fe40000001874 */
[----:B------:R-:W-:Y:S06]  /*4170*/  MUFU.EX2 R159, R159 ;  /* 0x0000009f009f7308 */ /* 0x000fec0000000800 */
[----:B------:R-:W-:Y:S01]  /*4180*/  HMMA.16816.F32 R112, R4, R14, R112 ;  /* 0x0000000e0470723c */ /* 0x000fe20000001870 */
[----:B------:R-:W1:Y:S01]  /*4190*/  LDSM.16.MT88.4 R12, [R224+0x5100] ;  /* 0x00510000e00c783b */ /* 0x000e620000004200 */
[----:B------:R-:W-:Y:S05]  /*41a0*/  MUFU.EX2 R154, R154 ;  /* 0x0000009a009a7308 */ /* 0x000fea0000000800 */
[----:B------:R-:W-:Y:S01]  /*41b0*/  F2FP.PACK_AB R4, R38, R45 ;  /* 0x0000002d2604723e */ /* 0x000fe200000000ff */
[----:B------:R-:W-:Y:S01]  /*41c0*/  FADD.FTZ R45, R45, R42 ;  /* 0x0000002a2d2d7221 */ /* 0x000fe20000010000 */
[----:B------:R-:W-:Y:S01]  /*41d0*/  F2FP.PACK_AB R6, R2, R41 ;  /* 0x000000290206723e */ /* 0x000fe200000000ff */
[----:B------:R-:W-:Y:S01]  /*41e0*/  MUFU.EX2 R155, R155 ;  /* 0x0000009b009b7308 */ /* 0x000fe20000000800 */
[----:B------:R-:W-:Y:S01]  /*41f0*/  F2FP.PACK_AB R5, R36, R39 ;  /* 0x000000272405723e */ /* 0x000fe200000000ff */
[----:B------:R-:W-:Y:S01]  /*4200*/  FADD.FTZ R39, R39, R40 ;  /* 0x0000002827277221 */ /* 0x000fe20000010000 */
[----:B------:R-:W-:Y:S01]  /*4210*/  F2FP.PACK_AB R7, R0, R37 ;  /* 0x000000250007723e */ /* 0x000fe200000000ff */
[----:B------:R-:W-:-:S02]  /*4220*/  FADD.FTZ R38, R38, R45 ;  /* 0x0000002d26267221 */ /* 0x000fc40000010000 */
[----:B------:R-:W-:Y:S02]  /*4230*/  FADD.FTZ R36, R36, R39 ;  /* 0x0000002724247221 */ /* 0x000fe40000010000 */
[----:B------:R-:W-:Y:S01]  /*4240*/  MUFU.EX2 R153, R153 ;  /* 0x0000009900997308 */ /* 0x000fe20000000800 */
[----:B------:R-:W-:Y:S01]  /*4250*/  FADD.FTZ R41, R41, R38 ;  /* 0x0000002629297221 */ /* 0x000fe20000010000 */
[----:B------:R-:W-:Y:S03]  /*4260*/  HMMA.16816.F32 R84, R4, R8, R84 ;  /* 0x000000080454723c */ /* 0x000fe60000001854 */
[----:B------:R-:W-:-:S03]  /*4270*/  FADD.FTZ R41, R2, R41 ;  /* 0x0000002902297221 */ /* 0x000fc60000010000 */
[----:B------:R-:W-:Y:S02]  /*4280*/  MUFU.EX2 R156, R156 ;  /* 0x0000009c009c7308 */ /* 0x000fe40000000800 */
        /* <DEDUP_REMOVED lines=8> */
[C---:B------:R-:W-:Y:S01]  /*4310*/  HMMA.16816.F32 R100, R4.reuse, R32, R100 ;  /* 0x000000200464723c */ /* 0x040fe20000001864 */
[----:B------:R5:W-:Y:S06]  /*4320*/  MUFU.EX2 R32, R144 ;  /* 0x0000009000207308 */ /* 0x000bec0000000800 */
[----:B------:R-:W-:Y:S01]  /*4330*/  FFMA.FTZ R33, R138, c[0x0][0x2d0], -R56 ;  /* 0x0000b4008a217a23 */ /* 0x000fe20000010838 */
[----:B----4-:R-:W-:Y:S01]  /*4340*/  HMMA.16816.F32 R116, R4, R8, R116 ;  /* 0x000000080474723c */ /* 0x010fe20000001874 */
[----:B------:R-:W-:-:S04]  /*4350*/  FFMA.FTZ R138, R247, c[0x0][0x2d0], -R58 ;  /* 0x0000b400f78a7a23 */ /* 0x000fc8000001083a */
[----:B------:R-:W4:Y:S03]  /*4360*/  MUFU.EX2 R33, R33 ;  /* 0x0000002100217308 */ /* 0x000f260000000800 */
[C---:B------:R-:W-:Y:S01]  /*4370*/  HMMA.16816.F32 R112, R4.reuse, R10, R112 ;  /* 0x0000000a0470723c */ /* 0x040fe20000001870 */
[----:B------:R-:W1:Y:S01]  /*4380*/  LDSM.16.MT88.4 R8, [R224+0x5900] ;  /* 0x00590000e008783b */ /* 0x000e620000004200 */
[--C-:B-----5:R-:W-:Y:S02]  /*4390*/  FFMA.FTZ R144, R243, c[0x0][0x2d0], -R58.reuse ;  /* 0x0000b400f3907a23 */ /* 0x120fe4000001083a */
[--C-:B------:R-:W-:Y:S01]  /*43a0*/  FFMA.FTZ R243, R133, c[0x0][0x2d0], -R58.reuse ;  /* 0x0000b40085f37a23 */ /* 0x100fe2000001083a */
[----:B------:R-:W-:Y:S03]  /*43b0*/  MUFU.EX2 R138, R138 ;  /* 0x0000008a008a7308 */ /* 0x000fe60000000800 */
[C---:B------:R-:W-:Y:S05]  /*43c0*/  HMMA.16816.F32 R68, R4.reuse, R20, R68 ;  /* 0x000000140444723c */ /* 0x040fea0000001844 */
[----:B------:R-:W-:Y:S03]  /*43d0*/  MUFU.EX2 R144, R144 ;  /* 0x0000009000907308 */ /* 0x000fe60000000800 */
[C---:B------:R-:W-:Y:S01]  /*43e0*/  HMMA.16816.F32 R72, R4.reuse, R22, R72 ;  /* 0x000000160448723c */ /* 0x040fe20000001848 */
[----:B------:R-:W5:Y:S04]  /*43f0*/  LDSM.16.MT88.4 R20, [R222+0x1900] ;  /* 0x00190000de14783b */ /* 0x000f680000004200 */
[----:B------:R-:W-:Y:S03]  /*4400*/  MUFU.EX2 R243, R243 ;  /* 0x000000f300f37308 */ /* 0x000fe60000000800 */
[C---:B------:R-:W-:Y:S08]  /*4410*/  HMMA.16816.F32 R128, R4.reuse, R24, R128 ;  /* 0x000000180480723c */ /* 0x040ff00000001880 */
[C---:B------:R-:W-:Y:S01]  /*4420*/  HMMA.16816.F32 R124, R4.reuse, R26, R124 ;  /* 0x0000001a047c723c */ /* 0x040fe2000000187c */
[----:B------:R-:W1:Y:S07]  /*4430*/  LDSM.16.MT88.4 R24, [R224+0x1900] ;  /* 0x00190000e018783b */ /* 0x000e6e0000004200 */
[C---:B------:R-:W-:Y:S07]  /*4440*/  HMMA.16816.F32 R104, R4.reuse, R34, R104 ;  /* 0x000000220468723c */ /* 0x040fee0000001868 */
[--C-:B------:R-:W-:Y:S01]  /*4450*/  FFMA.FTZ R34, R136, c[0x0][0x2d0], -R58.reuse ;  /* 0x0000b40088227a23 */ /* 0x100fe2000001083a */
[----:B------:R-:W-:Y:S01]  /*4460*/  HMMA.16816.F32 R120, R4, R28, R120 ;  /* 0x0000001c0478723c */ /* 0x000fe20000001878 */
[----:B------:R-:W-:-:S02]  /*4470*/  FFMA.FTZ R35, R167, c[0x0][0x2d0], -R58 ;  /* 0x0000b400a7237a23 */ /* 0x000fc4000001083a */
[----:B------:R-:W-:Y:S02]  /*4480*/  FFMA.FTZ R167, R134, c[0x0][0x2d0], -R58 ;  /* 0x0000b40086a77a23 */ /* 0x000fe4000001083a */
[--C-:B------:R-:W-:Y:S01]  /*4490*/  FFMA.FTZ R136, R193, c[0x0][0x2d0], -R56.reuse ;  /* 0x0000b400c1887a23 */ /* 0x100fe20000010838 */
[----:B------:R-:W-:Y:S01]  /*44a0*/  MUFU.EX2 R34, R34 ;  /* 0x0000002200227308 */ /* 0x000fe20000000800 */
[--C-:B------:R-:W-:Y:S01]  /*44b0*/  FFMA.FTZ R134, R251, c[0x0][0x2d0], -R56.reuse ;  /* 0x0000b400fb867a23 */ /* 0x100fe20000010838 */
[----:B------:R-:W-:Y:S01]  /*44c0*/  HMMA.16816.F32 R108, R4, R30, R108 ;  /* 0x0000001e046c723c */ /* 0x000fe2000000186c */
[----:B------:R-:W-:Y:S01]  /*44d0*/  LDSM.16.MT88.4 R28, [R221+0x5900] ;  /* 0x00590000dd1c783b */ /* 0x000fe20000004200 */
[----:B------:R-:W-:-:S04]  /*44e0*/  FFMA.FTZ R193, R249, c[0x0][0x2d0], -R56 ;  /* 0x0000b400f9c17a23 */ /* 0x000fc80000010838 */
[----:B------:R-:W1:Y:S01]  /*44f0*/  MUFU.EX2 R35, R35 ;  /* 0x0000002300237308 */ /* 0x000e620000000800 */
[----:B------:R-:W-:Y:S01]  /*4500*/  F2FP.PACK_AB R4, R145, R60 ;  /* 0x0000003c9104723e */ /* 0x000fe200000000ff */
[----:B------:R-:W-:Y:S01]  /*4510*/  FADD.FTZ R60, R60, R41 ;  /* 0x000000293c3c7221 */ /* 0x000fe20000010000 */
[----:B---3--:R-:W-:Y:S02]  /*4520*/  F2FP.PACK_AB R6, R62, R147 ;  /* 0x000000933e06723e */ /* 0x008fe400000000ff */
[----:B------:R-:W-:Y:S01]  /*4530*/  F2FP.PACK_AB R5, R151, R64 ;  /* 0x000000409705723e */ /* 0x000fe200000000ff */
[----:B------:R-:W-:Y:S01]  /*4540*/  FADD.FTZ R60, R145, R60 ;  /* 0x0000003c913c7221 */ /* 0x000fe20000010000 */
[----:B----4-:R-:W-:Y:S01]  /*4550*/  F2FP.PACK_AB R7, R33, R32 ;  /* 0x000000202107723e */ /* 0x010fe200000000ff */
[----:B------:R-:W3:Y:S02]  /*4560*/  MUFU.EX2 R167, R167 ;  /* 0x000000a700a77308 */ /* 0x000ee40000000800 */
[----:B------:R-:W-:-:S04]  /*4570*/  FADD.FTZ R147, R147, R60 ;  /* 0x0000003c93937221 */ /* 0x000fc80000010000 */
[C---:B--2---:R-:W-:Y:S01]  /*4580*/  HMMA.16816.F32 R76, R4.reuse, R16, R76 ;  /* 0x00000010044c723c */ /* 0x044fe2000000184c */
[----:B------:R-:W-:Y:S01]  /*4590*/  FADD.FTZ R147, R62, R147 ;  /* 0x000000933e937221 */ /* 0x000fe20000010000 */
[----:B------:R-:W2:Y:S06]  /*45a0*/  MUFU.EX2 R134, R134 ;  /* 0x0000008600867308 */ /* 0x000eac0000000800 */
[C---:B------:R-:W-:Y:S01]  /*45b0*/  HMMA.16816.F32 R80, R4.reuse, R18, R80 ;  /* 0x000000120450723c */ /* 0x040fe20000001850 */
[----:B------:R-:W4:Y:S01]  /*45c0*/  LDSM.16.MT88.4 R16, [R222+0x5900] ;  /* 0x00590000de10783b */ /* 0x000f220000004200 */
[----:B------:R-:W-:Y:S06]  /*45d0*/  MUFU.EX2 R136, R136 ;  /* 0x0000008800887308 */ /* 0x000fec0000000800 */
[C---:B-1----:R-:W-:Y:S02]  /*45e0*/  HMMA.16816.F32 R84, R4.reuse, R12, R84 ;  /* 0x0000000c0454723c */ /* 0x042fe40000001854 */
[----:B------:R-:W1:Y:S06]  /*45f0*/  MUFU.EX2 R193, R193 ;  /* 0x000000c100c17308 */ /* 0x000e6c0000000800 */
[C---:B------:R-:W-:Y:S01]  /*4600*/  HMMA.16816.F32 R88, R4.reuse, R14, R88 ;  /* 0x0000000e0458723c */ /* 0x040fe20000001858 */
[----:B------:R-:W1:Y:S07]  /*4610*/  LDSM.16.MT88.4 R12, [R220+0x5900] ;  /* 0x00590000dc0c783b */ /* 0x000e6e0000004200 */
[C---:B------:R-:W-:Y:S08]  /*4620*/  HMMA.16816.F32 R92, R4.reuse, R8, R92 ;  /* 0x00000008045c723c */ /* 0x040ff0000000185c */
[C---:B------:R-:W-:Y:S01]  /*4630*/  HMMA.16816.F32 R96, R4.reuse, R10, R96 ;  /* 0x0000000a0460723c */ /* 0x040fe20000001860 */
[----:B------:R-:W1:Y:S07]  /*4640*/  LDSM.16.MT88.4 R8, [R222+0x2100] ;  /* 0x00210000de08783b */ /* 0x000e6e0000004200 */
[C---:B-----5:R-:W-:Y:S08]  /*4650*/  HMMA.16816.F32 R68, R4.reuse, R20, R68 ;  /* 0x000000140444723c */ /* 0x060ff00000001844 */
[C---:B------:R-:W-:Y:S01]  /*4660*/  HMMA.16816.F32 R72, R4.reuse, R22, R72 ;  /* 0x000000160448723c */ /* 0x040fe20000001848 */
[----:B------:R-:W5:Y:S07]  /*4670*/  LDSM.16.MT88.4 R20, [R221+0x2100] ;  /* 0x00210000dd14783b */ /* 0x000f6e0000004200 */
[C---:B------:R-:W-:Y:S08]  /*4680*/  HMMA.16816.F32 R128, R4.reuse, R24, R128 ;  /* 0x000000180480723c */ /* 0x040ff00000001880 */
[C---:B------:R-:W-:Y:S01]  /*4690*/  HMMA.16816.F32 R124, R4.reuse, R26, R124 ;  /* 0x0000001a047c723c */ /* 0x040fe2000000187c */
[----:B------:R-:W-:Y:S07]  /*46a0*/  LDSM.16.MT88.4 R24, [R224+0x2100] ;  /* 0x00210000e018783b */ /* 0x000fee0000004200 */
[C---:B----4-:R-:W-:Y:S08]  /*46b0*/  HMMA.16816.F32 R100, R4.reuse, R16, R100 ;  /* 0x000000100464723c */ /* 0x050ff00000001864 */
[C---:B------:R-:W-:Y:S01]  /*46c0*/  HMMA.16816.F32 R104, R4.reuse, R18, R104 ;  /* 0x000000120468723c */ /* 0x040fe20000001868 */
[----:B------:R-:W4:Y:S07]  /*46d0*/  LDSM.16.MT88.4 R16, [R220+0x2100] ;  /* 0x00210000dc10783b */ /* 0x000f2e0000004200 */
[C---:B------:R-:W-:Y:S08]  /*46e0*/  HMMA.16816.F32 R120, R4.reuse, R28, R120 ;  /* 0x0000001c0478723c */ /* 0x040ff00000001878 */
[C---:B------:R-:W-:Y:S01]  /*46f0*/  HMMA.16816.F32 R108, R4.reuse, R30, R108 ;  /* 0x0000001e046c723c */ /* 0x040fe2000000186c */
[----:B------:R-:W-:Y:S07]  /*4700*/  LDSM.16.MT88.4 R28, [R221+0x6100] ;  /* 0x00610000dd1c783b */ /* 0x000fee0000004200 */
[C---:B-1----:R-:W-:Y:S08]  /*4710*/  HMMA.16816.F32 R116, R4.reuse, R12, R116 ;  /* 0x0000000c0474723c */ /* 0x042ff00000001874 */
[----:B------:R-:W-:Y:S01]  /*4720*/  HMMA.16816.F32 R112, R4, R14, R112 ;  /* 0x0000000e0470723c */ /* 0x000fe20000001870 */
[----:B------:R-:W1:Y:S06]  /*4730*/  LDSM.16.MT88.4 R12, [R224+0x6100] ;  /* 0x00610000e00c783b */ /* 0x000e6c0000004200 */
[----:B------:R-:W-:Y:S01]  /*4740*/  F2FP.PACK_AB R4, R35, R34 ;  /* 0x000000222304723e */ /* 0x000fe200000000ff */
[----:B------:R-:W-:Y:S01]  /*4750*/  FADD.FTZ R34, R34, R147 ;  /* 0x0000009322227221 */ /* 0x000fe20000010000 */
[----:B---3--:R-:W-:-:S02]  /*4760*/  F2FP.PACK_AB R6, R66, R167 ;  /* 0x000000a74206723e */ /* 0x008fc400000000ff */
[----:B--2---:R-:W-:Y:S01]  /*4770*/  F2FP.PACK_AB R5, R173, R134 ;  /* 0x00000086ad05723e */ /* 0x004fe200000000ff */
[----:B------:R-:W-:Y:S01]  /*4780*/  FADD.FTZ R34, R35, R34 ;  /* 0x0000002223227221 */ /* 0x000fe20000010000 */
[----:B------:R-:W-:-:S03]  /*4790*/  F2FP.PACK_AB R7, R193, R136 ;  /* 0x00000088c107723e */ /* 0x000fc600000000ff */
[----:B------:R-:W-:-:S04]  /*47a0*/  FADD.FTZ R167, R167, R34 ;  /* 0x00000022a7a77221 */ /* 0x000fc80000010000 */
[----:B------:R-:W-:Y:S01]  /*47b0*/  HMMA.16816.F32 R68, R4, R8, R68 ;  /* 0x000000080444723c */ /* 0x000fe20000001844 */
[----:B------:R-:W-:-:S07]  /*47c0*/  FADD.FTZ R167, R66, R167 ;  /* 0x000000a742a77221 */ /* 0x000fce0000010000 */
[C---:B------:R-:W-:Y:S01]  /*47d0*/  HMMA.16816.F32 R72, R4.reuse, R10, R72 ;  /* 0x0000000a0448723c */ /* 0x040fe20000001848 */
[----:B------:R-:W2:Y:S07]  /*47e0*/  LDSM.16.MT88.4 R8, [R222+0x6100] ;  /* 0x00610000de08783b */ /* 0x000eae0000004200 */
[C---:B-----5:R-:W-:Y:S08]  /*47f0*/  HMMA.16816.F32 R76, R4.reuse, R20, R76 ;  /* 0x00000014044c723c */ /* 0x060ff0000000184c */
[C---:B------:R-:W-:Y:S01]  /*4800*/  HMMA.16816.F32 R80, R4.reuse, R22, R80 ;  /* 0x000000160450723c */ /* 0x040fe20000001850 */
[----:B------:R-:W3:Y:S07]  /*4810*/  LDSM.16.MT88.4 R20, [R220+0x6100] ;  /* 0x00610000dc14783b */ /* 0x000eee0000004200 */
[C---:B----4-:R-:W-:Y:S08]  /*4820*/  HMMA.16816.F32 R84, R4.reuse, R16, R84 ;  /* 0x000000100454723c */ /* 0x050ff00000001854 */
[C---:B------:R-:W-:Y:S01]  /*4830*/  HMMA.16816.F32 R88, R4.reuse, R18, R88 ;  /* 0x000000120458723c */ /* 0x040fe20000001858 */
[----:B------:R-:W4:Y:S07]  /*4840*/  LDSM.16.MT88.4 R16, [R224+0x2900] ;  /* 0x00290000e010783b */ /* 0x000f2e0000004200 */
[C---:B-1----:R-:W-:Y:S08]  /*4850*/  HMMA.16816.F32 R92, R4.reuse, R12, R92 ;  /* 0x0000000c045c723c */ /* 0x042ff0000000185c */
[C---:B------:R-:W-:Y:S01]  /*4860*/  HMMA.16816.F32 R96, R4.reuse, R14, R96 ;  /* 0x0000000e0460723c */ /* 0x040fe20000001860 */
[----:B------:R-:W1:Y:S07]  /*4870*/  LDSM.16.MT88.4 R12, [R221+0x2900] ;  /* 0x00290000dd0c783b */ /* 0x000e6e0000004200 */
[C---:B--2---:R-:W-:Y:S08]  /*4880*/  HMMA.16816.F32 R100, R4.reuse, R8, R100 ;  /* 0x000000080464723c */ /* 0x044ff00000001864 */
[C---:B------:R-:W-:Y:S01]  /*4890*/  HMMA.16816.F32 R104, R4.reuse, R10, R104 ;  /* 0x0000000a0468723c */ /* 0x040fe20000001868 */
[----:B------:R-:W2:Y:S07]  /*48a0*/  LDSM.16.MT88.4 R8, [R220+0x2900] ;  /* 0x00290000dc08783b */ /* 0x000eae0000004200 */
[C---:B------:R-:W-:Y:S08]  /*48b0*/  HMMA.16816.F32 R128, R4.reuse, R24, R128 ;  /* 0x000000180480723c */ /* 0x040ff00000001880 */
[C---:B------:R-:W-:Y:S01]  /*48c0*/  HMMA.16816.F32 R124, R4.reuse, R26, R124 ;  /* 0x0000001a047c723c */ /* 0x040fe2000000187c */
[----:B------:R-:W-:Y:S07]  /*48d0*/  LDSM.16.MT88.4 R24, [R222+0x2900] ;  /* 0x00290000de18783b */ /* 0x000fee0000004200 */
[C---:B------:R-:W-:Y:S08]  /*48e0*/  HMMA.16816.F32 R120, R4.reuse, R28, R120 ;  /* 0x0000001c0478723c */ /* 0x040ff00000001878 */
[C---:B------:R-:W-:Y:S01]  /*48f0*/  HMMA.16816.F32 R108, R4.reuse, R30, R108 ;  /* 0x0000001e046c723c */ /* 0x040fe2000000186c */
[----:B------:R-:W-:Y:S07]  /*4900*/  LDSM.16.MT88.4 R28, [R224+0x3100] ;  /* 0x00310000e01c783b */ /* 0x000fee0000004200 */
[C---:B---3--:R-:W-:Y:S08]  /*4910*/  HMMA.16816.F32 R116, R4.reuse, R20, R116 ;  /* 0x000000140474723c */ /* 0x048ff00000001874 */
[----:B------:R-:W-:Y:S01]  /*4920*/  HMMA.16816.F32 R112, R4, R22, R112 ;  /* 0x000000160470723c */ /* 0x000fe20000001870 */
[----:B------:R-:W3:Y:S06]  /*4930*/  LDSM.16.MT88.4 R20, [R224+0x6900] ;  /* 0x00690000e014783b */ /* 0x000eec0000004200 */
[----:B------:R-:W-:Y:S01]  /*4940*/  F2FP.PACK_AB R4, R245, R138 ;  /* 0x0000008af504723e */ /* 0x000fe200000000ff */
[----:B------:R-:W-:Y:S01]  /*4950*/  FADD.FTZ R138, R138, R167 ;  /* 0x000000a78a8a7221 */ /* 0x000fe20000010000 */
[----:B------:R-:W-:-:S02]  /*4960*/  F2FP.PACK_AB R6, R241, R144 ;  /* 0x00000090f106723e */ /* 0x000fc400000000ff */
[----:B------:R-:W-:Y:S01]  /*4970*/  F2FP.PACK_AB R5, R237, R146 ;  /* 0x00000092ed05723e */ /* 0x000fe200000000ff */
[----:B------:R-:W-:Y:S01]  /*4980*/  FADD.FTZ R245, R245, R138 ;  /* 0x0000008af5f57221 */ /* 0x000fe20000010000 */
[----:B------:R-:W-:-:S03]  /*4990*/  F2FP.PACK_AB R7, R175, R148 ;  /* 0x00000094af07723e */ /* 0x000fc600000000ff */
[----:B------:R-:W-:-:S04]  /*49a0*/  FADD.FTZ R144, R144, R245 ;  /* 0x000000f590907221 */ /* 0x000fc80000010000 */
[----:B----4-:R-:W-:Y:S01]  /*49b0*/  HMMA.16816.F32 R128, R4, R16, R128 ;  /* 0x000000100480723c */ /* 0x010fe20000001880 */
[----:B------:R-:W-:-:S07]  /*49c0*/  FADD.FTZ R241, R241, R144 ;  /* 0x00000090f1f17221 */ /* 0x000fce0000010000 */
        /* <DEDUP_REMOVED lines=8> */
[C---:B---3--:R-:W-:Y:S08]  /*4a50*/  HMMA.16816.F32 R92, R4.reuse, R20, R92 ;  /* 0x00000014045c723c */ /* 0x048ff0000000185c */
[C---:B----4-:R-:W-:Y:S08]  /*4a60*/  HMMA.16816.F32 R100, R4.reuse, R16, R100 ;  /* 0x000000100464723c */ /* 0x050ff00000001864 */
[C---:B------:R-:W-:Y:S01]  /*4a70*/  HMMA.16816.F32 R104, R4.reuse, R18, R104 ;  /* 0x000000120468723c */ /* 0x040fe20000001868 */
[----:B------:R-:W3:Y:S07]  /*4a80*/  LDSM.16.MT88.4 R16, [R220+0x3100] ;  /* 0x00310000dc10783b */ /* 0x000eee0000004200 */
[C---:B-1----:R-:W-:Y:S08]  /*4a90*/  HMMA.16816.F32 R120, R4.reuse, R12, R120 ;  /* 0x0000000c0478723c */ /* 0x042ff00000001878 */
[C---:B------:R-:W-:Y:S01]  /*4aa0*/  HMMA.16816.F32 R108, R4.reuse, R14, R108 ;  /* 0x0000000e046c723c */ /* 0x040fe2000000186c */
[----:B------:R-:W1:Y:S07]  /*4ab0*/  LDSM.16.MT88.4 R12, [R224+0x7100] ;  /* 0x00710000e00c783b */ /* 0x000e6e0000004200 */
[C---:B------:R-:W-:Y:S01]  /*4ac0*/  HMMA.16816.F32 R96, R4.reuse, R22, R96 ;  /* 0x000000160460723c */ /* 0x040fe20000001860 */
[----:B------:R-:W4:Y:S07]  /*4ad0*/  LDSM.16.MT88.4 R20, [R221+0x3100] ;  /* 0x00310000dd14783b */ /* 0x000f2e0000004200 */
[C---:B--2---:R-:W-:Y:S08]  /*4ae0*/  HMMA.16816.F32 R116, R4.reuse, R8, R116 ;  /* 0x000000080474723c */ /* 0x044ff00000001874 */
[C---:B------:R-:W-:Y:S01]  /*4af0*/  HMMA.16816.F32 R112, R4.reuse, R10, R112 ;  /* 0x0000000a0470723c */ /* 0x040fe20000001870 */
[----:B------:R-:W2:Y:S07]  /*4b00*/  LDSM.16.MT88.4 R8, [R222+0x7100] ;  /* 0x00710000de08783b */ /* 0x000eae0000004200 */
[C---:B------:R-:W-:Y:S08]  /*4b10*/  HMMA.16816.F32 R68, R4.reuse, R24, R68 ;  /* 0x000000180444723c */ /* 0x040ff00000001844 */
[----:B------:R-:W-:Y:S01]  /*4b20*/  HMMA.16816.F32 R72, R4, R26, R72 ;  /* 0x0000001a0448723c */ /* 0x000fe20000001848 */
[----:B------:R-:W5:Y:S06]  /*4b30*/  LDSM.16.MT88.4 R24, [R222+0x3100] ;  /* 0x00310000de18783b */ /* 0x000f6c0000004200 */
[----:B------:R-:W-:Y:S01]  /*4b40*/  F2FP.PACK_AB R4, R163, R150 ;  /* 0x00000096a304723e */ /* 0x000fe200000000ff */
[----:B------:R-:W-:Y:S01]  /*4b50*/  FADD.FTZ R150, R150, R241 ;  /* 0x000000f196967221 */ /* 0x000fe20000010000 */
[----:B------:R-:W-:-:S02]  /*4b60*/  F2FP.PACK_AB R6, R159, R152 ;  /* 0x000000989f06723e */ /* 0x000fc400000000ff */
[----:B------:R-:W-:Y:S01]  /*4b70*/  F2FP.PACK_AB R5, R155, R154 ;  /* 0x0000009a9b05723e */ /* 0x000fe200000000ff */
[----:B------:R-:W-:Y:S01]  /*4b80*/  FADD.FTZ R163, R163, R150 ;  /* 0x00000096a3a37221 */ /* 0x000fe20000010000 */
[----:B------:R-:W-:-:S03]  /*4b90*/  F2FP.PACK_AB R7, R156, R153 ;  /* 0x000000999c07723e */ /* 0x000fc600000000ff */
[----:B------:R-:W-:-:S04]  /*4ba0*/  FADD.FTZ R152, R152, R163 ;  /* 0x000000a398987221 */ /* 0x000fc80000010000 */
[----:B---3--:R-:W-:Y:S01]  /*4bb0*/  HMMA.16816.F32 R84, R4, R16, R84 ;  /* 0x000000100454723c */ /* 0x008fe20000001854 */
[----:B------:R-:W-:-:S07]  /*4bc0*/  FADD.FTZ R159, R159, R152 ;  /* 0x000000989f9f7221 */ /* 0x000fce0000010000 */
[C---:B------:R-:W-:Y:S01]  /*4bd0*/  HMMA.16816.F32 R88, R4.reuse, R18, R88 ;  /* 0x000000120458723c */ /* 0x040fe20000001858 */
[----:B------:R-:W3:Y:S07]  /*4be0*/  LDSM.16.MT88.4 R16, [R221+0x7100] ;  /* 0x00710000dd10783b */ /* 0x000eee0000004200 */
[C---:B-1----:R-:W-:Y:S08]  /*4bf0*/  HMMA.16816.F32 R92, R4.reuse, R12, R92 ;  /* 0x0000000c045c723c */ /* 0x042ff0000000185c */
[C---:B------:R-:W-:Y:S01]  /*4c00*/  HMMA.16816.F32 R96, R4.reuse, R14, R96 ;  /* 0x0000000e0460723c */ /* 0x040fe20000001860 */
[----:B------:R-:W1:Y:S07]  /*4c10*/  LDSM.16.MT88.4 R12, [R220+0x7100] ;  /* 0x00710000dc0c783b */ /* 0x000e6e0000004200 */
[C---:B----4-:R-:W-:Y:S08]  /*4c20*/  HMMA.16816.F32 R76, R4.reuse, R20, R76 ;  /* 0x00000014044c723c */ /* 0x050ff0000000184c */
[C---:B------:R-:W-:Y:S01]  /*4c30*/  HMMA.16816.F32 R80, R4.reuse, R22, R80 ;  /* 0x000000160450723c */ /* 0x040fe20000001850 */
[----:B------:R-:W4:Y:S07]  /*4c40*/  LDSM.16.MT88.4 R20, [R224+0x3900] ;  /* 0x00390000e014783b */ /* 0x000f2e0000004200 */
[C---:B--2---:R-:W-:Y:S08]  /*4c50*/  HMMA.16816.F32 R100, R4.reuse, R8, R100 ;  /* 0x000000080464723c */ /* 0x044ff00000001864 */
[C---:B------:R-:W-:Y:S01]  /*4c60*/  HMMA.16816.F32 R104, R4.reuse, R10, R104 ;  /* 0x0000000a0468723c */ /* 0x040fe20000001868 */
[----:B------:R-:W2:Y:S07]  /*4c70*/  LDSM.16.MT88.4 R8, [R222+0x3900] ;  /* 0x00390000de08783b */ /* 0x000eae0000004200 */
[C---:B------:R-:W-:Y:S07]  /*4c80*/  HMMA.16816.F32 R128, R4.reuse, R28, R128 ;  /* 0x0000001c0480723c */ /* 0x040fee0000001880 */
[--C-:B------:R-:W-:Y:S01]  /*4c90*/  FFMA.FTZ R28, R65, c[0x0][0x2d0], -R56.reuse ;  /* 0x0000b400411c7a23 */ /* 0x100fe20000010838 */
[----:B------:R-:W-:Y:S01]  /*4ca0*/  HMMA.16816.F32 R124, R4, R30, R124 ;  /* 0x0000001e047c723c */ /* 0x000fe2000000187c */
[----:B------:R-:W-:-:S04]  /*4cb0*/  FFMA.FTZ R29, R63, c[0x0][0x2d0], -R56 ;  /* 0x0000b4003f1d7a23 */ /* 0x000fc80000010838 */
[----:B------:R-:W-:Y:S02]  /*4cc0*/  MUFU.EX2 R28, R28 ;  /* 0x0000001c001c7308 */ /* 0x000fe40000000800 */
[----:B------:R-:W-:Y:S01]  /*4cd0*/  FFMA.FTZ R30, R61, c[0x0][0x2d0], -R56 ;  /* 0x0000b4003d1e7a23 */ /* 0x000fe20000010838 */
[C---:B-----5:R-:W-:Y:S05]  /*4ce0*/  HMMA.16816.F32 R68, R4.reuse, R24, R68 ;  /* 0x000000180444723c */ /* 0x060fea0000001844 */
[----:B------:R-:W-:Y:S02]  /*4cf0*/  MUFU.EX2 R29, R29 ;  /* 0x0000001d001d7308 */ /* 0x000fe40000000800 */
[--C-:B------:R-:W-:Y:S01]  /*4d00*/  FFMA.FTZ R24, R139, c[0x0][0x2d0], -R58.reuse ;  /* 0x0000b4008b187a23 */ /* 0x100fe2000001083a */
[----:B------:R-:W-:Y:S01]  /*4d10*/  HMMA.16816.F32 R72, R4, R26, R72 ;  /* 0x0000001a0448723c */ /* 0x000fe20000001848 */
[----:B------:R-:W-:-:S04]  /*4d20*/  FFMA.FTZ R25, R137, c[0x0][0x2d0], -R58 ;  /* 0x0000b40089197a23 */ /* 0x000fc8000001083a */
[----:B------:R-:W-:Y:S02]  /*4d30*/  MUFU.EX2 R24, R24 ;  /* 0x0000001800187308 */ /* 0x000fe40000000800 */
[----:B------:R-:W-:Y:S01]  /*4d40*/  FFMA.FTZ R26, R135, c[0x0][0x2d0], -R58 ;  /* 0x0000b400871a7a23 */ /* 0x000fe2000001083a */
[----:B---3--:R-:W-:Y:S01]  /*4d50*/  HMMA.16816.F32 R120, R4, R16, R120 ;  /* 0x000000100478723c */ /* 0x008fe20000001878 */
[----:B------:R-:W-:-:S04]  /*4d60*/  FFMA.FTZ R27, R67, c[0x0][0x2d0], -R56 ;  /* 0x0000b400431b7a23 */ /* 0x000fc80000010838 */
[----:B------:R-:W3:Y:S03]  /*4d70*/  MUFU.EX2 R25, R25 ;  /* 0x0000001900197308 */ /* 0x000ee60000000800 */
[C---:B------:R-:W-:Y:S01]  /*4d80*/  HMMA.16816.F32 R108, R4.reuse, R18, R108 ;  /* 0x00000012046c723c */ /* 0x040fe2000000186c */
[----:B------:R-:W5:Y:S04]  /*4d90*/  LDSM.16.MT88.4 R16, [R221+0x3900] ;  /* 0x00390000dd10783b */ /* 0x000f680000004200 */
[----:B------:R-:W2:Y:S03]  /*4da0*/  MUFU.EX2 R26, R26 ;  /* 0x0000001a001a7308 */ /* 0x000ea60000000800 */
[C---:B-1----:R-:W-:Y:S05]  /*4db0*/  HMMA.16816.F32 R116, R4.reuse, R12, R116 ;  /* 0x0000000c0474723c */ /* 0x042fea0000001874 */
[----:B------:R-:W1:Y:S03]  /*4dc0*/  MUFU.EX2 R27, R27 ;  /* 0x0000001b001b7308 */ /* 0x000e660000000800 */
[----:B------:R-:W-:Y:S01]  /*4dd0*/  HMMA.16816.F32 R112, R4, R14, R112 ;  /* 0x0000000e0470723c */ /* 0x000fe20000001870 */
[----:B------:R-:W5:Y:S04]  /*4de0*/  LDSM.16.MT88.4 R12, [R220+0x3900] ;  /* 0x00390000dc0c783b */ /* 0x000f680000004200 */
[----:B------:R-:W4:Y:S02]  /*4df0*/  MUFU.EX2 R30, R30 ;  /* 0x0000001e001e7308 */ /* 0x000f240000000800 */
[----:B---3--:R-:W-:Y:S01]  /*4e00*/  F2FP.PACK_AB R4, R25, R24 ;  /* 0x000000181904723e */ /* 0x008fe200000000ff */
[----:B------:R-:W-:Y:S01]  /*4e10*/  FADD.FTZ R24, R24, R159 ;  /* 0x0000009f18187221 */ /* 0x000fe20000010000 */
[----:B--2---:R-:W-:-:S03]  /*4e20*/  F2FP.PACK_AB R6, R243, R26 ;  /* 0x0000001af306723e */ /* 0x004fc600000000ff */
[----:B------:R-:W-:Y:S01]  /*4e30*/  FADD.FTZ R25, R25, R24 ;  /* 0x0000001819197221 */ /* 0x000fe20000010000 */
[----:B-1----:R-:W-:-:S03]  /*4e40*/  F2FP.PACK_AB R5, R28, R27 ;  /* 0x0000001b1c05723e */ /* 0x002fc600000000ff */
[----:B------:R-:W-:-:S04]  /*4e50*/  FADD.FTZ R26, R26, R25 ;  /* 0x000000191a1a7221 */ /* 0x000fc80000010000 */
[----:B------:R-:W-:Y:S01]  /*4e60*/  FADD.FTZ R243, R243, R26 ;  /* 0x0000001af3f37221 */ /* 0x000fe20000010000 */
[----:B----4-:R-:W-:-:S07]  /*4e70*/  F2FP.PACK_AB R7, R30, R29 ;  /* 0x0000001d1e07723e */ /* 0x010fce00000000ff */
[C---:B------:R-:W-:Y:S07]  /*4e80*/  HMMA.16816.F32 R128, R4.reuse, R20, R128 ;  /* 0x000000140480723c */ /* 0x040fee0000001880 */
[----:B------:R-:W-:Y:S01]  /*4e90*/  FADD.FTZ R21, R37, R36 ;  /* 0x0000002425157221 */ /* 0x000fe20000010000 */
[----:B------:R-:W-:Y:S03]  /*4ea0*/  HMMA.16816.F32 R68, R4, R8, R68 ;  /* 0x000000080444723c */ /* 0x000fe60000001844 */
[----:B------:R-:W-:-:S04]  /*4eb0*/  FADD.FTZ R21, R0, R21 ;  /* 0x0000001500157221 */ /* 0x000fc80000010000 */
[----:B------:R-:W-:Y:S01]  /*4ec0*/  FADD.FTZ R64, R64, R21 ;  /* 0x0000001540407221 */ /* 0x000fe20000010000 */
[----:B------:R-:W-:Y:S01]  /*4ed0*/  HMMA.16816.F32 R72, R4, R10, R72 ;  /* 0x0000000a0448723c */ /* 0x000fe20000001848 */
[----:B------:R-:W1:Y:S02]  /*4ee0*/  LDSM.16.MT88.4 R8, [R224+0x7900] ;  /* 0x00790000e008783b */ /* 0x000e640000004200 */
[----:B------:R-:W-:-:S04]  /*4ef0*/  FADD.FTZ R151, R151, R64 ;  /* 0x0000004097977221 */ /* 0x000fc80000010000 */
[----:B------:R-:W-:Y:S01]  /*4f00*/  FADD.FTZ R32, R32, R151 ;  /* 0x0000009720207221 */ /* 0x000fe20000010000 */
[----:B-----5:R-:W-:Y:S03]  /*4f10*/  HMMA.16816.F32 R76, R4, R16, R76 ;  /* 0x00000010044c723c */ /* 0x020fe6000000184c */
[----:B------:R-:W-:-:S04]  /*4f20*/  FADD.FTZ R33, R33, R32 ;  /* 0x0000002021217221 */ /* 0x000fc80000010000 */
[----:B------:R-:W-:Y:S01]  /*4f30*/  FADD.FTZ R134, R134, R33 ;  /* 0x0000002186867221 */ /* 0x000fe20000010000 */
[----:B------:R-:W-:Y:S01]  /*4f40*/  HMMA.16816.F32 R80, R4, R18, R80 ;  /* 0x000000120450723c */ /* 0x000fe20000001850 */
[----:B------:R-:W2:Y:S02]  /*4f50*/  LDSM.16.MT88.4 R16, [R222+0x7900] ;  /* 0x00790000de10783b */ /* 0x000ea40000004200 */
[----:B------:R-:W-:-:S04]  /*4f60*/  FADD.FTZ R173, R173, R134 ;  /* 0x00000086adad7221 */ /* 0x000fc80000010000 */
[----:B------:R-:W-:Y:S01]  /*4f70*/  FADD.FTZ R136, R136, R173 ;  /* 0x000000ad88887221 */ /* 0x000fe20000010000 */
[----:B------:R-:W-:Y:S03]  /*4f80*/  HMMA.16816.F32 R84, R4, R12, R84 ;  /* 0x0000000c0454723c */ /* 0x000fe60000001854 */
[----:B------:R-:W-:-:S04]  /*4f90*/  FADD.FTZ R193, R193, R136 ;  /* 0x00000088c1c17221 */ /* 0x000fc80000010000 */
[----:B------:R-:W-:Y:S01]  /*4fa0*/  FADD.FTZ R146, R146, R193 ;  /* 0x000000c192927221 */ /* 0x000fe20000010000 */
[----:B------:R-:W-:Y:S01]  /*4fb0*/  HMMA.16816.F32 R88, R4, R14, R88 ;  /* 0x0000000e0458723c */ /* 0x000fe20000001858 */
[----:B------:R-:W3:Y:S02]  /*4fc0*/  LDSM.16.MT88.4 R12, [R221+0x7900] ;  /* 0x00790000dd0c783b */ /* 0x000ee40000004200 */
[----:B------:R-:W-:-:S04]  /*4fd0*/  FADD.FTZ R237, R237, R146 ;  /* 0x00000092eded7221 */ /* 0x000fc80000010000 */
[----:B------:R-:W-:Y:S01]  /*4fe0*/  FADD.FTZ R148, R148, R237 ;  /* 0x000000ed94947221 */ /* 0x000fe20000010000 */
[----:B------:R-:W-:Y:S03]  /*4ff0*/  HMMA.16816.F32 R124, R4, R22, R124 ;  /* 0x00000016047c723c */ /* 0x000fe6000000187c */
[----:B------:R-:W-:-:S04]  /*5000*/  FADD.FTZ R175, R175, R148 ;  /* 0x00000094afaf7221 */ /* 0x000fc80000010000 */
[----:B------:R-:W-:Y:S01]  /*5010*/  FADD.FTZ R154, R154, R175 ;  /* 0x000000af9a9a7221 */ /* 0x000fe20000010000 */
[----:B-1----:R-:W-:Y:S03]  /*5020*/  HMMA.16816.F32 R92, R4, R8, R92 ;  /* 0x00000008045c723c */ /* 0x002fe6000000185c */
[----:B------:R-:W-:-:S04]  /*5030*/  FADD.FTZ R154, R155, R154 ;  /* 0x0000009a9b9a7221 */ /* 0x000fc80000010000 */
[----:B------:R-:W-:Y:S01]  /*5040*/  FADD.FTZ R153, R153, R154 ;  /* 0x0000009a99997221 */ /* 0x000fe20000010000 */
[----:B------:R-:W-:Y:S01]  /*5050*/  HMMA.16816.F32 R96, R4, R10, R96 ;  /* 0x0000000a0460723c */ /* 0x000fe20000001860 */
[----:B------:R-:W1:Y:S02]  /*5060*/  LDSM.16.MT88.4 R8, [R220+0x7900] ;  /* 0x00790000dc08783b */ /* 0x000e640000004200 */
[----:B------:R-:W-:-:S04]  /*5070*/  FADD.FTZ R156, R156, R153 ;  /* 0x000000999c9c7221 */ /* 0x000fc80000010000 */
[----:B------:R-:W-:Y:S01]  /*5080*/  FADD.FTZ R27, R27, R156 ;  /* 0x0000009c1b1b7221 */ /* 0x000fe20000010000 */
[----:B--2---:R-:W-:Y:S03]  /*5090*/  HMMA.16816.F32 R100, R4, R16, R100 ;  /* 0x000000100464723c */ /* 0x004fe60000001864 */
[----:B------:R-:W-:-:S04]  /*50a0*/  FADD.FTZ R28, R28, R27 ;  /* 0x0000001b1c1c7221 */ /* 0x000fc80000010000 */
[----:B------:R-:W-:Y:S01]  /*50b0*/  FADD.FTZ R29, R29, R28 ;  /* 0x0000001c1d1d7221 */ /* 0x000fe20000010000 */
[----:B------:R-:W-:Y:S03]  /*50c0*/  HMMA.16816.F32 R104, R4, R18, R104 ;  /* 0x000000120468723c */ /* 0x000fe60000001868 */
[----:B------:R-:W-:-:S05]  /*50d0*/  FADD.FTZ R241, R30, R29 ;  /* 0x0000001d1ef17221 */ /* 0x000fca0000010000 */
[C---:B---3--:R-:W-:Y:S08]  /*50e0*/  HMMA.16816.F32 R120, R4.reuse, R12, R120 ;  /* 0x0000000c0478723c */ /* 0x048ff00000001878 */
[C---:B------:R-:W-:Y:S08]  /*50f0*/  HMMA.16816.F32 R108, R4.reuse, R14, R108 ;  /* 0x0000000e046c723c */ /* 0x040ff0000000186c */
[C---:B-1----:R-:W-:Y:S08]  /*5100*/  HMMA.16816.F32 R116, R4.reuse, R8, R116 ;  /* 0x000000080474723c */ /* 0x042ff00000001874 */
[----:B------:R-:W-:Y:S01]  /*5110*/  HMMA.16816.F32 R112, R4, R10, R112 ;  /* 0x0000000a0470723c */ /* 0x000fe20000001870 */
[----:B------:R-:W-:Y:S07]  /*5120*/  @!P1 BRA `(.L_x_24) ;  /* 0x000034e000009947 */ /* 0x000fee0003800000 */
[----:B------:R-:W-:Y:S01]  /*5130*/  IADD3 R237, P1, R230, 0x40, RZ ;  /* 0x00000040e6ed7810 */ /* 0x000fe20007f3e0ff */
[----:B------:R-:W-:Y:S01]  /*5140*/  IMAD.MOV.U32 R0, RZ, RZ, R3 ;  /* 0x000000ffff007224 */ /* 0x000fe200078e0003 */
[----:B------:R-:W-:Y:S01]  /*5150*/  IADD3 R239, P2, R234, 0x40, RZ ;  /* 0x00000040eaef7810 */ /* 0x000fe20007f5e0ff */
[----:B------:R-:W-:Y:S01]  /*5160*/  IMAD.MOV.U32 R133, RZ, RZ, R132 ;  /* 0x000000ffff857224 */ /* 0x000fe200078e0084 */
[----:B------:R-:W-:Y:S01]  /*5170*/  ULEA.HI.SX32 UR21, UR18, 0xfffffffe, 0x19 ;  /* 0xfffffffe12157891 */ /* 0x000fe2000f8fca3f */
[----:B------:R-:W-:Y:S01]  /*5180*/  IMAD.X R236, RZ, RZ, R233, P1 ;  /* 0x000000ffffec7224 */ /* 0x000fe200008e06e9 */
[----:B------:R-:W-:Y:S01]  /*5190*/  IADD3.X R238, RZ, R229, RZ, P2, !PT ;  /* 0x000000e5ffee7210 */ /* 0x000fe200017fe4ff */
[----:B------:R-:W-:-:S02]  /*51a0*/  ULDC.64 UR6, c[0x0][0x208] ;  /* 0x0000820000067ab9 */ /* 0x000fc40000000a00 */
[----:B------:R-:W-:-:S07]  /*51b0*/  ULDC.64 UR4, c[0x0][0x1e0] ;  /* 0x0000780000047ab9 */ /* 0x000fce0000000a00 */
.L_x_25:
        /* <DEDUP_REMOVED lines=19> */
[----:B------:R-:W-:Y:S01]  /*52f0*/  @UP1 USHF.L.U64.HI UR20, UR4, 0x6, UR5 ;  /* 0x0000000604141899 */ /* 0x000fe20008010205 */
        /* <DEDUP_REMOVED lines=8> */
[----:B------:R-:W-:Y:S01]  /*5380*/  @UP1 UIMAD UR18, UR18, UR4, URZ ;  /* 0x00000004121212a4 */ /* 0x000fe2000f8e023f */
[C---:B------:R-:W-:Y:S02]  /*5390*/  IADD3 R192, P1, R2.reuse, UR9, RZ ;  /* 0x0000000902c07c10 */ /* 0x040fe4000ff3e0ff */
[----:B------:R-:W-:Y:S01]  /*53a0*/  IADD3 R194, P4, R2, UR14, RZ ;  /* 0x0000000e02c27c10 */ /* 0x000fe2000ff9e0ff */
[----:B------:R-:W3:Y:S01]  /*53b0*/  LDSM.16.M88.4 R152, [R226+0x9100] ;  /* 0x00910000e298783b */ /* 0x000ee20000000200 */
[C---:B------:R-:W-:Y:S01]  /*53c0*/  IADD3.X R193, R3.reuse, UR12, RZ, P1, !PT ;  /* 0x0000000c03c17c10 */ /* 0x040fe20008ffe4ff */
[----:B------:R-:W-:Y:S01]  /*53d0*/  @UP1 UIMAD UR18, UR21, UR5, UR18 ;  /* 0x00000005151212a4 */ /* 0x000fe2000f8e0212 */
[----:B------:R-:W-:Y:S02]  /*53e0*/  IADD3.X R195, R3, UR13, RZ, P4, !PT ;  /* 0x0000000d03c37c10 */ /* 0x000fe4000a7fe4ff */
[C---:B------:R-:W-:Y:S01]  /*53f0*/  IADD3 R246, P2, R192.reuse, UR9, RZ ;  /* 0x00000009c0f67c10 */ /* 0x040fe2000ff5e0ff */
[----:B------:R-:W-:Y:S02]  /*5400*/  @UP1 UIADD3 UR18, UR23, UR18, URZ ;  /* 0x0000001217121290 */ /* 0x000fe4000fffe03f */
[----:B------:R-:W4:Y:S01]  /*5410*/  LDSM.16.M88.4 R156, [R226+0x9900] ;  /* 0x00990000e29c783b */ /* 0x000f220000000200 */
[C---:B------:R-:W-:Y:S01]  /*5420*/  IADD3.X R247, R193.reuse, UR12, RZ, P2, !PT ;  /* 0x0000000cc1f77c10 */ /* 0x040fe200097fe4ff */
[----:B------:R-:W-:Y:S06]  /*5430*/  @UP1 USHF.L.U64.HI UR18, UR22, 0x7, UR18 ;  /* 0x0000000716121899 */ /* 0x000fec0008010212 */
        /* <DEDUP_REMOVED lines=10> */
[----:B------:R-:W-:Y:S01]  /*54e0*/  LDSM.16.M88.4 R148, [R218] ;  /* 0x00000000da94783b */ /* 0x000fe20000000200 */
[C---:B------:R-:W-:Y:S07]  /*54f0*/  HMMA.16816.F32 R24, R140.reuse, R154, RZ ;  /* 0x0000009a8c18723c */ /* 0x040fee00000018ff */
[----:B------:R-:W-:Y:S01]  /*5500*/  LDSM.16.M88.4 R152, [R217] ;  /* 0x00000000d998783b */ /* 0x000fe20000000200 */
[C---:B----4-:R-:W-:Y:S07]  /*5510*/  HMMA.16816.F32 R28, R140.reuse, R156, RZ ;  /* 0x0000009c8c1c723c */ /* 0x050fee00000018ff */
[----:B------:R-:W-:Y:S01]  /*5520*/  LDSM.16.M88.4 R172, [R213] ;  /* 0x00000000d5ac783b */ /* 0x000fe20000000200 */
[C---:B------:R-:W-:Y:S07]  /*5530*/  HMMA.16816.F32 R32, R140.reuse, R158, RZ ;  /* 0x0000009e8c20723c */ /* 0x040fee00000018ff */
[----:B------:R-:W-:Y:S01]  /*5540*/  LDSM.16.M88.4 R156, [R216] ;  /* 0x00000000d89c783b */ /* 0x000fe20000000200 */
[C---:B-----5:R-:W-:Y:S08]  /*5550*/  HMMA.16816.F32 R36, R140.reuse, R160, RZ ;  /* 0x000000a08c24723c */ /* 0x060ff000000018ff */
[C---:B------:R-:W-:Y:S01]  /*5560*/  HMMA.16816.F32 R40, R140.reuse, R162, RZ ;  /* 0x000000a28c28723c */ /* 0x040fe200000018ff */
[----:B------:R-:W-:Y:S07]  /*5570*/  LDSM.16.M88.4 R160, [R215] ;  /* 0x00000000d7a0783b */ /* 0x000fee0000000200 */
[C---:B-1----:R-:W-:Y:S08]  /*5580*/  HMMA.16816.F32 R44, R140.reuse, R164, RZ ;  /* 0x000000a48c2c723c */ /* 0x042ff000000018ff */
[C---:B------:R-:W-:Y:S01]  /*5590*/  HMMA.16816.F32 R48, R140.reuse, R166, RZ ;  /* 0x000000a68c30723c */ /* 0x040fe200000018ff */
[----:B------:R-:W-:Y:S07]  /*55a0*/  LDSM.16.M88.4 R164, [R214] ;  /* 0x00000000d6a4783b */ /* 0x000fee0000000200 */
[C---:B------:R-:W-:Y:S08]  /*55b0*/  HMMA.16816.F32 R52, R140.reuse, R144, RZ ;  /* 0x000000908c34723c */ /* 0x040ff000000018ff */
[C---:B------:R-:W-:Y:S01]  /*55c0*/  HMMA.16816.F32 R56, R140.reuse, R146, RZ ;  /* 0x000000928c38723c */ /* 0x040fe200000018ff */
[----:B------:R-:W1:Y:S07]  /*55d0*/  LDSM.16.M88.4 R144, [R219] ;  /* 0x00000000db90783b */ /* 0x000e6e0000000200 */
[C---:B--2---:R-:W-:Y:S01]  /*55e0*/  HMMA.16816.F32 R60, R140.reuse, R64, RZ ;  /* 0x000000408c3c723c */ /* 0x044fe200000018ff */
[----:B------:R-:W-:Y:S01]  /*55f0*/  @!PT LDS RZ, [RZ] ;  /* 0x00000000fffff984 */ /* 0x000fe20000000800 */
[----:B------:R-:W-:Y:S01]  /*5600*/  @!PT LDS RZ, [RZ] ;  /* 0x00000000fffff984 */ /* 0x000fe20000000800 */
[----:B------:R-:W-:Y:S01]  /*5610*/  @!PT LDS RZ, [RZ] ;  /* 0x00000000fffff984 */ /* 0x000fe20000000800 */
[----:B------:R2:W-:Y:S07]  /*5620*/  LDGSTS.E.BYPASS.LTC128B.128 [R227+0x100], [R244.64], !P3 ;  /* 0x00100000f4e37fae */ /* 0x0005ee000d901d50 */
[----:B------:R-:W-:Y:S01]  /*5630*/  HMMA.16816.F32 R64, R140, R66, RZ ;  /* 0x000000428c40723c */ /* 0x000fe200000018ff */
[----:B------:R3:W-:Y:S07]  /*5640*/  LDGSTS.E.BYPASS.LTC128B.128 [R227+0x4100], [R134.64], !P0 ;  /* 0x0410000086e37fae */ /* 0x0007ee000c101d50 */
[C---:B------:R-:W-:Y:S01]  /*5650*/  HMMA.16816.F32 R4, R168.reuse, R136, R4 ;  /* 0x00000088a804723c */ /* 0x040fe20000001804 */
[----:B------:R4:W-:Y:S07]  /*5660*/  LDGSTS.E.BYPASS.LTC128B.128 [R227+0x1100], [R2.64], !P3 ;  /* 0x0110000002e37fae */ /* 0x0009ee000d901d50 */
[C---:B------:R-:W-:Y:S01]  /*5670*/  HMMA.16816.F32 R8, R168.reuse, R138, R8 ;  /* 0x0000008aa808723c */ /* 0x040fe20000001808 */
[----:B------:R4:W-:Y:S03]  /*5680*/  LDGSTS.E.BYPASS.LTC128B.128 [R227+0x5100], [R2.64+0x80], !P0 ;  /* 0x0510008002e37fae */ /* 0x0009e6000c101d50 */
[----:B--2---:R-:W-:Y:S04]  /*5690*/  IADD3 R244, P1, R192, UR14, RZ ;  /* 0x0000000ec0f47c10 */ /* 0x004fe8000ff3e0ff */
[----:B------:R-:W-:Y:S01]  /*56a0*/  IADD3.X R245, R193, UR13, RZ, P1, !PT ;  /* 0x0000000dc1f57c10 */ /* 0x000fe20008ffe4ff */
[C---:B-1----:R-:W-:Y:S01]  /*56b0*/  HMMA.16816.F32 R12, R168.reuse, R144, R12 ;  /* 0x00000090a80c723c */ /* 0x042fe2000000180c */
[----:B------:R1:W-:Y:S01]  /*56c0*/  LDGSTS.E.BYPASS.LTC128B.128 [R227+0x2100], [R192.64], !P3 ;  /* 0x02100000c0e37fae */ /* 0x0003e2000d901d50 */
[----:B------:R-:W-:Y:S06]  /*56d0*/  PLOP3.LUT P1, PT, PT, PT, UP1, 0x80, 0x0 ;  /* 0x000000000000781c */ /* 0x000fec0003f2f018 */
[C---:B------:R-:W-:Y:S01]  /*56e0*/  HMMA.16816.F32 R16, R168.reuse, R146, R16 ;  /* 0x00000092a810723c */ /* 0x040fe20000001810 */
[----:B------:R1:W-:Y:S07]  /*56f0*/  LDGSTS.E.BYPASS.LTC128B.128 [R227+0x6100], [R194.64], !P0 ;  /* 0x06100000c2e37fae */ /* 0x0003ee000c101d50 */
[C---:B------:R-:W-:Y:S01]  /*5700*/  HMMA.16816.F32 R20, R168.reuse, R148, R20 ;  /* 0x00000094a814723c */ /* 0x040fe20000001814 */
[----:B------:R2:W-:Y:S07]  /*5710*/  LDGSTS.E.BYPASS.LTC128B.128 [R227+0x3100], [R246.64], !P3 ;  /* 0x03100000f6e37fae */ /* 0x0005ee000d901d50 */
[C---:B------:R-:W-:Y:S01]  /*5720*/  HMMA.16816.F32 R24, R168.reuse, R150, R24 ;  /* 0x00000096a818723c */ /* 0x040fe20000001818 */
[----:B------:R5:W-:Y:S07]  /*5730*/  LDGSTS.E.BYPASS.LTC128B.128 [R227+0x7100], [R244.64], !P0 ;  /* 0x07100000f4e37fae */ /* 0x000bee000c101d50 */
[C---:B------:R-:W-:Y:S01]  /*5740*/  HMMA.16816.F32 R28, R168.reuse, R152, R28 ;  /* 0x00000098a81c723c */ /* 0x040fe2000000181c */
[----:B------:R-:W1:Y:S07]  /*5750*/  LDSM.16.M88.4 R136, [R223+0x8100] ;  /* 0x00810000df88783b */ /* 0x000e6e0000000200 */
[C---:B------:R-:W-:Y:S01]  /*5760*/  HMMA.16816.F32 R32, R168.reuse, R154, R32 ;  /* 0x0000009aa820723c */ /* 0x040fe20000001820 */
[----:B------:R-:W0:Y:S07]  /*5770*/  LDGDEPBAR ;  /* 0x00000000000079af */ /* 0x000e2e0000000000 */
[C---:B------:R-:W-:Y:S01]  /*5780*/  HMMA.16816.F32 R36, R168.reuse, R156, R36 ;  /* 0x0000009ca824723c */ /* 0x040fe20000001824 */
[----:B------:R-:W1:Y:S07]  /*5790*/  LDSM.16.M88.4 R144, [R223+0x8900] ;  /* 0x00890000df90783b */ /* 0x000e6e0000000200 */
[C---:B------:R-:W-:Y:S01]  /*57a0*/  HMMA.16816.F32 R40, R168.reuse, R158, R40 ;  /* 0x0000009ea828723c */ /* 0x040fe20000001828 */
[----:B------:R-:W1:Y:S07]  /*57b0*/  LDSM.16.M88.4 R148, [R223+0x9100] ;  /* 0x00910000df94783b */ /* 0x000e6e0000000200 */
[C---:B------:R-:W-:Y:S01]  /*57c0*/  HMMA.16816.F32 R44, R168.reuse, R160, R44 ;  /* 0x000000a0a82c723c */ /* 0x040fe2000000182c */
[----:B------:R-:W2:Y:S07]  /*57d0*/  LDSM.16.M88.4 R152, [R223+0x9900] ;  /* 0x00990000df98783b */ /* 0x000eae0000000200 */
[C---:B------:R-:W-:Y:S01]  /*57e0*/  HMMA.16816.F32 R48, R168.reuse, R162, R48 ;  /* 0x000000a2a830723c */ /* 0x040fe20000001830 */
[----:B------:R-:W-:Y:S07]  /*57f0*/  LDSM.16.M88.4 R156, [R223+0xb900] ;  /* 0x00b90000df9c783b */ /* 0x000fee0000000200 */
[C---:B------:R-:W-:Y:S01]  /*5800*/  HMMA.16816.F32 R52, R168.reuse, R164, R52 ;  /* 0x000000a4a834723c */ /* 0x040fe20000001834 */
[----:B------:R-:W-:Y:S07]  /*5810*/  LDSM.16.M88.4 R160, [R212] ;  /* 0x00000000d4a0783b */ /* 0x000fee0000000200 */
[C---:B------:R-:W-:Y:S01]  /*5820*/  HMMA.16816.F32 R56, R168.reuse, R166, R56 ;  /* 0x000000a6a838723c */ /* 0x040fe20000001838 */
[----:B------:R-:W-:Y:S07]  /*5830*/  LDSM.16.M88.4 R164, [R212+0x800] ;  /* 0x00080000d4a4783b */ /* 0x000fee0000000200 */
[C---:B------:R-:W-:Y:S01]  /*5840*/  HMMA.16816.F32 R60, R168.reuse, R172, R60 ;  /* 0x000000aca83c723c */ /* 0x040fe2000000183c */
[----:B-1----:R-:W-:Y:S07]  /*5850*/  LDSM.16.M88.4 R192, [R210] ;  /* 0x00000000d2c0783b */ /* 0x002fee0000000200 */
[----:B------:R-:W-:Y:S01]  /*5860*/  HMMA.16816.F32 R64, R168, R174, R64 ;  /* 0x000000aea840723c */ /* 0x000fe20000001840 */
[----:B------:R-:W-:Y:S07]  /*5870*/  LDSM.16.M88.4 R172, [R211] ;  /* 0x00000000d3ac783b */ /* 0x000fee0000000200 */
[C---:B------:R-:W-:Y:S08]  /*5880*/  HMMA.16816.F32 R4, R176.reuse, R136, R4 ;  /* 0x00000088b004723c */ /* 0x040ff00000001804 */
[C---:B------:R-:W-:Y:S01]  /*5890*/  HMMA.16816.F32 R8, R176.reuse, R138, R8 ;  /* 0x0000008ab008723c */ /* 0x040fe20000001808 */
[----:B------:R-:W1:Y:S07]  /*58a0*/  LDSM.16.M88.4 R136, [R223+0xa100] ;  /* 0x00a10000df88783b */ /* 0x000e6e0000000200 */
[C---:B------:R-:W-:Y:S08]  /*58b0*/  HMMA.16816.F32 R12, R176.reuse, R144, R12 ;  /* 0x00000090b00c723c */ /* 0x040ff0000000180c */
[C---:B------:R-:W-:Y:S01]  /*58c0*/  HMMA.16816.F32 R16, R176.reuse, R146, R16 ;  /* 0x00000092b010723c */ /* 0x040fe20000001810 */
[----:B------:R-:W3:Y:S07]  /*58d0*/  LDSM.16.M88.4 R144, [R223+0xa900] ;  /* 0x00a90000df90783b */ /* 0x000eee0000000200 */
[C---:B------:R-:W-:Y:S08]  /*58e0*/  HMMA.16816.F32 R20, R176.reuse, R148, R20 ;  /* 0x00000094b014723c */ /* 0x040ff00000001814 */
[C---:B------:R-:W-:Y:S01]  /*58f0*/  HMMA.16816.F32 R24, R176.reuse, R150, R24 ;  /* 0x00000096b018723c */ /* 0x040fe20000001818 */
[----:B------:R-:W4:Y:S07]  /*5900*/  LDSM.16.M88.4 R148, [R223+0xb100] ;  /* 0x00b10000df94783b */ /* 0x000f2e0000000200 */
[C---:B--2---:R-:W-:Y:S08]  /*5910*/  HMMA.16816.F32 R28, R176.reuse, R152, R28 ;  /* 0x00000098b01c723c */ /* 0x044ff0000000181c */
[C---:B------:R-:W-:Y:S01]  /*5920*/  HMMA.16816.F32 R32, R176.reuse, R154, R32 ;  /* 0x0000009ab020723c */ /* 0x040fe20000001820 */
[----:B------:R-:W2:Y:S07]  /*5930*/  LDSM.16.M88.4 R152, [R212+0x1000] ;  /* 0x00100000d498783b */ /* 0x000eae0000000200 */
[C---:B-1----:R-:W-:Y:S08]  /*5940*/  HMMA.16816.F32 R36, R176.reuse, R136, R36 ;  /* 0x00000088b024723c */ /* 0x042ff00000001824 */
[C---:B------:R-:W-:Y:S01]  /*5950*/  HMMA.16816.F32 R40, R176.reuse, R138, R40 ;  /* 0x0000008ab028723c */ /* 0x040fe20000001828 */
[----:B------:R-:W1:Y:S07]  /*5960*/  LDSM.16.M88.4 R136, [R212+0x1800] ;  /* 0x00180000d488783b */ /* 0x000e6e0000000200 */
[C---:B---3--:R-:W-:Y:S08]  /*5970*/  HMMA.16816.F32 R44, R176.reuse, R144, R44 ;  /* 0x00000090b02c723c */ /* 0x048ff0000000182c */
[C---:B------:R-:W-:Y:S01]  /*5980*/  HMMA.16816.F32 R48, R176.reuse, R146, R48 ;  /* 0x00000092b030723c */ /* 0x040fe20000001830 */
[----:B------:R-:W3:Y:S07]  /*5990*/  LDSM.16.M88.4 R144, [R212+0x2000] ;  /* 0x00200000d490783b */ /* 0x000eee0000000200 */
        /* <DEDUP_REMOVED lines=25> */
[C---:B------:R-:W-:Y:S01]  /*5b30*/  HMMA.16816.F32 R56, R180.reuse, R158, R56 ;  /* 0x0000009eb438723c */ /* 0x040fe20000001838 */
[----:B------:R-:W4:Y:S07]  /*5b40*/  LDSM.16.M88.4 R156, [R226+0xe900] ;  /* 0x00e90000e29c783b */ /* 0x000f2e0000000200 */
[C---:B--2---:R-:W-:Y:S08]  /*5b50*/  HMMA.16816.F32 R60, R180.reuse, R152, R60 ;  /* 0x00000098b43c723c */ /* 0x044ff0000000183c */
[----:B------:R-:W-:Y:S01]  /*5b60*/  HMMA.16816.F32 R64, R180, R154, R64 ;  /* 0x0000009ab440723c */ /* 0x000fe20000001840 */
[----:B------:R-:W-:Y:S07]  /*5b70*/  LDSM.16.M88.4 R152, [R226+0xf900] ;  /* 0x00f90000e298783b */ /* 0x000fee0000000200 */
[C---:B-1----:R-:W-:Y:S08]  /*5b80*/  HMMA.16816.F32 R4, R184.reuse, R136, R4 ;  /* 0x00000088b804723c */ /* 0x042ff00000001804 */
[C---:B------:R-:W-:Y:S01]  /*5b90*/  HMMA.16816.F32 R8, R184.reuse, R138, R8 ;  /* 0x0000008ab808723c */ /* 0x040fe20000001808 */
[----:B------:R-:W1:Y:S07]  /*5ba0*/  LDSM.16.M88.4 R136, [R226+0xf100] ;  /* 0x00f10000e288783b */ /* 0x000e6e0000000200 */
[C---:B---3--:R-:W-:Y:S08]  /*5bb0*/  HMMA.16816.F32 R12, R184.reuse, R144, R12 ;  /* 0x00000090b80c723c */ /* 0x048ff0000000180c */
[C---:B------:R-:W-:Y:S01]  /*5bc0*/  HMMA.16816.F32 R16, R184.reuse, R146, R16 ;  /* 0x00000092b810723c */ /* 0x040fe20000001810 */
[----:B------:R-:W2:Y:S07]  /*5bd0*/  LDSM.16.M88.4 R144, [R209] ;  /* 0x00000000d190783b */ /* 0x000eae0000000200 */
[C---:B----4-:R-:W-:Y:S08]  /*5be0*/  HMMA.16816.F32 R20, R184.reuse, R148, R20 ;  /* 0x00000094b814723c */ /* 0x050ff00000001814 */
[C---:B------:R-:W-:Y:S01]  /*5bf0*/  HMMA.16816.F32 R24, R184.reuse, R150, R24 ;  /* 0x00000096b818723c */ /* 0x040fe20000001818 */
[----:B------:R-:W3:Y:S07]  /*5c00*/  LDSM.16.M88.4 R148, [R208] ;  /* 0x00000000d094783b */ /* 0x000eee0000000200 */
        /* <DEDUP_REMOVED lines=8> */
[----:B------:R-:W4:Y:S07]  /*5c90*/  LDSM.16.M88.4 R156, [R207] ;  /* 0x00000000cf9c783b */ /* 0x000f2e0000000200 */
[C---:B-1----:R-:W-:Y:S08]  /*5ca0*/  HMMA.16816.F32 R52, R184.reuse, R136, R52 ;  /* 0x00000088b834723c */ /* 0x042ff00000001834 */
[C---:B------:R-:W-:Y:S01]  /*5cb0*/  HMMA.16816.F32 R56, R184.reuse, R138, R56 ;  /* 0x0000008ab838723c */ /* 0x040fe20000001838 */
[----:B------:R-:W1:Y:S07]  /*5cc0*/  LDSM.16.M88.4 R136, [R206] ;  /* 0x00000000ce88783b */ /* 0x000e6e0000000200 */
[C---:B------:R-:W-:Y:S08]  /*5cd0*/  HMMA.16816.F32 R60, R184.reuse, R152, R60 ;  /* 0x00000098b83c723c */ /* 0x040ff0000000183c */
[----:B------:R-:W-:Y:S01]  /*5ce0*/  HMMA.16816.F32 R64, R184, R154, R64 ;  /* 0x0000009ab840723c */ /* 0x000fe20000001840 */
[----:B------:R-:W1:Y:S07]  /*5cf0*/  LDSM.16.M88.4 R152, [R205] ;  /* 0x00000000cd98783b */ /* 0x000e6e0000000200 */
        /* <DEDUP_REMOVED lines=9> */
[C---:B---3--:R-:W-:Y:S08]  /*5d90*/  HMMA.16816.F32 R28, R188.reuse, R148, R28 ;  /* 0x00000094bc1c723c */ /* 0x048ff0000000181c */
[C---:B------:R-:W-:Y:S01]  /*5da0*/  HMMA.16816.F32 R32, R188.reuse, R150, R32 ;  /* 0x00000096bc20723c */ /* 0x040fe20000001820 */
[----:B------:R-:W3:Y:S07]  /*5db0*/  LDSM.16.M88.4 R148, [R223+0xc100] ;  /* 0x00c10000df94783b */ /* 0x000eee0000000200 */
[C---:B----4-:R-:W-:Y:S08]  /*5dc0*/  HMMA.16816.F32 R36, R188.reuse, R156, R36 ;  /* 0x0000009cbc24723c */ /* 0x050ff00000001824 */
[C---:B------:R-:W-:Y:S01]  /*5dd0*/  HMMA.16816.F32 R40, R188.reuse, R158, R40 ;  /* 0x0000009ebc28723c */ /* 0x040fe20000001828 */
[----:B------:R-:W4:Y:S07]  /*5de0*/  LDSM.16.M88.4 R156, [R223+0xd900] ;  /* 0x00d90000df9c783b */ /* 0x000f2e0000000200 */
[C---:B-1----:R-:W-:Y:S08]  /*5df0*/  HMMA.16816.F32 R44, R188.reuse, R136, R44 ;  /* 0x00000088bc2c723c */ /* 0x042ff0000000182c */
[C---:B------:R-:W-:Y:S01]  /*5e00*/  HMMA.16816.F32 R48, R188.reuse, R138, R48 ;  /* 0x0000008abc30723c */ /* 0x040fe20000001830 */
[----:B------:R-:W1:Y:S07]  /*5e10*/  LDSM.16.M88.4 R136, [R223+0xe100] ;  /* 0x00e10000df88783b */ /* 0x000e6e0000000200 */
[C---:B------:R-:W-:Y:S08]  /*5e20*/  HMMA.16816.F32 R52, R188.reuse, R152, R52 ;  /* 0x00000098bc34723c */ /* 0x040ff00000001834 */
[C---:B------:R-:W-:Y:S01]  /*5e30*/  HMMA.16816.F32 R56, R188.reuse, R154, R56 ;  /* 0x0000009abc38723c */ /* 0x040fe20000001838 */
[----:B------:R-:W1:Y:S07]  /*5e40*/  LDSM.16.M88.4 R152, [R223+0xf900] ;  /* 0x00f90000df98783b */ /* 0x000e6e0000000200 */
[C---:B--2---:R-:W-:Y:S08]  /*5e50*/  HMMA.16816.F32 R60, R188.reuse, R144, R60 ;  /* 0x00000090bc3c723c */ /* 0x044ff0000000183c */
[----:B------:R-:W-:Y:S01]  /*5e60*/  HMMA.16816.F32 R64, R188, R146, R64 ;  /* 0x00000092bc40723c */ /* 0x000fe20000001840 */
[----:B------:R-:W2:Y:S07]  /*5e70*/  LDSM.16.M88.4 R144, [R212+0x4000] ;  /* 0x00400000d490783b */ /* 0x000eae0000000200 */
[C---:B---3--:R-:W-:Y:S08]  /*5e80*/  HMMA.16816.F32 R4, R196.reuse, R148, R4 ;  /* 0x00000094c404723c */ /* 0x048ff00000001804 */
[C---:B------:R-:W-:Y:S01]  /*5e90*/  HMMA.16816.F32 R8, R196.reuse, R150, R8 ;  /* 0x00000096c408723c */ /* 0x040fe20000001808 */
[----:B------:R-:W3:Y:S07]  /*5ea0*/  LDSM.16.M88.4 R148, [R212+0x4800] ;  /* 0x00480000d494783b */ /* 0x000eee0000000200 */
[C---:B------:R-:W-:Y:S08]  /*5eb0*/  HMMA.16816.F32 R12, R196.reuse, R160, R12 ;  /* 0x000000a0c40c723c */ /* 0x040ff0000000180c */
[C---:B------:R-:W-:Y:S08]  /*5ec0*/  HMMA.16816.F32 R16, R196.reuse, R162, R16 ;  /* 0x000000a2c410723c */ /* 0x040ff00000001810 */
[C---:B------:R-:W-:Y:S08]  /*5ed0*/  HMMA.16816.F32 R20, R196.reuse, R164, R20 ;  /* 0x000000a4c414723c */ /* 0x040ff00000001814 */
[C---:B------:R-:W-:Y:S08]  /*5ee0*/  HMMA.16816.F32 R24, R196.reuse, R166, R24 ;  /* 0x000000a6c418723c */ /* 0x040ff00000001818 */
[C---:B----4-:R-:W-:Y:S08]  /*5ef0*/  HMMA.16816.F32 R28, R196.reuse, R156, R28 ;  /* 0x0000009cc41c723c */ /* 0x050ff0000000181c */
        /* <DEDUP_REMOVED lines=8> */
[C---:B------:R-:W-:Y:S08]  /*5f80*/  HMMA.16816.F32 R60, R196.reuse, R152, R60 ;  /* 0x00000098c43c723c */ /* 0x040ff0000000183c */
[----:B------:R-:W-:Y:S01]  /*5f90*/  HMMA.16816.F32 R64, R196, R154, R64 ;  /* 0x0000009ac440723c */ /* 0x000fe20000001840 */
[----:B------:R-:W4:Y:S07]  /*5fa0*/  LDSM.16.M88.4 R152, [R212+0x5800] ;  /* 0x00580000d498783b */ /* 0x000f2e0000000200 */
[C---:B--2---:R-:W-:Y:S08]  /*5fb0*/  HMMA.16816.F32 R4, R200.reuse, R144, R4 ;  /* 0x00000090c804723c */ /* 0x044ff00000001804 */
[C---:B------:R-:W-:Y:S01]  /*5fc0*/  HMMA.16816.F32 R8, R200.reuse, R146, R8 ;  /* 0x00000092c808723c */ /* 0x040fe20000001808 */
[----:B------:R-:W2:Y:S07]  /*5fd0*/  LDSM.16.M88.4 R144, [R212+0x6000] ;  /* 0x00600000d490783b */ /* 0x000eae0000000200 */
[C---:B---3--:R-:W-:Y:S08]  /*5fe0*/  HMMA.16816.F32 R12, R200.reuse, R148, R12 ;  /* 0x00000094c80c723c */ /* 0x048ff0000000180c */
        /* <DEDUP_REMOVED lines=11> */
[C---:B----4-:R-:W-:Y:S04]  /*60a0*/  HMMA.16816.F32 R28, R200.reuse, R152, R28 ;  /* 0x00000098c81c723c */ /* 0x050fe8000000181c */
        /* <DEDUP_REMOVED lines=69> */
[----:B------:R-:W-:Y:S01]  /*6500*/  @P1 IADD3 R138, P4, R237, UR15, RZ ;  /* 0x0000000fed8a1c10 */ /* 0x000fe2000ff9e0ff */
[----:B------:R-:W1:Y:S01]  /*6510*/  SHFL.BFLY PT, R132, R135, 0x2, 0x1f ;  /* 0x0c401f0087847f89 */ /* 0x000e6200000e0000 */
[----:B------:R-:W-:Y:S07]  /*6520*/  FMNMX.FTZ R137, R67, R2, !PT ;  /* 0x0000000243897209 */ /* 0x000fee0007810000 */
[----:B------:R-:W2:Y:S01]  /*6530*/  SHFL.BFLY PT, R2, R137, 0x2, 0x1f ;  /* 0x0c401f0089027f89 */ /* 0x000ea200000e0000 */
[----:B-1----:R-:W-:Y:S07]  /*6540*/  FMNMX.FTZ R139, R135, R132, !PT ;  /* 0x00000084878b7209 */ /* 0x002fee0007810000 */
[----:B------:R-:W1:Y:S01]  /*6550*/  SHFL.BFLY PT, R132, R139, 0x1, 0x1f ;  /* 0x0c201f008b847f89 */ /* 0x000e6200000e0000 */
[----:B--2---:R-:W-:Y:S02]  /*6560*/  FMNMX.FTZ R134, R137, R2, !PT ;  /* 0x0000000289867209 */ /* 0x004fe40007810000 */
[----:B------:R-:W-:Y:S05]  /*6570*/  @P1 IADD3.X R137, R236, UR18, RZ, P4, !PT ;  /* 0x00000012ec891c10 */ /* 0x000fea000a7fe4ff */
[----:B------:R-:W2:Y:S01]  /*6580*/  SHFL.BFLY PT, R3, R134, 0x1, 0x1f ;  /* 0x0c201f0086037f89 */ /* 0x000ea200000e0000 */
[----:B-1----:R-:W-:Y:S05]  /*6590*/  FMNMX.FTZ R132, R139, R132, !PT ;  /* 0x000000848b847209 */ /* 0x002fea0007810000 */
[C---:B------:R-:W-:Y:S02]  /*65a0*/  FADD.FTZ R2, -R132.reuse, R133 ;  /* 0x0000008584027221 */ /* 0x040fe40000010100 */
[----:B-----5:R-:W-:Y:S01]  /*65b0*/  FMUL.FTZ R244, R132, c[0x0][0x2d0] ;  /* 0x0000b40084f47a20 */ /* 0x020fe20000410000 */
[----:B--2---:R-:W-:Y:S01]  /*65c0*/  FMNMX.FTZ R3, R134, R3, !PT ;  /* 0x0000000386037209 */ /* 0x004fe20007810000 */
[----:B------:R-:W-:Y:S02]  /*65d0*/  FMUL.FTZ R135, R2, c[0x0][0x2d0] ;  /* 0x0000b40002877a20 */ /* 0x000fe40000410000 */
[----:B------:R-:W-:Y:S02]  /*65e0*/  FFMA.FTZ R172, R9, c[0x0][0x2d0], -R244 ;  /* 0x0000b40009ac7a23 */ /* 0x000fe400000108f4 */
[----:B------:R1:W2:Y:S01]  /*65f0*/  MUFU.EX2 R2, R135 ;  /* 0x0000008700027308 */ /* 0x0002a20000000800 */
[C---:B------:R-:W-:Y:S02]  /*6600*/  FMUL.FTZ R194, R3.reuse, c[0x0][0x2d0] ;  /* 0x0000b40003c27a20 */ /* 0x040fe40000410000 */
[----:B------:R-:W-:Y:S02]  /*6610*/  FADD.FTZ R133, -R3, R0 ;  /* 0x0000000003857221 */ /* 0x000fe40000010100 */
[----:B------:R-:W-:Y:S02]  /*6620*/  FFMA.FTZ R173, R6, c[0x0][0x2d0], -R194 ;  /* 0x0000b40006ad7a23 */ /* 0x000fe400000108c2 */
[----:B------:R-:W-:Y:S02]  /*6630*/  FMUL.FTZ R0, R133, c[0x0][0x2d0] ;  /* 0x0000b40085007a20 */ /* 0x000fe40000410000 */
[--C-:B------:R-:W-:Y:S01]  /*6640*/  FFMA.FTZ R133, R4, c[0x0][0x2d0], -R244.reuse ;  /* 0x0000b40004857a23 */ /* 0x100fe200000108f4 */
[----:B------:R-:W-:Y:S01]  /*6650*/  MUFU.EX2 R172, R172 ;  /* 0x000000ac00ac7308 */ /* 0x000fe20000000800 */
[--C-:B------:R-:W-:Y:S02]  /*6660*/  FFMA.FTZ R134, R5, c[0x0][0x2d0], -R244.reuse ;  /* 0x0000b40005867a23 */ /* 0x100fe400000108f4 */
[--C-:B------:R-:W-:Y:S02]  /*6670*/  FFMA.FTZ R252, R25, c[0x0][0x2d0], -R244.reuse ;  /* 0x0000b40019fc7a23 */ /* 0x100fe400000108f4 */
[--C-:B------:R-:W-:Y:S02]  /*6680*/  FFMA.FTZ R28, R28, c[0x0][0x2d0], -R244.reuse ;  /* 0x0000b4001c1c7a23 */ /* 0x100fe400000108f4 */
[----:B------:R-:W-:Y:S02]  /*6690*/  FFMA.FTZ R29, R29, c[0x0][0x2d0], -R244 ;  /* 0x0000b4001d1d7a23 */ /* 0x000fe400000108f4 */
[--C-:B------:R-:W-:Y:S01]  /*66a0*/  FFMA.FTZ R30, R30, c[0x0][0x2d0], -R194.reuse ;  /* 0x0000b4001e1e7a23 */ /* 0x100fe200000108c2 */
[----:B------:R-:W3:Y:S01]  /*66b0*/  MUFU.EX2 R0, R0 ;  /* 0x0000000000007308 */ /* 0x000ee20000000800 */
[----:B------:R-:W-:Y:S02]  /*66c0*/  FFMA.FTZ R159, R34, c[0x0][0x2d0], -R194 ;  /* 0x0000b400229f7a23 */ /* 0x000fe400000108c2 */
[----:B------:R-:W-:Y:S01]  /*66d0*/  FFMA.FTZ R33, R33, c[0x0][0x2d0], -R244 ;  /* 0x0000b40021217a23 */ /* 0x000fe200000108f4 */
[----:B-1----:R-:W-:Y:S01]  /*66e0*/  @P1 IADD3 R135, P2, R230, UR15, RZ ;  /* 0x0000000fe6871c10 */ /* 0x002fe2000ff5e0ff */
[C---:B--2---:R-:W-:Y:S02]  /*66f0*/  FMUL.FTZ R4, R2.reuse, R128 ;  /* 0x0000008002047220 */ /* 0x044fe40000410000 */
[C---:B------:R-:W-:Y:S01]  /*6700*/  FMUL.FTZ R5, R2.reuse, R129 ;  /* 0x0000008102057220 */ /* 0x040fe20000410000 */
[----:B------:R-:W-:Y:S01]  /*6710*/  @P1 LEA R192, P5, R135, c[0x0][0x1c8], 0x1 ;  /* 0x0000720087c01a11 */ /* 0x000fe200078a08ff */
[----:B------:R-:W-:Y:S01]  /*6720*/  FMUL.FTZ R9, R2, R125 ;  /* 0x0000007d02097220 */ /* 0x000fe20000410000 */
[----:B------:R-:W-:Y:S01]  /*6730*/  @P1 IADD3.X R136, R233, UR18, RZ, P2, !PT ;  /* 0x00000012e9881c10 */ /* 0x000fe200097fe4ff */
[----:B------:R-:W-:Y:S01]  /*6740*/  @UP1 UIADD3 UR18, UP0, UR10, 0x80, URZ ;  /* 0x000000800a121890 */ /* 0x000fe2000ff1e03f */
[C---:B------:R-:W-:Y:S01]  /*6750*/  @P1 LEA R174, P2, R138.reuse, c[0x0][0x1c8], 0x1 ;  /* 0x000072008aae1a11 */ /* 0x040fe200078408ff */
[----:B------:R-:W-:Y:S01]  /*6760*/  MUFU.EX2 R133, R133 ;  /* 0x0000008500857308 */ /* 0x000fe20000000800 */
[----:B------:R-:W-:Y:S01]  /*6770*/  @P1 LEA.HI.X R193, R135, c[0x0][0x1cc], R136, 0x1, P5 ;  /* 0x0000730087c11a11 */ /* 0x000fe200028f0c88 */
[----:B------:R-:W-:Y:S01]  /*6780*/  @UP1 UIADD3.X UR15, URZ, UR8, URZ, UP0, !UPT ;  /* 0x000000083f0f1290 */ /* 0x000fe200087fe43f */
[----:B------:R-:W-:Y:S01]  /*6790*/  @P1 LEA.HI.X R175, R138, c[0x0][0x1cc], R137, 0x1, P2 ;  /* 0x000073008aaf1a11 */ /* 0x000fe200010f0c89 */
[----:B------:R-:W-:Y:S01]  /*67a0*/  FFMA.FTZ R135, R8, c[0x0][0x2d0], -R244 ;  /* 0x0000b40008877a23 */ /* 0x000fe200000108f4 */
[----:B------:R-:W-:Y:S01]  /*67b0*/  @P1 IADD3 R136, P2, R192, UR19, RZ ;  /* 0x00000013c0881c10 */ /* 0x000fe2000ff5e0ff */
[----:B------:R1:W-:Y:S01]  /*67c0*/  @P1 LDGSTS.E.BYPASS.LTC128B.128 [R227+0x8100], [R192.64], !P3 ;  /* 0x08100000c0e31fae */ /* 0x0003e2000d901d50 */
[----:B------:R-:W-:Y:S02]  /*67d0*/  FMUL.FTZ R8, R2, R124 ;  /* 0x0000007c02087220 */ /* 0x000fe40000410000 */
[----:B------:R-:W-:Y:S01]  /*67e0*/  @P1 IADD3.X R137, R193, UR20, RZ, P2, !PT ;  /* 0x00000014c1891c10 */ /* 0x000fe200097fe4ff */
[----:B------:R-:W2:Y:S01]  /*67f0*/  MUFU.EX2 R134, R134 ;  /* 0x0000008600867308 */ /* 0x000ea20000000800 */
[----:B------:R-:W-:Y:S01]  /*6800*/  @P1 IADD3 R246, P2, R136, UR19, RZ ;  /* 0x0000001388f61c10 */ /* 0x000fe2000ff5e0ff */
[----:B------:R-:W-:Y:S01]  /*6810*/  FMUL.FTZ R68, R2, R68 ;  /* 0x0000004402447220 */ /* 0x000fe20000410000 */
[----:B------:R-:W-:Y:S01]  /*6820*/  @P1 IADD3 R6, P5, R136, UR18, RZ ;  /* 0x0000001288061c10 */ /* 0x000fe2000ffbe0ff */
[----:B------:R4:W-:Y:S01]  /*6830*/  @P1 LDGSTS.E.BYPASS.LTC128B.128 [R227+0xc100], [R174.64], !P0 ;  /* 0x0c100000aee31fae */ /* 0x0009e2000c101d50 */
[----:B------:R-:W-:Y:S01]  /*6840*/  @P1 IADD3.X R247, R137, UR20, RZ, P2, !PT ;  /* 0x0000001489f71c10 */ /* 0x000fe200097fe4ff */
[----:B------:R-:W-:Y:S01]  /*6850*/  FMUL.FTZ R69, R2, R69 ;  /* 0x0000004502457220 */ /* 0x000fe20000410000 */
[----:B------:R-:W-:Y:S01]  /*6860*/  @P1 IADD3 R250, P4, R246, UR19, RZ ;  /* 0x00000013f6fa1c10 */ /* 0x000fe2000ff9e0ff */
[----:B---3--:R-:W-:Y:S01]  /*6870*/  FMUL.FTZ R70, R0, R70 ;  /* 0x0000004600467220 */ /* 0x008fe20000410000 */
[----:B------:R-:W-:Y:S01]  /*6880*/  @P1 IADD3 R248, P2, R246, UR18, RZ ;  /* 0x00000012f6f81c10 */ /* 0x000fe2000ff5e0ff */
[----:B------:R-:W-:Y:S01]  /*6890*/  MUFU.EX2 R135, R135 ;  /* 0x0000008700877308 */ /* 0x000fe20000000800 */
[C---:B------:R-:W-:Y:S01]  /*68a0*/  @P1 IADD3.X R251, R247.reuse, UR20, RZ, P4, !PT ;  /* 0x00000014f7fb1c10 */ /* 0x040fe2000a7fe4ff */
[----:B------:R3:W-:Y:S01]  /*68b0*/  @P1 LDGSTS.E.BYPASS.LTC128B.128 [R227+0x9100], [R136.64], !P3 ;  /* 0x0910000088e31fae */ /* 0x0007e2000d901d50 */
[----:B------:R-:W-:Y:S01]  /*68c0*/  @P1 IADD3.X R249, R247, UR15, RZ, P2, !PT ;  /* 0x0000000ff7f91c10 */ /* 0x000fe200097fe4ff */
[----:B------:R-:W-:Y:S02]  /*68d0*/  FMUL.FTZ R71, R0, R71 ;  /* 0x0000004700477220 */ /* 0x000fe40000410000 */
[C---:B------:R-:W-:Y:S02]  /*68e0*/  FMUL.FTZ R72, R2.reuse, R72 ;  /* 0x0000004802487220 */ /* 0x040fe40000410000 */
[----:B------:R-:W-:Y:S02]  /*68f0*/  FMUL.FTZ R73, R2, R73 ;  /* 0x0000004902497220 */ /* 0x000fe40000410000 */
[----:B------:R3:W-:Y:S01]  /*6900*/  @P1 LDGSTS.E.BYPASS.LTC128B.128 [R227+0xd100], [R136.64+0x80], !P0 ;  /* 0x0d10008088e31fae */ /* 0x0007e2000c101d50 */
[----:B------:R-:W-:Y:S01]  /*6910*/  MUFU.EX2 R173, R173 ;  /* 0x000000ad00ad7308 */ /* 0x000fe20000000800 */
[----:B------:R-:W-:Y:S02]  /*6920*/  FMUL.FTZ R74, R0, R74 ;  /* 0x0000004a004a7220 */ /* 0x000fe40000410000 */
[--C-:B-1----:R-:W-:Y:S01]  /*6930*/  FFMA.FTZ R193, R7, c[0x0][0x2d0], -R194.reuse ;  /* 0x0000b40007c17a23 */ /* 0x102fe200000108c2 */
[----:B------:R-:W-:Y:S01]  /*6940*/  @P1 IADD3.X R7, R137, UR15, RZ, P5, !PT ;  /* 0x0000000f89071c10 */ /* 0x000fe2000affe4ff */
[--C-:B------:R-:W-:Y:S01]  /*6950*/  FFMA.FTZ R192, R11, c[0x0][0x2d0], -R194.reuse ;  /* 0x0000b4000bc07a23 */ /* 0x100fe200000108c2 */
[----:B--2---:R-:W-:Y:S01]  /*6960*/  F2FP.PACK_AB R128, R134, R133 ;  /* 0x000000858680723e */ /* 0x004fe200000000ff */
[----:B------:R1:W-:Y:S01]  /*6970*/  @P1 LDGSTS.E.BYPASS.LTC128B.128 [R227+0xa100], [R246.64], !P3 ;  /* 0x0a100000f6e31fae */ /* 0x0003e2000d901d50 */
[----:B------:R-:W-:Y:S02]  /*6980*/  FMUL.FTZ R11, R0, R127 ;  /* 0x0000007f000b7220 */ /* 0x000fe40000410000 */
[----:B----4-:R-:W-:Y:S01]  /*6990*/  FFMA.FTZ R175, R10, c[0x0][0x2d0], -R194 ;  /* 0x0000b4000aaf7a23 */ /* 0x010fe200000108c2 */
[----:B------:R-:W2:Y:S01]  /*69a0*/  MUFU.EX2 R174, R193 ;  /* 0x000000c100ae7308 */ /* 0x000ea20000000800 */
[C---:B------:R-:W-:Y:S02]  /*69b0*/  FMUL.FTZ R10, R0.reuse, R126 ;  /* 0x0000007e000a7220 */ /* 0x040fe40000410000 */
[----:B------:R-:W-:Y:S01]  /*69c0*/  FMUL.FTZ R75, R0, R75 ;  /* 0x0000004b004b7220 */ /* 0x000fe20000410000 */
[----:B------:R4:W-:Y:S01]  /*69d0*/  @P1 LDGSTS.E.BYPASS.LTC128B.128 [R227+0xe100], [R6.64], !P0 ;  /* 0x0e10000006e31fae */ /* 0x0009e2000c101d50 */
[C---:B------:R-:W-:Y:S02]  /*69e0*/  FMUL.FTZ R76, R2.reuse, R76 ;  /* 0x0000004c024c7220 */ /* 0x040fe40000410000 */
[----:B------:R-:W-:Y:S02]  /*69f0*/  FMUL.FTZ R77, R2, R77 ;  /* 0x0000004d024d7220 */ /* 0x000fe40000410000 */
[C---:B------:R-:W-:Y:S01]  /*6a00*/  FMUL.FTZ R78, R0.reuse, R78 ;  /* 0x0000004e004e7220 */ /* 0x040fe20000410000 */
[----:B------:R-:W-:Y:S01]  /*6a10*/  MUFU.EX2 R175, R175 ;  /* 0x000000af00af7308 */ /* 0x000fe20000000800 */
[----:B------:R-:W-:Y:S01]  /*6a20*/  FMUL.FTZ R79, R0, R79 ;  /* 0x0000004f004f7220 */ /* 0x000fe20000410000 */
[----:B------:R5:W-:Y:S01]  /*6a30*/  @P1 LDGSTS.E.BYPASS.LTC128B.128 [R227+0xb100], [R250.64], !P3 ;  /* 0x0b100000fae31fae */ /* 0x000be2000d901d50 */
[C---:B------:R-:W-:Y:S02]  /*6a40*/  FMUL.FTZ R80, R2.reuse, R80 ;  /* 0x0000005002507220 */ /* 0x040fe40000410000 */
[----:B------:R-:W-:Y:S02]  /*6a50*/  FMUL.FTZ R81, R2, R81 ;  /* 0x0000005102517220 */ /* 0x000fe40000410000 */
[C---:B------:R-:W-:Y:S02]  /*6a60*/  FMUL.FTZ R82, R0.reuse, R82 ;  /* 0x0000005200527220 */ /* 0x040fe40000410000 */
[----:B------:R-:W-:Y:S01]  /*6a70*/  FMUL.FTZ R83, R0, R83 ;  /* 0x0000005300537220 */ /* 0x000fe20000410000 */
[----:B------:R1:W-:Y:S01]  /*6a80*/  @P1 LDGSTS.E.BYPASS.LTC128B.128 [R227+0xf100], [R248.64], !P0 ;  /* 0x0f100000f8e31fae */ /* 0x0003e2000c101d50 */
[----:B------:R-:W1:Y:S01]  /*6a90*/  MUFU.EX2 R192, R192 ;  /* 0x000000c000c07308 */ /* 0x000e620000000800 */
[----:B------:R-:W-:Y:S01]  /*6aa0*/  FMUL.FTZ R84, R2, R84 ;  /* 0x0000005402547220 */ /* 0x000fe20000410000 */
[----:B--2---:R-:W-:Y:S01]  /*6ab0*/  F2FP.PACK_AB R129, R174, R173 ;  /* 0x000000adae81723e */ /* 0x004fe200000000ff */
[----:B------:R-:W-:Y:S02]  /*6ac0*/  FMUL.FTZ R85, R2, R85 ;  /* 0x0000005502557220 */ /* 0x000fe40000410000 */
[C---:B------:R-:W-:Y:S02]  /*6ad0*/  FMUL.FTZ R86, R0.reuse, R86 ;  /* 0x0000005600567220 */ /* 0x040fe40000410000 */
[----:B---3--:R-:W2:Y:S01]  /*6ae0*/  LDSM.16.MT88.4 R136, [R224+0x100] ;  /* 0x00010000e088783b */ /* 0x008ea20000004200 */
[C---:B------:R-:W-:Y:S02]  /*6af0*/  FMUL.FTZ R87, R0.reuse, R87 ;  /* 0x0000005700577220 */ /* 0x040fe40000410000 */
[----:B----4-:R-:W-:Y:S01]  /*6b00*/  FMUL.FTZ R6, R0, R130 ;  /* 0x0000008200067220 */ /* 0x010fe20000410000 */
[----:B------:R-:W-:Y:S01]  /*6b10*/  F2FP.PACK_AB R130, R172, R135 ;  /* 0x00000087ac82723e */ /* 0x000fe200000000ff */
[----:B------:R-:W-:Y:S01]  /*6b20*/  FMUL.FTZ R7, R0, R131 ;  /* 0x0000008300077220 */ /* 0x000fe20000410000 */
[----:B------:R-:W-:Y:S01]  /*6b30*/  MUFU.EX2 R153, R28 ;  /* 0x0000001c00997308 */ /* 0x000fe20000000800 */
[C---:B------:R-:W-:Y:S01]  /*6b40*/  FMUL.FTZ R88, R2.reuse, R88 ;  /* 0x0000005802587220 */ /* 0x040fe20000410000 */
[----:B------:R-:W3:Y:S01]  /*6b50*/  LDSM.16.MT88.4 R144, [R222+0x100] ;  /* 0x00010000de90783b */ /* 0x000ee20000004200 */
[----:B------:R-:W-:Y:S02]  /*6b60*/  FMUL.FTZ R89, R2, R89 ;  /* 0x0000005902597220 */ /* 0x000fe40000410000 */
[C---:B------:R-:W-:Y:S02]  /*6b70*/  FMUL.FTZ R90, R0.reuse, R90 ;  /* 0x0000005a005a7220 */ /* 0x040fe40000410000 */
[----:B------:R-:W-:Y:S02]  /*6b80*/  FMUL.FTZ R91, R0, R91 ;  /* 0x0000005b005b7220 */ /* 0x000fe40000410000 */
[--C-:B-----5:R-:W-:Y:S01]  /*6b90*/  FFMA.FTZ R251, R24, c[0x0][0x2d0], -R244.reuse ;  /* 0x0000b40018fb7a23 */ /* 0x120fe200000108f4 */
[----:B------:R-:W4:Y:S01]  /*6ba0*/  LDSM.16.MT88.4 R148, [R221+0x100] ;  /* 0x00010000dd94783b */ /* 0x000f220000004200 */
[----:B-1----:R-:W-:Y:S01]  /*6bb0*/  F2FP.PACK_AB R131, R192, R175 ;  /* 0x000000afc083723e */ /* 0x002fe200000000ff */
[----:B------:R-:W-:Y:S01]  /*6bc0*/  MUFU.EX2 R158, R29 ;  /* 0x0000001d009e7308 */ /* 0x000fe20000000800 */
[--C-:B------:R-:W-:Y:S02]  /*6bd0*/  FFMA.FTZ R44, R44, c[0x0][0x2d0], -R244.reuse ;  /* 0x0000b4002c2c7a23 */ /* 0x100fe400000108f4 */
[----:B------:R-:W-:Y:S02]  /*6be0*/  FFMA.FTZ R45, R45, c[0x0][0x2d0], -R244 ;  /* 0x0000b4002d2d7a23 */ /* 0x000fe400000108f4 */
[----:B------:R-:W-:Y:S01]  /*6bf0*/  FFMA.FTZ R46, R46, c[0x0][0x2d0], -R194 ;  /* 0x0000b4002e2e7a23 */ /* 0x000fe200000108c2 */
[----:B------:R-:W1:Y:S01]  /*6c00*/  LDSM.16.MT88.4 R124, [R220+0x100] ;  /* 0x00010000dc7c783b */ /* 0x000e620000004200 */
[----:B------:R-:W-:Y:S02]  /*6c10*/  FFMA.FTZ R49, R49, c[0x0][0x2d0], -R244 ;  /* 0x0000b40031317a23 */ /* 0x000fe400000108f4 */
[--C-:B------:R-:W-:Y:S01]  /*6c20*/  FFMA.FTZ R50, R50, c[0x0][0x2d0], -R194.reuse ;  /* 0x0000b40032327a23 */ /* 0x100fe200000108c2 */
[----:B------:R-:W-:Y:S01]  /*6c30*/  MUFU.EX2 R157, R30 ;  /* 0x0000001e009d7308 */ /* 0x000fe20000000800 */
[----:B------:R-:W-:Y:S02]  /*6c40*/  FFMA.FTZ R51, R51, c[0x0][0x2d0], -R194 ;  /* 0x0000b40033337a23 */ /* 0x000fe400000108c2 */
[C---:B------:R-:W-:Y:S01]  /*6c50*/  FMUL.FTZ R92, R2.reuse, R92 ;  /* 0x0000005c025c7220 */ /* 0x040fe20000410000 */
[----:B------:R-:W0:Y:S01]  /*6c60*/  LDGDEPBAR ;  /* 0x00000000000079af */ /* 0x000e220000000000 */
[----:B------:R-:W-:Y:S02]  /*6c70*/  FMUL.FTZ R93, R2, R93 ;  /* 0x0000005d025d7220 */ /* 0x000fe40000410000 */
[C---:B------:R-:W-:Y:S02]  /*6c80*/  FMUL.FTZ R94, R0.reuse, R94 ;  /* 0x0000005e005e7220 */ /* 0x040fe40000410000 */
[----:B------:R-:W-:Y:S01]  /*6c90*/  FMUL.FTZ R95, R0, R95 ;  /* 0x0000005f005f7220 */ /* 0x000fe20000410000 */
[----:B------:R-:W-:Y:S01]  /*6ca0*/  MUFU.EX2 R162, R33 ;  /* 0x0000002100a27308 */ /* 0x000fe20000000800 */
[C---:B------:R-:W-:Y:S01]  /*6cb0*/  FMUL.FTZ R96, R2.reuse, R96 ;  /* 0x0000006002607220 */ /* 0x040fe20000410000 */
[C---:B--2---:R-:W-:Y:S05]  /*6cc0*/  HMMA.16816.F32 R4, R128.reuse, R136, R4 ;  /* 0x000000888004723c */ /* 0x044fea0000001804 */
[----:B------:R-:W-:Y:S02]  /*6cd0*/  FMUL.FTZ R97, R2, R97 ;  /* 0x0000006102617220 */ /* 0x000fe40000410000 */
[C---:B------:R-:W-:Y:S01]  /*6ce0*/  FMUL.FTZ R98, R0.reuse, R98 ;  /* 0x0000006200627220 */ /* 0x040fe20000410000 */
[C---:B------:R-:W-:Y:S01]  /*6cf0*/  HMMA.16816.F32 R8, R128.reuse, R138, R8 ;  /* 0x0000008a8008723c */ /* 0x040fe20000001808 */
[----:B------:R-:W2:Y:S01]  /*6d00*/  LDSM.16.MT88.4 R136, [R224+0x4100] ;  /* 0x00410000e088783b */ /* 0x000ea20000004200 */
[----:B------:R-:W-:Y:S02]  /*6d10*/  MUFU.EX2 R163, R44 ;  /* 0x0000002c00a37308 */ /* 0x000fe40000000800 */
[----:B------:R-:W-:Y:S02]  /*6d20*/  FMUL.FTZ R99, R0, R99 ;  /* 0x0000006300637220 */ /* 0x000fe40000410000 */
[C---:B------:R-:W-:Y:S02]  /*6d30*/  FMUL.FTZ R100, R2.reuse, R100 ;  /* 0x0000006402647220 */ /* 0x040fe40000410000 */
[C---:B---3--:R-:W-:Y:S04]  /*6d40*/  HMMA.16816.F32 R68, R128.reuse, R144, R68 ;  /* 0x000000908044723c */ /* 0x048fe80000001844 */
[----:B------:R-:W-:Y:S01]  /*6d50*/  MUFU.EX2 R165, R45 ;  /* 0x0000002d00a57308 */ /* 0x000fe20000000800 */
[----:B------:R-:W-:Y:S02]  /*6d60*/  FMUL.FTZ R101, R2, R101 ;  /* 0x0000006502657220 */ /* 0x000fe40000410000 */
[C---:B------:R-:W-:Y:S01]  /*6d70*/  FMUL.FTZ R102, R0.reuse, R102 ;  /* 0x0000006600667220 */ /* 0x040fe20000410000 */
[C---:B------:R-:W-:Y:S01]  /*6d80*/  HMMA.16816.F32 R72, R128.reuse, R146, R72 ;  /* 0x000000928048723c */ /* 0x040fe20000001848 */
[----:B------:R-:W3:Y:S03]  /*6d90*/  LDSM.16.MT88.4 R144, [R222+0x4100] ;  /* 0x00410000de90783b */ /* 0x000ee60000004200 */
[----:B------:R-:W-:Y:S02]  /*6da0*/  FMUL.FTZ R103, R0, R103 ;  /* 0x0000006700677220 */ /* 0x000fe40000410000 */
[----:B------:R-:W-:Y:S01]  /*6db0*/  MUFU.EX2 R152, R51 ;  /* 0x0000003300987308 */ /* 0x000fe20000000800 */
[C---:B------:R-:W-:Y:S01]  /*6dc0*/  FMUL.FTZ R104, R2.reuse, R104 ;  /* 0x0000006802687220 */ /* 0x040fe20000410000 */
[C---:B----4-:R-:W-:Y:S04]  /*6dd0*/  HMMA.16816.F32 R76, R128.reuse, R148, R76 ;  /* 0x00000094804c723c */ /* 0x050fe8000000184c */
[----:B------:R-:W-:Y:S02]  /*6de0*/  FMUL.FTZ R105, R2, R105 ;  /* 0x0000006902697220 */ /* 0x000fe40000410000 */
[C---:B------:R-:W-:Y:S02]  /*6df0*/  FMUL.FTZ R106, R0.reuse, R106 ;  /* 0x0000006a006a7220 */ /* 0x040fe40000410000 */
[C---:B------:R-:W-:Y:S01]  /*6e00*/  HMMA.16816.F32 R80, R128.reuse, R150, R80 ;  /* 0x000000968050723c */ /* 0x040fe20000001850 */
[----:B------:R-:W-:Y:S01]  /*6e10*/  LDSM.16.MT88.4 R148, [R220+0x900] ;  /* 0x00090000dc94783b */ /* 0x000fe20000004200 */
[----:B------:R-:W-:Y:S02]  /*6e20*/  MUFU.EX2 R251, R251 ;  /* 0x000000fb00fb7308 */ /* 0x000fe40000000800 */
[----:B------:R-:W-:Y:S02]  /*6e30*/  FMUL.FTZ R107, R0, R107 ;  /* 0x0000006b006b7220 */ /* 0x000fe40000410000 */
[--C-:B------:R-:W-:Y:S02]  /*6e40*/  FFMA.FTZ R193, R12, c[0x0][0x2d0], -R244.reuse ;  /* 0x0000b4000cc17a23 */ /* 0x100fe400000108f4 */
[C---:B-1----:R-:W-:Y:S04]  /*6e50*/  HMMA.16816.F32 R84, R128.reuse, R124, R84 ;  /* 0x0000007c8054723c */ /* 0x042fe80000001854 */
[C---:B------:R-:W-:Y:S01]  /*6e60*/  FMUL.FTZ R12, R2.reuse, R120 ;  /* 0x00000078020c7220 */ /* 0x040fe20000410000 */
[----:B------:R-:W-:Y:S01]  /*6e70*/  MUFU.EX2 R193, R193 ;  /* 0x000000c100c17308 */ /* 0x000fe20000000800 */
[----:B------:R-:W-:Y:S02]  /*6e80*/  FFMA.FTZ R240, R13, c[0x0][0x2d0], -R244 ;  /* 0x0000b4000df07a23 */ /* 0x000fe400000108f4 */
[C---:B------:R-:W-:Y:S01]  /*6e90*/  HMMA.16816.F32 R88, R128.reuse, R126, R88 ;  /* 0x0000007e8058723c */ /* 0x040fe20000001858 */
[----:B------:R-:W1:Y:S03]  /*6ea0*/  LDSM.16.MT88.4 R124, [R221+0x4100] ;  /* 0x00410000dd7c783b */ /* 0x000e660000004200 */
[----:B------:R-:W-:Y:S02]  /*6eb0*/  FMUL.FTZ R13, R2, R121 ;  /* 0x00000079020d7220 */ /* 0x000fe40000410000 */
[--C-:B------:R-:W-:Y:S01]  /*6ec0*/  FFMA.FTZ R245, R14, c[0x0][0x2d0], -R194.reuse ;  /* 0x0000b4000ef57a23 */ /* 0x100fe200000108c2 */
[----:B------:R-:W4:Y:S01]  /*6ed0*/  MUFU.EX2 R240, R240 ;  /* 0x000000f000f07308 */ /* 0x000f220000000800 */
[C---:B--2---:R-:W-:Y:S04]  /*6ee0*/  HMMA.16816.F32 R92, R128.reuse, R136, R92 ;  /* 0x00000088805c723c */ /* 0x044fe8000000185c */
[C---:B------:R-:W-:Y:S02]  /*6ef0*/  FMUL.FTZ R14, R0.reuse, R122 ;  /* 0x0000007a000e7220 */ /* 0x040fe40000410000 */
[----:B------:R-:W-:Y:S02]  /*6f00*/  FFMA.FTZ R246, R15, c[0x0][0x2d0], -R194 ;  /* 0x0000b4000ff67a23 */ /* 0x000fe400000108c2 */
[C---:B------:R-:W-:Y:S01]  /*6f10*/  HMMA.16816.F32 R96, R128.reuse, R138, R96 ;  /* 0x0000008a8060723c */ /* 0x040fe20000001860 */
[----:B------:R-:W2:Y:S01]  /*6f20*/  LDSM.16.MT88.4 R136, [R220+0x4100] ;  /* 0x00410000dc88783b */ /* 0x000ea20000004200 */
[----:B------:R-:W-:Y:S02]  /*6f30*/  MUFU.EX2 R245, R245 ;  /* 0x000000f500f57308 */ /* 0x000fe40000000800 */
[----:B------:R-:W-:Y:S02]  /*6f40*/  FMUL.FTZ R15, R0, R123 ;  /* 0x0000007b000f7220 */ /* 0x000fe40000410000 */
[C---:B------:R-:W-:Y:S02]  /*6f50*/  FMUL.FTZ R108, R2.reuse, R108 ;  /* 0x0000006c026c7220 */ /* 0x040fe40000410000 */
[C---:B---3--:R-:W-:Y:S01]  /*6f60*/  HMMA.16816.F32 R100, R128.reuse, R144, R100 ;  /* 0x000000908064723c */ /* 0x048fe20000001864 */
[----:B------:R-:W3:Y:S03]  /*6f70*/  LDSM.16.MT88.4 R120, [R224+0x900] ;  /* 0x00090000e078783b */ /* 0x000ee60000004200 */
[----:B------:R-:W5:Y:S01]  /*6f80*/  MUFU.EX2 R246, R246 ;  /* 0x000000f600f67308 */ /* 0x000f620000000800 */
[----:B------:R-:W-:Y:S02]  /*6f90*/  FMUL.FTZ R109, R2, R109 ;  /* 0x0000006d026d7220 */ /* 0x000fe40000410000 */
[----:B------:R-:W-:Y:S01]  /*6fa0*/  FMUL.FTZ R110, R0, R110 ;  /* 0x0000006e006e7220 */ /* 0x000fe20000410000 */
[C---:B------:R-:W-:Y:S01]  /*6fb0*/  HMMA.16816.F32 R104, R128.reuse, R146, R104 ;  /* 0x000000928068723c */ /* 0x040fe20000001868 */
[----:B------:R-:W-:Y:S03]  /*6fc0*/  LDSM.16.MT88.4 R144, [R221+0x900] ;  /* 0x00090000dd90783b */ /* 0x000fe60000004200 */
[--C-:B------:R-:W-:Y:S02]  /*6fd0*/  FFMA.FTZ R195, R16, c[0x0][0x2d0], -R244.reuse ;  /* 0x0000b40010c37a23 */ /* 0x100fe400000108f4 */
[----:B------:R-:W-:Y:S01]  /*6fe0*/  FFMA.FTZ R242, R17, c[0x0][0x2d0], -R244 ;  /* 0x0000b40011f27a23 */ /* 0x000fe200000108f4 */
[----:B------:R-:W-:Y:S01]  /*6ff0*/  MUFU.EX2 R252, R252 ;  /* 0x000000fc00fc7308 */ /* 0x000fe20000000800 */
[--C-:B------:R-:W-:Y:S01]  /*7000*/  FFMA.FTZ R247, R18, c[0x0][0x2d0], -R194.reuse ;  /* 0x0000b40012f77a23 */ /* 0x100fe200000108c2 */
[C---:B-1----:R-:W-:Y:S03]  /*7010*/  HMMA.16816.F32 R12, R128.reuse, R124, R12 ;  /* 0x0000007c800c723c */ /* 0x042fe6000000180c */
[----:B------:R-:W-:Y:S02]  /*7020*/  FFMA.FTZ R248, R19, c[0x0][0x2d0], -R194 ;  /* 0x0000b40013f87a23 */ /* 0x000fe400000108c2 */
[----:B------:R-:W-:Y:S02]  /*7030*/  FMUL.FTZ R111, R0, R111 ;  /* 0x0000006f006f7220 */ /* 0x000fe40000410000 */
[----:B------:R-:W-:Y:S01]  /*7040*/  FMUL.FTZ R16, R2, R116 ;  /* 0x0000007402107220 */ /* 0x000fe20000410000 */
[----:B------:R-:W-:Y:S01]  /*7050*/  MUFU.EX2 R195, R195 ;  /* 0x000000c300c37308 */ /* 0x000fe20000000800 */
[----:B----4-:R-:W-:Y:S03]  /*7060*/  F2FP.PACK_AB R116, R240, R193 ;  /* 0x000000c1f074723e */ /* 0x010fe600000000ff */
[C---:B------:R-:W-:Y:S01]  /*7070*/  HMMA.16816.F32 R108, R128.reuse, R126, R108 ;  /* 0x0000007e806c723c */ /* 0x040fe2000000186c */
[----:B------:R-:W1:Y:S02]  /*7080*/  LDSM.16.MT88.4 R124, [R222+0x900] ;  /* 0x00090000de7c783b */ /* 0x000e640000004200 */
[----:B------:R-:W-:Y:S01]  /*7090*/  FMUL.FTZ R17, R2, R117 ;  /* 0x0000007502117220 */ /* 0x000fe20000410000 */
[----:B-----5:R-:W-:Y:S01]  /*70a0*/  F2FP.PACK_AB R117, R246, R245 ;  /* 0x000000f5f675723e */ /* 0x020fe200000000ff */
[C---:B------:R-:W-:Y:S01]  /*70b0*/  FMUL.FTZ R18, R0.reuse, R118 ;  /* 0x0000007600127220 */ /* 0x040fe20000410000 */
[----:B------:R-:W4:Y:S01]  /*70c0*/  MUFU.EX2 R242, R242 ;  /* 0x000000f200f27308 */ /* 0x000f220000000800 */
[----:B------:R-:W-:Y:S02]  /*70d0*/  FMUL.FTZ R19, R0, R119 ;  /* 0x0000007700137220 */ /* 0x000fe40000410000 */
[C---:B------:R-:W-:Y:S03]  /*70e0*/  FMUL.FTZ R112, R2.reuse, R112 ;  /* 0x0000007002707220 */ /* 0x040fe60000410000 */
[----:B------:R-:W-:Y:S02]  /*70f0*/  FMUL.FTZ R113, R2, R113 ;  /* 0x0000007102717220 */ /* 0x000fe40000410000 */
[C---:B--2---:R-:W-:Y:S02]  /*7100*/  HMMA.16816.F32 R16, R128.reuse, R136, R16 ;  /* 0x000000888010723c */ /* 0x044fe40000001810 */
[----:B------:R-:W-:Y:S01]  /*7110*/  MUFU.EX2 R247, R247 ;  /* 0x000000f700f77308 */ /* 0x000fe20000000800 */
[C---:B------:R-:W-:Y:S02]  /*7120*/  FMUL.FTZ R114, R0.reuse, R114 ;  /* 0x0000007200727220 */ /* 0x040fe40000410000 */
[----:B------:R-:W-:Y:S02]  /*7130*/  FMUL.FTZ R115, R0, R115 ;  /* 0x0000007300737220 */ /* 0x000fe40000410000 */
[----:B------:R-:W-:Y:S02]  /*7140*/  FFMA.FTZ R249, R20, c[0x0][0x2d0], -R244 ;  /* 0x0000b40014f97a23 */ /* 0x000fe400000108f4 */
[----:B------:R-:W-:Y:S03]  /*7150*/  FFMA.FTZ R20, R26, c[0x0][0x2d0], -R194 ;  /* 0x0000b4001a147a23 */ /* 0x000fe600000108c2 */
[----:B------:R-:W-:Y:S01]  /*7160*/  HMMA.16816.F32 R112, R128, R138, R112 ;  /* 0x0000008a8070723c */ /* 0x000fe20000001870 */
[----:B------:R-:W2:Y:S01]  /*7170*/  MUFU.EX2 R248, R248 ;  /* 0x000000f800f87308 */ /* 0x000ea20000000800 */
[----:B------:R-:W5:Y:S01]  /*7180*/  LDSM.16.MT88.4 R128, [R224+0x4900] ;  /* 0x00490000e080783b */ /* 0x000f620000004200 */
[----:B------:R-:W-:Y:S01]  /*7190*/  FFMA.FTZ R250, R21, c[0x0][0x2d0], -R244 ;  /* 0x0000b40015fa7a23 */ /* 0x000fe200000108f4 */
[----:B----4-:R-:W-:Y:S01]  /*71a0*/  F2FP.PACK_AB R118, R242, R195 ;  /* 0x000000c3f276723e */ /* 0x010fe200000000ff */
[----:B------:R-:W-:Y:S02]  /*71b0*/  FFMA.FTZ R21, R27, c[0x0][0x2d0], -R194 ;  /* 0x0000b4001b157a23 */ /* 0x000fe400000108c2 */
[--C-:B------:R-:W-:Y:S02]  /*71c0*/  FFMA.FTZ R32, R32, c[0x0][0x2d0], -R244.reuse ;  /* 0x0000b40020207a23 */ /* 0x100fe400000108f4 */
[----:B------:R-:W-:Y:S01]  /*71d0*/  FFMA.FTZ R48, R48, c[0x0][0x2d0], -R244 ;  /* 0x0000b40030307a23 */ /* 0x000fe200000108f4 */
[----:B------:R-:W-:Y:S01]  /*71e0*/  LDSM.16.MT88.4 R136, [R220+0x4900] ;  /* 0x00490000dc88783b */ /* 0x000fe20000004200 */
[----:B------:R-:W-:Y:S01]  /*71f0*/  MUFU.EX2 R154, R21 ;  /* 0x00000015009a7308 */ /* 0x000fe20000000800 */
[--C-:B------:R-:W-:Y:S02]  /*7200*/  FFMA.FTZ R22, R22, c[0x0][0x2d0], -R194.reuse ;  /* 0x0000b40016167a23 */ /* 0x100fe400000108c2 */
[----:B------:R-:W-:Y:S02]  /*7210*/  FFMA.FTZ R23, R23, c[0x0][0x2d0], -R194 ;  /* 0x0000b40017177a23 */ /* 0x000fe400000108c2 */
[----:B------:R-:W-:Y:S02]  /*7220*/  FFMA.FTZ R173, R0, R241, R173 ;  /* 0x000000f100ad7223 */ /* 0x000fe400000100ad */
[----:B------:R-:W-:Y:S01]  /*7230*/  LDSM.16.MT88.4 R24, [R222+0x1100] ;  /* 0x00110000de18783b */ /* 0x000fe20000004200 */
[--C-:B------:R-:W-:Y:S02]  /*7240*/  FFMA.FTZ R52, R52, c[0x0][0x2d0], -R244.reuse ;  /* 0x0000b40034347a23 */ /* 0x100fe400000108f4 */
[----:B------:R4:W-:Y:S01]  /*7250*/  MUFU.EX2 R155, R32 ;  /* 0x00000020009b7308 */ /* 0x0009e20000000800 */
[--C-:B------:R-:W-:Y:S02]  /*7260*/  FFMA.FTZ R53, R53, c[0x0][0x2d0], -R244.reuse ;  /* 0x0000b40035357a23 */ /* 0x100fe400000108f4 */
[--C-:B------:R-:W-:Y:S01]  /*7270*/  FFMA.FTZ R56, R56, c[0x0][0x2d0], -R244.reuse ;  /* 0x0000b40038387a23 */ /* 0x100fe200000108f4 */
[----:B--2---:R-:W-:Y:S01]  /*7280*/  F2FP.PACK_AB R119, R248, R247 ;  /* 0x000000f7f877723e */ /* 0x004fe200000000ff */
[----:B------:R-:W-:Y:S02]  /*7290*/  FFMA.FTZ R57, R57, c[0x0][0x2d0], -R244 ;  /* 0x0000b40039397a23 */ /* 0x000fe400000108f4 */
[--C-:B------:R-:W-:Y:S02]  /*72a0*/  FFMA.FTZ R54, R54, c[0x0][0x2d0], -R194.reuse ;  /* 0x0000b40036367a23 */ /* 0x100fe400000108c2 */
[--C-:B------:R-:W-:Y:S01]  /*72b0*/  FFMA.FTZ R55, R55, c[0x0][0x2d0], -R194.reuse ;  /* 0x0000b40037377a23 */ /* 0x100fe200000108c2 */
[----:B------:R2:W-:Y:S01]  /*72c0*/  MUFU.EX2 R167, R48 ;  /* 0x0000003000a77308 */ /* 0x0005e20000000800 */
[C---:B---3--:R-:W-:Y:S05]  /*72d0*/  HMMA.16816.F32 R4, R116.reuse, R120, R4 ;  /* 0x000000787404723c */ /* 0x048fea0000001804 */
[--C-:B------:R-:W-:Y:S02]  /*72e0*/  FFMA.FTZ R58, R58, c[0x0][0x2d0], -R194.reuse ;  /* 0x0000b4003a3a7a23 */ /* 0x100fe400000108c2 */
[----:B------:R-:W-:Y:S01]  /*72f0*/  FFMA.FTZ R59, R59, c[0x0][0x2d0], -R194 ;  /* 0x0000b4003b3b7a23 */ /* 0x000fe200000108c2 */
[C---:B------:R-:W-:Y:S01]  /*7300*/  HMMA.16816.F32 R8, R116.reuse, R122, R8 ;  /* 0x0000007a7408723c */ /* 0x040fe20000001808 */
[----:B------:R-:W3:Y:S01]  /*7310*/  LDSM.16.MT88.4 R120, [R222+0x4900] ;  /* 0x00490000de78783b */ /* 0x000ee20000004200 */
[----:B------:R-:W-:Y:S02]  /*7320*/  MUFU.EX2 R249, R249 ;  /* 0x000000f900f97308 */ /* 0x000fe40000000800 */
[----:B------:R-:W-:Y:S02]  /*7330*/  FFMA.FTZ R60, R60, c[0x0][0x2d0], -R244 ;  /* 0x0000b4003c3c7a23 */ /* 0x000fe400000108f4 */
[----:B----4-:R-:W-:Y:S02]  /*7340*/  FFMA.FTZ R32, R31, c[0x0][0x2d0], -R194 ;  /* 0x0000b4001f207a23 */ /* 0x010fe400000108c2 */
[C---:B-1----:R-:W-:Y:S01]  /*7350*/  HMMA.16816.F32 R68, R116.reuse, R124, R68 ;  /* 0x0000007c7444723c */ /* 0x042fe20000001844 */
[----:B------:R-:W-:Y:S03]  /*7360*/  LDSM.16.MT88.4 R28, [R222+0x1900] ;  /* 0x00190000de1c783b */ /* 0x000fe60000004200 */
[----:B------:R-:W-:Y:S01]  /*7370*/  MUFU.EX2 R166, R32 ;  /* 0x0000002000a67308 */ /* 0x000fe20000000800 */
[----:B------:R-:W-:Y:S02]  /*7380*/  FFMA.FTZ R61, R61, c[0x0][0x2d0], -R244 ;  /* 0x0000b4003d3d7a23 */ /* 0x000fe400000108f4 */
[----:B--2---:R-:W-:Y:S01]  /*7390*/  FFMA.FTZ R48, R47, c[0x0][0x2d0], -R194 ;  /* 0x0000b4002f307a23 */ /* 0x004fe200000108c2 */
[C---:B------:R-:W-:Y:S01]  /*73a0*/  HMMA.16816.F32 R72, R116.reuse, R126, R72 ;  /* 0x0000007e7448723c */ /* 0x040fe20000001848 */
[----:B------:R-:W1:Y:S03]  /*73b0*/  LDSM.16.MT88.4 R124, [R221+0x4900] ;  /* 0x00490000dd7c783b */ /* 0x000e660000004200 */
[----:B------:R-:W-:Y:S02]  /*73c0*/  FFMA.FTZ R64, R64, c[0x0][0x2d0], -R244 ;  /* 0x0000b40040407a23 */ /* 0x000fe400000108f4 */
[----:B------:R-:W2:Y:S01]  /*73d0*/  MUFU.EX2 R250, R250 ;  /* 0x000000fa00fa7308 */ /* 0x000ea20000000800 */
[--C-:B------:R-:W-:Y:S01]  /*73e0*/  FFMA.FTZ R62, R62, c[0x0][0x2d0], -R194.reuse ;  /* 0x0000b4003e3e7a23 */ /* 0x100fe200000108c2 */
[C---:B------:R-:W-:Y:S04]  /*73f0*/  HMMA.16816.F32 R76, R116.reuse, R144, R76 ;  /* 0x00000090744c723c */ /* 0x040fe8000000184c */
[--C-:B------:R-:W-:Y:S02]  /*7400*/  FFMA.FTZ R63, R63, c[0x0][0x2d0], -R194.reuse ;  /* 0x0000b4003f3f7a23 */ /* 0x100fe400000108c2 */
[----:B------:R-:W-:Y:S02]  /*7410*/  FFMA.FTZ R66, R66, c[0x0][0x2d0], -R194 ;  /* 0x0000b40042427a23 */ /* 0x000fe400000108c2 */
[C---:B------:R-:W-:Y:S01]  /*7420*/  HMMA.16816.F32 R80, R116.reuse, R146, R80 ;  /* 0x000000927450723c */ /* 0x040fe20000001850 */
[----:B------:R-:W-:Y:S01]  /*7430*/  LDSM.16.MT88.4 R144, [R220+0x5100] ;  /* 0x00510000dc90783b */ /* 0x000fe20000004200 */
[----:B------:R-:W-:Y:S02]  /*7440*/  MUFU.EX2 R159, R159 ;  /* 0x0000009f009f7308 */ /* 0x000fe40000000800 */
[----:B------:R-:W-:Y:S02]  /*7450*/  FADD.FTZ R174, R174, R173 ;  /* 0x000000adaeae7221 */ /* 0x000fe40000010000 */
[----:B------:R-:W-:Y:S02]  /*7460*/  FFMA.FTZ R133, R2, R243, R133 ;  /* 0x000000f302857223 */ /* 0x000fe40000010085 */
[C---:B------:R-:W-:Y:S04]  /*7470*/  HMMA.16816.F32 R84, R116.reuse, R148, R84 ;  /* 0x000000947454723c */ /* 0x040fe80000001854 */
[----:B------:R-:W-:Y:S01]  /*7480*/  MUFU.EX2 R148, R50 ;  /* 0x0000003200947308 */ /* 0x000fe20000000800 */
[----:B------:R-:W-:Y:S02]  /*7490*/  FADD.FTZ R175, R175, R174 ;  /* 0x000000aeafaf7221 */ /* 0x000fe40000010000 */
[----:B------:R-:W-:Y:S01]  /*74a0*/  FADD.FTZ R134, R134, R133 ;  /* 0x0000008586867221 */ /* 0x000fe20000010000 */
[C---:B------:R-:W-:Y:S04]  /*74b0*/  HMMA.16816.F32 R88, R116.reuse, R150, R88 ;  /* 0x000000967458723c */ /* 0x040fe80000001858 */
[----:B------:R-:W-:Y:S01]  /*74c0*/  FADD.FTZ R192, R192, R175 ;  /* 0x000000afc0c07221 */ /* 0x000fe20000010000 */
[----:B------:R-:W-:Y:S01]  /*74d0*/  MOV R133, R132 ;  /* 0x0000008400857202 */ /* 0x000fe20000000f00 */
[----:B------:R2:W-:Y:S01]  /*74e0*/  MUFU.EX2 R151, R20 ;  /* 0x0000001400977308 */ /* 0x0005e20000000800 */
[----:B------:R-:W-:Y:S01]  /*74f0*/  FADD.FTZ R135, R135, R134 ;  /* 0x0000008687877221 */ /* 0x000fe20000010000 */
[C---:B-----5:R-:W-:Y:S04]  /*7500*/  HMMA.16816.F32 R92, R116.reuse, R128, R92 ;  /* 0x00000080745c723c */ /* 0x060fe8000000185c */
[----:B------:R-:W-:Y:S02]  /*7510*/  FADD.FTZ R245, R245, R192 ;  /* 0x000000c0f5f57221 */ /* 0x000fe40000010000 */
[----:B------:R-:W-:Y:S02]  /*7520*/  FADD.FTZ R172, R172, R135 ;  /* 0x00000087acac7221 */ /* 0x000fe40000010000 */
[C---:B------:R-:W-:Y:S01]  /*7530*/  HMMA.16816.F32 R96, R116.reuse, R130, R96 ;  /* 0x000000827460723c */ /* 0x040fe20000001860 */
[----:B------:R-:W-:Y:S01]  /*7540*/  LDSM.16.MT88.4 R128, [R222+0x5100] ;  /* 0x00510000de80783b */ /* 0x000fe20000004200 */
[----:B------:R4:W-:Y:S02]  /*7550*/  MUFU.EX2 R149, R22 ;  /* 0x0000001600957308 */ /* 0x0009e40000000800 */
[----:B------:R-:W-:Y:S02]  /*7560*/  FADD.FTZ R246, R246, R245 ;  /* 0x000000f5f6f67221 */ /* 0x000fe40000010000 */
[----:B------:R-:W-:Y:S02]  /*7570*/  FADD.FTZ R193, R193, R172 ;  /* 0x000000acc1c17221 */ /* 0x000fe40000010000 */
[C---:B---3--:R-:W-:Y:S04]  /*7580*/  HMMA.16816.F32 R100, R116.reuse, R120, R100 ;  /* 0x000000787464723c */ /* 0x048fe80000001864 */
[----:B------:R-:W3:Y:S01]  /*7590*/  MUFU.EX2 R150, R23 ;  /* 0x0000001700967308 */ /* 0x000ee20000000800 */
[----:B------:R-:W-:Y:S01]  /*75a0*/  FADD.FTZ R247, R247, R246 ;  /* 0x000000f6f7f77221 */ /* 0x000fe20000010000 */
[----:B--2---:R-:W-:Y:S01]  /*75b0*/  F2FP.PACK_AB R20, R250, R249 ;  /* 0x000000f9fa14723e */ /* 0x004fe200000000ff */
[----:B------:R-:W-:Y:S01]  /*75c0*/  FADD.FTZ R240, R240, R193 ;  /* 0x000000c1f0f07221 */ /* 0x000fe20000010000 */
[C---:B------:R-:W-:Y:S01]  /*75d0*/  HMMA.16816.F32 R104, R116.reuse, R122, R104 ;  /* 0x0000007a7468723c */ /* 0x040fe20000001868 */
[----:B------:R-:W2:Y:S03]  /*75e0*/  LDSM.16.MT88.4 R120, [R224+0x1100] ;  /* 0x00110000e078783b */ /* 0x000ea60000004200 */
[----:B------:R-:W-:Y:S02]  /*75f0*/  FADD.FTZ R248, R248, R247 ;  /* 0x000000f7f8f87221 */ /* 0x000fe40000010000 */
[----:B------:R-:W-:Y:S01]  /*7600*/  MUFU.EX2 R52, R52 ;  /* 0x0000003400347308 */ /* 0x000fe20000000800 */
[----:B------:R-:W-:Y:S01]  /*7610*/  FADD.FTZ R195, R195, R240 ;  /* 0x000000f0c3c37221 */ /* 0x000fe20000010000 */
[C---:B-1----:R-:W-:Y:S04]  /*7620*/  HMMA.16816.F32 R12, R116.reuse, R124, R12 ;  /* 0x0000007c740c723c */ /* 0x042fe8000000180c */
[----:B----4-:R-:W-:Y:S01]  /*7630*/  F2FP.PACK_AB R22, R252, R251 ;  /* 0x000000fbfc16723e */ /* 0x010fe200000000ff */
[----:B------:R-:W-:Y:S03]  /*7640*/  FADD.FTZ R242, R242, R195 ;  /* 0x000000c3f2f27221 */ /* 0x000fe60000010000 */
[C---:B------:R-:W-:Y:S01]  /*7650*/  HMMA.16816.F32 R108, R116.reuse, R126, R108 ;  /* 0x0000007e746c723c */ /* 0x040fe2000000186c */
[----:B------:R-:W-:Y:S01]  /*7660*/  LDSM.16.MT88.4 R124, [R220+0x1100] ;  /* 0x00110000dc7c783b */ /* 0x000fe20000004200 */
[----:B------:R-:W-:Y:S02]  /*7670*/  MUFU.EX2 R53, R53 ;  /* 0x0000003500357308 */ /* 0x000fe40000000800 */
[----:B---3--:R-:W-:Y:S01]  /*7680*/  F2FP.PACK_AB R21, R150, R149 ;  /* 0x000000959615723e */ /* 0x008fe200000000ff */
[----:B------:R-:W-:Y:S01]  /*7690*/  FADD.FTZ R249, R249, R242 ;  /* 0x000000f2f9f97221 */ /* 0x000fe20000010000 */
[----:B------:R-:W-:Y:S02]  /*76a0*/  F2FP.PACK_AB R23, R154, R151 ;  /* 0x000000979a17723e */ /* 0x000fe400000000ff */
[C---:B------:R-:W-:Y:S04]  /*76b0*/  HMMA.16816.F32 R16, R116.reuse, R136, R16 ;  /* 0x000000887410723c */ /* 0x040fe80000001810 */
[----:B------:R-:W-:Y:S01]  /*76c0*/  MUFU.EX2 R56, R56 ;  /* 0x0000003800387308 */ /* 0x000fe20000000800 */
[----:B------:R-:W-:Y:S03]  /*76d0*/  FADD.FTZ R250, R250, R249 ;  /* 0x000000f9fafa7221 */ /* 0x000fe60000010000 */
[----:B------:R-:W-:Y:S01]  /*76e0*/  HMMA.16816.F32 R112, R116, R138, R112 ;  /* 0x0000008a7470723c */ /* 0x000fe20000001870 */
[----:B------:R-:W1:Y:S03]  /*76f0*/  LDSM.16.MT88.4 R116, [R221+0x1100] ;  /* 0x00110000dd74783b */ /* 0x000e660000004200 */
[----:B------:R-:W-:Y:S02]  /*7700*/  FADD.FTZ R251, R251, R250 ;  /* 0x000000fafbfb7221 */ /* 0x000fe40000010000 */
[----:B------:R-:W-:Y:S02]  /*7710*/  MUFU.EX2 R57, R57 ;  /* 0x0000003900397308 */ /* 0x000fe40000000800 */
[----:B------:R-:W-:Y:S01]  /*7720*/  FADD.FTZ R252, R252, R251 ;  /* 0x000000fbfcfc7221 */ /* 0x000fe20000010000 */
[C---:B--2---:R-:W-:Y:S01]  /*7730*/  HMMA.16816.F32 R4, R20.reuse, R120, R4 ;  /* 0x000000781404723c */ /* 0x044fe20000001804 */
[----:B------:R-:W-:Y:S06]  /*7740*/  LDSM.16.MT88.4 R136, [R221+0x5100] ;  /* 0x00510000dd88783b */ /* 0x000fec0000004200 */
[----:B------:R-:W-:Y:S01]  /*7750*/  MUFU.EX2 R54, R54 ;  /* 0x0000003600367308 */ /* 0x000fe20000000800 */
[C---:B------:R-:W-:Y:S01]  /*7760*/  HMMA.16816.F32 R8, R20.reuse, R122, R8 ;  /* 0x0000007a1408723c */ /* 0x040fe20000001808 */
[----:B------:R-:W2:Y:S07]  /*7770*/  LDSM.16.MT88.4 R120, [R224+0x5100] ;  /* 0x00510000e078783b */ /* 0x000eae0000004200 */
[C---:B------:R-:W-:Y:S01]  /*7780*/  HMMA.16816.F32 R68, R20.reuse, R24, R68 ;  /* 0x000000181444723c */ /* 0x040fe20000001844 */
[----:B------:R-:W-:Y:S07]  /*7790*/  MUFU.EX2 R55, R55 ;  /* 0x0000003700377308 */ /* 0x000fee0000000800 */
[C---:B------:R-:W-:Y:S01]  /*77a0*/  HMMA.16816.F32 R72, R20.reuse, R26, R72 ;  /* 0x0000001a1448723c */ /* 0x040fe20000001848 */
[----:B------:R-:W3:Y:S02]  /*77b0*/  LDSM.16.MT88.4 R24, [R224+0x1900] ;  /* 0x00190000e018783b */ /* 0x000ee40000004200 */
[----:B------:R-:W-:Y:S05]  /*77c0*/  MUFU.EX2 R58, R58 ;  /* 0x0000003a003a7308 */ /* 0x000fea0000000800 */
[C---:B-1----:R-:W-:Y:S05]  /*77d0*/  HMMA.16816.F32 R76, R20.reuse, R116, R76 ;  /* 0x00000074144c723c */ /* 0x042fea000000184c */
[----:B------:R-:W-:Y:S02]  /*77e0*/  MUFU.EX2 R59, R59 ;  /* 0x0000003b003b7308 */ /* 0x000fe40000000800 */
[----:B------:R-:W-:Y:S01]  /*77f0*/  FFMA.FTZ R116, R35, c[0x0][0x2d0], -R194 ;  /* 0x0000b40023747a23 */ /* 0x000fe200000108c2 */
[C---:B------:R-:W-:Y:S01]  /*7800*/  HMMA.16816.F32 R80, R20.reuse, R118, R80 ;  /* 0x000000761450723c */ /* 0x040fe20000001850 */
[----:B------:R-:W1:Y:S06]  /*7810*/  LDSM.16.MT88.4 R32, [R221+0x1900] ;  /* 0x00190000dd20783b */ /* 0x000e6c0000004200 */
[----:B------:R4:W5:Y:S01]  /*7820*/  MUFU.EX2 R161, R116 ;  /* 0x0000007400a17308 */ /* 0x0009620000000800 */
[C---:B------:R-:W-:Y:S08]  /*7830*/  HMMA.16816.F32 R84, R20.reuse, R124, R84 ;  /* 0x0000007c1454723c */ /* 0x040ff00000001854 */
[C---:B------:R-:W-:Y:S01]  /*7840*/  HMMA.16816.F32 R88, R20.reuse, R126, R88 ;  /* 0x0000007e1458723c */ /* 0x040fe20000001858 */
[----:B------:R-:W-:Y:S01]  /*7850*/  LDSM.16.MT88.4 R124, [R224+0x3900] ;  /* 0x00390000e07c783b */ /* 0x000fe20000004200 */
[----:B------:R-:W-:Y:S06]  /*7860*/  MUFU.EX2 R60, R60 ;  /* 0x0000003c003c7308 */ /* 0x000fec0000000800 */
[C---:B--2---:R-:W-:Y:S04]  /*7870*/  HMMA.16816.F32 R92, R20.reuse, R120, R92 ;  /* 0x00000078145c723c */ /* 0x044fe8000000185c */
[----:B------:R-:W-:Y:S01]  /*7880*/  MUFU.EX2 R61, R61 ;  /* 0x0000003d003d7308 */ /* 0x000fe20000000800 */
[----:B----4-:R-:W2:Y:S03]  /*7890*/  LDSM.16.MT88.4 R116, [R220+0x1900] ;  /* 0x00190000dc74783b */ /* 0x010ea60000004200 */
[C---:B------:R-:W-:Y:S04]  /*78a0*/  HMMA.16816.F32 R96, R20.reuse, R122, R96 ;  /* 0x0000007a1460723c */ /* 0x040fe80000001860 */
[--C-:B------:R-:W-:Y:S02]  /*78b0*/  FFMA.FTZ R120, R36, c[0x0][0x2d0], -R244.reuse ;  /* 0x0000b40024787a23 */ /* 0x100fe400000108f4 */
[--C-:B------:R-:W-:Y:S01]  /*78c0*/  FFMA.FTZ R121, R37, c[0x0][0x2d0], -R244.reuse ;  /* 0x0000b40025797a23 */ /* 0x100fe200000108f4 */
[----:B------:R-:W-:Y:S01]  /*78d0*/  MUFU.EX2 R64, R64 ;  /* 0x0000004000407308 */ /* 0x000fe20000000800 */
[C---:B------:R-:W-:Y:S04]  /*78e0*/  HMMA.16816.F32 R100, R20.reuse, R128, R100 ;  /* 0x000000801464723c */ /* 0x040fe80000001864 */
[--C-:B------:R-:W-:Y:S02]  /*78f0*/  FFMA.FTZ R122, R40, c[0x0][0x2d0], -R244.reuse ;  /* 0x0000b400287a7a23 */ /* 0x100fe400000108f4 */
[--C-:B------:R-:W-:Y:S02]  /*7900*/  FFMA.FTZ R123, R41, c[0x0][0x2d0], -R244.reuse ;  /* 0x0000b400297b7a23 */ /* 0x100fe400000108f4 */
[C---:B------:R-:W-:Y:S01]  /*7910*/  HMMA.16816.F32 R104, R20.reuse, R130, R104 ;  /* 0x000000821468723c */ /* 0x040fe20000001868 */
[----:B------:R-:W-:Y:S03]  /*7920*/  MUFU.EX2 R120, R120 ;  /* 0x0000007800787308 */ /* 0x000fe60000000800 */
[----:B------:R-:W-:Y:S04]  /*7930*/  FFMA.FTZ R244, R65, c[0x0][0x2d0], -R244 ;  /* 0x0000b40041f47a23 */ /* 0x000fe800000108f4 */
[C---:B------:R-:W-:Y:S03]  /*7940*/  HMMA.16816.F32 R12, R20.reuse, R136, R12 ;  /* 0x00000088140c723c */ /* 0x040fe6000000180c */
[----:B------:R-:W4:Y:S04]  /*7950*/  MUFU.EX2 R121, R121 ;  /* 0x0000007900797308 */ /* 0x000f280000000800 */
[--C-:B------:R-:W-:Y:S01]  /*7960*/  FFMA.FTZ R136, R38, c[0x0][0x2d0], -R194.reuse ;  /* 0x0000b40026887a23 */ /* 0x100fe200000108c2 */
[C---:B------:R-:W-:Y:S04]  /*7970*/  HMMA.16816.F32 R108, R20.reuse, R138, R108 ;  /* 0x0000008a146c723c */ /* 0x040fe8000000186c */
[--C-:B------:R-:W-:Y:S01]  /*7980*/  FFMA.FTZ R137, R39, c[0x0][0x2d0], -R194.reuse ;  /* 0x0000b40027897a23 */ /* 0x100fe200000108c2 */
[----:B------:R-:W-:Y:S01]  /*7990*/  MUFU.EX2 R122, R122 ;  /* 0x0000007a007a7308 */ /* 0x000fe20000000800 */
[----:B------:R-:W-:Y:S01]  /*79a0*/  LDSM.16.MT88.4 R36, [R220+0x2100] ;  /* 0x00210000dc24783b */ /* 0x000fe20000004200 */
[--C-:B------:R-:W-:Y:S01]  /*79b0*/  FFMA.FTZ R138, R42, c[0x0][0x2d0], -R194.reuse ;  /* 0x0000b4002a8a7a23 */ /* 0x100fe200000108c2 */
[C---:B------:R-:W-:Y:S04]  /*79c0*/  HMMA.16816.F32 R16, R20.reuse, R144, R16 ;  /* 0x000000901410723c */ /* 0x040fe80000001810 */
[--C-:B------:R-:W-:Y:S02]  /*79d0*/  FFMA.FTZ R139, R43, c[0x0][0x2d0], -R194.reuse ;  /* 0x0000b4002b8b7a23 */ /* 0x100fe400000108c2 */
[----:B------:R-:W-:Y:S01]  /*79e0*/  LDSM.16.MT88.4 R40, [R222+0x6100] ;  /* 0x00610000de28783b */ /* 0x000fe20000004200 */
[----:B------:R1:W-:Y:S01]  /*79f0*/  MUFU.EX2 R145, R46 ;  /* 0x0000002e00917308 */ /* 0x0003e20000000800 */
[----:B------:R-:W-:Y:S04]  /*7a00*/  HMMA.16816.F32 R112, R20, R146, R112 ;  /* 0x000000921470723c */ /* 0x000fe80000001870 */
[----:B------:R-:W-:Y:S03]  /*7a10*/  FFMA.FTZ R194, R67, c[0x0][0x2d0], -R194 ;  /* 0x0000b40043c27a23 */ /* 0x000fe600000108c2 */
[----:B------:R-:W-:Y:S02]  /*7a20*/  F2FP.PACK_AB R20, R158, R153 ;  /* 0x000000999e14723e */ /* 0x000fe400000000ff */
[----:B------:R-:W-:Y:S01]  /*7a30*/  F2FP.PACK_AB R22, R162, R155 ;  /* 0x0000009ba216723e */ /* 0x000fe200000000ff */
[----:B------:R-:W-:Y:S02]  /*7a40*/  MUFU.EX2 R146, R49 ;  /* 0x0000003100927308 */ /* 0x000fe40000000800 */
[----:B------:R-:W-:Y:S02]  /*7a50*/  F2FP.PACK_AB R21, R166, R157 ;  /* 0x0000009da615723e */ /* 0x000fe400000000ff */
[----:B-----5:R-:W-:Y:S06]  /*7a60*/  F2FP.PACK_AB R23, R161, R159 ;  /* 0x0000009fa117723e */ /* 0x020fec00000000ff */
[----:B------:R5:W-:Y:S01]  /*7a70*/  MUFU.EX2 R147, R48 ;  /* 0x0000003000937308 */ /* 0x000be20000000800 */
[C---:B---3--:R-:W-:Y:S01]  /*7a80*/  HMMA.16816.F32 R4, R20.reuse, R24, R4 ;  /* 0x000000181404723c */ /* 0x048fe20000001804 */
[----:B-1----:R-:W-:Y:S07]  /*7a90*/  LDSM.16.MT88.4 R44, [R222+0x2900] ;  /* 0x00290000de2c783b */ /* 0x002fee0000004200 */
[C---:B------:R-:W-:Y:S01]  /*7aa0*/  HMMA.16816.F32 R8, R20.reuse, R26, R8 ;  /* 0x0000001a1408723c */ /* 0x040fe20000001808 */
[----:B------:R-:W1:Y:S01]  /*7ab0*/  MUFU.EX2 R123, R123 ;  /* 0x0000007b007b7308 */ /* 0x000e620000000800 */
[----:B------:R-:W3:Y:S06]  /*7ac0*/  LDSM.16.MT88.4 R24, [R224+0x5900] ;  /* 0x00590000e018783b */ /* 0x000eec0000004200 */
[C---:B------:R-:W-:Y:S03]  /*7ad0*/  HMMA.16816.F32 R68, R20.reuse, R28, R68 ;  /* 0x0000001c1444723c */ /* 0x040fe60000001844 */
[----:B------:R-:W-:Y:S01]  /*7ae0*/  MUFU.EX2 R136, R136 ;  /* 0x0000008800887308 */ /* 0x000fe20000000800 */
[----:B-----5:R-:W-:Y:S04]  /*7af0*/  LDSM.16.MT88.4 R48, [R220+0x7100] ;  /* 0x00710000dc30783b */ /* 0x020fe80000004200 */
[C---:B------:R-:W-:Y:S05]  /*7b00*/  HMMA.16816.F32 R72, R20.reuse, R30, R72 ;  /* 0x0000001e1448723c */ /* 0x040fea0000001848 */
[----:B------:R-:W5:Y:S01]  /*7b10*/  MUFU.EX2 R137, R137 ;  /* 0x0000008900897308 */ /* 0x000f620000000800 */
[----:B------:R-:W1:Y:S02]  /*7b20*/  LDSM.16.MT88.4 R28, [R222+0x5900] ;  /* 0x00590000de1c783b */ /* 0x000e640000004200 */
[C---:B------:R-:W-:Y:S07]  /*7b30*/  HMMA.16816.F32 R76, R20.reuse, R32, R76 ;  /* 0x00000020144c723c */ /* 0x040fee000000184c */
[----:B------:R-:W-:Y:S01]  /*7b40*/  MUFU.EX2 R138, R138 ;  /* 0x0000008a008a7308 */ /* 0x000fe20000000800 */
[C---:B------:R-:W-:Y:S01]  /*7b50*/  HMMA.16816.F32 R80, R20.reuse, R34, R80 ;  /* 0x000000221450723c */ /* 0x040fe20000001850 */
[----:B------:R-:W4:Y:S07]  /*7b60*/  LDSM.16.MT88.4 R32, [R221+0x5900] ;  /* 0x00590000dd20783b */ /* 0x000f2e0000004200 */
[C---:B--2---:R-:W-:Y:S01]  /*7b70*/  HMMA.16816.F32 R84, R20.reuse, R116, R84 ;  /* 0x000000741454723c */ /* 0x044fe20000001854 */
[----:B------:R-:W2:Y:S07]  /*7b80*/  MUFU.EX2 R139, R139 ;  /* 0x0000008b008b7308 */ /* 0x000eae0000000800 */
[C---:B------:R-:W-:Y:S01]  /*7b90*/  HMMA.16816.F32 R88, R20.reuse, R118, R88 ;  /* 0x000000761458723c */ /* 0x040fe20000001858 */
[----:B------:R-:W2:Y:S02]  /*7ba0*/  LDSM.16.MT88.4 R116, [R220+0x5900] ;  /* 0x00590000dc74783b */ /* 0x000ea40000004200 */
[----:B------:R-:W2:Y:S05]  /*7bb0*/  MUFU.EX2 R65, R244 ;  /* 0x000000f400417308 */ /* 0x000eaa0000000800 */
[C---:B---3--:R-:W-:Y:S05]  /*7bc0*/  HMMA.16816.F32 R92, R20.reuse, R24, R92 ;  /* 0x00000018145c723c */ /* 0x048fea000000185c */
[----:B------:R-:W-:Y:S03]  /*7bd0*/  MUFU.EX2 R62, R62 ;  /* 0x0000003e003e7308 */ /* 0x000fe60000000800 */
[C---:B------:R-:W-:Y:S01]  /*7be0*/  HMMA.16816.F32 R96, R20.reuse, R26, R96 ;  /* 0x0000001a1460723c */ /* 0x040fe20000001860 */
[----:B------:R-:W3:Y:S06]  /*7bf0*/  LDSM.16.MT88.4 R24, [R224+0x2100] ;  /* 0x00210000e018783b */ /* 0x000eec0000004200 */
[----:B------:R-:W2:Y:S01]  /*7c00*/  MUFU.EX2 R63, R63 ;  /* 0x0000003f003f7308 */ /* 0x000ea20000000800 */
[C---:B-1----:R-:W-:Y:S08]  /*7c10*/  HMMA.16816.F32 R100, R20.reuse, R28, R100 ;  /* 0x0000001c1464723c */ /* 0x042ff00000001864 */
[C---:B------:R-:W-:Y:S01]  /*7c20*/  HMMA.16816.F32 R104, R20.reuse, R30, R104 ;  /* 0x0000001e1468723c */ /* 0x040fe20000001868 */
[----:B------:R-:W1:Y:S01]  /*7c30*/  LDSM.16.MT88.4 R28, [R222+0x2100] ;  /* 0x00210000de1c783b */ /* 0x000e620000004200 */
[----:B------:R-:W-:Y:S06]  /*7c40*/  MUFU.EX2 R66, R66 ;  /* 0x0000004200427308 */ /* 0x000fec0000000800 */
[C---:B----4-:R-:W-:Y:S08]  /*7c50*/  HMMA.16816.F32 R12, R20.reuse, R32, R12 ;  /* 0x00000020140c723c */ /* 0x050ff0000000180c */
[C---:B------:R-:W-:Y:S01]  /*7c60*/  HMMA.16816.F32 R108, R20.reuse, R34, R108 ;  /* 0x00000022146c723c */ /* 0x040fe2000000186c */
[----:B------:R-:W4:Y:S07]  /*7c70*/  LDSM.16.MT88.4 R32, [R221+0x2100] ;  /* 0x00210000dd20783b */ /* 0x000f2e0000004200 */
[C---:B--2---:R-:W-:Y:S08]  /*7c80*/  HMMA.16816.F32 R16, R20.reuse, R116, R16 ;  /* 0x000000741410723c */ /* 0x044ff00000001810 */
[----:B------:R-:W-:Y:S01]  /*7c90*/  HMMA.16816.F32 R112, R20, R118, R112 ;  /* 0x000000761470723c */ /* 0x000fe20000001870 */
[----:B------:R-:W-:Y:S06]  /*7ca0*/  LDSM.16.MT88.4 R116, [R221+0x6100] ;  /* 0x00610000dd74783b */ /* 0x000fec0000004200 */
[----:B------:R-:W-:Y:S02]  /*7cb0*/  F2FP.PACK_AB R20, R121, R120 ;  /* 0x000000787914723e */ /* 0x000fe400000000ff */
[----:B------:R-:W-:Y:S03]  /*7cc0*/  F2FP.PACK_AB R22, R123, R122 ;  /* 0x0000007a7b16723e */ /* 0x000fe600000000ff */
[----:B-----5:R-:W-:Y:S02]  /*7cd0*/  F2FP.PACK_AB R21, R137, R136 ;  /* 0x000000888915723e */ /* 0x020fe400000000ff */
        /* <DEDUP_REMOVED lines=27> */
[----:B------:R-:W-:Y:S07]  /*7e90*/  F2FP.PACK_AB R23, R152, R148 ;  /* 0x000000949817723e */ /* 0x000fee00000000ff */
        /* <DEDUP_REMOVED lines=32> */
[C---:B------:R-:W-:Y:S01]  /*80a0*/  HMMA.16816.F32 R72, R20.reuse, R34, R72 ;  /* 0x000000221448723c */ /* 0x040fe20000001848 */
[----:B------:R-:W-:Y:S07]  /*80b0*/  LDSM.16.MT88.4 R32, [R220+0x3900] ;  /* 0x00390000dc20783b */ /* 0x000fee0000004200 */
[C---:B--2---:R-:W-:Y:S08]  /*80c0*/  HMMA.16816.F32 R76, R20.reuse, R24, R76 ;  /* 0x00000018144c723c */ /* 0x044ff0000000184c */
[C---:B------:R-:W-:Y:S01]  /*80d0*/  HMMA.16816.F32 R80, R20.reuse, R26, R80 ;  /* 0x0000001a1450723c */ /* 0x040fe20000001850 */
[----:B------:R-:W2:Y:S07]  /*80e0*/  LDSM.16.MT88.4 R24, [R222+0x3900] ;  /* 0x00390000de18783b */ /* 0x000eae0000004200 */
[C---:B------:R-:W-:Y:S01]  /*80f0*/  HMMA.16816.F32 R84, R20.reuse, R36, R84 ;  /* 0x000000241454723c */ /* 0x040fe20000001854 */
[----:B------:R-:W3:Y:S07]  /*8100*/  MUFU.EX2 R37, R194 ;  /* 0x000000c200257308 */ /* 0x000eee0000000800 */
[C---:B------:R-:W-:Y:S07]  /*8110*/  HMMA.16816.F32 R88, R20.reuse, R38, R88 ;  /* 0x000000261458723c */ /* 0x040fee0000001858 */
[----:B------:R-:W-:Y:S01]  /*8120*/  FADD.FTZ R39, R149, R248 ;  /* 0x000000f895277221 */ /* 0x000fe20000010000 */
[C---:B-1----:R-:W-:Y:S04]  /*8130*/  HMMA.16816.F32 R92, R20.reuse, R28, R92 ;  /* 0x0000001c145c723c */ /* 0x042fe8000000185c */
[----:B------:R-:W-:Y:S02]  /*8140*/  FADD.FTZ R0, R150, R39 ;  /* 0x0000002796007221 */ /* 0x000fe40000010000 */
[----:B------:R-:W-:Y:S02]  /*8150*/  FADD.FTZ R39, R153, R252 ;  /* 0x000000fc99277221 */ /* 0x000fe40000010000 */
        /* <DEDUP_REMOVED lines=11> */
[----:B---3--:R-:W-:Y:S07]  /*8210*/  F2FP.PACK_AB R23, R37, R66 ;  /* 0x000000422517723e */ /* 0x008fee00000000ff */
[C---:B------:R-:W-:Y:S08]  /*8220*/  HMMA.16816.F32 R128, R20.reuse, R124, R4 ;  /* 0x0000007c1480723c */ /* 0x040ff00000001804 */
[C---:B------:R-:W-:Y:S08]  /*8230*/  HMMA.16816.F32 R124, R20.reuse, R126, R8 ;  /* 0x0000007e147c723c */ /* 0x040ff00000001808 */
[C---:B--2---:R-:W-:Y:S08]  /*8240*/  HMMA.16816.F32 R68, R20.reuse, R24, R68 ;  /* 0x000000181444723c */ /* 0x044ff00000001844 */
[C---:B------:R-:W-:Y:S01]  /*8250*/  HMMA.16816.F32 R72, R20.reuse, R26, R72 ;  /* 0x0000001a1448723c */ /* 0x040fe20000001848 */
[----:B------:R-:W2:Y:S07]  /*8260*/  LDSM.16.MT88.4 R24, [R224+0x7900] ;  /* 0x00790000e018783b */ /* 0x000eae0000004200 */
[C---:B-1----:R-:W-:Y:S08]  /*8270*/  HMMA.16816.F32 R76, R20.reuse, R28, R76 ;  /* 0x0000001c144c723c */ /* 0x042ff0000000184c */
[C---:B------:R-:W-:Y:S01]  /*8280*/  HMMA.16816.F32 R80, R20.reuse, R30, R80 ;  /* 0x0000001e1450723c */ /* 0x040fe20000001850 */
[----:B------:R-:W1:Y:S07]  /*8290*/  LDSM.16.MT88.4 R28, [R222+0x7900] ;  /* 0x00790000de1c783b */ /* 0x000e6e0000004200 */
[C---:B------:R-:W-:Y:S07]  /*82a0*/  HMMA.16816.F32 R84, R20.reuse, R32, R84 ;  /* 0x000000201454723c */ /* 0x040fee0000001854 */
[----:B------:R-:W-:Y:S01]  /*82b0*/  FADD.FTZ R33, R151, R0 ;  /* 0x0000000097217221 */ /* 0x000fe20000010000 */
[C---:B------:R-:W-:Y:S04]  /*82c0*/  HMMA.16816.F32 R88, R20.reuse, R34, R88 ;  /* 0x000000221458723c */ /* 0x040fe80000001858 */
[----:B------:R-:W-:Y:S02]  /*82d0*/  FADD.FTZ R0, R154, R33 ;  /* 0x000000219a007221 */ /* 0x000fe40000010000 */
[----:B------:R-:W3:Y:S02]  /*82e0*/  LDSM.16.MT88.4 R32, [R221+0x7900] ;  /* 0x00790000dd20783b */ /* 0x000ee40000004200 */
[----:B------:R-:W-:Y:S01]  /*82f0*/  FADD.FTZ R41, R157, R0 ;  /* 0x000000009d297221 */ /* 0x000fe20000010000 */
[C---:B--2---:R-:W-:Y:S03]  /*8300*/  HMMA.16816.F32 R92, R20.reuse, R24, R92 ;  /* 0x00000018145c723c */ /* 0x044fe6000000185c */
[----:B------:R-:W-:Y:S02]  /*8310*/  FADD.FTZ R0, R158, R39 ;  /* 0x000000279e007221 */ /* 0x000fe40000010000 */
[----:B------:R-:W-:Y:S02]  /*8320*/  FADD.FTZ R2, R166, R41 ;  /* 0x00000029a6027221 */ /* 0x000fe40000010000 */
[----:B------:R-:W-:Y:S01]  /*8330*/  FADD.FTZ R39, R155, R0 ;  /* 0x000000009b277221 */ /* 0x000fe20000010000 */
[C---:B------:R-:W-:Y:S01]  /*8340*/  HMMA.16816.F32 R96, R20.reuse, R26, R96 ;  /* 0x0000001a1460723c */ /* 0x040fe20000001860 */
[----:B------:R-:W2:Y:S03]  /*8350*/  LDSM.16.MT88.4 R24, [R220+0x7900] ;  /* 0x00790000dc18783b */ /* 0x000ea60000004200 */
[----:B------:R-:W-:Y:S02]  /*8360*/  FADD.FTZ R2, R159, R2 ;  /* 0x000000029f027221 */ /* 0x000fe40000010000 */
[----:B------:R-:W-:Y:S02]  /*8370*/  FADD.FTZ R39, R162, R39 ;  /* 0x00000027a2277221 */ /* 0x000fe40000010000 */
[----:B------:R-:W-:Y:S01]  /*8380*/  FADD.FTZ R41, R161, R2 ;  /* 0x00000002a1297221 */ /* 0x000fe20000010000 */
[C---:B-1----:R-:W-:Y:S03]  /*8390*/  HMMA.16816.F32 R100, R20.reuse, R28, R100 ;  /* 0x0000001c1464723c */ /* 0x042fe60000001864 */
[----:B------:R-:W-:Y:S02]  /*83a0*/  FADD.FTZ R120, R120, R39 ;  /* 0x0000002778787221 */ /* 0x000fe40000010000 */
[----:B------:R-:W-:Y:S02]  /*83b0*/  FADD.FTZ R136, R136, R41 ;  /* 0x0000002988887221 */ /* 0x000fe40000010000 */
[----:B------:R-:W-:Y:S01]  /*83c0*/  FADD.FTZ R121, R121, R120 ;  /* 0x0000007879797221 */ /* 0x000fe20000010000 */
[C---:B------:R-:W-:Y:S04]  /*83d0*/  HMMA.16816.F32 R104, R20.reuse, R30, R104 ;  /* 0x0000001e1468723c */ /* 0x040fe80000001868 */
[----:B------:R-:W-:Y:S02]  /*83e0*/  FADD.FTZ R137, R137, R136 ;  /* 0x0000008889897221 */ /* 0x000fe40000010000 */
[----:B------:R-:W-:Y:S02]  /*83f0*/  FADD.FTZ R0, R122, R121 ;  /* 0x000000797a007221 */ /* 0x000fe40000010000 */
[----:B------:R-:W-:Y:S04]  /*8400*/  FADD.FTZ R2, R138, R137 ;  /* 0x000000898a027221 */ /* 0x000fe80000010000 */
[----:B------:R-:W-:Y:S02]  /*8410*/  FADD.FTZ R0, R123, R0 ;  /* 0x000000007b007221 */ /* 0x000fe40000010000 */
[----:B------:R-:W-:Y:S01]  /*8420*/  FADD.FTZ R2, R139, R2 ;  /* 0x000000028b027221 */ /* 0x000fe20000010000 */
[C---:B---3--:R-:W-:Y:S03]  /*8430*/  HMMA.16816.F32 R120, R20.reuse, R32, R12 ;  /* 0x000000201478723c */ /* 0x048fe6000000180c */
[----:B------:R-:W-:Y:S02]  /*8440*/  FADD.FTZ R0, R163, R0 ;  /* 0x00000000a3007221 */ /* 0x000fe40000010000 */
[----:B------:R-:W-:Y:S02]  /*8450*/  FADD.FTZ R2, R145, R2 ;  /* 0x0000000291027221 */ /* 0x000fe40000010000 */
[----:B------:R-:W-:Y:S01]  /*8460*/  FADD.FTZ R0, R165, R0 ;  /* 0x00000000a5007221 */ /* 0x000fe20000010000 */
[C---:B------:R-:W-:Y:S04]  /*8470*/  HMMA.16816.F32 R108, R20.reuse, R34, R108 ;  /* 0x00000022146c723c */ /* 0x040fe8000000186c */
[----:B------:R-:W-:Y:S02]  /*8480*/  FADD.FTZ R29, R147, R2 ;  /* 0x00000002931d7221 */ /* 0x000fe40000010000 */
[----:B------:R-:W-:Y:S01]  /*8490*/  FADD.FTZ R13, R167, R0 ;  /* 0x00000000a70d7221 */ /* 0x000fe20000010000 */
[----:B------:R-:W-:Y:S01]  /*84a0*/  MOV R0, R3 ;  /* 0x0000000300007202 */ /* 0x000fe20000000f00 */
[----:B------:R-:W-:Y:S01]  /*84b0*/  FADD.FTZ R15, R148, R29 ;  /* 0x0000001d940f7221 */ /* 0x000fe20000010000 */
[C---:B--2---:R-:W-:Y:S03]  /*84c0*/  HMMA.16816.F32 R116, R20.reuse, R24, R16 ;  /* 0x000000181474723c */ /* 0x044fe60000001810 */
[----:B------:R-:W-:Y:S02]  /*84d0*/  FADD.FTZ R13, R146, R13 ;  /* 0x0000000d920d7221 */ /* 0x000fe40000010000 */
[----:B------:R-:W-:Y:S02]  /*84e0*/  FADD.FTZ R15, R152, R15 ;  /* 0x0000000f980f7221 */ /* 0x000fe40000010000 */
[----:B------:R-:W-:Y:S01]  /*84f0*/  FADD.FTZ R52, R52, R13 ;  /* 0x0000000d34347221 */ /* 0x000fe20000010000 */
[----:B------:R-:W-:Y:S04]  /*8500*/  HMMA.16816.F32 R112, R20, R26, R112 ;  /* 0x0000001a1470723c */ /* 0x000fe80000001870 */
[----:B------:R-:W-:Y:S02]  /*8510*/  FADD.FTZ R54, R54, R15 ;  /* 0x0000000f36367221 */ /* 0x000fe40000010000 */
[----:B------:R-:W-:Y:S02]  /*8520*/  FADD.FTZ R53, R53, R52 ;  /* 0x0000003435357221 */ /* 0x000fe40000010000 */
[----:B------:R-:W-:Y:S04]  /*8530*/  FADD.FTZ R55, R55, R54 ;  /* 0x0000003637377221 */ /* 0x000fe80000010000 */
[----:B------:R-:W-:Y:S02]  /*8540*/  FADD.FTZ R56, R56, R53 ;  /* 0x0000003538387221 */ /* 0x000fe40000010000 */
        /* <DEDUP_REMOVED lines=10> */
[----:B------:R-:W-:Y:S01]  /*85f0*/  FADD.FTZ R241, R37, R66 ;  /* 0x0000004225f17221 */ /* 0x000fe20000010000 */
[----:B------:R-:W-:-:S05]  /*8600*/  @P1 BRA `(.L_x_25) ;  /* 0xffffcbb000001947 */ /* 0x000fca000383ffff */
.L_x_24:
[----:B------:R-:W1:Y:S01]  /*8610*/  SHFL.BFLY PT, R6, R243, 0x2, 0x1f ;  /* 0x0c401f00f3067f89 */ /* 0x000e6200000e0000 */
[----:B------:R-:W-:-:S02]  /*8620*/  MOV R4, RZ ;  /* 0x000000ff00047202 */ /* 0x000fc40000000f00 */
[----:B------:R-:W-:Y:S01]  /*8630*/  MOV R2, RZ ;  /* 0x000000ff00027202 */ /* 0x000fe20000000f00 */
[----:B------:R-:W2:Y:S01]  /*8640*/  SHFL.BFLY PT, R0, R241, 0x2, 0x1f ;  /* 0x0c401f00f1007f89 */ /* 0x000ea200000e0000 */
[----:B------:R-:W-:Y:S01]  /*8650*/  PLOP3.LUT P3, PT, PT, PT, PT, 0x8, 0x0 ;  /* 0x000000000000781c */ /* 0x000fe20003f6e170 */
[----:B-1----:R-:W-:Y:S02]  /*8660*/  FADD.FTZ R6, R6, R243 ;  /* 0x000000f306067221 */ /* 0x002fe40000010000 */
[----:B--2---:R-:W-:-:S03]  /*8670*/  FADD.FTZ R7, R0, R241 ;  /* 0x000000f100077221 */ /* 0x004fc60000010000 */
[----:B------:R-:W1:Y:S04]  /*8680*/  SHFL.BFLY PT, R5, R6, 0x1, 0x1f ;  /* 0x0c201f0006057f89 */ /* 0x000e6800000e0000 */
[----:B------:R-:W2:Y:S01]  /*8690*/  SHFL.BFLY PT, R0, R7, 0x1, 0x1f ;  /* 0x0c201f0007007f89 */ /* 0x000ea200000e0000 */
[----:B-1----:R-:W-:Y:S02]  /*86a0*/  FADD.FTZ R5, R6, R5 ;  /* 0x0000000506057221 */ /* 0x002fe40000010000 */
[----:B--2---:R-:W-:-:S03]  /*86b0*/  FADD.FTZ R0, R0, R7 ;  /* 0x0000000700007221 */ /* 0x004fc60000010000 */
[----:B------:R-:W-:Y:S02]  /*86c0*/  FSETP.NE.FTZ.AND P1, PT, R5, RZ, PT ;  /* 0x000000ff0500720b */ /* 0x000fe40003f35000 */
[----:B------:R-:W-:Y:S02]  /*86d0*/  MOV R7, 0xff800000 ;  /* 0xff80000000077802 */ /* 0x000fe40000000f00 */
[----:B------:R-:W-:-:S09]  /*86e0*/  FSETP.NE.FTZ.AND P0, PT, R0, RZ, PT ;  /* 0x000000ff0000720b */ /* 0x000fd20003f15000 */
[----:B------:R-:W1:Y:S01]  /*86f0*/  @P1 MUFU.RCP R4, R5 ;  /* 0x0000000500041308 */ /* 0x000e620000001000 */
[----:B------:R-:W-:-:S03]  /*8700*/  @P1 MOV R9, 0x3f317218 ;  /* 0x3f31721800091802 */ /* 0x000fc60000000f00 */
[----:B------:R-:W-:Y:S02]  /*8710*/  @P0 MOV R8, 0x3f317218 ;  /* 0x3f31721800080802 */ /* 0x000fe40000000f00 */
[----:B------:R-:W-:Y:S02]  /*8720*/  @P1 FMUL.FTZ R9, R9, c[0x0][0x2d0] ;  /* 0x0000b40009091a20 */ /* 0x000fe40000410000 */
[----:B------:R-:W-:Y:S01]  /*8730*/  @P0 MUFU.RCP R2, R0 ;  /* 0x0000000000020308 */ /* 0x000fe20000001000 */
[----:B------:R-:W-:-:S07]  /*8740*/  @P0 FMUL.FTZ R8, R8, c[0x0][0x2d0] ;  /* 0x0000b40008080a20 */ /* 0x000fce0000410000 */
[----:B------:R-:W2:Y:S01]  /*8750*/  @P1 MUFU.LG2 R5, R5 ;  /* 0x0000000500051308 */ /* 0x000ea20000000c00 */
[C---:B-1----:R-:W-:Y:S02]  /*8760*/  FMUL.FTZ R128, R4.reuse, R128 ;  /* 0x0000008004807220 */ /* 0x042fe40000410000 */
[C---:B------:R-:W-:Y:S02]  /*8770*/  FMUL.FTZ R129, R4.reuse, R129 ;  /* 0x0000008104817220 */ /* 0x040fe40000410000 */
[C---:B------:R-:W-:Y:S02]  /*8780*/  FMUL.FTZ R6, R4.reuse, R124 ;  /* 0x0000007c04067220 */ /* 0x040fe40000410000 */
[C---:B------:R-:W-:Y:S01]  /*8790*/  FMUL.FTZ R125, R4.reuse, R125 ;  /* 0x0000007d047d7220 */ /* 0x040fe20000410000 */
[----:B------:R-:W1:Y:S01]  /*87a0*/  @P0 MUFU.LG2 R0, R0 ;  /* 0x0000000000000308 */ /* 0x000e620000000c00 */
[C---:B------:R-:W-:Y:S02]  /*87b0*/  FMUL.FTZ R68, R4.reuse, R68 ;  /* 0x0000004404447220 */ /* 0x040fe40000410000 */
[----:B------:R-:W-:-:S02]  /*87c0*/  FMUL.FTZ R69, R4, R69 ;  /* 0x0000004504457220 */ /* 0x000fc40000410000 */
[C---:B------:R-:W-:Y:S02]  /*87d0*/  FMUL.FTZ R72, R4.reuse, R72 ;  /* 0x0000004804487220 */ /* 0x040fe40000410000 */
[C---:B------:R-:W-:Y:S02]  /*87e0*/  FMUL.FTZ R73, R4.reuse, R73 ;  /* 0x0000004904497220 */ /* 0x040fe40000410000 */
[----:B--2---:R-:W-:Y:S02]  /*87f0*/  @P1 FMUL.FTZ R5, R5, 0.69314718246459960938 ;  /* 0x3f31721805051820 */ /* 0x004fe40000410000 */
[C---:B------:R-:W-:Y:S02]  /*8800*/  FMUL.FTZ R76, R4.reuse, R76 ;  /* 0x0000004c044c7220 */ /* 0x040fe40000410000 */
[C---:B------:R-:W-:Y:S02]  /*8810*/  FMUL.FTZ R77, R4.reuse, R77 ;  /* 0x0000004d044d7220 */ /* 0x040fe40000410000 */
[----:B------:R-:W-:-:S02]  /*8820*/  FMUL.FTZ R80, R4, R80 ;  /* 0x0000005004507220 */ /* 0x000fc40000410000 */
[----:B-1----:R-:W-:Y:S02]  /*8830*/  @P0 FMUL.FTZ R0, R0, 0.69314718246459960938 ;  /* 0x3f31721800000820 */ /* 0x002fe40000410000 */
        /* <DEDUP_REMOVED lines=20> */
[----:B------:R-:W-:Y:S01]  /*8980*/  FMUL.FTZ R113, R4, R113 ;  /* 0x0000007104717220 */ /* 0x000fe20000410000 */
[----:B------:R-:W-:Y:S01]  /*8990*/  MOV R4, 0xff800000 ;  /* 0xff80000000047802 */ /* 0x000fe20000000f00 */
        /* <DEDUP_REMOVED lines=32> */
[----:B------:R-:W-:Y:S02]  /*8ba0*/  @P1 FFMA.FTZ R4, R9, R132, R5 ;  /* 0x0000008409041223 */ /* 0x000fe40000010005 */
[----:B------:R-:W-:Y:S02]  /*8bb0*/  @P0 FFMA.FTZ R7, R8, R3, R0 ;  /* 0x0000000308070223 */ /* 0x000fe40000010000 */
.L_x_22:
[----:B------:R-:W-:Y:S05]  /*8bc0*/  @P3 BRA `(.L_x_26) ;  /* 0x0000128000003947 */ /* 0x000fea0003800000 */
[----:B------:R-:W1:Y:S01]  /*8bd0*/  S2R R0, SR_TID.X ;  /* 0x0000000000007919 */ /* 0x000e620000002100 */
[----:B------:R-:W-:Y:S02]  /*8be0*/  F2FP.PACK_AB R128, R129, R128 ;  /* 0x000000808180723e */ /* 0x000fe400000000ff */
[----:B------:R-:W-:Y:S01]  /*8bf0*/  F2FP.PACK_AB R130, R131, R130 ;  /* 0x000000828382723e */ /* 0x000fe200000000ff */
[----:B------:R-:W-:Y:S01]  /*8c00*/  BAR.SYNC.DEFER_BLOCKING 0x1, 0x100 ;  /* 0x0044000000007b1d */ /* 0x000fe20000010000 */
[----:B------:R-:W-:Y:S02]  /*8c10*/  F2FP.PACK_AB R6, R125, R6 ;  /* 0x000000067d06723e */ /* 0x000fe400000000ff */
[----:B------:R-:W-:Y:S02]  /*8c20*/  F2FP.PACK_AB R126, R127, R126 ;  /* 0x0000007e7f7e723e */ /* 0x000fe400000000ff */
[----:B------:R-:W-:-:S02]  /*8c30*/  F2FP.PACK_AB R68, R69, R68 ;  /* 0x000000444544723e */ /* 0x000fc400000000ff */
[----:B------:R-:W-:Y:S02]  /*8c40*/  F2FP.PACK_AB R70, R71, R70 ;  /* 0x000000464746723e */ /* 0x000fe400000000ff */
[----:B------:R-:W-:Y:S02]  /*8c50*/  F2FP.PACK_AB R72, R73, R72 ;  /* 0x000000484948723e */ /* 0x000fe400000000ff */
[----:B------:R-:W-:Y:S02]  /*8c60*/  F2FP.PACK_AB R74, R75, R74 ;  /* 0x0000004a4b4a723e */ /* 0x000fe400000000ff */
[----:B------:R-:W-:Y:S02]  /*8c70*/  F2FP.PACK_AB R76, R77, R76 ;  /* 0x0000004c4d4c723e */ /* 0x000fe400000000ff */
[----:B------:R-:W-:Y:S02]  /*8c80*/  F2FP.PACK_AB R78, R79, R78 ;  /* 0x0000004e4f4e723e */ /* 0x000fe400000000ff */
[----:B------:R-:W-:-:S02]  /*8c90*/  F2FP.PACK_AB R80, R81, R80 ;  /* 0x000000505150723e */ /* 0x000fc400000000ff */
[----:B------:R-:W-:Y:S02]  /*8ca0*/  F2FP.PACK_AB R82, R83, R82 ;  /* 0x000000525352723e */ /* 0x000fe400000000ff */
[----:B-1----:R-:W-:Y:S02]  /*8cb0*/  SHF.R.S32.HI R3, RZ, 0x1f, R0 ;  /* 0x0000001fff037819 */ /* 0x002fe40000011400 */
[----:B------:R-:W-:Y:S02]  /*8cc0*/  F2FP.PACK_AB R84, R85, R84 ;  /* 0x000000545554723e */ /* 0x000fe400000000ff */
[----:B------:R-:W-:Y:S02]  /*8cd0*/  LEA.HI R2, R3, R0, RZ, 0x2 ;  /* 0x0000000003027211 */ /* 0x000fe400078f10ff */
[----:B------:R-:W-:Y:S02]  /*8ce0*/  F2FP.PACK_AB R86, R87, R86 ;  /* 0x000000565756723e */ /* 0x000fe400000000ff */
[----:B------:R-:W-:-:S02]  /*8cf0*/  SHF.R.S32.HI R8, RZ, 0x2, R2 ;  /* 0x00000002ff087819 */ /* 0x000fc40000011402 */
[----:B------:R-:W-:Y:S02]  /*8d00*/  SHF.R.S32.HI R5, RZ, 0x1f, R2 ;  /* 0x0000001fff057819 */ /* 0x000fe40000011402 */
[----:B------:R-:W-:Y:S02]  /*8d10*/  LOP3.LUT R9, R2, 0xfffffffc, RZ, 0xc0, !PT ;  /* 0xfffffffc02097812 */ /* 0x000fe400078ec0ff */
[----:B------:R-:W-:Y:S02]  /*8d20*/  LEA.HI R5, R5, R8, RZ, 0x3 ;  /* 0x0000000805057211 */ /* 0x000fe400078f18ff */
[----:B------:R-:W-:Y:S01]  /*8d30*/  F2FP.PACK_AB R88, R89, R88 ;  /* 0x000000585958723e */ /* 0x000fe200000000ff */
[----:B------:R-:W-:Y:S01]  /*8d40*/  IMAD.IADD R9, R0, 0x1, -R9 ;  /* 0x0000000100097824 */ /* 0x000fe200078e0a09 */
[----:B------:R-:W-:Y:S02]  /*8d50*/  LOP3.LUT R5, R5, 0xfffffff8, RZ, 0xc0, !PT ;  /* 0xfffffff805057812 */ /* 0x000fe400078ec0ff */
[----:B------:R-:W-:-:S02]  /*8d60*/  F2FP.PACK_AB R90, R91, R90 ;  /* 0x0000005a5b5a723e */ /* 0x000fc400000000ff */
[----:B------:R-:W-:Y:S01]  /*8d70*/  F2FP.PACK_AB R92, R93, R92 ;  /* 0x0000005c5d5c723e */ /* 0x000fe200000000ff */
[----:B------:R-:W-:Y:S01]  /*8d80*/  IMAD.IADD R8, R8, 0x1, -R5 ;  /* 0x0000000108087824 */ /* 0x000fe200078e0a05 */
[----:B------:R-:W-:Y:S02]  /*8d90*/  LEA.HI R5, R3, R0, RZ, 0x5 ;  /* 0x0000000003057211 */ /* 0x000fe400078f28ff */
[----:B------:R-:W-:Y:S01]  /*8da0*/  F2FP.PACK_AB R94, R95, R94 ;  /* 0x0000005e5f5e723e */ /* 0x000fe200000000ff */
[C---:B------:R-:W-:Y:S01]  /*8db0*/  IMAD.SHL.U32 R10, R8.reuse, 0x40, RZ ;  /* 0x00000040080a7824 */ /* 0x040fe200078e00ff */
[----:B------:R-:W-:Y:S02]  /*8dc0*/  SHF.R.S32.HI R2, RZ, 0x5, R5 ;  /* 0x00000005ff027819 */ /* 0x000fe40000011405 */
[----:B------:R-:W-:Y:S02]  /*8dd0*/  LOP3.LUT R12, R8, 0x1, RZ, 0xc0, !PT ;  /* 0x00000001080c7812 */ /* 0x000fe400078ec0ff */
[----:B------:R-:W-:Y:S01]  /*8de0*/  LOP3.LUT R10, R10, 0x1c0, RZ, 0xc0, !PT ;  /* 0x000001c00a0a7812 */ /* 0x000fe200078ec0ff */
[----:B------:R-:W-:Y:S01]  /*8df0*/  IMAD R11, R2, 0x200, R9 ;  /* 0x00000200020b7824 */ /* 0x000fe200078e0209 */
[----:B------:R-:W-:-:S02]  /*8e00*/  ISETP.NE.U32.AND P0, PT, R12, 0x1, PT ;  /* 0x000000010c00780c */ /* 0x000fc40003f05070 */
[----:B------:R-:W-:Y:S02]  /*8e10*/  LEA.HI R10, R10, R10, RZ, 0x1d ;  /* 0x0000000a0a0a7211 */ /* 0x000fe400078fe8ff */
[----:B------:R-:W-:Y:S01]  /*8e20*/  R2P PR, R8, 0x6 ;  /* 0x0000000608007804 */ /* 0x000fe20000000000 */
[----:B------:R-:W-:Y:S01]  /*8e30*/  IMAD.MOV.U32 R8, RZ, RZ, 0x20 ;  /* 0x00000020ff087424 */ /* 0x000fe200078e00ff */
[----:B------:R-:W-:Y:S01]  /*8e40*/  F2FP.PACK_AB R96, R97, R96 ;  /* 0x000000606160723e */ /* 0x000fe200000000ff */
[----:B------:R-:W-:Y:S01]  /*8e50*/  IMAD.U32 R10, R11, 0x2, R10 ;  /* 0x000000020b0a7824 */ /* 0x000fe200078e000a */
[----:B------:R-:W-:Y:S02]  /*8e60*/  F2FP.PACK_AB R98, R99, R98 ;  /* 0x000000626362723e */ /* 0x000fe400000000ff */
[----:B------:R-:W-:Y:S01]  /*8e70*/  SEL R8, R8, 0xffffffe0, !P1 ;  /* 0xffffffe008087807 */ /* 0x000fe20004800000 */
[----:B------:R-:W-:Y:S01]  /*8e80*/  IMAD.SHL.U32 R11, R10, 0x2, RZ ;  /* 0x000000020a0b7824 */ /* 0x000fe200078e00ff */
[----:B------:R-:W-:-:S02]  /*8e90*/  F2FP.PACK_AB R100, R101, R100 ;  /* 0x000000646564723e */ /* 0x000fc400000000ff */
[----:B------:R-:W-:Y:S01]  /*8ea0*/  F2FP.PACK_AB R102, R103, R102 ;  /* 0x000000666766723e */ /* 0x000fe200000000ff */
[C---:B------:R-:W-:Y:S01]  /*8eb0*/  IMAD.IADD R15, R11.reuse, 0x1, R8 ;  /* 0x000000010b0f7824 */ /* 0x040fe200078e0208 */
[C---:B------:R-:W-:Y:S01]  /*8ec0*/  IADD3 R10, R11.reuse, 0x80, RZ ;  /* 0x000000800b0a7810 */ /* 0x040fe20007ffe0ff */
[----:B------:R-:W-:Y:S01]  /*8ed0*/  STS [R11+0x80], R128 ;  /* 0x000080800b007388 */ /* 0x000fe20000000800 */
[----:B------:R-:W-:Y:S02]  /*8ee0*/  IADD3 R13, R11, 0x70, RZ ;  /* 0x000000700b0d7810 */ /* 0x000fe40007ffe0ff */
[----:B------:R-:W-:Y:S01]  /*8ef0*/  @P0 IADD3 R13, R10, 0x10, RZ ;  /* 0x000000100a0d0810 */ /* 0x000fe20007ffe0ff */
[----:B------:R-:W-:Y:S01]  /*8f00*/  IMAD.MOV.U32 R10, RZ, RZ, 0x40 ;  /* 0x00000040ff0a7424 */ /* 0x000fe200078e00ff */
[----:B------:R-:W-:Y:S01]  /*8f10*/  STS [R11+0x480], R130 ;  /* 0x000480820b007388 */ /* 0x000fe20000000800 */
[----:B------:R-:W-:Y:S02]  /*8f20*/  F2FP.PACK_AB R104, R105, R104 ;  /* 0x000000686968723e */ /* 0x000fe400000000ff */
[----:B------:R-:W-:Y:S01]  /*8f30*/  IMAD.IADD R17, R8, 0x1, R13 ;  /* 0x0000000108117824 */ /* 0x000fe200078e020d */
[----:B------:R-:W-:Y:S01]  /*8f40*/  SEL R10, R10, 0xffffffc0, !P2 ;  /* 0xffffffc00a0a7807 */ /* 0x000fe20005000000 */
[----:B------:R-:W-:Y:S01]  /*8f50*/  STS [R13], R6 ;  /* 0x000000060d007388 */ /* 0x000fe20000000800 */
[----:B------:R-:W-:-:S02]  /*8f60*/  F2FP.PACK_AB R106, R107, R106 ;  /* 0x0000006a6b6a723e */ /* 0x000fc400000000ff */
[----:B------:R-:W-:Y:S01]  /*8f70*/  F2FP.PACK_AB R120, R121, R120 ;  /* 0x000000787978723e */ /* 0x000fe200000000ff */
[--C-:B------:R-:W-:Y:S01]  /*8f80*/  IMAD.IADD R19, R11, 0x1, R10.reuse ;  /* 0x000000010b137824 */ /* 0x100fe200078e020a */
[----:B------:R-:W-:Y:S01]  /*8f90*/  STS [R13+0x400], R126 ;  /* 0x0004007e0d007388 */ /* 0x000fe20000000800 */
[C---:B------:R-:W-:Y:S01]  /*8fa0*/  IMAD.IADD R21, R10.reuse, 0x1, R13 ;  /* 0x000000010a157824 */ /* 0x040fe200078e020d */
[----:B------:R-:W-:Y:S01]  /*8fb0*/  F2FP.PACK_AB R122, R123, R122 ;  /* 0x0000007a7b7a723e */ /* 0x000fe200000000ff */
[----:B------:R-:W-:Y:S01]  /*8fc0*/  IMAD.IADD R23, R10, 0x1, R15 ;  /* 0x000000010a177824 */ /* 0x000fe200078e020f */
[----:B------:R-:W-:Y:S01]  /*8fd0*/  STS [R15+0x80], R68 ;  /* 0x000080440f007388 */ /* 0x000fe20000000800 */
[----:B------:R-:W-:Y:S01]  /*8fe0*/  IMAD.IADD R25, R17, 0x1, R10 ;  /* 0x0000000111197824 */ /* 0x000fe200078e020a */
[----:B------:R-:W-:Y:S02]  /*8ff0*/  F2FP.PACK_AB R108, R109, R108 ;  /* 0x0000006c6d6c723e */ /* 0x000fe400000000ff */
[----:B------:R-:W-:Y:S01]  /*9000*/  STS [R15+0x480], R70 ;  /* 0x000480460f007388 */ /* 0x000fe20000000800 */
[----:B------:R-:W-:-:S02]  /*9010*/  F2FP.PACK_AB R110, R111, R110 ;  /* 0x0000006e6f6e723e */ /* 0x000fc400000000ff */
[----:B------:R-:W-:Y:S01]  /*9020*/  F2FP.PACK_AB R116, R117, R116 ;  /* 0x000000747574723e */ /* 0x000fe200000000ff */
[----:B------:R-:W-:Y:S01]  /*9030*/  STS [R17], R72 ;  /* 0x0000004811007388 */ /* 0x000fe20000000800 */
[----:B------:R-:W-:Y:S02]  /*9040*/  F2FP.PACK_AB R118, R119, R118 ;  /* 0x000000767776723e */ /* 0x000fe400000000ff */
[----:B------:R-:W-:Y:S01]  /*9050*/  F2FP.PACK_AB R112, R113, R112 ;  /* 0x000000707170723e */ /* 0x000fe200000000ff */
[----:B------:R-:W-:Y:S01]  /*9060*/  STS [R17+0x400], R74 ;  /* 0x0004004a11007388 */ /* 0x000fe20000000800 */
[----:B------:R-:W-:Y:S02]  /*9070*/  F2FP.PACK_AB R114, R115, R114 ;  /* 0x000000727372723e */ /* 0x000fe400000000ff */
[----:B------:R-:W-:Y:S01]  /*9080*/  ISETP.NE.U32.AND P1, PT, RZ, c[0x0][0x508], PT ;  /* 0x00014200ff007a0c */ /* 0x000fe20003f25070 */
[----:B------:R-:W-:Y:S01]  /*9090*/  STS [R19+0x80], R76 ;  /* 0x0000804c13007388 */ /* 0x000fe20000000800 */
[----:B------:R-:W-:-:S02]  /*90a0*/  ISETP.NE.U32.AND P0, PT, RZ, c[0x0][0x500], PT ;  /* 0x00014000ff007a0c */ /* 0x000fc40003f05070 */
[----:B------:R-:W-:Y:S01]  /*90b0*/  ISETP.NE.AND.EX P1, PT, RZ, c[0x0][0x50c], PT, P1 ;  /* 0x00014300ff007a0c */ /* 0x000fe20003f25310 */
[----:B------:R-:W-:Y:S01]  /*90c0*/  STS [R19+0x480], R78 ;  /* 0x0004804e13007388 */ /* 0x000fe20000000800 */
[----:B------:R-:W-:-:S03]  /*90d0*/  ISETP.NE.AND.EX P0, PT, RZ, c[0x0][0x504], PT, P0 ;  /* 0x00014100ff007a0c */ /* 0x000fc60003f05300 */
[----:B------:R-:W-:Y:S04]  /*90e0*/  STS [R21], R80 ;  /* 0x0000005015007388 */ /* 0x000fe80000000800 */
[----:B------:R-:W-:Y:S04]  /*90f0*/  STS [R21+0x400], R82 ;  /* 0x0004005215007388 */ /* 0x000fe80000000800 */
[----:B------:R-:W-:Y:S04]  /*9100*/  STS [R23+0x80], R84 ;  /* 0x0000805417007388 */ /* 0x000fe80000000800 */
[----:B------:R-:W-:Y:S04]  /*9110*/  STS [R23+0x480], R86 ;  /* 0x0004805617007388 */ /* 0x000fe80000000800 */
[----:B------:R-:W-:Y:S04]  /*9120*/  STS [R25], R88 ;  /* 0x0000005819007388 */ /* 0x000fe80000000800 */
[----:B------:R-:W-:Y:S04]  /*9130*/  STS [R25+0x400], R90 ;  /* 0x0004005a19007388 */ /* 0x000fe80000000800 */
[----:B------:R-:W-:Y:S04]  /*9140*/  STS [R11+0x4080], R92 ;  /* 0x0040805c0b007388 */ /* 0x000fe80000000800 */
[----:B------:R1:W-:Y:S04]  /*9150*/  STS [R11+0x4480], R94 ;  /* 0x0044805e0b007388 */ /* 0x0003e80000000800 */
[----:B------:R-:W-:Y:S04]  /*9160*/  STS [R13+0x4000], R96 ;  /* 0x004000600d007388 */ /* 0x000fe80000000800 */
[----:B------:R2:W-:Y:S04]  /*9170*/  STS [R13+0x4400], R98 ;  /* 0x004400620d007388 */ /* 0x0005e80000000800 */
[----:B------:R-:W-:Y:S04]  /*9180*/  STS [R15+0x4080], R100 ;  /* 0x004080640f007388 */ /* 0x000fe80000000800 */
[----:B------:R3:W-:Y:S04]  /*9190*/  STS [R15+0x4480], R102 ;  /* 0x004480660f007388 */ /* 0x0007e80000000800 */
[----:B------:R-:W-:Y:S04]  /*91a0*/  STS [R17+0x4000], R104 ;  /* 0x0040006811007388 */ /* 0x000fe80000000800 */
[----:B------:R-:W-:Y:S01]  /*91b0*/  STS [R17+0x4400], R106 ;  /* 0x0044006a11007388 */ /* 0x000fe20000000800 */
[----:B-1----:R-:W-:-:S03]  /*91c0*/  IMAD.MOV.U32 R11, RZ, RZ, 0x4 ;  /* 0x00000004ff0b7424 */ /* 0x002fc600078e00ff */
[----:B------:R-:W-:Y:S04]  /*91d0*/  STS [R19+0x4080], R120 ;  /* 0x0040807813007388 */ /* 0x000fe80000000800 */
[----:B------:R-:W-:Y:S01]  /*91e0*/  STS [R19+0x4480], R122 ;  /* 0x0044807a13007388 */ /* 0x000fe20000000800 */
[----:B--2---:R-:W-:-:S03]  /*91f0*/  IMAD.WIDE R12, R228, R11, c[0x0][0x500] ;  /* 0x00014000e40c7625 */ /* 0x004fc600078e020b */
[----:B------:R-:W-:Y:S04]  /*9200*/  STS [R21+0x4000], R108 ;  /* 0x0040006c15007388 */ /* 0x000fe80000000800 */
[----:B------:R1:W-:Y:S04]  /*9210*/  STS [R21+0x4400], R110 ;  /* 0x0044006e15007388 */ /* 0x0003e80000000800 */
[----:B------:R2:W-:Y:S04]  /*9220*/  STS [R23+0x4080], R116 ;  /* 0x0040807417007388 */ /* 0x0005e80000000800 */
[----:B------:R2:W-:Y:S04]  /*9230*/  STS [R23+0x4480], R118 ;  /* 0x0044807617007388 */ /* 0x0005e80000000800 */
[----:B------:R2:W-:Y:S04]  /*9240*/  STS [R25+0x4000], R112 ;  /* 0x0040007019007388 */ /* 0x0005e80000000800 */
[----:B------:R2:W-:Y:S04]  /*9250*/  STS [R25+0x4400], R114 ;  /* 0x0044007219007388 */ /* 0x0005e80000000800 */
[----:B------:R-:W-:Y:S01]  /*9260*/  BAR.SYNC.DEFER_BLOCKING 0x1, 0x100 ;  /* 0x0044000000007b1d */ /* 0x000fe20000010000 */
[----:B------:R-:W-:-:S02]  /*9270*/  IMAD.MOV.U32 R8, RZ, RZ, c[0x0][0x388] ;  /* 0x0000e200ff087624 */ /* 0x000fc400078e00ff */
[----:B------:R-:W-:-:S03]  /*9280*/  @P1 IMAD.WIDE R10, R228, R11, c[0x0][0x508] ;  /* 0x00014200e40a1625 */ /* 0x000fc600078e020b */
[----:B---3--:R-:W3:Y:S04]  /*9290*/  @P0 LDG.E R15, [R12.64] ;  /* 0x000000100c0f0981 */ /* 0x008ee8000c1e1900 */
[----:B------:R2:W5:Y:S01]  /*92a0*/  @P1 LDG.E R8, [R10.64] ;  /* 0x000000100a081981 */ /* 0x000562000c1e1900 */
[----:B-1----:R-:W-:Y:S02]  /*92b0*/  CS2R R20, SRZ ;  /* 0x0000000000147805 */ /* 0x002fe4000001ff00 */
[--C-:B---3--:R-:W-:Y:S01]  /*92c0*/  @P0 SHF.R.S32.HI R21, RZ, 0x1f, R15.reuse ;  /* 0x0000001fff150819 */ /* 0x108fe2000001140f */
[----:B------:R-:W-:Y:S01]  /*92d0*/  @P0 IMAD.MOV.U32 R20, RZ, RZ, R15 ;  /* 0x000000ffff140224 */ /* 0x000fe200078e000f */
[----:B------:R-:W-:Y:S05]  /*92e0*/  @P1 BRA `(.L_x_27) ;  /* 0x0000004000001947 */ /* 0x000fea0003800000 */
[----:B--2---:R-:W-:Y:S05]  /*92f0*/  @!P0 BRA `(.L_x_27) ;  /* 0x0000003000008947 */ /* 0x004fea0003800000 */
[----:B-----5:R-:W2:Y:S04]  /*9300*/  LDG.E R8, [R12.64] ;  /* 0x000000100c087981 */ /* 0x020ea8000c1e1900 */
[----:B------:R-:W2:Y:S02]  /*9310*/  LDG.E R11, [R12.64+0x4] ;  /* 0x000004100c0b7981 */ /* 0x000ea4000c1e1900 */
[----:B--2---:R-:W-:-:S02]  /*9320*/  IADD3 R8, -R8, R11, RZ ;  /* 0x0000000b08087210 */ /* 0x004fc40007ffe1ff */
.L_x_27:
[----:B--2---:R-:W-:Y:S01]  /*9330*/  LOP3.LUT R5, R5, 0xffffffe0, RZ, 0xc0, !PT ;  /* 0xffffffe005057812 */ /* 0x004fe200078ec0ff */
[----:B------:R-:W1:Y:S01]  /*9340*/  S2R R6, SR_CTAID.Y ;  /* 0x0000000000067919 */ /* 0x000e620000002600 */
[----:B------:R-:W-:Y:S01]  /*9350*/  SHF.R.S32.HI R13, RZ, 0x1f, R2 ;  /* 0x0000001fff0d7819 */ /* 0x000fe20000011402 */
[----:B------:R-:W-:Y:S01]  /*9360*/  IMAD.MOV.U32 R11, RZ, RZ, c[0x0][0x4e8] ;  /* 0x00013a00ff0b7624 */ /* 0x000fe200078e00ff */
[----:B------:R-:W-:Y:S01]  /*9370*/  LEA.HI R12, R9, R9, RZ, 0x1 ;  /* 0x00000009090c7211 */ /* 0x000fe200078f08ff */
[----:B------:R-:W-:Y:S01]  /*9380*/  IMAD.IADD R10, R0, 0x1, -R5 ;  /* 0x00000001000a7824 */ /* 0x000fe200078e0a05 */
[----:B------:R-:W2:Y:S01]  /*9390*/  S2R R37, SR_CTAID.X ;  /* 0x0000000000257919 */ /* 0x000ea20000002500 */
[----:B------:R-:W-:Y:S01]  /*93a0*/  LEA.HI R13, R13, R2, RZ, 0x3 ;  /* 0x000000020d0d7211 */ /* 0x000fe200078f18ff */
[----:B------:R-:W-:Y:S01]  /*93b0*/  IMAD.MOV.U32 R18, RZ, RZ, R20 ;  /* 0x000000ffff127224 */ /* 0x000fe200078e0014 */
[----:B------:R-:W-:Y:S01]  /*93c0*/  ISETP.NE.AND P1, PT, R11, 0x1, PT ;  /* 0x000000010b00780c */ /* 0x000fe20003f25270 */
[----:B------:R-:W-:Y:S01]  /*93d0*/  BSSY B0, `(.L_x_28) ;  /* 0x0000077000007945 */ /* 0x000fe20003800000 */
[----:B------:R-:W-:-:S02]  /*93e0*/  SHF.R.S32.HI R5, RZ, 0x1f, R10 ;  /* 0x0000001fff057819 */ /* 0x000fc4000001140a */
[----:B------:R-:W-:Y:S02]  /*93f0*/  LOP3.LUT R13, R13, 0xffffff8, RZ, 0xc0, !PT ;  /* 0x0ffffff80d0d7812 */ /* 0x000fe400078ec0ff */
[----:B------:R-:W-:Y:S02]  /*9400*/  LEA.HI R5, R5, R10, RZ, 0x2 ;  /* 0x0000000a05057211 */ /* 0x000fe400078f10ff */
[----:B------:R-:W-:Y:S01]  /*9410*/  LOP3.LUT R12, R12, 0x1ffffffe, RZ, 0xc0, !PT ;  /* 0x1ffffffe0c0c7812 */ /* 0x000fe200078ec0ff */
[----:B------:R-:W-:Y:S01]  /*9420*/  IMAD.IADD R2, R2, 0x1, -R13 ;  /* 0x0000000102027824 */ /* 0x000fe200078e0a0d */
[----:B------:R-:W-:Y:S01]  /*9430*/  SHF.R.S32.HI R11, RZ, 0x2, R5 ;  /* 0x00000002ff0b7819 */ /* 0x000fe20000011405 */
[----:B------:R-:W-:Y:S01]  /*9440*/  IMAD R5, R21, c[0x0][0x3a0], RZ ;  /* 0x0000e80015057a24 */ /* 0x000fe200078e02ff */
[----:B------:R-:W-:Y:S02]  /*9450*/  IADD3 R15, R9, -R12, RZ ;  /* 0x8000000c090f7210 */ /* 0x000fe40007ffe0ff */
[----:B------:R-:W-:Y:S01]  /*9460*/  LOP3.LUT P2, RZ, R10, 0x3, RZ, 0xc0, !PT ;  /* 0x000000030aff7812 */ /* 0x000fe2000784c0ff */
[----:B------:R-:W-:Y:S01]  /*9470*/  IMAD R2, R2, 0x10, R11 ;  /* 0x0000001002027824 */ /* 0x000fe200078e020b */
[----:B------:R-:W-:Y:S01]  /*9480*/  MOV R19, R21 ;  /* 0x0000001500137202 */ /* 0x000fe20000000f00 */
[C---:B------:R-:W-:Y:S01]  /*9490*/  IMAD R5, R20.reuse, c[0x0][0x3a4], R5 ;  /* 0x0000e90014057a24 */ /* 0x040fe200078e0205 */
[----:B-1----:R-:W-:Y:S01]  /*94a0*/  SHF.R.S32.HI R13, RZ, 0x1f, R6 ;  /* 0x0000001fff0d7819 */ /* 0x002fe20000011406 */
[----:B------:R-:W-:Y:S01]  /*94b0*/  IMAD.WIDE.U32 R20, R20, c[0x0][0x3a0], RZ ;  /* 0x0000e80014147a25 */ /* 0x000fe200078e00ff */
[----:B------:R-:W-:-:S02]  /*94c0*/  LEA.HI R10, R3, R0, RZ, 0x3 ;  /* 0x00000000030a7211 */ /* 0x000fc400078f18ff */
[----:B------:R-:W-:Y:S01]  /*94d0*/  LEA.HI R3, R3, R0, RZ, 0x6 ;  /* 0x0000000003037211 */ /* 0x000fe200078f30ff */
[----:B------:R-:W-:Y:S01]  /*94e0*/  IMAD R12, R15, 0x8, R2 ;  /* 0x000000080f0c7824 */ /* 0x000fe200078e0202 */
[----:B------:R-:W-:Y:S01]  /*94f0*/  LOP3.LUT R11, R10, 0xfffffff8, RZ, 0xc0, !PT ;  /* 0xfffffff80a0b7812 */ /* 0x000fe200078ec0ff */
[----:B------:R-:W-:Y:S01]  /*9500*/  IMAD.IADD R21, R21, 0x1, R5 ;  /* 0x0000000115157824 */ /* 0x000fe200078e0205 */
[----:B------:R-:W-:Y:S01]  /*9510*/  SHF.R.S32.HI R15, RZ, 0x1f, R228 ;  /* 0x0000001fff0f7819 */ /* 0x000fe200000114e4 */
[----:B------:R-:W-:Y:S01]  /*9520*/  IMAD R9, R13, c[0x0][0x490], RZ ;  /* 0x000124000d097a24 */ /* 0x000fe200078e02ff */
[----:B--2---:R-:W-:Y:S01]  /*9530*/  LEA R5, R37, R12, 0x7 ;  /* 0x0000000c25057211 */ /* 0x004fe200078e38ff */
[----:B------:R-:W-:Y:S01]  /*9540*/  IMAD.WIDE.U32 R18, R6, c[0x0][0x490], R18 ;  /* 0x0001240006127a25 */ /* 0x000fe200078e0012 */
[----:B------:R-:W-:Y:S02]  /*9550*/  SEL R15, R15, RZ, !P0 ;  /* 0x000000ff0f0f7207 */ /* 0x000fe40004000000 */
[----:B------:R-:W-:Y:S01]  /*9560*/  SEL R16, R228, RZ, !P0 ;  /* 0x000000ffe4107207 */ /* 0x000fe20004000000 */
[----:B------:R-:W-:-:S02]  /*9570*/  IMAD R9, R6, c[0x0][0x494], R9 ;  /* 0x0001250006097a24 */ /* 0x000fc400078e0209 */
[----:B------:R-:W-:Y:S02]  /*9580*/  IMAD R13, R13, c[0x0][0x3e8], RZ ;  /* 0x0000fa000d0d7a24 */ /* 0x000fe400078e02ff */
[----:B------:R-:W-:Y:S02]  /*9590*/  IMAD.IADD R11, R0, 0x1, -R11 ;  /* 0x00000001000b7824 */ /* 0x000fe400078e0a0b */
[----:B------:R-:W-:-:S04]  /*95a0*/  @P1 IMAD.HI.U32 R0, R5, c[0x0][0x4ec], RZ ;  /* 0x00013b0005001a27 */ /* 0x000fc800078e00ff */
[----:B------:R-:W-:Y:S01]  /*95b0*/  IMAD.IADD R19, R19, 0x1, R9 ;  /* 0x0000000113137824 */ /* 0x000fe200078e0209 */
[----:B------:R-:W-:Y:S01]  /*95c0*/  MOV R9, R5 ;  /* 0x0000000500097202 */ /* 0x000fe20000000f00 */
[C---:B------:R-:W-:Y:S01]  /*95d0*/  IMAD R13, R6.reuse, c[0x0][0x3ec], R13 ;  /* 0x0000fb00060d7a24 */ /* 0x040fe200078e020d */
[----:B------:R-:W-:Y:S01]  /*95e0*/  @P1 SHF.R.U32.HI R9, RZ, c[0x0][0x4f0], R0 ;  /* 0x00013c00ff091a19 */ /* 0x000fe20000011600 */
[----:B------:R-:W-:Y:S01]  /*95f0*/  IMAD.WIDE.U32 R20, R6, c[0x0][0x3e8], R20 ;  /* 0x0000fa0006147a25 */ /* 0x000fe200078e0014 */
[----:B------:R-:W-:Y:S02]  /*9600*/  SHF.R.S32.HI R6, RZ, 0x3, R10 ;  /* 0x00000003ff067819 */ /* 0x000fe4000001140a */
[----:B------:R-:W-:Y:S01]  /*9610*/  IADD3 R12, -R9, RZ, RZ ;  /* 0x000000ff090c7210 */ /* 0x000fe20007ffe1ff */
[----:B------:R-:W-:Y:S01]  /*9620*/  IMAD.IADD R21, R21, 0x1, R13 ;  /* 0x0000000115157824 */ /* 0x000fe200078e020d */
[----:B------:R-:W-:Y:S01]  /*9630*/  SHF.R.S32.HI R14, RZ, 0x1f, R9 ;  /* 0x0000001fff0e7819 */ /* 0x000fe20000011409 */
[----:B------:R-:W-:-:S02]  /*9640*/  IMAD R10, R11, 0x20, R6 ;  /* 0x000000200b0a7824 */ /* 0x000fc400078e0206 */
[----:B------:R-:W-:Y:S02]  /*9650*/  IMAD R13, R15, c[0x0][0x498], RZ ;  /* 0x000126000f0d7a24 */ /* 0x000fe400078e02ff */
[----:B------:R-:W-:Y:S02]  /*9660*/  IMAD R10, R37, 0x80, R10 ;  /* 0x00000080250a7824 */ /* 0x000fe400078e020a */
[----:B------:R-:W-:-:S04]  /*9670*/  IMAD.WIDE.U32 R18, R16, c[0x0][0x498], R18 ;  /* 0x0001260010127a25 */ /* 0x000fc800078e0012 */
[----:B------:R-:W-:Y:S01]  /*9680*/  IMAD R12, R12, c[0x0][0x4e8], R5 ;  /* 0x00013a000c0c7a24 */ /* 0x000fe200078e0205 */
[----:B------:R-:W-:Y:S01]  /*9690*/  IADD3 R18, P0, R9, R18, RZ ;  /* 0x0000001209127210 */ /* 0x000fe20007f1e0ff */
[----:B------:R-:W-:-:S04]  /*96a0*/  @P1 IMAD.HI.U32 R0, R10, c[0x0][0x4ec], RZ ;  /* 0x00013b000a001a27 */ /* 0x000fc800078e00ff */
[----:B------:R-:W-:Y:S01]  /*96b0*/  IMAD R5, R16, c[0x0][0x49c], R13 ;  /* 0x0001270010057a24 */ /* 0x000fe200078e020d */
[----:B------:R-:W-:Y:S01]  /*96c0*/  SHF.R.S32.HI R13, RZ, 0x1f, R12 ;  /* 0x0000001fff0d7819 */ /* 0x000fe2000001140c */
[----:B------:R-:W-:Y:S01]  /*96d0*/  IMAD.MOV.U32 R9, RZ, RZ, R10 ;  /* 0x000000ffff097224 */ /* 0x000fe200078e000a */
[----:B------:R-:W-:Y:S01]  /*96e0*/  @P1 SHF.R.U32.HI R9, RZ, c[0x0][0x4f0], R0 ;  /* 0x00013c00ff091a19 */ /* 0x000fe20000011600 */
[----:B------:R-:W-:Y:S01]  /*96f0*/  IMAD.SHL.U32 R0, R11, 0x8, RZ ;  /* 0x000000080b007824 */ /* 0x000fe200078e00ff */
[----:B------:R-:W-:Y:S01]  /*9700*/  IADD3.X R19, R14, R19, R5, P0, !PT ;  /* 0x000000130e137210 */ /* 0x000fe200007fe405 */
[----:B------:R-:W-:Y:S01]  /*9710*/  IMAD R11, R13, c[0x0][0x488], RZ ;  /* 0x000122000d0b7a24 */ /* 0x000fe200078e02ff */
[----:B------:R-:W-:Y:S01]  /*9720*/  SHF.L.U32 R5, R6, 0x6, RZ ;  /* 0x0000000606057819 */ /* 0x000fe200000006ff */
[----:B------:R-:W-:Y:S01]  /*9730*/  IMAD R15, R15, c[0x0][0x3f0], RZ ;  /* 0x0000fc000f0f7a24 */ /* 0x000fe200078e02ff */
[----:B------:R-:W-:Y:S01]  /*9740*/  IADD3 R13, -R9, RZ, RZ ;  /* 0x000000ff090d7210 */ /* 0x000fe20007ffe1ff */
[----:B------:R-:W-:Y:S01]  /*9750*/  IMAD.WIDE.U32 R18, R12, c[0x0][0x488], R18 ;  /* 0x000122000c127a25 */ /* 0x000fe200078e0012 */
[----:B------:R-:W-:-:S02]  /*9760*/  LOP3.LUT R5, R5, 0x1c0, RZ, 0xc0, !PT ;  /* 0x000001c005057812 */ /* 0x000fc400078ec0ff */
[----:B------:R-:W-:Y:S01]  /*9770*/  IADD3 R36, R0, 0x40, RZ ;  /* 0x0000004000247810 */ /* 0x000fe20007ffe0ff */
[----:B------:R-:W-:Y:S01]  /*9780*/  IMAD R11, R12, c[0x0][0x48c], R11 ;  /* 0x000123000c0b7a24 */ /* 0x000fe200078e020b */
[----:B------:R-:W-:Y:S01]  /*9790*/  LEA R14, P0, R18, c[0x0][0x450], 0x2 ;  /* 0x00011400120e7a11 */ /* 0x000fe200078010ff */
[C---:B------:R-:W-:Y:S01]  /*97a0*/  IMAD R15, R16.reuse, c[0x0][0x3f4], R15 ;  /* 0x0000fd00100f7a24 */ /* 0x040fe200078e020f */
[----:B------:R-:W-:Y:S01]  /*97b0*/  LOP3.LUT R12, R5, 0x38, R0, 0xf8, !PT ;  /* 0x00000038050c7812 */ /* 0x000fe200078ef800 */
[----:B------:R-:W-:Y:S01]  /*97c0*/  IMAD.IADD R11, R19, 0x1, R11 ;  /* 0x00000001130b7824 */ /* 0x000fe200078e020b */
[----:B------:R-:W-:Y:S01]  /*97d0*/  SHF.R.U32.HI R5, RZ, 0x3, R5 ;  /* 0x00000003ff057819 */ /* 0x000fe20000011605 */
[----:B------:R-:W-:Y:S01]  /*97e0*/  IMAD.WIDE.U32 R16, R16, c[0x0][0x3f0], R20 ;  /* 0x0000fc0010107a25 */ /* 0x000fe200078e0014 */
[----:B------:R-:W-:Y:S02]  /*97f0*/  SHFL.IDX PT, R34, R14, RZ, 0x1c1f ;  /* 0x001c1fff0e227589 */ /* 0x000fe400000e0000 */
[----:B------:R-:W-:Y:S01]  /*9800*/  LEA.HI.X R11, R18, c[0x0][0x454], R11, 0x2, P0 ;  /* 0x00011500120b7a11 */ /* 0x000fe200000f140b */
[----:B------:R-:W-:Y:S01]  /*9810*/  IMAD.IADD R15, R17, 0x1, R15 ;  /* 0x00000001110f7824 */ /* 0x000fe200078e020f */
[----:B------:R1:W-:Y:S01]  /*9820*/  SHFL.IDX PT, R32, R14, 0x1, 0x1c1f ;  /* 0x003c1f000e207f89 */ /* 0x0003e200000e0000 */
[----:B------:R-:W-:Y:S01]  /*9830*/  IMAD R17, R37, 0x80, R2 ;  /* 0x0000008025117824 */ /* 0x000fe200078e0202 */
[----:B------:R-:W-:Y:S01]  /*9840*/  LOP3.LUT R5, R12, R5, RZ, 0x3c, !PT ;  /* 0x000000050c057212 */ /* 0x000fe200078e3cff */
[----:B-----5:R-:W-:Y:S01]  /*9850*/  IMAD R2, R8, c[0x0][0x4e8], RZ ;  /* 0x00013a0008027a24 */ /* 0x020fe200078e02ff */
[----:B------:R-:W2:Y:S01]  /*9860*/  SHFL.IDX PT, R35, R11, RZ, 0x1c1f ;  /* 0x001c1fff0b237589 */ /* 0x000ea200000e0000 */
[----:B------:R-:W-:Y:S01]  /*9870*/  SHF.R.S32.HI R12, RZ, 0x1f, R9 ;  /* 0x0000001fff0c7819 */ /* 0x000fe20000011409 */
[----:B------:R-:W-:Y:S01]  /*9880*/  IMAD R13, R13, c[0x0][0x4e8], R10 ;  /* 0x00013a000d0d7a24 */ /* 0x000fe200078e020a */
[C---:B------:R-:W-:Y:S01]  /*9890*/  IADD3 R19, R17.reuse, 0x8, RZ ;  /* 0x0000000811137810 */ /* 0x040fe20007ffe0ff */
[----:B------:R-:W3:Y:S01]  /*98a0*/  SHFL.IDX PT, R33, R11, 0x1, 0x1c1f ;  /* 0x003c1f000b217f89 */ /* 0x000ee200000e0000 */
[-C--:B------:R-:W-:Y:S01]  /*98b0*/  ISETP.GE.OR P0, PT, R17, R2.reuse, P2 ;  /* 0x000000021100720c */ /* 0x080fe20001706670 */
[----:B------:R-:W-:Y:S01]  /*98c0*/  IMAD R12, R12, c[0x0][0x3e0], RZ ;  /* 0x0000f8000c0c7a24 */ /* 0x000fe200078e02ff */
[----:B------:R-:W-:Y:S01]  /*98d0*/  ISETP.GE.OR P2, PT, R19, R2, P2 ;  /* 0x000000021300720c */ /* 0x000fe20001746670 */
[----:B------:R-:W-:Y:S01]  /*98e0*/  IMAD.SHL.U32 R10, R3, 0x8, RZ ;  /* 0x00000008030a7824 */ /* 0x000fe200078e00ff */
[----:B------:R-:W-:Y:S01]  /*98f0*/  SHF.R.S32.HI R8, RZ, 0x1f, R13 ;  /* 0x0000001fff087819 */ /* 0x000fe2000001140d */
[----:B------:R-:W-:Y:S01]  /*9900*/  IMAD R12, R9, c[0x0][0x3e4], R12 ;  /* 0x0000f900090c7a24 */ /* 0x000fe200078e020c */
[----:B------:R-:W-:-:S02]  /*9910*/  LEA R37, R37, R6, 0x7 ;  /* 0x0000000625257211 */ /* 0x000fc400078e38ff */
[----:B------:R-:W-:Y:S01]  /*9920*/  LOP3.LUT R5, R5, 0x7ffffe00, R10, 0xf8, !PT ;  /* 0x7ffffe0005057812 */ /* 0x000fe200078ef80a */
[----:B------:R-:W-:-:S03]  /*9930*/  IMAD R8, R8, c[0x0][0x3d8], RZ ;  /* 0x0000f60008087a24 */ /* 0x000fc600078e02ff */
[----:B------:R-:W-:Y:S01]  /*9940*/  SHF.L.U32 R40, R5, 0x1, RZ ;  /* 0x0000000105287819 */ /* 0x000fe200000006ff */
[----:B------:R-:W-:Y:S01]  /*9950*/  IMAD R3, R13, c[0x0][0x3dc], R8 ;  /* 0x0000f7000d037a24 */ /* 0x000fe200078e0208 */
[----:B-1----:R-:W-:-:S05]  /*9960*/  MOV R14, R16 ;  /* 0x00000010000e7202 */ /* 0x002fca0000000f00 */
[----:B------:R-:W-:Y:S01]  /*9970*/  IMAD.WIDE.U32 R20, R9, c[0x0][0x3e0], R14 ;  /* 0x0000f80009147a25 */ /* 0x000fe200078e000e */
[----:B--2---:R1:W-:Y:S03]  /*9980*/  @!P0 ST.E [R34.64], R4 ;  /* 0x0000000422008985 */ /* 0x0043e6000c101910 */
[----:B------:R-:W-:Y:S01]  /*9990*/  IMAD.IADD R21, R21, 0x1, R12 ;  /* 0x0000000115157824 */ /* 0x000fe200078e020c */
[----:B---3--:R1:W-:Y:S03]  /*99a0*/  @!P2 ST.E [R32.64], R7 ;  /* 0x000000072000a985 */ /* 0x0083e6000c101910 */
[----:B------:R-:W-:Y:S01]  /*99b0*/  IMAD.WIDE.U32 R38, R13, c[0x0][0x3d8], R20 ;  /* 0x0000f6000d267a25 */ /* 0x000fe200078e0014 */
[----:B------:R1:W2:Y:S03]  /*99c0*/  LDS.128 R28, [R40+0x1080] ;  /* 0x00108000281c7984 */ /* 0x0002a60000000c00 */
[----:B------:R-:W-:Y:S01]  /*99d0*/  IMAD.IADD R3, R39, 0x1, R3 ;  /* 0x0000000127037824 */ /* 0x000fe200078e0203 */
[----:B------:R1:W3:Y:S01]  /*99e0*/  LDS.128 R24, [R40+0x2080] ;  /* 0x0020800028187984 */ /* 0x0002e20000000c00 */
[----:B------:R-:W-:-:S03]  /*99f0*/  LEA R39, P0, R38, c[0x0][0x380], 0x1 ;  /* 0x0000e00026277a11 */ /* 0x000fc600078008ff */
[----:B------:R1:W4:Y:S01]  /*9a00*/  LDS.128 R20, [R40+0x3080] ;  /* 0x0030800028147984 */ /* 0x0003220000000c00 */
[----:B------:R-:W-:Y:S02]  /*9a10*/  LEA.HI.X R38, R38, c[0x0][0x384], R3, 0x1, P0 ;  /* 0x0000e10026267a11 */ /* 0x000fe400000f0c03 */
[----:B------:R-:W-:Y:S01]  /*9a20*/  ISETP.GE.AND P0, PT, R37, R2, PT ;  /* 0x000000022500720c */ /* 0x000fe20003f06270 */
[----:B------:R1:W1:Y:S04]  /*9a30*/  LDS.128 R16, [R40+0x5080] ;  /* 0x0050800028107984 */ /* 0x0002680000000c00 */
[----:B------:R1:W1:Y:S04]  /*9a40*/  LDS.128 R12, [R40+0x6080] ;  /* 0x00608000280c7984 */ /* 0x0002680000000c00 */
[----:B------:R1:W1:Y:S04]  /*9a50*/  LDS.128 R8, [R40+0x7080] ;  /* 0x0070800028087984 */ /* 0x0002680000000c00 */
[----:B------:R1:W1:Y:S04]  /*9a60*/  SHFL.IDX PT, R42, R39, RZ, 0x181f ;  /* 0x00181fff272a7589 */ /* 0x00026800000e0000 */
[----:B------:R1:W1:Y:S01]  /*9a70*/  SHFL.IDX PT, R43, R38, RZ, 0x181f ;  /* 0x00181fff262b7589 */ /* 0x00026200000e0000 */
[----:B------:R-:W-:Y:S05]  /*9a80*/  @P0 BRA `(.L_x_29) ;  /* 0x000000b000000947 */ /* 0x000fea0003800000 */
[----:B-1----:R-:W1:Y:S01]  /*9a90*/  LDS.128 R32, [R40+0x80] ;  /* 0x0000800028207984 */ /* 0x002e620000000c00 */
[----:B------:R-:W-:-:S02]  /*9aa0*/  ISETP.GE.AND P0, PT, R36, c[0x0][0x3c8], PT ;  /* 0x0000f20024007a0c */ /* 0x000fc40003f06270 */
[----:B------:R-:W-:Y:S01]  /*9ab0*/  ISETP.GE.AND P1, PT, R0, c[0x0][0x3c8], PT ;  /* 0x0000f20000007a0c */ /* 0x000fe20003f26270 */
[----:B------:R-:W5:Y:S10]  /*9ac0*/  LDS.128 R4, [R40+0x4080] ;  /* 0x0040800028047984 */ /* 0x000f740000000c00 */
[----:B------:R-:W-:-:S02]  /*9ad0*/  @!P0 SHF.R.S32.HI R3, RZ, 0x1f, R36 ;  /* 0x0000001fff038819 */ /* 0x000fc40000011424 */
[----:B------:R-:W-:Y:S02]  /*9ae0*/  @!P1 IMAD.WIDE R44, R0, 0x2, R42 ;  /* 0x00000002002c9825 */ /* 0x000fe400078e022a */
[----:B------:R-:W-:-:S04]  /*9af0*/  @!P0 LEA.HI R3, R3, R36, RZ, 0x3 ;  /* 0x0000002403038211 */ /* 0x000fc800078f18ff */
[----:B------:R-:W-:-:S05]  /*9b00*/  @!P0 LOP3.LUT R3, R3, 0xfffffff8, RZ, 0xc0, !PT ;  /* 0xfffffff803038812 */ /* 0x000fca00078ec0ff */
[----:B------:R-:W-:Y:S01]  /*9b10*/  @!P0 IMAD.WIDE R42, R3, 0x2, R42 ;  /* 0x00000002032a8825 */ /* 0x000fe200078e022a */
[----:B-1----:R1:W-:Y:S04]  /*9b20*/  @!P1 ST.E.128 [R44.64], R32 ;  /* 0x000000202c009985 */ /* 0x0023e8000c101d10 */
[----:B-----5:R1:W-:Y:S02]  /*9b30*/  @!P0 ST.E.128 [R42.64], R4 ;  /* 0x000000042a008985 */ /* 0x0203e4000c101d10 */
.L_x_29:
[----:B------:R-:W-:Y:S05]  /*9b40*/  BSYNC B0 ;  /* 0x0000000000007941 */ /* 0x000fea0003800000 */
.L_x_28:
[----:B------:R-:W-:Y:S01]  /*9b50*/  IADD3 R3, R37, 0x20, RZ ;  /* 0x0000002025037810 */ /* 0x000fe20007ffe0ff */
[----:B-1----:R1:W4:Y:S01]  /*9b60*/  SHFL.IDX PT, R5, R38, 0x1, 0x181f ;  /* 0x00381f0026057f89 */ /* 0x00232200000e0000 */
[----:B------:R-:W-:Y:S02]  /*9b70*/  BSSY B0, `(.L_x_30) ;  /* 0x000000d000007945 */ /* 0x000fe40003800000 */
[----:B------:R-:W-:Y:S01]  /*9b80*/  ISETP.GE.AND P0, PT, R3, R2, PT ;  /* 0x000000020300720c */ /* 0x000fe20003f06270 */
[----:B------:R1:W3:-:S12]  /*9b90*/  SHFL.IDX PT, R4, R39, 0x1, 0x181f ;  /* 0x00381f0027047f89 */ /* 0x0002d800000e0000 */
[----:B------:R-:W-:Y:S05]  /*9ba0*/  @P0 BRA `(.L_x_31) ;  /* 0x0000009000000947 */ /* 0x000fea0003800000 */
[----:B------:R-:W-:Y:S02]  /*9bb0*/  ISETP.GE.AND P0, PT, R36, c[0x0][0x3c8], PT ;  /* 0x0000f20024007a0c */ /* 0x000fe40003f06270 */
[----:B------:R-:W-:-:S11]  /*9bc0*/  ISETP.GE.AND P1, PT, R0, c[0x0][0x3c8], PT ;  /* 0x0000f20000007a0c */ /* 0x000fd60003f26270 */
[----:B------:R-:W-:Y:S02]  /*9bd0*/  @!P0 SHF.R.S32.HI R3, RZ, 0x1f, R36 ;  /* 0x0000001fff038819 */ /* 0x000fe40000011424 */
[----:B---34-:R-:W-:Y:S02]  /*9be0*/  @!P1 IMAD.WIDE R6, R0, 0x2, R4 ;  /* 0x0000000200069825 */ /* 0x018fe400078e0204 */
[----:B------:R-:W-:-:S03]  /*9bf0*/  @!P0 LEA.HI R3, R3, R36, RZ, 0x3 ;  /* 0x0000002403038211 */ /* 0x000fc600078f18ff */
[----:B--2---:R2:W-:Y:S01]  /*9c00*/  @!P1 ST.E.128 [R6.64], R28 ;  /* 0x0000001c06009985 */ /* 0x0045e2000c101d10 */
[----:B------:R-:W-:-:S05]  /*9c10*/  @!P0 LOP3.LUT R3, R3, 0xfffffff8, RZ, 0xc0, !PT ;  /* 0xfffffff803038812 */ /* 0x000fca00078ec0ff */
[----:B------:R-:W-:-:S05]  /*9c20*/  @!P0 IMAD.WIDE R4, R3, 0x2, R4 ;  /* 0x0000000203048825 */ /* 0x000fca00078e0204 */
[----:B------:R2:W-:Y:S02]  /*9c30*/  @!P0 ST.E.128 [R4.64], R16 ;  /* 0x0000001004008985 */ /* 0x0005e4000c101d10 */
.L_x_31:
[----:B------:R-:W-:Y:S05]  /*9c40*/  BSYNC B0 ;  /* 0x0000000000007941 */ /* 0x000fea0003800000 */
.L_x_30:
[----:B------:R-:W-:Y:S01]  /*9c50*/  IADD3 R3, R37, 0x40, RZ ;  /* 0x0000004025037810 */ /* 0x000fe20007ffe0ff */
[----:B--2-4-:R2:W4:Y:S01]  /*9c60*/  SHFL.IDX PT, R5, R38, 0x2, 0x181f ;  /* 0x00581f0026057f89 */ /* 0x01452200000e0000 */
[----:B------:R-:W-:Y:S02]  /*9c70*/  BSSY B0, `(.L_x_32) ;  /* 0x000000d000007945 */ /* 0x000fe40003800000 */
[----:B------:R-:W-:Y:S01]  /*9c80*/  ISETP.GE.AND P0, PT, R3, R2, PT ;  /* 0x000000020300720c */ /* 0x000fe20003f06270 */
[----:B---3--:R2:W3:-:S12]  /*9c90*/  SHFL.IDX PT, R4, R39, 0x2, 0x181f ;  /* 0x00581f0027047f89 */ /* 0x0084d800000e0000 */
[----:B------:R-:W-:Y:S05]  /*9ca0*/  @P0 BRA `(.L_x_33) ;  /* 0x0000009000000947 */ /* 0x000fea0003800000 */
[----:B------:R-:W-:Y:S02]  /*9cb0*/  ISETP.GE.AND P0, PT, R36, c[0x0][0x3c8], PT ;  /* 0x0000f20024007a0c */ /* 0x000fe40003f06270 */
[----:B------:R-:W-:-:S11]  /*9cc0*/  ISETP.GE.AND P1, PT, R0, c[0x0][0x3c8], PT ;  /* 0x0000f20000007a0c */ /* 0x000fd60003f26270 */
[----:B------:R-:W-:Y:S02]  /*9cd0*/  @!P0 SHF.R.S32.HI R3, RZ, 0x1f, R36 ;  /* 0x0000001fff038819 */ /* 0x000fe40000011424 */
[----:B---34-:R-:W-:Y:S02]  /*9ce0*/  @!P1 IMAD.WIDE R6, R0, 0x2, R4 ;  /* 0x0000000200069825 */ /* 0x018fe400078e0204 */
[----:B------:R-:W-:-:S03]  /*9cf0*/  @!P0 LEA.HI R3, R3, R36, RZ, 0x3 ;  /* 0x0000002403038211 */ /* 0x000fc600078f18ff */
[----:B------:R3:W-:Y:S01]  /*9d00*/  @!P1 ST.E.128 [R6.64], R24 ;  /* 0x0000001806009985 */ /* 0x0007e2000c101d10 */
[----:B------:R-:W-:-:S05]  /*9d10*/  @!P0 LOP3.LUT R3, R3, 0xfffffff8, RZ, 0xc0, !PT ;  /* 0xfffffff803038812 */ /* 0x000fca00078ec0ff */
[----:B------:R-:W-:-:S05]  /*9d20*/  @!P0 IMAD.WIDE R4, R3, 0x2, R4 ;  /* 0x0000000203048825 */ /* 0x000fca00078e0204 */
[----:B------:R3:W-:Y:S02]  /*9d30*/  @!P0 ST.E.128 [R4.64], R12 ;  /* 0x0000000c04008985 */ /* 0x0007e4000c101d10 */
.L_x_33:
[----:B------:R-:W-:Y:S05]  /*9d40*/  BSYNC B0 ;  /* 0x0000000000007941 */ /* 0x000fea0003800000 */
.L_x_32:
[----:B------:R-:W-:Y:S01]  /*9d50*/  IADD3 R37, R37, 0x60, RZ ;  /* 0x0000006025257810 */ /* 0x000fe20007ffe0ff */
[----:B---34-:R3:W4:Y:S03]  /*9d60*/  SHFL.IDX PT, R5, R38, 0x3, 0x181f ;  /* 0x00781f0026057f89 */ /* 0x01872600000e0000 */
[----:B------:R-:W-:Y:S01]  /*9d70*/  ISETP.GE.AND P0, PT, R37, R2, PT ;  /* 0x000000022500720c */ /* 0x000fe20003f06270 */
[----:B------:R3:W1:-:S12]  /*9d80*/  SHFL.IDX PT, R4, R39, 0x3, 0x181f ;  /* 0x00781f0027047f89 */ /* 0x00065800000e0000 */
[----:B------:R-:W-:Y:S05]  /*9d90*/  @P0 EXIT ;  /* 0x000000000000094d */ /* 0x000fea0003800000 */
[----:B------:R-:W-:-:S13]  /*9da0*/  ISETP.GE.AND P0, PT, R0, c[0x0][0x3c8], PT ;  /* 0x0000f20000007a0c */ /* 0x000fda0003f06270 */
[----:B-1--4-:R-:W-:-:S05]  /*9db0*/  @!P0 IMAD.WIDE R2, R0, 0x2, R4 ;  /* 0x0000000200028825 */ /* 0x012fca00078e0204 */
[----:B------:R1:W-:Y:S01]  /*9dc0*/  @!P0 ST.E.128 [R2.64], R20 ;  /* 0x0000001402008985 */ /* 0x0003e2000c101d10 */
[----:B------:R-:W-:-:S13]  /*9dd0*/  ISETP.GE.AND P0, PT, R36, c[0x0][0x3c8], PT ;  /* 0x0000f20024007a0c */ /* 0x000fda0003f06270 */
[----:B------:R-:W-:Y:S05]  /*9de0*/  @P0 EXIT ;  /* 0x000000000000094d */ /* 0x000fea0003800000 */
[----:B-1----:R-:W-:-:S04]  /*9df0*/  SHF.R.S32.HI R3, RZ, 0x1f, R36 ;  /* 0x0000001fff037819 */ /* 0x002fc80000011424 */
[----:B------:R-:W-:-:S04]  /*9e00*/  LEA.HI R3, R3, R36, RZ, 0x3 ;  /* 0x0000002403037211 */ /* 0x000fc800078f18ff */
[----:B------:R-:W-:-:S05]  /*9e10*/  LOP3.LUT R3, R3, 0xfffffff8, RZ, 0xc0, !PT ;  /* 0xfffffff803037812 */ /* 0x000fca00078ec0ff */
[----:B------:R-:W-:-:S05]  /*9e20*/  IMAD.WIDE R4, R3, 0x2, R4 ;  /* 0x0000000203047825 */ /* 0x000fca00078e0204 */
[----:B------:R-:W-:Y:S01]  /*9e30*/  ST.E.128 [R4.64], R8 ;  /* 0x0000000804007985 */ /* 0x000fe2000c101d10 */
[----:B------:R-:W-:Y:S05]  /*9e40*/  EXIT ;  /* 0x000000000000794d */ /* 0x000fea0003800000 */
.L_x_26:
[----:B------:R-:W-:Y:S01]  /*9e50*/  ISETP.NE.U32.AND P0, PT, RZ, c[0x0][0x508], PT ;  /* 0x00014200ff007a0c */ /* 0x000fe20003f05070 */
[----:B------:R-:W-:Y:S01]  /*9e60*/  IMAD.MOV.U32 R7, RZ, RZ, 0x4 ;  /* 0x00000004ff077424 */ /* 0x000fe200078e00ff */
[----:B------:R-:W-:Y:S02]  /*9e70*/  ISETP.NE.U32.AND P1, PT, RZ, c[0x0][0x500], PT ;  /* 0x00014000ff007a0c */ /* 0x000fe40003f25070 */
[----:B------:R-:W-:Y:S01]  /*9e80*/  ISETP.NE.AND.EX P0, PT, RZ, c[0x0][0x50c], PT, P0 ;  /* 0x00014300ff007a0c */ /* 0x000fe20003f05300 */
[----:B------:R-:W-:Y:S01]  /*9e90*/  IMAD.WIDE R4, R228, R7, c[0x0][0x500] ;  /* 0x00014000e4047625 */ /* 0x000fe200078e0207 */
[----:B------:R-:W-:-:S03]  /*9ea0*/  ISETP.NE.AND.EX P1, PT, RZ, c[0x0][0x504], PT, P1 ;  /* 0x00014100ff007a0c */ /* 0x000fc60003f25310 */
[----:B------:R-:W-:-:S08]  /*9eb0*/  IMAD.MOV.U32 R2, RZ, RZ, c[0x0][0x388] ;  /* 0x0000e200ff027624 */ /* 0x000fd000078e00ff */
[----:B------:R-:W-:Y:S02]  /*9ec0*/  @P0 IMAD.WIDE R6, R228, R7, c[0x0][0x508] ;  /* 0x00014200e4060625 */ /* 0x000fe400078e0207 */
[----:B------:R-:W2:Y:S04]  /*9ed0*/  @P1 LDG.E R3, [R4.64] ;  /* 0x0000001004031981 */ /* 0x000ea8000c1e1900 */
[----:B------:R1:W5:Y:S01]  /*9ee0*/  @P0 LDG.E R2, [R6.64] ;  /* 0x0000001006020981 */ /* 0x000362000c1e1900 */
[----:B------:R-:W-:Y:S02]  /*9ef0*/  CS2R R12, SRZ ;  /* 0x00000000000c7805 */ /* 0x000fe4000001ff00 */
[--C-:B--2---:R-:W-:Y:S01]  /*9f00*/  @P1 SHF.R.S32.HI R13, RZ, 0x1f, R3.reuse ;  /* 0x0000001fff0d1819 */ /* 0x104fe20000011403 */
[----:B------:R-:W-:Y:S01]  /*9f10*/  @P1 IMAD.MOV.U32 R12, RZ, RZ, R3 ;  /* 0x000000ffff0c1224 */ /* 0x000fe200078e0003 */
[----:B------:R-:W-:Y:S05]  /*9f20*/  @P0 BRA `(.L_x_34) ;  /* 0x0000004000000947 */ /* 0x000fea0003800000 */
[----:B-1----:R-:W-:Y:S05]  /*9f30*/  @!P1 BRA `(.L_x_34) ;  /* 0x0000003000009947 */ /* 0x002fea0003800000 */
[----:B-----5:R-:W2:Y:S04]  /*9f40*/  LDG.E R2, [R4.64] ;  /* 0x0000001004027981 */ /* 0x020ea8000c1e1900 */
[----:B------:R-:W2:Y:S02]  /*9f50*/  LDG.E R3, [R4.64+0x4] ;  /* 0x0000041004037981 */ /* 0x000ea4000c1e1900 */
[----:B--2---:R-:W-:-:S02]  /*9f60*/  IADD3 R2, -R2, R3, RZ ;  /* 0x0000000302027210 */ /* 0x004fc40007ffe1ff */
.L_x_34:
[----:B-1----:R-:W1:Y:S01]  /*9f70*/  S2R R0, SR_TID.X ;  /* 0x0000000000007919 */ /* 0x002e620000002100 */
[----:B------:R-:W-:Y:S01]  /*9f80*/  SHF.R.S32.HI R9, RZ, 0x1f, R228 ;  /* 0x0000001fff097819 */ /* 0x000fe200000114e4 */
[----:B------:R-:W-:Y:S01]  /*9f90*/  BSSY B0, `(.L_x_35) ;  /* 0x0000028000007945 */ /* 0x000fe20003800000 */
[----:B------:R-:W-:-:S02]  /*9fa0*/  SEL R228, R228, RZ, !P1 ;  /* 0x000000ffe4e47207 */ /* 0x000fc40004800000 */
[----:B------:R-:W-:Y:S02]  /*9fb0*/  SEL R9, R9, RZ, !P1 ;  /* 0x000000ff09097207 */ /* 0x000fe40004800000 */
[----:B-1----:R-:W-:-:S13]  /*9fc0*/  ISETP.GE.AND P0, PT, R0, 0x80, PT ;  /* 0x000000800000780c */ /* 0x002fda0003f06270 */
[----:B------:R-:W-:Y:S05]  /*9fd0*/  @P0 BRA `(.L_x_36) ;  /* 0x0000023000000947 */ /* 0x000fea0003800000 */
[----:B------:R-:W1:Y:S01]  /*9fe0*/  S2R R7, SR_CTAID.X ;  /* 0x0000000000077919 */ /* 0x000e620000002500 */
[----:B-----5:R-:W-:Y:S01]  /*9ff0*/  IMAD R4, R2, c[0x0][0x4e8], RZ ;  /* 0x00013a0002047a24 */ /* 0x020fe200078e02ff */
[----:B-1----:R-:W-:-:S04]  /*a000*/  LEA R7, R7, R0, 0x7 ;  /* 0x0000000007077211 */ /* 0x002fc800078e38ff */
[----:B------:R-:W-:-:S13]  /*a010*/  ISETP.GE.AND P0, PT, R7, R4, PT ;  /* 0x000000040700720c */ /* 0x000fda0003f06270 */
[----:B------:R-:W-:Y:S05]  /*a020*/  @P0 BRA `(.L_x_36) ;  /* 0x000001e000000947 */ /* 0x000fea0003800000 */
[----:B------:R-:W1:Y:S01]  /*a030*/  S2R R4, SR_CTAID.Y ;  /* 0x0000000000047919 */ /* 0x000e620000002600 */
[----:B------:R-:W-:Y:S01]  /*a040*/  MOV R3, c[0x0][0x4e8] ;  /* 0x00013a0000037a02 */ /* 0x000fe20000000f00 */
[----:B------:R-:W-:Y:S01]  /*a050*/  IMAD.MOV.U32 R11, RZ, RZ, R13 ;  /* 0x000000ffff0b7224 */ /* 0x000fe200078e000d */
[----:B------:R-:W-:Y:S01]  /*a060*/  MOV R10, R12 ;  /* 0x0000000c000a7202 */ /* 0x000fe20000000f00 */
[----:B------:R-:W-:Y:S01]  /*a070*/  IMAD.MOV.U32 R6, RZ, RZ, R7 ;  /* 0x000000ffff067224 */ /* 0x000fe200078e0007 */
[----:B------:R-:W-:-:S13]  /*a080*/  ISETP.NE.AND P0, PT, R3, 0x1, PT ;  /* 0x000000010300780c */ /* 0x000fda0003f05270 */
[----:B------:R-:W-:-:S05]  /*a090*/  @P0 IMAD.HI.U32 R5, R7, c[0x0][0x4ec], RZ ;  /* 0x00013b0007050a27 */ /* 0x000fca00078e00ff */
[----:B------:R-:W-:Y:S01]  /*a0a0*/  @P0 SHF.R.U32.HI R6, RZ, c[0x0][0x4f0], R5 ;  /* 0x00013c00ff060a19 */ /* 0x000fe20000011605 */
[----:B-1----:R-:W-:Y:S01]  /*a0b0*/  IMAD.WIDE.U32 R10, R4, c[0x0][0x490], R10 ;  /* 0x00012400040a7a25 */ /* 0x002fe200078e000a */
[----:B------:R-:W-:Y:S02]  /*a0c0*/  SHF.R.S32.HI R3, RZ, 0x1f, R4 ;  /* 0x0000001fff037819 */ /* 0x000fe40000011404 */
[----:B------:R-:W-:-:S03]  /*a0d0*/  SHF.R.S32.HI R8, RZ, 0x1f, R6 ;  /* 0x0000001fff087819 */ /* 0x000fc60000011406 */
[----:B------:R-:W-:-:S04]  /*a0e0*/  IMAD R3, R3, c[0x0][0x490], RZ ;  /* 0x0001240003037a24 */ /* 0x000fc800078e02ff */
[----:B------:R-:W-:Y:S01]  /*a0f0*/  IMAD R3, R4, c[0x0][0x494], R3 ;  /* 0x0001250004037a24 */ /* 0x000fe200078e0203 */
[----:B------:R-:W-:-:S03]  /*a100*/  IADD3 R4, -R6, RZ, RZ ;  /* 0x000000ff06047210 */ /* 0x000fc60007ffe1ff */
[----:B------:R-:W-:Y:S02]  /*a110*/  IMAD.IADD R11, R3, 0x1, R11 ;  /* 0x00000001030b7824 */ /* 0x000fe400078e020b */
[----:B------:R-:W-:Y:S02]  /*a120*/  IMAD R3, R9, c[0x0][0x498], RZ ;  /* 0x0001260009037a24 */ /* 0x000fe400078e02ff */
[----:B------:R-:W-:Y:S02]  /*a130*/  IMAD R4, R4, c[0x0][0x4e8], R7 ;  /* 0x00013a0004047a24 */ /* 0x000fe400078e0207 */
[----:B------:R-:W-:-:S03]  /*a140*/  IMAD.WIDE.U32 R10, R228, c[0x0][0x498], R10 ;  /* 0x00012600e40a7a25 */ /* 0x000fc600078e000a */
[----:B------:R-:W-:Y:S01]  /*a150*/  SHF.R.S32.HI R5, RZ, 0x1f, R4 ;  /* 0x0000001fff057819 */ /* 0x000fe20000011404 */
[----:B------:R-:W-:Y:S01]  /*a160*/  IMAD R3, R228, c[0x0][0x49c], R3 ;  /* 0x00012700e4037a24 */ /* 0x000fe200078e0203 */
[----:B------:R-:W-:-:S03]  /*a170*/  IADD3 R6, P0, R6, R10, RZ ;  /* 0x0000000a06067210 */ /* 0x000fc60007f1e0ff */
[----:B------:R-:W-:Y:S01]  /*a180*/  IMAD R5, R5, c[0x0][0x488], RZ ;  /* 0x0001220005057a24 */ /* 0x000fe200078e02ff */
[----:B------:R-:W-:Y:S02]  /*a190*/  IADD3.X R7, R8, R11, R3, P0, !PT ;  /* 0x0000000b08077210 */ /* 0x000fe400007fe403 */
[----:B------:R-:W-:Y:S01]  /*a1a0*/  MOV R3, 0xff800000 ;  /* 0xff80000000037802 */ /* 0x000fe20000000f00 */
[C---:B------:R-:W-:Y:S02]  /*a1b0*/  IMAD R5, R4.reuse, c[0x0][0x48c], R5 ;  /* 0x0001230004057a24 */ /* 0x040fe400078e0205 */
[----:B------:R-:W-:-:S05]  /*a1c0*/  IMAD.WIDE.U32 R6, R4, c[0x0][0x488], R6 ;  /* 0x0001220004067a25 */ /* 0x000fca00078e0006 */
[----:B------:R-:W-:Y:S02]  /*a1d0*/  IADD3 R5, R7, R5, RZ ;  /* 0x0000000507057210 */ /* 0x000fe40007ffe0ff */
[----:B------:R-:W-:-:S04]  /*a1e0*/  LEA R4, P0, R6, c[0x0][0x450], 0x2 ;  /* 0x0001140006047a11 */ /* 0x000fc800078010ff */
[----:B------:R-:W-:-:S05]  /*a1f0*/  LEA.HI.X R5, R6, c[0x0][0x454], R5, 0x2, P0 ;  /* 0x0001150006057a11 */ /* 0x000fca00000f1405 */
[----:B------:R1:W-:Y:S04]  /*a200*/  STG.E [R4.64], R3 ;  /* 0x0000000304007986 */ /* 0x0003e8000c101910 */
.L_x_36:
[----:B------:R-:W-:Y:S05]  /*a210*/  BSYNC B0 ;  /* 0x0000000000007941 */ /* 0x000fea0003800000 */
.L_x_35:
[----:B------:R-:W2:Y:S01]  /*a220*/  S2R R7, SR_CTAID.Y ;  /* 0x0000000000077919 */ /* 0x000ea20000002600 */
[----:B-1----:R-:W-:Y:S01]  /*a230*/  SHF.R.S32.HI R3, RZ, 0x1f, R0 ;  /* 0x0000001fff037819 */ /* 0x002fe20000011400 */
[----:B------:R-:W-:Y:S01]  /*a240*/  IMAD R5, R13, c[0x0][0x3a0], RZ ;  /* 0x0000e8000d057a24 */ /* 0x000fe200078e02ff */
[----:B------:R-:W-:Y:S01]  /*a250*/  BSSY B0, `(.L_x_37) ;  /* 0x0000038000007945 */ /* 0x000fe20003800000 */
[----:B------:R-:W1:Y:S01]  /*a260*/  S2R R8, SR_CTAID.X ;  /* 0x0000000000087919 */ /* 0x000e620000002500 */
[----:B------:R-:W-:Y:S01]  /*a270*/  LEA.HI R4, R3, R0, RZ, 0x3 ;  /* 0x0000000003047211 */ /* 0x000fe200078f18ff */
[C---:B------:R-:W-:Y:S01]  /*a280*/  IMAD R10, R12.reuse, c[0x0][0x3a4], R5 ;  /* 0x0000e9000c0a7a24 */ /* 0x040fe200078e0205 */
[----:B------:R-:W-:Y:S01]  /*a290*/  MOV R3, c[0x0][0x4e8] ;  /* 0x00013a0000037a02 */ /* 0x000fe20000000f00 */
[----:B------:R-:W-:Y:S01]  /*a2a0*/  IMAD.WIDE.U32 R12, R12, c[0x0][0x3a0], RZ ;  /* 0x0000e8000c0c7a25 */ /* 0x000fe200078e00ff */
[----:B------:R-:W-:Y:S02]  /*a2b0*/  LOP3.LUT R5, R4, 0xfffffff8, RZ, 0xc0, !PT ;  /* 0xfffffff804057812 */ /* 0x000fe400078ec0ff */
[----:B------:R-:W-:Y:S01]  /*a2c0*/  ISETP.NE.AND P0, PT, R3, 0x1, PT ;  /* 0x000000010300780c */ /* 0x000fe20003f05270 */
[----:B------:R-:W-:Y:S01]  /*a2d0*/  IMAD R9, R9, c[0x0][0x3f0], RZ ;  /* 0x0000fc0009097a24 */ /* 0x000fe200078e02ff */
[----:B------:R-:W-:Y:S01]  /*a2e0*/  SHF.R.S32.HI R4, RZ, 0x3, R4 ;  /* 0x00000003ff047819 */ /* 0x000fe20000011404 */
[----:B------:R-:W-:Y:S01]  /*a2f0*/  IMAD.IADD R5, R0, 0x1, -R5 ;  /* 0x0000000100057824 */ /* 0x000fe200078e0a05 */
[----:B------:R-:W-:Y:S01]  /*a300*/  IADD3 R13, R13, R10, RZ ;  /* 0x0000000a0d0d7210 */ /* 0x000fe20007ffe0ff */
[----:B------:R-:W-:-:S02]  /*a310*/  IMAD R9, R228, c[0x0][0x3f4], R9 ;  /* 0x0000fd00e4097a24 */ /* 0x000fc400078e0209 */
[----:B-----5:R-:W-:Y:S01]  /*a320*/  IMAD R2, R2, c[0x0][0x4e8], RZ ;  /* 0x00013a0002027a24 */ /* 0x020fe200078e02ff */
[C---:B------:R-:W-:Y:S02]  /*a330*/  LEA R3, R5.reuse, R4, 0x5 ;  /* 0x0000000405037211 */ /* 0x040fe400078e28ff */
[----:B------:R-:W-:Y:S02]  /*a340*/  SHF.L.U32 R5, R5, 0x3, RZ ;  /* 0x0000000305057819 */ /* 0x000fe400000006ff */
[----:B--2---:R-:W-:Y:S01]  /*a350*/  SHF.R.S32.HI R6, RZ, 0x1f, R7 ;  /* 0x0000001fff067819 */ /* 0x004fe20000011407 */
[----:B------:R-:W-:-:S04]  /*a360*/  IMAD.WIDE.U32 R12, R7, c[0x0][0x3e8], R12 ;  /* 0x0000fa00070c7a25 */ /* 0x000fc800078e000c */
[----:B------:R-:W-:Y:S02]  /*a370*/  IMAD R6, R6, c[0x0][0x3e8], RZ ;  /* 0x0000fa0006067a24 */ /* 0x000fe400078e02ff */
[----:B-1----:R-:W-:Y:S02]  /*a380*/  IMAD R3, R8, 0x80, R3 ;  /* 0x0000008008037824 */ /* 0x002fe400078e0203 */
[----:B------:R-:W-:Y:S02]  /*a390*/  IMAD R6, R7, c[0x0][0x3ec], R6 ;  /* 0x0000fb0007067a24 */ /* 0x000fe400078e0206 */
[----:B------:R-:W-:-:S03]  /*a3a0*/  @P0 IMAD.HI.U32 R0, R3, c[0x0][0x4ec], RZ ;  /* 0x00013b0003000a27 */ /* 0x000fc600078e00ff */
[----:B------:R-:W-:Y:S02]  /*a3b0*/  IADD3 R13, R6, R13, RZ ;  /* 0x0000000d060d7210 */ /* 0x000fe40007ffe0ff */
[----:B------:R-:W-:Y:S02]  /*a3c0*/  MOV R6, R3 ;  /* 0x0000000300067202 */ /* 0x000fe40000000f00 */
[----:B------:R-:W-:Y:S01]  /*a3d0*/  @P0 SHF.R.U32.HI R6, RZ, c[0x0][0x4f0], R0 ;  /* 0x00013c00ff060a19 */ /* 0x000fe20000011600 */
[----:B------:R-:W-:-:S03]  /*a3e0*/  IMAD.WIDE.U32 R12, R228, c[0x0][0x3f0], R12 ;  /* 0x0000fc00e40c7a25 */ /* 0x000fc600078e000c */
[--C-:B------:R-:W-:Y:S01]  /*a3f0*/  SHF.R.S32.HI R7, RZ, 0x1f, R6.reuse ;  /* 0x0000001fff077819 */ /* 0x100fe20000011406 */
[----:B------:R-:W-:Y:S01]  /*a400*/  IMAD.MOV R0, RZ, RZ, -R6 ;  /* 0x000000ffff007224 */ /* 0x000fe200078e0a06 */
[----:B------:R-:W-:Y:S02]  /*a410*/  IADD3 R13, R13, R9, RZ ;  /* 0x000000090d0d7210 */ /* 0x000fe40007ffe0ff */
[----:B------:R-:W-:Y:S01]  /*a420*/  LEA R9, R8, R4, 0x7 ;  /* 0x0000000408097211 */ /* 0x000fe200078e38ff */
[----:B------:R-:W-:Y:S01]  /*a430*/  IMAD R7, R7, c[0x0][0x3e0], RZ ;  /* 0x0000f80007077a24 */ /* 0x000fe200078e02ff */
[----:B------:R-:W-:Y:S01]  /*a440*/  IADD3 R4, R5, 0x40, RZ ;  /* 0x0000004005047810 */ /* 0x000fe20007ffe0ff */
[----:B------:R-:W-:Y:S02]  /*a450*/  IMAD R0, R0, c[0x0][0x4e8], R3 ;  /* 0x00013a0000007a24 */ /* 0x000fe400078e0203 */
[----:B------:R-:W-:-:S03]  /*a460*/  IMAD.WIDE.U32 R12, R6, c[0x0][0x3e0], R12 ;  /* 0x0000f800060c7a25 */ /* 0x000fc600078e000c */
[----:B------:R-:W-:Y:S01]  /*a470*/  SHF.R.S32.HI R3, RZ, 0x1f, R0 ;  /* 0x0000001fff037819 */ /* 0x000fe20000011400 */
[----:B------:R-:W-:-:S04]  /*a480*/  IMAD R7, R6, c[0x0][0x3e4], R7 ;  /* 0x0000f90006077a24 */ /* 0x000fc800078e0207 */
[----:B------:R-:W-:Y:S01]  /*a490*/  IMAD R3, R3, c[0x0][0x3d8], RZ ;  /* 0x0000f60003037a24 */ /* 0x000fe200078e02ff */
[----:B------:R-:W-:-:S03]  /*a4a0*/  IADD3 R13, R13, R7, RZ ;  /* 0x000000070d0d7210 */ /* 0x000fc60007ffe0ff */
[C---:B------:R-:W-:Y:S02]  /*a4b0*/  IMAD R3, R0.reuse, c[0x0][0x3dc], R3 ;  /* 0x0000f70000037a24 */ /* 0x040fe400078e0203 */
[----:B------:R-:W-:-:S04]  /*a4c0*/  IMAD.WIDE.U32 R12, R0, c[0x0][0x3d8], R12 ;  /* 0x0000f600000c7a25 */ /* 0x000fc800078e000c */
[----:B------:R-:W-:Y:S01]  /*a4d0*/  IMAD.IADD R7, R13, 0x1, R3 ;  /* 0x000000010d077824 */ /* 0x000fe200078e0203 */
[----:B------:R-:W-:-:S04]  /*a4e0*/  LEA R3, P0, R12, c[0x0][0x380], 0x1 ;  /* 0x0000e0000c037a11 */ /* 0x000fc800078008ff */
[----:B------:R-:W-:Y:S01]  /*a4f0*/  LEA.HI.X R0, R12, c[0x0][0x384], R7, 0x1, P0 ;  /* 0x0000e1000c007a11 */ /* 0x000fe200000f0c07 */
[----:B------:R1:W2:Y:S01]  /*a500*/  SHFL.IDX PT, R6, R3, RZ, 0x181f ;  /* 0x00181fff03067589 */ /* 0x0002a200000e0000 */
[----:B------:R-:W-:-:S03]  /*a510*/  ISETP.GE.AND P0, PT, R9, R2, PT ;  /* 0x000000020900720c */ /* 0x000fc60003f06270 */
[----:B------:R1:W3:Y:S10]  /*a520*/  SHFL.IDX PT, R7, R0, RZ, 0x181f ;  /* 0x00181fff00077589 */ /* 0x0002f400000e0000 */
[----:B------:R-:W-:Y:S05]  /*a530*/  @P0 BRA `(.L_x_38) ;  /* 0x0000009000000947 */ /* 0x000fea0003800000 */
[----:B------:R-:W-:Y:S02]  /*a540*/  ISETP.GE.AND P0, PT, R4, c[0x0][0x3c8], PT ;  /* 0x0000f20004007a0c */ /* 0x000fe40003f06270 */
[----:B------:R-:W-:-:S11]  /*a550*/  ISETP.GE.AND P1, PT, R5, c[0x0][0x3c8], PT ;  /* 0x0000f20005007a0c */ /* 0x000fd60003f26270 */
[----:B------:R-:W-:Y:S02]  /*a560*/  @!P0 SHF.R.S32.HI R11, RZ, 0x1f, R4 ;  /* 0x0000001fff0b8819 */ /* 0x000fe40000011404 */
[----:B--23--:R-:W-:Y:S02]  /*a570*/  @!P1 IMAD.WIDE R12, R5, 0x2, R6 ;  /* 0x00000002050c9825 */ /* 0x00cfe400078e0206 */
[----:B------:R-:W-:-:S03]  /*a580*/  @!P0 LEA.HI R11, R11, R4, RZ, 0x3 ;  /* 0x000000040b0b8211 */ /* 0x000fc600078f18ff */
[----:B------:R2:W-:Y:S01]  /*a590*/  @!P1 ST.E.128 [R12.64], RZ ;  /* 0x000000ff0c009985 */ /* 0x0005e2000c101d10 */
[----:B------:R-:W-:-:S05]  /*a5a0*/  @!P0 LOP3.LUT R11, R11, 0xfffffff8, RZ, 0xc0, !PT ;  /* 0xfffffff80b0b8812 */ /* 0x000fca00078ec0ff */
[----:B------:R-:W-:-:S05]  /*a5b0*/  @!P0 IMAD.WIDE R6, R11, 0x2, R6 ;  /* 0x000000020b068825 */ /* 0x000fca00078e0206 */
[----:B------:R2:W-:Y:S02]  /*a5c0*/  @!P0 ST.E.128 [R6.64], RZ ;  /* 0x000000ff06008985 */ /* 0x0005e4000c101d10 */
.L_x_38:
[----:B------:R-:W-:Y:S05]  /*a5d0*/  BSYNC B0 ;  /* 0x0000000000007941 */ /* 0x000fea0003800000 */
.L_x_37:
[----:B--23--:R-:W-:Y:S01]  /*a5e0*/  IADD3 R7, R9, 0x20, RZ ;  /* 0x0000002009077810 */ /* 0x00cfe20007ffe0ff */
[----:B------:R2:W3:Y:S01]  /*a5f0*/  SHFL.IDX PT, R11, R0, 0x1, 0x181f ;  /* 0x00381f00000b7f89 */ /* 0x0004e200000e0000 */
[----:B------:R-:W-:Y:S02]  /*a600*/  BSSY B0, `(.L_x_39) ;  /* 0x000000d000007945 */ /* 0x000fe40003800000 */
[----:B------:R-:W-:Y:S01]  /*a610*/  ISETP.GE.AND P0, PT, R7, R2, PT ;  /* 0x000000020700720c */ /* 0x000fe20003f06270 */
[----:B------:R2:W4:-:S12]  /*a620*/  SHFL.IDX PT, R10, R3, 0x1, 0x181f ;  /* 0x00381f00030a7f89 */ /* 0x00051800000e0000 */
[----:B------:R-:W-:Y:S05]  /*a630*/  @P0 BRA `(.L_x_40) ;  /* 0x0000009000000947 */ /* 0x000fea0003800000 */
[----:B------:R-:W-:Y:S02]  /*a640*/  ISETP.GE.AND P0, PT, R4, c[0x0][0x3c8], PT ;  /* 0x0000f20004007a0c */ /* 0x000fe40003f06270 */
[----:B------:R-:W-:-:S11]  /*a650*/  ISETP.GE.AND P1, PT, R5, c[0x0][0x3c8], PT ;  /* 0x0000f20005007a0c */ /* 0x000fd60003f26270 */
[----:B------:R-:W-:Y:S02]  /*a660*/  @!P0 SHF.R.S32.HI R7, RZ, 0x1f, R4 ;  /* 0x0000001fff078819 */ /* 0x000fe40000011404 */
[----:B---34-:R-:W-:Y:S02]  /*a670*/  @!P1 IMAD.WIDE R12, R5, 0x2, R10 ;  /* 0x00000002050c9825 */ /* 0x018fe400078e020a */
[----:B------:R-:W-:-:S03]  /*a680*/  @!P0 LEA.HI R6, R7, R4, RZ, 0x3 ;  /* 0x0000000407068211 */ /* 0x000fc600078f18ff */
[----:B------:R3:W-:Y:S01]  /*a690*/  @!P1 ST.E.128 [R12.64], RZ ;  /* 0x000000ff0c009985 */ /* 0x0007e2000c101d10 */
[----:B------:R-:W-:-:S05]  /*a6a0*/  @!P0 LOP3.LUT R6, R6, 0xfffffff8, RZ, 0xc0, !PT ;  /* 0xfffffff806068812 */ /* 0x000fca00078ec0ff */
[----:B------:R-:W-:-:S05]  /*a6b0*/  @!P0 IMAD.WIDE R6, R6, 0x2, R10 ;  /* 0x0000000206068825 */ /* 0x000fca00078e020a */
[----:B------:R3:W-:Y:S02]  /*a6c0*/  @!P0 ST.E.128 [R6.64], RZ ;  /* 0x000000ff06008985 */ /* 0x0007e4000c101d10 */
.L_x_40:
[----:B------:R-:W-:Y:S05]  /*a6d0*/  BSYNC B0 ;  /* 0x0000000000007941 */ /* 0x000fea0003800000 */
.L_x_39:
[----:B---3--:R-:W-:Y:S01]  /*a6e0*/  IADD3 R7, R9, 0x40, RZ ;  /* 0x0000004009077810 */ /* 0x008fe20007ffe0ff */
[----:B------:R3:W1:Y:S01]  /*a6f0*/  SHFL.IDX PT, R11, R0, 0x2, 0x181f ;  /* 0x00581f00000b7f89 */ /* 0x00066200000e0000 */
[----:B------:R-:W-:Y:S02]  /*a700*/  BSSY B0, `(.L_x_41) ;  /* 0x000000d000007945 */ /* 0x000fe40003800000 */
[----:B------:R-:W-:Y:S01]  /*a710*/  ISETP.GE.AND P0, PT, R7, R2, PT ;  /* 0x000000020700720c */ /* 0x000fe20003f06270 */
[----:B----4-:R3:W4:-:S12]  /*a720*/  SHFL.IDX PT, R10, R3, 0x2, 0x181f ;  /* 0x00581f00030a7f89 */ /* 0x01071800000e0000 */
[----:B------:R-:W-:Y:S05]  /*a730*/  @P0 BRA `(.L_x_42) ;  /* 0x0000009000000947 */ /* 0x000fea0003800000 */
[----:B------:R-:W-:Y:S02]  /*a740*/  ISETP.GE.AND P0, PT, R4, c[0x0][0x3c8], PT ;  /* 0x0000f20004007a0c */ /* 0x000fe40003f06270 */
[----:B------:R-:W-:-:S11]  /*a750*/  ISETP.GE.AND P1, PT, R5, c[0x0][0x3c8], PT ;  /* 0x0000f20005007a0c */ /* 0x000fd60003f26270 */
[----:B------:R-:W-:Y:S02]  /*a760*/  @!P0 SHF.R.S32.HI R7, RZ, 0x1f, R4 ;  /* 0x0000001fff078819 */ /* 0x000fe40000011404 */
[----:B-1--4-:R-:W-:Y:S02]  /*a770*/  @!P1 IMAD.WIDE R12, R5, 0x2, R10 ;  /* 0x00000002050c9825 */ /* 0x012fe400078e020a */
[----:B------:R-:W-:-:S03]  /*a780*/  @!P0 LEA.HI R6, R7, R4, RZ, 0x3 ;  /* 0x0000000407068211 */ /* 0x000fc600078f18ff */
[----:B------:R1:W-:Y:S01]  /*a790*/  @!P1 ST.E.128 [R12.64], RZ ;  /* 0x000000ff0c009985 */ /* 0x0003e2000c101d10 */
[----:B------:R-:W-:-:S05]  /*a7a0*/  @!P0 LOP3.LUT R6, R6, 0xfffffff8, RZ, 0xc0, !PT ;  /* 0xfffffff806068812 */ /* 0x000fca00078ec0ff */
[----:B------:R-:W-:-:S05]  /*a7b0*/  @!P0 IMAD.WIDE R6, R6, 0x2, R10 ;  /* 0x0000000206068825 */ /* 0x000fca00078e020a */
[----:B------:R1:W-:Y:S02]  /*a7c0*/  @!P0 ST.E.128 [R6.64], RZ ;  /* 0x000000ff06008985 */ /* 0x0003e4000c101d10 */
.L_x_42:
[----:B------:R-:W-:Y:S05]  /*a7d0*/  BSYNC B0 ;  /* 0x0000000000007941 */ /* 0x000fea0003800000 */
.L_x_41:
[----:B------:R-:W-:Y:S01]  /*a7e0*/  IADD3 R9, R9, 0x60, RZ ;  /* 0x0000006009097810 */ /* 0x000fe20007ffe0ff */
[----:B-1----:R1:W2:Y:S03]  /*a7f0*/  SHFL.IDX PT, R7, R0, 0x3, 0x181f ;  /* 0x00781f0000077f89 */ /* 0x0022a600000e0000 */
[----:B------:R-:W-:Y:S01]  /*a800*/  ISETP.GE.AND P0, PT, R9, R2, PT ;  /* 0x000000020900720c */ /* 0x000fe20003f06270 */
[----:B------:R1:W3:-:S12]  /*a810*/  SHFL.IDX PT, R6, R3, 0x3, 0x181f ;  /* 0x00781f0003067f89 */ /* 0x0002d800000e0000 */
[----:B------:R-:W-:Y:S05]  /*a820*/  @P0 EXIT ;  /* 0x000000000000094d */ /* 0x000fea0003800000 */
[----:B------:R-:W-:-:S13]  /*a830*/  ISETP.GE.AND P0, PT, R5, c[0x0][0x3c8], PT ;  /* 0x0000f20005007a0c */ /* 0x000fda0003f06270 */
[----:B-123--:R-:W-:-:S05]  /*a840*/  @!P0 IMAD.WIDE R2, R5, 0x2, R6 ;  /* 0x0000000205028825 */ /* 0x00efca00078e0206 */
[----:B------:R1:W-:Y:S01]  /*a850*/  @!P0 ST.E.128 [R2.64], RZ ;  /* 0x000000ff02008985 */ /* 0x0003e2000c101d10 */
[----:B------:R-:W-:-:S13]  /*a860*/  ISETP.GE.AND P0, PT, R4, c[0x0][0x3c8], PT ;  /* 0x0000f20004007a0c */ /* 0x000fda0003f06270 */
[----:B------:R-:W-:Y:S05]  /*a870*/  @P0 EXIT ;  /* 0x000000000000094d */ /* 0x000fea0003800000 */
[----:B-1----:R-:W-:-:S04]  /*a880*/  SHF.R.S32.HI R3, RZ, 0x1f, R4 ;  /* 0x0000001fff037819 */ /* 0x002fc80000011404 */
[----:B------:R-:W-:-:S04]  /*a890*/  LEA.HI R3, R3, R4, RZ, 0x3 ;  /* 0x0000000403037211 */ /* 0x000fc800078f18ff */
[----:B------:R-:W-:-:S05]  /*a8a0*/  LOP3.LUT R3, R3, 0xfffffff8, RZ, 0xc0, !PT ;  /* 0xfffffff803037812 */ /* 0x000fca00078ec0ff */
[----:B------:R-:W-:-:S05]  /*a8b0*/  IMAD.WIDE R6, R3, 0x2, R6 ;  /* 0x0000000203067825 */ /* 0x000fca00078e0206 */
[----:B------:R-:W-:Y:S01]  /*a8c0*/  ST.E.128 [R6.64], RZ ;  /* 0x000000ff06007985 */ /* 0x000fe2000c101d10 */
[----:B------:R-:W-:Y:S05]  /*a8d0*/  EXIT ;  /* 0x000000000000794d */ /* 0x000fea0003800000 */
.L_x_43:
        /* <DEDUP_REMOVED lines=10> */
.L_x_1713:


//--------------------- .text._ZN7cutlass13device_kernelIN5flash19enable_sm80_to_sm89INS1_16FlashAttnFwdSm80INS1_25CollectiveMainloopFwdSm80ILi8ELi1ELb1EN4cute5tupleIJNS5_1CILi128EEES8_S8_EEELi128ENS_6half_tEfNS_4arch4Sm80ELb0ELb0ELb0ELb1ELb0ELb1ELb1ELb0EEENS1_21CollectiveEpilogueFwdIS9_NS6_IJNS7_ILi1EEESF_SF_EEESA_SC_Li256ELb1ELb1ELb0ELb0EEENS1_19SingleTileSchedulerILb1ELb0ELb1ELi128EEEEEEEEEvNT_6ParamsE --------------------------
	.section	.text._ZN7cutlass13device_kernelIN5flash19enable_sm80_to_sm89INS1_16FlashAttnFwdSm80INS1_25CollectiveMainloopFwdSm80ILi8ELi1ELb1EN4cute5tupleIJNS5_1CILi128EEES8_S8_EEELi128ENS_6half_tEfNS_4arch4Sm80ELb0ELb0ELb0ELb1ELb0ELb1ELb1ELb0EEENS1_21CollectiveEpilogueFwdIS9_NS6_IJNS7_ILi1EEESF_SF_EEESA_SC_Li256ELb1ELb1ELb0ELb0EEENS1_19SingleTileSchedulerILb1ELb0ELb1ELi128EEEEEEEEEvNT_6ParamsE,"ax",@progbits
	.sectioninfo	@"SHI_REGISTERS=255"
	.align	128
.text._ZN7cutlass13device_kernelIN5flash19enable_sm80_to_sm89INS1_16FlashAttnFwdSm80INS1_25CollectiveMainloopFwdSm80ILi8ELi1ELb1EN4cute5tupleIJNS5_1CILi128EEES8_S8_EEELi128ENS_6half_tEfNS_4arch4Sm80ELb0ELb0ELb0ELb1ELb0ELb1ELb1ELb0EEENS1_21CollectiveEpilogueFwdIS9_NS6_IJNS7_ILi1EEESF_SF_EEESA_SC_Li256ELb1ELb1ELb0ELb0EEENS1_19SingleTileSchedulerILb1ELb0ELb1ELi128EEEEEEEEEvNT_6ParamsE:
        .type           _ZN7cutlass13device_kernelIN5flash19enable_sm80_to_sm89INS1_16FlashAttnFwdSm80INS1_25CollectiveMainloopFwdSm80ILi8ELi1ELb1EN4cute5tupleIJNS5_1CILi128EEES8_S8_EEELi128ENS_6half_tEfNS_4arch4Sm80ELb0ELb0ELb0ELb1ELb0ELb1ELb1ELb0EEENS1_21CollectiveEpilogueFwdIS9_NS6_IJNS7_ILi1EEESF_SF_EEESA_SC_Li256ELb1ELb1ELb0ELb0EEENS1_19SingleTileSchedulerILb1ELb0ELb1ELi128EEEEEEEEEvNT_6ParamsE,@function
        .size           _ZN7cutlass13device_kernelIN5flash19enable_sm80_to_sm89INS1_16FlashAttnFwdSm80INS1_25CollectiveMainloopFwdSm80ILi8ELi1ELb1EN4cute5tupleIJNS5_1CILi128EEES8_S8_EEELi128ENS_6half_tEfNS_4arch4Sm80ELb0ELb0ELb0ELb1ELb0ELb1ELb1ELb0EEENS1_21CollectiveEpilogueFwdIS9_NS6_IJNS7_ILi1EEESF_SF_EEESA_SC_Li256ELb1ELb1ELb0ELb0EEENS1_19SingleTileSchedulerILb1ELb0ELb1ELi128EEEEEEEEEvNT_6ParamsE,(.L_x_1714 - _ZN7cutlass13device_kernelIN5flash19enable_sm80_to_sm89INS1_16FlashAttnFwdSm80INS1_25CollectiveMainloopFwdSm80ILi8ELi1ELb1EN4cute5tupleIJNS5_1CILi128EEES8_S8_EEELi128ENS_6half_tEfNS_4arch4Sm80ELb0ELb0ELb0ELb1ELb0ELb1ELb1ELb0EEENS1_21CollectiveEpilogueFwdIS9_NS6_IJNS7_ILi1EEESF_SF_EEESA_SC_Li256ELb1ELb1ELb0ELb0EEENS1_19SingleTileSchedulerILb1ELb0ELb1ELi128EEEEEEEEEvNT_6ParamsE)
        .other          _ZN7cutlass13device_kernelIN5flash19enable_sm80_to_sm89INS1_16FlashAttnFwdSm80INS1_25CollectiveMainloopFwdSm80ILi8ELi1ELb1EN4cute5tupleIJNS5_1CILi128EEES8_S8_EEELi128ENS_6half_tEfNS_4arch4Sm80ELb0ELb0ELb0ELb1ELb0ELb1ELb1ELb0EEENS1_21CollectiveEpilogueFwdIS9_NS6_IJNS7_ILi1EEESF_SF_EEESA_SC_Li256ELb1ELb1ELb0ELb0EEENS1_19SingleTileSchedulerILb1ELb0ELb1ELi128EEEEEEEEEvNT_6ParamsE,@"STO_CUDA_ENTRY STV_DEFAULT"
_ZN7cutlass13device_kernelIN5flash19enable_sm80_to_sm89INS1_16FlashAttnFwdSm80INS1_25CollectiveMainloopFwdSm80ILi8ELi1ELb1EN4cute5tupleIJNS5_1CILi128EEES8_S8_EEELi128ENS_6half_tEfNS_4arch4Sm80ELb0ELb0ELb0ELb1ELb0ELb1ELb1ELb0EEENS1_21CollectiveEpilogueFwdIS9_NS6_IJNS7_ILi1EEESF_SF_EEESA_SC_Li256ELb1ELb1ELb0ELb0EEENS1_19SingleTileSchedulerILb1ELb0ELb1ELi128EEEEEEEEEvNT_6ParamsE:
[----:B------:R-:W-:Y:S02]  /*0000*/  MOV R1, c[0x0][0x28] ;  /* 0x00000a0000017a02 */ /* 0x000fe40000000f00 */
[----:B------:R-:W1:Y:S01]  /*0010*/  S2R R227, SR_TID.X ;  /* 0x0000000000e37919 */ /* 0x000e620000002100 */
[----:B------:R-:W-:Y:S01]  /*0020*/  IMAD.MOV.U32 R13, RZ, RZ, 0x4 ;  /* 0x00000004ff0d7424 */ /* 0x000fe200078e00ff */
[----:B------:R-:W-:Y:S01]  /*0030*/  ULDC.64 UR8, c[0x0][0x118] ;  /* 0x0000460000087ab9 */ /* 0x000fe20000000a00 */
[----:B------:R-:W-:Y:S01]  /*0040*/  IADD3 R1, R1, -0x8, RZ ;  /* 0xfffffff801017810 */ /* 0x000fe20007ffe0ff */
        /* <DEDUP_REMOVED lines=12> */
.L_x_45:
        /* <DEDUP_REMOVED lines=8> */
.L_x_47:
[----:B------:R-:W-:-:S05]  /*0190*/  MOV R0, c[0x0][0x54c] ;  /* 0x0001530000007a02 */ /* 0x000fca0000000f00 */
.L_x_46:
[----:B-----5:R-:W-:Y:S01]  /*01a0*/  IMAD R0, R0, c[0x0][0x548], RZ ;  /* 0x0001520000007a24 */ /* 0x020fe200078e02ff */
[----:B-1----:R-:W-:-:S04]  /*01b0*/  SHF.L.U32 R2, R212, 0x7, RZ ;  /* 0x00000007d4027819 */ /* 0x002fc800000006ff */
[----:B------:R-:W-:-:S04]  /*01c0*/  ISETP.GE.AND P0, PT, R2, R0, PT ;  /* 0x000000000200720c */ /* 0x000fc80003f06270 */
[----:B------:R-:W-:Y:S01]  /*01d0*/  SEL R248, R5, 0xffffffff, !P0 ;  /* 0xffffffff05f87807 */ /* 0x000fe20004000000 */
[----:B------:R-:W-:Y:S05]  /*01e0*/  BRA `(.L_x_48) ;  /* 0x0000012000007947 */ /* 0x000fea0003800000 */
.L_x_44:
[----:B---3--:R-:W-:-:S04]  /*01f0*/  ISETP.NE.U32.AND P0, PT, RZ, c[0x0][0x568], PT ;  /* 0x00015a00ff007a0c */ /* 0x008fc80003f05070 */
[----:B------:R-:W-:-:S13]  /*0200*/  ISETP.NE.AND.EX P0, PT, RZ, c[0x0][0x56c], PT, P0 ;  /* 0x00015b00ff007a0c */ /* 0x000fda0003f05300 */
[----:B------:R-:W-:Y:S05]  /*0210*/  @!P0 BRA `(.L_x_49) ;  /* 0x0000002000008947 */ /* 0x000fea0003800000 */
[----:B------:R1:W5:Y:S01]  /*0220*/  LDG.E R0, [R2.64] ;  /* 0x0000000802007981 */ /* 0x000362000c1e1900 */
[----:B------:R-:W-:Y:S05]  /*0230*/  BRA `(.L_x_50) ;  /* 0x0000009000007947 */ /* 0x000fea0003800000 */
.L_x_49:
        /* <DEDUP_REMOVED lines=8> */
.L_x_51:
[----:B------:R-:W-:-:S05]  /*02c0*/  MOV R0, c[0x0][0x54c] ;  /* 0x0001530000007a02 */ /* 0x000fca0000000f00 */
.L_x_50:
[----:B-----5:R-:W-:Y:S01]  /*02d0*/  IMAD R0, R0, c[0x0][0x548], RZ ;  /* 0x0001520000007a24 */ /* 0x020fe200078e02ff */
[----:B-1----:R-:W-:-:S04]  /*02e0*/  SHF.L.U32 R2, R212, 0x7, RZ ;  /* 0x00000007d4027819 */ /* 0x002fc800000006ff */
[----:B------:R-:W-:-:S04]  /*02f0*/  ISETP.GE.AND P0, PT, R2, R0, PT ;  /* 0x000000000200720c */ /* 0x000fc80003f06270 */
[----:B------:R-:W-:-:S04]  /*0300*/  SEL R248, R5, 0xffffffff, !P0 ;  /* 0xffffffff05f87807 */ /* 0x000fc80004000000 */
.L_x_48:
[----:B------:R-:W-:-:S13]  /*0310*/  ISETP.GE.AND P0, PT, R248, RZ, PT ;  /* 0x000000fff800720c */ /* 0x000fda0003f06270 */
[----:B------:R-:W-:Y:S05]  /*0320*/  @!P0 EXIT ;  /* 0x000000000000894d */ /* 0x000fea0003800000 */
[----:B------:R-:W-:Y:S01]  /*0330*/  ISETP.NE.U32.AND P0, PT, RZ, c[0x0][0x370], PT ;  /* 0x0000dc00ff007a0c */ /* 0x000fe20003f05070 */
[----:B------:R-:W-:Y:S01]  /*0340*/  IMAD.MOV.U32 R179, RZ, RZ, RZ ;  /* 0x000000ffffb37224 */ /* 0x000fe200078e00ff */
[----:B------:R-:W-:Y:S01]  /*0350*/  ISETP.NE.U32.AND P1, PT, RZ, c[0x0][0x360], PT ;  /* 0x0000d800ff007a0c */ /* 0x000fe20003f25070 */
[----:B------:R-:W-:Y:S01]  /*0360*/  IMAD.MOV.U32 R171, RZ, RZ, RZ ;  /* 0x000000ffffab7224 */ /* 0x000fe200078e00ff */
[----:B------:R-:W-:Y:S01]  /*0370*/  ISETP.NE.AND.EX P2, PT, RZ, c[0x0][0x374], PT, P0 ;  /* 0x0000dd00ff007a0c */ /* 0x000fe20003f45300 */
[----:B------:R-:W-:Y:S01]  /*0380*/  IMAD.MOV.U32 R12, RZ, RZ, RZ ;  /* 0x000000ffff0c7224 */ /* 0x000fe200078e00ff */
[----:B------:R-:W-:Y:S01]  /*0390*/  ISETP.NE.AND.EX P0, PT, RZ, c[0x0][0x364], PT, P1 ;  /* 0x0000d900ff007a0c */ /* 0x000fe20003f05310 */
[CC--:B------:R-:W-:Y:S01]  /*03a0*/  IMAD.WIDE R6, R248.reuse, R13.reuse, c[0x0][0x348] ;  /* 0x0000d200f8067625 */ /* 0x0c0fe200078e020d */
[----:B------:R-:W-:Y:S02]  /*03b0*/  ISETP.NE.U32.AND P1, PT, RZ, c[0x0][0x348], PT ;  /* 0x0000d200ff007a0c */ /* 0x000fe40003f25070 */
[----:B------:R-:W-:Y:S01]  /*03c0*/  ISETP.NE.U32.AND P5, PT, RZ, c[0x0][0x350], PT ;  /* 0x0000d400ff007a0c */ /* 0x000fe20003fa5070 */
[----:B------:R-:W-:Y:S01]  /*03d0*/  IMAD.WIDE R4, R248, R13, c[0x0][0x350] ;  /* 0x0000d400f8047625 */ /* 0x000fe200078e020d */
[----:B------:R-:W-:-:S02]  /*03e0*/  ISETP.NE.U32.AND P3, PT, RZ, c[0x0][0x358], PT ;  /* 0x0000d600ff007a0c */ /* 0x000fc40003f65070 */
[----:B------:R-:W-:Y:S01]  /*03f0*/  ISETP.NE.AND.EX P1, PT, RZ, c[0x0][0x34c], PT, P1 ;  /* 0x0000d300ff007a0c */ /* 0x000fe20003f25310 */
[CC--:B------:R-:W-:Y:S01]  /*0400*/  IMAD.WIDE R2, R248.reuse, R13.reuse, c[0x0][0x358] ;  /* 0x0000d600f8027625 */ /* 0x0c0fe200078e020d */
[----:B------:R-:W-:Y:S02]  /*0410*/  ISETP.NE.AND.EX P5, PT, RZ, c[0x0][0x354], PT, P5 ;  /* 0x0000d500ff007a0c */ /* 0x000fe40003fa5350 */
[----:B------:R-:W-:Y:S01]  /*0420*/  ISETP.NE.AND.EX P3, PT, RZ, c[0x0][0x35c], PT, P3 ;  /* 0x0000d700ff007a0c */ /* 0x000fe20003f65330 */
[CC--:B------:R-:W-:Y:S01]  /*0430*/  @P2 IMAD.WIDE R10, R248.reuse, R13.reuse, c[0x0][0x370] ;  /* 0x0000dc00f80a2625 */ /* 0x0c0fe200078e020d */
[----:B------:R-:W-:Y:S01]  /*0440*/  MOV R182, RZ ;  /* 0x000000ff00b67202 */ /* 0x000fe20000000f00 */
[----:B------:R-:W1:Y:S02]  /*0450*/  S2R R26, SR_CTAID.Y ;  /* 0x00000000001a7919 */ /* 0x000e640000002600 */
[----:B------:R-:W-:Y:S02]  /*0460*/  IMAD.MOV.U32 R183, RZ, RZ, c[0x0][0x168] ;  /* 0x00005a00ffb77624 */ /* 0x000fe400078e00ff */
[----:B------:R2:W5:Y:S01]  /*0470*/  @P2 LDG.E R179, [R10.64] ;  /* 0x000000080ab32981 */ /* 0x000562000c1e1900 */
[----:B------:R-:W-:-:S03]  /*0480*/  @P0 IMAD.WIDE R8, R248, R13, c[0x0][0x360] ;  /* 0x0000d800f8080625 */ /* 0x000fc600078e020d */
[----:B------:R2:W5:Y:S04]  /*0490*/  @P1 LDG.E R171, [R6.64] ;  /* 0x0000000806ab1981 */ /* 0x000568000c1e1900 */
[----:B------:R2:W5:Y:S04]  /*04a0*/  @P5 LDG.E R182, [R4.64] ;  /* 0x0000000804b65981 */ /* 0x000568000c1e1900 */
[----:B------:R2:W5:Y:S01]  /*04b0*/  @P3 LDG.E R12, [R2.64] ;  /* 0x00000008020c3981 */ /* 0x000562000c1e1900 */
[----:B------:R-:W-:-:S03]  /*04c0*/  MOV R127, c[0x0][0x228] ;  /* 0x00008a00007f7a02 */ /* 0x000fc60000000f00 */
[----:B------:R3:W5:Y:S01]  /*04d0*/  @P0 LDG.E R183, [R8.64] ;  /* 0x0000000808b70981 */ /* 0x000762000c1e1900 */
[----:B-1----:R-:W-:Y:S01]  /*04e0*/  SHF.R.S32.HI R214, RZ, 0x1f, R26 ;  /* 0x0000001fffd67819 */ /* 0x002fe2000001141a */
[----:B---3--:R-:W-:Y:S01]  /*04f0*/  IMAD.MOV.U32 R8, RZ, RZ, c[0x0][0x1d0] ;  /* 0x00007400ff087624 */ /* 0x008fe200078e00ff */
[----:B------:R-:W-:Y:S05]  /*0500*/  @P0 BRA `(.L_x_52) ;  /* 0x0000004000000947 */ /* 0x000fea0003800000 */
[----:B--2---:R-:W-:Y:S05]  /*0510*/  @!P1 BRA `(.L_x_52) ;  /* 0x0000003000009947 */ /* 0x004fea0003800000 */
[----:B------:R1:W2:Y:S04]  /*0520*/  LDG.E R0, [R6.64] ;  /* 0x0000000806007981 */ /* 0x0002a8000c1e1900 */
[----:B-1----:R-:W2:Y:S02]  /*0530*/  LDG.E R6, [R6.64+0x4] ;  /* 0x0000040806067981 */ /* 0x002ea4000c1e1900 */
[----:B--2--5:R-:W-:Y:S02]  /*0540*/  IADD3 R183, -R0, R6, RZ ;  /* 0x0000000600b77210 */ /* 0x024fe40007ffe1ff */
.L_x_52:
[----:B--2---:R-:W-:-:S04]  /*0550*/  ISETP.NE.U32.AND P0, PT, RZ, c[0x0][0x368], PT ;  /* 0x0000da00ff007a0c */ /* 0x004fc80003f05070 */
[----:B------:R-:W-:-:S13]  /*0560*/  ISETP.NE.AND.EX P0, PT, RZ, c[0x0][0x36c], PT, P0 ;  /* 0x0000db00ff007a0c */ /* 0x000fda0003f05300 */
[----:B------:R-:W-:Y:S05]  /*0570*/  @!P0 BRA `(.L_x_53) ;  /* 0x0000003000008947 */ /* 0x000fea0003800000 */
[----:B------:R-:W-:-:S05]  /*0580*/  IMAD.WIDE R4, R248, R13, c[0x0][0x368] ;  /* 0x0000da00f8047625 */ /* 0x000fca00078e020d */
[----:B------:R1:W5:Y:S01]  /*0590*/  LDG.E R8, [R4.64] ;  /* 0x0000000804087981 */ /* 0x000362000c1e1900 */
[----:B------:R-:W-:Y:S05]  /*05a0*/  BRA `(.L_x_54) ;  /* 0x0000004000007947 */ /* 0x000fea0003800000 */
.L_x_53:
[----:B------:R-:W-:Y:S05]  /*05b0*/  @!P5 BRA `(.L_x_54) ;  /* 0x000000300000d947 */ /* 0x000fea0003800000 */
[----:B------:R1:W2:Y:S04]  /*05c0*/  LDG.E R0, [R4.64] ;  /* 0x0000000804007981 */ /* 0x0002a8000c1e1900 */
[----:B-1----:R-:W2:Y:S02]  /*05d0*/  LDG.E R4, [R4.64+0x4] ;  /* 0x0000040804047981 */ /* 0x002ea4000c1e1900 */
[----:B--2---:R-:W-:Y:S02]  /*05e0*/  IADD3 R8, -R0, R4, RZ ;  /* 0x0000000400087210 */ /* 0x004fe40007ffe1ff */
.L_x_54:
[----:B-1----:R1:W2:Y:S04]  /*05f0*/  @P3 LDG.E R5, [R2.64] ;  /* 0x0000000802053981 */ /* 0x0022a8000c1e1900 */
[----:B------:R1:W2:Y:S01]  /*0600*/  @P3 LDG.E R4, [R2.64+0x4] ;  /* 0x0000040802043981 */ /* 0x0002a2000c1e1900 */
[----:B------:R-:W-:Y:S01]  /*0610*/  ISETP.NE.U32.AND P0, PT, RZ, c[0x0][0x378], PT ;  /* 0x0000de00ff007a0c */ /* 0x000fe20003f05070 */
[----:B-----5:R-:W-:-:S03]  /*0620*/  IMAD.MOV.U32 R166, RZ, RZ, R8 ;  /* 0x000000ffffa67224 */ /* 0x020fc600078e0008 */
[----:B------:R-:W-:Y:S01]  /*0630*/  ISETP.NE.AND.EX P0, PT, RZ, c[0x0][0x37c], PT, P0 ;  /* 0x0000df00ff007a0c */ /* 0x000fe20003f05300 */
[----:B------:R-:W-:-:S12]  /*0640*/  IMAD.IADD R0, R8, 0x1, -R179 ;  /* 0x0000000108007824 */ /* 0x000fd800078e0ab3 */
[----:B-1----:R-:W-:-:S05]  /*0650*/  @P0 IMAD.WIDE R2, R248, R13, c[0x0][0x378] ;  /* 0x0000de00f8020625 */ /* 0x002fca00078e020d */
[----:B------:R1:W5:Y:S01]  /*0660*/  @P0 LDG.E R166, [R2.64] ;  /* 0x0000000802a60981 */ /* 0x000362000c1e1900 */
[----:B--2---:R-:W-:-:S04]  /*0670*/  @P3 IMAD.IADD R127, R4, 0x1, -R5 ;  /* 0x00000001047f3824 */ /* 0x004fc800078e0a05 */
[----:B------:R-:W-:-:S05]  /*0680*/  IMAD.IADD R196, R0, 0x1, R127 ;  /* 0x0000000100c47824 */ /* 0x000fca00078e027f */
[----:B-1----:R-:W-:-:S04]  /*0690*/  IADD3 R2, R196, 0x7f, RZ ;  /* 0x0000007fc4027810 */ /* 0x002fc80007ffe0ff */
[----:B------:R-:W-:-:S04]  /*06a0*/  SHF.R.S32.HI R3, RZ, 0x1f, R2 ;  /* 0x0000001fff037819 */ /* 0x000fc80000011402 */
[----:B------:R-:W-:Y:S01]  /*06b0*/  LEA.HI R6, R3, R2, RZ, 0x7 ;  /* 0x0000000203067211 */ /* 0x000fe200078f38ff */
[----:B------:R-:W-:-:S03]  /*06c0*/  IMAD.MOV R3, RZ, RZ, -R0 ;  /* 0x000000ffff037224 */ /* 0x000fc600078e0a00 */
[----:B------:R-:W-:Y:S01]  /*06d0*/  LOP3.LUT R2, R6, 0xffffff80, RZ, 0xc0, !PT ;  /* 0xffffff8006027812 */ /* 0x000fe200078ec0ff */
[----:B------:R1:W-:Y:S04]  /*06e0*/  STL [R1+0x4], R6 ;  /* 0x0000040601007387 */ /* 0x0003e80000100800 */
[----:B------:R-:W-:Y:S01]  /*06f0*/  IMAD.IADD R0, R2, 0x1, -R0 ;  /* 0x0000000102007824 */ /* 0x000fe200078e0a00 */
[----:B------:R-:W-:-:S04]  /*0700*/  IMNMX R2, RZ, R3, !PT ;  /* 0x00000003ff027217 */ /* 0x000fc80007800200 */
[----:B------:R-:W-:Y:S02]  /*0710*/  IMNMX R0, R0, R127, PT ;  /* 0x0000007f00007217 */ /* 0x000fe40003800200 */
[----:B------:R-:W-:Y:S02]  /*0720*/  SHF.R.U32.HI R158, RZ, 0x7, R2 ;  /* 0x00000007ff9e7819 */ /* 0x000fe40000011602 */
[----:B------:R-:W-:-:S03]  /*0730*/  ISETP.GT.AND P0, PT, R0, R2, PT ;  /* 0x000000020000720c */ /* 0x000fc60003f04270 */
[----:B------:R-:W-:-:S10]  /*0740*/  IMAD.MOV.U32 R4, RZ, RZ, R158 ;  /* 0x000000ffff047224 */ /* 0x000fd400078e009e */
[----:B------:R-:W-:-:S04]  /*0750*/  @P0 IADD3 R0, R0, 0x7f, RZ ;  /* 0x0000007f00000810 */ /* 0x000fc80007ffe0ff */
[----:B------:R-:W-:-:S04]  /*0760*/  @P0 SHF.R.S32.HI R2, RZ, 0x1f, R0 ;  /* 0x0000001fff020819 */ /* 0x000fc80000011400 */
[----:B------:R-:W-:-:S04]  /*0770*/  @P0 LEA.HI R0, R2, R0, RZ, 0x7 ;  /* 0x0000000002000211 */ /* 0x000fc800078f38ff */
[----:B------:R-:W-:-:S04]  /*0780*/  @P0 SHF.R.S32.HI R4, RZ, 0x7, R0 ;  /* 0x00000007ff040819 */ /* 0x000fc80000011400 */
[----:B------:R-:W-:-:S13]  /*0790*/  ISETP.GT.AND P0, PT, R4, R158, PT ;  /* 0x0000009e0400720c */ /* 0x000fda0003f04270 */
[----:B------:R-:W-:Y:S05]  /*07a0*/  @!P0 BRA `(.L_x_55) ;  /* 0x000072a000008947 */ /* 0x000fea0003800000 */
[----:B-1----:R-:W-:-:S04]  /*07b0*/  ISETP.NE.U32.AND P4, PT, RZ, c[0x0][0x340], PT ;  /* 0x0000d000ff007a0c */ /* 0x002fc80003f85070 */
[----:B------:R-:W-:-:S13]  /*07c0*/  ISETP.NE.AND.EX P4, PT, RZ, c[0x0][0x344], PT, P4 ;  /* 0x0000d100ff007a0c */ /* 0x000fda0003f85340 */
[----:B------:R-:W-:-:S05]  /*07d0*/  @P4 IMAD.WIDE R2, R248, R13, c[0x0][0x340] ;  /* 0x0000d000f8024625 */ /* 0x000fca00078e020d */
[----:B------:R1:W2:Y:S01]  /*07e0*/  @P4 LDG.E R16, [R2.64] ;  /* 0x0000000802104981 */ /* 0x0002a2000c1e1900 */
[----:B------:R-:W-:Y:S01]  /*07f0*/  SHF.R.S32.HI R6, RZ, 0x1f, R227 ;  /* 0x0000001fff067819 */ /* 0x000fe200000114e3 */
[----:B------:R-:W-:Y:S01]  /*0800*/  IMAD.MOV.U32 R170, RZ, RZ, c[0x0][0x238] ;  /* 0x00008e00ffaa7624 */ /* 0x000fe200078e00ff */
[----:B------:R-:W-:Y:S01]  /*0810*/  SHF.R.S32.HI R9, RZ, 0x1f, R248 ;  /* 0x0000001fff097819 */ /* 0x000fe200000114f8 */
[----:B------:R-:W-:Y:S01]  /*0820*/  IMAD.MOV.U32 R194, RZ, RZ, 0x7 ;  /* 0x00000007ffc27424 */ /* 0x000fe200078e00ff */
[----:B------:R-:W-:Y:S01]  /*0830*/  LEA.HI R0, R6, R227, RZ, 0x3 ;  /* 0x000000e306007211 */ /* 0x000fe200078f18ff */
[----:B------:R-:W-:Y:S01]  /*0840*/  IMAD.IADD R35, R182, 0x1, R8 ;  /* 0x00000001b6237824 */ /* 0x000fe200078e0208 */
[----:B------:R-:W-:Y:S01]  /*0850*/  IADD3 R92, R4, -0x1, RZ ;  /* 0xffffffff045c7810 */ /* 0x000fe20007ffe0ff */
[----:B------:R-:W-:Y:S01]  /*0860*/  IMAD.MOV.U32 R40, RZ, RZ, c[0x0][0x23c] ;  /* 0x00008f00ff287624 */ /* 0x000fe200078e00ff */
[----:B------:R-:W-:Y:S01]  /*0870*/  SHF.R.S32.HI R97, RZ, 0x3, R0 ;  /* 0x00000003ff617819 */ /* 0x000fe20000011400 */
[----:B------:R-:W-:Y:S01]  /*0880*/  IMAD.WIDE.U32 R10, R170, 0x40, RZ ;  /* 0x00000040aa0a7825 */ /* 0x000fe200078e00ff */
[----:B------:R-:W-:Y:S01]  /*0890*/  LOP3.LUT R0, R0, 0xfffffff8, RZ, 0xc0, !PT ;  /* 0xfffffff800007812 */ /* 0x000fe200078ec0ff */
[----:B------:R-:W-:Y:S01]  /*08a0*/  ULDC.U8 UR6, c[0x0][0x298] ;  /* 0x0000a60000067ab9 */ /* 0x000fe20000000000 */
[--C-:B------:R-:W-:Y:S01]  /*08b0*/  SHF.R.S32.HI R39, RZ, 0x1f, R97.reuse ;  /* 0x0000001fff277819 */ /* 0x100fe20000011461 */
[----:B------:R-:W-:Y:S01]  /*08c0*/  IMAD.IADD R138, R127, 0x1, -R97 ;  /* 0x000000017f8a7824 */ /* 0x000fe200078e0a61 */
[----:B------:R-:W-:Y:S01]  /*08d0*/  IADD3 R154, P0, R97, R12, RZ ;  /* 0x0000000c619a7210 */ /* 0x000fe20007f1e0ff */
[----:B------:R-:W-:Y:S01]  /*08e0*/  IMAD.IADD R28, R227, 0x1, -R0 ;  /* 0x00000001e31c7824 */ /* 0x000fe200078e0a00 */
[----:B------:R-:W-:Y:S01]  /*08f0*/  SEL R24, R9, RZ, !P3 ;  /* 0x000000ff09187207 */ /* 0x000fe20005800000 */
[----:B------:R-:W-:Y:S01]  /*0900*/  IMAD R8, R92, -0x80, R138 ;  /* 0xffffff805c087824 */ /* 0x000fe200078e028a */
[----:B------:R-:W-:Y:S01]  /*0910*/  LEA.HI.X.SX32 R164, R12, R39, 0x1, P0 ;  /* 0x000000270ca47211 */ /* 0x000fe200000f0eff */
[----:B------:R-:W-:Y:S01]  /*0920*/  IMAD.SHL.U32 R32, R28, 0x8, RZ ;  /* 0x000000081c207824 */ /* 0x000fe200078e00ff */
[----:B------:R-:W-:Y:S01]  /*0930*/  SEL R102, R248, RZ, !P3 ;  /* 0x000000fff8667207 */ /* 0x000fe20005800000 */
[----:B------:R-:W-:Y:S01]  /*0940*/  IMAD.SHL.U32 R128, R40, 0x40, RZ ;  /* 0x0000004028807824 */ /* 0x000fe200078e00ff */
[----:B------:R-:W-:Y:S01]  /*0950*/  SHF.L.U64.HI R197, R170, R194, c[0x0][0x23c] ;  /* 0x00008f00aac57619 */ /* 0x000fe200000102c2 */
[----:B------:R-:W-:Y:S01]  /*0960*/  IMAD R0, R164, c[0x0][0x238], RZ ;  /* 0x00008e00a4007a24 */ /* 0x000fe200078e02ff */
[----:B------:R-:W-:Y:S01]  /*0970*/  SHF.R.S32.HI R33, RZ, 0x1f, R32 ;  /* 0x0000001fff217819 */ /* 0x000fe20000011420 */
[----:B------:R-:W-:Y:S01]  /*0980*/  IMAD.MOV.U32 R213, RZ, RZ, c[0x0][0x27c] ;  /* 0x00009f00ffd57624 */ /* 0x000fe200078e00ff */
[----:B------:R-:W-:Y:S01]  /*0990*/  ISETP.GE.AND P0, PT, R8, 0x1, PT ;  /* 0x000000010800780c */ /* 0x000fe20003f06270 */
[----:B------:R-:W-:Y:S01]  /*09a0*/  IMAD R0, R154, c[0x0][0x23c], R0 ;  /* 0x00008f009a007a24 */ /* 0x000fe200078e0200 */
[----:B------:R-:W-:Y:S01]  /*09b0*/  SHF.L.U32 R209, R170, 0x7, RZ ;  /* 0x00000007aad17819 */ /* 0x000fe200000006ff */
[----:B-1----:R-:W-:Y:S01]  /*09c0*/  IMAD.WIDE.U32 R2, R154, c[0x0][0x238], R32 ;  /* 0x00008e009a027a25 */ /* 0x002fe200078e0020 */
[----:B------:R-:W-:Y:S01]  /*09d0*/  SHF.R.S32.HI R5, RZ, 0x1f, R92 ;  /* 0x0000001fff057819 */ /* 0x000fe2000001145c */
[----:B------:R-:W-:Y:S01]  /*09e0*/  UMOV UR7, 0x60 ;  /* 0x0000006000077882 */ /* 0x000fe20000000000 */
[C---:B------:R-:W-:Y:S01]  /*09f0*/  ISETP.GE.AND P1, PT, R32.reuse, c[0x0][0x1d4], PT ;  /* 0x0000750020007a0c */ /* 0x040fe20003f26270 */
[----:B------:R-:W-:Y:S01]  /*0a00*/  IMAD.IADD R3, R3, 0x1, R0 ;  /* 0x0000000103037824 */ /* 0x000fe200078e0200 */
[----:B------:R-:W-:Y:S01]  /*0a10*/  IADD3 R93, R32, 0x40, RZ ;  /* 0x00000040205d7810 */ /* 0x000fe20007ffe0ff */
[----:B------:R-:W-:Y:S01]  /*0a20*/  IMAD R0, R214, c[0x0][0x240], RZ ;  /* 0x00009000d6007a24 */ /* 0x000fe200078e02ff */
[----:B------:R-:W-:Y:S01]  /*0a30*/  P2R R148, PR, RZ, 0x2 ;  /* 0x00000002ff947803 */ /* 0x000fe20000000000 */
[----:B------:R-:W-:Y:S01]  /*0a40*/  IMAD.WIDE.U32 R2, R26, c[0x0][0x240], R2 ;  /* 0x000090001a027a25 */ /* 0x000fe200078e0002 */
[----:B------:R-:W-:Y:S01]  /*0a50*/  ISETP.GE.AND P2, PT, R8, 0x21, PT ;  /* 0x000000210800780c */ /* 0x000fe20003f46270 */
[----:B------:R-:W-:Y:S01]  /*0a60*/  ULDC UR5, c[0x0][0x284] ;  /* 0x0000a10000057ab9 */ /* 0x000fe20000000800 */
[----:B------:R-:W-:Y:S01]  /*0a70*/  ISETP.GE.AND P6, PT, R93, c[0x0][0x1d4], PT ;  /* 0x000075005d007a0c */ /* 0x000fe20003fc6270 */
[----:B------:R-:W-:Y:S01]  /*0a80*/  IMAD R4, R26, c[0x0][0x244], R0 ;  /* 0x000091001a047a24 */ /* 0x000fe200078e0200 */
[----:B------:R-:W-:Y:S01]  /*0a90*/  SHF.R.S32.HI R37, RZ, 0x1f, R35 ;  /* 0x0000001fff257819 */ /* 0x000fe20000011423 */
[----:B------:R-:W-:Y:S01]  /*0aa0*/  IMAD R0, R197, R92, RZ ;  /* 0x0000005cc5007224 */ /* 0x000fe200078e02ff */
[----:B------:R-:W-:Y:S01]  /*0ab0*/  IADD3 R169, R97, 0x20, RZ ;  /* 0x0000002061a97810 */ /* 0x000fe20007ffe0ff */
[----:B------:R-:W-:Y:S01]  /*0ac0*/  IMAD.IADD R3, R3, 0x1, R4 ;  /* 0x0000000103037824 */ /* 0x000fe200078e0204 */
[C---:B------:R-:W-:Y:S01]  /*0ad0*/  IADD3 R168, R97.reuse, 0x40, RZ ;  /* 0x0000004061a87810 */ /* 0x040fe20007ffe0ff */
[----:B------:R-:W-:Y:S01]  /*0ae0*/  IMAD R4, R24, c[0x0][0x248], RZ ;  /* 0x0000920018047a24 */ /* 0x000fe200078e02ff */
[----:B------:R-:W-:Y:S01]  /*0af0*/  IADD3 R167, R97, 0x60, RZ ;  /* 0x0000006061a77810 */ /* 0x000fe20007ffe0ff */
[C---:B------:R-:W-:Y:S01]  /*0b00*/  IMAD.WIDE.U32 R136, R102.reuse, c[0x0][0x248], R2 ;  /* 0x0000920066887a25 */ /* 0x040fe200078e0002 */
[----:B------:R-:W-:Y:S01]  /*0b10*/  ULDC UR4, c[0x0][0x294] ;  /* 0x0000a50000047ab9 */ /* 0x000fe20000000800 */
[----:B------:R-:W-:Y:S01]  /*0b20*/  P2R R165, PR, RZ, 0x40 ;  /* 0x00000040ffa57803 */ /* 0x000fe20000000000 */
[----:B------:R-:W-:Y:S01]  /*0b30*/  UIMAD UR5, UR7, UR5, URZ ;  /* 0x00000005070572a4 */ /* 0x000fe2000f8e023f */
[----:B------:R-:W-:Y:S01]  /*0b40*/  IMAD R4, R102, c[0x0][0x24c], R4 ;  /* 0x0000930066047a24 */ /* 0x000fe200078e0204 */
[----:B------:R-:W-:Y:S01]  /*0b50*/  UIMAD UR4, UR7, UR4, URZ ;  /* 0x00000004070472a4 */ /* 0x000fe2000f8e023f */
[----:B------:R-:W-:-:S02]  /*0b60*/  IMAD.MOV.U32 R132, RZ, RZ, R136 ;  /* 0x000000ffff847224 */ /* 0x000fc400078e0088 */
[----:B------:R-:W-:Y:S01]  /*0b70*/  IMAD R5, R5, R209, R0 ;  /* 0x000000d105057224 */ /* 0x000fe200078e0200 */
[----:B------:R-:W-:Y:S01]  /*0b80*/  IADD3 R133, R137, R4, RZ ;  /* 0x0000000489857210 */ /* 0x000fe20007ffe0ff */
[----:B------:R-:W-:Y:S01]  /*0b90*/  IMAD.SHL.U32 R2, R97, 0x40, RZ ;  /* 0x0000004061027824 */ /* 0x000fe200078e00ff */
[----:B------:R-:W-:Y:S01]  /*0ba0*/  LEA.HI R0, R6, R227, RZ, 0x6 ;  /* 0x000000e306007211 */ /* 0x000fe200078f30ff */
[----:B------:R-:W-:Y:S02]  /*0bb0*/  IMAD R4, R37, c[0x0][0x1e0], RZ ;  /* 0x0000780025047a24 */ /* 0x000fe400078e02ff */
[----:B------:R-:W-:Y:S01]  /*0bc0*/  IMAD.WIDE.U32 R20, R92, R209, R132 ;  /* 0x000000d15c147225 */ /* 0x000fe200078e0084 */
[----:B------:R-:W-:-:S03]  /*0bd0*/  LOP3.LUT R19, R2, 0x1c0, RZ, 0xc0, !PT ;  /* 0x000001c002137812 */ /* 0x000fc600078ec0ff */
[----:B------:R-:W-:Y:S01]  /*0be0*/  IMAD.SHL.U32 R0, R0, 0x8, RZ ;  /* 0x0000000800007824 */ /* 0x000fe200078e00ff */
[----:B------:R-:W-:Y:S01]  /*0bf0*/  @P0 LEA R2, P1, R20, c[0x0][0x220], 0x1 ;  /* 0x0000880014020a11 */ /* 0x000fe200078208ff */
[----:B------:R-:W-:Y:S01]  /*0c00*/  IMAD.IADD R15, R21, 0x1, R5 ;  /* 0x00000001150f7824 */ /* 0x000fe200078e0205 */
[----:B------:R-:W-:Y:S01]  /*0c10*/  LOP3.LUT R75, R19, 0x38, R32, 0xf8, !PT ;  /* 0x00000038134b7812 */ /* 0x000fe200078ef820 */
[C---:B------:R-:W-:Y:S01]  /*0c20*/  IMAD.WIDE.U32 R6, R35.reuse, c[0x0][0x1e0], RZ ;  /* 0x0000780023067a25 */ /* 0x040fe200078e00ff */
[----:B------:R-:W-:Y:S02]  /*0c30*/  LOP3.LUT R27, R0, 0xfffffe00, RZ, 0xc0, !PT ;  /* 0xfffffe00001b7812 */ /* 0x000fe400078ec0ff */
[----:B------:R-:W-:Y:S01]  /*0c40*/  SHF.R.U32.HI R36, RZ, 0x3, R19 ;  /* 0x00000003ff247819 */ /* 0x000fe20000011613 */
[----:B------:R-:W-:Y:S01]  /*0c50*/  IMAD R4, R35, c[0x0][0x1e4], R4 ;  /* 0x0000790023047a24 */ /* 0x000fe200078e0204 */
[----:B------:R-:W-:Y:S01]  /*0c60*/  @P0 LEA.HI.X R3, R20, c[0x0][0x224], R15, 0x1, P1 ;  /* 0x0000890014030a11 */ /* 0x000fe200008f0c0f */
[----:B------:R-:W-:Y:S01]  /*0c70*/  IMAD.IADD R128, R11, 0x1, R128 ;  /* 0x000000010b807824 */ /* 0x000fe200078e0280 */
[----:B------:R-:W-:Y:S01]  /*0c80*/  ISETP.NE.AND P1, PT, R148, RZ, PT ;  /* 0x000000ff9400720c */ /* 0x000fe20003f25270 */
[----:B------:R-:W-:Y:S01]  /*0c90*/  IMAD.SHL.U32 R28, R28, 0x4, RZ ;  /* 0x000000041c1c7824 */ /* 0x000fe200078e00ff */
[----:B------:R-:W-:Y:S01]  /*0ca0*/  LOP3.LUT R75, R27, R75, R36, 0xf6, !PT ;  /* 0x0000004b1b4b7212 */ /* 0x000fe200078ef624 */
[----:B------:R-:W-:Y:S01]  /*0cb0*/  IMAD R14, R39, c[0x0][0x280], RZ ;  /* 0x0000a000270e7a24 */ /* 0x000fe200078e02ff */
[----:B------:R-:W-:Y:S01]  /*0cc0*/  @P2 LEA R0, P3, R170, R20, 0x5 ;  /* 0x00000014aa002211 */ /* 0x000fe200078628ff */
[----:B------:R-:W-:Y:S01]  /*0cd0*/  IMAD R21, R214, c[0x0][0x210], RZ ;  /* 0x00008400d6157a24 */ /* 0x000fe200078e02ff */
[----:B------:R-:W-:Y:S01]  /*0ce0*/  SHF.R.S32.HI R29, RZ, 0x1f, R28 ;  /* 0x0000001fff1d7819 */ /* 0x000fe2000001141c */
[----:B------:R-:W-:Y:S01]  /*0cf0*/  IMAD.SHL.U32 R75, R75, 0x2, RZ ;  /* 0x000000024b4b7824 */ /* 0x000fe200078e00ff */
[----:B------:R-:W-:Y:S01]  /*0d00*/  @P2 LEA.HI.X R5, R170, R15, R40, 0x5, P3 ;  /* 0x0000000faa052211 */ /* 0x000fe200018f2c28 */
[----:B------:R-:W-:-:S02]  /*0d10*/  IMAD R14, R97, c[0x0][0x284], R14 ;  /* 0x0000a100610e7a24 */ /* 0x000fc400078e020e */
[----:B------:R-:W-:Y:S02]  /*0d20*/  IMAD R21, R26, c[0x0][0x214], R21 ;  /* 0x000085001a157a24 */ /* 0x000fe400078e0215 */
[----:B------:R-:W-:Y:S01]  /*0d30*/  @!PT LDS RZ, [RZ] ;  /* 0x00000000fffff984 */ /* 0x000fe20000000800 */
[----:B------:R-:W-:Y:S01]  /*0d40*/  @!PT LDS RZ, [RZ] ;  /* 0x00000000fffff984 */ /* 0x000fe20000000800 */
[----:B------:R-:W-:Y:S01]  /*0d50*/  @!PT LDS RZ, [RZ] ;  /* 0x00000000fffff984 */ /* 0x000fe20000000800 */
[----:B------:R1:W-:Y:S01]  /*0d60*/  @P0 LDGSTS.E.BYPASS.LTC128B.128 [R75+0x8100], [R2.64], !P1 ;  /* 0x08100000024b0fae */ /* 0x0003e2000c901d48 */
[----:B------:R-:W-:Y:S01]  /*0d70*/  ISETP.GE.AND P1, PT, R8, 0x41, PT ;  /* 0x000000410800780c */ /* 0x000fe20003f26270 */
[----:B------:R-:W-:Y:S02]  /*0d80*/  IMAD.WIDE.U32 R12, R97, c[0x0][0x280], R28 ;  /* 0x0000a000610c7a25 */ /* 0x000fe400078e001c */
[----:B------:R1:W-:Y:S02]  /*0d90*/  @P0 LDGSTS.E.BYPASS.LTC128B.128 [R75+0xc100], [R2.64+0x80], !P6 ;  /* 0x0c100080024b0fae */ /* 0x0003e4000f101d48 */
[----:B------:R-:W-:Y:S02]  /*0da0*/  IMAD.MOV.U32 R110, RZ, RZ, R12 ;  /* 0x000000ffff6e7224 */ /* 0x000fe400078e000c */
[----:B------:R-:W-:-:S02]  /*0db0*/  IMAD.IADD R111, R13, 0x1, R14 ;  /* 0x000000010d6f7824 */ /* 0x000fc400078e020e */
[----:B------:R-:W-:Y:S02]  /*0dc0*/  IMAD.MOV.U32 R176, RZ, RZ, 0x6 ;  /* 0x00000006ffb07424 */ /* 0x000fe400078e00ff */
[----:B------:R-:W-:Y:S02]  /*0dd0*/  IMAD.MOV.U32 R178, RZ, RZ, 0x5 ;  /* 0x00000005ffb27424 */ /* 0x000fe400078e00ff */
[----:B------:R-:W-:Y:S02]  /*0de0*/  IMAD.SHL.U32 R174, R170, 0x40, RZ ;  /* 0x00000040aaae7824 */ /* 0x000fe400078e00ff */
[----:B------:R-:W-:-:S04]  /*0df0*/  IMAD.WIDE.U32 R180, R97, c[0x0][0x1e0], RZ ;  /* 0x0000780061b47a25 */ /* 0x000fc800078e00ff */
[----:B------:R-:W-:Y:S02]  /*0e00*/  IMAD.MOV.U32 R191, RZ, RZ, c[0x0][0x1e4] ;  /* 0x00007900ffbf7624 */ /* 0x000fe400078e00ff */
[----:B------:R-:W-:-:S04]  /*0e10*/  IMAD.WIDE.U32 R188, R169, c[0x0][0x1e0], RZ ;  /* 0x00007800a9bc7a25 */ /* 0x000fc800078e00ff */
[----:B------:R-:W-:Y:S02]  /*0e20*/  IMAD R191, R191, 0x60, RZ ;  /* 0x00000060bfbf7824 */ /* 0x000fe400078e02ff */
[----:B------:R-:W-:Y:S01]  /*0e30*/  IMAD.WIDE.U32 R186, R168, c[0x0][0x1e0], RZ ;  /* 0x00007800a8ba7a25 */ /* 0x000fe200078e00ff */
[----:B-1----:R-:W-:-:S03]  /*0e40*/  MOV R2, R6 ;  /* 0x0000000600027202 */ /* 0x002fc60000000f00 */
[----:B------:R-:W-:Y:S01]  /*0e50*/  IMAD.IADD R3, R7, 0x1, R4 ;  /* 0x0000000107037824 */ /* 0x000fe200078e0204 */
[----:B------:R-:W-:Y:S01]  /*0e60*/  @P2 LEA R4, P0, R0, c[0x0][0x220], 0x1 ;  /* 0x0000880000042a11 */ /* 0x000fe200078008ff */
[----:B------:R-:W-:Y:S01]  /*0e70*/  IMAD.WIDE.U32 R184, R167, c[0x0][0x1e0], RZ ;  /* 0x00007800a7b87a25 */ /* 0x000fe200078e00ff */
[----:B------:R-:W-:Y:S02]  /*0e80*/  @P1 IADD3 R6, P3, R20, R10, RZ ;  /* 0x0000000a14061210 */ /* 0x000fe40007f7e0ff */
[----:B------:R-:W-:Y:S01]  /*0e90*/  @P2 LEA.HI.X R5, R0, c[0x0][0x224], R5, 0x1, P0 ;  /* 0x0000890000052a11 */ /* 0x000fe200000f0c05 */
[----:B------:R-:W-:Y:S01]  /*0ea0*/  IMAD.SHL.U32 R0, R213, 0x2, RZ ;  /* 0x00000002d5007824 */ /* 0x000fe200078e00ff */
[----:B------:R-:W-:Y:S01]  /*0eb0*/  ISETP.GE.AND P0, PT, R32, c[0x0][0x27c], PT ;  /* 0x00009f0020007a0c */ /* 0x000fe20003f06270 */
[----:B------:R-:W-:-:S04]  /*0ec0*/  IMAD.WIDE.U32 R2, R26, c[0x0][0x1e8], R2 ;  /* 0x00007a001a027a25 */ /* 0x000fc800078e0002 */
[----:B------:R-:W-:Y:S02]  /*0ed0*/  IMAD.MOV.U32 R94, RZ, RZ, R2 ;  /* 0x000000ffff5e7224 */ /* 0x000fe400078e0002 */
[----:B-----5:R-:W-:-:S06]  /*0ee0*/  IMAD.WIDE.U32 R110, R166, c[0x0][0x280], R110 ;  /* 0x0000a000a66e7a25 */ /* 0x020fcc00078e006e */
[----:B------:R-:W-:Y:S02]  /*0ef0*/  @P0 IADD3 R0, -R0, c[0x0][0x1d4], RZ ;  /* 0x0000750000000a10 */ /* 0x000fe40007ffe1ff */
[----:B--2---:R-:W-:Y:S01]  /*0f00*/  @P4 SHF.R.S32.HI R17, RZ, 0x1f, R16 ;  /* 0x0000001fff114819 */ /* 0x004fe20000011410 */
[----:B------:R-:W-:Y:S02]  /*0f10*/  @!P4 IMAD.MOV.U32 R16, RZ, RZ, R248 ;  /* 0x000000ffff10c224 */ /* 0x000fe400078e00f8 */
[----:B------:R-:W-:Y:S01]  /*0f20*/  @!P4 IMAD.MOV.U32 R17, RZ, RZ, R9 ;  /* 0x000000ffff11c224 */ /* 0x000fe200078e0009 */
[----:B------:R-:W-:-:S13]  /*0f30*/  ISETP.NE.AND P4, PT, R148, RZ, PT ;  /* 0x000000ff9400720c */ /* 0x000fda0003f85270 */
[----:B------:R1:W-:Y:S04]  /*0f40*/  @P2 LDGSTS.E.BYPASS.LTC128B.128 [R75+0x9100], [R4.64], !P4 ;  /* 0x09100000044b2fae */ /* 0x0003e8000e101d48 */
[----:B------:R1:W-:Y:S01]  /*0f50*/  @P2 LDGSTS.E.BYPASS.LTC128B.128 [R75+0xd100], [R4.64+0x80], !P6 ;  /* 0x0d100080044b2fae */ /* 0x0003e2000f101d48 */
[----:B------:R-:W-:Y:S02]  /*0f60*/  ISETP.GE.AND P2, PT, R213, 0x1, PT ;  /* 0x00000001d500780c */ /* 0x000fe40003f46270 */
[----:B------:R-:W-:Y:S02]  /*0f70*/  @P1 LEA R22, P2, R6, c[0x0][0x220], 0x1 ;  /* 0x0000880006161a11 */ /* 0x000fe400078408ff */
[----:B-1----:R-:W-:Y:S01]  /*0f80*/  @P1 IADD3.X R4, R128, R15, RZ, P3, !PT ;  /* 0x0000000f80041210 */ /* 0x002fe20001ffe4ff */
[----:B------:R-:W-:-:S03]  /*0f90*/  IMAD R5, R214, c[0x0][0x1e8], RZ ;  /* 0x00007a00d6057a24 */ /* 0x000fc600078e02ff */
[----:B------:R-:W-:Y:S01]  /*0fa0*/  @P1 LEA.HI.X R23, R6, c[0x0][0x224], R4, 0x1, P2 ;  /* 0x0000890006171a11 */ /* 0x000fe200010f0c04 */
[----:B------:R-:W-:Y:S01]  /*0fb0*/  IMAD R5, R26, c[0x0][0x1ec], R5 ;  /* 0x00007b001a057a24 */ /* 0x000fe200078e0205 */
[----:B------:R-:W-:Y:S01]  /*0fc0*/  SEL R4, RZ, c[0x0][0x27c], !P0 ;  /* 0x00009f00ff047a07 */ /* 0x000fe20004000000 */
[----:B------:R-:W-:Y:S01]  /*0fd0*/  IMAD.WIDE.U32 R6, R97, c[0x0][0x290], R32 ;  /* 0x0000a40061067a25 */ /* 0x000fe200078e0020 */
[----:B------:R-:W-:Y:S01]  /*0fe0*/  IADD3 R131, P2, R10, 0x80, RZ ;  /* 0x000000800a837810 */ /* 0x000fe20007f5e0ff */
[----:B------:R1:W-:Y:S01]  /*0ff0*/  @P1 LDGSTS.E.BYPASS.LTC128B.128 [R75+0xa100], [R22.64], !P4 ;  /* 0x0a100000164b1fae */ /* 0x0003e2000e101d48 */
[----:B------:R-:W-:Y:S01]  /*1000*/  ISETP.GT.AND P0, PT, R8, 0x60, PT ;  /* 0x000000600800780c */ /* 0x000fe20003f04270 */
[----:B------:R-:W-:Y:S01]  /*1010*/  IMAD.IADD R95, R3, 0x1, R5 ;  /* 0x00000001035f7824 */ /* 0x000fe200078e0205 */
[----:B------:R-:W-:Y:S01]  /*1020*/  SHF.R.S32.HI R3, RZ, 0x1f, R0 ;  /* 0x0000001fff037819 */ /* 0x000fe20000011400 */
[----:B------:R-:W-:Y:S01]  /*1030*/  IMAD.IADD R4, R32, 0x1, R4 ;  /* 0x0000000120047824 */ /* 0x000fe200078e0204 */
[----:B------:R1:W-:Y:S01]  /*1040*/  @P1 LDGSTS.E.BYPASS.LTC128B.128 [R75+0xe100], [R22.64+0x80], !P6 ;  /* 0x0e100080164b1fae */ /* 0x0003e2000f101d48 */
[----:B------:R-:W-:Y:S01]  /*1050*/  IMAD R5, R214, c[0x0][0x260], RZ ;  /* 0x00009800d6057a24 */ /* 0x000fe200078e02ff */
[----:B------:R-:W-:Y:S01]  /*1060*/  LEA.HI R34, R3, R0, RZ, 0x4 ;  /* 0x0000000003227211 */ /* 0x000fe200078f20ff */
[----:B------:R-:W-:Y:S01]  /*1070*/  IMAD.WIDE.U32 R2, R26, c[0x0][0x260], R32 ;  /* 0x000098001a027a25 */ /* 0x000fe200078e0020 */
[----:B------:R-:W-:-:S03]  /*1080*/  SHF.R.S32.HI R0, RZ, 0x1f, R4 ;  /* 0x0000001fff007819 */ /* 0x000fc60000011404 */
[----:B------:R-:W-:Y:S01]  /*1090*/  IMAD R5, R26, c[0x0][0x264], R5 ;  /* 0x000099001a057a24 */ /* 0x000fe200078e0205 */
[CC--:B------:R-:W-:Y:S01]  /*10a0*/  LEA.HI R18, R0.reuse, R4.reuse, RZ, 0x3 ;  /* 0x0000000400127211 */ /* 0x0c0fe200078f18ff */
[----:B------:R-:W-:Y:S01]  /*10b0*/  IMAD.WIDE.U32 R10, R97, c[0x0][0x290], R28 ;  /* 0x0000a400610a7a25 */ /* 0x000fe200078e001c */
[----:B------:R-:W-:Y:S02]  /*10c0*/  LEA.HI R25, R0, R4, RZ, 0x6 ;  /* 0x0000000400197211 */ /* 0x000fe400078f30ff */
[----:B------:R-:W-:Y:S01]  /*10d0*/  IADD3 R3, R3, R5, RZ ;  /* 0x0000000503037210 */ /* 0x000fe20007ffe0ff */
[----:B------:R-:W-:Y:S01]  /*10e0*/  IMAD R0, R39, c[0x0][0x290], RZ ;  /* 0x0000a40027007a24 */ /* 0x000fe200078e02ff */
[----:B------:R-:W-:Y:S01]  /*10f0*/  LOP3.LUT R116, R18, 0xfffffff8, RZ, 0xc0, !PT ;  /* 0xfffffff812747812 */ /* 0x000fe200078ec0ff */
[----:B------:R-:W-:-:S03]  /*1100*/  IMAD.WIDE.U32 R8, R97, c[0x0][0x280], R32 ;  /* 0x0000a00061087a25 */ /* 0x000fc600078e0020 */
[----:B------:R-:W-:Y:S01]  /*1110*/  SHF.R.S32.HI R122, RZ, 0x1f, R116 ;  /* 0x0000001fff7a7819 */ /* 0x000fe20000011474 */
[----:B------:R-:W-:Y:S02]  /*1120*/  IMAD R0, R97, c[0x0][0x294], R0 ;  /* 0x0000a50061007a24 */ /* 0x000fe400078e0200 */
[----:B------:R-:W-:Y:S01]  /*1130*/  IMAD.MOV.U32 R106, RZ, RZ, R8 ;  /* 0x000000ffff6a7224 */ /* 0x000fe200078e0008 */
[----:B------:R-:W-:Y:S01]  /*1140*/  SHF.R.S32.HI R8, RZ, 0x1f, R169 ;  /* 0x0000001fff087819 */ /* 0x000fe200000114a9 */
[----:B------:R-:W-:Y:S02]  /*1150*/  IMAD.IADD R109, R11, 0x1, R0 ;  /* 0x000000010b6d7824 */ /* 0x000fe400078e0200 */
[----:B------:R-:W-:Y:S01]  /*1160*/  IMAD.IADD R105, R0, 0x1, R7 ;  /* 0x0000000100697824 */ /* 0x000fe200078e0207 */
[----:B------:R-:W-:Y:S01]  /*1170*/  LEA.HI R8, R8, R169, RZ, 0x3 ;  /* 0x000000a908087211 */ /* 0x000fe200078f18ff */
[----:B------:R-:W-:Y:S02]  /*1180*/  IMAD R0, R24, c[0x0][0x268], RZ ;  /* 0x00009a0018007a24 */ /* 0x000fe400078e02ff */
[----:B------:R-:W-:-:S04]  /*1190*/  IMAD.WIDE.U32 R4, R26, c[0x0][0x210], R32 ;  /* 0x000084001a047a25 */ /* 0x000fc800078e0020 */
[C---:B------:R-:W-:Y:S01]  /*11a0*/  IMAD R113, R102.reuse, c[0x0][0x26c], R0 ;  /* 0x00009b0066717a24 */ /* 0x040fe200078e0200 */
[----:B------:R-:W-:Y:S01]  /*11b0*/  SHF.R.S32.HI R0, RZ, 0x1f, R167 ;  /* 0x0000001fff007819 */ /* 0x000fe200000114a7 */
[----:B------:R-:W-:Y:S01]  /*11c0*/  IMAD.WIDE.U32 R102, R102, c[0x0][0x268], R2 ;  /* 0x00009a0066667a25 */ /* 0x000fe200078e0002 */
[----:B------:R-:W-:Y:S02]  /*11d0*/  SHF.R.S32.HI R3, RZ, 0x1f, R168 ;  /* 0x0000001fff037819 */ /* 0x000fe400000114a8 */
[----:B------:R-:W-:Y:S01]  /*11e0*/  LEA.HI R0, R0, R167, RZ, 0x3 ;  /* 0x000000a700007211 */ /* 0x000fe200078f18ff */
[----:B------:R-:W-:Y:S01]  /*11f0*/  IMAD.IADD R107, R14, 0x1, R9 ;  /* 0x000000010e6b7824 */ /* 0x000fe200078e0209 */
[----:B------:R-:W-:Y:S01]  /*1200*/  LEA.HI R3, R3, R168, RZ, 0x3 ;  /* 0x000000a803037211 */ /* 0x000fe200078f18ff */
[----:B------:R-:W-:Y:S01]  /*1210*/  IMAD.MOV.U32 R104, RZ, RZ, R6 ;  /* 0x000000ffff687224 */ /* 0x000fe200078e0006 */
[----:B------:R-:W-:Y:S01]  /*1220*/  IADD3 R7, R5, R21, RZ ;  /* 0x0000001505077210 */ /* 0x000fe20007ffe0ff */
[----:B------:R-:W-:Y:S01]  /*1230*/  IMAD.SHL.U32 R9, R8, 0x40, RZ ;  /* 0x0000004008097824 */ /* 0x000fe200078e00ff */
[----:B------:R-:W-:Y:S01]  /*1240*/  SHF.L.U32 R5, R168, 0x6, RZ ;  /* 0x00000006a8057819 */ /* 0x000fe200000006ff */
[----:B------:R-:W-:-:S02]  /*1250*/  IMAD.MOV.U32 R6, RZ, RZ, R4 ;  /* 0x000000ffff067224 */ /* 0x000fc400078e0004 */
[----:B------:R-:W-:Y:S01]  /*1260*/  IMAD.SHL.U32 R2, R169, 0x40, RZ ;  /* 0x00000040a9027824 */ /* 0x000fe200078e00ff */
[----:B------:R-:W-:Y:S01]  /*1270*/  LOP3.LUT R5, R5, 0x1c0, RZ, 0xc0, !PT ;  /* 0x000001c005057812 */ /* 0x000fe200078ec0ff */
[----:B------:R-:W-:Y:S01]  /*1280*/  IMAD.SHL.U32 R8, R3, 0x40, RZ ;  /* 0x0000004003087824 */ /* 0x000fe200078e00ff */
[----:B------:R-:W-:Y:S01]  /*1290*/  SHF.R.S32.HI R3, RZ, 0x4, R34 ;  /* 0x00000004ff037819 */ /* 0x000fe20000011422 */
[----:B------:R-:W-:Y:S01]  /*12a0*/  IMAD.SHL.U32 R4, R167, 0x40, RZ ;  /* 0x00000040a7047824 */ /* 0x000fe200078e00ff */
[----:B------:R-:W-:Y:S01]  /*12b0*/  LOP3.LUT R2, R2, 0x1c0, RZ, 0xc0, !PT ;  /* 0x000001c002027812 */ /* 0x000fe200078ec0ff */
[----:B------:R-:W-:Y:S01]  /*12c0*/  IMAD.SHL.U32 R0, R0, 0x40, RZ ;  /* 0x0000004000007824 */ /* 0x000fe200078e00ff */
[----:B------:R-:W-:Y:S01]  /*12d0*/  LEA.HI.SX32 R3, R18, R3, 0x1d ;  /* 0x0000000312037211 */ /* 0x000fe200078feaff */
[----:B------:R-:W-:Y:S01]  /*12e0*/  IMAD.MOV.U32 R108, RZ, RZ, R10 ;  /* 0x000000ffff6c7224 */ /* 0x000fe200078e000a */
[----:B------:R-:W-:Y:S01]  /*12f0*/  LOP3.LUT R4, R4, 0x1c0, RZ, 0xc0, !PT ;  /* 0x000001c004047812 */ /* 0x000fe200078ec0ff */
[----:B------:R-:W-:Y:S01]  /*1300*/  IMAD.WIDE.U32 R106, R166, c[0x0][0x280], R106 ;  /* 0x0000a000a66a7a25 */ /* 0x000fe200078e006a */
[----:B------:R-:W-:-:S02]  /*1310*/  LOP3.LUT R10, R0, 0xfffffe00, RZ, 0xc0, !PT ;  /* 0xfffffe00000a7812 */ /* 0x000fc400078ec0ff */
[----:B------:R-:W-:Y:S01]  /*1320*/  LOP3.LUT R12, R9, 0xfffffe00, RZ, 0xc0, !PT ;  /* 0xfffffe00090c7812 */ /* 0x000fe200078ec0ff */
[----:B------:R-:W-:Y:S01]  /*1330*/  IMAD.SHL.U32 R0, R25, 0x80, RZ ;  /* 0x0000008019007824 */ /* 0x000fe200078e00ff */
[----:B------:R-:W-:Y:S01]  /*1340*/  LOP3.LUT R11, R8, 0xfffffe00, RZ, 0xc0, !PT ;  /* 0xfffffe00080b7812 */ /* 0x000fe200078ec0ff */
[C---:B------:R-:W-:Y:S01]  /*1350*/  IMAD.WIDE.U32 R108, R166.reuse, c[0x0][0x290], R108 ;  /* 0x0000a400a66c7a25 */ /* 0x040fe200078e006c */
[----:B------:R-:W-:Y:S02]  /*1360*/  SHF.R.U32.HI R26, RZ, 0x3, R2 ;  /* 0x00000003ff1a7819 */ /* 0x000fe40000011602 */
[----:B------:R-:W-:Y:S01]  /*1370*/  LOP3.LUT R9, R19, 0x38, R18, 0xf8, !PT ;  /* 0x0000003813097812 */ /* 0x000fe200078ef812 */
[----:B------:R-:W-:Y:S01]  /*1380*/  IMAD.WIDE.U32 R104, R166, c[0x0][0x290], R104 ;  /* 0x0000a400a6687a25 */ /* 0x000fe200078e0068 */
[----:B------:R-:W-:Y:S02]  /*1390*/  LOP3.LUT R13, R2, 0x38, R18, 0xf8, !PT ;  /* 0x00000038020d7812 */ /* 0x000fe400078ef812 */
[----:B------:R-:W-:Y:S01]  /*13a0*/  SHF.R.S32.HI R8, RZ, 0x1f, R3 ;  /* 0x0000001fff087819 */ /* 0x000fe20000011403 */
[----:B------:R-:W-:Y:S01]  /*13b0*/  IMAD.X R128, RZ, RZ, R128, P2 ;  /* 0x000000ffff807224 */ /* 0x000fe200010e0680 */
[----:B------:R-:W-:Y:S01]  /*13c0*/  SHF.R.U32.HI R30, RZ, 0x3, R5 ;  /* 0x00000003ff1e7819 */ /* 0x000fe20000011605 */
[----:B------:R-:W-:Y:S01]  /*13d0*/  IMAD.IADD R113, R103, 0x1, R113 ;  /* 0x0000000167717824 */ /* 0x000fe200078e0271 */
[----:B------:R-:W-:-:S02]  /*13e0*/  SHF.R.U32.HI R31, RZ, 0x3, R4 ;  /* 0x00000003ff1f7819 */ /* 0x000fc40000011604 */
[--C-:B------:R-:W-:Y:S02]  /*13f0*/  LOP3.LUT R14, R5, 0x38, R18.reuse, 0xf8, !PT ;  /* 0x00000038050e7812 */ /* 0x100fe400078ef812 */
[----:B------:R-:W-:Y:S02]  /*1400*/  LOP3.LUT R24, R4, 0x38, R18, 0xf8, !PT ;  /* 0x0000003804187812 */ /* 0x000fe400078ef812 */
[----:B------:R-:W-:Y:S02]  /*1410*/  SHF.L.U32 R98, R3, 0x3, RZ ;  /* 0x0000000303627819 */ /* 0x000fe400000006ff */
[----:B------:R-:W-:Y:S02]  /*1420*/  LOP3.LUT R0, R0, 0xffffe000, RZ, 0xc0, !PT ;  /* 0xffffe00000007812 */ /* 0x000fe400078ec0ff */
[----:B------:R-:W-:Y:S02]  /*1430*/  LOP3.LUT R21, R9, R36, RZ, 0x3c, !PT ;  /* 0x0000002409157212 */ /* 0x000fe400078e3cff */
[----:B------:R-:W-:-:S02]  /*1440*/  LEA.HI R25, R8, R3, RZ, 0x3 ;  /* 0x0000000308197211 */ /* 0x000fc400078f18ff */
[----:B------:R-:W-:Y:S02]  /*1450*/  LOP3.LUT R13, R13, R26, RZ, 0x3c, !PT ;  /* 0x0000001a0d0d7212 */ /* 0x000fe400078e3cff */
[----:B------:R-:W-:Y:S01]  /*1460*/  LOP3.LUT R9, R14, R30, RZ, 0x3c, !PT ;  /* 0x0000001e0e097212 */ /* 0x000fe200078e3cff */
[----:B------:R-:W-:Y:S01]  /*1470*/  @P0 IMAD.MOV.U32 R14, RZ, RZ, R20 ;  /* 0x000000ffff0e0224 */ /* 0x000fe200078e0014 */
[----:B------:R-:W-:Y:S02]  /*1480*/  LOP3.LUT R8, R24, R31, RZ, 0x3c, !PT ;  /* 0x0000001f18087212 */ /* 0x000fe400078e3cff */
[--C-:B------:R-:W-:Y:S02]  /*1490*/  LOP3.LUT R3, R19, 0x38, R98.reuse, 0xf8, !PT ;  /* 0x0000003813037812 */ /* 0x100fe400078ef862 */
[----:B------:R-:W-:Y:S02]  /*14a0*/  LOP3.LUT R2, R2, 0x38, R98, 0xf8, !PT ;  /* 0x0000003802027812 */ /* 0x000fe400078ef862 */
[----:B------:R-:W-:-:S02]  /*14b0*/  IADD3 R38, R21, R0, R27 ;  /* 0x0000000015267210 */ /* 0x000fc40007ffe01b */
[-C--:B------:R-:W-:Y:S02]  /*14c0*/  IADD3 R34, R13, R0.reuse, R12 ;  /* 0x000000000d227210 */ /* 0x080fe40007ffe00c */
[----:B------:R-:W-:Y:S01]  /*14d0*/  IADD3 R21, R8, R0, R10 ;  /* 0x0000000008157210 */ /* 0x000fe20007ffe00a */
[----:B------:R-:W-:Y:S01]  /*14e0*/  @P0 IMAD R8, R40, 0x60, RZ ;  /* 0x0000006028080824 */ /* 0x000fe200078e02ff */
[----:B------:R-:W-:Y:S01]  /*14f0*/  LOP3.LUT R19, R3, R36, RZ, 0x3c, !PT ;  /* 0x0000002403137212 */ /* 0x000fe200078e3cff */
[----:B------:R-:W-:Y:S01]  /*1500*/  IMAD.SHL.U32 R153, R38, 0x2, RZ ;  /* 0x0000000226997824 */ /* 0x000fe200078e00ff */
[----:B------:R-:W-:Y:S01]  /*1510*/  LOP3.LUT R13, R2, R26, RZ, 0x3c, !PT ;  /* 0x0000001a020d7212 */ /* 0x000fe200078e3cff */
[----:B------:R-:W-:Y:S01]  /*1520*/  @P0 IMAD.WIDE.U32 R2, R170, 0x60, R14 ;  /* 0x00000060aa020825 */ /* 0x000fe200078e000e */
[----:B------:R-:W-:Y:S02]  /*1530*/  IADD3 R24, R9, R0, R11 ;  /* 0x0000000009187210 */ /* 0x000fe40007ffe00b */
[----:B------:R-:W-:Y:S01]  /*1540*/  LOP3.LUT R9, R5, 0x38, R98, 0xf8, !PT ;  /* 0x0000003805097812 */ /* 0x000fe200078ef862 */
[----:B------:R-:W-:Y:S01]  /*1550*/  @P0 IMAD.IADD R8, R3, 0x1, R8 ;  /* 0x0000000103080824 */ /* 0x000fe200078e0208 */
[----:B------:R-:W-:Y:S01]  /*1560*/  LOP3.LUT R5, R4, 0x38, R98, 0xf8, !PT ;  /* 0x0000003804057812 */ /* 0x000fe200078ef862 */
[----:B------:R-:W-:Y:S01]  /*1570*/  IMAD.SHL.U32 R0, R25, 0x400, RZ ;  /* 0x0000040019007824 */ /* 0x000fe200078e00ff */
[----:B------:R-:W-:Y:S01]  /*1580*/  @P0 LEA R4, P1, R2, c[0x0][0x220], 0x1 ;  /* 0x0000880002040a11 */ /* 0x000fe200078208ff */
[----:B------:R-:W-:Y:S01]  /*1590*/  IMAD.SHL.U32 R152, R34, 0x2, RZ ;  /* 0x0000000222987824 */ /* 0x000fe200078e00ff */
[----:B------:R-:W-:Y:S01]  /*15a0*/  LOP3.LUT R3, R5, R31, RZ, 0x3c, !PT ;  /* 0x0000001f05037212 */ /* 0x000fe200078e3cff */
[----:B------:R-:W-:Y:S01]  /*15b0*/  IMAD.SHL.U32 R151, R24, 0x2, RZ ;  /* 0x0000000218977824 */ /* 0x000fe200078e00ff */
[----:B------:R-:W-:Y:S01]  /*15c0*/  @P0 LEA.HI.X R5, R2, c[0x0][0x224], R8, 0x1, P1 ;  /* 0x0000890002050a11 */ /* 0x000fe200008f0c08 */
[----:B------:R-:W-:Y:S01]  /*15d0*/  IMAD.SHL.U32 R150, R21, 0x2, RZ ;  /* 0x0000000215967824 */ /* 0x000fe200078e00ff */
[----:B------:R-:W-:-:S02]  /*15e0*/  LOP3.LUT R0, R0, 0xffffe000, RZ, 0xc0, !PT ;  /* 0xffffe00000007812 */ /* 0x000fc400078ec0ff */
[----:B------:R-:W-:Y:S01]  /*15f0*/  LOP3.LUT R9, R9, R30, RZ, 0x3c, !PT ;  /* 0x0000001e09097212 */ /* 0x000fe200078e3cff */
[----:B------:R2:W-:Y:S01]  /*1600*/  @P0 LDGSTS.E.BYPASS.LTC128B.128 [R75+0xb100], [R4.64], !P4 ;  /* 0x0b100000044b0fae */ /* 0x0005e2000e101d48 */
[----:B------:R-:W-:Y:S02]  /*1610*/  SEL R2, R17, RZ, !P5 ;  /* 0x000000ff11027207 */ /* 0x000fe40006800000 */
[-C--:B------:R-:W-:Y:S01]  /*1620*/  IADD3 R19, R19, R0.reuse, R27 ;  /* 0x0000000013137210 */ /* 0x080fe20007ffe01b */
[----:B------:R2:W-:Y:S01]  /*1630*/  @P0 LDGSTS.E.BYPASS.LTC128B.128 [R75+0xf100], [R4.64+0x80], !P6 ;  /* 0x0f100080044b0fae */ /* 0x0005e2000f101d48 */
[-C--:B------:R-:W-:Y:S02]  /*1640*/  IADD3 R13, R13, R0.reuse, R12 ;  /* 0x000000000d0d7210 */ /* 0x080fe40007ffe00c */
[-C--:B------:R-:W-:Y:S01]  /*1650*/  IADD3 R11, R9, R0.reuse, R11 ;  /* 0x00000000090b7210 */ /* 0x080fe20007ffe00b */
[----:B------:R-:W0:Y:S01]  /*1660*/  LDGDEPBAR ;  /* 0x00000000000079af */ /* 0x000e220000000000 */
[----:B------:R-:W-:Y:S01]  /*1670*/  IADD3 R10, R3, R0, R10 ;  /* 0x00000000030a7210 */ /* 0x000fe20007ffe00a */
[----:B------:R-:W-:Y:S01]  /*1680*/  IMAD R3, R2, c[0x0][0x1f0], RZ ;  /* 0x00007c0002037a24 */ /* 0x000fe200078e02ff */
[----:B------:R-:W-:Y:S01]  /*1690*/  SEL R0, R16, RZ, !P5 ;  /* 0x000000ff10007207 */ /* 0x000fe20006800000 */
[----:B------:R-:W-:Y:S01]  /*16a0*/  IMAD R2, R2, c[0x0][0x218], RZ ;  /* 0x0000860002027a24 */ /* 0x000fe200078e02ff */
[----:B------:R-:W-:Y:S01]  /*16b0*/  ISETP.NE.AND P0, PT, RZ, UR6, PT ;  /* 0x00000006ff007c0c */ /* 0x000fe2000bf05270 */
[----:B------:R-:W-:Y:S01]  /*16c0*/  IMAD.SHL.U32 R147, R13, 0x2, RZ ;  /* 0x000000020d937824 */ /* 0x000fe200078e00ff */
[----:B------:R-:W-:Y:S01]  /*16d0*/  SHF.L.U64.HI R170, R170, R176, c[0x0][0x23c] ;  /* 0x00008f00aaaa7619 */ /* 0x000fe200000102b0 */
[----:B------:R-:W-:Y:S01]  /*16e0*/  IMAD.WIDE.U32 R94, R0, c[0x0][0x1f0], R94 ;  /* 0x00007c00005e7a25 */ /* 0x000fe200078e005e */
[----:B------:R-:W-:-:S02]  /*16f0*/  P2R R163, PR, RZ, 0x1 ;  /* 0x00000001ffa37803 */ /* 0x000fc40000000000 */
[----:B------:R-:W-:Y:S01]  /*1700*/  IADD3 R162, P1, R35, R97, RZ ;  /* 0x0000006123a27210 */ /* 0x000fe20007f3e0ff */
[C---:B------:R-:W-:Y:S01]  /*1710*/  IMAD R96, R0.reuse, c[0x0][0x1f4], R3 ;  /* 0x00007d0000607a24 */ /* 0x040fe200078e0203 */
[----:B------:R-:W-:Y:S01]  /*1720*/  SHF.R.S32.HI R9, RZ, 0x1f, R167 ;  /* 0x0000001fff097819 */ /* 0x000fe200000114a7 */
[----:B------:R-:W-:Y:S01]  /*1730*/  IMAD R112, R0, c[0x0][0x21c], R2 ;  /* 0x0000870000707a24 */ /* 0x000fe200078e0202 */
[----:B------:R-:W-:Y:S01]  /*1740*/  ISETP.GE.AND P5, PT, R32, c[0x0][0x1d4], PT ;  /* 0x0000750020007a0c */ /* 0x000fe20003fa6270 */
[----:B------:R-:W-:Y:S01]  /*1750*/  IMAD.WIDE.U32 R100, R0, c[0x0][0x218], R6 ;  /* 0x0000860000647a25 */ /* 0x000fe200078e0006 */
[----:B------:R-:W-:Y:S02]  /*1760*/  SHF.R.S32.HI R0, RZ, 0x1f, R166 ;  /* 0x0000001fff007819 */ /* 0x000fe400000114a6 */
[----:B------:R-:W-:Y:S01]  /*1770*/  SHF.R.S32.HI R6, RZ, 0x1f, R169 ;  /* 0x0000001fff067819 */ /* 0x000fe200000114a9 */
[----:B------:R-:W-:Y:S01]  /*1780*/  IMAD.MOV.U32 R3, RZ, RZ, c[0x0][0x290] ;  /* 0x0000a400ff037624 */ /* 0x000fe200078e00ff */
[----:B------:R-:W-:Y:S01]  /*1790*/  SHF.R.S32.HI R7, RZ, 0x1f, R168 ;  /* 0x0000001fff077819 */ /* 0x000fe200000114a8 */
[C---:B------:R-:W-:Y:S01]  /*17a0*/  IMAD R2, R0.reuse, c[0x0][0x280], RZ ;  /* 0x0000a00000027a24 */ /* 0x040fe200078e02ff */
[----:B--2---:R-:W-:Y:S01]  /*17b0*/  MOV R4, c[0x0][0x280] ;  /* 0x0000a00000047a02 */ /* 0x004fe20000000f00 */
[----:B------:R-:W-:Y:S01]  /*17c0*/  IMAD R0, R0, c[0x0][0x290], RZ ;  /* 0x0000a40000007a24 */ /* 0x000fe200078e02ff */
[----:B------:R-:W-:Y:S01]  /*17d0*/  IADD3 R31, R28, 0x20, RZ ;  /* 0x000000201c1f7810 */ /* 0x000fe20007ffe0ff */
[----:B------:R-:W-:Y:S01]  /*17e0*/  IMAD.MOV.U32 R5, RZ, RZ, c[0x0][0x1e0] ;  /* 0x00007800ff057624 */ /* 0x000fe200078e00ff */
[C---:B------:R-:W-:Y:S01]  /*17f0*/  SHF.L.U64.HI R175, R4.reuse, R176, c[0x0][0x284] ;  /* 0x0000a10004af7619 */ /* 0x040fe200000102b0 */
[C---:B------:R-:W-:Y:S01]  /*1800*/  IMAD.SHL.U32 R204, R4.reuse, 0x40, RZ ;  /* 0x0000004004cc7824 */ /* 0x040fe200078e00ff */
[C---:B------:R-:W-:Y:S01]  /*1810*/  SHF.L.U64.HI R193, R4.reuse, R194, c[0x0][0x284] ;  /* 0x0000a10004c17619 */ /* 0x040fe200000102c2 */
[C---:B------:R-:W-:Y:S01]  /*1820*/  IMAD.SHL.U32 R207, R4.reuse, 0x20, RZ ;  /* 0x0000002004cf7824 */ /* 0x040fe200078e00ff */
[C---:B------:R-:W-:Y:S01]  /*1830*/  SHF.L.U64.HI R177, R4.reuse, R178, c[0x0][0x284] ;  /* 0x0000a10004b17619 */ /* 0x040fe200000102b2 */
[C---:B------:R-:W-:Y:S01]  /*1840*/  IMAD.WIDE.U32 R200, R4.reuse, 0x60, RZ ;  /* 0x0000006004c87825 */ /* 0x040fe200078e00ff */
[----:B------:R-:W-:-:S02]  /*1850*/  SHF.L.U32 R206, R4, 0x7, RZ ;  /* 0x0000000704ce7819 */ /* 0x000fc400000006ff */
[----:B------:R-:W-:Y:S01]  /*1860*/  SHF.L.U64.HI R195, R5, R176, c[0x0][0x1e4] ;  /* 0x0000790005c37619 */ /* 0x000fe200000102b0 */
[C---:B------:R-:W-:Y:S01]  /*1870*/  IMAD R4, R166.reuse, c[0x0][0x294], R0 ;  /* 0x0000a500a6047a24 */ /* 0x040fe200078e0200 */
[----:B------:R-:W-:Y:S01]  /*1880*/  IADD3 R0, P0, R97, 0x20, RZ ;  /* 0x0000002061007810 */ /* 0x000fe20007f1e0ff */
[C---:B------:R-:W-:Y:S01]  /*1890*/  IMAD.SHL.U32 R211, R5.reuse, 0x40, RZ ;  /* 0x0000004005d37824 */ /* 0x040fe200078e00ff */
[C---:B------:R-:W-:Y:S01]  /*18a0*/  SHF.L.U64.HI R192, R5.reuse, R194, c[0x0][0x1e4] ;  /* 0x0000790005c07619 */ /* 0x040fe200000102c2 */
[C---:B------:R-:W-:Y:S01]  /*18b0*/  IMAD.SHL.U32 R208, R5.reuse, 0x80, RZ ;  /* 0x0000008005d07824 */ /* 0x040fe200078e00ff */
[C---:B------:R-:W-:Y:S01]  /*18c0*/  SHF.L.U64.HI R190, R5.reuse, R178, c[0x0][0x1e4] ;  /* 0x0000790005be7619 */ /* 0x040fe200000102b2 */
[C---:B------:R-:W-:Y:S01]  /*18d0*/  IMAD.WIDE.U32 R172, R5.reuse, 0x60, RZ ;  /* 0x0000006005ac7825 */ /* 0x040fe200078e00ff */
[----:B------:R-:W-:Y:S02]  /*18e0*/  SHF.L.U32 R210, R5, 0x5, RZ ;  /* 0x0000000505d27819 */ /* 0x000fe400000006ff */
[C---:B------:R-:W-:Y:S01]  /*18f0*/  SHF.L.U64.HI R176, R3.reuse, R176, c[0x0][0x294] ;  /* 0x0000a50003b07619 */ /* 0x040fe200000102b0 */
[----:B------:R-:W-:Y:S01]  /*1900*/  IMAD R5, R166, c[0x0][0x284], R2 ;  /* 0x0000a100a6057a24 */ /* 0x000fe200078e0202 */
[----:B------:R-:W-:Y:S01]  /*1910*/  IADD3.X R2, RZ, R39, RZ, P0, !PT ;  /* 0x00000027ff027210 */ /* 0x000fe200007fe4ff */
[C---:B------:R-:W-:Y:S01]  /*1920*/  IMAD.SHL.U32 R205, R3.reuse, 0x40, RZ ;  /* 0x0000004003cd7824 */ /* 0x040fe200078e00ff */
[C---:B------:R-:W-:Y:S01]  /*1930*/  SHF.L.U64.HI R194, R3.reuse, R194, c[0x0][0x294] ;  /* 0x0000a50003c27619 */ /* 0x040fe200000102c2 */
[C---:B------:R-:W-:Y:S01]  /*1940*/  IMAD.SHL.U32 R202, R3.reuse, 0x80, RZ ;  /* 0x0000008003ca7824 */ /* 0x040fe200078e00ff */
[C---:B------:R-:W-:Y:S01]  /*1950*/  SHF.L.U64.HI R178, R3.reuse, R178, c[0x0][0x294] ;  /* 0x0000a50003b27619 */ /* 0x040fe200000102b2 */
[C---:B------:R-:W-:Y:S01]  /*1960*/  IMAD.SHL.U32 R203, R3.reuse, 0x20, RZ ;  /* 0x0000002003cb7824 */ /* 0x040fe200078e00ff */
[----:B------:R-:W-:Y:S01]  /*1970*/  IADD3 R143, P0, R32, R180, RZ ;  /* 0x000000b4208f7210 */ /* 0x000fe20007f1e0ff */
[----:B------:R-:W-:Y:S01]  /*1980*/  IMAD.WIDE.U32 R198, R3, 0x60, RZ ;  /* 0x0000006003c67825 */ /* 0x000fe200078e00ff */
[----:B------:R-:W-:-:S02]  /*1990*/  IADD3 R129, R201, UR5, RZ ;  /* 0x00000005c9817c10 */ /* 0x000fc4000fffe0ff */
[----:B------:R-:W-:Y:S01]  /*19a0*/  IADD3 R123, R5, R107, RZ ;  /* 0x0000006b057b7210 */ /* 0x000fe20007ffe0ff */
[----:B------:R-:W-:Y:S01]  /*19b0*/  IMAD R3, R39, c[0x0][0x1e0], RZ ;  /* 0x0000780027037a24 */ /* 0x000fe200078e02ff */
[----:B------:R-:W-:Y:S01]  /*19c0*/  IADD3 R130, R199, UR4, RZ ;  /* 0x00000004c7827c10 */ /* 0x000fe2000fffe0ff */
[----:B------:R-:W-:Y:S01]  /*19d0*/  IMAD R2, R2, c[0x0][0x1e0], RZ ;  /* 0x0000780002027a24 */ /* 0x000fe200078e02ff */
[----:B------:R-:W-:Y:S01]  /*19e0*/  SHF.R.S32.HI R121, RZ, 0x1f, R98 ;  /* 0x0000001fff797819 */ /* 0x000fe20000011462 */
[----:B------:R-:W-:Y:S01]  /*19f0*/  IMAD.WIDE.U32 R134, R0, c[0x0][0x1e0], RZ ;  /* 0x0000780000867a25 */ /* 0x000fe200078e00ff */
[----:B------:R-:W-:-:S03]  /*1a00*/  SHF.L.U32 R149, R19, 0x1, RZ ;  /* 0x0000000113957819 */ /* 0x000fc600000006ff */
[----:B------:R-:W-:Y:S02]  /*1a10*/  IMAD R3, R97, c[0x0][0x1e4], R3 ;  /* 0x0000790061037a24 */ /* 0x000fe400078e0203 */
[----:B------:R-:W-:Y:S02]  /*1a20*/  IMAD R8, R0, c[0x0][0x1e4], R2 ;  /* 0x0000790000087a24 */ /* 0x000fe400078e0202 */
[----:B------:R-:W-:Y:S01]  /*1a30*/  IMAD.X R161, R37, 0x1, R39, P1 ;  /* 0x0000000125a17824 */ /* 0x000fe200008e0627 */
[----:B------:R-:W-:Y:S01]  /*1a40*/  IADD3 R144, P1, R210, R134, RZ ;  /* 0x00000086d2907210 */ /* 0x000fe20007f3e0ff */
[----:B------:R-:W-:Y:S02]  /*1a50*/  IMAD.IADD R142, R181, 0x1, R3 ;  /* 0x00000001b58e7824 */ /* 0x000fe400078e0203 */
[----:B------:R-:W-:Y:S02]  /*1a60*/  IMAD.IADD R141, R135, 0x1, R8 ;  /* 0x00000001878d7824 */ /* 0x000fe400078e0208 */
[----:B------:R-:W-:Y:S01]  /*1a70*/  IMAD.IADD R96, R95, 0x1, R96 ;  /* 0x000000015f607824 */ /* 0x000fe200078e0260 */
[----:B------:R-:W-:Y:S01]  /*1a80*/  IADD3.X R139, R33, R142, RZ, P0, !PT ;  /* 0x0000008e218b7210 */ /* 0x000fe200007fe4ff */
[----:B------:R-:W-:Y:S01]  /*1a90*/  IMAD.X R140, R190, 0x1, R141, P1 ;  /* 0x00000001be8c7824 */ /* 0x000fe200008e068d */
[----:B------:R-:W-:Y:S01]  /*1aa0*/  IADD3 R160, P0, R210, R144, RZ ;  /* 0x00000090d2a07210 */ /* 0x000fe20007f1e0ff */
[----:B------:R-:W-:-:S02]  /*1ab0*/  IMAD R2, R6, c[0x0][0x1e0], RZ ;  /* 0x0000780006027a24 */ /* 0x000fc400078e02ff */
[----:B------:R-:W-:Y:S01]  /*1ac0*/  IMAD R0, R7, c[0x0][0x1e0], RZ ;  /* 0x0000780007007a24 */ /* 0x000fe200078e02ff */
[----:B------:R-:W-:Y:S01]  /*1ad0*/  IADD3.X R156, R190, R140, RZ, P0, !PT ;  /* 0x0000008cbe9c7210 */ /* 0x000fe200007fe4ff */
[----:B------:R-:W-:Y:S01]  /*1ae0*/  IMAD R6, R9, c[0x0][0x1e0], RZ ;  /* 0x0000780009067a24 */ /* 0x000fe200078e02ff */
[----:B------:R-:W-:Y:S01]  /*1af0*/  IADD3 R115, P0, R143, R94, RZ ;  /* 0x0000005e8f737210 */ /* 0x000fe20007f1e0ff */
[----:B------:R-:W-:Y:S02]  /*1b00*/  IMAD R7, R169, c[0x0][0x1e4], R2 ;  /* 0x00007900a9077a24 */ /* 0x000fe400078e0202 */
[----:B------:R-:W-:Y:S02]  /*1b10*/  IMAD R2, R168, c[0x0][0x1e4], R0 ;  /* 0x00007900a8027a24 */ /* 0x000fe400078e0200 */
[----:B------:R-:W-:Y:S01]  /*1b20*/  IMAD.X R114, R139, 0x1, R96, P0 ;  /* 0x000000018b727824 */ /* 0x000fe200000e0660 */
[----:B------:R-:W-:Y:S01]  /*1b30*/  IADD3 R125, P0, R94, 0x40, RZ ;  /* 0x000000405e7d7810 */ /* 0x000fe20007f1e0ff */
[----:B------:R-:W-:-:S02]  /*1b40*/  IMAD R0, R167, c[0x0][0x1e4], R6 ;  /* 0x00007900a7007a24 */ /* 0x000fc400078e0206 */
[----:B------:R-:W-:Y:S02]  /*1b50*/  IMAD.IADD R191, R173, 0x1, R191 ;  /* 0x00000001adbf7824 */ /* 0x000fe400078e02bf */
[----:B------:R-:W-:Y:S01]  /*1b60*/  IMAD.X R117, RZ, RZ, R96, P0 ;  /* 0x000000ffff757224 */ /* 0x000fe200000e0660 */
[----:B------:R-:W-:Y:S01]  /*1b70*/  IADD3 R119, P0, R115, 0x40, RZ ;  /* 0x0000004073777810 */ /* 0x000fe20007f1e0ff */
[----:B------:R-:W-:Y:S02]  /*1b80*/  IMAD.IADD R159, R189, 0x1, R7 ;  /* 0x00000001bd9f7824 */ /* 0x000fe400078e0207 */
[----:B------:R-:W-:Y:S01]  /*1b90*/  IMAD.IADD R157, R187, 0x1, R2 ;  /* 0x00000001bb9d7824 */ /* 0x000fe200078e0202 */
[----:B------:R-:W-:Y:S01]  /*1ba0*/  IADD3.X R118, RZ, R114, RZ, P0, !PT ;  /* 0x00000072ff767210 */ /* 0x000fe200007fe4ff */
[----:B------:R-:W-:Y:S02]  /*1bb0*/  IMAD.IADD R155, R185, 0x1, R0 ;  /* 0x00000001b99b7824 */ /* 0x000fe400078e0200 */
[----:B------:R-:W-:-:S02]  /*1bc0*/  IMAD.IADD R126, R111, 0x1, R5 ;  /* 0x000000016f7e7824 */ /* 0x000fc400078e0205 */
[----:B------:R-:W-:Y:S02]  /*1bd0*/  IMAD.IADD R124, R109, 0x1, R4 ;  /* 0x000000016d7c7824 */ /* 0x000fe400078e0204 */
[----:B------:R-:W-:Y:S02]  /*1be0*/  IMAD.IADD R120, R4, 0x1, R105 ;  /* 0x0000000104787824 */ /* 0x000fe400078e0269 */
[----:B------:R-:W-:Y:S02]  /*1bf0*/  IMAD.IADD R112, R101, 0x1, R112 ;  /* 0x0000000165707824 */ /* 0x000fe400078e0270 */
[----:B------:R-:W-:Y:S02]  /*1c00*/  IMAD.SHL.U32 R146, R11, 0x2, RZ ;  /* 0x000000020b927824 */ /* 0x000fe400078e00ff */
[----:B------:R-:W-:Y:S01]  /*1c10*/  IMAD.SHL.U32 R145, R10, 0x2, RZ ;  /* 0x000000020a917824 */ /* 0x000fe200078e00ff */
[----:B-1----:R-:W-:Y:S06]  /*1c20*/  BAR.SYNC.DEFER_BLOCKING 0x0 ;  /* 0x0000000000007b1d */ /* 0x002fec0000010000 */
.L_x_102:
[-C--:B------:R-:W-:Y:S01]  /*1c30*/  IMAD R0, R192, R92.reuse, RZ ;  /* 0x0000005cc0007224 */ /* 0x080fe200078e02ff */
[----:B------:R-:W-:Y:S04]  /*1c40*/  DEPBAR.LE SB0, 0x0 ;  /* 0x000080000000791a */ /* 0x000fe80000000000 */
[----:B------:R-:W-:Y:S01]  /*1c50*/  BAR.SYNC.DEFER_BLOCKING 0x0 ;  /* 0x0000000000007b1d */ /* 0x000fe20000010000 */
[----:B------:R-:W-:Y:S01]  /*1c60*/  ISETP.GE.AND P0, PT, R213, 0x1, PT ;  /* 0x00000001d500780c */ /* 0x000fe20003f06270 */
[----:B------:R-:W-:Y:S01]  /*1c70*/  IMAD.WIDE.U32 R86, R208, R92, RZ ;  /* 0x0000005cd0567225 */ /* 0x000fe200078e00ff */
[----:B------:R-:W-:Y:S05]  /*1c80*/  SHF.R.S32.HI R99, RZ, 0x1f, R92 ;  /* 0x0000001fff637819 */ /* 0x000fea000001145c */
[----:B------:R-:W-:Y:S05]  /*1c90*/  IMAD R0, R99, R208, R0 ;  /* 0x000000d063007224 */ /* 0x000fea00078e0200 */
[----:B------:R-:W-:Y:S01]  /*1ca0*/  IADD3 R90, R87, R0, RZ ;  /* 0x00000000575a7210 */ /* 0x000fe20007ffe0ff */
[----:B------:R-:W-:Y:S01]  /*1cb0*/  BSSY B2, `(.L_x_56) ;  /* 0x0000524000027945 */ /* 0x000fe20003800000 */
[----:B--2---:R-:W-:-:S05]  /*1cc0*/  @!P0 BRA `(.L_x_57) ;  /* 0x00004d4000008947 */ /* 0x004fca0003800000 */
[-C--:B------:R-:W-:Y:S01]  /*1cd0*/  IMAD R2, R193, R92.reuse, RZ ;  /* 0x0000005cc1027224 */ /* 0x080fe200078e02ff */
[----:B------:R-:W-:Y:S01]  /*1ce0*/  ISETP.NE.AND P0, PT, R163, RZ, PT ;  /* 0x000000ffa300720c */ /* 0x000fe20003f05270 */
[-C--:B------:R-:W-:Y:S02]  /*1cf0*/  IMAD R0, R194, R92.reuse, RZ ;  /* 0x0000005cc2007224 */ /* 0x080fe400078e02ff */
[----:B------:R-:W-:Y:S02]  /*1d00*/  IMAD R3, R92, -0x80, R127 ;  /* 0xffffff805c037824 */ /* 0x000fe400078e027f */
[-C--:B------:R-:W-:Y:S03]  /*1d10*/  IMAD.WIDE.U32 R36, R206, R92.reuse, RZ ;  /* 0x0000005cce247225 */ /* 0x080fe600078e00ff */
[----:B------:R-:W-:Y:S01]  /*1d20*/  IMNMX R76, R3, 0x80, PT ;  /* 0x00000080034c7817 */ /* 0x000fe20003800200 */
[----:B------:R-:W-:Y:S04]  /*1d30*/  IMAD.WIDE.U32 R72, R202, R92, RZ ;  /* 0x0000005cca487225 */ /* 0x000fe800078e00ff */
[C---:B------:R-:W-:Y:S02]  /*1d40*/  IMAD R2, R99.reuse, R206, R2 ;  /* 0x000000ce63027224 */ /* 0x040fe400078e0202 */
[----:B------:R-:W-:Y:S03]  /*1d50*/  IMAD R0, R99, R202, R0 ;  /* 0x000000ca63007224 */ /* 0x000fe600078e0200 */
[----:B------:R-:W-:Y:S02]  /*1d60*/  IADD3 R41, R37, R2, RZ ;  /* 0x0000000225297210 */ /* 0x000fe40007ffe0ff */
[----:B------:R-:W-:Y:S01]  /*1d70*/  IADD3 R43, R73, R0, RZ ;  /* 0x00000000492b7210 */ /* 0x000fe20007ffe0ff */
[----:B------:R-:W-:-:S05]  /*1d80*/  @!P0 BRA `(.L_x_58) ;  /* 0x000028b000008947 */ /* 0x000fca0003800000 */
[----:B------:R-:W-:Y:S01]  /*1d90*/  ISETP.GE.AND P2, PT, R97, R76, PT ;  /* 0x0000004c6100720c */ /* 0x000fe20003f46270 */
[----:B------:R-:W-:Y:S01]  /*1da0*/  BSSY B0, `(.L_x_59) ;  /* 0x000001b000007945 */ /* 0x000fe20003800000 */
[----:B------:R-:W-:Y:S01]  /*1db0*/  CS2R R48, SRZ ;  /* 0x0000000000307805 */ /* 0x000fe2000001ff00 */
[----:B------:R-:W-:Y:S01]  /*1dc0*/  CS2R R44, SRZ ;  /* 0x00000000002c7805 */ /* 0x000fe2000001ff00 */
[----:B------:R-:W-:Y:S01]  /*1dd0*/  CS2R R38, SRZ ;  /* 0x0000000000267805 */ /* 0x000fe2000001ff00 */
[----:B------:R-:W-:Y:S01]  /*1de0*/  CS2R R12, SRZ ;  /* 0x00000000000c7805 */ /* 0x000fe2000001ff00 */
[----:B------:R-:W-:Y:S07]  /*1df0*/  CS2R R2, SRZ ;  /* 0x0000000000027805 */ /* 0x000fee000001ff00 */
[----:B------:R-:W-:-:S05]  /*1e00*/  @P2 BRA `(.L_x_60) ;  /* 0x0000014000002947 */ /* 0x000fca0003800000 */
[----:B------:R-:W-:Y:S01]  /*1e10*/  IADD3 R0, P0, R110, R36, RZ ;  /* 0x000000246e007210 */ /* 0x000fe20007f1e0ff */
[----:B------:R-:W-:Y:S01]  /*1e20*/  CS2R R38, SRZ ;  /* 0x0000000000267805 */ /* 0x000fe2000001ff00 */
[----:B------:R-:W-:Y:S01]  /*1e30*/  CS2R R44, SRZ ;  /* 0x00000000002c7805 */ /* 0x000fe2000001ff00 */
[----:B------:R-:W-:Y:S02]  /*1e40*/  CS2R R12, SRZ ;  /* 0x00000000000c7805 */ /* 0x000fe4000001ff00 */
[----:B------:R-:W-:Y:S01]  /*1e50*/  IMAD.X R3, R41, 0x1, R126, P0 ;  /* 0x0000000129037824 */ /* 0x000fe200000e067e */
[----:B------:R-:W-:Y:S05]  /*1e60*/  IADD3 R2, P0, R108, R72, RZ ;  /* 0x000000486c027210 */ /* 0x000fea0007f1e0ff */
[----:B------:R-:W-:Y:S01]  /*1e70*/  IMAD.X R5, R43, 0x1, R124, P0 ;  /* 0x000000012b057824 */ /* 0x000fe200000e067c */
[C---:B------:R-:W-:Y:S04]  /*1e80*/  LEA R6, P0, R0.reuse, c[0x0][0x270], 0x1 ;  /* 0x00009c0000067a11 */ /* 0x040fe800078008ff */
[----:B------:R-:W-:Y:S02]  /*1e90*/  LEA.HI.X R7, R0, c[0x0][0x274], R3, 0x1, P0 ;  /* 0x00009d0000077a11 */ /* 0x000fe400000f0c03 */
[C---:B------:R-:W-:Y:S04]  /*1ea0*/  LEA R4, P0, R2.reuse, c[0x0][0x288], 0x1 ;  /* 0x0000a20002047a11 */ /* 0x040fe800078008ff */
[----:B------:R-:W-:Y:S02]  /*1eb0*/  LEA.HI.X R5, R2, c[0x0][0x28c], R5, 0x1, P0 ;  /* 0x0000a30002057a11 */ /* 0x000fe400000f0c05 */
[----:B------:R-:W-:Y:S01]  /*1ec0*/  ISETP.GE.AND P0, PT, R28, c[0x0][0x27c], PT ;  /* 0x00009f001c007a0c */ /* 0x000fe20003f06270 */
[----:B------:R-:W-:Y:S11]  /*1ed0*/  CS2R R2, SRZ ;  /* 0x0000000000027805 */ /* 0x000ff6000001ff00 */
[----:B------:R-:W-:Y:S01]  /*1ee0*/  @!UPT UIADD3 URZ, URZ, URZ, URZ ;  /* 0x0000003f3f3ff290 */ /* 0x000fe2000fffe03f */
[----:B------:R1:W5:Y:S04]  /*1ef0*/  @!P0 LDG.E.64 R38, [R6.64] ;  /* 0x0000000806268981 */ /* 0x000368000c1e1b00 */
[----:B------:R1:W5:Y:S01]  /*1f00*/  @!P0 LDG.E.64 R2, [R4.64] ;  /* 0x0000000804028981 */ /* 0x000362000c1e1b00 */
[----:B------:R-:W-:Y:S11]  /*1f10*/  ISETP.GE.AND P0, PT, R31, c[0x0][0x27c], PT ;  /* 0x00009f001f007a0c */ /* 0x000ff60003f06270 */
[----:B------:R-:W-:Y:S02]  /*1f20*/  @!UPT UIADD3 URZ, URZ, URZ, URZ ;  /* 0x0000003f3f3ff290 */ /* 0x000fe4000fffe03f */
[----:B------:R1:W5:Y:S04]  /*1f30*/  @!P0 LDG.E.64 R44, [R6.64+0x40] ;  /* 0x00004008062c8981 */ /* 0x000368000c1e1b00 */
[----:B------:R1:W5:Y:S02]  /*1f40*/  @!P0 LDG.E.64 R12, [R4.64+0x40] ;  /* 0x00004008040c8981 */ /* 0x000364000c1e1b00 */
.L_x_60:
[----:B------:R-:W-:Y:S05]  /*1f50*/  BSYNC B0 ;  /* 0x0000000000007941 */ /* 0x000fea0003800000 */
.L_x_59:
[----:B------:R-:W-:Y:S01]  /*1f60*/  ISETP.GE.AND P3, PT, R169, R76, PT ;  /* 0x0000004ca900720c */ /* 0x000fe20003f66270 */
[----:B-----5:R-:W-:Y:S01]  /*1f70*/  IMAD.MOV.U32 R0, RZ, RZ, R44 ;  /* 0x000000ffff007224 */ /* 0x020fe200078e002c */
[----:B------:R-:W-:Y:S01]  /*1f80*/  BSSY B0, `(.L_x_61) ;  /* 0x0000026000007945 */ /* 0x000fe20003800000 */
[----:B-1----:R-:W-:Y:S01]  /*1f90*/  IMAD.MOV.U32 R6, RZ, RZ, R45 ;  /* 0x000000ffff067224 */ /* 0x002fe200078e002d */
[----:B------:R-:W-:Y:S01]  /*1fa0*/  CS2R R46, SRZ ;  /* 0x00000000002e7805 */ /* 0x000fe2000001ff00 */
[----:B------:R-:W-:Y:S01]  /*1fb0*/  IMAD.MOV.U32 R5, RZ, RZ, R38 ;  /* 0x000000ffff057224 */ /* 0x000fe200078e0026 */
[----:B------:R-:W-:Y:S01]  /*1fc0*/  CS2R R16, SRZ ;  /* 0x0000000000107805 */ /* 0x000fe2000001ff00 */
[----:B------:R-:W-:Y:S01]  /*1fd0*/  IMAD.MOV.U32 R4, RZ, RZ, R39 ;  /* 0x000000ffff047224 */ /* 0x000fe200078e0027 */
[----:B------:R-:W-:Y:S01]  /*1fe0*/  PRMT R58, R0, 0x5410, R6 ;  /* 0x00005410003a7816 */ /* 0x000fe20000000006 */
[----:B------:R-:W-:Y:S01]  /*1ff0*/  CS2R R14, SRZ ;  /* 0x00000000000e7805 */ /* 0x000fe2000001ff00 */
[----:B------:R-:W-:Y:S02]  /*2000*/  MOV R0, R12 ;  /* 0x0000000c00007202 */ /* 0x000fe40000000f00 */
[----:B------:R-:W-:Y:S01]  /*2010*/  PRMT R40, R5, 0x7610, R40 ;  /* 0x0000761005287816 */ /* 0x000fe20000000028 */
[----:B------:R-:W-:Y:S01]  /*2020*/  IMAD.MOV.U32 R5, RZ, RZ, R13 ;  /* 0x000000ffff057224 */ /* 0x000fe200078e000d */
[----:B------:R-:W-:Y:S01]  /*2030*/  PRMT R42, R4, 0x7610, R42 ;  /* 0x00007610042a7816 */ /* 0x000fe2000000002a */
[----:B------:R-:W-:Y:S01]  /*2040*/  IMAD.MOV.U32 R4, RZ, RZ, R2 ;  /* 0x000000ffff047224 */ /* 0x000fe200078e0002 */
[----:B------:R-:W-:Y:S02]  /*2050*/  PRMT R26, R0, 0x7610, R26 ;  /* 0x00007610001a7816 */ /* 0x000fe4000000001a */
[----:B------:R-:W-:Y:S02]  /*2060*/  MOV R0, R3 ;  /* 0x0000000300007202 */ /* 0x000fe40000000f00 */
[----:B------:R-:W-:Y:S02]  /*2070*/  PRMT R26, R26, 0x5410, R5 ;  /* 0x000054101a1a7816 */ /* 0x000fe40000000005 */
[----:B------:R-:W-:Y:S01]  /*2080*/  PRMT R7, R4, 0x5410, R0 ;  /* 0x0000541004077816 */ /* 0x000fe20000000000 */
[----:B------:R-:W-:-:S05]  /*2090*/  @P3 BRA `(.L_x_62) ;  /* 0x0000014000003947 */ /* 0x000fca0003800000 */
[----:B------:R-:W-:Y:S01]  /*20a0*/  IADD3 R0, P1, P0, R110, R36, R207 ;  /* 0x000000246e007210 */ /* 0x000fe2000783e0cf */
[----:B------:R-:W-:Y:S01]  /*20b0*/  CS2R R46, SRZ ;  /* 0x00000000002e7805 */ /* 0x000fe2000001ff00 */
[----:B------:R-:W-:Y:S01]  /*20c0*/  CS2R R14, SRZ ;  /* 0x00000000000e7805 */ /* 0x000fe2000001ff00 */
[----:B------:R-:W-:Y:S01]  /*20d0*/  CS2R R48, SRZ ;  /* 0x0000000000307805 */ /* 0x000fe2000001ff00 */
[----:B------:R-:W-:Y:S01]  /*20e0*/  IADD3.X R4, R126, R41, R177, P1, P0 ;  /* 0x000000297e047210 */ /* 0x000fe20000fe04b1 */
[----:B------:R-:W-:Y:S01]  /*20f0*/  CS2R R16, SRZ ;  /* 0x0000000000107805 */ /* 0x000fe2000001ff00 */
[----:B------:R-:W-:Y:S04]  /*2100*/  IADD3 R5, P1, P0, R108, R72, R203 ;  /* 0x000000486c057210 */ /* 0x000fe8000783e0cb */
[----:B------:R-:W-:Y:S02]  /*2110*/  IADD3.X R6, R124, R43, R178, P1, P0 ;  /* 0x0000002b7c067210 */ /* 0x000fe40000fe04b2 */
[C---:B------:R-:W-:Y:S04]  /*2120*/  LEA R8, P0, R0.reuse, c[0x0][0x270], 0x1 ;  /* 0x00009c0000087a11 */ /* 0x040fe800078008ff */
[----:B------:R-:W-:Y:S02]  /*2130*/  LEA.HI.X R9, R0, c[0x0][0x274], R4, 0x1, P0 ;  /* 0x00009d0000097a11 */ /* 0x000fe400000f0c04 */
[C---:B------:R-:W-:Y:S04]  /*2140*/  LEA R4, P0, R5.reuse, c[0x0][0x288], 0x1 ;  /* 0x0000a20005047a11 */ /* 0x040fe800078008ff */
[----:B------:R-:W-:Y:S02]  /*2150*/  LEA.HI.X R5, R5, c[0x0][0x28c], R6, 0x1, P0 ;  /* 0x0000a30005057a11 */ /* 0x000fe400000f0c06 */
[----:B------:R-:W-:Y:S11]  /*2160*/  ISETP.GE.AND P0, PT, R28, c[0x0][0x27c], PT ;  /* 0x00009f001c007a0c */ /* 0x000ff60003f06270 */
[----:B------:R-:W-:Y:S02]  /*2170*/  @!UPT UIADD3 URZ, URZ, URZ, URZ ;  /* 0x0000003f3f3ff290 */ /* 0x000fe4000fffe03f */
[----:B------:R1:W5:Y:S04]  /*2180*/  @!P0 LDG.E.64 R46, [R8.64] ;  /* 0x00000008082e8981 */ /* 0x000368000c1e1b00 */
[----:B------:R1:W5:Y:S01]  /*2190*/  @!P0 LDG.E.64 R14, [R4.64] ;  /* 0x00000008040e8981 */ /* 0x000362000c1e1b00 */
[----:B------:R-:W-:Y:S11]  /*21a0*/  ISETP.GE.AND P0, PT, R31, c[0x0][0x27c], PT ;  /* 0x00009f001f007a0c */ /* 0x000ff60003f06270 */
[----:B------:R-:W-:Y:S02]  /*21b0*/  @!UPT UIADD3 URZ, URZ, URZ, URZ ;  /* 0x0000003f3f3ff290 */ /* 0x000fe4000fffe03f */
[----:B------:R1:W5:Y:S04]  /*21c0*/  @!P0 LDG.E.64 R48, [R8.64+0x40] ;  /* 0x0000400808308981 */ /* 0x000368000c1e1b00 */
[----:B------:R1:W5:Y:S02]  /*21d0*/  @!P0 LDG.E.64 R16, [R4.64+0x40] ;  /* 0x0000400804108981 */ /* 0x000364000c1e1b00 */
.L_x_62:
[----:B------:R-:W-:Y:S05]  /*21e0*/  BSYNC B0 ;  /* 0x0000000000007941 */ /* 0x000fea0003800000 */
.L_x_61:
[----:B------:R-:W-:Y:S01]  /*21f0*/  ISETP.GE.AND P6, PT, R168, R76, PT ;  /* 0x0000004ca800720c */ /* 0x000fe20003fc6270 */
[----:B-----5:R-:W-:Y:S01]  /*2200*/  IMAD.MOV.U32 R6, RZ, RZ, R48 ;  /* 0x000000ffff067224 */ /* 0x020fe200078e0030 */
[----:B-1----:R-:W-:Y:S01]  /*2210*/  MOV R4, R46 ;  /* 0x0000002e00047202 */ /* 0x002fe20000000f00 */
[----:B------:R-:W-:Y:S01]  /*2220*/  IMAD.MOV.U32 R5, RZ, RZ, R49 ;  /* 0x000000ffff057224 */ /* 0x000fe200078e0031 */
[----:B------:R-:W-:Y:S01]  /*2230*/  BSSY B0, `(.L_x_63) ;  /* 0x0000024000007945 */ /* 0x000fe20003800000 */
[----:B------:R-:W-:Y:S01]  /*2240*/  IMAD.MOV.U32 R0, RZ, RZ, R47 ;  /* 0x000000ffff007224 */ /* 0x000fe200078e002f */
[----:B------:R-:W-:Y:S01]  /*2250*/  CS2R R56, SRZ ;  /* 0x0000000000387805 */ /* 0x000fe2000001ff00 */
[----:B------:R-:W-:Y:S01]  /*2260*/  CS2R R52, SRZ ;  /* 0x0000000000347805 */ /* 0x000fe2000001ff00 */
[----:B------:R-:W-:Y:S01]  /*2270*/  PRMT R60, R6, 0x5410, R5 ;  /* 0x00005410063c7816 */ /* 0x000fe20000000005 */
[----:B------:R-:W-:Y:S01]  /*2280*/  IMAD.MOV.U32 R6, RZ, RZ, R16 ;  /* 0x000000ffff067224 */ /* 0x000fe200078e0010 */
[----:B------:R-:W-:Y:S01]  /*2290*/  PRMT R59, R4, 0x5410, R0 ;  /* 0x00005410043b7816 */ /* 0x000fe20000000000 */
[----:B------:R-:W-:Y:S01]  /*22a0*/  IMAD.MOV.U32 R4, RZ, RZ, R14 ;  /* 0x000000ffff047224 */ /* 0x000fe200078e000e */
[----:B------:R-:W-:Y:S01]  /*22b0*/  MOV R5, R17 ;  /* 0x0000001100057202 */ /* 0x000fe20000000f00 */
[----:B------:R-:W-:Y:S01]  /*22c0*/  CS2R R50, SRZ ;  /* 0x0000000000327805 */ /* 0x000fe2000001ff00 */
[----:B------:R-:W-:Y:S01]  /*22d0*/  MOV R0, R15 ;  /* 0x0000000f00007202 */ /* 0x000fe20000000f00 */
[----:B------:R-:W-:Y:S01]  /*22e0*/  CS2R R20, SRZ ;  /* 0x0000000000147805 */ /* 0x000fe2000001ff00 */
[----:B------:R-:W-:Y:S01]  /*22f0*/  PRMT R30, R6, 0x5410, R5 ;  /* 0x00005410061e7816 */ /* 0x000fe20000000005 */
[----:B------:R-:W-:Y:S01]  /*2300*/  CS2R R18, SRZ ;  /* 0x0000000000127805 */ /* 0x000fe2000001ff00 */
        /* <DEDUP_REMOVED lines=22> */
.L_x_64:
[----:B------:R-:W-:Y:S05]  /*2470*/  BSYNC B0 ;  /* 0x0000000000007941 */ /* 0x000fea0003800000 */
.L_x_63:
        /* <DEDUP_REMOVED lines=38> */
.L_x_66:
[----:B------:R-:W-:Y:S05]  /*26e0*/  BSYNC B0 ;  /* 0x0000000000007941 */ /* 0x000fea0003800000 */
.L_x_65:
[----:B-1---5:R-:W-:Y:S01]  /*26f0*/  MOV R4, R54 ;  /* 0x0000003600047202 */ /* 0x022fe20000000f00 */
[----:B------:R-:W-:Y:S01]  /*2700*/  IMAD.MOV.U32 R6, RZ, RZ, R56 ;  /* 0x000000ffff067224 */ /* 0x000fe200078e0038 */
[----:B------:R-:W-:Y:S01]  /*2710*/  BSSY B1, `(.L_x_67) ;  /* 0x0000084000017945 */ /* 0x000fe20003800000 */
[----:B------:R-:W-:Y:S02]  /*2720*/  IMAD.MOV.U32 R5, RZ, RZ, R57 ;  /* 0x000000ffff057224 */ /* 0x000fe400078e0039 */
[----:B------:R-:W-:Y:S03]  /*2730*/  IMAD.MOV.U32 R0, RZ, RZ, R55 ;  /* 0x000000ffff007224 */ /* 0x000fe600078e0037 */
[----:B------:R-:W-:Y:S01]  /*2740*/  PRMT R64, R6, 0x5410, R5 ;  /* 0x0000541006407816 */ /* 0x000fe20000000005 */
[----:B------:R-:W-:Y:S01]  /*2750*/  IMAD.MOV.U32 R6, RZ, RZ, R24 ;  /* 0x000000ffff067224 */ /* 0x000fe200078e0018 */
[----:B------:R-:W-:Y:S01]  /*2760*/  PRMT R63, R4, 0x5410, R0 ;  /* 0x00005410043f7816 */ /* 0x000fe20000000000 */
[----:B------:R-:W-:Y:S01]  /*2770*/  IMAD.MOV.U32 R4, RZ, RZ, R22 ;  /* 0x000000ffff047224 */ /* 0x000fe200078e0016 */
[----:B------:R-:W-:Y:S02]  /*2780*/  MOV R5, R25 ;  /* 0x0000001900057202 */ /* 0x000fe40000000f00 */
[----:B------:R-:W-:Y:S02]  /*2790*/  MOV R0, R23 ;  /* 0x0000001700007202 */ /* 0x000fe40000000f00 */
[----:B------:R-:W-:Y:S02]  /*27a0*/  PRMT R37, R6, 0x5410, R5 ;  /* 0x0000541006257816 */ /* 0x000fe40000000005 */
[----:B------:R-:W-:Y:S01]  /*27b0*/  PRMT R36, R4, 0x5410, R0 ;  /* 0x0000541004247816 */ /* 0x000fe20000000000 */
[----:B------:R-:W-:-:S05]  /*27c0*/  @P2 BRA `(.L_x_68) ;  /* 0x0000078000002947 */ /* 0x000fca0003800000 */
[----:B------:R-:W-:Y:S01]  /*27d0*/  IADD3 R65, P0, R143, R86, RZ ;  /* 0x000000568f417210 */ /* 0x000fe20007f1e0ff */
[----:B------:R-:W-:Y:S03]  /*27e0*/  BSSY B0, `(.L_x_69) ;  /* 0x000003b000007945 */ /* 0x000fe60003800000 */
[----:B------:R-:W-:Y:S01]  /*27f0*/  IADD3.X R68, R90, R139, RZ, P0, !PT ;  /* 0x0000008b5a447210 */ /* 0x000fe200007fe4ff */
[----:B------:R-:W-:-:S05]  /*2800*/  @P5 BRA `(.L_x_70) ;  /* 0x0000038000005947 */ /* 0x000fca0003800000 */
[----:B------:R-:W-:Y:S01]  /*2810*/  IADD3 R0, P0, R65, R94, RZ ;  /* 0x0000005e41007210 */ /* 0x000fe20007f1e0ff */
[----:B------:R-:W1:Y:S03]  /*2820*/  LDS.128 R8, [R75+0x8100] ;  /* 0x008100004b087984 */ /* 0x000e660000000c00 */
[----:B------:R-:W-:Y:S02]  /*2830*/  IADD3.X R4, R68, R96, RZ, P0, !PT ;  /* 0x0000006044047210 */ /* 0x000fe400007fe4ff */
[C---:B------:R-:W-:Y:S04]  /*2840*/  LEA R66, P0, R0.reuse, c[0x0][0x1c8], 0x1 ;  /* 0x0000720000427a11 */ /* 0x040fe800078008ff */
[----:B------:R-:W-:Y:S02]  /*2850*/  LEA.HI.X R67, R0, c[0x0][0x1cc], R4, 0x1, P0 ;  /* 0x0000730000437a11 */ /* 0x000fe400000f0c04 */
[----:B------:R-:W-:Y:S11]  /*2860*/  ISETP.GE.AND P0, PT, R28, c[0x0][0x27c], PT ;  /* 0x00009f001c007a0c */ /* 0x000ff60003f06270 */
[----:B------:R-:W-:Y:S02]  /*2870*/  @!UPT UIADD3 URZ, URZ, URZ, URZ ;  /* 0x0000003f3f3ff290 */ /* 0x000fe4000fffe03f */
[--C-:B------:R-:W-:Y:S01]  /*2880*/  @!P0 SHF.R.U64 R5, R2, 0x10, R3.reuse ;  /* 0x0000001002058819 */ /* 0x100fe20000001203 */
[----:B------:R-:W-:Y:S01]  /*2890*/  @!P0 HADD2.F32 R0, -RZ, R7.H0_H0 ;  /* 0x20000007ff008230 */ /* 0x000fe20000004100 */
[----:B------:R-:W-:Y:S02]  /*28a0*/  @!P0 SHF.R.U32.HI R6, RZ, 0x10, R3 ;  /* 0x00000010ff068819 */ /* 0x000fe40000011603 */
[--C-:B------:R-:W-:Y:S02]  /*28b0*/  @!P0 SHF.R.U64 R41, R38, 0x10, R39.reuse ;  /* 0x0000001026298819 */ /* 0x100fe40000001227 */
[----:B------:R-:W-:Y:S01]  /*28c0*/  @!P0 SHF.R.U32.HI R43, RZ, 0x10, R39 ;  /* 0x00000010ff2b8819 */ /* 0x000fe20000011627 */
[----:B------:R-:W-:Y:S02]  /*28d0*/  @!P0 HADD2.F32 R39, -RZ, R40.H0_H0 ;  /* 0x20000028ff278230 */ /* 0x000fe40000004100 */
[----:B------:R-:W-:Y:S02]  /*28e0*/  @!P0 HADD2.F32 R41, -RZ, R41.H0_H0 ;  /* 0x20000029ff298230 */ /* 0x000fe40000004100 */
[----:B------:R-:W-:Y:S01]  /*28f0*/  @!P0 HADD2.F32 R43, -RZ, R43.H0_H0 ;  /* 0x2000002bff2b8230 */ /* 0x000fe20000004100 */
[----:B-1----:R-:W-:Y:S02]  /*2900*/  @!P0 MOV R4, R8 ;  /* 0x0000000800048202 */ /* 0x002fe40000000f00 */
[----:B------:R-:W-:Y:S03]  /*2910*/  @!P0 MOV R3, R9 ;  /* 0x0000000900038202 */ /* 0x000fe60000000f00 */
[--C-:B------:R-:W-:Y:S02]  /*2920*/  @!P0 HADD2.F32 R38, -RZ, R4.reuse.H1_H1 ;  /* 0x30000004ff268230 */ /* 0x100fe40000004100 */
[----:B------:R-:W-:Y:S02]  /*2930*/  @!P0 HADD2.F32 R2, -RZ, R4.H0_H0 ;  /* 0x20000004ff028230 */ /* 0x000fe40000004100 */
[----:B------:R-:W-:Y:S01]  /*2940*/  @!P0 HADD2.F32 R4, -RZ, R5.H0_H0 ;  /* 0x20000005ff048230 */ /* 0x000fe20000004100 */
[-C--:B------:R-:W-:Y:S01]  /*2950*/  @!P0 FMUL.FTZ R69, R38, R0.reuse ;  /* 0x0000000026458220 */ /* 0x080fe20000410000 */
[--C-:B------:R-:W-:Y:S01]  /*2960*/  @!P0 HADD2.F32 R40, -RZ, R3.reuse.H1_H1 ;  /* 0x30000003ff288230 */ /* 0x100fe20000004100 */
[----:B------:R-:W-:Y:S01]  /*2970*/  @!P0 IMAD.MOV.U32 R5, RZ, RZ, R10 ;  /* 0x000000ffff058224 */ /* 0x000fe200078e000a */
[----:B------:R-:W-:Y:S01]  /*2980*/  @!P0 HADD2.F32 R3, -RZ, R3.H0_H0 ;  /* 0x20000003ff038230 */ /* 0x000fe20000004100 */
[C---:B------:R-:W-:Y:S02]  /*2990*/  @!P0 FMUL.FTZ R0, R2.reuse, R0 ;  /* 0x0000000002008220 */ /* 0x040fe40000410000 */
[----:B------:R-:W-:Y:S02]  /*29a0*/  @!P0 FFMA.FTZ R71, R2, R39, -R69 ;  /* 0x0000002702478223 */ /* 0x000fe40000010845 */
[-C--:B------:R-:W-:Y:S02]  /*29b0*/  @!P0 FMUL.FTZ R69, R40, R4.reuse ;  /* 0x0000000428458220 */ /* 0x080fe40000410000 */
[C---:B------:R-:W-:Y:S01]  /*29c0*/  @!P0 FMUL.FTZ R2, R3.reuse, R4 ;  /* 0x0000000403028220 */ /* 0x040fe20000410000 */
[----:B------:R-:W-:Y:S01]  /*29d0*/  @!P0 MOV R4, R11 ;  /* 0x0000000b00048202 */ /* 0x000fe20000000f00 */
[----:B------:R-:W-:Y:S01]  /*29e0*/  @!P0 FFMA.FTZ R0, R38, R39, R0 ;  /* 0x0000002726008223 */ /* 0x000fe20000010000 */
[----:B------:R-:W-:Y:S01]  /*29f0*/  @!P0 HADD2.F32 R38, -RZ, R5.H1_H1 ;  /* 0x30000005ff268230 */ /* 0x000fe20000004100 */
[-C--:B------:R-:W-:Y:S01]  /*2a00*/  @!P0 FFMA.FTZ R70, R3, R41.reuse, -R69 ;  /* 0x0000002903468223 */ /* 0x080fe20000010845 */
[----:B------:R-:W-:Y:S01]  /*2a10*/  @!P0 HADD2.F32 R3, -RZ, R7.H1_H1 ;  /* 0x30000007ff038230 */ /* 0x000fe20000004100 */
[----:B------:R-:W-:Y:S01]  /*2a20*/  @!P0 FFMA.FTZ R2, R40, R41, R2 ;  /* 0x0000002928028223 */ /* 0x000fe20000010002 */
[----:B------:R-:W-:Y:S01]  /*2a30*/  @!P0 HADD2.F32 R7, -RZ, R6.H0_H0 ;  /* 0x20000006ff078230 */ /* 0x000fe20000004100 */
[----:B------:R-:W-:Y:S01]  /*2a40*/  @!P0 F2FP.PACK_AB R0, R0, R71 ;  /* 0x000000470000823e */ /* 0x000fe200000000ff */
[----:B------:R-:W-:Y:S02]  /*2a50*/  @!P0 HADD2.F32 R6, -RZ, R5.H0_H0 ;  /* 0x20000005ff068230 */ /* 0x000fe40000004100 */
[----:B------:R-:W-:Y:S01]  /*2a60*/  @!P0 HADD2.F32 R39, -RZ, R42.H0_H0 ;  /* 0x2000002aff278230 */ /* 0x000fe20000004100 */
[----:B------:R-:W-:Y:S01]  /*2a70*/  @!P0 F2FP.PACK_AB R2, R2, R70 ;  /* 0x000000460202823e */ /* 0x000fe200000000ff */
[--C-:B------:R-:W-:Y:S01]  /*2a80*/  @!P0 HADD2.F32 R42, -RZ, R4.reuse.H1_H1 ;  /* 0x30000004ff2a8230 */ /* 0x100fe20000004100 */
[----:B------:R-:W-:Y:S01]  /*2a90*/  @!P0 MOV R8, R0 ;  /* 0x0000000000088202 */ /* 0x000fe20000000f00 */
[----:B------:R-:W-:Y:S01]  /*2aa0*/  @!P0 HADD2.F32 R5, -RZ, R4.H0_H0 ;  /* 0x20000004ff058230 */ /* 0x000fe20000004100 */
[-C--:B------:R-:W-:Y:S02]  /*2ab0*/  @!P0 FMUL.FTZ R4, R38, R3.reuse ;  /* 0x0000000326048220 */ /* 0x080fe40000410000 */
[----:B------:R-:W-:Y:S02]  /*2ac0*/  @!P0 FMUL.FTZ R3, R6, R3 ;  /* 0x0000000306038220 */ /* 0x000fe40000410000 */
[----:B------:R-:W-:Y:S02]  /*2ad0*/  @!P0 FMUL.FTZ R69, R42, R7 ;  /* 0x000000072a458220 */ /* 0x000fe40000410000 */
[----:B------:R-:W-:Y:S02]  /*2ae0*/  @!P0 FFMA.FTZ R6, R6, R39, -R4 ;  /* 0x0000002706068223 */ /* 0x000fe40000010804 */
[C---:B------:R-:W-:Y:S02]  /*2af0*/  @!P0 FMUL.FTZ R4, R5.reuse, R7 ;  /* 0x0000000705048220 */ /* 0x040fe40000410000 */
[----:B------:R-:W-:Y:S02]  /*2b00*/  @!P0 FFMA.FTZ R3, R38, R39, R3 ;  /* 0x0000002726038223 */ /* 0x000fe40000010003 */
[-C--:B------:R-:W-:Y:S02]  /*2b10*/  @!P0 FFMA.FTZ R69, R5, R43.reuse, -R69 ;  /* 0x0000002b05458223 */ /* 0x080fe40000010845 */
[----:B------:R-:W-:Y:S01]  /*2b20*/  @!P0 FFMA.FTZ R4, R42, R43, R4 ;  /* 0x0000002b2a048223 */ /* 0x000fe20000010004 */
[----:B------:R-:W-:Y:S01]  /*2b30*/  @!P0 F2FP.PACK_AB R3, R3, R6 ;  /* 0x000000060303823e */ /* 0x000fe200000000ff */
[----:B------:R-:W-:Y:S03]  /*2b40*/  @!P0 IMAD.MOV.U32 R9, RZ, RZ, R2 ;  /* 0x000000ffff098224 */ /* 0x000fe600078e0002 */
[----:B------:R-:W-:Y:S02]  /*2b50*/  @!P0 F2FP.PACK_AB R4, R4, R69 ;  /* 0x000000450404823e */ /* 0x000fe400000000ff */
[----:B------:R-:W-:Y:S02]  /*2b60*/  @!P0 MOV R10, R3 ;  /* 0x00000003000a8202 */ /* 0x000fe40000000f00 */
[----:B------:R-:W-:Y:S05]  /*2b70*/  @!P0 MOV R11, R4 ;  /* 0x00000004000b8202 */ /* 0x000fea0000000f00 */
[----:B------:R1:W-:Y:S02]  /*2b80*/  STG.E.128 [R66.64], R8 ;  /* 0x0000000842007986 */ /* 0x0003e4000c101d08 */
.L_x_70:
[----:B------:R-:W-:Y:S05]  /*2b90*/  BSYNC B0 ;  /* 0x0000000000007941 */ /* 0x000fea0003800000 */
.L_x_69:
[----:B------:R-:W-:Y:S11]  /*2ba0*/  ISETP.GE.AND P0, PT, R93, c[0x0][0x1d4], PT ;  /* 0x000075005d007a0c */ /* 0x000ff60003f06270 */
[----:B------:R-:W-:Y:S02]  /*2bb0*/  @!UPT UIADD3 URZ, URZ, URZ, URZ ;  /* 0x0000003f3f3ff290 */ /* 0x000fe4000fffe03f */
[----:B------:R-:W-:-:S05]  /*2bc0*/  @P0 BRA `(.L_x_68) ;  /* 0x0000038000000947 */ /* 0x000fca0003800000 */
[----:B------:R-:W-:Y:S01]  /*2bd0*/  IADD3 R0, P0, R65, R125, RZ ;  /* 0x0000007d41007210 */ /* 0x000fe20007f1e0ff */
[----:B-1----:R-:W1:Y:S03]  /*2be0*/  LDS.128 R8, [R75+0xc100] ;  /* 0x00c100004b087984 */ /* 0x002e660000000c00 */
[----:B------:R-:W-:Y:S02]  /*2bf0*/  IADD3.X R2, R68, R117, RZ, P0, !PT ;  /* 0x0000007544027210 */ /* 0x000fe400007fe4ff */
[C---:B------:R-:W-:Y:S04]  /*2c00*/  LEA R42, P0, R0.reuse, c[0x0][0x1c8], 0x1 ;  /* 0x00007200002a7a11 */ /* 0x040fe800078008ff */
[----:B------:R-:W-:Y:S02]  /*2c10*/  LEA.HI.X R43, R0, c[0x0][0x1cc], R2, 0x1, P0 ;  /* 0x00007300002b7a11 */ /* 0x000fe400000f0c02 */
[----:B------:R-:W-:Y:S11]  /*2c20*/  ISETP.GE.AND P0, PT, R31, c[0x0][0x27c], PT ;  /* 0x00009f001f007a0c */ /* 0x000ff60003f06270 */
[----:B------:R-:W-:Y:S02]  /*2c30*/  @!UPT UIADD3 URZ, URZ, URZ, URZ ;  /* 0x0000003f3f3ff290 */ /* 0x000fe4000fffe03f */
[--C-:B------:R-:W-:Y:S01]  /*2c40*/  @!P0 SHF.R.U64 R4, R12, 0x10, R13.reuse ;  /* 0x000000100c048819 */ /* 0x100fe2000000120d */
[----:B------:R-:W-:Y:S01]  /*2c50*/  @!P0 HADD2.F32 R0, -RZ, R26.H0_H0 ;  /* 0x2000001aff008230 */ /* 0x000fe20000004100 */
[----:B------:R-:W-:Y:S01]  /*2c60*/  @!P0 SHF.R.U32.HI R7, RZ, 0x10, R13 ;  /* 0x00000010ff078819 */ /* 0x000fe2000001160d */
[----:B------:R-:W-:Y:S01]  /*2c70*/  @!P0 HADD2.F32 R6, -RZ, R58.H0_H0 ;  /* 0x2000003aff068230 */ /* 0x000fe20000004100 */
[--C-:B------:R-:W-:Y:S01]  /*2c80*/  @!P0 SHF.R.U64 R13, R44, 0x10, R45.reuse ;  /* 0x000000102c0d8819 */ /* 0x100fe2000000122d */
[----:B------:R-:W-:Y:S01]  /*2c90*/  @!P0 HADD2.F32 R4, -RZ, R4.H0_H0 ;  /* 0x20000004ff048230 */ /* 0x000fe20000004100 */
        /* <DEDUP_REMOVED lines=8> */
[--C-:B------:R-:W-:Y:S01]  /*2d20*/  @!P0 HADD2.F32 R12, -RZ, R3.reuse.H1_H1 ;  /* 0x30000003ff0c8230 */ /* 0x100fe20000004100 */
[CC--:B------:R-:W-:Y:S01]  /*2d30*/  @!P0 FMUL.FTZ R38, R5.reuse, R0.reuse ;  /* 0x0000000005268220 */ /* 0x0c0fe20000410000 */
[----:B------:R-:W-:Y:S01]  /*2d40*/  @!P0 HADD2.F32 R3, -RZ, R3.H0_H0 ;  /* 0x20000003ff038230 */ /* 0x000fe20000004100 */
[C---:B------:R-:W-:Y:S02]  /*2d50*/  @!P0 FMUL.FTZ R0, R2.reuse, R0 ;  /* 0x0000000002008220 */ /* 0x040fe40000410000 */
[-C--:B------:R-:W-:Y:S02]  /*2d60*/  @!P0 FFMA.FTZ R45, R2, R6.reuse, -R38 ;  /* 0x00000006022d8223 */ /* 0x080fe40000010826 */
[----:B------:R-:W-:Y:S02]  /*2d70*/  @!P0 FFMA.FTZ R0, R5, R6, R0 ;  /* 0x0000000605008223 */ /* 0x000fe40000010000 */
[----:B------:R-:W-:Y:S02]  /*2d80*/  @!P0 IMAD.MOV.U32 R5, RZ, RZ, R10 ;  /* 0x000000ffff058224 */ /* 0x000fe400078e000a */
[-C--:B------:R-:W-:Y:S01]  /*2d90*/  @!P0 FMUL.FTZ R38, R12, R4.reuse ;  /* 0x000000040c268220 */ /* 0x080fe20000410000 */
[----:B------:R-:W-:Y:S01]  /*2da0*/  @!P0 F2FP.PACK_AB R0, R0, R45 ;  /* 0x0000002d0000823e */ /* 0x000fe200000000ff */
[C---:B------:R-:W-:Y:S01]  /*2db0*/  @!P0 FMUL.FTZ R2, R3.reuse, R4 ;  /* 0x0000000403028220 */ /* 0x040fe20000410000 */
[----:B------:R-:W-:Y:S01]  /*2dc0*/  @!P0 MOV R4, R11 ;  /* 0x0000000b00048202 */ /* 0x000fe20000000f00 */
[-C--:B------:R-:W-:Y:S01]  /*2dd0*/  @!P0 FFMA.FTZ R44, R3, R13.reuse, -R38 ;  /* 0x0000000d032c8223 */ /* 0x080fe20000010826 */
[----:B------:R-:W-:Y:S01]  /*2de0*/  @!P0 HADD2.F32 R3, -RZ, R26.H1_H1 ;  /* 0x3000001aff038230 */ /* 0x000fe20000004100 */
[----:B------:R-:W-:Y:S01]  /*2df0*/  @!P0 FFMA.FTZ R2, R12, R13, R2 ;  /* 0x0000000d0c028223 */ /* 0x000fe20000010002 */
[--C-:B------:R-:W-:Y:S01]  /*2e00*/  @!P0 HADD2.F32 R26, -RZ, R5.reuse.H1_H1 ;  /* 0x30000005ff1a8230 */ /* 0x100fe20000004100 */
[----:B------:R-:W-:Y:S01]  /*2e10*/  @!P0 MOV R8, R0 ;  /* 0x0000000000088202 */ /* 0x000fe20000000f00 */
[----:B------:R-:W-:Y:S02]  /*2e20*/  @!P0 HADD2.F32 R6, -RZ, R5.H0_H0 ;  /* 0x20000005ff068230 */ /* 0x000fe40000004100 */
[----:B------:R-:W-:Y:S01]  /*2e30*/  @!P0 HADD2.F32 R38, -RZ, R58.H1_H1 ;  /* 0x3000003aff268230 */ /* 0x000fe20000004100 */
[----:B------:R-:W-:Y:S01]  /*2e40*/  @!P0 F2FP.PACK_AB R2, R2, R44 ;  /* 0x0000002c0202823e */ /* 0x000fe200000000ff */
[--C-:B------:R-:W-:Y:S02]  /*2e50*/  @!P0 HADD2.F32 R39, -RZ, R4.reuse.H1_H1 ;  /* 0x30000004ff278230 */ /* 0x100fe40000004100 */
[----:B------:R-:W-:Y:S01]  /*2e60*/  @!P0 HADD2.F32 R5, -RZ, R4.H0_H0 ;  /* 0x20000004ff058230 */ /* 0x000fe20000004100 */
[-C--:B------:R-:W-:Y:S02]  /*2e70*/  @!P0 FMUL.FTZ R4, R26, R3.reuse ;  /* 0x000000031a048220 */ /* 0x080fe40000410000 */
[C---:B------:R-:W-:Y:S02]  /*2e80*/  @!P0 FMUL.FTZ R3, R6.reuse, R3 ;  /* 0x0000000306038220 */ /* 0x040fe40000410000 */
[-C--:B------:R-:W-:Y:S02]  /*2e90*/  @!P0 FMUL.FTZ R41, R39, R7.reuse ;  /* 0x0000000727298220 */ /* 0x080fe40000410000 */
[-C--:B------:R-:W-:Y:S02]  /*2ea0*/  @!P0 FFMA.FTZ R6, R6, R38.reuse, -R4 ;  /* 0x0000002606068223 */ /* 0x080fe40000010804 */
        /* <DEDUP_REMOVED lines=10> */
.L_x_68:
[----:B------:R-:W-:Y:S05]  /*2f50*/  BSYNC B1 ;  /* 0x0000000000017941 */ /* 0x000fea0003800000 */
.L_x_67:
[----:B------:R-:W-:Y:S01]  /*2f60*/  BSSY B1, `(.L_x_71) ;  /* 0x000007a000017945 */ /* 0x000fe20003800000 */
[----:B------:R-:W-:-:S05]  /*2f70*/  @P3 BRA `(.L_x_72) ;  /* 0x0000078000003947 */ /* 0x000fca0003800000 */
[----:B------:R-:W-:Y:S01]  /*2f80*/  IADD3 R40, P1, P0, R134, R86, R32 ;  /* 0x0000005686287210 */ /* 0x000fe2000783e020 */
[----:B------:R-:W-:Y:S03]  /*2f90*/  BSSY B0, `(.L_x_73) ;  /* 0x000003b000007945 */ /* 0x000fe60003800000 */
[----:B-1----:R-:W-:Y:S01]  /*2fa0*/  IADD3.X R42, R141, R90, R33, P1, P0 ;  /* 0x0000005a8d2a7210 */ /* 0x002fe20000fe0421 */
        /* <DEDUP_REMOVED lines=8> */
[----:B------:R-:W-:Y:S01]  /*3030*/  @!P0 SHF.R.U64 R4, R14, 0x10, R15 ;  /* 0x000000100e048819 */ /* 0x000fe2000000120f */
[----:B------:R-:W-:Y:S01]  /*3040*/  @!P0 HADD2.F32 R0, -RZ, R27.H0_H0 ;  /* 0x2000001bff008230 */ /* 0x000fe20000004100 */
[----:B------:R-:W-:Y:S01]  /*3050*/  @!P0 SHF.R.U64 R13, R46, 0x10, R47 ;  /* 0x000000102e0d8819 */ /* 0x000fe2000000122f */
[----:B------:R-:W-:Y:S01]  /*3060*/  @!P0 HADD2.F32 R6, -RZ, R59.H0_H0 ;  /* 0x2000003bff068230 */ /* 0x000fe20000004100 */
[----:B------:R-:W-:Y:S01]  /*3070*/  @!P0 SHF.R.U32.HI R7, RZ, 0x10, R15 ;  /* 0x00000010ff078819 */ /* 0x000fe2000001160f */
[----:B------:R-:W-:Y:S01]  /*3080*/  @!P0 HADD2.F32 R4, -RZ, R4.H0_H0 ;  /* 0x20000004ff048230 */ /* 0x000fe20000004100 */
[----:B------:R-:W-:Y:S01]  /*3090*/  @!P0 SHF.R.U32.HI R46, RZ, 0x10, R47 ;  /* 0x00000010ff2e8819 */ /* 0x000fe2000001162f */
[----:B------:R-:W-:Y:S02]  /*30a0*/  @!P0 HADD2.F32 R13, -RZ, R13.H0_H0 ;  /* 0x2000000dff0d8230 */ /* 0x000fe40000004100 */
[----:B------:R-:W-:Y:S02]  /*30b0*/  @!P0 HADD2.F32 R15, -RZ, R59.H1_H1 ;  /* 0x3000003bff0f8230 */ /* 0x000fe40000004100 */
        /* <DEDUP_REMOVED lines=12> */
[----:B------:R-:W-:Y:S01]  /*3180*/  @!P0 FMUL.FTZ R14, R12, R4 ;  /* 0x000000040c0e8220 */ /* 0x000fe20000410000 */
[----:B------:R-:W-:Y:S01]  /*3190*/  @!P0 F2FP.PACK_AB R0, R0, R44 ;  /* 0x0000002c0000823e */ /* 0x000fe200000000ff */
[C---:B------:R-:W-:Y:S01]  /*31a0*/  @!P0 FMUL.FTZ R2, R3.reuse, R4 ;  /* 0x0000000403028220 */ /* 0x040fe20000410000 */
[----:B------:R-:W-:Y:S01]  /*31b0*/  @!P0 MOV R4, R11 ;  /* 0x0000000b00048202 */ /* 0x000fe20000000f00 */
[-C--:B------:R-:W-:Y:S01]  /*31c0*/  @!P0 FFMA.FTZ R43, R3, R13.reuse, -R14 ;  /* 0x0000000d032b8223 */ /* 0x080fe2000001080e */
[----:B------:R-:W-:Y:S01]  /*31d0*/  @!P0 HADD2.F32 R14, -RZ, R5.H1_H1 ;  /* 0x30000005ff0e8230 */ /* 0x000fe20000004100 */
[----:B------:R-:W-:Y:S01]  /*31e0*/  @!P0 FFMA.FTZ R2, R12, R13, R2 ;  /* 0x0000000d0c028223 */ /* 0x000fe20000010002 */
[----:B------:R-:W-:Y:S01]  /*31f0*/  @!P0 HADD2.F32 R3, -RZ, R27.H1_H1 ;  /* 0x3000001bff038230 */ /* 0x000fe20000004100 */
[----:B------:R-:W-:Y:S01]  /*3200*/  @!P0 MOV R8, R0 ;  /* 0x0000000000088202 */ /* 0x000fe20000000f00 */
[----:B------:R-:W-:Y:S02]  /*3210*/  @!P0 HADD2.F32 R6, -RZ, R5.H0_H0 ;  /* 0x20000005ff068230 */ /* 0x000fe40000004100 */
[--C-:B------:R-:W-:Y:S01]  /*3220*/  @!P0 HADD2.F32 R26, -RZ, R4.reuse.H1_H1 ;  /* 0x30000004ff1a8230 */ /* 0x100fe20000004100 */
[----:B------:R-:W-:Y:S01]  /*3230*/  @!P0 F2FP.PACK_AB R2, R2, R43 ;  /* 0x0000002b0202823e */ /* 0x000fe200000000ff */
[----:B------:R-:W-:Y:S01]  /*3240*/  @!P0 HADD2.F32 R5, -RZ, R4.H0_H0 ;  /* 0x20000004ff058230 */ /* 0x000fe20000004100 */
[-C--:B------:R-:W-:Y:S01]  /*3250*/  @!P0 FMUL.FTZ R4, R14, R3.reuse ;  /* 0x000000030e048220 */ /* 0x080fe20000410000 */
[----:B------:R-:W-:Y:S01]  /*3260*/  @!P0 HADD2.F32 R27, -RZ, R46.H0_H0 ;  /* 0x2000002eff1b8230 */ /* 0x000fe20000004100 */
        /* <DEDUP_REMOVED lines=13> */
.L_x_74:
[----:B------:R-:W-:Y:S05]  /*3340*/  BSYNC B0 ;  /* 0x0000000000007941 */ /* 0x000fea0003800000 */
.L_x_73:
        /* <DEDUP_REMOVED lines=37> */
[--C-:B------:R-:W-:Y:S01]  /*35a0*/  @!P0 HADD2.F32 R14, -RZ, R5.reuse.H1_H1 ;  /* 0x30000005ff0e8230 */ /* 0x100fe20000004100 */
[----:B------:R-:W-:Y:S01]  /*35b0*/  @!P0 FFMA.FTZ R2, R12, R13, R2 ;  /* 0x0000000d0c028223 */ /* 0x000fe20000010002 */
[----:B------:R-:W-:Y:S01]  /*35c0*/  @!P0 HADD2.F32 R3, -RZ, R30.H1_H1 ;  /* 0x3000001eff038230 */ /* 0x000fe20000004100 */
[----:B------:R-:W-:Y:S01]  /*35d0*/  @!P0 MOV R8, R0 ;  /* 0x0000000000088202 */ /* 0x000fe20000000f00 */
[----:B------:R-:W-:Y:S02]  /*35e0*/  @!P0 HADD2.F32 R6, -RZ, R5.H0_H0 ;  /* 0x20000005ff068230 */ /* 0x000fe40000004100 */
[--C-:B------:R-:W-:Y:S01]  /*35f0*/  @!P0 HADD2.F32 R16, -RZ, R4.reuse.H1_H1 ;  /* 0x30000004ff108230 */ /* 0x100fe20000004100 */
[----:B------:R-:W-:Y:S01]  /*3600*/  @!P0 F2FP.PACK_AB R2, R2, R38 ;  /* 0x000000260202823e */ /* 0x000fe200000000ff */
        /* <DEDUP_REMOVED lines=15> */
.L_x_72:
[----:B------:R-:W-:Y:S05]  /*3700*/  BSYNC B1 ;  /* 0x0000000000017941 */ /* 0x000fea0003800000 */
.L_x_71:
        /* <DEDUP_REMOVED lines=62> */
.L_x_78:
[----:B------:R-:W-:Y:S05]  /*3af0*/  BSYNC B0 ;  /* 0x0000000000007941 */ /* 0x000fea0003800000 */
.L_x_77:
        /* <DEDUP_REMOVED lines=59> */
.L_x_76:
[----:B------:R-:W-:Y:S05]  /*3eb0*/  BSYNC B1 ;  /* 0x0000000000017941 */ /* 0x000fea0003800000 */
.L_x_75:
[----:B------:R-:W-:-:S05]  /*3ec0*/  @P4 BRA `(.L_x_79) ;  /* 0x0000302000004947 */ /* 0x000fca0003800000 */
[----:B-1----:R-:W-:Y:S01]  /*3ed0*/  IADD3 R26, P1, P0, R160, R86, R32 ;  /* 0x00000056a01a7210 */ /* 0x002fe2000783e020 */
[----:B------:R-:W-:Y:S03]  /*3ee0*/  BSSY B0, `(.L_x_80) ;  /* 0x000003a000007945 */ /* 0x000fe60003800000 */
[----:B------:R-:W-:Y:S01]  /*3ef0*/  IADD3.X R27, R156, R90, R33, P1, P0 ;  /* 0x0000005a9c1b7210 */ /* 0x000fe20000fe0421 */
[----:B------:R-:W-:-:S05]  /*3f00*/  @P5 BRA `(.L_x_81) ;  /* 0x0000037000005947 */ /* 0x000fca0003800000 */
[----:B------:R-:W-:Y:S01]  /*3f10*/  ISETP.GE.AND P0, PT, R28, c[0x0][0x27c], PT ;  /* 0x00009f001c007a0c */ /* 0x000fe20003f06270 */
[----:B------:R-:W1:Y:S01]  /*3f20*/  LDS.128 R8, [R75+0xb100] ;  /* 0x00b100004b087984 */ /* 0x000e620000000c00 */
[----:B------:R-:W-:Y:S11]  /*3f30*/  IADD3 R18, P1, R26, R94, RZ ;  /* 0x0000005e1a127210 */ /* 0x000ff60007f3e0ff */
        /* <DEDUP_REMOVED lines=14> */
[--C-:B------:R-:W-:Y:S02]  /*4020*/  @!P0 HADD2.F32 R13, -RZ, R2.reuse.H1_H1 ;  /* 0x30000002ff0d8230 */ /* 0x100fe40000004100 */
[----:B------:R-:W-:Y:S01]  /*4030*/  @!P0 HADD2.F32 R3, -RZ, R2.H0_H0 ;  /* 0x20000002ff038230 */ /* 0x000fe20000004100 */
[----:B------:R-:W-:Y:S02]  /*4040*/  @!P0 FMUL.FTZ R2, R6, R0 ;  /* 0x0000000006028220 */ /* 0x000fe40000410000 */
[-C--:B------:R-:W-:Y:S02]  /*4050*/  @!P0 FMUL.FTZ R15, R13, R5.reuse ;  /* 0x000000050d0f8220 */ /* 0x080fe40000410000 */
[C---:B------:R-:W-:Y:S02]  /*4060*/  @!P0 FFMA.FTZ R22, R4.reuse, R12, -R2 ;  /* 0x0000000c04168223 */ /* 0x040fe40000010802 */
[C---:B------:R-:W-:Y:S01]  /*4070*/  @!P0 FMUL.FTZ R2, R3.reuse, R5 ;  /* 0x0000000503028220 */ /* 0x040fe20000410000 */
[----:B------:R-:W-:Y:S01]  /*4080*/  @!P0 MOV R5, R10 ;  /* 0x0000000a00058202 */ /* 0x000fe20000000f00 */
[----:B------:R-:W-:Y:S02]  /*4090*/  @!P0 FMUL.FTZ R0, R4, R0 ;  /* 0x0000000004008220 */ /* 0x000fe40000410000 */
[----:B------:R-:W-:Y:S02]  /*40a0*/  @!P0 IMAD.MOV.U32 R4, RZ, RZ, R11 ;  /* 0x000000ffff048224 */ /* 0x000fe400078e000b */
[----:B------:R-:W-:Y:S01]  /*40b0*/  @!P0 FFMA.FTZ R0, R6, R12, R0 ;  /* 0x0000000c06008223 */ /* 0x000fe20000010000 */
[--C-:B------:R-:W-:Y:S01]  /*40c0*/  @!P0 HADD2.F32 R6, -RZ, R5.reuse.H0_H0 ;  /* 0x20000005ff068230 */ /* 0x100fe20000004100 */
[-C--:B------:R-:W-:Y:S01]  /*40d0*/  @!P0 FFMA.FTZ R21, R3, R14.reuse, -R15 ;  /* 0x0000000e03158223 */ /* 0x080fe2000001080f */
[----:B------:R-:W-:Y:S01]  /*40e0*/  @!P0 HADD2.F32 R3, -RZ, R36.H1_H1 ;  /* 0x30000024ff038230 */ /* 0x000fe20000004100 */
[----:B------:R-:W-:Y:S01]  /*40f0*/  @!P0 FFMA.FTZ R2, R13, R14, R2 ;  /* 0x0000000e0d028223 */ /* 0x000fe20000010002 */
[----:B------:R-:W-:Y:S01]  /*4100*/  @!P0 F2FP.PACK_AB R0, R0, R22 ;  /* 0x000000160000823e */ /* 0x000fe200000000ff */
[----:B------:R-:W-:Y:S02]  /*4110*/  @!P0 HADD2.F32 R12, -RZ, R5.H1_H1 ;  /* 0x30000005ff0c8230 */ /* 0x000fe40000004100 */
[----:B------:R-:W-:Y:S01]  /*4120*/  @!P0 HADD2.F32 R15, -RZ, R63.H1_H1 ;  /* 0x3000003fff0f8230 */ /* 0x000fe20000004100 */
        /* <DEDUP_REMOVED lines=10> */
[-C--:B------:R-:W-:Y:S01]  /*41d0*/  @!P0 FFMA.FTZ R19, R5, R17.reuse, -R19 ;  /* 0x0000001105138223 */ /* 0x080fe20000010813 */
[----:B------:R-:W-:Y:S01]  /*41e0*/  IADD3.X R5, R27, R96, RZ, P1, !PT ;  /* 0x000000601b057210 */ /* 0x000fe20000ffe4ff */
[----:B------:R-:W-:Y:S01]  /*41f0*/  @!P0 FFMA.FTZ R4, R16, R17, R4 ;  /* 0x0000001110048223 */ /* 0x000fe20000010004 */
[----:B------:R-:W-:Y:S01]  /*4200*/  LEA R6, P1, R18, c[0x0][0x1c8], 0x1 ;  /* 0x0000720012067a11 */ /* 0x000fe200078208ff */
[----:B------:R-:W-:Y:S01]  /*4210*/  @!P0 IMAD.MOV.U32 R9, RZ, RZ, R2 ;  /* 0x000000ffff098224 */ /* 0x000fe200078e0002 */
[----:B------:R-:W-:Y:S02]  /*4220*/  @!P0 F2FP.PACK_AB R3, R3, R20 ;  /* 0x000000140303823e */ /* 0x000fe400000000ff */
[----:B------:R-:W-:Y:S02]  /*4230*/  @!P0 F2FP.PACK_AB R4, R4, R19 ;  /* 0x000000130404823e */ /* 0x000fe400000000ff */
[----:B------:R-:W-:Y:S02]  /*4240*/  LEA.HI.X R7, R18, c[0x0][0x1cc], R5, 0x1, P1 ;  /* 0x0000730012077a11 */ /* 0x000fe400008f0c05 */
[----:B------:R-:W-:Y:S02]  /*4250*/  @!P0 MOV R10, R3 ;  /* 0x00000003000a8202 */ /* 0x000fe40000000f00 */
[----:B------:R-:W-:Y:S05]  /*4260*/  @!P0 MOV R11, R4 ;  /* 0x00000004000b8202 */ /* 0x000fea0000000f00 */
[----:B------:R1:W-:Y:S02]  /*4270*/  STG.E.128 [R6.64], R8 ;  /* 0x0000000806007986 */ /* 0x0003e4000c101d08 */
.L_x_81:
[----:B------:R-:W-:Y:S05]  /*4280*/  BSYNC B0 ;  /* 0x0000000000007941 */ /* 0x000fea0003800000 */
.L_x_80:
[----:B------:R-:W-:Y:S11]  /*4290*/  ISETP.GE.AND P0, PT, R93, c[0x0][0x1d4], PT ;  /* 0x000075005d007a0c */ /* 0x000ff60003f06270 */
[----:B------:R-:W-:Y:S02]  /*42a0*/  @!UPT UIADD3 URZ, URZ, URZ, URZ ;  /* 0x0000003f3f3ff290 */ /* 0x000fe4000fffe03f */
[----:B------:R-:W-:-:S05]  /*42b0*/  @P0 BRA `(.L_x_79) ;  /* 0x00002c3000000947 */ /* 0x000fca0003800000 */
[----:B------:R-:W-:Y:S01]  /*42c0*/  ISETP.GE.AND P0, PT, R31, c[0x0][0x27c], PT ;  /* 0x00009f001f007a0c */ /* 0x000fe20003f06270 */
[----:B-1----:R-:W1:Y:S01]  /*42d0*/  LDS.128 R8, [R75+0xf100] ;  /* 0x00f100004b087984 */ /* 0x002e620000000c00 */
        /* <DEDUP_REMOVED lines=25> */
[----:B------:R-:W-:Y:S01]  /*4470*/  @!P0 HADD2.F32 R6, -RZ, R5.H0_H0 ;  /* 0x20000005ff068230 */ /* 0x000fe20000004100 */
        /* <DEDUP_REMOVED lines=16> */
[----:B------:R-:W-:Y:S01]  /*4580*/  @!P0 FFMA.FTZ R19, R5, R17, -R19 ;  /* 0x0000001105138223 */ /* 0x000fe20000010813 */
        /* <DEDUP_REMOVED lines=9> */
[----:B------:R1:W-:Y:S01]  /*4620*/  STG.E.128 [R6.64], R8 ;  /* 0x0000000806007986 */ /* 0x0003e2000c101d08 */
[----:B------:R-:W-:-:S05]  /*4630*/  BRA `(.L_x_79) ;  /* 0x000028b000007947 */ /* 0x000fca0003800000 */
.L_x_58:
[----:B------:R-:W-:Y:S01]  /*4640*/  ISETP.GE.AND P0, PT, R169, R76, PT ;  /* 0x0000004ca900720c */ /* 0x000fe20003f06270 */
[----:B------:R-:W-:Y:S01]  /*4650*/  CS2R R18, SRZ ;  /* 0x0000000000127805 */ /* 0x000fe2000001ff00 */
[----:B------:R-:W-:Y:S01]  /*4660*/  CS2R R16, SRZ ;  /* 0x0000000000107805 */ /* 0x000fe2000001ff00 */
[----:B------:R-:W-:Y:S01]  /*4670*/  CS2R R62, SRZ ;  /* 0x00000000003e7805 */ /* 0x000fe2000001ff00 */
[----:B------:R-:W-:Y:S01]  /*4680*/  ISETP.GE.OR P4, PT, R32, c[0x0][0x27c], P0 ;  /* 0x00009f0020007a0c */ /* 0x000fe20000786670 */
        /* <DEDUP_REMOVED lines=9> */
[----:B------:R-:W-:Y:S03]  /*4720*/  BSSY B0, `(.L_x_82) ;  /* 0x00000d2000007945 */ /* 0x000fe60003800000 */
[----:B------:R-:W-:Y:S04]  /*4730*/  @!P4 IADD3 R0, P1, P0, R106, R36, R207 ;  /* 0x000000246a00c210 */ /* 0x000fe8000783e0cf */
[C---:B------:R-:W-:Y:S02]  /*4740*/  @!P4 IADD3.X R2, R123.reuse, R41, R177, P1, P0 ;  /* 0x000000297b02c210 */ /* 0x040fe40000fe04b1 */
[----:B------:R-:W-:Y:S04]  /*4750*/  @!P4 IADD3 R3, P1, P0, R104, R72, R203 ;  /* 0x000000486803c210 */ /* 0x000fe8000783e0cb */
[----:B------:R-:W-:Y:S02]  /*4760*/  @!P4 IADD3.X R4, R120, R43, R178, P1, P0 ;  /* 0x0000002b7804c210 */ /* 0x000fe40000fe04b2 */
[----:B------:R-:W-:Y:S04]  /*4770*/  ISETP.GE.AND P0, PT, R168, R76, PT ;  /* 0x0000004ca800720c */ /* 0x000fe80003f06270 */
[----:B------:R-:W-:Y:S11]  /*4780*/  ISETP.GE.OR P3, PT, R32, c[0x0][0x27c], P0 ;  /* 0x00009f0020007a0c */ /* 0x000ff60000766670 */
[----:B------:R-:W-:Y:S02]  /*4790*/  @!UPT UIADD3 URZ, URZ, URZ, URZ ;  /* 0x0000003f3f3ff290 */ /* 0x000fe4000fffe03f */
[----:B------:R-:W-:Y:S04]  /*47a0*/  @!P3 IADD3 R5, P1, P0, R106, R204, R36 ;  /* 0x000000cc6a05b210 */ /* 0x000fe8000783e024 */
[----:B------:R-:W-:Y:S02]  /*47b0*/  @!P3 IADD3.X R8, R123, R175, R41, P1, P0 ;  /* 0x000000af7b08b210 */ /* 0x000fe40000fe0429 */
        /* <DEDUP_REMOVED lines=9> */
[C---:B------:R-:W-:Y:S04]  /*4850*/  @!P4 LEA R6, P0, R0.reuse, c[0x0][0x270], 0x1 ;  /* 0x00009c000006ca11 */ /* 0x040fe800078008ff */
[----:B------:R-:W-:Y:S02]  /*4860*/  @!P4 LEA.HI.X R7, R0, c[0x0][0x274], R2, 0x1, P0 ;  /* 0x00009d000007ca11 */ /* 0x000fe400000f0c02 */
[C---:B------:R-:W-:Y:S03]  /*4870*/  @!P4 LEA R2, P0, R3.reuse, c[0x0][0x288], 0x1 ;  /* 0x0000a2000302ca11 */ /* 0x040fe600078008ff */
[----:B------:R1:W2:Y:S01]  /*4880*/  @!P4 LDG.E.128 R60, [R6.64] ;  /* 0x00000008063cc981 */ /* 0x0002a2000c1e1d00 */
[----:B------:R-:W-:Y:S02]  /*4890*/  @!P4 LEA.HI.X R3, R3, c[0x0][0x28c], R4, 0x1, P0 ;  /* 0x0000a3000303ca11 */ /* 0x000fe400000f0c04 */
[C---:B------:R-:W-:Y:S04]  /*48a0*/  @!P3 LEA R4, P0, R5.reuse, c[0x0][0x270], 0x1 ;  /* 0x00009c000504ba11 */ /* 0x040fe800078008ff */
[----:B------:R-:W-:Y:S01]  /*48b0*/  @!P3 LEA.HI.X R5, R5, c[0x0][0x274], R8, 0x1, P0 ;  /* 0x00009d000505ba11 */ /* 0x000fe200000f0c08 */
[----:B------:R3:W4:Y:S01]  /*48c0*/  @!P4 LDG.E.128 R16, [R2.64] ;  /* 0x000000080210c981 */ /* 0x000722000c1e1d00 */
[C---:B------:R-:W-:Y:S04]  /*48d0*/  @!P3 LEA R8, P0, R9.reuse, c[0x0][0x288], 0x1 ;  /* 0x0000a2000908ba11 */ /* 0x040fe800078008ff */
[----:B------:R-:W-:Y:S02]  /*48e0*/  @!P3 LEA.HI.X R9, R9, c[0x0][0x28c], R10, 0x1, P0 ;  /* 0x0000a3000909ba11 */ /* 0x000fe400000f0c0a */
[C---:B------:R-:W-:Y:S01]  /*48f0*/  @!P2 LEA R10, P0, R11.reuse, c[0x0][0x270], 0x1 ;  /* 0x00009c000b0aaa11 */ /* 0x040fe200078008ff */
[----:B------:R3:W4:Y:S03]  /*4900*/  @!P3 LDG.E.128 R64, [R4.64] ;  /* 0x000000080440b981 */ /* 0x000726000c1e1d00 */
[----:B------:R-:W-:Y:S02]  /*4910*/  @!P2 LEA.HI.X R11, R11, c[0x0][0x274], R12, 0x1, P0 ;  /* 0x00009d000b0baa11 */ /* 0x000fe400000f0c0c */
[C---:B------:R-:W-:Y:S03]  /*4920*/  @!P2 LEA R12, P0, R13.reuse, c[0x0][0x288], 0x1 ;  /* 0x0000a2000d0caa11 */ /* 0x040fe600078008ff */
[----:B------:R2:W4:Y:S01]  /*4930*/  @!P3 LDG.E.128 R20, [R8.64] ;  /* 0x000000080814b981 */ /* 0x000522000c1e1d00 */
[----:B------:R-:W-:Y:S01]  /*4940*/  @!P2 LEA.HI.X R13, R13, c[0x0][0x28c], R14, 0x1, P0 ;  /* 0x0000a3000d0daa11 */ /* 0x000fe200000f0c0e */
[----:B-1----:R-:W-:Y:S01]  /*4950*/  CS2R R6, SRZ ;  /* 0x0000000000067805 */ /* 0x002fe2000001ff00 */
[----:B------:R-:W-:Y:S04]  /*4960*/  ISETP.GE.AND P0, PT, R97, R76, PT ;  /* 0x0000004c6100720c */ /* 0x000fe80003f06270 */
[----:B------:R-:W-:Y:S01]  /*4970*/  ISETP.GE.OR P0, PT, R32, c[0x0][0x27c], P0 ;  /* 0x00009f0020007a0c */ /* 0x000fe20000706670 */
[----:B------:R-:W4:Y:S08]  /*4980*/  @!P2 LDG.E.128 R68, [R10.64] ;  /* 0x000000080a44a981 */ /* 0x000f30000c1e1d00 */
[----:B------:R-:W4:Y:S01]  /*4990*/  @!P2 LDG.E.128 R24, [R12.64] ;  /* 0x000000080c18a981 */ /* 0x000f22000c1e1d00 */
[----:B---3--:R-:W-:Y:S03]  /*49a0*/  CS2R R4, SRZ ;  /* 0x0000000000047805 */ /* 0x008fe6000001ff00 */
[----:B------:R-:W-:Y:S05]  /*49b0*/  @!P0 IADD3 R0, P1, R106, R36, RZ ;  /* 0x000000246a008210 */ /* 0x000fea0007f3e0ff */
[----:B------:R-:W-:Y:S01]  /*49c0*/  @!P0 IMAD.X R2, R41, 0x1, R123, P1 ;  /* 0x0000000129028824 */ /* 0x000fe200008e067b */
[C---:B------:R-:W-:Y:S01]  /*49d0*/  @!P0 LEA R14, P1, R0.reuse, c[0x0][0x270], 0x1 ;  /* 0x00009c00000e8a11 */ /* 0x040fe200078208ff */
[----:B------:R-:W-:Y:S03]  /*49e0*/  CS2R R40, SRZ ;  /* 0x0000000000287805 */ /* 0x000fe6000001ff00 */
[----:B------:R-:W-:Y:S02]  /*49f0*/  @!P0 LEA.HI.X R15, R0, c[0x0][0x274], R2, 0x1, P1 ;  /* 0x00009d00000f8a11 */ /* 0x000fe400008f0c02 */
[----:B------:R-:W-:Y:S05]  /*4a00*/  @!P0 IADD3 R0, P1, R104, R72, RZ ;  /* 0x0000004868008210 */ /* 0x000fea0007f3e0ff */
[----:B------:R-:W-:Y:S01]  /*4a10*/  @!P0 IMAD.X R3, R43, 0x1, R120, P1 ;  /* 0x000000012b038824 */ /* 0x000fe200008e0678 */
[C---:B------:R-:W-:Y:S01]  /*4a20*/  @!P0 LEA R2, P1, R0.reuse, c[0x0][0x288], 0x1 ;  /* 0x0000a20000028a11 */ /* 0x040fe200078208ff */
[----:B------:R-:W-:Y:S03]  /*4a30*/  CS2R R42, SRZ ;  /* 0x00000000002a7805 */ /* 0x000fe6000001ff00 */
[----:B------:R-:W-:Y:S02]  /*4a40*/  @!P0 LEA.HI.X R3, R0, c[0x0][0x28c], R3, 0x1, P1 ;  /* 0x0000a30000038a11 */ /* 0x000fe400008f0c03 */
[----:B------:R-:W-:Y:S01]  /*4a50*/  ISETP.GE.OR P1, PT, R97, R76, P5 ;  /* 0x0000004c6100720c */ /* 0x000fe20002f26670 */
[----:B------:R1:W5:Y:S08]  /*4a60*/  @!P0 LDG.E.128 R40, [R14.64] ;  /* 0x000000080e288981 */ /* 0x000370000c1e1d00 */
[----:B------:R3:W5:Y:S01]  /*4a70*/  @!P0 LDG.E.128 R4, [R2.64] ;  /* 0x0000000802048981 */ /* 0x000762000c1e1d00 */
[----:B------:R-:W-:Y:S01]  /*4a80*/  ISETP.GE.AND P0, PT, R32, c[0x0][0x27c], PT ;  /* 0x00009f0020007a0c */ /* 0x000fe20003f06270 */
[----:B--2---:R-:W-:Y:S02]  /*4a90*/  IMAD.MOV.U32 R8, RZ, RZ, R62 ;  /* 0x000000ffff087224 */ /* 0x004fe400078e003e */
[----:B---3--:R-:W-:Y:S02]  /*4aa0*/  IMAD.MOV.U32 R3, RZ, RZ, R63 ;  /* 0x000000ffff037224 */ /* 0x008fe400078e003f */
[----:B------:R-:W-:Y:S02]  /*4ab0*/  IMAD.MOV.U32 R2, RZ, RZ, R60 ;  /* 0x000000ffff027224 */ /* 0x000fe400078e003c */
[----:B------:R-:W-:Y:S01]  /*4ac0*/  IMAD.MOV.U32 R0, RZ, RZ, R61 ;  /* 0x000000ffff007224 */ /* 0x000fe200078e003d */
[----:B------:R-:W-:Y:S01]  /*4ad0*/  PRMT R54, R3, 0x5410, R8 ;  /* 0x0000541003367816 */ /* 0x000fe20000000008 */
[----:B----4-:R-:W-:Y:S02]  /*4ae0*/  IMAD.MOV.U32 R8, RZ, RZ, R18 ;  /* 0x000000ffff087224 */ /* 0x010fe400078e0012 */
[----:B------:R-:W-:Y:S01]  /*4af0*/  IMAD.MOV.U32 R3, RZ, RZ, R19 ;  /* 0x000000ffff037224 */ /* 0x000fe200078e0013 */
[----:B------:R-:W-:Y:S01]  /*4b00*/  PRMT R53, R2, 0x5410, R0 ;  /* 0x0000541002357816 */ /* 0x000fe20000000000 */
[----:B------:R-:W-:Y:S02]  /*4b10*/  IMAD.MOV.U32 R2, RZ, RZ, R16 ;  /* 0x000000ffff027224 */ /* 0x000fe400078e0010 */
        /* <DEDUP_REMOVED lines=25> */
[----:B------:R-:W-:Y:S04]  /*4cb0*/  PRMT R39, R3, 0x5410, R8 ;  /* 0x0000541003277816 */ /* 0x000fe80000000008 */
[----:B------:R-:W-:Y:S01]  /*4cc0*/  PRMT R38, R0, 0x5410, R2 ;  /* 0x0000541000267816 */ /* 0x000fe20000000002 */
[----:B------:R-:W-:-:S05]  /*4cd0*/  @P1 BRA `(.L_x_83) ;  /* 0x0000076000001947 */ /* 0x000fca0003800000 */
[----:B-1---5:R-:W-:Y:S01]  /*4ce0*/  IMAD.MOV.U32 R11, RZ, RZ, R7 ;  /* 0x000000ffff0b7224 */ /* 0x022fe200078e0007 */
[----:B------:R-:W-:Y:S01]  /*4cf0*/  IADD3 R0, P1, R180, R86, RZ ;  /* 0x00000056b4007210 */ /* 0x000fe20007f3e0ff */
[----:B------:R-:W-:Y:S01]  /*4d00*/  LDS.128 R56, [R149+0x8100] ;  /* 0x0081000095387984 */ /* 0x000fe20000000c00 */
[----:B------:R-:W-:Y:S01]  /*4d10*/  @!P0 SHF.R.U32.HI R9, RZ, 0x10, R5 ;  /* 0x00000010ff098819 */ /* 0x000fe20000011605 */
[----:B------:R-:W-:Y:S01]  /*4d20*/  IMAD.MOV.U32 R51, RZ, RZ, R43 ;  /* 0x000000ffff337224 */ /* 0x000fe200078e002b */
[----:B------:R-:W-:Y:S02]  /*4d30*/  IADD3.X R2, R90, R142, RZ, P1, !PT ;  /* 0x0000008e5a027210 */ /* 0x000fe40000ffe4ff */
[----:B------:R-:W-:Y:S02]  /*4d40*/  IADD3 R3, P2, P1, R94, R0, R116 ;  /* 0x000000005e037210 */ /* 0x000fe4000795e074 */
[----:B------:R-:W-:Y:S01]  /*4d50*/  @!P0 SHF.R.U64 R48, R40, 0x10, R41 ;  /* 0x0000001028308819 */ /* 0x000fe20000001229 */
[----:B------:R-:W1:Y:S01]  /*4d60*/  LDS.128 R12, [R153+0x8100] ;  /* 0x00810000990c7984 */ /* 0x000e620000000c00 */
[----:B------:R-:W-:Y:S02]  /*4d70*/  IADD3.X R8, R96, R2, R122, P2, P1 ;  /* 0x0000000260087210 */ /* 0x000fe400017e247a */
[----:B------:R-:W-:Y:S02]  /*4d80*/  ISETP.GE.AND P1, PT, R98, c[0x0][0x1d4], PT ;  /* 0x0000750062007a0c */ /* 0x000fe40003f26270 */
[--C-:B------:R-:W-:Y:S02]  /*4d90*/  @!P0 SHF.R.U64 R10, R6, 0x10, R7.reuse ;  /* 0x00000010060a8819 */ /* 0x100fe40000001207 */
[----:B------:R-:W-:Y:S02]  /*4da0*/  @!P0 SHF.R.U32.HI R30, RZ, 0x10, R7 ;  /* 0x00000010ff1e8819 */ /* 0x000fe40000011607 */
[----:B------:R-:W-:Y:S02]  /*4db0*/  MOV R45, R41 ;  /* 0x00000029002d7202 */ /* 0x000fe40000000f00 */
[----:B------:R-:W-:Y:S02]  /*4dc0*/  @!P0 SHF.R.U32.HI R47, RZ, 0x10, R41 ;  /* 0x00000010ff2f8819 */ /* 0x000fe40000011629 */
[----:B------:R-:W-:Y:S02]  /*4dd0*/  MOV R50, R42 ;  /* 0x0000002a00327202 */ /* 0x000fe40000000f00 */
[--C-:B------:R-:W-:Y:S02]  /*4de0*/  @!P0 SHF.R.U64 R49, R42, 0x10, R43.reuse ;  /* 0x000000102a318819 */ /* 0x100fe4000000122b */
[----:B------:R-:W-:Y:S02]  /*4df0*/  @!P1 IADD3 R0, P3, P2, R94, R0, R98 ;  /* 0x000000005e009210 */ /* 0x000fe40007a7e062 */
[----:B------:R-:W-:Y:S01]  /*4e00*/  @!P0 SHF.R.U32.HI R52, RZ, 0x10, R43 ;  /* 0x00000010ff348819 */ /* 0x000fe2000001162b */
[----:B------:R-:W-:Y:S01]  /*4e10*/  @!P0 HADD2.F32 R43, -RZ, R45.H0_H0 ;  /* 0x2000002dff2b8230 */ /* 0x000fe20000004100 */
[----:B------:R-:W-:Y:S01]  /*4e20*/  @!P1 IADD3.X R2, R96, R2, R121, P3, P2 ;  /* 0x0000000260029210 */ /* 0x000fe20001fe4479 */
[----:B------:R-:W-:Y:S01]  /*4e30*/  @!P0 HADD2.F32 R49, -RZ, R49.H0_H0 ;  /* 0x20000031ff318230 */ /* 0x000fe20000004100 */
[C---:B------:R-:W-:Y:S01]  /*4e40*/  LEA R80, P2, R3.reuse, c[0x0][0x1c8], 0x1 ;  /* 0x0000720003507a11 */ /* 0x040fe200078408ff */
[----:B------:R-:W-:Y:S03]  /*4e50*/  @!P0 HADD2.F32 R52, -RZ, R52.H0_H0 ;  /* 0x20000034ff348230 */ /* 0x000fe60000004100 */
[----:B------:R-:W-:Y:S02]  /*4e60*/  LEA.HI.X R81, R3, c[0x0][0x1cc], R8, 0x1, P2 ;  /* 0x0000730003517a11 */ /* 0x000fe400010f0c08 */
[C---:B------:R-:W-:Y:S02]  /*4e70*/  @!P1 LEA R78, P2, R0.reuse, c[0x0][0x1c8], 0x1 ;  /* 0x00007200004e9a11 */ /* 0x040fe400078408ff */
[----:B------:R-:W-:Y:S02]  /*4e80*/  MOV R3, R5 ;  /* 0x0000000500037202 */ /* 0x000fe40000000f00 */
[----:B------:R-:W-:Y:S01]  /*4e90*/  @!P1 LEA.HI.X R79, R0, c[0x0][0x1cc], R2, 0x1, P2 ;  /* 0x00007300004f9a11 */ /* 0x000fe200010f0c02 */
[----:B------:R-:W-:Y:S01]  /*4ea0*/  IMAD.MOV.U32 R0, RZ, RZ, R4 ;  /* 0x000000ffff007224 */ /* 0x000fe200078e0004 */
[----:B------:R-:W-:Y:S01]  /*4eb0*/  @!P0 SHF.R.U64 R5, R4, 0x10, R5 ;  /* 0x0000001004058819 */ /* 0x000fe20000001205 */
[----:B------:R-:W-:Y:S01]  /*4ec0*/  IMAD.MOV.U32 R4, RZ, RZ, R40 ;  /* 0x000000ffff047224 */ /* 0x000fe200078e0028 */
[----:B------:R-:W-:Y:S02]  /*4ed0*/  @!P0 HADD2.F32 R3, -RZ, R3.H0_H0 ;  /* 0x20000003ff038230 */ /* 0x000fe40000004100 */
[----:B------:R-:W-:Y:S01]  /*4ee0*/  @!P0 HADD2.F32 R0, -RZ, R0.H0_H0 ;  /* 0x20000000ff008230 */ /* 0x000fe20000004100 */
[----:B-1----:R-:W-:Y:S01]  /*4ef0*/  @!P0 IMAD.MOV.U32 R8, RZ, RZ, R12 ;  /* 0x000000ffff088224 */ /* 0x002fe200078e000c */
[----:B------:R-:W-:Y:S01]  /*4f00*/  @!P0 MOV R46, R56 ;  /* 0x00000038002e8202 */ /* 0x000fe20000000f00 */
[----:B------:R-:W-:Y:S01]  /*4f10*/  @!P0 HADD2.F32 R41, -RZ, R4.H0_H0 ;  /* 0x20000004ff298230 */ /* 0x000fe20000004100 */
[----:B------:R-:W-:Y:S01]  /*4f20*/  @!P0 MOV R44, R57 ;  /* 0x00000039002c8202 */ /* 0x000fe20000000f00 */
[----:B------:R-:W-:Y:S01]  /*4f30*/  @!P0 HADD2.F32 R5, -RZ, R5.H0_H0 ;  /* 0x20000005ff058230 */ /* 0x000fe20000004100 */
[----:B------:R-:W-:Y:S01]  /*4f40*/  @!P0 MOV R7, R13 ;  /* 0x0000000d00078202 */ /* 0x000fe20000000f00 */
[----:B------:R-:W-:Y:S02]  /*4f50*/  @!P0 HADD2.F32 R40, -RZ, R46.H0_H0 ;  /* 0x2000002eff288230 */ /* 0x000fe40000004100 */
[----:B------:R-:W-:Y:S02]  /*4f60*/  @!P0 HADD2.F32 R2, -RZ, R8.H0_H0 ;  /* 0x20000008ff028230 */ /* 0x000fe40000004100 */
[--C-:B------:R-:W-:Y:S01]  /*4f70*/  @!P0 HADD2.F32 R42, -RZ, R44.reuse.H0_H0 ;  /* 0x2000002cff2a8230 */ /* 0x100fe20000004100 */
[-C--:B------:R-:W-:Y:S01]  /*4f80*/  @!P0 FMUL.FTZ R77, R40, R0.reuse ;  /* 0x00000000284d8220 */ /* 0x080fe20000410000 */
[--C-:B------:R-:W-:Y:S01]  /*4f90*/  @!P0 HADD2.F32 R4, -RZ, R7.reuse.H0_H0 ;  /* 0x20000007ff048230 */ /* 0x100fe20000004100 */
[----:B------:R-:W-:Y:S01]  /*4fa0*/  @!P0 FMUL.FTZ R0, R2, R0 ;  /* 0x0000000002008220 */ /* 0x000fe20000410000 */
[----:B------:R-:W-:Y:S01]  /*4fb0*/  @!P0 HADD2.F32 R7, -RZ, R7.H1_H1 ;  /* 0x30000007ff078230 */ /* 0x000fe20000004100 */
[----:B------:R-:W-:Y:S01]  /*4fc0*/  @!P0 FMUL.FTZ R45, R42, R3 ;  /* 0x000000032a2d8220 */ /* 0x000fe20000410000 */
[----:B------:R-:W-:Y:S01]  /*4fd0*/  @!P0 HADD2.F32 R44, -RZ, R44.H1_H1 ;  /* 0x3000002cff2c8230 */ /* 0x000fe20000004100 */
[----:B------:R-:W-:Y:S01]  /*4fe0*/  @!P0 FFMA.FTZ R91, R2, R41, -R77 ;  /* 0x00000029025b8223 */ /* 0x000fe2000001084d */
[----:B------:R-:W-:Y:S01]  /*4ff0*/  @!P0 HADD2.F32 R2, -RZ, R9.H0_H0 ;  /* 0x20000009ff028230 */ /* 0x000fe20000004100 */
[----:B------:R-:W-:Y:S01]  /*5000*/  @!P0 FFMA.FTZ R89, R4, R43, -R45 ;  /* 0x0000002b04598223 */ /* 0x000fe2000001082d */
[----:B------:R-:W-:Y:S01]  /*5010*/  @!P0 HADD2.F32 R45, -RZ, R47.H0_H0 ;  /* 0x2000002fff2d8230 */ /* 0x000fe20000004100 */
[----:B------:R-:W-:Y:S01]  /*5020*/  @!P0 FFMA.FTZ R0, R40, R41, R0 ;  /* 0x0000002928008223 */ /* 0x000fe20000010000 */
[----:B------:R-:W-:Y:S01]  /*5030*/  @!P0 HADD2.F32 R40, -RZ, R46.H1_H1 ;  /* 0x3000002eff288230 */ /* 0x000fe20000004100 */
[-C--:B------:R-:W-:Y:S01]  /*5040*/  @!P0 FMUL.FTZ R9, R44, R2.reuse ;  /* 0x000000022c098220 */ /* 0x080fe20000410000 */
[----:B------:R-:W-:Y:S01]  /*5050*/  @!P0 HADD2.F32 R8, -RZ, R8.H1_H1 ;  /* 0x30000008ff088230 */ /* 0x000fe20000004100 */
[----:B------:R-:W-:Y:S01]  /*5060*/  @!P0 IMAD.MOV.U32 R46, RZ, RZ, R58 ;  /* 0x000000ffff2e8224 */ /* 0x000fe200078e003a */
[----:B------:R-:W-:Y:S01]  /*5070*/  @!P0 HADD2.F32 R41, -RZ, R48.H0_H0 ;  /* 0x20000030ff298230 */ /* 0x000fe20000004100 */
[----:B------:R-:W-:Y:S02]  /*5080*/  @!P0 FMUL.FTZ R3, R4, R3 ;  /* 0x0000000304038220 */ /* 0x000fe40000410000 */
[C---:B------:R-:W-:Y:S01]  /*5090*/  @!P0 FMUL.FTZ R4, R7.reuse, R2 ;  /* 0x0000000207048220 */ /* 0x040fe20000410000 */
[--C-:B------:R-:W-:Y:S01]  /*50a0*/  @!P0 HADD2.F32 R48, -RZ, R46.reuse.H1_H1 ;  /* 0x3000002eff308230 */ /* 0x100fe20000004100 */
[----:B------:R-:W-:Y:S01]  /*50b0*/  @!P0 FFMA.FTZ R88, R7, R45, -R9 ;  /* 0x0000002d07588223 */ /* 0x000fe20000010809 */
[----:B------:R-:W-:Y:S01]  /*50c0*/  @!P0 MOV R7, R14 ;  /* 0x0000000e00078202 */ /* 0x000fe20000000f00 */
[-C--:B------:R-:W-:Y:S01]  /*50d0*/  @!P0 FMUL.FTZ R47, R40, R5.reuse ;  /* 0x00000005282f8220 */ /* 0x080fe20000410000 */
[----:B------:R-:W-:Y:S01]  /*50e0*/  @!P0 HADD2.F32 R46, -RZ, R46.H0_H0 ;  /* 0x2000002eff2e8230 */ /* 0x000fe20000004100 */
[C---:B------:R-:W-:Y:S01]  /*50f0*/  @!P0 FMUL.FTZ R2, R8.reuse, R5 ;  /* 0x0000000508028220 */ /* 0x040fe20000410000 */
[----:B------:R-:W-:Y:S01]  /*5100*/  @!P0 HADD2.F32 R5, -RZ, R10.H0_H0 ;  /* 0x2000000aff058230 */ /* 0x000fe20000004100 */
[-C--:B------:R-:W-:Y:S01]  /*5110*/  @!P0 FFMA.FTZ R85, R8, R41.reuse, -R47 ;  /* 0x0000002908558223 */ /* 0x080fe2000001082f */
[--C-:B------:R-:W-:Y:S01]  /*5120*/  @!P0 HADD2.F32 R9, -RZ, R7.reuse.H1_H1 ;  /* 0x30000007ff098230 */ /* 0x100fe20000004100 */
[----:B------:R-:W-:Y:S01]  /*5130*/  @!P0 FFMA.FTZ R2, R40, R41, R2 ;  /* 0x0000002928028223 */ /* 0x000fe20000010002 */
[----:B------:R-:W-:Y:S01]  /*5140*/  @!P0 HADD2.F32 R8, -RZ, R6.H0_H0 ;  /* 0x20000006ff088230 */ /* 0x000fe20000004100 */
[-C--:B------:R-:W-:Y:S01]  /*5150*/  @!P0 FMUL.FTZ R10, R48, R5.reuse ;  /* 0x00000005300a8220 */ /* 0x080fe20000410000 */
[----:B------:R-:W-:Y:S01]  /*5160*/  @!P0 HADD2.F32 R7, -RZ, R7.H0_H0 ;  /* 0x20000007ff078230 */ /* 0x000fe20000004100 */
[C---:B------:R-:W-:Y:S01]  /*5170*/  @!P0 FMUL.FTZ R6, R9.reuse, R5 ;  /* 0x0000000509068220 */ /* 0x040fe20000410000 */
[----:B------:R-:W-:Y:S01]  /*5180*/  @!P0 F2FP.PACK_AB R0, R2, R0 ;  /* 0x000000000200823e */ /* 0x000fe200000000ff */
[----:B------:R-:W-:Y:S01]  /*5190*/  @!P0 FFMA.FTZ R84, R9, R49, -R10 ;  /* 0x0000003109548223 */ /* 0x000fe2000001080a */
[----:B------:R-:W-:Y:S01]  /*51a0*/  @!P0 MOV R10, R59 ;  /* 0x0000003b000a8202 */ /* 0x000fe20000000f00 */
[CC--:B------:R-:W-:Y:S01]  /*51b0*/  @!P0 FMUL.FTZ R5, R7.reuse, R8.reuse ;  /* 0x0000000807058220 */ /* 0x0c0fe20000410000 */
[----:B------:R-:W-:Y:S01]  /*51c0*/  @!P0 HADD2.F32 R47, -RZ, R50.H0_H0 ;  /* 0x20000032ff2f8230 */ /* 0x000fe20000004100 */
[----:B------:R-:W-:Y:S01]  /*51d0*/  @!P0 FMUL.FTZ R50, R46, R8 ;  /* 0x000000082e328220 */ /* 0x000fe20000410000 */
[----:B------:R-:W-:Y:S01]  /*51e0*/  @!P0 MOV R56, R0 ;  /* 0x0000000000388202 */ /* 0x000fe20000000f00 */
[----:B------:R-:W-:Y:S01]  /*51f0*/  @!P0 IMAD.MOV.U32 R8, RZ, RZ, R15 ;  /* 0x000000ffff088224 */ /* 0x000fe200078e000f */
[----:B------:R-:W-:Y:S01]  /*5200*/  @!P0 HADD2.F32 R9, -RZ, R30.H0_H0 ;  /* 0x2000001eff098230 */ /* 0x000fe20000004100 */
[----:B------:R-:W-:Y:S01]  /*5210*/  @!P0 FFMA.FTZ R83, R7, R47, -R50 ;  /* 0x0000002f07538223 */ /* 0x000fe20000010832 */
[----:B------:R-:W-:Y:S01]  /*5220*/  @!P0 HADD2.F32 R7, -RZ, R11.H0_H0 ;  /* 0x2000000bff078230 */ /* 0x000fe20000004100 */
[----:B------:R-:W-:Y:S01]  /*5230*/  @!P0 FFMA.FTZ R3, R42, R43, R3 ;  /* 0x0000002b2a038223 */ /* 0x000fe20000010003 */
[--C-:B------:R-:W-:Y:S01]  /*5240*/  @!P0 HADD2.F32 R30, -RZ, R10.reuse.H0_H0 ;  /* 0x2000000aff1e8230 */ /* 0x100fe20000004100 */
[----:B------:R-:W-:Y:S01]  /*5250*/  @!P0 FFMA.FTZ R4, R44, R45, R4 ;  /* 0x0000002d2c048223 */ /* 0x000fe20000010004 */
[----:B------:R-:W-:Y:S01]  /*5260*/  @!P0 HADD2.F32 R50, -RZ, R51.H0_H0 ;  /* 0x20000033ff328230 */ /* 0x000fe20000004100 */
[----:B------:R-:W-:Y:S01]  /*5270*/  @!P0 FFMA.FTZ R5, R46, R47, R5 ;  /* 0x0000002f2e058223 */ /* 0x000fe20000010005 */
[----:B------:R-:W-:Y:S01]  /*5280*/  @!P0 HADD2.F32 R51, -RZ, R10.H1_H1 ;  /* 0x3000000aff338230 */ /* 0x000fe20000004100 */
[----:B------:R-:W-:Y:S01]  /*5290*/  @!P0 FFMA.FTZ R6, R48, R49, R6 ;  /* 0x0000003130068223 */ /* 0x000fe20000010006 */
[----:B------:R-:W-:Y:S01]  /*52a0*/  @!P0 F2FP.PACK_AB R3, R4, R3 ;  /* 0x000000030403823e */ /* 0x000fe200000000ff */
[--C-:B------:R-:W-:Y:S02]  /*52b0*/  @!P0 HADD2.F32 R11, -RZ, R8.reuse.H0_H0 ;  /* 0x20000008ff0b8230 */ /* 0x100fe40000004100 */
[----:B------:R-:W-:Y:S01]  /*52c0*/  @!P0 HADD2.F32 R10, -RZ, R8.H1_H1 ;  /* 0x30000008ff0a8230 */ /* 0x000fe20000004100 */
[----:B------:R-:W-:Y:S01]  /*52d0*/  @!P0 F2FP.PACK_AB R5, R6, R5 ;  /* 0x000000050605823e */ /* 0x000fe200000000ff */
[----:B------:R-:W-:Y:S02]  /*52e0*/  @!P0 FMUL.FTZ R77, R51, R9 ;  /* 0x00000009334d8220 */ /* 0x000fe40000410000 */
[----:B------:R-:W-:Y:S01]  /*52f0*/  @!P0 FMUL.FTZ R8, R30, R7 ;  /* 0x000000071e088220 */ /* 0x000fe20000410000 */
[----:B------:R-:W-:Y:S01]  /*5300*/  @!P0 MOV R58, R5 ;  /* 0x00000005003a8202 */ /* 0x000fe20000000f00 */
[----:B------:R-:W-:Y:S02]  /*5310*/  @!P0 FFMA.FTZ R77, R10, R52, -R77 ;  /* 0x000000340a4d8223 */ /* 0x000fe4000001084d */
[CC--:B------:R-:W-:Y:S02]  /*5320*/  @!P0 FFMA.FTZ R82, R11.reuse, R50.reuse, -R8 ;  /* 0x000000320b528223 */ /* 0x0c0fe40000010808 */
[----:B------:R-:W-:Y:S01]  /*5330*/  @!P0 FMUL.FTZ R7, R11, R7 ;  /* 0x000000070b078220 */ /* 0x000fe20000410000 */
[----:B------:R-:W-:Y:S01]  /*5340*/  @!P0 F2FP.PACK_AB R11, R84, R83 ;  /* 0x00000053540b823e */ /* 0x000fe200000000ff */
[----:B------:R-:W-:Y:S01]  /*5350*/  @!P0 FMUL.FTZ R8, R10, R9 ;  /* 0x000000090a088220 */ /* 0x000fe20000410000 */
[----:B------:R-:W-:Y:S01]  /*5360*/  @!P0 F2FP.PACK_AB R10, R88, R89 ;  /* 0x00000059580a823e */ /* 0x000fe200000000ff */
[----:B------:R-:W-:Y:S01]  /*5370*/  @!P0 FFMA.FTZ R7, R30, R50, R7 ;  /* 0x000000321e078223 */ /* 0x000fe20000010007 */
[----:B------:R-:W-:Y:S01]  /*5380*/  @!P0 F2FP.PACK_AB R9, R85, R91 ;  /* 0x0000005b5509823e */ /* 0x000fe200000000ff */
[----:B------:R-:W-:Y:S01]  /*5390*/  @!P0 FFMA.FTZ R8, R51, R52, R8 ;  /* 0x0000003433088223 */ /* 0x000fe20000010008 */
[----:B------:R-:W-:Y:S01]  /*53a0*/  @!P0 F2FP.PACK_AB R40, R77, R82 ;  /* 0x000000524d28823e */ /* 0x000fe200000000ff */
[----:B------:R-:W-:Y:S01]  /*53b0*/  @!P0 IMAD.MOV.U32 R14, RZ, RZ, R11 ;  /* 0x000000ffff0e8224 */ /* 0x000fe200078e000b */
[----:B------:R-:W-:Y:S01]  /*53c0*/  @!P0 MOV R12, R9 ;  /* 0x00000009000c8202 */ /* 0x000fe20000000f00 */
[----:B------:R-:W-:Y:S01]  /*53d0*/  @!P0 IMAD.MOV.U32 R57, RZ, RZ, R3 ;  /* 0x000000ffff398224 */ /* 0x000fe200078e0003 */
[----:B------:R-:W-:Y:S02]  /*53e0*/  @!P0 MOV R13, R10 ;  /* 0x0000000a000d8202 */ /* 0x000fe40000000f00 */
[----:B------:R-:W-:Y:S02]  /*53f0*/  @!P0 MOV R15, R40 ;  /* 0x00000028000f8202 */ /* 0x000fe40000000f00 */
[----:B------:R-:W-:Y:S03]  /*5400*/  @!P0 F2FP.PACK_AB R7, R8, R7 ;  /* 0x000000070807823e */ /* 0x000fe600000000ff */
[----:B------:R1:W-:Y:S01]  /*5410*/  STG.E.128 [R80.64], R12 ;  /* 0x0000000c50007986 */ /* 0x0003e2000c101d08 */
[----:B------:R-:W-:Y:S07]  /*5420*/  @!P0 MOV R59, R7 ;  /* 0x00000007003b8202 */ /* 0x000fee0000000f00 */
[----:B------:R1:W-:Y:S02]  /*5430*/  @!P1 STG.E.128 [R78.64], R56 ;  /* 0x000000384e009986 */ /* 0x0003e4000c101d08 */
.L_x_83:
[----:B-1----:R-:W-:Y:S05]  /*5440*/  BSYNC B0 ;  /* 0x0000000000007941 */ /* 0x002fea0003800000 */
.L_x_82:
[----:B------:R-:W-:Y:S01]  /*5450*/  ISETP.GE.OR P1, PT, R169, R76, P5 ;  /* 0x0000004ca900720c */ /* 0x000fe20002f26670 */
[----:B------:R-:W-:Y:S01]  /*5460*/  @!UPT UIADD3 URZ, URZ, URZ, URZ ;  /* 0x0000003f3f3ff290 */ /* 0x000fe2000fffe03f */
[----:B------:R-:W-:Y:S11]  /*5470*/  BSSY B0, `(.L_x_84) ;  /* 0x0000071000007945 */ /* 0x000ff60003800000 */
[----:B------:R-:W-:-:S05]  /*5480*/  @P1 BRA `(.L_x_85) ;  /* 0x000006f000001947 */ /* 0x000fca0003800000 */
[----:B------:R-:W-:Y:S01]  /*5490*/  IADD3 R0, P1, R188, R86, RZ ;  /* 0x00000056bc007210 */ /* 0x000fe20007f3e0ff */
[----:B------:R-:W-:Y:S01]  /*54a0*/  LDS.128 R48, [R147+0x8100] ;  /* 0x0081000093307984 */ /* 0x000fe20000000c00 */
[--C-:B------:R-:W-:Y:S01]  /*54b0*/  @!P0 SHF.R.U32.HI R8, RZ, 0x10, R17.reuse ;  /* 0x00000010ff088819 */ /* 0x100fe20000011611 */
[----:B------:R-:W-:Y:S01]  /*54c0*/  @!P0 HADD2.F32 R44, -RZ, R54.H0_H0 ;  /* 0x20000036ff2c8230 */ /* 0x000fe20000004100 */
[----:B------:R-:W-:Y:S02]  /*54d0*/  IADD3.X R2, R90, R159, RZ, P1, !PT ;  /* 0x0000009f5a027210 */ /* 0x000fe40000ffe4ff */
[----:B------:R-:W-:Y:S02]  /*54e0*/  IADD3 R3, P2, P1, R94, R0, R116 ;  /* 0x000000005e037210 */ /* 0x000fe4000795e074 */
[----:B-----5:R-:W-:Y:S01]  /*54f0*/  @!P0 SHF.R.U64 R5, R16, 0x10, R17 ;  /* 0x0000001010058819 */ /* 0x020fe20000001211 */
[----:B------:R-:W1:Y:S01]  /*5500*/  LDS.128 R12, [R152+0x8100] ;  /* 0x00810000980c7984 */ /* 0x000e620000000c00 */
[----:B------:R-:W-:Y:S01]  /*5510*/  IADD3.X R4, R96, R2, R122, P2, P1 ;  /* 0x0000000260047210 */ /* 0x000fe200017e247a */
[----:B------:R-:W-:Y:S01]  /*5520*/  @!P0 HADD2.F32 R16, -RZ, R53.H0_H0 ;  /* 0x20000035ff108230 */ /* 0x000fe20000004100 */
[----:B------:R-:W-:Y:S01]  /*5530*/  ISETP.GE.AND P1, PT, R98, c[0x0][0x1d4], PT ;  /* 0x0000750062007a0c */ /* 0x000fe20003f26270 */
[----:B------:R-:W-:Y:S01]  /*5540*/  @!P0 HADD2.F32 R5, -RZ, R5.H0_H0 ;  /* 0x20000005ff058230 */ /* 0x000fe20000004100 */
[--C-:B------:R-:W-:Y:S02]  /*5550*/  @!P0 SHF.R.U64 R10, R18, 0x10, R19.reuse ;  /* 0x00000010120a8819 */ /* 0x100fe40000001213 */
[----:B------:R-:W-:Y:S01]  /*5560*/  @!P0 SHF.R.U32.HI R9, RZ, 0x10, R19 ;  /* 0x00000010ff098819 */ /* 0x000fe20000011613 */
[----:B------:R-:W-:Y:S01]  /*5570*/  @!P0 HADD2.F32 R19, -RZ, R53.H1_H1 ;  /* 0x30000035ff138230 */ /* 0x000fe20000004100 */
[--C-:B------:R-:W-:Y:S02]  /*5580*/  @!P0 SHF.R.U64 R42, R60, 0x10, R61.reuse ;  /* 0x000000103c2a8819 */ /* 0x100fe4000000123d */
[----:B------:R-:W-:Y:S02]  /*5590*/  @!P0 SHF.R.U32.HI R41, RZ, 0x10, R61 ;  /* 0x00000010ff298819 */ /* 0x000fe4000001163d */
[--C-:B------:R-:W-:Y:S02]  /*55a0*/  @!P0 SHF.R.U32.HI R46, RZ, 0x10, R63.reuse ;  /* 0x00000010ff2e8819 */ /* 0x100fe4000001163f */
[----:B------:R-:W-:Y:S02]  /*55b0*/  @!P0 SHF.R.U64 R62, R62, 0x10, R63 ;  /* 0x000000103e3e8819 */ /* 0x000fe4000000123f */
[----:B------:R-:W-:Y:S01]  /*55c0*/  @!P1 IADD3 R0, P3, P2, R94, R0, R98 ;  /* 0x000000005e009210 */ /* 0x000fe20007a7e062 */
[----:B------:R-:W-:Y:S03]  /*55d0*/  @!P0 HADD2.F32 R46, -RZ, R46.H0_H0 ;  /* 0x2000002eff2e8230 */ /* 0x000fe60000004100 */
[----:B------:R-:W-:Y:S02]  /*55e0*/  @!P1 IADD3.X R2, R96, R2, R121, P3, P2 ;  /* 0x0000000260029210 */ /* 0x000fe40001fe4479 */
[C---:B------:R-:W-:Y:S04]  /*55f0*/  LEA R58, P2, R3.reuse, c[0x0][0x1c8], 0x1 ;  /* 0x00007200033a7a11 */ /* 0x040fe800078408ff */
[----:B------:R-:W-:Y:S01]  /*5600*/  LEA.HI.X R59, R3, c[0x0][0x1cc], R4, 0x1, P2 ;  /* 0x00007300033b7a11 */ /* 0x000fe200010f0c04 */
[--C-:B------:R-:W-:Y:S01]  /*5610*/  @!P0 HADD2.F32 R3, -RZ, R34.reuse.H1_H1 ;  /* 0x30000022ff038230 */ /* 0x100fe20000004100 */
[C---:B------:R-:W-:Y:S04]  /*5620*/  @!P1 LEA R56, P2, R0.reuse, c[0x0][0x1c8], 0x1 ;  /* 0x0000720000389a11 */ /* 0x040fe800078408ff */
[----:B------:R-:W-:Y:S01]  /*5630*/  @!P1 LEA.HI.X R57, R0, c[0x0][0x1cc], R2, 0x1, P2 ;  /* 0x0000730000399a11 */ /* 0x000fe200010f0c02 */
[----:B------:R-:W-:Y:S01]  /*5640*/  @!P0 HADD2.F32 R0, -RZ, R34.H0_H0 ;  /* 0x20000022ff008230 */ /* 0x000fe20000004100 */
[----:B-1----:R-:W-:Y:S01]  /*5650*/  @!P0 IMAD.MOV.U32 R7, RZ, RZ, R12 ;  /* 0x000000ffff078224 */ /* 0x002fe200078e000c */
[----:B------:R-:W-:Y:S02]  /*5660*/  @!P0 MOV R40, R48 ;  /* 0x0000003000288202 */ /* 0x000fe40000000f00 */
[----:B------:R-:W-:Y:S02]  /*5670*/  @!P0 MOV R17, R49 ;  /* 0x0000003100118202 */ /* 0x000fe40000000f00 */
[----:B------:R-:W-:Y:S01]  /*5680*/  @!P0 HADD2.F32 R2, -RZ, R7.H0_H0 ;  /* 0x20000007ff028230 */ /* 0x000fe20000004100 */
[----:B------:R-:W-:Y:S01]  /*5690*/  @!P0 MOV R6, R13 ;  /* 0x0000000d00068202 */ /* 0x000fe20000000f00 */
[----:B------:R-:W-:Y:S02]  /*56a0*/  @!P0 HADD2.F32 R11, -RZ, R40.H0_H0 ;  /* 0x20000028ff0b8230 */ /* 0x000fe40000004100 */
[----:B------:R-:W-:Y:S02]  /*56b0*/  @!P0 HADD2.F32 R18, -RZ, R17.H0_H0 ;  /* 0x20000011ff128230 */ /* 0x000fe40000004100 */
[--C-:B------:R-:W-:Y:S01]  /*56c0*/  @!P0 HADD2.F32 R4, -RZ, R6.reuse.H0_H0 ;  /* 0x20000006ff048230 */ /* 0x100fe20000004100 */
[CC--:B------:R-:W-:Y:S01]  /*56d0*/  @!P0 FMUL.FTZ R34, R11.reuse, R0.reuse ;  /* 0x000000000b228220 */ /* 0x0c0fe20000410000 */
[----:B------:R-:W-:Y:S01]  /*56e0*/  @!P0 HADD2.F32 R6, -RZ, R6.H1_H1 ;  /* 0x30000006ff068230 */ /* 0x000fe20000004100 */
[----:B------:R-:W-:Y:S01]  /*56f0*/  @!P0 FMUL.FTZ R0, R2, R0 ;  /* 0x0000000002008220 */ /* 0x000fe20000410000 */
[----:B------:R-:W-:Y:S01]  /*5700*/  @!P0 HADD2.F32 R7, -RZ, R7.H1_H1 ;  /* 0x30000007ff078230 */ /* 0x000fe20000004100 */
[----:B------:R-:W-:Y:S02]  /*5710*/  @!P0 FMUL.FTZ R30, R18, R3 ;  /* 0x00000003121e8220 */ /* 0x000fe40000410000 */
[-C--:B------:R-:W-:Y:S01]  /*5720*/  @!P0 FFMA.FTZ R78, R2, R16.reuse, -R34 ;  /* 0x00000010024e8223 */ /* 0x080fe20000010822 */
[----:B------:R-:W-:Y:S01]  /*5730*/  @!P0 HADD2.F32 R2, -RZ, R8.H0_H0 ;  /* 0x20000008ff028230 */ /* 0x000fe20000004100 */
[----:B------:R-:W-:Y:S01]  /*5740*/  @!P0 FFMA.FTZ R0, R11, R16, R0 ;  /* 0x000000100b008223 */ /* 0x000fe20000010000 */
[----:B------:R-:W-:Y:S01]  /*5750*/  @!P0 HADD2.F32 R16, -RZ, R40.H1_H1 ;  /* 0x30000028ff108230 */ /* 0x000fe20000004100 */
[----:B------:R-:W-:Y:S01]  /*5760*/  @!P0 FFMA.FTZ R77, R4, R19, -R30 ;  /* 0x00000013044d8223 */ /* 0x000fe2000001081e */
[----:B------:R-:W-:Y:S01]  /*5770*/  @!P0 HADD2.F32 R30, -RZ, R17.H1_H1 ;  /* 0x30000011ff1e8230 */ /* 0x000fe20000004100 */
[----:B------:R-:W-:Y:S01]  /*5780*/  @!P0 IMAD.MOV.U32 R11, RZ, RZ, R51 ;  /* 0x000000ffff0b8224 */ /* 0x000fe200078e0033 */
[----:B------:R-:W-:Y:S01]  /*5790*/  @!P0 HADD2.F32 R17, -RZ, R42.H0_H0 ;  /* 0x2000002aff118230 */ /* 0x000fe20000004100 */
[----:B------:R-:W-:Y:S01]  /*57a0*/  @!P0 FMUL.FTZ R40, R16, R5 ;  /* 0x0000000510288220 */ /* 0x000fe20000410000 */
[----:B------:R-:W-:Y:S01]  /*57b0*/  @!P0 HADD2.F32 R34, -RZ, R41.H0_H0 ;  /* 0x20000029ff228230 */ /* 0x000fe20000004100 */
[----:B------:R-:W-:Y:S01]  /*57c0*/  @!P0 FMUL.FTZ R3, R4, R3 ;  /* 0x0000000304038220 */ /* 0x000fe20000410000 */
[--C-:B------:R-:W-:Y:S01]  /*57d0*/  @!P0 HADD2.F32 R43, -RZ, R11.reuse.H0_H0 ;  /* 0x2000000bff2b8230 */ /* 0x100fe20000004100 */
[-C--:B------:R-:W-:Y:S01]  /*57e0*/  @!P0 FMUL.FTZ R8, R30, R2.reuse ;  /* 0x000000021e088220 */ /* 0x080fe20000410000 */
[----:B------:R-:W-:Y:S01]  /*57f0*/  @!P0 HADD2.F32 R45, -RZ, R11.H1_H1 ;  /* 0x3000000bff2d8230 */ /* 0x000fe20000004100 */
[C---:B------:R-:W-:Y:S01]  /*5800*/  @!P0 FMUL.FTZ R4, R6.reuse, R2 ;  /* 0x0000000206048220 */ /* 0x040fe20000410000 */
[----:B------:R-:W-:Y:S01]  /*5810*/  @!P0 HADD2.F32 R42, -RZ, R62.H0_H0 ;  /* 0x2000003eff2a8230 */ /* 0x000fe20000004100 */
[C---:B------:R-:W-:Y:S01]  /*5820*/  @!P0 FMUL.FTZ R2, R7.reuse, R5 ;  /* 0x0000000507028220 */ /* 0x040fe20000410000 */
[----:B------:R-:W-:Y:S01]  /*5830*/  @!P0 MOV R5, R15 ;  /* 0x0000000f00058202 */ /* 0x000fe20000000f00 */
[-C--:B------:R-:W-:Y:S01]  /*5840*/  @!P0 FFMA.FTZ R61, R7, R17.reuse, -R40 ;  /* 0x00000011073d8223 */ /* 0x080fe20000010828 */
[----:B------:R-:W-:Y:S01]  /*5850*/  @!P0 HADD2.F32 R7, -RZ, R35.H0_H0 ;  /* 0x20000023ff078230 */ /* 0x000fe20000004100 */
[----:B------:R-:W-:Y:S01]  /*5860*/  @!P0 FFMA.FTZ R63, R6, R34, -R8 ;  /* 0x00000022063f8223 */ /* 0x000fe20000010808 */
[----:B------:R-:W-:Y:S01]  /*5870*/  @!P0 HADD2.F32 R6, -RZ, R9.H0_H0 ;  /* 0x20000009ff068230 */ /* 0x000fe20000004100 */
[----:B------:R-:W-:Y:S01]  /*5880*/  @!P0 FFMA.FTZ R2, R16, R17, R2 ;  /* 0x0000001110028223 */ /* 0x000fe20000010002 */
[--C-:B------:R-:W-:Y:S01]  /*5890*/  @!P0 HADD2.F32 R8, -RZ, R5.reuse.H0_H0 ;  /* 0x20000005ff088230 */ /* 0x100fe20000004100 */
[-C--:B------:R-:W-:Y:S01]  /*58a0*/  @!P0 FMUL.FTZ R11, R43, R7.reuse ;  /* 0x000000072b0b8220 */ /* 0x080fe20000410000 */
[----:B------:R-:W-:Y:S01]  /*58b0*/  @!P0 HADD2.F32 R5, -RZ, R5.H1_H1 ;  /* 0x30000005ff058230 */ /* 0x000fe20000004100 */
[----:B------:R-:W-:Y:S01]  /*58c0*/  @!P0 FMUL.FTZ R9, R45, R6 ;  /* 0x000000062d098220 */ /* 0x000fe20000410000 */
[----:B------:R-:W-:Y:S01]  /*58d0*/  @!P0 F2FP.PACK_AB R0, R2, R0 ;  /* 0x000000000200823e */ /* 0x000fe200000000ff */
[C---:B------:R-:W-:Y:S01]  /*58e0*/  @!P0 FFMA.FTZ R60, R8.reuse, R44, -R11 ;  /* 0x0000002c083c8223 */ /* 0x040fe2000001080b */
[----:B------:R-:W-:Y:S01]  /*58f0*/  @!P0 MOV R11, R50 ;  /* 0x00000032000b8202 */ /* 0x000fe20000000f00 */
[----:B------:R-:W-:Y:S01]  /*5900*/  @!P0 FMUL.FTZ R7, R8, R7 ;  /* 0x0000000708078220 */ /* 0x000fe20000410000 */
[----:B------:R-:W-:Y:S01]  /*5910*/  @!P0 MOV R48, R0 ;  /* 0x0000000000308202 */ /* 0x000fe20000000f00 */
[C---:B------:R-:W-:Y:S01]  /*5920*/  @!P0 FMUL.FTZ R8, R5.reuse, R6 ;  /* 0x0000000605088220 */ /* 0x040fe20000410000 */
[----:B------:R-:W-:Y:S01]  /*5930*/  @!P0 HADD2.F32 R40, -RZ, R54.H1_H1 ;  /* 0x30000036ff288230 */ /* 0x000fe20000004100 */
[----:B------:R-:W-:Y:S01]  /*5940*/  @!P0 IMAD.MOV.U32 R6, RZ, RZ, R14 ;  /* 0x000000ffff068224 */ /* 0x000fe200078e000e */
[----:B------:R-:W-:Y:S01]  /*5950*/  @!P0 HADD2.F32 R41, -RZ, R11.H1_H1 ;  /* 0x3000000bff298230 */ /* 0x000fe20000004100 */
[----:B------:R-:W-:Y:S01]  /*5960*/  @!P0 FFMA.FTZ R53, R5, R46, -R9 ;  /* 0x0000002e05358223 */ /* 0x000fe20000010809 */
[----:B------:R-:W-:Y:S01]  /*5970*/  @!P0 HADD2.F32 R9, -RZ, R10.H0_H0 ;  /* 0x2000000aff098230 */ /* 0x000fe20000004100 */
[----:B------:R-:W-:Y:S01]  /*5980*/  @!P0 FFMA.FTZ R3, R18, R19, R3 ;  /* 0x0000001312038223 */ /* 0x000fe20000010003 */
[----:B------:R-:W-:Y:S01]  /*5990*/  @!P0 HADD2.F32 R5, -RZ, R35.H1_H1 ;  /* 0x30000023ff058230 */ /* 0x000fe20000004100 */
[----:B------:R-:W-:Y:S01]  /*59a0*/  @!P0 FFMA.FTZ R4, R30, R34, R4 ;  /* 0x000000221e048223 */ /* 0x000fe20000010004 */
[----:B------:R-:W-:Y:S01]  /*59b0*/  @!P0 F2FP.PACK_AB R16, R53, R60 ;  /* 0x0000003c3510823e */ /* 0x000fe200000000ff */
[----:B------:R-:W-:Y:S01]  /*59c0*/  @!P0 FMUL.FTZ R47, R41, R9 ;  /* 0x00000009292f8220 */ /* 0x000fe20000410000 */
[----:B------:R-:W-:Y:S02]  /*59d0*/  @!P0 HADD2.F32 R35, -RZ, R11.H0_H0 ;  /* 0x2000000bff238230 */ /* 0x000fe40000004100 */
[----:B------:R-:W-:Y:S01]  /*59e0*/  @!P0 MOV R15, R16 ;  /* 0x00000010000f8202 */ /* 0x000fe20000000f00 */
[--C-:B------:R-:W-:Y:S01]  /*59f0*/  @!P0 HADD2.F32 R11, -RZ, R6.reuse.H0_H0 ;  /* 0x20000006ff0b8230 */ /* 0x100fe20000004100 */
[----:B------:R-:W-:Y:S01]  /*5a00*/  @!P0 F2FP.PACK_AB R3, R4, R3 ;  /* 0x000000030403823e */ /* 0x000fe200000000ff */
[----:B------:R-:W-:Y:S01]  /*5a10*/  @!P0 HADD2.F32 R10, -RZ, R6.H1_H1 ;  /* 0x30000006ff0a8230 */ /* 0x000fe20000004100 */
[-C--:B------:R-:W-:Y:S02]  /*5a20*/  @!P0 FMUL.FTZ R6, R35, R5.reuse ;  /* 0x0000000523068220 */ /* 0x080fe40000410000 */
[C---:B------:R-:W-:Y:S02]  /*5a30*/  @!P0 FMUL.FTZ R5, R11.reuse, R5 ;  /* 0x000000050b058220 */ /* 0x040fe40000410000 */
[----:B------:R-:W-:Y:S02]  /*5a40*/  @!P0 FFMA.FTZ R52, R11, R40, -R6 ;  /* 0x000000280b348223 */ /* 0x000fe40000010806 */
[C---:B------:R-:W-:Y:S02]  /*5a50*/  @!P0 FFMA.FTZ R11, R10.reuse, R42, -R47 ;  /* 0x0000002a0a0b8223 */ /* 0x040fe4000001082f */
[----:B------:R-:W-:Y:S01]  /*5a60*/  @!P0 FMUL.FTZ R6, R10, R9 ;  /* 0x000000090a068220 */ /* 0x000fe20000410000 */
[----:B------:R-:W-:Y:S01]  /*5a70*/  @!P0 F2FP.PACK_AB R10, R63, R77 ;  /* 0x0000004d3f0a823e */ /* 0x000fe200000000ff */
[----:B------:R-:W-:Y:S01]  /*5a80*/  @!P0 FFMA.FTZ R5, R35, R40, R5 ;  /* 0x0000002823058223 */ /* 0x000fe20000010005 */
[----:B------:R-:W-:Y:S01]  /*5a90*/  @!P0 F2FP.PACK_AB R11, R11, R52 ;  /* 0x000000340b0b823e */ /* 0x000fe200000000ff */
[----:B------:R-:W-:Y:S01]  /*5aa0*/  @!P0 FFMA.FTZ R6, R41, R42, R6 ;  /* 0x0000002a29068223 */ /* 0x000fe20000010006 */
[----:B------:R-:W-:Y:S01]  /*5ab0*/  @!P0 F2FP.PACK_AB R9, R61, R78 ;  /* 0x0000004e3d09823e */ /* 0x000fe200000000ff */
[----:B------:R-:W-:Y:S01]  /*5ac0*/  @!P0 FFMA.FTZ R7, R43, R44, R7 ;  /* 0x0000002c2b078223 */ /* 0x000fe20000010007 */
[----:B------:R-:W-:Y:S01]  /*5ad0*/  @!P0 MOV R13, R10 ;  /* 0x0000000a000d8202 */ /* 0x000fe20000000f00 */
[----:B------:R-:W-:Y:S01]  /*5ae0*/  @!P0 FFMA.FTZ R8, R45, R46, R8 ;  /* 0x0000002e2d088223 */ /* 0x000fe20000010008 */
[----:B------:R-:W-:Y:S01]  /*5af0*/  @!P0 MOV R12, R9 ;  /* 0x00000009000c8202 */ /* 0x000fe20000000f00 */
[----:B------:R-:W-:Y:S01]  /*5b00*/  @!P0 IMAD.MOV.U32 R14, RZ, RZ, R11 ;  /* 0x000000ffff0e8224 */ /* 0x000fe200078e000b */
[----:B------:R-:W-:Y:S01]  /*5b10*/  @!P0 F2FP.PACK_AB R5, R6, R5 ;  /* 0x000000050605823e */ /* 0x000fe200000000ff */
[----:B------:R-:W-:Y:S01]  /*5b20*/  @!P0 IMAD.MOV.U32 R49, RZ, RZ, R3 ;  /* 0x000000ffff318224 */ /* 0x000fe200078e0003 */
[----:B------:R-:W-:Y:S02]  /*5b30*/  @!P0 F2FP.PACK_AB R7, R8, R7 ;  /* 0x000000070807823e */ /* 0x000fe400000000ff */
[----:B------:R1:W-:Y:S01]  /*5b40*/  STG.E.128 [R58.64], R12 ;  /* 0x0000000c3a007986 */ /* 0x0003e2000c101d08 */
[----:B------:R-:W-:Y:S02]  /*5b50*/  @!P0 MOV R50, R5 ;  /* 0x0000000500328202 */ /* 0x000fe40000000f00 */
[----:B------:R-:W-:Y:S05]  /*5b60*/  @!P0 MOV R51, R7 ;  /* 0x0000000700338202 */ /* 0x000fea0000000f00 */
[----:B------:R1:W-:Y:S02]  /*5b70*/  @!P1 STG.E.128 [R56.64], R48 ;  /* 0x0000003038009986 */ /* 0x0003e4000c101d08 */
.L_x_85:
[----:B------:R-:W-:Y:S05]  /*5b80*/  BSYNC B0 ;  /* 0x0000000000007941 */ /* 0x000fea0003800000 */
.L_x_84:
[----:B------:R-:W-:Y:S01]  /*5b90*/  ISETP.GE.OR P1, PT, R168, R76, P5 ;  /* 0x0000004ca800720c */ /* 0x000fe20002f26670 */
[----:B------:R-:W-:Y:S01]  /*5ba0*/  @!UPT UIADD3 URZ, URZ, URZ, URZ ;  /* 0x0000003f3f3ff290 */ /* 0x000fe2000fffe03f */
[----:B------:R-:W-:Y:S11]  /*5bb0*/  BSSY B0, `(.L_x_86) ;  /* 0x0000071000007945 */ /* 0x000ff60003800000 */
[----:B------:R-:W-:-:S05]  /*5bc0*/  @P1 BRA `(.L_x_87) ;  /* 0x000006f000001947 */ /* 0x000fca0003800000 */
[----:B------:R-:W-:Y:S01]  /*5bd0*/  IADD3 R0, P1, R186, R86, RZ ;  /* 0x00000056ba007210 */ /* 0x000fe20007f3e0ff */
[----:B------:R-:W-:Y:S01]  /*5be0*/  LDS.128 R44, [R146+0x8100] ;  /* 0x00810000922c7984 */ /* 0x000fe20000000c00 */
[----:B------:R-:W-:Y:S01]  /*5bf0*/  @!P0 SHF.R.U64 R10, R22, 0x10, R23 ;  /* 0x00000010160a8819 */ /* 0x000fe20000001217 */
[--C-:B------:R-:W-:Y:S01]  /*5c00*/  @!P0 HADD2.F32 R16, -RZ, R55.reuse.H0_H0 ;  /* 0x20000037ff108230 */ /* 0x100fe20000004100 */
[----:B------:R-:W-:Y:S01]  /*5c10*/  IADD3.X R2, R90, R157, RZ, P1, !PT ;  /* 0x0000009d5a027210 */ /* 0x000fe20000ffe4ff */
[----:B------:R-:W-:Y:S01]  /*5c20*/  @!P0 HADD2.F32 R19, -RZ, R55.H1_H1 ;  /* 0x30000037ff138230 */ /* 0x000fe20000004100 */
[----:B------:R-:W-:Y:S02]  /*5c30*/  IADD3 R3, P2, P1, R94, R0, R116 ;  /* 0x000000005e037210 */ /* 0x000fe4000795e074 */
[--C-:B-----5:R-:W-:Y:S01]  /*5c40*/  @!P0 SHF.R.U32.HI R5, RZ, 0x10, R21.reuse ;  /* 0x00000010ff058819 */ /* 0x120fe20000011615 */
[----:B-1----:R-:W1:Y:S01]  /*5c50*/  LDS.128 R12, [R151+0x8100] ;  /* 0x00810000970c7984 */ /* 0x002e620000000c00 */
[----:B------:R-:W-:Y:S02]  /*5c60*/  IADD3.X R4, R96, R2, R122, P2, P1 ;  /* 0x0000000260047210 */ /* 0x000fe400017e247a */
[----:B------:R-:W-:Y:S02]  /*5c70*/  ISETP.GE.AND P1, PT, R98, c[0x0][0x1d4], PT ;  /* 0x0000750062007a0c */ /* 0x000fe40003f26270 */
[----:B------:R-:W-:Y:S02]  /*5c80*/  @!P0 SHF.R.U64 R8, R20, 0x10, R21 ;  /* 0x0000001014088819 */ /* 0x000fe40000001215 */
[----:B------:R-:W-:Y:S02]  /*5c90*/  @!P0 SHF.R.U32.HI R9, RZ, 0x10, R23 ;  /* 0x00000010ff098819 */ /* 0x000fe40000011617 */
[--C-:B------:R-:W-:Y:S02]  /*5ca0*/  @!P0 SHF.R.U64 R30, R64, 0x10, R65.reuse ;  /* 0x00000010401e8819 */ /* 0x100fe40000001241 */
[----:B------:R-:W-:Y:S02]  /*5cb0*/  @!P0 SHF.R.U32.HI R21, RZ, 0x10, R65 ;  /* 0x00000010ff158819 */ /* 0x000fe40000011641 */
[--C-:B------:R-:W-:Y:S02]  /*5cc0*/  @!P0 SHF.R.U32.HI R23, RZ, 0x10, R67.reuse ;  /* 0x00000010ff178819 */ /* 0x100fe40000011643 */
[----:B------:R-:W-:Y:S01]  /*5cd0*/  @!P0 SHF.R.U64 R34, R66, 0x10, R67 ;  /* 0x0000001042228819 */ /* 0x000fe20000001243 */
[----:B------:R-:W-:Y:S01]  /*5ce0*/  @!P0 HADD2.F32 R21, -RZ, R21.H0_H0 ;  /* 0x20000015ff158230 */ /* 0x000fe20000004100 */
[----:B------:R-:W-:Y:S01]  /*5cf0*/  @!P1 IADD3 R0, P3, P2, R94, R0, R98 ;  /* 0x000000005e009210 */ /* 0x000fe20007a7e062 */
[----:B------:R-:W-:Y:S02]  /*5d00*/  @!P0 HADD2.F32 R41, -RZ, R23.H0_H0 ;  /* 0x20000017ff298230 */ /* 0x000fe40000004100 */
[----:B------:R-:W-:Y:S01]  /*5d10*/  @!P0 HADD2.F32 R23, -RZ, R72.H1_H1 ;  /* 0x30000048ff178230 */ /* 0x000fe20000004100 */
[----:B------:R-:W-:Y:S01]  /*5d20*/  @!P1 IADD3.X R2, R96, R2, R121, P3, P2 ;  /* 0x0000000260029210 */ /* 0x000fe20001fe4479 */
[----:B------:R-:W-:Y:S01]  /*5d30*/  @!P0 HADD2.F32 R34, -RZ, R34.H0_H0 ;  /* 0x20000022ff228230 */ /* 0x000fe20000004100 */
[C---:B------:R-:W-:Y:S04]  /*5d40*/  LEA R52, P2, R3.reuse, c[0x0][0x1c8], 0x1 ;  /* 0x0000720003347a11 */ /* 0x040fe800078408ff */
[----:B------:R-:W-:Y:S01]  /*5d50*/  LEA.HI.X R53, R3, c[0x0][0x1cc], R4, 0x1, P2 ;  /* 0x0000730003357a11 */ /* 0x000fe200010f0c04 */
[--C-:B------:R-:W-:Y:S01]  /*5d60*/  @!P0 HADD2.F32 R3, -RZ, R36.reuse.H1_H1 ;  /* 0x30000024ff038230 */ /* 0x100fe20000004100 */
[C---:B------:R-:W-:Y:S04]  /*5d70*/  @!P1 LEA R50, P2, R0.reuse, c[0x0][0x1c8], 0x1 ;  /* 0x0000720000329a11 */ /* 0x040fe800078408ff */
[----:B------:R-:W-:Y:S01]  /*5d80*/  @!P1 LEA.HI.X R51, R0, c[0x0][0x1cc], R2, 0x1, P2 ;  /* 0x0000730000339a11 */ /* 0x000fe200010f0c02 */
[----:B------:R-:W-:Y:S02]  /*5d90*/  @!P0 HADD2.F32 R0, -RZ, R36.H0_H0 ;  /* 0x20000024ff008230 */ /* 0x000fe40000004100 */
        /* <DEDUP_REMOVED lines=17> */
[----:B------:R-:W-:Y:S01]  /*5eb0*/  @!P0 HADD2.F32 R5, -RZ, R8.H0_H0 ;  /* 0x20000008ff058230 */ /* 0x000fe20000004100 */
[C---:B------:R-:W-:Y:S01]  /*5ec0*/  @!P0 FFMA.FTZ R55, R4.reuse, R19, -R20 ;  /* 0x0000001304378223 */ /* 0x040fe20000010814 */
[----:B------:R-:W-:Y:S01]  /*5ed0*/  @!P0 HADD2.F32 R16, -RZ, R22.H1_H1 ;  /* 0x30000016ff108230 */ /* 0x000fe20000004100 */
[----:B------:R-:W-:Y:S01]  /*5ee0*/  @!P0 IMAD.MOV.U32 R11, RZ, RZ, R47 ;  /* 0x000000ffff0b8224 */ /* 0x000fe200078e002f */
[----:B------:R-:W-:Y:S01]  /*5ef0*/  @!P0 HADD2.F32 R20, -RZ, R17.H1_H1 ;  /* 0x30000011ff148230 */ /* 0x000fe20000004100 */
[----:B------:R-:W-:Y:S01]  /*5f00*/  @!P0 FMUL.FTZ R3, R4, R3 ;  /* 0x0000000304038220 */ /* 0x000fe20000410000 */
[----:B------:R-:W-:Y:S01]  /*5f10*/  @!P0 HADD2.F32 R17, -RZ, R30.H0_H0 ;  /* 0x2000001eff118230 */ /* 0x000fe20000004100 */
[-C--:B------:R-:W-:Y:S01]  /*5f20*/  @!P0 FMUL.FTZ R22, R16, R5.reuse ;  /* 0x0000000510168220 */ /* 0x080fe20000410000 */
[--C-:B------:R-:W-:Y:S01]  /*5f30*/  @!P0 HADD2.F32 R35, -RZ, R11.reuse.H0_H0 ;  /* 0x2000000bff238230 */ /* 0x100fe20000004100 */
[-C--:B------:R-:W-:Y:S01]  /*5f40*/  @!P0 FMUL.FTZ R8, R20, R2.reuse ;  /* 0x0000000214088220 */ /* 0x080fe20000410000 */
[----:B------:R-:W-:Y:S01]  /*5f50*/  @!P0 HADD2.F32 R40, -RZ, R11.H1_H1 ;  /* 0x3000000bff288230 */ /* 0x000fe20000004100 */
[C---:B------:R-:W-:Y:S02]  /*5f60*/  @!P0 FMUL.FTZ R4, R6.reuse, R2 ;  /* 0x0000000206048220 */ /* 0x040fe40000410000 */
[C---:B------:R-:W-:Y:S01]  /*5f70*/  @!P0 FMUL.FTZ R2, R7.reuse, R5 ;  /* 0x0000000507028220 */ /* 0x040fe20000410000 */
[----:B------:R-:W-:Y:S01]  /*5f80*/  @!P0 MOV R5, R15 ;  /* 0x0000000f00058202 */ /* 0x000fe20000000f00 */
[----:B------:R-:W-:Y:S01]  /*5f90*/  @!P0 FFMA.FTZ R49, R7, R17, -R22 ;  /* 0x0000001107318223 */ /* 0x000fe20000010816 */
        /* <DEDUP_REMOVED lines=13> */
[C---:B------:R-:W-:Y:S02]  /*6070*/  @!P0 FMUL.FTZ R8, R5.reuse, R6 ;  /* 0x0000000605088220 */ /* 0x040fe40000410000 */
[----:B------:R-:W-:Y:S01]  /*6080*/  @!P0 IMAD.MOV.U32 R6, RZ, RZ, R14 ;  /* 0x000000ffff068224 */ /* 0x000fe200078e000e */
[----:B------:R-:W-:Y:S01]  /*6090*/  @!P0 HADD2.F32 R22, -RZ, R11.H0_H0 ;  /* 0x2000000bff168230 */ /* 0x000fe20000004100 */
[----:B------:R-:W-:Y:S01]  /*60a0*/  @!P0 FFMA.FTZ R43, R5, R41, -R9 ;  /* 0x00000029052b8223 */ /* 0x000fe20000010809 */
[----:B------:R-:W-:Y:S01]  /*60b0*/  @!P0 HADD2.F32 R9, -RZ, R10.H0_H0 ;  /* 0x2000000aff098230 */ /* 0x000fe20000004100 */
[----:B------:R-:W-:Y:S01]  /*60c0*/  @!P0 FFMA.FTZ R3, R18, R19, R3 ;  /* 0x0000001312038223 */ /* 0x000fe20000010003 */
[----:B------:R-:W-:Y:S01]  /*60d0*/  @!P0 HADD2.F32 R5, -RZ, R37.H1_H1 ;  /* 0x30000025ff058230 */ /* 0x000fe20000004100 */
[----:B------:R-:W-:Y:S01]  /*60e0*/  @!P0 FFMA.FTZ R4, R20, R21, R4 ;  /* 0x0000001514048223 */ /* 0x000fe20000010004 */
[----:B------:R-:W-:Y:S01]  /*60f0*/  @!P0 F2FP.PACK_AB R16, R43, R48 ;  /* 0x000000302b10823e */ /* 0x000fe200000000ff */
[----:B------:R-:W-:Y:S02]  /*6100*/  @!P0 HADD2.F32 R30, -RZ, R11.H1_H1 ;  /* 0x3000000bff1e8230 */ /* 0x000fe40000004100 */
[--C-:B------:R-:W-:Y:S01]  /*6110*/  @!P0 HADD2.F32 R11, -RZ, R6.reuse.H0_H0 ;  /* 0x20000006ff0b8230 */ /* 0x100fe20000004100 */
[----:B------:R-:W-:Y:S01]  /*6120*/  @!P0 MOV R15, R16 ;  /* 0x00000010000f8202 */ /* 0x000fe20000000f00 */
[----:B------:R-:W-:Y:S01]  /*6130*/  @!P0 HADD2.F32 R10, -RZ, R6.H1_H1 ;  /* 0x30000006ff0a8230 */ /* 0x000fe20000004100 */
[----:B------:R-:W-:Y:S01]  /*6140*/  @!P0 FMUL.FTZ R6, R22, R5 ;  /* 0x0000000516068220 */ /* 0x000fe20000410000 */
[----:B------:R-:W-:Y:S01]  /*6150*/  @!P0 F2FP.PACK_AB R3, R4, R3 ;  /* 0x000000030403823e */ /* 0x000fe200000000ff */
[----:B------:R-:W-:Y:S02]  /*6160*/  @!P0 FMUL.FTZ R37, R30, R9 ;  /* 0x000000091e258220 */ /* 0x000fe40000410000 */
        /* <DEDUP_REMOVED lines=21> */
.L_x_87:
[----:B------:R-:W-:Y:S05]  /*62c0*/  BSYNC B0 ;  /* 0x0000000000007941 */ /* 0x000fea0003800000 */
.L_x_86:
[----:B------:R-:W-:Y:S05]  /*62d0*/  IADD3 R54, P1, R184, R86, RZ ;  /* 0x00000056b8367210 */ /* 0x000fea0007f3e0ff */
[----:B------:R-:W-:Y:S01]  /*62e0*/  IMAD.X R55, R90, 0x1, R155, P1 ;  /* 0x000000015a377824 */ /* 0x000fe200008e069b */
[----:B------:R-:W-:Y:S11]  /*62f0*/  ISETP.GE.OR P1, PT, R167, R76, P5 ;  /* 0x0000004ca700720c */ /* 0x000ff60002f26670 */
[----:B------:R-:W-:Y:S02]  /*6300*/  @!UPT UIADD3 URZ, URZ, URZ, URZ ;  /* 0x0000003f3f3ff290 */ /* 0x000fe4000fffe03f */
[----:B------:R-:W-:-:S05]  /*6310*/  @P1 BRA `(.L_x_79) ;  /* 0x00000bd000001947 */ /* 0x000fca0003800000 */
[----:B-----5:R-:W-:Y:S01]  /*6320*/  @!P0 SHF.R.U64 R4, R24, 0x10, R25 ;  /* 0x0000001018048819 */ /* 0x020fe20000001219 */
[----:B------:R-:W2:Y:S01]  /*6330*/  LDS.128 R40, [R145+0x8100] ;  /* 0x0081000091287984 */ /* 0x000ea20000000c00 */
[----:B------:R-:W-:Y:S01]  /*6340*/  IADD3 R2, P2, P1, R94, R54, R116 ;  /* 0x000000365e027210 */ /* 0x000fe2000795e074 */
[----:B------:R-:W-:Y:S01]  /*6350*/  @!P0 HADD2.F32 R3, -RZ, R38.H0_H0 ;  /* 0x20000026ff038230 */ /* 0x000fe20000004100 */
[----:B-1----:R-:W-:Y:S01]  /*6360*/  @!P0 SHF.R.U64 R12, R68, 0x10, R69 ;  /* 0x00000010440c8819 */ /* 0x002fe20000001245 */
[--C-:B------:R-:W-:Y:S01]  /*6370*/  @!P0 HADD2.F32 R23, -RZ, R73.reuse.H0_H0 ;  /* 0x20000049ff178230 */ /* 0x100fe20000004100 */
[----:B------:R-:W-:Y:S01]  /*6380*/  IADD3.X R5, R96, R55, R122, P2, P1 ;  /* 0x0000003760057210 */ /* 0x000fe200017e247a */
[----:B------:R-:W-:Y:S01]  /*6390*/  @!P0 HADD2.F32 R4, -RZ, R4.H0_H0 ;  /* 0x20000004ff048230 */ /* 0x000fe20000004100 */
[----:B------:R-:W-:Y:S01]  /*63a0*/  LEA R50, P1, R2, c[0x0][0x1c8], 0x1 ;  /* 0x0000720002327a11 */ /* 0x000fe200078208ff */
[----:B------:R-:W1:Y:S01]  /*63b0*/  LDS.128 R8, [R150+0x8100] ;  /* 0x0081000096087984 */ /* 0x000e620000000c00 */
[----:B------:R-:W-:Y:S01]  /*63c0*/  @!P0 SHF.R.U64 R16, R26, 0x10, R27 ;  /* 0x000000101a108819 */ /* 0x000fe2000000121b */
[----:B------:R-:W-:Y:S01]  /*63d0*/  @!P0 HADD2.F32 R19, -RZ, R73.H1_H1 ;  /* 0x30000049ff138230 */ /* 0x000fe20000004100 */
[----:B------:R-:W-:Y:S01]  /*63e0*/  LEA.HI.X R51, R2, c[0x0][0x1cc], R5, 0x1, P1 ;  /* 0x0000730002337a11 */ /* 0x000fe200008f0c05 */
[----:B------:R-:W-:Y:S01]  /*63f0*/  @!P0 HADD2.F32 R21, -RZ, R12.H0_H0 ;  /* 0x2000000cff158230 */ /* 0x000fe20000004100 */
[----:B------:R-:W-:Y:S01]  /*6400*/  @!P0 SHF.R.U32.HI R26, RZ, 0x10, R71 ;  /* 0x00000010ff1a8819 */ /* 0x000fe20000011647 */
[--C-:B------:R-:W-:Y:S01]  /*6410*/  @!P0 HADD2.F32 R36, -RZ, R74.reuse.H0_H0 ;  /* 0x2000004aff248230 */ /* 0x100fe20000004100 */
[----:B------:R-:W-:Y:S01]  /*6420*/  @!P0 SHF.R.U32.HI R15, RZ, 0x10, R27 ;  /* 0x00000010ff0f8819 */ /* 0x000fe2000001161b */
[----:B------:R-:W-:Y:S01]  /*6430*/  @!P0 HADD2.F32 R27, -RZ, R74.H1_H1 ;  /* 0x3000004aff1b8230 */ /* 0x000fe20000004100 */
[----:B------:R-:W-:Y:S01]  /*6440*/  @!P0 SHF.R.U32.HI R13, RZ, 0x10, R25 ;  /* 0x00000010ff0d8819 */ /* 0x000fe20000011619 */
[----:B------:R-:W-:Y:S01]  /*6450*/  @!P0 HADD2.F32 R14, -RZ, R39.H0_H0 ;  /* 0x20000027ff0e8230 */ /* 0x000fe20000004100 */
[----:B------:R-:W-:Y:S01]  /*6460*/  @!P0 SHF.R.U32.HI R25, RZ, 0x10, R69 ;  /* 0x00000010ff198819 */ /* 0x000fe20000011645 */
[----:B------:R-:W-:Y:S01]  /*6470*/  @!P0 HADD2.F32 R17, -RZ, R15.H0_H0 ;  /* 0x2000000fff118230 */ /* 0x000fe20000004100 */
[----:B------:R-:W-:Y:S02]  /*6480*/  @!P0 SHF.R.U64 R34, R70, 0x10, R71 ;  /* 0x0000001046228819 */ /* 0x000fe40000001247 */
[----:B------:R-:W-:Y:S01]  /*6490*/  ISETP.GE.AND P1, PT, R98, c[0x0][0x1d4], PT ;  /* 0x0000750062007a0c */ /* 0x000fe20003f26270 */
[----:B------:R-:W-:Y:S02]  /*64a0*/  @!P0 HADD2.F32 R25, -RZ, R25.H0_H0 ;  /* 0x20000019ff198230 */ /* 0x000fe40000004100 */
[----:B------:R-:W-:Y:S01]  /*64b0*/  @!P0 HADD2.F32 R34, -RZ, R34.H0_H0 ;  /* 0x20000022ff228230 */ /* 0x000fe20000004100 */
[----:B--2---:R-:W-:Y:S01]  /*64c0*/  @!P0 IMAD.MOV.U32 R30, RZ, RZ, R42 ;  /* 0x000000ffff1e8224 */ /* 0x004fe200078e002a */
[----:B------:R-:W-:Y:S02]  /*64d0*/  @!P0 MOV R24, R41 ;  /* 0x0000002900188202 */ /* 0x000fe40000000f00 */
[----:B------:R-:W-:Y:S03]  /*64e0*/  @!P0 MOV R5, R40 ;  /* 0x0000002800058202 */ /* 0x000fe60000000f00 */
[----:B------:R-:W-:Y:S01]  /*64f0*/  @!P0 HADD2.F32 R22, -RZ, R24.H0_H0 ;  /* 0x20000018ff168230 */ /* 0x000fe20000004100 */
[----:B-1----:R-:W-:Y:S01]  /*6500*/  @!P0 MOV R7, R9 ;  /* 0x0000000900078202 */ /* 0x002fe20000000f00 */
[--C-:B------:R-:W-:Y:S01]  /*6510*/  @!P0 HADD2.F32 R18, -RZ, R5.reuse.H0_H0 ;  /* 0x20000005ff128230 */ /* 0x100fe20000004100 */
[----:B------:R-:W-:Y:S02]  /*6520*/  @!P0 MOV R2, R8 ;  /* 0x0000000800028202 */ /* 0x000fe40000000f00 */
[-C--:B------:R-:W-:Y:S01]  /*6530*/  @!P0 FMUL.FTZ R6, R22, R3.reuse ;  /* 0x0000000316068220 */ /* 0x080fe20000410000 */
[----:B------:R-:W-:Y:S02]  /*6540*/  @!P0 HADD2.F32 R20, -RZ, R5.H1_H1 ;  /* 0x30000005ff148230 */ /* 0x000fe40000004100 */
[--C-:B------:R-:W-:Y:S02]  /*6550*/  @!P0 HADD2.F32 R0, -RZ, R7.reuse.H0_H0 ;  /* 0x20000007ff008230 */ /* 0x100fe40000004100 */
[----:B------:R-:W-:Y:S01]  /*6560*/  @!P0 HADD2.F32 R5, -RZ, R2.H1_H1 ;  /* 0x30000002ff058230 */ /* 0x000fe20000004100 */
[----:B------:R-:W-:Y:S01]  /*6570*/  @!P0 FMUL.FTZ R12, R20, R4 ;  /* 0x00000004140c8220 */ /* 0x000fe20000410000 */
[----:B------:R-:W-:Y:S01]  /*6580*/  @!P0 HADD2.F32 R7, -RZ, R7.H1_H1 ;  /* 0x30000007ff078230 */ /* 0x000fe20000004100 */
[C---:B------:R-:W-:Y:S01]  /*6590*/  @!P0 FMUL.FTZ R3, R0.reuse, R3 ;  /* 0x0000000300038220 */ /* 0x040fe20000410000 */
[----:B------:R-:W-:Y:S01]  /*65a0*/  @!P0 HADD2.F32 R24, -RZ, R24.H1_H1 ;  /* 0x30000018ff188230 */ /* 0x000fe20000004100 */
[----:B------:R-:W-:Y:S01]  /*65b0*/  @!P0 FFMA.FTZ R56, R0, R23, -R6 ;  /* 0x0000001700388223 */ /* 0x000fe20000010806 */
[----:B------:R-:W-:Y:S01]  /*65c0*/  @!P0 HADD2.F32 R0, -RZ, R38.H1_H1 ;  /* 0x30000026ff008230 */ /* 0x000fe20000004100 */
[C---:B------:R-:W-:Y:S01]  /*65d0*/  @!P0 FFMA.FTZ R52, R5.reuse, R21, -R12 ;  /* 0x0000001505348223 */ /* 0x040fe2000001080c */
[----:B------:R-:W-:Y:S02]  /*65e0*/  @!P0 HADD2.F32 R6, -RZ, R2.H0_H0 ;  /* 0x20000002ff068230 */ /* 0x000fe40000004100 */
[----:B------:R-:W-:Y:S01]  /*65f0*/  @!P0 HADD2.F32 R38, -RZ, R26.H0_H0 ;  /* 0x2000001aff268230 */ /* 0x000fe20000004100 */
[-C--:B------:R-:W-:Y:S01]  /*6600*/  @!P0 FMUL.FTZ R2, R18, R0.reuse ;  /* 0x0000000012028220 */ /* 0x080fe20000410000 */
[----:B------:R-:W-:Y:S01]  /*6610*/  @!P0 MOV R26, R43 ;  /* 0x0000002b001a8202 */ /* 0x000fe20000000f00 */
[C---:B------:R-:W-:Y:S01]  /*6620*/  @!P0 FMUL.FTZ R0, R6.reuse, R0 ;  /* 0x0000000006008220 */ /* 0x040fe20000410000 */
[----:B------:R-:W-:Y:S01]  /*6630*/  @!P0 HADD2.F32 R12, -RZ, R39.H1_H1 ;  /* 0x30000027ff0c8230 */ /* 0x000fe20000004100 */
[----:B------:R-:W-:Y:S01]  /*6640*/  @!P0 FFMA.FTZ R53, R6, R19, -R2 ;  /* 0x0000001306358223 */ /* 0x000fe20000010802 */
[----:B------:R-:W-:Y:S01]  /*6650*/  @!P0 MOV R6, R10 ;  /* 0x0000000a00068202 */ /* 0x000fe20000000f00 */
[----:B------:R-:W-:Y:S01]  /*6660*/  @!P0 FMUL.FTZ R2, R5, R4 ;  /* 0x0000000405028220 */ /* 0x000fe20000410000 */
[----:B------:R-:W-:Y:S01]  /*6670*/  @!P0 MOV R5, R11 ;  /* 0x0000000b00058202 */ /* 0x000fe20000000f00 */
[----:B------:R-:W-:Y:S01]  /*6680*/  @!P0 FFMA.FTZ R0, R18, R19, R0 ;  /* 0x0000001312008223 */ /* 0x000fe20000010000 */
[--C-:B------:R-:W-:Y:S01]  /*6690*/  @!P0 HADD2.F32 R35, -RZ, R26.reuse.H0_H0 ;  /* 0x2000001aff238230 */ /* 0x100fe20000004100 */
[----:B------:R-:W-:Y:S01]  /*66a0*/  @!P0 FFMA.FTZ R2, R20, R21, R2 ;  /* 0x0000001514028223 */ /* 0x000fe20000010002 */
[----:B------:R-:W-:Y:S01]  /*66b0*/  @!P0 HADD2.F32 R37, -RZ, R26.H1_H1 ;  /* 0x3000001aff258230 */ /* 0x000fe20000004100 */
[----:B------:R-:W-:Y:S01]  /*66c0*/  @!P0 FFMA.FTZ R3, R22, R23, R3 ;  /* 0x0000001716038223 */ /* 0x000fe20000010003 */
[--C-:B------:R-:W-:Y:S01]  /*66d0*/  @!P0 HADD2.F32 R26, -RZ, R30.reuse.H0_H0 ;  /* 0x2000001eff1a8230 */ /* 0x100fe20000004100 */
[----:B------:R-:W-:Y:S01]  /*66e0*/  @!P0 FMUL.FTZ R44, R35, R14 ;  /* 0x0000000e232c8220 */ /* 0x000fe20000410000 */
[----:B------:R-:W-:Y:S01]  /*66f0*/  @!P0 HADD2.F32 R30, -RZ, R30.H1_H1 ;  /* 0x3000001eff1e8230 */ /* 0x000fe20000004100 */
[----:B------:R-:W-:Y:S01]  /*6700*/  @!P0 FMUL.FTZ R39, R37, R17 ;  /* 0x0000001125278220 */ /* 0x000fe20000410000 */
[----:B------:R-:W-:Y:S01]  /*6710*/  @!P0 HADD2.F32 R4, -RZ, R13.H0_H0 ;  /* 0x2000000dff048230 */ /* 0x000fe20000004100 */
[----:B------:R-:W-:Y:S01]  /*6720*/  @!P0 FMUL.FTZ R46, R26, R12 ;  /* 0x0000000c1a2e8220 */ /* 0x000fe20000410000 */
[----:B------:R-:W-:Y:S01]  /*6730*/  @!P0 HADD2.F32 R13, -RZ, R16.H0_H0 ;  /* 0x20000010ff0d8230 */ /* 0x000fe20000004100 */
[----:B------:R-:W-:Y:S01]  /*6740*/  @!P0 F2FP.PACK_AB R0, R2, R0 ;  /* 0x000000000200823e */ /* 0x000fe200000000ff */
[--C-:B------:R-:W-:Y:S01]  /*6750*/  @!P0 HADD2.F32 R16, -RZ, R5.reuse.H0_H0 ;  /* 0x20000005ff108230 */ /* 0x100fe20000004100 */
[----:B------:R-:W-:Y:S01]  /*6760*/  @!P0 FMUL.FTZ R47, R24, R4 ;  /* 0x00000004182f8220 */ /* 0x000fe20000410000 */
[----:B------:R-:W-:Y:S01]  /*6770*/  @!P0 HADD2.F32 R15, -RZ, R5.H1_H1 ;  /* 0x30000005ff0f8230 */ /* 0x000fe20000004100 */
[----:B------:R-:W-:Y:S01]  /*6780*/  @!P0 FMUL.FTZ R45, R30, R13 ;  /* 0x0000000d1e2d8220 */ /* 0x000fe20000410000 */
[--C-:B------:R-:W-:Y:S01]  /*6790*/  @!P0 HADD2.F32 R5, -RZ, R6.reuse.H0_H0 ;  /* 0x20000006ff058230 */ /* 0x100fe20000004100 */
[----:B------:R-:W-:Y:S01]  /*67a0*/  @!P0 FFMA.FTZ R44, R16, R36, -R44 ;  /* 0x00000024102c8223 */ /* 0x000fe2000001082c */
[----:B------:R-:W-:Y:S01]  /*67b0*/  @!P0 HADD2.F32 R6, -RZ, R6.H1_H1 ;  /* 0x30000006ff068230 */ /* 0x000fe20000004100 */
[----:B------:R-:W-:Y:S01]  /*67c0*/  @!P0 FFMA.FTZ R39, R15, R38, -R39 ;  /* 0x000000260f278223 */ /* 0x000fe20000010827 */
[----:B------:R-:W-:Y:S01]  /*67d0*/  @!P0 MOV R40, R0 ;  /* 0x0000000000288202 */ /* 0x000fe20000000f00 */
[----:B------:R-:W-:Y:S02]  /*67e0*/  @!P0 FFMA.FTZ R49, R7, R25, -R47 ;  /* 0x0000001907318223 */ /* 0x000fe4000001082f */
[----:B------:R-:W-:Y:S01]  /*67f0*/  @!P0 FFMA.FTZ R48, R5, R27, -R46 ;  /* 0x0000001b05308223 */ /* 0x000fe2000001082e */
[----:B------:R-:W-:Y:S01]  /*6800*/  @!P0 F2FP.PACK_AB R44, R39, R44 ;  /* 0x0000002c272c823e */ /* 0x000fe200000000ff */
[----:B------:R-:W-:Y:S01]  /*6810*/  @!P0 FFMA.FTZ R47, R6, R34, -R45 ;  /* 0x00000022062f8223 */ /* 0x000fe2000001082d */
[----:B------:R-:W-:Y:S01]  /*6820*/  @!P0 F2FP.PACK_AB R46, R49, R56 ;  /* 0x00000038312e823e */ /* 0x000fe200000000ff */
[----:B------:R-:W-:Y:S01]  /*6830*/  @!P0 FMUL.FTZ R4, R7, R4 ;  /* 0x0000000407048220 */ /* 0x000fe20000410000 */
[----:B------:R-:W-:Y:S01]  /*6840*/  @!P0 F2FP.PACK_AB R45, R52, R53 ;  /* 0x00000035342d823e */ /* 0x000fe200000000ff */
[----:B------:R-:W-:Y:S01]  /*6850*/  @!P0 IMAD.MOV.U32 R11, RZ, RZ, R44 ;  /* 0x000000ffff0b8224 */ /* 0x000fe200078e002c */
[----:B------:R-:W-:Y:S01]  /*6860*/  @!P0 F2FP.PACK_AB R39, R47, R48 ;  /* 0x000000302f27823e */ /* 0x000fe200000000ff */
[----:B------:R-:W-:Y:S01]  /*6870*/  @!P0 FMUL.FTZ R5, R5, R12 ;  /* 0x0000000c05058220 */ /* 0x000fe20000410000 */
[----:B------:R-:W-:Y:S01]  /*6880*/  @!P0 MOV R8, R45 ;  /* 0x0000002d00088202 */ /* 0x000fe20000000f00 */
[----:B------:R-:W-:Y:S01]  /*6890*/  @!P0 FMUL.FTZ R6, R6, R13 ;  /* 0x0000000d06068220 */ /* 0x000fe20000410000 */
[----:B------:R-:W-:Y:S01]  /*68a0*/  @!P0 MOV R9, R46 ;  /* 0x0000002e00098202 */ /* 0x000fe20000000f00 */
[----:B------:R-:W-:Y:S01]  /*68b0*/  @!P0 FFMA.FTZ R4, R24, R25, R4 ;  /* 0x0000001918048223 */ /* 0x000fe20000010004 */
[----:B------:R-:W-:Y:S01]  /*68c0*/  @!P0 MOV R10, R39 ;  /* 0x00000027000a8202 */ /* 0x000fe20000000f00 */
[----:B------:R-:W-:Y:S02]  /*68d0*/  @!P0 FMUL.FTZ R7, R16, R14 ;  /* 0x0000000e10078220 */ /* 0x000fe40000410000 */
[----:B------:R-:W-:Y:S01]  /*68e0*/  @!P0 FFMA.FTZ R5, R26, R27, R5 ;  /* 0x0000001b1a058223 */ /* 0x000fe20000010005 */
[----:B------:R-:W-:Y:S01]  /*68f0*/  @!P0 F2FP.PACK_AB R3, R4, R3 ;  /* 0x000000030403823e */ /* 0x000fe200000000ff */
[----:B------:R1:W-:Y:S01]  /*6900*/  STG.E.128 [R50.64], R8 ;  /* 0x0000000832007986 */ /* 0x0003e2000c101d08 */
[----:B------:R-:W-:Y:S02]  /*6910*/  @!P0 FFMA.FTZ R6, R30, R34, R6 ;  /* 0x000000221e068223 */ /* 0x000fe40000010006 */
[----:B------:R-:W-:Y:S01]  /*6920*/  @!P0 MOV R41, R3 ;  /* 0x0000000300298202 */ /* 0x000fe20000000f00 */
[----:B------:R-:W-:Y:S02]  /*6930*/  @!P0 FFMA.FTZ R7, R35, R36, R7 ;  /* 0x0000002423078223 */ /* 0x000fe40000010007 */
[----:B------:R-:W-:Y:S04]  /*6940*/  @!P0 F2FP.PACK_AB R5, R6, R5 ;  /* 0x000000050605823e */ /* 0x000fe800000000ff */
[----:B------:R-:W-:Y:S01]  /*6950*/  @!P0 MOV R42, R5 ;  /* 0x00000005002a8202 */ /* 0x000fe20000000f00 */
[----:B-1----:R-:W-:Y:S04]  /*6960*/  @!P0 FMUL.FTZ R8, R15, R17 ;  /* 0x000000110f088220 */ /* 0x002fe80000410000 */
[----:B------:R-:W-:Y:S05]  /*6970*/  @!P0 FFMA.FTZ R8, R37, R38, R8 ;  /* 0x0000002625088223 */ /* 0x000fea0000010008 */
[----:B------:R-:W-:Y:S04]  /*6980*/  @!P0 F2FP.PACK_AB R7, R8, R7 ;  /* 0x000000070807823e */ /* 0x000fe800000000ff */
[----:B------:R-:W-:Y:S01]  /*6990*/  @!P0 MOV R43, R7 ;  /* 0x00000007002b8202 */ /* 0x000fe20000000f00 */
[----:B------:R-:W-:-:S05]  /*69a0*/  @P1 BRA `(.L_x_79) ;  /* 0x0000054000001947 */ /* 0x000fca0003800000 */
[----:B------:R-:W-:Y:S04]  /*69b0*/  IADD3 R0, P1, P0, R94, R54, R98 ;  /* 0x000000365e007210 */ /* 0x000fe8000783e062 */
[----:B------:R-:W-:Y:S02]  /*69c0*/  IADD3.X R3, R96, R55, R121, P1, P0 ;  /* 0x0000003760037210 */ /* 0x000fe40000fe0479 */
[C---:B------:R-:W-:Y:S04]  /*69d0*/  LEA R2, P0, R0.reuse, c[0x0][0x1c8], 0x1 ;  /* 0x0000720000027a11 */ /* 0x040fe800078008ff */
[----:B------:R-:W-:Y:S05]  /*69e0*/  LEA.HI.X R3, R0, c[0x0][0x1cc], R3, 0x1, P0 ;  /* 0x0000730000037a11 */ /* 0x000fea00000f0c03 */
[----:B------:R1:W-:Y:S01]  /*69f0*/  STG.E.128 [R2.64], R40 ;  /* 0x0000002802007986 */ /* 0x0003e2000c101d08 */
[----:B------:R-:W-:-:S05]  /*6a00*/  BRA `(.L_x_79) ;  /* 0x000004e000007947 */ /* 0x000fca0003800000 */
.L_x_57:
[----:B------:R-:W-:Y:S01]  /*6a10*/  IMAD R0, R92, -0x80, R127 ;  /* 0xffffff805c007824 */ /* 0x000fe200078e027f */
[----:B------:R-:W-:Y:S04]  /*6a20*/  BSSY B0, `(.L_x_88) ;  /* 0x0000012000007945 */ /* 0x000fe80003800000 */
[----:B------:R-:W-:Y:S04]  /*6a30*/  IMNMX R6, R0, 0x80, PT ;  /* 0x0000008000067817 */ /* 0x000fe80003800200 */
[----:B------:R-:W-:Y:S11]  /*6a40*/  ISETP.GE.AND P0, PT, R97, R6, PT ;  /* 0x000000066100720c */ /* 0x000ff60003f06270 */
[----:B------:R-:W-:Y:S02]  /*6a50*/  @!UPT UIADD3 URZ, URZ, URZ, URZ ;  /* 0x0000003f3f3ff290 */ /* 0x000fe4000fffe03f */
[----:B------:R-:W-:-:S05]  /*6a60*/  @P0 BRA `(.L_x_89) ;  /* 0x000000d000000947 */ /* 0x000fca0003800000 */
[----:B------:R-:W1:Y:S01]  /*6a70*/  @!P5 LDS.128 R12, [R75+0x8100] ;  /* 0x008100004b0cd984 */ /* 0x000e620000000c00 */
[----:B------:R-:W-:Y:S02]  /*6a80*/  ISETP.GE.AND P1, PT, R93, c[0x0][0x1d4], PT ;  /* 0x000075005d007a0c */ /* 0x000fe40003f26270 */
[-C--:B------:R-:W-:Y:S05]  /*6a90*/  @!P5 IADD3 R0, P0, R115, R86.reuse, RZ ;  /* 0x000000567300d210 */ /* 0x080fea0007f1e0ff */
[----:B------:R-:W-:Y:S01]  /*6aa0*/  @!P5 IMAD.X R2, R114, 0x1, R90, P0 ;  /* 0x000000017202d824 */ /* 0x000fe200000e065a */
[C---:B------:R-:W-:Y:S04]  /*6ab0*/  @!P5 LEA R4, P0, R0.reuse, c[0x0][0x1c8], 0x1 ;  /* 0x000072000004da11 */ /* 0x040fe800078008ff */
[----:B------:R-:W-:Y:S01]  /*6ac0*/  @!P5 LEA.HI.X R5, R0, c[0x0][0x1cc], R2, 0x1, P0 ;  /* 0x000073000005da11 */ /* 0x000fe200000f0c02 */
[----:B------:R-:W2:Y:S01]  /*6ad0*/  @!P1 LDS.128 R8, [R75+0xc100] ;  /* 0x00c100004b089984 */ /* 0x000ea20000000c00 */
[----:B------:R-:W-:Y:S05]  /*6ae0*/  @!P1 IADD3 R0, P0, R119, R86, RZ ;  /* 0x0000005677009210 */ /* 0x000fea0007f1e0ff */
[----:B------:R-:W-:Y:S01]  /*6af0*/  @!P1 IMAD.X R3, R90, 0x1, R118, P0 ;  /* 0x000000015a039824 */ /* 0x000fe200000e0676 */
[C---:B------:R-:W-:Y:S04]  /*6b00*/  @!P1 LEA R2, P0, R0.reuse, c[0x0][0x1c8], 0x1 ;  /* 0x0000720000029a11 */ /* 0x040fe800078008ff */
[----:B------:R-:W-:Y:S01]  /*6b10*/  @!P1 LEA.HI.X R3, R0, c[0x0][0x1cc], R3, 0x1, P0 ;  /* 0x0000730000039a11 */ /* 0x000fe200000f0c03 */
[----:B-1----:R1:W-:Y:S04]  /*6b20*/  @!P5 STG.E.128 [R4.64], R12 ;  /* 0x0000000c0400d986 */ /* 0x0023e8000c101d08 */
[----:B--2---:R1:W-:Y:S04]  /*6b30*/  @!P1 STG.E.128 [R2.64], R8 ;  /* 0x0000000802009986 */ /* 0x0043e8000c101d08 */
.L_x_89:
[----:B------:R-:W-:Y:S05]  /*6b40*/  BSYNC B0 ;  /* 0x0000000000007941 */ /* 0x000fea0003800000 */
.L_x_88:
[----:B------:R-:W-:Y:S01]  /*6b50*/  ISETP.GE.AND P0, PT, R169, R6, PT ;  /* 0x00000006a900720c */ /* 0x000fe20003f06270 */
[----:B------:R-:W-:Y:S01]  /*6b60*/  @!UPT UIADD3 URZ, URZ, URZ, URZ ;  /* 0x0000003f3f3ff290 */ /* 0x000fe2000fffe03f */
[----:B------:R-:W-:Y:S11]  /*6b70*/  BSSY B0, `(.L_x_90) ;  /* 0x0000011000007945 */ /* 0x000ff60003800000 */
[----:B------:R-:W-:-:S05]  /*6b80*/  @P0 BRA `(.L_x_91) ;  /* 0x000000f000000947 */ /* 0x000fca0003800000 */
[----:B-1----:R-:W1:Y:S01]  /*6b90*/  @!P5 LDS.128 R12, [R75+0x9100] ;  /* 0x009100004b0cd984 */ /* 0x002e620000000c00 */
[----:B------:R-:W-:Y:S02]  /*6ba0*/  ISETP.GE.AND P1, PT, R93, c[0x0][0x1d4], PT ;  /* 0x000075005d007a0c */ /* 0x000fe40003f26270 */
[----:B------:R-:W-:Y:S05]  /*6bb0*/  IADD3 R2, P0, R210, R86, RZ ;  /* 0x00000056d2027210 */ /* 0x000fea0007f1e0ff */
[----:B------:R-:W-:Y:S01]  /*6bc0*/  IMAD.X R0, R190, 0x1, R90, P0 ;  /* 0x00000001be007824 */ /* 0x000fe200000e065a */
[----:B------:R-:W-:Y:S05]  /*6bd0*/  @!P5 IADD3 R3, P0, R115, R2, RZ ;  /* 0x000000027303d210 */ /* 0x000fea0007f1e0ff */
[----:B------:R-:W2:Y:S01]  /*6be0*/  @!P1 LDS.128 R8, [R75+0xd100] ;  /* 0x00d100004b089984 */ /* 0x000ea20000000c00 */
[----:B------:R-:W-:Y:S01]  /*6bf0*/  @!P5 IMAD.X R5, R114, 0x1, R0, P0 ;  /* 0x000000017205d824 */ /* 0x000fe200000e0600 */
[C---:B------:R-:W-:Y:S04]  /*6c00*/  @!P5 LEA R4, P0, R3.reuse, c[0x0][0x1c8], 0x1 ;  /* 0x000072000304da11 */ /* 0x040fe800078008ff */
[----:B------:R-:W-:Y:S02]  /*6c10*/  @!P5 LEA.HI.X R5, R3, c[0x0][0x1cc], R5, 0x1, P0 ;  /* 0x000073000305da11 */ /* 0x000fe400000f0c05 */
[----:B------:R-:W-:Y:S05]  /*6c20*/  @!P1 IADD3 R3, P0, R2, R119, RZ ;  /* 0x0000007702039210 */ /* 0x000fea0007f1e0ff */
[----:B------:R-:W-:Y:S01]  /*6c30*/  @!P1 IMAD.X R0, R0, 0x1, R118, P0 ;  /* 0x0000000100009824 */ /* 0x000fe200000e0676 */
[C---:B------:R-:W-:Y:S04]  /*6c40*/  @!P1 LEA R2, P0, R3.reuse, c[0x0][0x1c8], 0x1 ;  /* 0x0000720003029a11 */ /* 0x040fe800078008ff */
[----:B------:R-:W-:Y:S01]  /*6c50*/  @!P1 LEA.HI.X R3, R3, c[0x0][0x1cc], R0, 0x1, P0 ;  /* 0x0000730003039a11 */ /* 0x000fe200000f0c00 */
[----:B-1----:R1:W-:Y:S04]  /*6c60*/  @!P5 STG.E.128 [R4.64], R12 ;  /* 0x0000000c0400d986 */ /* 0x0023e8000c101d08 */
[----:B--2---:R1:W-:Y:S04]  /*6c70*/  @!P1 STG.E.128 [R2.64], R8 ;  /* 0x0000000802009986 */ /* 0x0043e8000c101d08 */
.L_x_91:
[----:B------:R-:W-:Y:S05]  /*6c80*/  BSYNC B0 ;  /* 0x0000000000007941 */ /* 0x000fea0003800000 */
.L_x_90:
        /* <DEDUP_REMOVED lines=19> */
.L_x_93:
[----:B------:R-:W-:Y:S05]  /*6dc0*/  BSYNC B0 ;  /* 0x0000000000007941 */ /* 0x000fea0003800000 */
.L_x_92:
[----:B------:R-:W-:Y:S11]  /*6dd0*/  ISETP.GE.AND P0, PT, R167, R6, PT ;  /* 0x00000006a700720c */ /* 0x000ff60003f06270 */
[----:B------:R-:W-:Y:S02]  /*6de0*/  @!UPT UIADD3 URZ, URZ, URZ, URZ ;  /* 0x0000003f3f3ff290 */ /* 0x000fe4000fffe03f */
        /* <DEDUP_REMOVED lines=16> */
.L_x_79:
[----:B------:R-:W-:Y:S05]  /*6ef0*/  BSYNC B2 ;  /* 0x0000000000027941 */ /* 0x000fea0003800000 */
.L_x_56:
[C---:B-1----:R-:W-:Y:S01]  /*6f00*/  IMAD.SHL.U32 R14, R92.reuse, 0x80, RZ ;  /* 0x000000805c0e7824 */ /* 0x042fe200078e00ff */
[----:B------:R-:W-:Y:S01]  /*6f10*/  ISETP.NE.AND P6, PT, R165, RZ, PT ;  /* 0x000000ffa500720c */ /* 0x000fe20003fc5270 */
[----:B------:R-:W-:Y:S01]  /*6f20*/  BSSY B0, `(.L_x_94) ;  /* 0x0000051000007945 */ /* 0x000fe20003800000 */
[----:B------:R-:W-:Y:S01]  /*6f30*/  SHF.L.U64.HI R16, R92, 0x7, R99 ;  /* 0x000000075c107819 */ /* 0x000fe20000010263 */
[----:B-----5:R-:W-:Y:S01]  /*6f40*/  IMAD.IADD R5, R138, 0x1, -R14 ;  /* 0x000000018a057824 */ /* 0x020fe200078e0a0e */
[----:B------:R-:W-:Y:S04]  /*6f50*/  IADD3 R0, P0, R14, R154, RZ ;  /* 0x0000009a0e007210 */ /* 0x000fe80007f1e0ff */
[C---:B------:R-:W-:Y:S01]  /*6f60*/  ISETP.GE.AND P3, PT, R5.reuse, 0x1, PT ;  /* 0x000000010500780c */ /* 0x040fe20003f66270 */
[----:B------:R-:W-:Y:S01]  /*6f70*/  IMAD.X R4, R16, 0x1, R164, P0 ;  /* 0x0000000110047824 */ /* 0x000fe200000e06a4 */
[C---:B------:R-:W-:Y:S02]  /*6f80*/  ISETP.GE.AND P2, PT, R5.reuse, 0x21, PT ;  /* 0x000000210500780c */ /* 0x040fe40003f46270 */
[----:B------:R-:W-:Y:S09]  /*6f90*/  ISETP.GE.AND P1, PT, R5, 0x41, PT ;  /* 0x000000410500780c */ /* 0x000ff20003f26270 */
[----:B------:R-:W-:Y:S01]  /*6fa0*/  @P3 IMAD R6, R4, c[0x0][0x258], RZ ;  /* 0x0000960004063a24 */ /* 0x000fe200078e02ff */
[-C--:B------:R-:W-:Y:S01]  /*6fb0*/  @P3 MOV R3, R113.reuse ;  /* 0x0000007100033202 */ /* 0x080fe20000000f00 */
[----:B------:R-:W-:Y:S01]  /*6fc0*/  @P3 IMAD.MOV.U32 R2, RZ, RZ, R102 ;  /* 0x000000ffff023224 */ /* 0x000fe200078e0066 */
[C---:B------:R-:W-:Y:S01]  /*6fd0*/  @P2 IADD3 R7, P0, R0.reuse, 0x20, RZ ;  /* 0x0000002000072810 */ /* 0x040fe20007f1e0ff */
[C---:B------:R-:W-:Y:S02]  /*6fe0*/  @P3 IMAD R6, R0.reuse, c[0x0][0x25c], R6 ;  /* 0x0000970000063a24 */ /* 0x040fe400078e0206 */
[C---:B------:R-:W-:Y:S01]  /*6ff0*/  @P3 IMAD.WIDE.U32 R2, R0.reuse, c[0x0][0x258], R2 ;  /* 0x0000960000023a25 */ /* 0x040fe200078e0002 */
[----:B------:R-:W-:Y:S02]  /*7000*/  @P2 IADD3.X R8, RZ, R4, RZ, P0, !PT ;  /* 0x00000004ff082210 */ /* 0x000fe400007fe4ff */
[----:B------:R-:W-:Y:S01]  /*7010*/  @P1 IADD3 R12, P0, R0, 0x40, RZ ;  /* 0x00000040000c1810 */ /* 0x000fe20007f1e0ff */
[----:B------:R-:W-:Y:S01]  /*7020*/  @P3 IMAD.IADD R6, R3, 0x1, R6 ;  /* 0x0000000103063824 */ /* 0x000fe200078e0206 */
[----:B------:R-:W-:Y:S03]  /*7030*/  @P2 MOV R3, R113 ;  /* 0x0000007100032202 */ /* 0x000fe60000000f00 */
[----:B------:R-:W-:Y:S01]  /*7040*/  @P1 IMAD.X R13, RZ, RZ, R4, P0 ;  /* 0x000000ffff0d1224 */ /* 0x000fe200000e0604 */
[C---:B------:R-:W-:Y:S04]  /*7050*/  @P3 LEA R10, P0, R2.reuse, c[0x0][0x250], 0x1 ;  /* 0x00009400020a3a11 */ /* 0x040fe800078008ff */
[----:B------:R-:W-:Y:S01]  /*7060*/  @P3 LEA.HI.X R11, R2, c[0x0][0x254], R6, 0x1, P0 ;  /* 0x00009500020b3a11 */ /* 0x000fe200000f0c06 */
[----:B------:R-:W-:Y:S02]  /*7070*/  @P2 IMAD R6, R8, c[0x0][0x258], RZ ;  /* 0x0000960008062a24 */ /* 0x000fe400078e02ff */
[----:B------:R-:W-:Y:S02]  /*7080*/  @P2 IMAD.MOV.U32 R2, RZ, RZ, R102 ;  /* 0x000000ffff022224 */ /* 0x000fe400078e0066 */
[C---:B------:R-:W-:Y:S02]  /*7090*/  @P2 IMAD R6, R7.reuse, c[0x0][0x25c], R6 ;  /* 0x0000970007062a24 */ /* 0x040fe400078e0206 */
[----:B------:R-:W-:Y:S04]  /*70a0*/  @P2 IMAD.WIDE.U32 R2, R7, c[0x0][0x258], R2 ;  /* 0x0000960007022a25 */ /* 0x000fe800078e0002 */
[----:B------:R-:W-:Y:S01]  /*70b0*/  @P2 IMAD.IADD R6, R3, 0x1, R6 ;  /* 0x0000000103062824 */ /* 0x000fe200078e0206 */
[C---:B------:R-:W-:Y:S01]  /*70c0*/  @P2 LEA R8, P0, R2.reuse, c[0x0][0x250], 0x1 ;  /* 0x0000940002082a11 */ /* 0x040fe200078008ff */
[----:B------:R-:W-:Y:S03]  /*70d0*/  @P1 IMAD.MOV.U32 R3, RZ, RZ, R113 ;  /* 0x000000ffff031224 */ /* 0x000fe600078e0071 */
[----:B------:R-:W-:Y:S02]  /*70e0*/  @P2 LEA.HI.X R9, R2, c[0x0][0x254], R6, 0x1, P0 ;  /* 0x0000950002092a11 */ /* 0x000fe400000f0c06 */
[----:B------:R-:W-:Y:S02]  /*70f0*/  ISETP.GE.AND P0, PT, R5, 0x61, PT ;  /* 0x000000610500780c */ /* 0x000fe40003f06270 */
[-C--:B------:R-:W-:Y:S05]  /*7100*/  @P1 MOV R2, R102.reuse ;  /* 0x0000006600021202 */ /* 0x080fea0000000f00 */
[----:B------:R-:W-:Y:S06]  /*7110*/  @P1 IMAD.WIDE.U32 R2, R12, c[0x0][0x258], R2 ;  /* 0x000096000c021a25 */ /* 0x000fec00078e0002 */
[----:B------:R-:W-:Y:S01]  /*7120*/  @P0 IADD3 R5, P4, R0, 0x60, RZ ;  /* 0x0000006000050810 */ /* 0x000fe20007f9e0ff */
[----:B------:R-:W-:Y:S04]  /*7130*/  @P1 IMAD R0, R13, c[0x0][0x258], RZ ;  /* 0x000096000d001a24 */ /* 0x000fe800078e02ff */
[----:B------:R-:W-:Y:S02]  /*7140*/  @P1 IMAD R0, R12, c[0x0][0x25c], R0 ;  /* 0x000097000c001a24 */ /* 0x000fe400078e0200 */
[----:B------:R-:W-:Y:S01]  /*7150*/  @P0 IMAD.X R4, RZ, RZ, R4, P4 ;  /* 0x000000ffff040224 */ /* 0x000fe200020e0604 */
[C---:B------:R-:W-:Y:S01]  /*7160*/  @P1 LEA R6, P4, R2.reuse, c[0x0][0x250], 0x1 ;  /* 0x0000940002061a11 */ /* 0x040fe200078808ff */
[----:B------:R-:W-:Y:S02]  /*7170*/  @P1 IMAD.IADD R0, R3, 0x1, R0 ;  /* 0x0000000103001824 */ /* 0x000fe400078e0200 */
[----:B------:R-:W-:Y:S03]  /*7180*/  @P0 IMAD.MOV.U32 R3, RZ, RZ, R113 ;  /* 0x000000ffff030224 */ /* 0x000fe600078e0071 */
[----:B------:R-:W-:Y:S01]  /*7190*/  @P1 LEA.HI.X R7, R2, c[0x0][0x254], R0, 0x1, P4 ;  /* 0x0000950002071a11 */ /* 0x000fe200020f0c00 */
[----:B------:R-:W-:Y:S01]  /*71a0*/  @P0 IMAD R0, R4, c[0x0][0x258], RZ ;  /* 0x0000960004000a24 */ /* 0x000fe200078e02ff */
[----:B------:R-:W-:Y:S03]  /*71b0*/  @P0 MOV R2, R102 ;  /* 0x0000006600020202 */ /* 0x000fe60000000f00 */
[C---:B------:R-:W-:Y:S02]  /*71c0*/  @P0 IMAD R0, R5.reuse, c[0x0][0x25c], R0 ;  /* 0x0000970005000a24 */ /* 0x040fe400078e0200 */
[----:B------:R-:W-:Y:S04]  /*71d0*/  @P0 IMAD.WIDE.U32 R2, R5, c[0x0][0x258], R2 ;  /* 0x0000960005020a25 */ /* 0x000fe800078e0002 */
[----:B------:R-:W-:Y:S01]  /*71e0*/  @P0 IMAD.IADD R0, R3, 0x1, R0 ;  /* 0x0000000103000824 */ /* 0x000fe200078e0200 */
[C---:B------:R-:W-:Y:S04]  /*71f0*/  @P0 LEA R4, P4, R2.reuse, c[0x0][0x250], 0x1 ;  /* 0x0000940002040a11 */ /* 0x040fe800078808ff */
[----:B------:R-:W-:Y:S02]  /*7200*/  @P0 LEA.HI.X R5, R2, c[0x0][0x254], R0, 0x1, P4 ;  /* 0x0000950002050a11 */ /* 0x000fe400020f0c00 */
[----:B------:R-:W-:Y:S02]  /*7210*/  ISETP.NE.AND P4, PT, R148, RZ, PT ;  /* 0x000000ff9400720c */ /* 0x000fe40003f85270 */
[----:B------:R-:W-:Y:S11]  /*7220*/  IADD3 R0, -R14, R127, RZ ;  /* 0x0000007f0e007210 */ /* 0x000ff60007ffe1ff */
[----:B------:R-:W-:Y:S01]  /*7230*/  @!PT LDS RZ, [RZ] ;  /* 0x00000000fffff984 */ /* 0x000fe20000000800 */
[----:B------:R-:W-:Y:S01]  /*7240*/  @!PT LDS RZ, [RZ] ;  /* 0x00000000fffff984 */ /* 0x000fe20000000800 */
[----:B------:R-:W-:Y:S01]  /*7250*/  @!PT LDS RZ, [RZ] ;  /* 0x00000000fffff984 */ /* 0x000fe20000000800 */
[----:B------:R1:W-:Y:S05]  /*7260*/  @P3 LDGSTS.E.BYPASS.LTC128B.128 [R75+0x100], [R10.64], !P4 ;  /* 0x001000000a4b3fae */ /* 0x0003ea000e101d48 */
[----:B------:R1:W-:Y:S05]  /*7270*/  @P3 LDGSTS.E.BYPASS.LTC128B.128 [R75+0x4100], [R10.64+0x80], !P6 ;  /* 0x041000800a4b3fae */ /* 0x0003ea000f101d48 */
[----:B------:R1:W-:Y:S05]  /*7280*/  @P2 LDGSTS.E.BYPASS.LTC128B.128 [R75+0x1100], [R8.64], !P4 ;  /* 0x01100000084b2fae */ /* 0x0003ea000e101d48 */
[----:B------:R1:W-:Y:S05]  /*7290*/  @P2 LDGSTS.E.BYPASS.LTC128B.128 [R75+0x5100], [R8.64+0x80], !P6 ;  /* 0x05100080084b2fae */ /* 0x0003ea000f101d48 */
[----:B------:R2:W-:Y:S05]  /*72a0*/  @P1 LDGSTS.E.BYPASS.LTC128B.128 [R75+0x2100], [R6.64], !P4 ;  /* 0x02100000064b1fae */ /* 0x0005ea000e101d48 */
[----:B------:R2:W-:Y:S05]  /*72b0*/  @P1 LDGSTS.E.BYPASS.LTC128B.128 [R75+0x6100], [R6.64+0x80], !P6 ;  /* 0x06100080064b1fae */ /* 0x0005ea000f101d48 */
[----:B------:R1:W-:Y:S05]  /*72c0*/  @P0 LDGSTS.E.BYPASS.LTC128B.128 [R75+0x3100], [R4.64], !P4 ;  /* 0x03100000044b0fae */ /* 0x0003ea000e101d48 */
[----:B------:R1:W-:Y:S05]  /*72d0*/  @P0 LDGSTS.E.BYPASS.LTC128B.128 [R75+0x7100], [R4.64+0x80], !P6 ;  /* 0x07100080044b0fae */ /* 0x0003ea000f101d48 */
[----:B------:R-:W0:Y:S01]  /*72e0*/  LDGDEPBAR ;  /* 0x00000000000079af */ /* 0x000e220000000000 */
[----:B--2---:R-:W-:Y:S02]  /*72f0*/  IMNMX R7, R0, 0x80, PT ;  /* 0x0000008000077817 */ /* 0x004fe40003800200 */
[----:B------:R-:W-:Y:S02]  /*7300*/  IADD3 R6, P0, R14, R162, RZ ;  /* 0x000000a20e067210 */ /* 0x000fe40007f1e0ff */
[----:B------:R-:W-:Y:S03]  /*7310*/  ISETP.GE.AND P1, PT, R97, R7, PT ;  /* 0x000000076100720c */ /* 0x000fe60003f26270 */
[----:B------:R-:W-:Y:S01]  /*7320*/  IMAD.X R16, R16, 0x1, R161, P0 ;  /* 0x0000000110107824 */ /* 0x000fe200000e06a1 */
[----:B------:R-:W-:Y:S04]  /*7330*/  DEPBAR.LE SB0, 0x0 ;  /* 0x000080000000791a */ /* 0x000fe80000000000 */
[----:B------:R-:W-:Y:S06]  /*7340*/  BAR.SYNC.DEFER_BLOCKING 0x0 ;  /* 0x0000000000007b1d */ /* 0x000fec0000010000 */
[----:B------:R-:W-:-:S05]  /*7350*/  @P1 BRA `(.L_x_95) ;  /* 0x000000d000001947 */ /* 0x000fca0003800000 */
[----:B-1----:R-:W1:Y:S01]  /*7360*/  @!P5 LDS.128 R12, [R75+0x100] ;  /* 0x000100004b0cd984 */ /* 0x002e620000000c00 */
[----:B------:R-:W-:Y:S01]  /*7370*/  ISETP.GE.AND P0, PT, R93, c[0x0][0x1d4], PT ;  /* 0x000075005d007a0c */ /* 0x000fe20003f06270 */
[----:B------:R-:W-:Y:S01]  /*7380*/  IMAD R0, R16, c[0x0][0x208], RZ ;  /* 0x0000820010007a24 */ /* 0x000fe200078e02ff */
[----:B------:R-:W-:Y:S02]  /*7390*/  MOV R4, R100 ;  /* 0x0000006400047202 */ /* 0x000fe40000000f00 */
[----:B------:R-:W-:Y:S01]  /*73a0*/  MOV R5, R112 ;  /* 0x0000007000057202 */ /* 0x000fe20000000f00 */
[C---:B------:R-:W-:Y:S04]  /*73b0*/  IMAD R0, R6.reuse, c[0x0][0x20c], R0 ;  /* 0x0000830006007a24 */ /* 0x040fe800078e0200 */
[----:B------:R-:W-:Y:S04]  /*73c0*/  IMAD.WIDE.U32 R4, R6, c[0x0][0x208], R4 ;  /* 0x0000820006047a25 */ /* 0x000fe800078e0004 */
[----:B------:R-:W2:Y:S01]  /*73d0*/  @!P0 LDS.128 R8, [R75+0x4100] ;  /* 0x004100004b088984 */ /* 0x000ea20000000c00 */
[C---:B------:R-:W-:Y:S02]  /*73e0*/  LEA R2, P1, R4.reuse, c[0x0][0x1f8], 0x1 ;  /* 0x00007e0004027a11 */ /* 0x040fe400078208ff */
[----:B------:R-:W-:Y:S04]  /*73f0*/  IADD3 R0, R5, R0, RZ ;  /* 0x0000000005007210 */ /* 0x000fe80007ffe0ff */
[----:B------:R-:W-:Y:S05]  /*7400*/  LEA.HI.X R3, R4, c[0x0][0x1fc], R0, 0x1, P1 ;  /* 0x00007f0004037a11 */ /* 0x000fea00008f0c00 */
[----:B-1----:R1:W-:Y:S04]  /*7410*/  @!P5 STG.E.128 [R2.64], R12 ;  /* 0x0000000c0200d986 */ /* 0x0023e8000c101d08 */
[----:B--2---:R1:W-:Y:S02]  /*7420*/  @!P0 STG.E.128 [R2.64+0x80], R8 ;  /* 0x0000800802008986 */ /* 0x0043e4000c101d08 */
.L_x_95:
[----:B-1----:R-:W-:Y:S05]  /*7430*/  BSYNC B0 ;  /* 0x0000000000007941 */ /* 0x002fea0003800000 */
.L_x_94:
[----:B------:R-:W-:Y:S01]  /*7440*/  ISETP.GE.AND P0, PT, R169, R7, PT ;  /* 0x00000007a900720c */ /* 0x000fe20003f06270 */
[----:B------:R-:W-:Y:S01]  /*7450*/  @!UPT UIADD3 URZ, URZ, URZ, URZ ;  /* 0x0000003f3f3ff290 */ /* 0x000fe2000fffe03f */
[----:B------:R-:W-:Y:S11]  /*7460*/  BSSY B0, `(.L_x_96) ;  /* 0x0000011000007945 */ /* 0x000ff60003800000 */
[----:B------:R-:W-:-:S05]  /*7470*/  @P0 BRA `(.L_x_97) ;  /* 0x000000f000000947 */ /* 0x000fca0003800000 */
[----:B------:R-:W1:Y:S01]  /*7480*/  @!P5 LDS.128 R12, [R75+0x1100] ;  /* 0x001100004b0cd984 */ /* 0x000e620000000c00 */
[----:B------:R-:W-:Y:S01]  /*7490*/  ISETP.GE.AND P1, PT, R93, c[0x0][0x1d4], PT ;  /* 0x000075005d007a0c */ /* 0x000fe20003f26270 */
[----:B------:R-:W-:Y:S01]  /*74a0*/  IMAD.MOV.U32 R4, RZ, RZ, R100 ;  /* 0x000000ffff047224 */ /* 0x000fe200078e0064 */
[----:B------:R-:W-:Y:S02]  /*74b0*/  IADD3 R0, P0, R6, 0x20, RZ ;  /* 0x0000002006007810 */ /* 0x000fe40007f1e0ff */
[----:B------:R-:W-:Y:S03]  /*74c0*/  MOV R5, R112 ;  /* 0x0000007000057202 */ /* 0x000fe60000000f00 */
[----:B------:R-:W-:Y:S02]  /*74d0*/  IMAD.X R2, RZ, RZ, R16, P0 ;  /* 0x000000ffff027224 */ /* 0x000fe400000e0610 */
[----:B------:R-:W-:Y:S04]  /*74e0*/  IMAD.WIDE.U32 R4, R0, c[0x0][0x208], R4 ;  /* 0x0000820000047a25 */ /* 0x000fe800078e0004 */
[----:B------:R-:W2:Y:S01]  /*74f0*/  @!P1 LDS.128 R8, [R75+0x5100] ;  /* 0x005100004b089984 */ /* 0x000ea20000000c00 */
[----:B------:R-:W-:Y:S04]  /*7500*/  IMAD R2, R2, c[0x0][0x208], RZ ;  /* 0x0000820002027a24 */ /* 0x000fe800078e02ff */
[----:B------:R-:W-:Y:S01]  /*7510*/  IMAD R0, R0, c[0x0][0x20c], R2 ;  /* 0x0000830000007a24 */ /* 0x000fe200078e0202 */
[C---:B------:R-:W-:Y:S04]  /*7520*/  LEA R2, P0, R4.reuse, c[0x0][0x1f8], 0x1 ;  /* 0x00007e0004027a11 */ /* 0x040fe800078008ff */
[----:B------:R-:W-:Y:S04]  /*7530*/  IADD3 R0, R5, R0, RZ ;  /* 0x0000000005007210 */ /* 0x000fe80007ffe0ff */
[----:B------:R-:W-:Y:S05]  /*7540*/  LEA.HI.X R3, R4, c[0x0][0x1fc], R0, 0x1, P0 ;  /* 0x00007f0004037a11 */ /* 0x000fea00000f0c00 */
[----:B-1----:R1:W-:Y:S04]  /*7550*/  @!P5 STG.E.128 [R2.64], R12 ;  /* 0x0000000c0200d986 */ /* 0x0023e8000c101d08 */
[----:B--2---:R1:W-:Y:S02]  /*7560*/  @!P1 STG.E.128 [R2.64+0x80], R8 ;  /* 0x0000800802009986 */ /* 0x0043e4000c101d08 */
.L_x_97:
[----:B------:R-:W-:Y:S05]  /*7570*/  BSYNC B0 ;  /* 0x0000000000007941 */ /* 0x000fea0003800000 */
.L_x_96:
[----:B------:R-:W-:Y:S01]  /*7580*/  ISETP.GE.AND P0, PT, R168, R7, PT ;  /* 0x00000007a800720c */ /* 0x000fe20003f06270 */
[----:B------:R-:W-:Y:S01]  /*7590*/  @!UPT UIADD3 URZ, URZ, URZ, URZ ;  /* 0x0000003f3f3ff290 */ /* 0x000fe2000fffe03f */
[----:B------:R-:W-:Y:S11]  /*75a0*/  BSSY B0, `(.L_x_98) ;  /* 0x0000011000007945 */ /* 0x000ff60003800000 */
[----:B------:R-:W-:-:S05]  /*75b0*/  @P0 BRA `(.L_x_99) ;  /* 0x000000f000000947 */ /* 0x000fca0003800000 */
[----:B-1----:R-:W1:Y:S01]  /*75c0*/  @!P5 LDS.128 R12, [R75+0x2100] ;  /* 0x002100004b0cd984 */ /* 0x002e620000000c00 */
        /* <DEDUP_REMOVED lines=14> */
.L_x_99:
[----:B------:R-:W-:Y:S05]  /*76b0*/  BSYNC B0 ;  /* 0x0000000000007941 */ /* 0x000fea0003800000 */
.L_x_98:
        /* <DEDUP_REMOVED lines=19> */
.L_x_101:
[----:B------:R-:W-:Y:S05]  /*77f0*/  BSYNC B0 ;  /* 0x0000000000007941 */ /* 0x000fea0003800000 */
.L_x_100:
[C---:B------:R-:W-:Y:S02]  /*7800*/  ISETP.GT.AND P0, PT, R92.reuse, R158, PT ;  /* 0x0000009e5c00720c */ /* 0x040fe40003f04270 */
[----:B------:R-:W-:Y:S11]  /*7810*/  IADD3 R92, R92, -0x1, RZ ;  /* 0xffffffff5c5c7810 */ /* 0x000ff60007ffe0ff */
[----:B-1----:R-:W-:Y:S01]  /*7820*/  @P0 SHF.R.S32.HI R2, RZ, 0x1f, R92 ;  /* 0x0000001fff020819 */ /* 0x002fe2000001145c */
[----:B------:R-:W-:Y:S02]  /*7830*/  @P0 IMAD R0, R197, R92, RZ ;  /* 0x0000005cc5000224 */ /* 0x000fe400078e02ff */
[----:B------:R-:W-:Y:S02]  /*7840*/  @P0 IMAD.MOV.U32 R4, RZ, RZ, R136 ;  /* 0x000000ffff040224 */ /* 0x000fe400078e0088 */
[----:B------:R-:W-:Y:S02]  /*7850*/  @P0 IMAD.MOV.U32 R5, RZ, RZ, R133 ;  /* 0x000000ffff050224 */ /* 0x000fe400078e0085 */
[-C--:B------:R-:W-:Y:S02]  /*7860*/  @P0 IMAD R0, R2, R209.reuse, R0 ;  /* 0x000000d102000224 */ /* 0x080fe400078e0200 */
[----:B------:R-:W-:Y:S04]  /*7870*/  @P0 IMAD.WIDE.U32 R4, R92, R209, R4 ;  /* 0x000000d15c040225 */ /* 0x000fe800078e0004 */
[----:B------:R-:W-:Y:S01]  /*7880*/  @P0 IMAD.IADD R0, R5, 0x1, R0 ;  /* 0x0000000105000824 */ /* 0x000fe200078e0200 */
[C---:B------:R-:W-:Y:S04]  /*7890*/  @P0 LEA R2, P1, R4.reuse, c[0x0][0x220], 0x1 ;  /* 0x0000880004020a11 */ /* 0x040fe800078208ff */
[----:B------:R-:W-:Y:S02]  /*78a0*/  @P0 LEA.HI.X R3, R4, c[0x0][0x224], R0, 0x1, P1 ;  /* 0x0000890004030a11 */ /* 0x000fe400008f0c00 */
[----:B------:R-:W-:Y:S03]  /*78b0*/  @P0 IADD3 R12, P2, P1, R174, 0x80, R2 ;  /* 0x00000080ae0c0810 */ /* 0x000fe6000795e002 */
[----:B------:R-:W-:Y:S01]  /*78c0*/  @!PT LDS RZ, [RZ] ;  /* 0x00000000fffff984 */ /* 0x000fe20000000800 */
[----:B------:R-:W-:Y:S01]  /*78d0*/  @!PT LDS RZ, [RZ] ;  /* 0x00000000fffff984 */ /* 0x000fe20000000800 */
[----:B------:R-:W-:Y:S01]  /*78e0*/  @!PT LDS RZ, [RZ] ;  /* 0x00000000fffff984 */ /* 0x000fe20000000800 */
[----:B------:R1:W-:Y:S01]  /*78f0*/  @P0 LDGSTS.E.BYPASS.LTC128B.128 [R75+0x8100], [R2.64], !P4 ;  /* 0x08100000024b0fae */ /* 0x0003e2000e101d48 */
[----:B------:R-:W-:Y:S02]  /*7900*/  @P0 IADD3.X R13, R170, RZ, R3, P2, P1 ;  /* 0x000000ffaa0d0210 */ /* 0x000fe400017e2403 */
[-C--:B------:R-:W-:Y:S01]  /*7910*/  @P0 IADD3 R6, P1, R2, R174.reuse, RZ ;  /* 0x000000ae02060210 */ /* 0x080fe20007f3e0ff */
[----:B------:R1:W-:Y:S04]  /*7920*/  @P0 LDGSTS.E.BYPASS.LTC128B.128 [R75+0xc100], [R2.64+0x80], !P6 ;  /* 0x0c100080024b0fae */ /* 0x0003e8000f101d48 */
[--C-:B------:R-:W-:Y:S01]  /*7930*/  @P0 IMAD.X R7, R3, 0x1, R170.reuse, P1 ;  /* 0x0000000103070824 */ /* 0x100fe200008e06aa */
[CC--:B------:R-:W-:Y:S04]  /*7940*/  @P0 IADD3 R4, P1, R6.reuse, R174.reuse, RZ ;  /* 0x000000ae06040210 */ /* 0x0c0fe80007f3e0ff */
[----:B------:R2:W-:Y:S01]  /*7950*/  @P0 LDGSTS.E.BYPASS.LTC128B.128 [R75+0x9100], [R6.64], !P4 ;  /* 0x09100000064b0fae */ /* 0x0005e2000e101d48 */
[C---:B------:R-:W-:Y:S01]  /*7960*/  @P0 IMAD.X R5, R7.reuse, 0x1, R170, P1 ;  /* 0x0000000107050824 */ /* 0x040fe200008e06aa */
[-C--:B------:R-:W-:Y:S02]  /*7970*/  @P0 IADD3 R10, P1, R6, R131.reuse, RZ ;  /* 0x00000083060a0210 */ /* 0x080fe40007f3e0ff */
[----:B------:R2:W-:Y:S03]  /*7980*/  @P0 LDGSTS.E.BYPASS.LTC128B.128 [R75+0xd100], [R12.64], !P6 ;  /* 0x0d1000000c4b0fae */ /* 0x0005e6000f101d48 */
[----:B------:R-:W-:Y:S01]  /*7990*/  @P0 IMAD.X R11, R7, 0x1, R128, P1 ;  /* 0x00000001070b0824 */ /* 0x000fe200008e0680 */
[----:B------:R2:W-:Y:S01]  /*79a0*/  @P0 LDGSTS.E.BYPASS.LTC128B.128 [R75+0xa100], [R4.64], !P4 ;  /* 0x0a100000044b0fae */ /* 0x0005e2000e101d48 */
[C---:B------:R-:W-:Y:S03]  /*79b0*/  @P0 IADD3 R8, P1, R4.reuse, R174, RZ ;  /* 0x000000ae04080210 */ /* 0x040fe60007f3e0ff */
[----:B------:R2:W-:Y:S02]  /*79c0*/  @P0 LDGSTS.E.BYPASS.LTC128B.128 [R75+0xe100], [R10.64], !P6 ;  /* 0x0e1000000a4b0fae */ /* 0x0005e4000f101d48 */
[C---:B------:R-:W-:Y:S01]  /*79d0*/  @P0 IMAD.X R9, R5.reuse, 0x1, R170, P1 ;  /* 0x0000000105090824 */ /* 0x040fe200008e06aa */
[----:B-1----:R-:W-:Y:S04]  /*79e0*/  @P0 IADD3 R2, P1, R4, R131, RZ ;  /* 0x0000008304020210 */ /* 0x002fe80007f3e0ff */
[----:B------:R2:W-:Y:S01]  /*79f0*/  @P0 LDGSTS.E.BYPASS.LTC128B.128 [R75+0xb100], [R8.64], !P4 ;  /* 0x0b100000084b0fae */ /* 0x0005e2000e101d48 */
[----:B------:R-:W-:Y:S05]  /*7a00*/  @P0 IMAD.X R3, R5, 0x1, R128, P1 ;  /* 0x0000000105030824 */ /* 0x000fea00008e0680 */
[----:B------:R2:W-:Y:S04]  /*7a10*/  @P0 LDGSTS.E.BYPASS.LTC128B.128 [R75+0xf100], [R2.64], !P6 ;  /* 0x0f100000024b0fae */ /* 0x0005e8000f101d48 */
[----:B------:R-:W0:Y:S01]  /*7a20*/  LDGDEPBAR ;  /* 0x00000000000079af */ /* 0x000e220000000000 */
[----:B------:R-:W-:-:S05]  /*7a30*/  @P0 BRA `(.L_x_102) ;  /* 0xffffa1f000000947 */ /* 0x000fca000383ffff */
[----:B------:R-:W-:Y:S06]  /*7a40*/  BAR.SYNC.DEFER_BLOCKING 0x0 ;  /* 0x0000000000007b1d */ /* 0x000fec0000010000 */
.L_x_55:
[----:B-1----:R-:W-:Y:S01]  /*7a50*/  ISETP.GE.AND P0, PT, R196, 0x1, PT ;  /* 0x00000001c400780c */ /* 0x002fe20003f06270 */
[----:B------:R-:W-:Y:S01]  /*7a60*/  IMAD.IADD R19, R182, 0x1, R179 ;  /* 0x00000001b6137824 */ /* 0x000fe200078e02b3 */
[----:B------:R-:W-:Y:S01]  /*7a70*/  PLOP3.LUT P2, PT, PT, PT, PT, 0x80, 0x0 ;  /* 0x000000000000781c */ /* 0x000fe20003f4f070 */
[----:B--2---:R-:W-:Y:S01]  /*7a80*/  CS2R R10, SRZ ;  /* 0x00000000000a7805 */ /* 0x004fe2000001ff00 */
[----:B------:R-:W-:Y:S01]  /*7a90*/  MOV R114, RZ ;  /* 0x000000ff00727202 */ /* 0x000fe20000000f00 */
[----:B------:R-:W-:Y:S01]  /*7aa0*/  CS2R R14, SRZ ;  /* 0x00000000000e7805 */ /* 0x000fe2000001ff00 */
[----:B------:R-:W-:Y:S01]  /*7ab0*/  IMAD.MOV.U32 R112, RZ, RZ, RZ ;  /* 0x000000ffff707224 */ /* 0x000fe200078e00ff */
        /* <DEDUP_REMOVED lines=10> */
[----:B------:R-:W-:Y:S01]  /*7b60*/  IMAD.MOV.U32 R18, RZ, RZ, RZ ;  /* 0x000000ffff127224 */ /* 0x000fe200078e00ff */
[----:B------:R-:W-:Y:S01]  /*7b70*/  MOV R104, RZ ;  /* 0x000000ff00687202 */ /* 0x000fe20000000f00 */
[----:B------:R-:W-:Y:S01]  /*7b80*/  CS2R R102, SRZ ;  /* 0x0000000000667805 */ /* 0x000fe2000001ff00 */
[----:B------:R-:W-:Y:S01]  /*7b90*/  CS2R R20, SRZ ;  /* 0x0000000000147805 */ /* 0x000fe2000001ff00 */
[----:B------:R-:W-:Y:S01]  /*7ba0*/  IMAD.MOV.U32 R100, RZ, RZ, RZ ;  /* 0x000000ffff647224 */ /* 0x000fe200078e00ff */
[----:B------:R-:W-:Y:S01]  /*7bb0*/  CS2R R98, SRZ ;  /* 0x0000000000627805 */ /* 0x000fe2000001ff00 */
[----:B------:R-:W-:Y:S01]  /*7bc0*/  MOV R96, RZ ;  /* 0x000000ff00607202 */ /* 0x000fe20000000f00 */
[----:B------:R-:W-:Y:S01]  /*7bd0*/  CS2R R94, SRZ ;  /* 0x00000000005e7805 */ /* 0x000fe2000001ff00 */
        /* <DEDUP_REMOVED lines=8> */
[----:B------:R-:W-:Y:S01]  /*7c60*/  CS2R R26, SRZ ;  /* 0x00000000001a7805 */ /* 0x000fe2000001ff00 */
[----:B------:R-:W-:Y:S01]  /*7c70*/  IMAD.MOV.U32 R80, RZ, RZ, RZ ;  /* 0x000000ffff507224 */ /* 0x000fe200078e00ff */
[----:B------:R-:W-:Y:S01]  /*7c80*/  CS2R R78, SRZ ;  /* 0x00000000004e7805 */ /* 0x000fe2000001ff00 */
[----:B------:R-:W-:Y:S01]  /*7c90*/  CS2R R76, SRZ ;  /* 0x00000000004c7805 */ /* 0x000fe2000001ff00 */
[----:B------:R-:W-:Y:S01]  /*7ca0*/  CS2R R74, SRZ ;  /* 0x00000000004a7805 */ /* 0x000fe2000001ff00 */
[----:B------:R-:W-:Y:S01]  /*7cb0*/  CS2R R72, SRZ ;  /* 0x0000000000487805 */ /* 0x000fe2000001ff00 */
[----:B------:R-:W-:Y:S01]  /*7cc0*/  CS2R R70, SRZ ;  /* 0x0000000000467805 */ /* 0x000fe2000001ff00 */
[----:B------:R-:W-:Y:S01]  /*7cd0*/  CS2R R68, SRZ ;  /* 0x0000000000447805 */ /* 0x000fe2000001ff00 */
[----:B------:R-:W-:Y:S01]  /*7ce0*/  CS2R R126, SRZ ;  /* 0x00000000007e7805 */ /* 0x000fe2000001ff00 */
[----:B------:R-:W-:Y:S01]  /*7cf0*/  MOV R124, RZ ;  /* 0x000000ff007c7202 */ /* 0x000fe20000000f00 */
[----:B------:R-:W-:Y:S01]  /*7d00*/  CS2R R122, SRZ ;  /* 0x00000000007a7805 */ /* 0x000fe2000001ff00 */
[----:B------:R-:W-:Y:S01]  /*7d10*/  IMAD.MOV.U32 R120, RZ, RZ, RZ ;  /* 0x000000ffff787224 */ /* 0x000fe200078e00ff */
[----:B------:R-:W-:Y:S01]  /*7d20*/  CS2R R30, SRZ ;  /* 0x00000000001e7805 */ /* 0x000fe2000001ff00 */
[----:B------:R-:W-:Y:S05]  /*7d30*/  @!P0 BRA `(.L_x_103) ;  /* 0x0000bee000008947 */ /* 0x000fea0003800000 */
[----:B------:R-:W-:Y:S01]  /*7d40*/  ISETP.NE.U32.AND P0, PT, RZ, c[0x0][0x340], PT ;  /* 0x0000d000ff007a0c */ /* 0x000fe20003f05070 */
[----:B------:R-:W2:Y:S03]  /*7d50*/  LDL R193, [R1+0x4] ;  /* 0x0000040001c17983 */ /* 0x000ea60000100800 */
[----:B------:R-:W-:-:S13]  /*7d60*/  ISETP.NE.AND.EX P3, PT, RZ, c[0x0][0x344], PT, P0 ;  /* 0x0000d100ff007a0c */ /* 0x000fda0003f65300 */
[----:B------:R-:W-:-:S04]  /*7d70*/  @P3 IMAD.MOV.U32 R2, RZ, RZ, 0x4 ;  /* 0x00000004ff023424 */ /* 0x000fc800078e00ff */
[----:B------:R-:W-:-:S05]  /*7d80*/  @P3 IMAD.WIDE R2, R248, R2, c[0x0][0x340] ;  /* 0x0000d000f8023625 */ /* 0x000fca00078e0202 */
[----:B------:R1:W3:Y:S01]  /*7d90*/  @P3 LDG.E R12, [R2.64] ;  /* 0x00000008020c3981 */ /* 0x0002e2000c1e1900 */
[----:B------:R-:W-:Y:S01]  /*7da0*/  SHF.R.S32.HI R0, RZ, 0x1f, R171 ;  /* 0x0000001fff007819 */ /* 0x000fe200000114ab */
[----:B------:R-:W-:Y:S01]  /*7db0*/  IMAD.MOV.U32 R5, RZ, RZ, c[0x0][0x2c4] ;  /* 0x0000b100ff057624 */ /* 0x000fe200078e00ff */
[----:B------:R-:W-:Y:S01]  /*7dc0*/  SHF.R.S32.HI R117, RZ, 0x1f, R227 ;  /* 0x0000001fff757819 */ /* 0x000fe200000114e3 */
[----:B------:R-:W4:Y:S01]  /*7dd0*/  S2R R29, SR_CTAID.Y ;  /* 0x00000000001d7919 */ /* 0x000f220000002600 */
[----:B------:R-:W-:Y:S01]  /*7de0*/  ISETP.NE.U32.AND P0, PT, RZ, c[0x0][0x348], PT ;  /* 0x0000d200ff007a0c */ /* 0x000fe20003f05070 */
[----:B------:R-:W-:Y:S01]  /*7df0*/  IMAD R0, R0, c[0x0][0x178], RZ ;  /* 0x00005e0000007a24 */ /* 0x000fe200078e02ff */
[----:B------:R-:W-:Y:S01]  /*7e00*/  LEA.HI R4, R117, R227, RZ, 0x3 ;  /* 0x000000e375047211 */ /* 0x000fe200078f18ff */
[----:B------:R-:W-:Y:S01]  /*7e10*/  IMAD R25, R183, c[0x0][0x2c4], RZ ;  /* 0x0000b100b7197a24 */ /* 0x000fe200078e02ff */
[----:B------:R-:W-:Y:S01]  /*7e20*/  ISETP.NE.AND P1, PT, R5, 0x1, PT ;  /* 0x000000010500780c */ /* 0x000fe20003f25270 */
[----:B------:R-:W-:Y:S01]  /*7e30*/  IMAD R0, R171, c[0x0][0x17c], R0 ;  /* 0x00005f00ab007a24 */ /* 0x000fe200078e0200 */
[----:B------:R-:W-:Y:S01]  /*7e40*/  SHF.R.S32.HI R56, RZ, 0x3, R4 ;  /* 0x00000003ff387819 */ /* 0x000fe20000011404 */
[----:B------:R-:W-:Y:S01]  /*7e50*/  IMAD.MOV.U32 R185, RZ, RZ, c[0x0][0x1e0] ;  /* 0x00007800ffb97624 */ /* 0x000fe200078e00ff */
[----:B------:R-:W-:Y:S01]  /*7e60*/  SHF.R.S32.HI R11, RZ, 0x1f, R248 ;  /* 0x0000001fff0b7819 */ /* 0x000fe200000114f8 */
[----:B------:R-:W-:Y:S01]  /*7e70*/  BAR.SYNC.DEFER_BLOCKING 0x0 ;  /* 0x0000000000007b1d */ /* 0x000fe20000010000 */
[----:B------:R-:W-:Y:S01]  /*7e80*/  ISETP.NE.AND.EX P0, PT, RZ, c[0x0][0x34c], PT, P0 ;  /* 0x0000d300ff007a0c */ /* 0x000fe20003f05300 */
[----:B------:R-:W-:-:S02]  /*7e90*/  IMAD.SHL.U32 R192, R185, 0x80, RZ ;  /* 0x00000080b9c07824 */ /* 0x000fc400078e00ff */
[----:B------:R-:W-:Y:S01]  /*7ea0*/  IMAD.WIDE.U32 R186, R185, 0x40, RZ ;  /* 0x00000040b9ba7825 */ /* 0x000fe200078e00ff */
[----:B------:R-:W-:-:S05]  /*7eb0*/  SEL R6, R11, RZ, !P0 ;  /* 0x000000ff0b067207 */ /* 0x000fca0004000000 */
[----:B------:R-:W-:Y:S02]  /*7ec0*/  IMAD R6, R6, c[0x0][0x1c0], RZ ;  /* 0x0000700006067a24 */ /* 0x000fe400078e02ff */
[----:B-1----:R-:W-:-:S04]  /*7ed0*/  IMAD.WIDE.U32 R2, R171, c[0x0][0x178], RZ ;  /* 0x00005e00ab027a25 */ /* 0x002fc800078e00ff */
[----:B------:R-:W-:Y:S01]  /*7ee0*/  IMAD.IADD R3, R3, 0x1, R0 ;  /* 0x0000000103037824 */ /* 0x000fe200078e0200 */
[----:B------:R-:W-:Y:S02]  /*7ef0*/  LOP3.LUT R0, R4, 0xfffffff8, RZ, 0xc0, !PT ;  /* 0xfffffff804007812 */ /* 0x000fe400078ec0ff */
[----:B------:R-:W-:Y:S01]  /*7f00*/  SEL R4, R248, RZ, !P0 ;  /* 0x000000fff8047207 */ /* 0x000fe20004000000 */
[----:B----4-:R-:W-:-:S04]  /*7f10*/  IMAD.WIDE.U32 R2, R29, c[0x0][0x1b8], R2 ;  /* 0x00006e001d027a25 */ /* 0x010fc800078e0002 */
[----:B------:R-:W-:Y:S02]  /*7f20*/  IMAD.IADD R57, R227, 0x1, -R0 ;  /* 0x00000001e3397824 */ /* 0x000fe400078e0a00 */
[----:B------:R-:W-:Y:S02]  /*7f30*/  IMAD R0, R214, c[0x0][0x1b8], RZ ;  /* 0x00006e00d6007a24 */ /* 0x000fe400078e02ff */
[----:B------:R-:W-:Y:S02]  /*7f40*/  IMAD R5, R57, 0x20, R56 ;  /* 0x0000002039057824 */ /* 0x000fe400078e0238 */
[----:B------:R-:W-:Y:S02]  /*7f50*/  IMAD R0, R29, c[0x0][0x1bc], R0 ;  /* 0x00006f001d007a24 */ /* 0x000fe400078e0200 */
[----:B------:R-:W-:Y:S02]  /*7f60*/  IMAD R5, R212, 0x80, R5 ;  /* 0x00000080d4057824 */ /* 0x000fe400078e0205 */
[----:B------:R-:W-:-:S02]  /*7f70*/  IMAD.IADD R3, R3, 0x1, R0 ;  /* 0x0000000103037824 */ /* 0x000fc400078e0200 */
[----:B------:R-:W-:-:S04]  /*7f80*/  @P1 IMAD.HI.U32 R7, R5, c[0x0][0x2c8], RZ ;  /* 0x0000b20005071a27 */ /* 0x000fc800078e00ff */
[----:B------:R-:W-:Y:S01]  /*7f90*/  IMAD.MOV.U32 R0, RZ, RZ, R5 ;  /* 0x000000ffff007224 */ /* 0x000fe200078e0005 */
[----:B------:R-:W-:Y:S01]  /*7fa0*/  @P1 SHF.R.U32.HI R0, RZ, c[0x0][0x2cc], R7 ;  /* 0x0000b300ff001a19 */ /* 0x000fe20000011607 */
[C---:B------:R-:W-:Y:S02]  /*7fb0*/  IMAD R6, R4.reuse, c[0x0][0x1c4], R6 ;  /* 0x0000710004067a24 */ /* 0x040fe400078e0206 */
[----:B------:R-:W-:Y:S01]  /*7fc0*/  IMAD.WIDE.U32 R2, R4, c[0x0][0x1c0], R2 ;  /* 0x0000700004027a25 */ /* 0x000fe200078e0002 */
[----:B------:R-:W-:-:S03]  /*7fd0*/  SHF.R.S32.HI R7, RZ, 0x1f, R0 ;  /* 0x0000001fff077819 */ /* 0x000fc60000011400 */
[----:B------:R-:W-:Y:S02]  /*7fe0*/  IMAD.MOV R4, RZ, RZ, -R0 ;  /* 0x000000ffff047224 */ /* 0x000fe400078e0a00 */
[----:B------:R-:W-:Y:S02]  /*7ff0*/  IMAD.IADD R3, R3, 0x1, R6 ;  /* 0x0000000103037824 */ /* 0x000fe400078e0206 */
[----:B------:R-:W-:Y:S02]  /*8000*/  IMAD R4, R4, c[0x0][0x2c4], R5 ;  /* 0x0000b10004047a24 */ /* 0x000fe400078e0205 */
[----:B------:R-:W-:Y:S02]  /*8010*/  IMAD R5, R7, c[0x0][0x1b0], RZ ;  /* 0x00006c0007057a24 */ /* 0x000fe400078e02ff */
[----:B------:R-:W-:-:S04]  /*8020*/  IMAD.WIDE.U32 R2, R0, c[0x0][0x1b0], R2 ;  /* 0x00006c0000027a25 */ /* 0x000fc800078e0002 */
[----:B------:R-:W-:Y:S01]  /*8030*/  IMAD R6, R0, c[0x0][0x1b4], R5 ;  /* 0x00006d0000067a24 */ /* 0x000fe200078e0205 */
[----:B------:R-:W-:Y:S01]  /*8040*/  SHF.R.S32.HI R5, RZ, 0x1f, R4 ;  /* 0x0000001fff057819 */ /* 0x000fe20000011404 */
[----:B------:R-:W-:Y:S02]  /*8050*/  IMAD.SHL.U32 R22, R57, 0x8, RZ ;  /* 0x0000000839167824 */ /* 0x000fe400078e00ff */
[----:B------:R-:W-:Y:S02]  /*8060*/  IMAD.IADD R3, R3, 0x1, R6 ;  /* 0x0000000103037824 */ /* 0x000fe400078e0206 */
[----:B------:R-:W-:Y:S01]  /*8070*/  IMAD R0, R5, c[0x0][0x1a8], RZ ;  /* 0x00006a0005007a24 */ /* 0x000fe200078e02ff */
[----:B------:R-:W-:Y:S01]  /*8080*/  IADD3 R21, R22, 0x40, RZ ;  /* 0x0000004016157810 */ /* 0x000fe20007ffe0ff */
[----:B------:R-:W-:Y:S01]  /*8090*/  IMAD R6, R212, 0x80, R56 ;  /* 0x00000080d4067824 */ /* 0x000fe200078e0238 */
[----:B------:R-:W-:Y:S01]  /*80a0*/  SHF.R.S32.HI R23, RZ, 0x1f, R22 ;  /* 0x0000001fff177819 */ /* 0x000fe20000011416 */
[----:B------:R-:W-:Y:S01]  /*80b0*/  IMAD R0, R4, c[0x0][0x1ac], R0 ;  /* 0x00006b0004007a24 */ /* 0x000fe200078e0200 */
[----:B------:R-:W-:Y:S01]  /*80c0*/  ISETP.GE.AND P4, PT, R22, c[0x0][0x198], PT ;  /* 0x0000660016007a0c */ /* 0x000fe20003f86270 */
[----:B------:R-:W-:Y:S01]  /*80d0*/  IMAD.WIDE.U32 R2, R4, c[0x0][0x1a8], R2 ;  /* 0x00006a0004027a25 */ /* 0x000fe200078e0002 */
[----:B------:R-:W-:-:S02]  /*80e0*/  ISETP.GE.AND P5, PT, R6, R25, PT ;  /* 0x000000190600720c */ /* 0x000fc40003fa6270 */
[----:B------:R-:W-:Y:S01]  /*80f0*/  IADD3 R9, R6, 0x20, RZ ;  /* 0x0000002006097810 */ /* 0x000fe20007ffe0ff */
[----:B------:R-:W-:Y:S01]  /*8100*/  IMAD.IADD R0, R3, 0x1, R0 ;  /* 0x0000000103007824 */ /* 0x000fe200078e0200 */
[----:B------:R-:W-:Y:S02]  /*8110*/  LEA R15, P0, R2, c[0x0][0x160], 0x1 ;  /* 0x00005800020f7a11 */ /* 0x000fe400078008ff */
[----:B------:R-:W-:Y:S02]  /*8120*/  SHF.R.S32.HI R3, RZ, 0x1f, R19 ;  /* 0x0000001fff037819 */ /* 0x000fe40000011413 */
[----:B------:R-:W-:Y:S01]  /*8130*/  IADD3 R19, P1, R56, R19, RZ ;  /* 0x0000001338137210 */ /* 0x000fe20007f3e0ff */
[----:B------:R-:W-:Y:S01]  /*8140*/  SHFL.IDX PT, R4, R15, RZ, 0x181f ;  /* 0x00181fff0f047589 */ /* 0x000fe200000e0000 */
[----:B------:R-:W-:Y:S02]  /*8150*/  LEA.HI.X R18, R2, c[0x0][0x164], R0, 0x1, P0 ;  /* 0x0000590002127a11 */ /* 0x000fe400000f0c00 */
[----:B------:R-:W-:-:S02]  /*8160*/  LEA.HI.X.SX32 R20, R56, R3, 0x1, P1 ;  /* 0x0000000338147211 */ /* 0x000fc400008f0eff */
[C---:B------:R-:W-:Y:S01]  /*8170*/  IADD3 R8, R6.reuse, 0x40, RZ ;  /* 0x0000004006087810 */ /* 0x040fe20007ffe0ff */
[----:B------:R-:W1:Y:S01]  /*8180*/  SHFL.IDX PT, R5, R18, RZ, 0x181f ;  /* 0x00181fff12057589 */ /* 0x000e6200000e0000 */
[----:B------:R-:W-:Y:S01]  /*8190*/  IADD3 R3, R6, 0x60, RZ ;  /* 0x0000006006037810 */ /* 0x000fe20007ffe0ff */
[----:B------:R-:W-:Y:S01]  /*81a0*/  IMAD R0, R20, c[0x0][0x1e0], RZ ;  /* 0x0000780014007a24 */ /* 0x000fe200078e02ff */
[----:B------:R-:W-:Y:S01]  /*81b0*/  @!P5 SHF.R.S32.HI R2, RZ, 0x1f, R21 ;  /* 0x0000001fff02d819 */ /* 0x000fe20000011415 */
[----:B------:R-:W-:Y:S01]  /*81c0*/  IMAD.WIDE.U32 R6, R19, c[0x0][0x1e0], R22 ;  /* 0x0000780013067a25 */ /* 0x000fe200078e0016 */
[-C--:B------:R-:W-:Y:S02]  /*81d0*/  ISETP.GE.AND P0, PT, R9, R25.reuse, PT ;  /* 0x000000190900720c */ /* 0x080fe40003f06270 */
[-C--:B------:R-:W-:Y:S01]  /*81e0*/  ISETP.GE.AND P1, PT, R8, R25.reuse, PT ;  /* 0x000000190800720c */ /* 0x080fe20003f26270 */
[----:B------:R-:W-:Y:S01]  /*81f0*/  IMAD R0, R19, c[0x0][0x1e4], R0 ;  /* 0x0000790013007a24 */ /* 0x000fe200078e0200 */
[----:B------:R-:W-:Y:S01]  /*8200*/  ISETP.GE.AND P2, PT, R3, R25, PT ;  /* 0x000000190300720c */ /* 0x000fe20003f46270 */
[----:B------:R-:W-:Y:S01]  /*8210*/  IMAD.SHL.U32 R9, R56, 0x40, RZ ;  /* 0x0000004038097824 */ /* 0x000fe200078e00ff */
[----:B------:R-:W-:Y:S01]  /*8220*/  @!P5 LEA.HI R8, R2, R21, RZ, 0x3 ;  /* 0x000000150208d211 */ /* 0x000fe200078f18ff */
[----:B------:R-:W-:Y:S01]  /*8230*/  SHFL.IDX PT, R3, R18, 0x1, 0x181f ;  /* 0x00381f0012037f89 */ /* 0x000fe200000e0000 */
[----:B------:R-:W-:Y:S01]  /*8240*/  IMAD.IADD R7, R7, 0x1, R0 ;  /* 0x0000000107077824 */ /* 0x000fe200078e0200 */
[----:B------:R-:W-:-:S02]  /*8250*/  LEA.HI R0, R117, R227, RZ, 0x6 ;  /* 0x000000e375007211 */ /* 0x000fc400078f30ff */
[----:B------:R-:W4:Y:S01]  /*8260*/  SHFL.IDX PT, R2, R15, 0x1, 0x181f ;  /* 0x00381f000f027f89 */ /* 0x000f2200000e0000 */
[----:B------:R-:W-:Y:S02]  /*8270*/  @!P5 LOP3.LUT R8, R8, 0xfffffff8, RZ, 0xc0, !PT ;  /* 0xfffffff80808d812 */ /* 0x000fe400078ec0ff */
[----:B------:R-:W-:Y:S01]  /*8280*/  IMAD.SHL.U32 R0, R0, 0x8, RZ ;  /* 0x0000000800007824 */ /* 0x000fe200078e00ff */
[----:B------:R-:W-:Y:S02]  /*8290*/  @!P0 SHF.R.S32.HI R10, RZ, 0x1f, R21 ;  /* 0x0000001fff0a8819 */ /* 0x000fe40000011415 */
[----:B------:R-:W-:Y:S02]  /*82a0*/  LOP3.LUT R26, R9, 0x1c0, RZ, 0xc0, !PT ;  /* 0x000001c0091a7812 */ /* 0x000fe400078ec0ff */
[----:B------:R-:W-:Y:S01]  /*82b0*/  LOP3.LUT R27, R0, 0xfffffe00, RZ, 0xc0, !PT ;  /* 0xfffffe00001b7812 */ /* 0x000fe200078ec0ff */
[----:B-1----:R-:W-:Y:S01]  /*82c0*/  @!P5 IMAD.WIDE R16, R8, 0x2, R4 ;  /* 0x000000020810d825 */ /* 0x002fe200078e0204 */
[----:B------:R-:W-:-:S02]  /*82d0*/  LOP3.LUT R0, R26, 0x38, R22, 0xf8, !PT ;  /* 0x000000381a007812 */ /* 0x000fc400078ef816 */
[----:B------:R-:W-:Y:S02]  /*82e0*/  SHF.R.U32.HI R28, RZ, 0x3, R26 ;  /* 0x00000003ff1c7819 */ /* 0x000fe4000001161a */
[----:B------:R-:W-:Y:S02]  /*82f0*/  ISETP.GE.AND P6, PT, R21, c[0x0][0x198], PT ;  /* 0x0000660015007a0c */ /* 0x000fe40003fc6270 */
[----:B------:R-:W-:-:S05]  /*8300*/  LOP3.LUT R58, R27, R0, R28, 0xf6, !PT ;  /* 0x000000001b3a7212 */ /* 0x000fca00078ef61c */
[C---:B------:R-:W-:Y:S02]  /*8310*/  @!P5 IMAD.SHL.U32 R14, R58.reuse, 0x2, RZ ;  /* 0x000000023a0ed824 */ /* 0x040fe400078e00ff */
[----:B------:R-:W-:Y:S01]  /*8320*/  @!P0 IMAD.SHL.U32 R0, R58, 0x2, RZ ;  /* 0x000000023a008824 */ /* 0x000fe200078e00ff */
[----:B--2---:R-:W-:-:S04]  /*8330*/  LEA.HI.SX32 R59, R193, 0xffffffff, 0x19 ;  /* 0xffffffffc13b7811 */ /* 0x004fc800078fcaff */
[----:B------:R-:W-:Y:S02]  /*8340*/  SHF.R.S32.HI R84, RZ, 0x1f, R59 ;  /* 0x0000001fff547819 */ /* 0x000fe4000001143b */
[--C-:B---3--:R-:W-:Y:S01]  /*8350*/  @P3 SHF.R.S32.HI R9, RZ, 0x1f, R12.reuse ;  /* 0x0000001fff093819 */ /* 0x108fe2000001140c */
[----:B------:R-:W-:Y:S01]  /*8360*/  @!P3 IMAD.MOV.U32 R9, RZ, RZ, R11 ;  /* 0x000000ffff09b224 */ /* 0x000fe200078e000b */
[----:B------:R-:W-:Y:S01]  /*8370*/  @!P0 LEA.HI R11, R10, R21, RZ, 0x3 ;  /* 0x000000150a0b8211 */ /* 0x000fe200078f18ff */
[----:B------:R-:W-:Y:S01]  /*8380*/  @P3 IMAD.MOV.U32 R8, RZ, RZ, R12 ;  /* 0x000000ffff083224 */ /* 0x000fe200078e000c */
[----:B------:R-:W1:Y:S01]  /*8390*/  SHFL.IDX PT, R10, R15, 0x2, 0x181f ;  /* 0x00581f000f0a7f89 */ /* 0x000e6200000e0000 */
[----:B------:R-:W-:Y:S01]  /*83a0*/  @!P3 IMAD.MOV.U32 R8, RZ, RZ, R248 ;  /* 0x000000ffff08b224 */ /* 0x000fe200078e00f8 */
[----:B------:R-:W-:Y:S02]  /*83b0*/  @!P0 LOP3.LUT R12, R11, 0xfffffff8, RZ, 0xc0, !PT ;  /* 0xfffffff80b0c8812 */ /* 0x000fe400078ec0ff */
[----:B------:R-:W-:Y:S01]  /*83c0*/  @!P5 LEA R4, P3, R22, R4, 0x1 ;  /* 0x000000041604d211 */ /* 0x000fe200078608ff */
[----:B------:R-:W2:Y:S02]  /*83d0*/  SHFL.IDX PT, R11, R18, 0x2, 0x181f ;  /* 0x00581f00120b7f89 */ /* 0x000ea400000e0000 */
[----:B----4-:R-:W-:Y:S01]  /*83e0*/  @!P0 IMAD.WIDE R12, R12, 0x2, R2 ;  /* 0x000000020c0c8825 */ /* 0x010fe200078e0202 */
[----:B------:R-:W-:-:S02]  /*83f0*/  @!P5 LEA.HI.X R5, R22, R5, R23, 0x1, P3 ;  /* 0x000000051605d211 */ /* 0x000fc400018f0c17 */
[----:B------:R-:W-:-:S03]  /*8400*/  @!P0 LEA R2, P3, R22, R2, 0x1 ;  /* 0x0000000216028211 */ /* 0x000fc600078608ff */
[----:B------:R3:W-:Y:S01]  /*8410*/  @!P5 LDGSTS.E.BYPASS.LTC128B.128 [R14+0x100], [R4.64], !P4 ;  /* 0x00100000040edfae */ /* 0x0007e2000e101d48 */
[----:B------:R-:W-:Y:S02]  /*8420*/  @!P0 LEA.HI.X R3, R22, R3, R23, 0x1, P3 ;  /* 0x0000000316038211 */ /* 0x000fe400018f0c17 */
[----:B------:R-:W-:Y:S01]  /*8430*/  ISETP.GE.AND P3, PT, R21, c[0x0][0x1d4], PT ;  /* 0x0000750015007a0c */ /* 0x000fe20003f66270 */
[----:B------:R4:W-:Y:S04]  /*8440*/  @!P5 LDGSTS.E.BYPASS.LTC128B.128 [R14+0x4100], [R16.64], !P6 ;  /* 0x04100000100edfae */ /* 0x0009e8000f101d48 */
[----:B------:R1:W-:Y:S04]  /*8450*/  @!P0 LDGSTS.E.BYPASS.LTC128B.128 [R0+0x1100], [R2.64], !P4 ;  /* 0x0110000002008fae */ /* 0x0003e8000e101d48 */
[----:B------:R2:W-:Y:S01]  /*8460*/  @!P0 LDGSTS.E.BYPASS.LTC128B.128 [R0+0x5100], [R12.64], !P6 ;  /* 0x051000000c008fae */ /* 0x0005e2000f101d48 */
[----:B------:R-:W-:Y:S01]  /*8470*/  ISETP.NE.U32.AND P6, PT, RZ, c[0x0][0x350], PT ;  /* 0x0000d400ff007a0c */ /* 0x000fe20003fc5070 */
[----:B---3--:R-:W-:Y:S01]  /*8480*/  IMAD R4, R214, c[0x0][0x1e8], RZ ;  /* 0x00007a00d6047a24 */ /* 0x008fe200078e02ff */
[----:B------:R-:W-:-:S03]  /*8490*/  @!P2 SHF.R.S32.HI R5, RZ, 0x1f, R21 ;  /* 0x0000001fff05a819 */ /* 0x000fc60000011415 */
[C---:B------:R-:W-:Y:S02]  /*84a0*/  IMAD R4, R29.reuse, c[0x0][0x1ec], R4 ;  /* 0x00007b001d047a24 */ /* 0x040fe400078e0204 */
[----:B-1----:R-:W-:Y:S01]  /*84b0*/  IMAD.WIDE.U32 R2, R29, c[0x0][0x1e8], R6 ;  /* 0x00007a001d027a25 */ /* 0x002fe200078e0006 */
[----:B------:R-:W-:Y:S02]  /*84c0*/  @!P1 LEA R6, P0, R22, R10, 0x1 ;  /* 0x0000000a16069211 */ /* 0x000fe400078008ff */
[----:B--2---:R-:W-:Y:S01]  /*84d0*/  @!P1 SHF.R.S32.HI R0, RZ, 0x1f, R21 ;  /* 0x0000001fff009819 */ /* 0x004fe20000011415 */
[----:B------:R-:W-:Y:S01]  /*84e0*/  IMAD.IADD R3, R4, 0x1, R3 ;  /* 0x0000000104037824 */ /* 0x000fe200078e0203 */
[-C--:B------:R-:W-:Y:S01]  /*84f0*/  @!P2 LEA.HI R12, R5, R21.reuse, RZ, 0x3 ;  /* 0x00000015050ca211 */ /* 0x080fe200078f18ff */
[----:B------:R-:W1:Y:S01]  /*8500*/  SHFL.IDX PT, R4, R15, 0x3, 0x181f ;  /* 0x00781f000f047f89 */ /* 0x000e6200000e0000 */
[----:B------:R-:W-:Y:S01]  /*8510*/  @!P1 LEA.HI R0, R0, R21, RZ, 0x3 ;  /* 0x0000001500009211 */ /* 0x000fe200078f18ff */
[----:B------:R-:W-:Y:S01]  /*8520*/  IMAD.MOV.U32 R13, RZ, RZ, c[0x0][0x1e4] ;  /* 0x00007900ff0d7624 */ /* 0x000fe200078e00ff */
[----:B------:R-:W-:Y:S01]  /*8530*/  @!P1 LEA.HI.X R7, R22, R11, R23, 0x1, P0 ;  /* 0x0000000b16079211 */ /* 0x000fe200000f0c17 */
[----:B------:R-:W2:Y:S01]  /*8540*/  SHFL.IDX PT, R5, R18, 0x3, 0x181f ;  /* 0x00781f0012057f89 */ /* 0x000ea200000e0000 */
[----:B------:R-:W-:Y:S01]  /*8550*/  @!P1 LOP3.LUT R0, R0, 0xfffffff8, RZ, 0xc0, !PT ;  /* 0xfffffff800009812 */ /* 0x000fe200078ec0ff */
[----:B------:R-:W-:Y:S01]  /*8560*/  IMAD.SHL.U32 R249, R13, 0x40, RZ ;  /* 0x000000400df97824 */ /* 0x000fe200078e00ff */
[----:B------:R-:W-:-:S02]  /*8570*/  ISETP.NE.AND.EX P0, PT, RZ, c[0x0][0x354], PT, P6 ;  /* 0x0000d500ff007a0c */ /* 0x000fc40003f05360 */
[----:B------:R-:W-:Y:S01]  /*8580*/  ISETP.GE.AND P6, PT, R21, c[0x0][0x198], PT ;  /* 0x0000660015007a0c */ /* 0x000fe20003fc6270 */
[----:B------:R-:W-:Y:S01]  /*8590*/  @!P1 IMAD.WIDE R10, R0, 0x2, R10 ;  /* 0x00000002000a9825 */ /* 0x000fe200078e020a */
[----:B----4-:R-:W-:Y:S02]  /*85a0*/  SEL R16, R9, RZ, !P0 ;  /* 0x000000ff09107207 */ /* 0x010fe40004000000 */
[----:B------:R-:W-:Y:S01]  /*85b0*/  SEL R17, R8, RZ, !P0 ;  /* 0x000000ff08117207 */ /* 0x000fe20004000000 */
[----:B------:R-:W-:Y:S02]  /*85c0*/  @!P1 IMAD.SHL.U32 R0, R58, 0x2, RZ ;  /* 0x000000023a009824 */ /* 0x000fe400078e00ff */
[----:B------:R-:W-:Y:S02]  /*85d0*/  IMAD.MOV.U32 R9, RZ, RZ, 0x7 ;  /* 0x00000007ff097424 */ /* 0x000fe400078e00ff */
[----:B------:R-:W-:Y:S01]  /*85e0*/  IMAD.IADD R8, R196, 0x1, -R56 ;  /* 0x00000001c4087824 */ /* 0x000fe200078e0a38 */
[----:B------:R3:W-:Y:S01]  /*85f0*/  @!P1 LDGSTS.E.BYPASS.LTC128B.128 [R0+0x2100], [R6.64], !P4 ;  /* 0x0210000006009fae */ /* 0x0007e2000e101d48 */
[----:B------:R-:W-:Y:S01]  /*8600*/  IMAD.WIDE.U32 R246, R17, c[0x0][0x1f0], R2 ;  /* 0x00007c0011f67a25 */ /* 0x000fe200078e0002 */
[----:B------:R-:W-:-:S02]  /*8610*/  SHF.L.U64.HI R118, R185, R9, c[0x0][0x1e4] ;  /* 0x00007900b9767619 */ /* 0x000fc40000010209 */
[----:B------:R4:W-:Y:S01]  /*8620*/  @!P1 LDGSTS.E.BYPASS.LTC128B.128 [R0+0x6100], [R10.64], !P6 ;  /* 0x061000000a009fae */ /* 0x0009e2000f101d48 */
[----:B------:R-:W-:Y:S01]  /*8630*/  ISETP.GE.AND P1, PT, R21, c[0x0][0x198], PT ;  /* 0x0000660015007a0c */ /* 0x000fe20003f26270 */
[----:B------:R-:W-:Y:S02]  /*8640*/  IMAD.MOV.U32 R242, RZ, RZ, R246 ;  /* 0x000000fffff27224 */ /* 0x000fe400078e00f6 */
[----:B------:R-:W-:Y:S02]  /*8650*/  IMAD.IADD R249, R187, 0x1, R249 ;  /* 0x00000001bbf97824 */ /* 0x000fe400078e02f9 */
[----:B---3--:R-:W-:-:S04]  /*8660*/  IMAD R6, R16, c[0x0][0x1f0], RZ ;  /* 0x00007c0010067a24 */ /* 0x008fc800078e02ff */
[----:B------:R-:W-:Y:S02]  /*8670*/  IMAD R6, R17, c[0x0][0x1f4], R6 ;  /* 0x00007d0011067a24 */ /* 0x000fe400078e0206 */
[----:B----4-:R-:W-:Y:S01]  /*8680*/  IMAD R10, R59, -0x80, R8 ;  /* 0xffffff803b0a7824 */ /* 0x010fe200078e0208 */
[----:B------:R-:W-:Y:S01]  /*8690*/  @!P2 LOP3.LUT R8, R12, 0xfffffff8, RZ, 0xc0, !PT ;  /* 0xfffffff80c08a812 */ /* 0x000fe200078ec0ff */
[----:B------:R-:W-:Y:S02]  /*86a0*/  IMAD R0, R118, R59, RZ ;  /* 0x0000003b76007224 */ /* 0x000fe400078e02ff */
[----:B------:R-:W-:Y:S01]  /*86b0*/  IMAD.IADD R243, R247, 0x1, R6 ;  /* 0x00000001f7f37824 */ /* 0x000fe200078e0206 */
[----:B-1----:R-:W-:Y:S01]  /*86c0*/  @!P2 LEA R6, P0, R22, R4, 0x1 ;  /* 0x000000041606a211 */ /* 0x002fe200078008ff */
[----:B------:R-:W-:Y:S01]  /*86d0*/  IMAD R11, R84, R192, R0 ;  /* 0x000000c0540b7224 */ /* 0x000fe200078e0200 */
[----:B------:R-:W-:Y:S01]  /*86e0*/  ISETP.GE.AND P6, PT, R10, 0x1, PT ;  /* 0x000000010a00780c */ /* 0x000fe20003fc6270 */
[----:B------:R-:W-:Y:S01]  /*86f0*/  @!P2 IMAD.SHL.U32 R0, R58, 0x2, RZ ;  /* 0x000000023a00a824 */ /* 0x000fe200078e00ff */
[----:B--2---:R-:W-:Y:S01]  /*8700*/  @!P2 LEA.HI.X R7, R22, R5, R23, 0x1, P0 ;  /* 0x000000051607a211 */ /* 0x004fe200000f0c17 */
[----:B------:R-:W-:-:S04]  /*8710*/  @!P2 IMAD.WIDE R8, R8, 0x2, R4 ;  /* 0x000000020808a825 */ /* 0x000fc800078e0204 */
[----:B------:R-:W-:Y:S01]  /*8720*/  IMAD.WIDE.U32 R2, R59, R192, R242 ;  /* 0x000000c03b027225 */ /* 0x000fe200078e00f2 */
[----:B------:R1:W-:Y:S01]  /*8730*/  @!P2 LDGSTS.E.BYPASS.LTC128B.128 [R0+0x3100], [R6.64], !P4 ;  /* 0x031000000600afae */ /* 0x0003e2000e101d48 */
[----:B------:R-:W-:Y:S02]  /*8740*/  ISETP.GE.AND P4, PT, R22, c[0x0][0x1d4], PT ;  /* 0x0000750016007a0c */ /* 0x000fe40003f86270 */
[----:B------:R-:W-:Y:S01]  /*8750*/  IMAD.IADD R3, R3, 0x1, R11 ;  /* 0x0000000103037824 */ /* 0x000fe200078e020b */
[----:B------:R2:W-:Y:S01]  /*8760*/  @!P2 LDGSTS.E.BYPASS.LTC128B.128 [R0+0x7100], [R8.64], !P1 ;  /* 0x071000000800afae */ /* 0x0005e2000c901d48 */
[----:B------:R-:W-:Y:S02]  /*8770*/  ISETP.GE.AND P2, PT, R10, 0x21, PT ;  /* 0x000000210a00780c */ /* 0x000fe40003f46270 */
[----:B------:R-:W-:Y:S01]  /*8780*/  @P6 LEA R4, P0, R2, c[0x0][0x1c8], 0x1 ;  /* 0x0000720002046a11 */ /* 0x000fe200078008ff */
[----:B------:R-:W0:Y:S01]  /*8790*/  LDGDEPBAR ;  /* 0x00000000000079af */ /* 0x000e220000000000 */
[----:B------:R-:W-:-:S02]  /*87a0*/  ISETP.GE.AND P1, PT, R10, 0x41, PT ;  /* 0x000000410a00780c */ /* 0x000fc40003f26270 */
[----:B------:R-:W-:Y:S02]  /*87b0*/  @P6 LEA.HI.X R5, R2, c[0x0][0x1cc], R3, 0x1, P0 ;  /* 0x0000730002056a11 */ /* 0x000fe400000f0c03 */
[----:B------:R-:W-:Y:S01]  /*87c0*/  ISETP.GE.AND P0, PT, R10, 0x61, PT ;  /* 0x000000610a00780c */ /* 0x000fe20003f06270 */
[----:B-1----:R-:W-:Y:S02]  /*87d0*/  IMAD R6, R20, c[0x0][0x208], RZ ;  /* 0x0000820014067a24 */ /* 0x002fe400078e02ff */
[----:B--2---:R-:W-:Y:S01]  /*87e0*/  @P6 IMAD.SHL.U32 R0, R58, 0x2, RZ ;  /* 0x000000023a006824 */ /* 0x004fe200078e00ff */
[----:B------:R-:W-:Y:S01]  /*87f0*/  LEA.HI R8, R117, R227, RZ, 0x4 ;  /* 0x000000e375087211 */ /* 0x000fe200078f20ff */
[----:B------:R-:W-:-:S03]  /*8800*/  IMAD R14, R19, c[0x0][0x20c], R6 ;  /* 0x00008300130e7a24 */ /* 0x000fc600078e0206 */
[----:B------:R1:W-:Y:S01]  /*8810*/  @P6 LDGSTS.E.BYPASS.LTC128B.128 [R0+0x8100], [R4.64], !P4 ;  /* 0x0810000004006fae */ /* 0x0003e2000e101d48 */
[----:B------:R-:W-:Y:S02]  /*8820*/  LOP3.LUT R7, R8, 0xfffffff0, RZ, 0xc0, !PT ;  /* 0xfffffff008077812 */ /* 0x000fe400078ec0ff */
[----:B------:R-:W-:Y:S01]  /*8830*/  SHF.R.S32.HI R9, RZ, 0x4, R8 ;  /* 0x00000004ff097819 */ /* 0x000fe20000011408 */
[----:B------:R1:W-:Y:S02]  /*8840*/  @P6 LDGSTS.E.BYPASS.LTC128B.128 [R0+0xc100], [R4.64+0x80], !P3 ;  /* 0x0c10008004006fae */ /* 0x0003e4000d901d48 */
[----:B------:R-:W-:-:S05]  /*8850*/  IMAD.IADD R7, R227, 0x1, -R7 ;  /* 0x00000001e3077824 */ /* 0x000fca00078e0a07 */
[----:B------:R-:W-:-:S04]  /*8860*/  SHF.R.S32.HI R15, RZ, 0x1f, R7 ;  /* 0x0000001fff0f7819 */ /* 0x000fc80000011407 */
[----:B------:R-:W-:Y:S02]  /*8870*/  LEA.HI R15, R15, R7, RZ, 0x3 ;  /* 0x000000070f0f7211 */ /* 0x000fe400078f18ff */
[----:B-1----:R-:W-:Y:S01]  /*8880*/  @P2 LEA R0, P6, R185, R2, 0x5 ;  /* 0x00000002b9002211 */ /* 0x002fe200078c28ff */
[----:B------:R-:W-:-:S03]  /*8890*/  IMAD.WIDE.U32 R4, R19, c[0x0][0x208], R22 ;  /* 0x0000820013047a25 */ /* 0x000fc600078e0016 */
[----:B------:R-:W-:Y:S01]  /*88a0*/  @P2 LEA.HI.X R6, R185, R3, R13, 0x5, P6 ;  /* 0x00000003b9062211 */ /* 0x000fe200030f2c0d */
[----:B------:R-:W-:Y:S01]  /*88b0*/  @P0 IMAD R13, R13, 0x60, RZ ;  /* 0x000000600d0d0824 */ /* 0x000fe200078e02ff */
[----:B------:R-:W-:Y:S01]  /*88c0*/  @P2 LEA R10, P6, R0, c[0x0][0x1c8], 0x1 ;  /* 0x00007200000a2a11 */ /* 0x000fe200078c08ff */
[----:B------:R-:W-:-:S03]  /*88d0*/  IMAD.IADD R5, R5, 0x1, R14 ;  /* 0x0000000105057824 */ /* 0x000fc600078e020e */
[----:B------:R-:W-:Y:S02]  /*88e0*/  @P2 LEA.HI.X R11, R0, c[0x0][0x1cc], R6, 0x1, P6 ;  /* 0x00007300000b2a11 */ /* 0x000fe400030f0c06 */
[----:B------:R-:W-:Y:S02]  /*88f0*/  LEA.HI R6, R8, R9, RZ, 0x1 ;  /* 0x0000000908067211 */ /* 0x000fe400078f08ff */
[----:B------:R-:W-:Y:S02]  /*8900*/  @P1 IADD3 R0, P6, R2, R186, RZ ;  /* 0x000000ba02001210 */ /* 0x000fe40007fde0ff */
[----:B------:R-:W-:-:S03]  /*8910*/  LOP3.LUT R12, R6, 0xfffffffe, RZ, 0xc0, !PT ;  /* 0xfffffffe060c7812 */ /* 0x000fc600078ec0ff */
[--C-:B------:R-:W-:Y:S01]  /*8920*/  @P1 IMAD.X R6, R249, 0x1, R3.reuse, P6 ;  /* 0x00000001f9061824 */ /* 0x100fe200030e0603 */
[C---:B------:R-:W-:Y:S01]  /*8930*/  @P1 LEA R8, P6, R0.reuse, c[0x0][0x1c8], 0x1 ;  /* 0x0000720000081a11 */ /* 0x040fe200078c08ff */
[----:B------:R-:W-:Y:S02]  /*8940*/  IMAD.IADD R54, R9, 0x1, -R12 ;  /* 0x0000000109367824 */ /* 0x000fe400078e0a0c */
[----:B------:R-:W-:Y:S01]  /*8950*/  @P0 IMAD.WIDE.U32 R2, R185, 0x60, R2 ;  /* 0x00000060b9020825 */ /* 0x000fe200078e0002 */
[----:B------:R-:W-:Y:S02]  /*8960*/  @P1 LEA.HI.X R9, R0, c[0x0][0x1cc], R6, 0x1, P6 ;  /* 0x0000730000091a11 */ /* 0x000fe400030f0c06 */
[----:B------:R-:W-:Y:S01]  /*8970*/  LOP3.LUT R0, R15, 0xfffffff8, RZ, 0xc0, !PT ;  /* 0xfffffff80f007812 */ /* 0x000fe200078ec0ff */
[----:B------:R-:W-:Y:S01]  /*8980*/  @P0 IMAD.IADD R12, R13, 0x1, R3 ;  /* 0x000000010d0c0824 */ /* 0x000fe200078e0203 */
[----:B------:R-:W-:Y:S01]  /*8990*/  @P0 LEA R6, P6, R2, c[0x0][0x1c8], 0x1 ;  /* 0x0000720002060a11 */ /* 0x000fe200078c08ff */
[----:B------:R-:W-:-:S02]  /*89a0*/  @P2 IMAD.SHL.U32 R3, R58, 0x2, RZ ;  /* 0x000000023a032824 */ /* 0x000fc400078e00ff */
[----:B------:R-:W-:Y:S01]  /*89b0*/  IMAD.IADD R13, R7, 0x1, -R0 ;  /* 0x00000001070d7824 */ /* 0x000fe200078e0a00 */
[----:B------:R-:W-:Y:S01]  /*89c0*/  @P0 LEA.HI.X R7, R2, c[0x0][0x1cc], R12, 0x1, P6 ;  /* 0x0000730002070a11 */ /* 0x000fe200030f0c0c */
[----:B------:R-:W-:Y:S01]  /*89d0*/  @P1 IMAD.SHL.U32 R0, R58, 0x2, RZ ;  /* 0x000000023a001824 */ /* 0x000fe200078e00ff */
[----:B------:R1:W-:Y:S04]  /*89e0*/  @P2 LDGSTS.E.BYPASS.LTC128B.128 [R3+0x9100], [R10.64], !P4 ;  /* 0x091000000a032fae */ /* 0x0003e8000e101d48 */
[----:B------:R1:W-:Y:S04]  /*89f0*/  @P2 LDGSTS.E.BYPASS.LTC128B.128 [R3+0xd100], [R10.64+0x80], !P3 ;  /* 0x0d1000800a032fae */ /* 0x0003e8000d901d48 */
[----:B------:R2:W-:Y:S04]  /*8a00*/  @P1 LDGSTS.E.BYPASS.LTC128B.128 [R0+0xa100], [R8.64], !P4 ;  /* 0x0a10000008001fae */ /* 0x0005e8000e101d48 */
[----:B------:R2:W-:Y:S01]  /*8a10*/  @P1 LDGSTS.E.BYPASS.LTC128B.128 [R0+0xe100], [R8.64+0x80], !P3 ;  /* 0x0e10008008001fae */ /* 0x0005e2000d901d48 */
[----:B------:R-:W-:Y:S01]  /*8a20*/  R2P PR, R13, 0x6 ;  /* 0x000000060d007804 */ /* 0x000fe20000000000 */
[----:B-1----:R-:W-:-:S02]  /*8a30*/  IMAD R10, R214, c[0x0][0x210], RZ ;  /* 0x00008400d60a7a24 */ /* 0x002fc400078e02ff */
[----:B------:R-:W-:-:S04]  /*8a40*/  IMAD.WIDE.U32 R2, R29, c[0x0][0x210], R4 ;  /* 0x000084001d027a25 */ /* 0x000fc800078e0004 */
[----:B------:R-:W-:Y:S02]  /*8a50*/  IMAD R10, R29, c[0x0][0x214], R10 ;  /* 0x000085001d0a7a24 */ /* 0x000fe400078e020a */
[----:B--2---:R-:W-:Y:S02]  /*8a60*/  @P0 IMAD.SHL.U32 R0, R58, 0x2, RZ ;  /* 0x000000023a000824 */ /* 0x004fe400078e00ff */
[----:B------:R-:W-:Y:S02]  /*8a70*/  IMAD.SHL.U32 R8, R13, 0x40, RZ ;  /* 0x000000400d087824 */ /* 0x000fe400078e00ff */
[----:B------:R-:W-:Y:S01]  /*8a80*/  IMAD.SHL.U32 R9, R54, 0x8, RZ ;  /* 0x0000000836097824 */ /* 0x000fe200078e00ff */
[----:B------:R1:W-:Y:S01]  /*8a90*/  @P0 LDGSTS.E.BYPASS.LTC128B.128 [R0+0xb100], [R6.64], !P4 ;  /* 0x0b10000006000fae */ /* 0x0003e2000e101d48 */
[----:B------:R-:W-:Y:S01]  /*8aa0*/  IMAD.IADD R3, R10, 0x1, R3 ;  /* 0x000000010a037824 */ /* 0x000fe200078e0203 */
[----:B------:R-:W-:Y:S01]  /*8ab0*/  LOP3.LUT R8, R8, 0x1c0, RZ, 0xc0, !PT ;  /* 0x000001c008087812 */ /* 0x000fe200078ec0ff */
[----:B------:R-:W-:Y:S01]  /*8ac0*/  IMAD.MOV.U32 R5, RZ, RZ, 0x10 ;  /* 0x00000010ff057424 */ /* 0x000fe200078e00ff */
[----:B------:R1:W-:Y:S01]  /*8ad0*/  @P0 LDGSTS.E.BYPASS.LTC128B.128 [R0+0xf100], [R6.64+0x80], !P3 ;  /* 0x0f10008006000fae */ /* 0x0003e2000d901d48 */
[----:B------:R-:W-:Y:S01]  /*8ae0*/  ISETP.LT.AND P0, PT, RZ, c[0x0][0x27c], PT ;  /* 0x00009f00ff007a0c */ /* 0x000fe20003f01270 */
[----:B------:R-:W-:Y:S01]  /*8af0*/  IMAD.WIDE.U32 R244, R17, c[0x0][0x218], R2 ;  /* 0x0000860011f47a25 */ /* 0x000fe200078e0002 */
[----:B------:R-:W-:Y:S01]  /*8b00*/  LOP3.LUT R4, R8, 0x8, R9, 0xf8, !PT ;  /* 0x0000000808047812 */ /* 0x000fe200078ef809 */
[----:B------:R-:W0:Y:S01]  /*8b10*/  LDGDEPBAR ;  /* 0x00000000000079af */ /* 0x000e220000000000 */
[----:B------:R-:W-:Y:S01]  /*8b20*/  SHF.R.U32.HI R8, RZ, 0x3, R8 ;  /* 0x00000003ff087819 */ /* 0x000fe20000011608 */
[----:B------:R-:W-:Y:S01]  /*8b30*/  IMAD.MOV.U32 R2, RZ, RZ, 0x20 ;  /* 0x00000020ff027424 */ /* 0x000fe200078e00ff */
[----:B------:R-:W-:-:S02]  /*8b40*/  SEL R5, R5, 0xfffffff0, !P1 ;  /* 0xfffffff005057807 */ /* 0x000fc40004800000 */
[----:B------:R-:W-:Y:S01]  /*8b50*/  LOP3.LUT R8, R4, R8, RZ, 0x3c, !PT ;  /* 0x0000000804087212 */ /* 0x000fe200078e3cff */
[----:B------:R-:W-:Y:S01]  /*8b60*/  IMAD.SHL.U32 R4, R15, 0x40, RZ ;  /* 0x000000400f047824 */ /* 0x000fe200078e00ff */
[----:B------:R-:W-:-:S04]  /*8b70*/  SEL R2, R2, 0xffffffe0, !P2 ;  /* 0xffffffe002027807 */ /* 0x000fc80005000000 */
[----:B------:R-:W-:Y:S01]  /*8b80*/  LOP3.LUT R4, R8, 0xfffffe00, R4, 0xf8, !PT ;  /* 0xfffffe0008047812 */ /* 0x000fe200078ef804 */
[----:B-1----:R-:W-:-:S04]  /*8b90*/  IMAD R0, R16, c[0x0][0x218], RZ ;  /* 0x0000860010007a24 */ /* 0x002fc800078e02ff */
[----:B------:R-:W-:-:S04]  /*8ba0*/  IMAD R0, R17, c[0x0][0x21c], R0 ;  /* 0x0000870011007a24 */ /* 0x000fc800078e0200 */
[----:B------:R-:W-:Y:S01]  /*8bb0*/  IMAD.IADD R241, R245, 0x1, R0 ;  /* 0x00000001f5f17824 */ /* 0x000fe200078e0200 */
[----:B------:R-:W-:Y:S05]  /*8bc0*/  @P0 BRA `(.L_x_104) ;  /* 0x0000002000000947 */ /* 0x000fea0003800000 */
[----:B------:R-:W-:-:S04]  /*8bd0*/  DEPBAR.LE SB0, 0x1 ;  /* 0x000080400000791a */ /* 0x000fc80000000000 */
[----:B------:R-:W-:Y:S05]  /*8be0*/  BRA `(.L_x_105) ;  /* 0x000035f000007947 */ /* 0x000fea0003800000 */
.L_x_104:
[----:B-----5:R-:W-:Y:S01]  /*8bf0*/  SHF.R.S32.HI R0, RZ, 0x1f, R166 ;  /* 0x0000001fff007819 */ /* 0x020fe200000114a6 */
[----:B------:R-:W-:Y:S01]  /*8c00*/  ULDC.U8 UR4, c[0x0][0x298] ;  /* 0x0000a60000047ab9 */ /* 0x000fe20000000000 */
[----:B------:R-:W-:Y:S01]  /*8c10*/  IMAD.WIDE.U32 R8, R166, c[0x0][0x280], RZ ;  /* 0x0000a000a6087a25 */ /* 0x000fe200078e00ff */
[----:B------:R-:W-:Y:S01]  /*8c20*/  ISETP.NE.AND P2, PT, RZ, UR4, PT ;  /* 0x00000004ff007c0c */ /* 0x000fe2000bf45270 */
[----:B------:R-:W-:Y:S01]  /*8c30*/  BSSY B2, `(.L_x_105) ;  /* 0x000035a000027945 */ /* 0x000fe20003800000 */
[----:B------:R-:W-:Y:S01]  /*8c40*/  SHF.L.U32 R36, R58, 0x1, RZ ;  /* 0x000000013a247819 */ /* 0x000fe200000006ff */
[----:B------:R-:W-:Y:S01]  /*8c50*/  IMAD R3, R0, c[0x0][0x280], RZ ;  /* 0x0000a00000037a24 */ /* 0x000fe200078e02ff */
[----:B------:R-:W-:Y:S01]  /*8c60*/  LEA R18, P1, R8, c[0x0][0x270], 0x1 ;  /* 0x00009c0008127a11 */ /* 0x000fe200078208ff */
[----:B------:R-:W-:Y:S02]  /*8c70*/  IMAD R0, R0, c[0x0][0x290], RZ ;  /* 0x0000a40000007a24 */ /* 0x000fe400078e02ff */
[----:B------:R-:W-:-:S04]  /*8c80*/  IMAD.WIDE.U32 R6, R166, c[0x0][0x290], RZ ;  /* 0x0000a400a6067a25 */ /* 0x000fc800078e00ff */
[----:B------:R-:W-:Y:S01]  /*8c90*/  IMAD R3, R166, c[0x0][0x284], R3 ;  /* 0x0000a100a6037a24 */ /* 0x000fe200078e0203 */
[----:B------:R-:W-:Y:S01]  /*8ca0*/  LEA R16, P0, R6, c[0x0][0x288], 0x1 ;  /* 0x0000a20006107a11 */ /* 0x000fe200078008ff */
[----:B------:R-:W-:-:S03]  /*8cb0*/  IMAD R0, R166, c[0x0][0x294], R0 ;  /* 0x0000a500a6007a24 */ /* 0x000fc600078e0200 */
[----:B------:R-:W-:Y:S02]  /*8cc0*/  IADD3 R3, R3, R9, RZ ;  /* 0x0000000903037210 */ /* 0x000fe40007ffe0ff */
[----:B------:R-:W-:Y:S02]  /*8cd0*/  IADD3 R0, R0, R7, RZ ;  /* 0x0000000700007210 */ /* 0x000fe40007ffe0ff */
[----:B------:R-:W-:Y:S02]  /*8ce0*/  LEA.HI.X R19, R8, c[0x0][0x274], R3, 0x1, P1 ;  /* 0x00009d0008137a11 */ /* 0x000fe400008f0c03 */
[----:B------:R-:W-:Y:S01]  /*8cf0*/  LEA.HI.X R17, R6, c[0x0][0x28c], R0, 0x1, P0 ;  /* 0x0000a30006117a11 */ /* 0x000fe200000f0c00 */
[----:B------:R-:W-:Y:S05]  /*8d00*/  @!P2 BRA `(.L_x_106) ;  /* 0x000019200000a947 */ /* 0x000fea0003800000 */
[----:B------:R-:W-:Y:S01]  /*8d10*/  BSSY B0, `(.L_x_107) ;  /* 0x0000017000007945 */ /* 0x000fe20003800000 */
[----:B------:R-:W-:Y:S01]  /*8d20*/  SHF.L.U32 R26, R57, 0x2, RZ ;  /* 0x00000002391a7819 */ /* 0x000fe200000006ff */
[----:B------:R-:W-:Y:S01]  /*8d30*/  CS2R R8, SRZ ;  /* 0x0000000000087805 */ /* 0x000fe2000001ff00 */
[----:B------:R-:W-:Y:S01]  /*8d40*/  CS2R R12, SRZ ;  /* 0x00000000000c7805 */ /* 0x000fe2000001ff00 */
[----:B------:R-:W-:Y:S01]  /*8d50*/  CS2R R6, SRZ ;  /* 0x0000000000067805 */ /* 0x000fe2000001ff00 */
[----:B------:R-:W-:Y:S01]  /*8d60*/  CS2R R10, SRZ ;  /* 0x00000000000a7805 */ /* 0x000fe2000001ff00 */
[----:B------:R-:W-:Y:S05]  /*8d70*/  @P5 BRA `(.L_x_108) ;  /* 0x0000010000005947 */ /* 0x000fea0003800000 */
[C---:B------:R-:W-:Y:S01]  /*8d80*/  IADD3 R3, R26.reuse, 0x20, RZ ;  /* 0x000000201a037810 */ /* 0x040fe20007ffe0ff */
[----:B------:R-:W-:Y:S01]  /*8d90*/  CS2R R8, SRZ ;  /* 0x0000000000087805 */ /* 0x000fe2000001ff00 */
[----:B------:R-:W-:Y:S01]  /*8da0*/  ISETP.GE.AND P1, PT, R26, c[0x0][0x27c], PT ;  /* 0x00009f001a007a0c */ /* 0x000fe20003f26270 */
[----:B------:R-:W-:Y:S01]  /*8db0*/  CS2R R6, SRZ ;  /* 0x0000000000067805 */ /* 0x000fe2000001ff00 */
[----:B------:R-:W-:-:S11]  /*8dc0*/  ISETP.GE.AND P0, PT, R3, c[0x0][0x27c], PT ;  /* 0x00009f0003007a0c */ /* 0x000fd60003f06270 */
[----:B------:R-:W-:Y:S02]  /*8dd0*/  @!P1 IMAD.WIDE R20, R26, 0x2, R18 ;  /* 0x000000021a149825 */ /* 0x000fe400078e0212 */
[----:B------:R-:W-:-:S03]  /*8de0*/  @!P0 SHF.R.S32.HI R0, RZ, 0x1f, R3 ;  /* 0x0000001fff008819 */ /* 0x000fc60000011403 */
[----:B------:R1:W5:Y:S01]  /*8df0*/  @!P1 LD.E.64 R12, [R20.64] ;  /* 0x00000008140c9980 */ /* 0x000362000c101b00 */
[----:B------:R-:W-:-:S04]  /*8e00*/  @!P0 LEA.HI R0, R0, R3, RZ, 0x2 ;  /* 0x0000000300008211 */ /* 0x000fc800078f10ff */
[----:B------:R-:W-:-:S05]  /*8e10*/  @!P0 LOP3.LUT R0, R0, 0xfffffffc, RZ, 0xc0, !PT ;  /* 0xfffffffc00008812 */ /* 0x000fca00078ec0ff */
[----:B------:R-:W-:-:S04]  /*8e20*/  @!P0 IMAD.WIDE R14, R0, 0x2, R16 ;  /* 0x00000002000e8825 */ /* 0x000fc800078e0210 */
[----:B------:R-:W-:Y:S01]  /*8e30*/  @!P0 IMAD.WIDE R18, R0, 0x2, R18 ;  /* 0x0000000200128825 */ /* 0x000fe200078e0212 */
[----:B------:R1:W5:Y:S03]  /*8e40*/  @!P0 LD.E.64 R6, [R14.64] ;  /* 0x000000080e068980 */ /* 0x000366000c101b00 */
[----:B------:R-:W-:Y:S01]  /*8e50*/  @!P1 IMAD.WIDE R16, R26, 0x2, R16 ;  /* 0x000000021a109825 */ /* 0x000fe200078e0210 */
[----:B------:R1:W5:Y:S04]  /*8e60*/  @!P0 LD.E.64 R8, [R18.64] ;  /* 0x0000000812088980 */ /* 0x000368000c101b00 */
[----:B------:R1:W5:Y:S02]  /*8e70*/  @!P1 LD.E.64 R10, [R16.64] ;  /* 0x00000008100a9980 */ /* 0x000364000c101b00 */
.L_x_108:
[----:B------:R-:W-:Y:S05]  /*8e80*/  BSYNC B0 ;  /* 0x0000000000007941 */ /* 0x000fea0003800000 */
.L_x_107:
[--C-:B-1---5:R-:W-:Y:S01]  /*8e90*/  IMAD.MOV.U32 R21, RZ, RZ, R13.reuse ;  /* 0x000000ffff157224 */ /* 0x122fe200078e000d */
[----:B------:R-:W-:Y:S01]  /*8ea0*/  SHF.R.U32.HI R17, RZ, 0x10, R13 ;  /* 0x00000010ff117819 */ /* 0x000fe2000001160d */
[----:B------:R-:W-:Y:S01]  /*8eb0*/  IMAD R3, R212, -0x80, R25 ;  /* 0xffffff80d4037824 */ /* 0x000fe200078e0219 */
[----:B------:R-:W-:Y:S01]  /*8ec0*/  SHF.R.U64 R20, R12, 0x10, R13 ;  /* 0x000000100c147819 */ /* 0x000fe2000000120d */
[----:B------:R-:W-:Y:S01]  /*8ed0*/  IMAD.MOV.U32 R22, RZ, RZ, R12 ;  /* 0x000000ffff167224 */ /* 0x000fe200078e000c */
[----:B------:R-:W-:Y:S01]  /*8ee0*/  PRMT R24, R17, 0x5410, R21 ;  /* 0x0000541011187816 */ /* 0x000fe20000000015 */
[--C-:B------:R-:W-:Y:S01]  /*8ef0*/  IMAD.MOV.U32 R18, RZ, RZ, R9.reuse ;  /* 0x000000ffff127224 */ /* 0x100fe200078e0009 */
[----:B------:R-:W-:Y:S01]  /*8f00*/  IMNMX R21, R3, 0x80, PT ;  /* 0x0000008003157817 */ /* 0x000fe20003800200 */
[----:B------:R-:W-:Y:S01]  /*8f10*/  IMAD.MOV.U32 R15, RZ, RZ, R10 ;  /* 0x000000ffff0f7224 */ /* 0x000fe200078e000a */
[----:B------:R-:W-:Y:S01]  /*8f20*/  SHF.R.U64 R16, R8, 0x10, R9 ;  /* 0x0000001008107819 */ /* 0x000fe20000001209 */
[----:B------:R-:W-:Y:S01]  /*8f30*/  IMAD.MOV.U32 R19, RZ, RZ, R8 ;  /* 0x000000ffff137224 */ /* 0x000fe200078e0008 */
[----:B------:R-:W-:Y:S01]  /*8f40*/  ISETP.GE.AND P0, PT, R56, R21, PT ;  /* 0x000000153800720c */ /* 0x000fe20003f06270 */
[----:B------:R-:W-:Y:S01]  /*8f50*/  IMAD.MOV.U32 R14, RZ, RZ, R11 ;  /* 0x000000ffff0e7224 */ /* 0x000fe200078e000b */
[----:B------:R-:W-:Y:S01]  /*8f60*/  SHF.R.U32.HI R13, RZ, 0x10, R9 ;  /* 0x00000010ff0d7819 */ /* 0x000fe20000011609 */
[----:B------:R-:W-:Y:S01]  /*8f70*/  IMAD.MOV.U32 R9, RZ, RZ, R7 ;  /* 0x000000ffff097224 */ /* 0x000fe200078e0007 */
[--C-:B------:R-:W-:Y:S01]  /*8f80*/  SHF.R.U64 R12, R10, 0x10, R11.reuse ;  /* 0x000000100a0c7819 */ /* 0x100fe2000000120b */
[----:B------:R-:W-:Y:S01]  /*8f90*/  IMAD.MOV.U32 R10, RZ, RZ, R6 ;  /* 0x000000ffff0a7224 */ /* 0x000fe200078e0006 */
[----:B------:R-:W-:Y:S01]  /*8fa0*/  SHF.R.U32.HI R8, RZ, 0x10, R11 ;  /* 0x00000010ff087819 */ /* 0x000fe2000001160b */
[----:B------:R-:W-:-:S04]  /*8fb0*/  DEPBAR.LE SB0, 0x1 ;  /* 0x000080400000791a */ /* 0x000fc80000000000 */
[--C-:B------:R-:W-:Y:S01]  /*8fc0*/  SHF.R.U64 R6, R6, 0x10, R7.reuse ;  /* 0x0000001006067819 */ /* 0x100fe20000001207 */
[----:B------:R-:W-:Y:S01]  /*8fd0*/  BSSY B1, `(.L_x_109) ;  /* 0x000005e000017945 */ /* 0x000fe20003800000 */
[----:B------:R-:W-:Y:S02]  /*8fe0*/  SHF.R.U32.HI R0, RZ, 0x10, R7 ;  /* 0x00000010ff007819 */ /* 0x000fe40000011607 */
[----:B------:R-:W-:Y:S02]  /*8ff0*/  PRMT R23, R20, 0x5410, R22 ;  /* 0x0000541014177816 */ /* 0x000fe40000000016 */
[----:B------:R-:W-:Y:S02]  /*9000*/  PRMT R28, R16, 0x5410, R19 ;  /* 0x00005410101c7816 */ /* 0x000fe40000000013 */
[----:B------:R-:W-:Y:S02]  /*9010*/  PRMT R29, R13, 0x5410, R18 ;  /* 0x000054100d1d7816 */ /* 0x000fe40000000012 */
[----:B------:R-:W-:-:S02]  /*9020*/  PRMT R20, R15, 0x5410, R12 ;  /* 0x000054100f147816 */ /* 0x000fc4000000000c */
[----:B------:R-:W-:Y:S02]  /*9030*/  PRMT R22, R8, 0x5410, R14 ;  /* 0x0000541008167816 */ /* 0x000fe4000000000e */
[----:B------:R-:W-:Y:S02]  /*9040*/  PRMT R25, R10, 0x5410, R6 ;  /* 0x000054100a197816 */ /* 0x000fe40000000006 */
[----:B------:R-:W-:Y:S01]  /*9050*/  PRMT R27, R0, 0x5410, R9 ;  /* 0x00005410001b7816 */ /* 0x000fe20000000009 */
[----:B------:R-:W-:Y:S06]  /*9060*/  BAR.SYNC.DEFER_BLOCKING 0x0 ;  /* 0x0000000000007b1d */ /* 0x000fec0000010000 */
[----:B------:R-:W-:Y:S05]  /*9070*/  @P0 BRA `(.L_x_110) ;  /* 0x0000053000000947 */ /* 0x000fea0003800000 */
[----:B------:R-:W-:Y:S01]  /*9080*/  ISETP.GE.AND P0, PT, R26, c[0x0][0x27c], PT ;  /* 0x00009f001a007a0c */ /* 0x000fe20003f06270 */
[----:B------:R-:W-:-:S12]  /*9090*/  BSSY B0, `(.L_x_111) ;  /* 0x0000028000007945 */ /* 0x000fd80003800000 */
[----:B------:R-:W-:Y:S05]  /*90a0*/  @P0 BRA `(.L_x_112) ;  /* 0x0000026000000947 */ /* 0x000fea0003800000 */
[----:B------:R-:W1:Y:S01]  /*90b0*/  LDS.128 R8, [R36+0x100] ;  /* 0x0001000024087984 */ /* 0x000e620000000c00 */
[--C-:B------:R-:W-:Y:S02]  /*90c0*/  HADD2.F32 R12, -RZ, R20.reuse.H0_H0 ;  /* 0x20000014ff0c7230 */ /* 0x100fe40000004100 */
[----:B------:R-:W-:Y:S02]  /*90d0*/  HADD2.F32 R0, -RZ, R20.H1_H1 ;  /* 0x30000014ff007230 */ /* 0x000fe40000004100 */
[--C-:B------:R-:W-:Y:S02]  /*90e0*/  HADD2.F32 R6, -RZ, R23.reuse.H1_H1 ;  /* 0x30000017ff067230 */ /* 0x100fe40000004100 */
[----:B------:R-:W-:Y:S02]  /*90f0*/  HADD2.F32 R3, -RZ, R23.H0_H0 ;  /* 0x20000017ff037230 */ /* 0x000fe40000004100 */
[--C-:B-1----:R-:W-:Y:S02]  /*9100*/  HADD2.F32 R13, -RZ, R8.reuse.H0_H0 ;  /* 0x20000008ff0d7230 */ /* 0x102fe40000004100 */
[----:B------:R-:W-:-:S02]  /*9110*/  HADD2.F32 R8, -RZ, R8.H1_H1 ;  /* 0x30000008ff087230 */ /* 0x000fc40000004100 */
[--C-:B------:R-:W-:Y:S02]  /*9120*/  HADD2.F32 R7, -RZ, R9.reuse.H0_H0 ;  /* 0x20000009ff077230 */ /* 0x100fe40000004100 */
[----:B------:R-:W-:Y:S02]  /*9130*/  HADD2.F32 R9, -RZ, R9.H1_H1 ;  /* 0x30000009ff097230 */ /* 0x000fe40000004100 */
[--C-:B------:R-:W-:Y:S02]  /*9140*/  HADD2.F32 R17, -RZ, R11.reuse.H0_H0 ;  /* 0x2000000bff117230 */ /* 0x100fe40000004100 */
[----:B------:R-:W-:Y:S01]  /*9150*/  HADD2.F32 R16, -RZ, R11.H1_H1 ;  /* 0x3000000bff107230 */ /* 0x000fe20000004100 */
[-C--:B------:R-:W-:Y:S01]  /*9160*/  FMUL.FTZ R11, R8, R12.reuse ;  /* 0x0000000c080b7220 */ /* 0x080fe20000410000 */
[--C-:B------:R-:W-:Y:S01]  /*9170*/  HADD2.F32 R15, -RZ, R10.reuse.H0_H0 ;  /* 0x2000000aff0f7230 */ /* 0x100fe20000004100 */
[----:B------:R-:W-:Y:S01]  /*9180*/  FMUL.FTZ R12, R13, R12 ;  /* 0x0000000c0d0c7220 */ /* 0x000fe20000410000 */
[----:B------:R-:W-:Y:S01]  /*9190*/  HADD2.F32 R14, -RZ, R10.H1_H1 ;  /* 0x3000000aff0e7230 */ /* 0x000fe20000004100 */
[----:B------:R-:W-:-:S02]  /*91a0*/  FMUL.FTZ R10, R9, R0 ;  /* 0x00000000090a7220 */ /* 0x000fc40000410000 */
[----:B------:R-:W-:Y:S02]  /*91b0*/  FMUL.FTZ R0, R7, R0 ;  /* 0x0000000007007220 */ /* 0x000fe40000410000 */
[-C--:B------:R-:W-:Y:S02]  /*91c0*/  FFMA.FTZ R19, R13, R6.reuse, -R11 ;  /* 0x000000060d137223 */ /* 0x080fe4000001080b */
[----:B------:R-:W-:Y:S01]  /*91d0*/  FFMA.FTZ R18, R8, R6, R12 ;  /* 0x0000000608127223 */ /* 0x000fe2000001000c */
[----:B------:R-:W-:Y:S01]  /*91e0*/  HADD2.F32 R6, -RZ, R24.H1_H1 ;  /* 0x30000018ff067230 */ /* 0x000fe20000004100 */
[-C--:B------:R-:W-:Y:S01]  /*91f0*/  FFMA.FTZ R13, R7, R3.reuse, -R10 ;  /* 0x00000003070d7223 */ /* 0x080fe2000001080a */
[--C-:B------:R-:W-:Y:S01]  /*9200*/  HADD2.F32 R7, -RZ, R22.reuse.H1_H1 ;  /* 0x30000016ff077230 */ /* 0x100fe20000004100 */
[----:B------:R-:W-:Y:S01]  /*9210*/  FFMA.FTZ R12, R9, R3, R0 ;  /* 0x00000003090c7223 */ /* 0x000fe20000010000 */
[----:B------:R-:W-:Y:S02]  /*9220*/  HADD2.F32 R0, -RZ, R22.H0_H0 ;  /* 0x20000016ff007230 */ /* 0x000fe40000004100 */
[----:B------:R-:W-:Y:S01]  /*9230*/  HADD2.F32 R3, -RZ, R24.H0_H0 ;  /* 0x20000018ff037230 */ /* 0x000fe20000004100 */
[----:B------:R-:W-:-:S02]  /*9240*/  FMUL.FTZ R9, R14, R7 ;  /* 0x000000070e097220 */ /* 0x000fc40000410000 */
[----:B------:R-:W-:Y:S02]  /*9250*/  FMUL.FTZ R8, R15, R7 ;  /* 0x000000070f087220 */ /* 0x000fe40000410000 */
[-C--:B------:R-:W-:Y:S02]  /*9260*/  FMUL.FTZ R7, R16, R0.reuse ;  /* 0x0000000010077220 */ /* 0x080fe40000410000 */
[----:B------:R-:W-:Y:S02]  /*9270*/  FMUL.FTZ R0, R17, R0 ;  /* 0x0000000011007220 */ /* 0x000fe40000410000 */
[-C--:B------:R-:W-:Y:S01]  /*9280*/  FFMA.FTZ R11, R15, R6.reuse, -R9 ;  /* 0x000000060f0b7223 */ /* 0x080fe20000010809 */
[----:B------:R-:W-:Y:S01]  /*9290*/  F2FP.PACK_AB R9, R12, R13 ;  /* 0x0000000d0c09723e */ /* 0x000fe200000000ff */
[----:B------:R-:W-:Y:S01]  /*92a0*/  FFMA.FTZ R10, R14, R6, R8 ;  /* 0x000000060e0a7223 */ /* 0x000fe20000010008 */
[----:B------:R-:W-:Y:S01]  /*92b0*/  F2FP.PACK_AB R8, R18, R19 ;  /* 0x000000131208723e */ /* 0x000fe200000000ff */
[----:B------:R-:W-:-:S02]  /*92c0*/  FFMA.FTZ R7, R17, R3, -R7 ;  /* 0x0000000311077223 */ /* 0x000fc40000010807 */
[----:B------:R-:W-:Y:S01]  /*92d0*/  FFMA.FTZ R0, R16, R3, R0 ;  /* 0x0000000310007223 */ /* 0x000fe20000010000 */
[----:B------:R-:W-:-:S04]  /*92e0*/  F2FP.PACK_AB R10, R10, R11 ;  /* 0x0000000b0a0a723e */ /* 0x000fc800000000ff */
[----:B------:R-:W-:-:S05]  /*92f0*/  F2FP.PACK_AB R11, R0, R7 ;  /* 0x00000007000b723e */ /* 0x000fca00000000ff */
[----:B------:R1:W-:Y:S02]  /*9300*/  STS.128 [R36+0x100], R8 ;  /* 0x0001000824007388 */ /* 0x0003e40000000c00 */
.L_x_112:
[----:B------:R-:W-:Y:S05]  /*9310*/  BSYNC B0 ;  /* 0x0000000000007941 */ /* 0x000fea0003800000 */
.L_x_111:
[----:B------:R-:W-:-:S04]  /*9320*/  IADD3 R0, R26, 0x20, RZ ;  /* 0x000000201a007810 */ /* 0x000fc80007ffe0ff */
[----:B------:R-:W-:-:S13]  /*9330*/  ISETP.GE.AND P0, PT, R0, c[0x0][0x27c], PT ;  /* 0x00009f0000007a0c */ /* 0x000fda0003f06270 */
[----:B------:R-:W-:Y:S05]  /*9340*/  @P0 BRA `(.L_x_110) ;  /* 0x0000026000000947 */ /* 0x000fea0003800000 */
[----:B-1----:R-:W1:Y:S01]  /*9350*/  LDS.128 R8, [R36+0x4100] ;  /* 0x0041000024087984 */ /* 0x002e620000000c00 */
        /* <DEDUP_REMOVED lines=37> */
.L_x_110:
[----:B------:R-:W-:Y:S05]  /*95b0*/  BSYNC B1 ;  /* 0x0000000000017941 */ /* 0x000fea0003800000 */
.L_x_109:
[----:B------:R-:W-:Y:S01]  /*95c0*/  IADD3 R0, R56, 0x20, RZ ;  /* 0x0000002038007810 */ /* 0x000fe20007ffe0ff */
[----:B------:R-:W-:Y:S03]  /*95d0*/  BSSY B1, `(.L_x_113) ;  /* 0x0000056000017945 */ /* 0x000fe60003800000 */
[----:B------:R-:W-:-:S13]  /*95e0*/  ISETP.GE.AND P0, PT, R0, R21, PT ;  /* 0x000000150000720c */ /* 0x000fda0003f06270 */
[----:B------:R-:W-:Y:S05]  /*95f0*/  @P0 BRA `(.L_x_114) ;  /* 0x0000053000000947 */ /* 0x000fea0003800000 */
[----:B------:R-:W-:Y:S01]  /*9600*/  ISETP.GE.AND P0, PT, R26, c[0x0][0x27c], PT ;  /* 0x00009f001a007a0c */ /* 0x000fe20003f06270 */
[----:B------:R-:W-:-:S12]  /*9610*/  BSSY B0, `(.L_x_115) ;  /* 0x0000028000007945 */ /* 0x000fd80003800000 */
        /* <DEDUP_REMOVED lines=12> */
[C---:B------:R-:W-:Y:S01]  /*96e0*/  FMUL.FTZ R11, R12.reuse, R8 ;  /* 0x000000080c0b7220 */ /* 0x040fe20000410000 */
[--C-:B------:R-:W-:Y:S01]  /*96f0*/  HADD2.F32 R15, -RZ, R10.reuse.H0_H0 ;  /* 0x2000000aff0f7230 */ /* 0x100fe20000004100 */
[----:B------:R-:W-:Y:S01]  /*9700*/  FMUL.FTZ R12, R12, R13 ;  /* 0x0000000d0c0c7220 */ /* 0x000fe20000410000 */
[----:B------:R-:W-:Y:S01]  /*9710*/  HADD2.F32 R14, -RZ, R10.H1_H1 ;  /* 0x3000000aff0e7230 */ /* 0x000fe20000004100 */
[----:B------:R-:W-:-:S02]  /*9720*/  FMUL.FTZ R10, R0, R9 ;  /* 0x00000009000a7220 */ /* 0x000fc40000410000 */
[----:B------:R-:W-:Y:S02]  /*9730*/  FMUL.FTZ R0, R0, R7 ;  /* 0x0000000700007220 */ /* 0x000fe40000410000 */
[C---:B------:R-:W-:Y:S02]  /*9740*/  FFMA.FTZ R19, R6.reuse, R13, -R11 ;  /* 0x0000000d06137223 */ /* 0x040fe4000001080b */
[----:B------:R-:W-:Y:S01]  /*9750*/  FFMA.FTZ R18, R6, R8, R12 ;  /* 0x0000000806127223 */ /* 0x000fe2000001000c */
[----:B------:R-:W-:Y:S01]  /*9760*/  HADD2.F32 R6, -RZ, R24.H1_H1 ;  /* 0x30000018ff067230 */ /* 0x000fe20000004100 */
[C---:B------:R-:W-:Y:S01]  /*9770*/  FFMA.FTZ R13, R3.reuse, R7, -R10 ;  /* 0x00000007030d7223 */ /* 0x040fe2000001080a */
[--C-:B------:R-:W-:Y:S01]  /*9780*/  HADD2.F32 R7, -RZ, R22.reuse.H1_H1 ;  /* 0x30000016ff077230 */ /* 0x100fe20000004100 */
[----:B------:R-:W-:Y:S01]  /*9790*/  FFMA.FTZ R12, R3, R9, R0 ;  /* 0x00000009030c7223 */ /* 0x000fe20000010000 */
[----:B------:R-:W-:Y:S02]  /*97a0*/  HADD2.F32 R0, -RZ, R22.H0_H0 ;  /* 0x20000016ff007230 */ /* 0x000fe40000004100 */
[----:B------:R-:W-:Y:S01]  /*97b0*/  HADD2.F32 R3, -RZ, R24.H0_H0 ;  /* 0x20000018ff037230 */ /* 0x000fe20000004100 */
[----:B------:R-:W-:-:S02]  /*97c0*/  FMUL.FTZ R9, R7, R14 ;  /* 0x0000000e07097220 */ /* 0x000fc40000410000 */
[----:B------:R-:W-:Y:S02]  /*97d0*/  FMUL.FTZ R8, R7, R15 ;  /* 0x0000000f07087220 */ /* 0x000fe40000410000 */
[C---:B------:R-:W-:Y:S02]  /*97e0*/  FMUL.FTZ R7, R0.reuse, R16 ;  /* 0x0000001000077220 */ /* 0x040fe40000410000 */
[----:B------:R-:W-:Y:S02]  /*97f0*/  FMUL.FTZ R0, R0, R17 ;  /* 0x0000001100007220 */ /* 0x000fe40000410000 */
[----:B------:R-:W-:Y:S01]  /*9800*/  FFMA.FTZ R11, R6, R15, -R9 ;  /* 0x0000000f060b7223 */ /* 0x000fe20000010809 */
        /* <DEDUP_REMOVED lines=8> */
.L_x_116:
[----:B------:R-:W-:Y:S05]  /*9890*/  BSYNC B0 ;  /* 0x0000000000007941 */ /* 0x000fea0003800000 */
.L_x_115:
        /* <DEDUP_REMOVED lines=41> */
.L_x_114:
[----:B------:R-:W-:Y:S05]  /*9b30*/  BSYNC B1 ;  /* 0x0000000000017941 */ /* 0x000fea0003800000 */
.L_x_113:
        /* <DEDUP_REMOVED lines=45> */
.L_x_120:
[----:B------:R-:W-:Y:S05]  /*9e10*/  BSYNC B0 ;  /* 0x0000000000007941 */ /* 0x000fea0003800000 */
.L_x_119:
        /* <DEDUP_REMOVED lines=41> */
.L_x_118:
[----:B------:R-:W-:Y:S05]  /*a0b0*/  BSYNC B1 ;  /* 0x0000000000017941 */ /* 0x000fea0003800000 */
.L_x_117:
[----:B------:R-:W-:-:S04]  /*a0c0*/  IADD3 R0, R56, 0x60, RZ ;  /* 0x0000006038007810 */ /* 0x000fc80007ffe0ff */
        /* <DEDUP_REMOVED lines=43> */
.L_x_123:
[----:B------:R-:W-:Y:S05]  /*a380*/  BSYNC B0 ;  /* 0x0000000000007941 */ /* 0x000fea0003800000 */
.L_x_122:
        /* <DEDUP_REMOVED lines=40> */
[----:B------:R1:W-:Y:S01]  /*a610*/  STS.128 [R36+0x7100], R8 ;  /* 0x0071000824007388 */ /* 0x0003e20000000c00 */
[----:B------:R-:W-:Y:S05]  /*a620*/  BRA `(.L_x_121) ;  /* 0x00001ba000007947 */ /* 0x000fea0003800000 */
.L_x_106:
[----:B------:R-:W-:Y:S01]  /*a630*/  BSSY B0, `(.L_x_124) ;  /* 0x0000011000007945 */ /* 0x000fe20003800000 */
[----:B------:R-:W-:Y:S01]  /*a640*/  CS2R R10, SRZ ;  /* 0x00000000000a7805 */ /* 0x000fe2000001ff00 */
[----:B------:R-:W-:Y:S01]  /*a650*/  CS2R R8, SRZ ;  /* 0x0000000000087805 */ /* 0x000fe2000001ff00 */
[----:B------:R-:W-:Y:S01]  /*a660*/  CS2R R14, SRZ ;  /* 0x00000000000e7805 */ /* 0x000fe2000001ff00 */
[----:B------:R-:W-:Y:S01]  /*a670*/  CS2R R12, SRZ ;  /* 0x00000000000c7805 */ /* 0x000fe2000001ff00 */
[----:B------:R-:W-:Y:S05]  /*a680*/  @P5 BRA `(.L_x_125) ;  /* 0x000000b000005947 */ /* 0x000fea0003800000 */
[C---:B------:R-:W-:Y:S01]  /*a690*/  ISETP.GE.AND P0, PT, R22.reuse, c[0x0][0x27c], PT ;  /* 0x00009f0016007a0c */ /* 0x040fe20003f06270 */
[C---:B------:R-:W-:Y:S01]  /*a6a0*/  IMAD.SHL.U32 R6, R22.reuse, 0x2, RZ ;  /* 0x0000000216067824 */ /* 0x040fe200078e00ff */
[----:B------:R-:W-:Y:S01]  /*a6b0*/  SHF.L.U64.HI R0, R22, 0x1, R23 ;  /* 0x0000000116007819 */ /* 0x000fe20000010217 */
[----:B------:R-:W-:-:S03]  /*a6c0*/  CS2R R10, SRZ ;  /* 0x00000000000a7805 */ /* 0x000fc6000001ff00 */
[C---:B------:R-:W-:Y:S02]  /*a6d0*/  IADD3 R18, P2, R6.reuse, R18, RZ ;  /* 0x0000001206127210 */ /* 0x040fe40007f5e0ff */
[----:B------:R-:W-:-:S03]  /*a6e0*/  IADD3 R6, P1, R6, R16, RZ ;  /* 0x0000001006067210 */ /* 0x000fc60007f3e0ff */
[C---:B------:R-:W-:Y:S02]  /*a6f0*/  IMAD.X R19, R0.reuse, 0x1, R19, P2 ;  /* 0x0000000100137824 */ /* 0x040fe400010e0613 */
[----:B------:R-:W-:Y:S01]  /*a700*/  IMAD.X R7, R0, 0x1, R17, P1 ;  /* 0x0000000100077824 */ /* 0x000fe200008e0611 */
[----:B------:R-:W-:Y:S05]  /*a710*/  @P0 BRA `(.L_x_125) ;  /* 0x0000002000000947 */ /* 0x000fea0003800000 */
[----:B------:R1:W5:Y:S04]  /*a720*/  LD.E.128 R12, [R18.64] ;  /* 0x00000008120c7980 */ /* 0x000368000c101d00 */
[----:B------:R1:W5:Y:S02]  /*a730*/  LD.E.128 R8, [R6.64] ;  /* 0x0000000806087980 */ /* 0x000364000c101d00 */
.L_x_125:
[----:B------:R-:W-:Y:S05]  /*a740*/  BSYNC B0 ;  /* 0x0000000000007941 */ /* 0x000fea0003800000 */
.L_x_124:
[----:B------:R-:W-:Y:S01]  /*a750*/  IMAD R3, R212, -0x80, R25 ;  /* 0xffffff80d4037824 */ /* 0x000fe200078e0219 */
[----:B------:R-:W-:Y:S01]  /*a760*/  ISETP.GE.AND P0, PT, R22, c[0x0][0x27c], PT ;  /* 0x00009f0016007a0c */ /* 0x000fe20003f06270 */
[--C-:B-----5:R-:W-:Y:S01]  /*a770*/  IMAD.MOV.U32 R21, RZ, RZ, R13.reuse ;  /* 0x000000ffff157224 */ /* 0x120fe200078e000d */
[--C-:B------:R-:W-:Y:S01]  /*a780*/  SHF.R.U64 R20, R12, 0x10, R13.reuse ;  /* 0x000000100c147819 */ /* 0x100fe2000000120d */
[----:B------:R-:W-:Y:S01]  /*a790*/  IMAD.MOV.U32 R24, RZ, RZ, R12 ;  /* 0x000000ffff187224 */ /* 0x000fe200078e000c */
[----:B------:R-:W-:Y:S01]  /*a7a0*/  IMNMX R45, R3, 0x80, PT ;  /* 0x00000080032d7817 */ /* 0x000fe20003800200 */
[----:B-1----:R-:W-:Y:S01]  /*a7b0*/  IMAD.MOV.U32 R19, RZ, RZ, R14 ;  /* 0x000000ffff137224 */ /* 0x002fe200078e000e */
[----:B------:R-:W-:Y:S01]  /*a7c0*/  SHF.R.U32.HI R17, RZ, 0x10, R13 ;  /* 0x00000010ff117819 */ /* 0x000fe2000001160d */
[----:B------:R-:W-:Y:S01]  /*a7d0*/  IMAD.MOV.U32 R18, RZ, RZ, R15 ;  /* 0x000000ffff127224 */ /* 0x000fe200078e000f */
[----:B------:R-:W-:Y:S01]  /*a7e0*/  ISETP.GE.OR P1, PT, R56, R45, P0 ;  /* 0x0000002d3800720c */ /* 0x000fe20000726670 */
[----:B------:R-:W-:-:S04]  /*a7f0*/  DEPBAR.LE SB0, 0x1 ;  /* 0x000080400000791a */ /* 0x000fc80000000000 */
[----:B------:R-:W-:Y:S01]  /*a800*/  SHF.R.U64 R16, R14, 0x10, R15 ;  /* 0x000000100e107819 */ /* 0x000fe2000000120f */
[----:B------:R-:W-:Y:S01]  /*a810*/  IMAD.MOV.U32 R14, RZ, RZ, R9 ;  /* 0x000000ffff0e7224 */ /* 0x000fe200078e0009 */
[----:B------:R-:W-:Y:S01]  /*a820*/  SHF.R.U32.HI R13, RZ, 0x10, R15 ;  /* 0x00000010ff0d7819 */ /* 0x000fe2000001160f */
[----:B------:R-:W-:Y:S01]  /*a830*/  IMAD.MOV.U32 R15, RZ, RZ, R8 ;  /* 0x000000ffff0f7224 */ /* 0x000fe200078e0008 */
[----:B------:R-:W-:Y:S01]  /*a840*/  SHF.R.U64 R12, R8, 0x10, R9 ;  /* 0x00000010080c7819 */ /* 0x000fe20000001209 */
[----:B------:R-:W-:Y:S01]  /*a850*/  IMAD.MOV.U32 R8, RZ, RZ, R11 ;  /* 0x000000ffff087224 */ /* 0x000fe200078e000b */
[----:B------:R-:W-:Y:S01]  /*a860*/  SHF.R.U32.HI R7, RZ, 0x10, R9 ;  /* 0x00000010ff077819 */ /* 0x000fe20000011609 */
[----:B------:R-:W-:Y:S01]  /*a870*/  IMAD.MOV.U32 R9, RZ, RZ, R10 ;  /* 0x000000ffff097224 */ /* 0x000fe200078e000a */
[--C-:B------:R-:W-:Y:S01]  /*a880*/  SHF.R.U64 R6, R10, 0x10, R11.reuse ;  /* 0x000000100a067819 */ /* 0x100fe2000000120b */
[----:B------:R-:W-:Y:S01]  /*a890*/  BSSY B0, `(.L_x_126) ;  /* 0x0000063000007945 */ /* 0x000fe20003800000 */
[----:B------:R-:W-:-:S02]  /*a8a0*/  SHF.R.U32.HI R0, RZ, 0x10, R11 ;  /* 0x00000010ff007819 */ /* 0x000fc4000001160b */
[----:B------:R-:W-:Y:S02]  /*a8b0*/  PRMT R48, R24, 0x5410, R9 ;  /* 0x0000541018307816 */ /* 0x000fe40000000009 */
[----:B------:R-:W-:Y:S02]  /*a8c0*/  PRMT R50, R21, 0x5410, R0 ;  /* 0x0000541015327816 */ /* 0x000fe40000000000 */
[----:B------:R-:W-:Y:S02]  /*a8d0*/  PRMT R49, R6, 0x5410, R20 ;  /* 0x0000541006317816 */ /* 0x000fe40000000014 */
[----:B------:R-:W-:Y:S02]  /*a8e0*/  PRMT R51, R17, 0x5410, R19 ;  /* 0x0000541011337816 */ /* 0x000fe40000000013 */
[----:B------:R-:W-:Y:S02]  /*a8f0*/  PRMT R53, R13, 0x5410, R18 ;  /* 0x000054100d357816 */ /* 0x000fe40000000012 */
[----:B------:R-:W-:-:S02]  /*a900*/  PRMT R52, R8, 0x5410, R16 ;  /* 0x0000541008347816 */ /* 0x000fc40000000010 */
[----:B------:R-:W-:Y:S02]  /*a910*/  PRMT R46, R15, 0x5410, R12 ;  /* 0x000054100f2e7816 */ /* 0x000fe4000000000c */
[----:B------:R-:W-:Y:S01]  /*a920*/  PRMT R47, R14, 0x5410, R7 ;  /* 0x000054100e2f7816 */ /* 0x000fe20000000007 */
[----:B------:R-:W-:Y:S06]  /*a930*/  BAR.SYNC.DEFER_BLOCKING 0x0 ;  /* 0x0000000000007b1d */ /* 0x000fec0000010000 */
[----:B------:R-:W-:Y:S05]  /*a940*/  @P1 BRA `(.L_x_127) ;  /* 0x0000057000001947 */ /* 0x000fea0003800000 */
[----:B------:R-:W-:Y:S01]  /*a950*/  MOV R0, c[0x0][0x27c] ;  /* 0x00009f0000007a02 */ /* 0x000fe20000000f00 */
[----:B------:R-:W1:Y:S01]  /*a960*/  LDS.128 R12, [R36+0x100] ;  /* 0x00010000240c7984 */ /* 0x000e620000000c00 */
[----:B------:R-:W-:-:S02]  /*a970*/  HADD2.F32 R7, -RZ, R46.H0_H0 ;  /* 0x2000002eff077230 */ /* 0x000fc40000004100 */
[----:B------:R-:W-:Y:S01]  /*a980*/  LEA.HI R0, R0, R57, RZ, 0x1d ;  /* 0x0000003900007211 */ /* 0x000fe200078fe8ff */
[----:B------:R-:W-:Y:S02]  /*a990*/  HADD2.F32 R19, -RZ, R48.H0_H0 ;  /* 0x20000030ff137230 */ /* 0x000fe40000004100 */
[----:B------:R-:W-:Y:S01]  /*a9a0*/  HADD2.F32 R17, -RZ, R49.H1_H1 ;  /* 0x30000031ff117230 */ /* 0x000fe20000004100 */
[----:B------:R-:W-:Y:S01]  /*a9b0*/  SHF.R.S32.HI R6, RZ, 0x1f, R0 ;  /* 0x0000001fff067819 */ /* 0x000fe20000011400 */
[----:B------:R-:W-:Y:S01]  /*a9c0*/  HADD2.F32 R18, -RZ, R50.H0_H0 ;  /* 0x20000032ff127230 */ /* 0x000fe20000004100 */
[----:B------:R-:W-:Y:S02]  /*a9d0*/  SHF.L.U32 R3, R0, 0x3, RZ ;  /* 0x0000000300037819 */ /* 0x000fe400000006ff */
[----:B------:R-:W-:Y:S01]  /*a9e0*/  LEA.HI R0, R6, R0, RZ, 0x3 ;  /* 0x0000000006007211 */ /* 0x000fe200078f18ff */
[----:B------:R-:W-:Y:S01]  /*a9f0*/  HADD2.F32 R6, -RZ, R47.H0_H0 ;  /* 0x2000002fff067230 */ /* 0x000fe20000004100 */
[----:B------:R-:W-:-:S02]  /*aa00*/  LOP3.LUT R3, R26, 0x38, R3, 0xf8, !PT ;  /* 0x000000381a037812 */ /* 0x000fc400078ef803 */
[----:B------:R-:W-:Y:S02]  /*aa10*/  SHF.L.U32 R0, R0, 0xa, RZ ;  /* 0x0000000a00007819 */ /* 0x000fe400000006ff */
[----:B------:R-:W-:Y:S02]  /*aa20*/  LOP3.LUT R3, R3, R28, RZ, 0x3c, !PT ;  /* 0x0000001c03037212 */ /* 0x000fe400078e3cff */
[----:B------:R-:W-:-:S04]  /*aa30*/  LOP3.LUT R0, R0, 0x7fffe000, RZ, 0xc0, !PT ;  /* 0x7fffe00000007812 */ /* 0x000fc800078ec0ff */
[----:B------:R-:W-:-:S04]  /*aa40*/  IADD3 R0, R3, R0, R27 ;  /* 0x0000000003007210 */ /* 0x000fc80007ffe01b */
[----:B------:R-:W-:Y:S01]  /*aa50*/  SHF.L.U32 R37, R0, 0x1, RZ ;  /* 0x0000000100257819 */ /* 0x000fe200000006ff */
[----:B------:R-:W-:-:S04]  /*aa60*/  HADD2.F32 R0, -RZ, R46.H1_H1 ;  /* 0x3000002eff007230 */ /* 0x000fc80000004100 */
[----:B------:R-:W2:Y:S01]  /*aa70*/  LDS.128 R8, [R37+0x100] ;  /* 0x0001000025087984 */ /* 0x000ea20000000c00 */
[--C-:B-1----:R-:W-:Y:S02]  /*aa80*/  HADD2.F32 R25, -RZ, R12.reuse.H0_H0 ;  /* 0x2000000cff197230 */ /* 0x102fe40000004100 */
[----:B------:R-:W-:Y:S02]  /*aa90*/  HADD2.F32 R24, -RZ, R12.H1_H1 ;  /* 0x3000000cff187230 */ /* 0x000fe40000004100 */
[--C-:B------:R-:W-:Y:S01]  /*aaa0*/  HADD2.F32 R27, -RZ, R13.reuse.H0_H0 ;  /* 0x2000000dff1b7230 */ /* 0x100fe20000004100 */
[----:B------:R-:W-:Y:S01]  /*aab0*/  FMUL.FTZ R3, R25, R7 ;  /* 0x0000000719037220 */ /* 0x000fe20000410000 */
[----:B------:R-:W-:Y:S02]  /*aac0*/  HADD2.F32 R26, -RZ, R13.H1_H1 ;  /* 0x3000000dff1a7230 */ /* 0x000fe40000004100 */
[--C-:B------:R-:W-:Y:S02]  /*aad0*/  HADD2.F32 R29, -RZ, R14.reuse.H0_H0 ;  /* 0x2000000eff1d7230 */ /* 0x100fe40000004100 */
[----:B------:R-:W-:-:S02]  /*aae0*/  HADD2.F32 R28, -RZ, R14.H1_H1 ;  /* 0x3000000eff1c7230 */ /* 0x000fc40000004100 */
[--C-:B------:R-:W-:Y:S02]  /*aaf0*/  HADD2.F32 R31, -RZ, R15.reuse.H0_H0 ;  /* 0x2000000fff1f7230 */ /* 0x100fe40000004100 */
[----:B------:R-:W-:Y:S02]  /*ab00*/  HADD2.F32 R30, -RZ, R15.H1_H1 ;  /* 0x3000000fff1e7230 */ /* 0x000fe40000004100 */
[--C-:B--2---:R-:W-:Y:S02]  /*ab10*/  HADD2.F32 R12, -RZ, R8.reuse.H0_H0 ;  /* 0x20000008ff0c7230 */ /* 0x104fe40000004100 */
[----:B------:R-:W-:Y:S02]  /*ab20*/  HADD2.F32 R8, -RZ, R8.H1_H1 ;  /* 0x30000008ff087230 */ /* 0x000fe40000004100 */
[--C-:B------:R-:W-:Y:S01]  /*ab30*/  HADD2.F32 R13, -RZ, R9.reuse.H0_H0 ;  /* 0x20000009ff0d7230 */ /* 0x100fe20000004100 */
[----:B------:R-:W-:Y:S01]  /*ab40*/  FFMA.FTZ R43, R12, R19, R3 ;  /* 0x000000130c2b7223 */ /* 0x000fe20000010003 */
[--C-:B------:R-:W-:Y:S01]  /*ab50*/  HADD2.F32 R14, -RZ, R10.reuse.H0_H0 ;  /* 0x2000000aff0e7230 */ /* 0x100fe20000004100 */
[-C--:B------:R-:W-:Y:S01]  /*ab60*/  FMUL.FTZ R3, R24, R0.reuse ;  /* 0x0000000018037220 */ /* 0x080fe20000410000 */
[----:B------:R-:W-:Y:S01]  /*ab70*/  HADD2.F32 R16, -RZ, R10.H1_H1 ;  /* 0x3000000aff107230 */ /* 0x000fe20000004100 */
[----:B------:R-:W-:Y:S01]  /*ab80*/  FMUL.FTZ R39, R8, R0 ;  /* 0x0000000008277220 */ /* 0x000fe20000410000 */
[----:B------:R-:W-:Y:S01]  /*ab90*/  HADD2.F32 R0, -RZ, R48.H1_H1 ;  /* 0x30000030ff007230 */ /* 0x000fe20000004100 */
[----:B------:R-:W-:Y:S01]  /*aba0*/  FMUL.FTZ R40, R12, R7 ;  /* 0x000000070c287220 */ /* 0x000fe20000410000 */
[----:B------:R-:W-:Y:S01]  /*abb0*/  HADD2.F32 R15, -RZ, R9.H1_H1 ;  /* 0x30000009ff0f7230 */ /* 0x000fe20000004100 */
[-C--:B------:R-:W-:Y:S01]  /*abc0*/  FMUL.FTZ R7, R27, R6.reuse ;  /* 0x000000061b077220 */ /* 0x080fe20000410000 */
[----:B------:R-:W-:Y:S01]  /*abd0*/  HADD2.F32 R10, -RZ, R51.H1_H1 ;  /* 0x30000033ff0a7230 */ /* 0x000fe20000004100 */
[----:B------:R-:W-:Y:S01]  /*abe0*/  FFMA.FTZ R42, R8, R17, R3 ;  /* 0x00000011082a7223 */ /* 0x000fe20000010003 */
[----:B------:R-:W-:Y:S01]  /*abf0*/  HADD2.F32 R3, -RZ, R47.H1_H1 ;  /* 0x3000002fff037230 */ /* 0x000fe20000004100 */
[----:B------:R-:W-:Y:S01]  /*ac00*/  FMUL.FTZ R35, R13, R6 ;  /* 0x000000060d237220 */ /* 0x000fe20000410000 */
[----:B------:R-:W-:Y:S01]  /*ac10*/  HADD2.F32 R9, -RZ, R49.H0_H0 ;  /* 0x20000031ff097230 */ /* 0x000fe20000004100 */
[----:B------:R-:W-:Y:S01]  /*ac20*/  FMUL.FTZ R6, R29, R0 ;  /* 0x000000001d067220 */ /* 0x000fe20000410000 */
[--C-:B------:R-:W-:Y:S01]  /*ac30*/  HADD2.F32 R21, -RZ, R11.reuse.H0_H0 ;  /* 0x2000000bff157230 */ /* 0x100fe20000004100 */
[----:B------:R-:W-:Y:S01]  /*ac40*/  FFMA.FTZ R41, R13, R18, R7 ;  /* 0x000000120d297223 */ /* 0x000fe20000010007 */
[----:B------:R-:W-:Y:S01]  /*ac50*/  HADD2.F32 R20, -RZ, R11.H1_H1 ;  /* 0x3000000bff147230 */ /* 0x000fe20000004100 */
[----:B------:R-:W-:Y:S01]  /*ac60*/  FFMA.FTZ R34, R14, R10, R6 ;  /* 0x0000000a0e227223 */ /* 0x000fe20000010006 */
[--C-:B------:R-:W-:Y:S01]  /*ac70*/  HADD2.F32 R8, -RZ, R52.reuse.H1_H1 ;  /* 0x30000034ff087230 */ /* 0x100fe20000004100 */
[-C--:B------:R-:W-:Y:S01]  /*ac80*/  FMUL.FTZ R7, R26, R3.reuse ;  /* 0x000000031a077220 */ /* 0x080fe20000410000 */
[----:B------:R-:W-:Y:S01]  /*ac90*/  HADD2.F32 R11, -RZ, R51.H0_H0 ;  /* 0x20000033ff0b7230 */ /* 0x000fe20000004100 */
[----:B------:R-:W-:Y:S01]  /*aca0*/  FMUL.FTZ R13, R15, R3 ;  /* 0x000000030f0d7220 */ /* 0x000fe20000410000 */
[----:B------:R-:W-:Y:S01]  /*acb0*/  HADD2.F32 R3, -RZ, R52.H0_H0 ;  /* 0x20000034ff037230 */ /* 0x000fe20000004100 */
[----:B------:R-:W-:Y:S01]  /*acc0*/  FMUL.FTZ R32, R14, R0 ;  /* 0x000000000e207220 */ /* 0x000fe20000410000 */
[----:B------:R-:W-:Y:S01]  /*acd0*/  HADD2.F32 R0, -RZ, R50.H1_H1 ;  /* 0x30000032ff007230 */ /* 0x000fe20000004100 */
[----:B------:R-:W-:-:S02]  /*ace0*/  FMUL.FTZ R6, R28, R9 ;  /* 0x000000091c067220 */ /* 0x000fc40000410000 */
[----:B------:R-:W-:Y:S01]  /*acf0*/  FFMA.FTZ R38, R15, R11, R7 ;  /* 0x0000000b0f267223 */ /* 0x000fe20000010007 */
[--C-:B------:R-:W-:Y:S01]  /*ad00*/  HADD2.F32 R7, -RZ, R53.reuse.H1_H1 ;  /* 0x30000035ff077230 */ /* 0x100fe20000004100 */
[C---:B------:R-:W-:Y:S01]  /*ad10*/  FFMA.FTZ R33, R16.reuse, R8, R6 ;  /* 0x0000000810217223 */ /* 0x040fe20000010006 */
[----:B------:R-:W-:Y:S01]  /*ad20*/  HADD2.F32 R6, -RZ, R53.H0_H0 ;  /* 0x20000035ff067230 */ /* 0x000fe20000004100 */
[----:B------:R-:W-:Y:S02]  /*ad30*/  FMUL.FTZ R14, R16, R9 ;  /* 0x00000009100e7220 */ /* 0x000fe40000410000 */
[-C--:B------:R-:W-:Y:S02]  /*ad40*/  FMUL.FTZ R9, R31, R3.reuse ;  /* 0x000000031f097220 */ /* 0x080fe40000410000 */
[----:B------:R-:W-:Y:S02]  /*ad50*/  FMUL.FTZ R12, R30, R0 ;  /* 0x000000001e0c7220 */ /* 0x000fe40000410000 */
[----:B------:R-:W-:-:S02]  /*ad60*/  FMUL.FTZ R3, R21, R3 ;  /* 0x0000000315037220 */ /* 0x000fc40000410000 */
[C---:B------:R-:W-:Y:S02]  /*ad70*/  FMUL.FTZ R0, R20.reuse, R0 ;  /* 0x0000000014007220 */ /* 0x040fe40000410000 */
[----:B------:R-:W-:Y:S02]  /*ad80*/  FFMA.FTZ R20, R20, R6, R12 ;  /* 0x0000000614147223 */ /* 0x000fe4000001000c */
[----:B------:R-:W-:Y:S02]  /*ad90*/  FFMA.FTZ R15, R27, R18, -R35 ;  /* 0x000000121b0f7223 */ /* 0x000fe40000010823 */
[----:B------:R-:W-:Y:S02]  /*ada0*/  FFMA.FTZ R13, R26, R11, -R13 ;  /* 0x0000000b1a0d7223 */ /* 0x000fe4000001080d */
[----:B------:R-:W-:Y:S02]  /*adb0*/  FFMA.FTZ R16, R25, R19, -R40 ;  /* 0x0000001319107223 */ /* 0x000fe40000010828 */
[----:B------:R-:W-:Y:S01]  /*adc0*/  FFMA.FTZ R12, R24, R17, -R39 ;  /* 0x00000011180c7223 */ /* 0x000fe20000010827 */
[----:B------:R-:W-:Y:S01]  /*add0*/  F2FP.PACK_AB R13, R13, R15 ;  /* 0x0000000f0d0d723e */ /* 0x000fe200000000ff */
        /* <DEDUP_REMOVED lines=8> */
[----:B------:R-:W-:Y:S01]  /*ae60*/  FFMA.FTZ R21, R21, R7, R9 ;  /* 0x0000000715157223 */ /* 0x000fe20000010009 */
[----:B------:R-:W-:-:S02]  /*ae70*/  F2FP.PACK_AB R9, R38, R41 ;  /* 0x000000292609723e */ /* 0x000fc400000000ff */
[----:B------:R-:W-:Y:S02]  /*ae80*/  F2FP.PACK_AB R15, R0, R3 ;  /* 0x00000003000f723e */ /* 0x000fe400000000ff */
[----:B------:R-:W-:-:S03]  /*ae90*/  F2FP.PACK_AB R11, R20, R21 ;  /* 0x00000015140b723e */ /* 0x000fc600000000ff */
[----:B------:R1:W-:Y:S04]  /*aea0*/  STS.128 [R36+0x100], R12 ;  /* 0x0001000c24007388 */ /* 0x0003e80000000c00 */
[----:B------:R1:W-:Y:S02]  /*aeb0*/  STS.128 [R37+0x100], R8 ;  /* 0x0001000825007388 */ /* 0x0003e40000000c00 */
.L_x_127:
[----:B------:R-:W-:Y:S05]  /*aec0*/  BSYNC B0 ;  /* 0x0000000000007941 */ /* 0x000fea0003800000 */
.L_x_126:
[----:B------:R-:W-:Y:S01]  /*aed0*/  IADD3 R3, R56, 0x20, RZ ;  /* 0x0000002038037810 */ /* 0x000fe20007ffe0ff */
[----:B------:R-:W-:Y:S03]  /*aee0*/  BSSY B0, `(.L_x_128) ;  /* 0x0000064000007945 */ /* 0x000fe60003800000 */
[----:B------:R-:W-:-:S13]  /*aef0*/  ISETP.GE.OR P1, PT, R3, R45, P0 ;  /* 0x0000002d0300720c */ /* 0x000fda0000726670 */
[----:B------:R-:W-:Y:S05]  /*af00*/  @P1 BRA `(.L_x_129) ;  /* 0x0000061000001947 */ /* 0x000fea0003800000 */
[----:B------:R-:W-:Y:S01]  /*af10*/  MOV R7, c[0x0][0x27c] ;  /* 0x00009f0000077a02 */ /* 0x000fe20000000f00 */
[----:B------:R-:W-:Y:S01]  /*af20*/  HADD2.F32 R18, -RZ, R48.H0_H0 ;  /* 0x20000030ff127230 */ /* 0x000fe20000004100 */
[----:B------:R-:W-:Y:S01]  /*af30*/  SHF.R.S32.HI R0, RZ, 0x1f, R3 ;  /* 0x0000001fff007819 */ /* 0x000fe20000011403 */
[----:B------:R-:W-:Y:S01]  /*af40*/  HADD2.F32 R17, -RZ, R50.H0_H0 ;  /* 0x20000032ff117230 */ /* 0x000fe20000004100 */
[----:B------:R-:W-:Y:S02]  /*af50*/  LEA.HI R7, R7, R57, RZ, 0x1d ;  /* 0x0000003907077211 */ /* 0x000fe400078fe8ff */
[----:B------:R-:W-:Y:S02]  /*af60*/  SHF.L.U32 R6, R3, 0x6, RZ ;  /* 0x0000000603067819 */ /* 0x000fe400000006ff */
[----:B------:R-:W-:Y:S02]  /*af70*/  LEA.HI R3, R0, R3, RZ, 0x3 ;  /* 0x0000000300037211 */ /* 0x000fe400078f18ff */
[----:B-1----:R-:W-:-:S02]  /*af80*/  SHF.R.S32.HI R10, RZ, 0x1f, R7 ;  /* 0x0000001fff0a7819 */ /* 0x002fc40000011407 */
[----:B------:R-:W-:Y:S02]  /*af90*/  LOP3.LUT R0, R6, 0x1c0, RZ, 0xc0, !PT ;  /* 0x000001c006007812 */ /* 0x000fe400078ec0ff */
[----:B------:R-:W-:Y:S02]  /*afa0*/  SHF.L.U32 R6, R3, 0x6, RZ ;  /* 0x0000000603067819 */ /* 0x000fe400000006ff */
[----:B------:R-:W-:Y:S02]  /*afb0*/  SHF.L.U32 R8, R7, 0x3, RZ ;  /* 0x0000000307087819 */ /* 0x000fe400000006ff */
[----:B------:R-:W-:Y:S02]  /*afc0*/  LEA.HI R7, R10, R7, RZ, 0x3 ;  /* 0x000000070a077211 */ /* 0x000fe400078f18ff */
[----:B------:R-:W-:Y:S02]  /*afd0*/  LOP3.LUT R9, R0, 0x38, R22, 0xf8, !PT ;  /* 0x0000003800097812 */ /* 0x000fe400078ef816 */
[----:B------:R-:W-:-:S02]  /*afe0*/  SHF.R.U32.HI R3, RZ, 0x3, R0 ;  /* 0x00000003ff037819 */ /* 0x000fc40000011600 */
[----:B------:R-:W-:Y:S02]  /*aff0*/  LOP3.LUT R6, R6, 0xfffffe00, RZ, 0xc0, !PT ;  /* 0xfffffe0006067812 */ /* 0x000fe400078ec0ff */
[----:B------:R-:W-:Y:S02]  /*b000*/  LOP3.LUT R8, R0, 0x38, R8, 0xf8, !PT ;  /* 0x0000003800087812 */ /* 0x000fe400078ef808 */
[----:B------:R-:W-:Y:S01]  /*b010*/  SHF.L.U32 R0, R7, 0xa, RZ ;  /* 0x0000000a07007819 */ /* 0x000fe200000006ff */
[----:B------:R-:W-:Y:S01]  /*b020*/  HADD2.F32 R7, -RZ, R47.H0_H0 ;  /* 0x2000002fff077230 */ /* 0x000fe20000004100 */
[----:B------:R-:W-:Y:S02]  /*b030*/  LOP3.LUT R9, R6, R9, R3, 0xf6, !PT ;  /* 0x0000000906097212 */ /* 0x000fe400078ef603 */
[----:B------:R-:W-:Y:S02]  /*b040*/  LOP3.LUT R3, R8, R3, RZ, 0x3c, !PT ;  /* 0x0000000308037212 */ /* 0x000fe400078e3cff */
[----:B------:R-:W-:-:S02]  /*b050*/  LOP3.LUT R0, R0, 0x7fffe000, RZ, 0xc0, !PT ;  /* 0x7fffe00000007812 */ /* 0x000fc400078ec0ff */
[----:B------:R-:W-:Y:S02]  /*b060*/  SHF.L.U32 R41, R9, 0x1, RZ ;  /* 0x0000000109297819 */ /* 0x000fe400000006ff */
[----:B------:R-:W-:Y:S01]  /*b070*/  IADD3 R0, R3, R0, R6 ;  /* 0x0000000003007210 */ /* 0x000fe20007ffe006 */
[--C-:B------:R-:W-:Y:S02]  /*b080*/  HADD2.F32 R3, -RZ, R46.reuse.H0_H0 ;  /* 0x2000002eff037230 */ /* 0x100fe40000004100 */
[----:B------:R-:W1:Y:S01]  /*b090*/  LDS.128 R8, [R41+0x100] ;  /* 0x0001000029087984 */ /* 0x000e620000000c00 */
[----:B------:R-:W-:Y:S01]  /*b0a0*/  SHF.L.U32 R37, R0, 0x1, RZ ;  /* 0x0000000100257819 */ /* 0x000fe200000006ff */
[----:B------:R-:W-:-:S04]  /*b0b0*/  HADD2.F32 R0, -RZ, R46.H1_H1 ;  /* 0x3000002eff007230 */ /* 0x000fc80000004100 */
[----:B------:R-:W2:Y:S01]  /*b0c0*/  LDS.128 R12, [R37+0x100] ;  /* 0x00010000250c7984 */ /* 0x000ea20000000c00 */
[--C-:B-1----:R-:W-:Y:S02]  /*b0d0*/  HADD2.F32 R25, -RZ, R8.reuse.H0_H0 ;  /* 0x20000008ff197230 */ /* 0x102fe40000004100 */
[----:B------:R-:W-:Y:S02]  /*b0e0*/  HADD2.F32 R24, -RZ, R8.H1_H1 ;  /* 0x30000008ff187230 */ /* 0x000fe40000004100 */
[----:B------:R-:W-:Y:S01]  /*b0f0*/  HADD2.F32 R27, -RZ, R9.H0_H0 ;  /* 0x20000009ff1b7230 */ /* 0x000fe20000004100 */
[C---:B------:R-:W-:Y:S01]  /*b100*/  FMUL.FTZ R8, R3.reuse, R25 ;  /* 0x0000001903087220 */ /* 0x040fe20000410000 */
[--C-:B--2---:R-:W-:Y:S02]  /*b110*/  HADD2.F32 R6, -RZ, R12.reuse.H0_H0 ;  /* 0x2000000cff067230 */ /* 0x104fe40000004100 */
[--C-:B------:R-:W-:Y:S02]  /*b120*/  HADD2.F32 R20, -RZ, R15.reuse.H0_H0 ;  /* 0x2000000fff147230 */ /* 0x100fe40000004100 */
[----:B------:R-:W-:Y:S01]  /*b130*/  HADD2.F32 R19, -RZ, R15.H1_H1 ;  /* 0x3000000fff137230 */ /* 0x000fe20000004100 */
[----:B------:R-:W-:Y:S01]  /*b140*/  FMUL.FTZ R40, R3, R6 ;  /* 0x0000000603287220 */ /* 0x000fe20000410000 */
[----:B------:R-:W-:Y:S01]  /*b150*/  HADD2.F32 R12, -RZ, R12.H1_H1 ;  /* 0x3000000cff0c7230 */ /* 0x000fe20000004100 */
[----:B------:R-:W-:Y:S01]  /*b160*/  FMUL.FTZ R3, R0, R24 ;  /* 0x0000001800037220 */ /* 0x000fe20000410000 */
[----:B------:R-:W-:Y:S01]  /*b170*/  HADD2.F32 R15, -RZ, R49.H1_H1 ;  /* 0x30000031ff0f7230 */ /* 0x000fe20000004100 */
[----:B------:R-:W-:Y:S01]  /*b180*/  FFMA.FTZ R44, R18, R6, R8 ;  /* 0x00000006122c7223 */ /* 0x000fe20000010008 */
[----:B------:R-:W-:Y:S01]  /*b190*/  HADD2.F32 R26, -RZ, R9.H1_H1 ;  /* 0x30000009ff1a7230 */ /* 0x000fe20000004100 */
[-C--:B------:R-:W-:Y:S01]  /*b1a0*/  FMUL.FTZ R39, R0, R12.reuse ;  /* 0x0000000c00277220 */ /* 0x080fe20000410000 */
[----:B------:R-:W-:Y:S01]  /*b1b0*/  HADD2.F32 R9, -RZ, R13.H0_H0 ;  /* 0x2000000dff097230 */ /* 0x000fe20000004100 */
[----:B------:R-:W-:Y:S01]  /*b1c0*/  FFMA.FTZ R43, R15, R12, R3 ;  /* 0x0000000c0f2b7223 */ /* 0x000fe20000010003 */
[----:B------:R-:W-:Y:S01]  /*b1d0*/  HADD2.F32 R3, -RZ, R47.H1_H1 ;  /* 0x3000002fff037230 */ /* 0x000fe20000004100 */
[C---:B------:R-:W-:Y:S01]  /*b1e0*/  FMUL.FTZ R6, R7.reuse, R27 ;  /* 0x0000001b07067220 */ /* 0x040fe20000410000 */
[----:B------:R-:W-:Y:S01]  /*b1f0*/  HADD2.F32 R29, -RZ, R10.H0_H0 ;  /* 0x2000000aff1d7230 */ /* 0x000fe20000004100 */
[-C--:B------:R-:W-:Y:S01]  /*b200*/  FMUL.FTZ R36, R7, R9.reuse ;  /* 0x0000000907247220 */ /* 0x080fe20000410000 */
[----:B------:R-:W-:Y:S01]  /*b210*/  HADD2.F32 R0, -RZ, R48.H1_H1 ;  /* 0x30000030ff007230 */ /* 0x000fe20000004100 */
[----:B------:R-:W-:Y:S01]  /*b220*/  FFMA.FTZ R42, R17, R9, R6 ;  /* 0x00000009112a7223 */ /* 0x000fe20000010006 */
[----:B------:R-:W-:Y:S01]  /*b230*/  HADD2.F32 R16, -RZ, R13.H1_H1 ;  /* 0x3000000dff107230 */ /* 0x000fe20000004100 */
[C---:B------:R-:W-:Y:S01]  /*b240*/  FMUL.FTZ R8, R3.reuse, R26 ;  /* 0x0000001a03087220 */ /* 0x040fe20000410000 */
[--C-:B------:R-:W-:Y:S01]  /*b250*/  HADD2.F32 R31, -RZ, R11.reuse.H0_H0 ;  /* 0x2000000bff1f7230 */ /* 0x100fe20000004100 */
[----:B------:R-:W-:Y:S01]  /*b260*/  FMUL.FTZ R7, R0, R29 ;  /* 0x0000001d00077220 */ /* 0x000fe20000410000 */
[----:B------:R-:W-:Y:S01]  /*b270*/  HADD2.F32 R30, -RZ, R11.H1_H1 ;  /* 0x3000000bff1e7230 */ /* 0x000fe20000004100 */
[----:B------:R-:W-:Y:S01]  /*b280*/  FMUL.FTZ R34, R3, R16 ;  /* 0x0000001003227220 */ /* 0x000fe20000410000 */
[----:B------:R-:W-:-:S02]  /*b290*/  HADD2.F32 R13, -RZ, R14.H0_H0 ;  /* 0x2000000eff0d7230 */ /* 0x000fc40000004100 */
[----:B------:R-:W-:Y:S02]  /*b2a0*/  HADD2.F32 R28, -RZ, R10.H1_H1 ;  /* 0x3000000aff1c7230 */ /* 0x000fe40000004100 */
[--C-:B------:R-:W-:Y:S01]  /*b2b0*/  HADD2.F32 R11, -RZ, R51.reuse.H0_H0 ;  /* 0x20000033ff0b7230 */ /* 0x100fe20000004100 */
[-C--:B------:R-:W-:Y:S01]  /*b2c0*/  FMUL.FTZ R32, R0, R13.reuse ;  /* 0x0000000d00207220 */ /* 0x080fe20000410000 */
[----:B------:R-:W-:Y:S02]  /*b2d0*/  HADD2.F32 R10, -RZ, R51.H1_H1 ;  /* 0x30000033ff0a7230 */ /* 0x000fe40000004100 */
[----:B------:R-:W-:Y:S01]  /*b2e0*/  HADD2.F32 R6, -RZ, R49.H0_H0 ;  /* 0x20000031ff067230 */ /* 0x000fe20000004100 */
[----:B------:R-:W-:Y:S01]  /*b2f0*/  FFMA.FTZ R38, R11, R16, R8 ;  /* 0x000000100b267223 */ /* 0x000fe20000010008 */
[----:B------:R-:W-:Y:S01]  /*b300*/  HADD2.F32 R14, -RZ, R14.H1_H1 ;  /* 0x3000000eff0e7230 */ /* 0x000fe20000004100 */
[----:B------:R-:W-:Y:S01]  /*b310*/  FFMA.FTZ R35, R10, R13, R7 ;  /* 0x0000000d0a237223 */ /* 0x000fe20000010007 */
[----:B------:R-:W-:Y:S01]  /*b320*/  HADD2.F32 R0, -RZ, R50.H1_H1 ;  /* 0x30000032ff007230 */ /* 0x000fe20000004100 */
[C---:B------:R-:W-:Y:S01]  /*b330*/  FMUL.FTZ R7, R6.reuse, R28 ;  /* 0x0000001c06077220 */ /* 0x040fe20000410000 */
[--C-:B------:R-:W-:Y:S01]  /*b340*/  HADD2.F32 R8, -RZ, R52.reuse.H1_H1 ;  /* 0x30000034ff087230 */ /* 0x100fe20000004100 */
[----:B------:R-:W-:Y:S01]  /*b350*/  FMUL.FTZ R21, R6, R14 ;  /* 0x0000000e06157220 */ /* 0x000fe20000410000 */
[----:B------:R-:W-:Y:S01]  /*b360*/  HADD2.F32 R3, -RZ, R52.H0_H0 ;  /* 0x20000034ff037230 */ /* 0x000fe20000004100 */
[----:B------:R-:W-:Y:S01]  /*b370*/  FMUL.FTZ R12, R0, R30 ;  /* 0x0000001e000c7220 */ /* 0x000fe20000410000 */
[--C-:B------:R-:W-:Y:S01]  /*b380*/  HADD2.F32 R6, -RZ, R53.reuse.H0_H0 ;  /* 0x20000035ff067230 */ /* 0x100fe20000004100 */
[----:B------:R-:W-:Y:S01]  /*b390*/  FFMA.FTZ R33, R8, R14, R7 ;  /* 0x0000000e08217223 */ /* 0x000fe20000010007 */
[----:B------:R-:W-:Y:S01]  /*b3a0*/  HADD2.F32 R7, -RZ, R53.H1_H1 ;  /* 0x30000035ff077230 */ /* 0x000fe20000004100 */
[----:B------:R-:W-:-:S02]  /*b3b0*/  FMUL.FTZ R9, R3, R31 ;  /* 0x0000001f03097220 */ /* 0x000fc40000410000 */
[----:B------:R-:W-:Y:S02]  /*b3c0*/  FMUL.FTZ R3, R3, R20 ;  /* 0x0000001403037220 */ /* 0x000fe40000410000 */
[-C--:B------:R-:W-:Y:S02]  /*b3d0*/  FMUL.FTZ R0, R0, R19.reuse ;  /* 0x0000001300007220 */ /* 0x080fe40000410000 */
[----:B------:R-:W-:Y:S02]  /*b3e0*/  FFMA.FTZ R19, R6, R19, R12 ;  /* 0x0000001306137223 */ /* 0x000fe4000001000c */
[----:B------:R-:W-:Y:S02]  /*b3f0*/  FFMA.FTZ R12, R15, R24, -R39 ;  /* 0x000000180f0c7223 */ /* 0x000fe40000010827 */
[----:B------:R-:W-:Y:S02]  /*b400*/  FFMA.FTZ R15, R17, R27, -R36 ;  /* 0x0000001b110f7223 */ /* 0x000fe40000010824 */
[----:B------:R-:W-:-:S02]  /*b410*/  FFMA.FTZ R13, R11, R26, -R34 ;  /* 0x0000001a0b0d7223 */ /* 0x000fc40000010822 */
        /* <DEDUP_REMOVED lines=12> */
[----:B------:R-:W-:Y:S02]  /*b4e0*/  F2FP.PACK_AB R10, R33, R35 ;  /* 0x00000023210a723e */ /* 0x000fe400000000ff */
[----:B------:R-:W-:Y:S01]  /*b4f0*/  F2FP.PACK_AB R11, R19, R20 ;  /* 0x00000014130b723e */ /* 0x000fe200000000ff */
[----:B------:R1:W-:Y:S04]  /*b500*/  STS.128 [R41+0x100], R12 ;  /* 0x0001000c29007388 */ /* 0x0003e80000000c00 */
[----:B------:R1:W-:Y:S02]  /*b510*/  STS.128 [R37+0x100], R8 ;  /* 0x0001000825007388 */ /* 0x0003e40000000c00 */
.L_x_129:
[----:B------:R-:W-:Y:S05]  /*b520*/  BSYNC B0 ;  /* 0x0000000000007941 */ /* 0x000fea0003800000 */
.L_x_128:
        /* <DEDUP_REMOVED lines=101> */
.L_x_131:
[----:B------:R-:W-:Y:S05]  /*bb80*/  BSYNC B0 ;  /* 0x0000000000007941 */ /* 0x000fea0003800000 */
.L_x_130:
[----:B------:R-:W-:-:S04]  /*bb90*/  IADD3 R3, R56, 0x60, RZ ;  /* 0x0000006038037810 */ /* 0x000fc80007ffe0ff */
        /* <DEDUP_REMOVED lines=37> */
[-C--:B------:R-:W-:Y:S01]  /*bdf0*/  FMUL.FTZ R38, R3, R6.reuse ;  /* 0x0000000603267220 */ /* 0x080fe20000410000 */
        /* <DEDUP_REMOVED lines=32> */
[-C--:B------:R-:W-:Y:S01]  /*c000*/  FMUL.FTZ R21, R6, R14.reuse ;  /* 0x0000000e06157220 */ /* 0x080fe20000410000 */
        /* <DEDUP_REMOVED lines=28> */
.L_x_121:
[----:B------:R-:W-:Y:S05]  /*c1d0*/  BSYNC B2 ;  /* 0x0000000000027941 */ /* 0x000fea0003800000 */
.L_x_105:
[----:B------:R-:W-:Y:S01]  /*c1e0*/  LEA.HI R117, R117, R227, RZ, 0x5 ;  /* 0x000000e375757211 */ /* 0x000fe200078f28ff */
[----:B------:R-:W-:Y:S01]  /*c1f0*/  BAR.SYNC.DEFER_BLOCKING 0x0 ;  /* 0x0000000000007b1d */ /* 0x000fe20000010000 */
[C---:B------:R-:W-:Y:S01]  /*c200*/  IMAD.SHL.U32 R0, R57.reuse, 0x40, RZ ;  /* 0x0000004039007824 */ /* 0x040fe200078e00ff */
[----:B------:R-:W-:Y:S01]  /*c210*/  LOP3.LUT P0, RZ, R57, 0x2, RZ, 0xc0, !PT ;  /* 0x0000000239ff7812 */ /* 0x000fe2000780c0ff */
[----:B------:R-:W-:-:S02]  /*c220*/  IMAD.SHL.U32 R3, R56, 0x8, RZ ;  /* 0x0000000838037824 */ /* 0x000fc400078e00ff */
[----:B------:R-:W-:Y:S01]  /*c230*/  IMAD.SHL.U32 R176, R117, 0x20, RZ ;  /* 0x0000002075b07824 */ /* 0x000fe200078e00ff */
[----:B------:R-:W-:Y:S01]  /*c240*/  LOP3.LUT R0, R0, 0x1c0, RZ, 0xc0, !PT ;  /* 0x000001c000007812 */ /* 0x000fe200078ec0ff */
[----:B------:R-:W-:-:S03]  /*c250*/  IMAD.WIDE.U32 R6, R59, c[0x0][0x208], RZ ;  /* 0x000082003b067a25 */ /* 0x000fc600078e00ff */
[----:B------:R-:W-:Y:S01]  /*c260*/  LOP3.LUT R176, R176, 0x7ffffc00, RZ, 0xc0, !PT ;  /* 0x7ffffc00b0b07812 */ /* 0x000fe200078ec0ff */
[----:B------:R-:W-:Y:S01]  /*c270*/  IMAD R116, R59, -0x80, R196 ;  /* 0xffffff803b747824 */ /* 0x000fe200078e02c4 */
[----:B------:R-:W-:Y:S01]  /*c280*/  LOP3.LUT R3, R0, 0x8, R3, 0xf8, !PT ;  /* 0x0000000800037812 */ /* 0x000fe200078ef803 */
[----:B------:R-:W-:Y:S01]  /*c290*/  IMAD.MOV.U32 R184, RZ, RZ, 0x6 ;  /* 0x00000006ffb87424 */ /* 0x000fe200078e00ff */
[----:B------:R-:W-:Y:S01]  /*c2a0*/  SHF.R.U32.HI R0, RZ, 0x3, R0 ;  /* 0x00000003ff007819 */ /* 0x000fe20000011600 */
[----:B------:R-:W-:Y:S02]  /*c2b0*/  IMAD.IADD R176, R4, 0x1, R176 ;  /* 0x0000000104b07824 */ /* 0x000fe400078e02b0 */
[----:B------:R-:W-:Y:S01]  /*c2c0*/  IMAD.SHL.U32 R226, R58, 0x2, RZ ;  /* 0x000000023ae27824 */ /* 0x000fe200078e00ff */
[----:B------:R-:W-:Y:S02]  /*c2d0*/  LOP3.LUT R0, R3, R0, RZ, 0x3c, !PT ;  /* 0x0000000003007212 */ /* 0x000fe400078e3cff */
[C---:B------:R-:W-:Y:S01]  /*c2e0*/  LEA R188, R176.reuse, 0x100, 0x1 ;  /* 0x00000100b0bc7811 */ /* 0x040fe200078e08ff */
[----:B------:R-:W-:-:S02]  /*c2f0*/  IMAD.SHL.U32 R176, R176, 0x2, RZ ;  /* 0x00000002b0b07824 */ /* 0x000fc400078e00ff */
[----:B------:R-:W-:Y:S02]  /*c300*/  IMAD R0, R54, 0x200, R0 ;  /* 0x0000020036007824 */ /* 0x000fe400078e0200 */
[--C-:B------:R-:W-:Y:S01]  /*c310*/  IMAD R180, R5, 0x2, R188.reuse ;  /* 0x0000000205b47824 */ /* 0x100fe200078e02bc */
[----:B------:R-:W-:Y:S01]  /*c320*/  LDSM.16.M88.4 R136, [R176+0x100] ;  /* 0x00010000b088783b */ /* 0x000fe20000000200 */
[C---:B------:R-:W-:Y:S02]  /*c330*/  IMAD R188, R2.reuse, 0x2, R188 ;  /* 0x0000000202bc7824 */ /* 0x040fe400078e02bc */
[----:B------:R-:W-:Y:S01]  /*c340*/  IMAD R200, R2, 0x2, R180 ;  /* 0x0000000202c87824 */ /* 0x000fe200078e02b4 */
[----:B------:R-:W-:Y:S01]  /*c350*/  LDSM.16.M88.4 R140, [R180] ;  /* 0x00000000b48c783b */ /* 0x000fe20000000200 */
[----:B------:R-:W-:-:S03]  /*c360*/  IMAD.SHL.U32 R119, R0, 0x2, RZ ;  /* 0x0000000200777824 */ /* 0x000fc600078e00ff */
[----:B------:R-:W-:Y:S02]  /*c370*/  LDSM.16.M88.4 R168, [R188] ;  /* 0x00000000bca8783b */ /* 0x000fe40000000200 */
[C---:B------:R-:W-:Y:S02]  /*c380*/  IADD3 R0, R119.reuse, 0x8100, RZ ;  /* 0x0000810077007810 */ /* 0x040fe40007ffe0ff */
[----:B------:R-:W-:Y:S01]  /*c390*/  LDSM.16.M88.4 R172, [R200] ;  /* 0x00000000c8ac783b */ /* 0x000fe20000000200 */
[----:B------:R-:W-:Y:S02]  /*c3a0*/  IADD3 R210, R119, 0x8120, RZ ;  /* 0x0000812077d27810 */ /* 0x000fe40007ffe0ff */
[----:B------:R-:W-:Y:S01]  /*c3b0*/  @P0 IADD3 R210, R0, -0x20, RZ ;  /* 0xffffffe000d20810 */ /* 0x000fe20007ffe0ff */
[----:B------:R-:W-:Y:S01]  /*c3c0*/  LDSM.16.M88.4 R176, [R176+0x4100] ;  /* 0x00410000b0b0783b */ /* 0x000fe20000000200 */
[----:B------:R-:W-:Y:S01]  /*c3d0*/  IMAD R0, R84, c[0x0][0x208], RZ ;  /* 0x0000820054007a24 */ /* 0x000fe200078e02ff */
[----:B------:R-:W-:-:S02]  /*c3e0*/  LEA R3, P0, R6, R244, 0x7 ;  /* 0x000000f406037211 */ /* 0x000fc400078038ff */
[----:B------:R-:W-:Y:S01]  /*c3f0*/  LDSM.16.M88.4 R180, [R180+0x4000] ;  /* 0x00400000b4b4783b */ /* 0x000fe20000000200 */
[----:B------:R-:W-:Y:S01]  /*c400*/  IMAD R0, R59, c[0x0][0x20c], R0 ;  /* 0x000083003b007a24 */ /* 0x000fe200078e0200 */
[C---:B------:R-:W-:Y:S02]  /*c410*/  IADD3 R225, R210.reuse, 0x800, RZ ;  /* 0x00000800d2e17810 */ /* 0x040fe40007ffe0ff */
[----:B------:R-:W-:Y:S01]  /*c420*/  LDSM.16.M88.4 R188, [R188+0x4000] ;  /* 0x00400000bcbc783b */ /* 0x000fe20000000200 */
[----:B------:R-:W-:Y:S01]  /*c430*/  IMAD.IADD R0, R7, 0x1, R0 ;  /* 0x0000000107007824 */ /* 0x000fe200078e0200 */
[C---:B------:R-:W-:Y:S02]  /*c440*/  IADD3 R224, R210.reuse, 0x1000, RZ ;  /* 0x00001000d2e07810 */ /* 0x040fe40007ffe0ff */
[----:B------:R-:W-:Y:S01]  /*c450*/  LDSM.16.M88.4 R200, [R200+0x4000] ;  /* 0x00400000c8c8783b */ /* 0x000fe20000000200 */
[----:B------:R-:W-:Y:S02]  /*c460*/  IADD3 R223, R210, 0x1800, RZ ;  /* 0x00001800d2df7810 */ /* 0x000fe40007ffe0ff */
[----:B------:R-:W-:Y:S01]  /*c470*/  LEA.HI.X R7, R6, R241, R0, 0x7, P0 ;  /* 0x000000f106077211 */ /* 0x000fe200000f3c00 */
[----:B------:R-:W-:Y:S01]  /*c480*/  BAR.SYNC.DEFER_BLOCKING 0x0 ;  /* 0x0000000000007b1d */ /* 0x000fe20000010000 */
[----:B------:R-:W-:Y:S01]  /*c490*/  IMAD.IADD R0, R116, 0x1, -R56 ;  /* 0x0000000174007824 */ /* 0x000fe200078e0a38 */
[----:B------:R-:W-:-:S02]  /*c4a0*/  LEA R6, P0, R3, c[0x0][0x1f8], 0x1 ;  /* 0x00007e0003067a11 */ /* 0x000fc400078008ff */
[----:B------:R-:W-:Y:S02]  /*c4b0*/  IADD3 R222, R210, 0x2000, RZ ;  /* 0x00002000d2de7810 */ /* 0x000fe40007ffe0ff */
[C---:B------:R-:W-:Y:S02]  /*c4c0*/  ISETP.LT.OR P5, PT, R0.reuse, 0x1, P4 ;  /* 0x000000010000780c */ /* 0x040fe400027a1670 */
[C---:B------:R-:W-:Y:S02]  /*c4d0*/  ISETP.LT.OR P2, PT, R0.reuse, 0x1, P3 ;  /* 0x000000010000780c */ /* 0x040fe40001f41670 */
[C---:B------:R-:W-:Y:S02]  /*c4e0*/  ISETP.LT.OR P1, PT, R0.reuse, 0x21, P4 ;  /* 0x000000210000780c */ /* 0x040fe40002721670 */
[----:B------:R-:W-:Y:S02]  /*c4f0*/  LEA.HI.X R7, R3, c[0x0][0x1fc], R7, 0x1, P0 ;  /* 0x00007f0003077a11 */ /* 0x000fe400000f0c07 */
[----:B------:R-:W-:-:S02]  /*c500*/  ISETP.LT.OR P6, PT, R0, 0x41, P4 ;  /* 0x000000410000780c */ /* 0x000fc400027c1670 */
[C---:B------:R-:W-:Y:S02]  /*c510*/  IADD3 R221, R210.reuse, 0x2800, RZ ;  /* 0x00002800d2dd7810 */ /* 0x040fe40007ffe0ff */
[C---:B------:R-:W-:Y:S02]  /*c520*/  IADD3 R220, R210.reuse, 0x3000, RZ ;  /* 0x00003000d2dc7810 */ /* 0x040fe40007ffe0ff */
[C---:B------:R-:W-:Y:S02]  /*c530*/  IADD3 R219, R210.reuse, 0x3800, RZ ;  /* 0x00003800d2db7810 */ /* 0x040fe40007ffe0ff */
[----:B------:R-:W-:Y:S01]  /*c540*/  IADD3 R218, R210, 0x4000, RZ ;  /* 0x00004000d2da7810 */ /* 0x000fe20007ffe0ff */
[----:B------:R-:W-:-:S04]  /*c550*/  DEPBAR.LE SB0, 0x0 ;  /* 0x000080000000791a */ /* 0x000fc80000000000 */
[----:B------:R-:W-:Y:S01]  /*c560*/  BAR.SYNC.DEFER_BLOCKING 0x0 ;  /* 0x0000000000007b1d */ /* 0x000fe20000010000 */
[C---:B------:R-:W-:Y:S02]  /*c570*/  IADD3 R217, R210.reuse, 0x4800, RZ ;  /* 0x00004800d2d97810 */ /* 0x040fe40007ffe0ff */
[C---:B------:R-:W-:Y:S02]  /*c580*/  IADD3 R216, R210.reuse, 0x5000, RZ ;  /* 0x00005000d2d87810 */ /* 0x040fe40007ffe0ff */
[C---:B------:R-:W-:Y:S02]  /*c590*/  IADD3 R215, R210.reuse, 0x5800, RZ ;  /* 0x00005800d2d77810 */ /* 0x040fe40007ffe0ff */
[C---:B------:R-:W-:Y:S02]  /*c5a0*/  IADD3 R214, R210.reuse, 0x6000, RZ ;  /* 0x00006000d2d67810 */ /* 0x040fe40007ffe0ff */
[C---:B------:R-:W-:Y:S02]  /*c5b0*/  IADD3 R213, R210.reuse, 0x6800, RZ ;  /* 0x00006800d2d57810 */ /* 0x040fe40007ffe0ff */
[----:B------:R-:W-:-:S02]  /*c5c0*/  IADD3 R212, R210, 0x7000, RZ ;  /* 0x00007000d2d47810 */ /* 0x000fc40007ffe0ff */
[----:B------:R-:W-:Y:S01]  /*c5d0*/  IADD3 R211, R210, 0x7800, RZ ;  /* 0x00007800d2d37810 */ /* 0x000fe20007ffe0ff */
[----:B-1----:R-:W1:Y:S04]  /*c5e0*/  LDSM.16.M88.4 R8, [R119+0x8900] ;  /* 0x008900007708783b */ /* 0x002e680000000200 */
[----:B------:R-:W2:Y:S04]  /*c5f0*/  LDSM.16.M88.4 R32, [R119+0x9900] ;  /* 0x009900007720783b */ /* 0x000ea80000000200 */
[----:B------:R-:W3:Y:S04]  /*c600*/  LDSM.16.M88.4 R12, [R119+0x8100] ;  /* 0x00810000770c783b */ /* 0x000ee80000000200 */
[----:B------:R-:W4:Y:S04]  /*c610*/  LDSM.16.M88.4 R20, [R119+0x9100] ;  /* 0x009100007714783b */ /* 0x000f280000000200 */
[----:B------:R-:W2:Y:S04]  /*c620*/  LDSM.16.M88.4 R60, [R210+0x1800] ;  /* 0x00180000d23c783b */ /* 0x000ea80000000200 */
[----:B------:R-:W3:Y:S04]  /*c630*/  LDSM.16.M88.4 R64, [R119+0xa100] ;  /* 0x00a100007740783b */ /* 0x000ee80000000200 */
[----:B------:R-:W3:Y:S04]  /*c640*/  LDSM.16.M88.4 R52, [R210] ;  /* 0x00000000d234783b */ /* 0x000ee80000000200 */
[----:B------:R-:W4:Y:S04]  /*c650*/  LDSM.16.M88.4 R44, [R210+0x1000] ;  /* 0x00100000d22c783b */ /* 0x000f280000000200 */
[----:B------:R-:W4:Y:S04]  /*c660*/  LDSM.16.M88.4 R68, [R119+0xa900] ;  /* 0x00a900007744783b */ /* 0x000f280000000200 */
[----:B------:R-:W-:Y:S01]  /*c670*/  LDSM.16.M88.4 R48, [R210+0x800] ;  /* 0x00080000d230783b */ /* 0x000fe20000000200 */
[C---:B-1----:R-:W-:Y:S08]  /*c680*/  HMMA.16816.F32 R28, R136.reuse, R8, RZ ;  /* 0x00000008881c723c */ /* 0x042ff000000018ff */
[C---:B------:R-:W-:Y:S08]  /*c690*/  HMMA.16816.F32 R24, R136.reuse, R10, RZ ;  /* 0x0000000a8818723c */ /* 0x040ff000000018ff */
[C---:B--2---:R-:W-:Y:S08]  /*c6a0*/  HMMA.16816.F32 R8, R136.reuse, R32, RZ ;  /* 0x000000208808723c */ /* 0x044ff000000018ff */
[C---:B---3--:R-:W-:Y:S08]  /*c6b0*/  HMMA.16816.F32 R36, R136.reuse, R14, RZ ;  /* 0x0000000e8824723c */ /* 0x048ff000000018ff */
[C---:B------:R-:W-:Y:S08]  /*c6c0*/  HMMA.16816.F32 R40, R136.reuse, R12, RZ ;  /* 0x0000000c8828723c */ /* 0x040ff000000018ff */
[C---:B----4-:R-:W-:Y:S08]  /*c6d0*/  HMMA.16816.F32 R16, R136.reuse, R20, RZ ;  /* 0x000000148810723c */ /* 0x050ff000000018ff */
[C---:B------:R-:W-:Y:S08]  /*c6e0*/  HMMA.16816.F32 R12, R136.reuse, R22, RZ ;  /* 0x00000016880c723c */ /* 0x040ff000000018ff */
[----:B------:R-:W-:Y:S01]  /*c6f0*/  HMMA.16816.F32 R20, R136, R34, RZ ;  /* 0x000000228814723c */ /* 0x000fe200000018ff */
[----:B------:R-:W1:Y:S07]  /*c700*/  LDSM.16.M88.4 R32, [R210+0x2000] ;  /* 0x00200000d220783b */ /* 0x000e6e0000000200 */
[----:B------:R-:W-:Y:S08]  /*c710*/  HMMA.16816.F32 R76, R140, R60, R8 ;  /* 0x0000003c8c4c723c */ /* 0x000ff00000001808 */
[----:B------:R-:W-:Y:S08]  /*c720*/  HMMA.16816.F32 R8, R136, R64, RZ ;  /* 0x000000408808723c */ /* 0x000ff000000018ff */
[C---:B------:R-:W-:Y:S01]  /*c730*/  HMMA.16816.F32 R104, R140.reuse, R54, R36 ;  /* 0x000000368c68723c */ /* 0x040fe20000001824 */
[----:B------:R-:W2:Y:S07]  /*c740*/  LDSM.16.M88.4 R36, [R210+0x2800] ;  /* 0x00280000d224783b */ /* 0x000eae0000000200 */
[----:B------:R-:W-:Y:S08]  /*c750*/  HMMA.16816.F32 R96, R140, R46, R12 ;  /* 0x0000002e8c60723c */ /* 0x000ff0000000180c */
[----:B------:R-:W-:Y:S08]  /*c760*/  HMMA.16816.F32 R12, R136, R68, RZ ;  /* 0x00000044880c723c */ /* 0x000ff000000018ff */
[C---:B-1----:R-:W-:Y:S07]  /*c770*/  HMMA.16816.F32 R88, R140.reuse, R32, R8 ;  /* 0x000000208c58723c */ /* 0x042fee0000001808 */
[----:B------:R-:W-:Y:S01]  /*c780*/  IMAD.MOV.U32 R8, RZ, RZ, c[0x0][0x208] ;  /* 0x00008200ff087624 */ /* 0x000fe200078e00ff */
[----:B------:R-:W-:Y:S04]  /*c790*/  HMMA.16816.F32 R108, R140, R48, R28 ;  /* 0x000000308c6c723c */ /* 0x000fe8000000181c */
[----:B------:R-:W-:-:S03]  /*c7a0*/  SHF.L.U64.HI R120, R8, R184, c[0x0][0x20c] ;  /* 0x0000830008787619 */ /* 0x000fc600000102b8 */
[----:B------:R-:W-:Y:S01]  /*c7b0*/  IMAD.SHL.U32 R48, R8, 0x40, RZ ;  /* 0x0000004008307824 */ /* 0x000fe200078e00ff */
[C---:B------:R-:W-:Y:S01]  /*c7c0*/  HMMA.16816.F32 R80, R140.reuse, R62, R20 ;  /* 0x0000003e8c50723c */ /* 0x040fe20000001814 */
[----:B------:R-:W1:Y:S03]  /*c7d0*/  LDSM.16.M88.4 R20, [R119+0xb100] ;  /* 0x00b100007714783b */ /* 0x000e660000000200 */
[----:B------:R-:W-:Y:S01]  /*c7e0*/  IADD3 R8, P0, R48, R6, RZ ;  /* 0x0000000630087210 */ /* 0x000fe20007f1e0ff */
[----:B------:R-:W-:Y:S03]  /*c7f0*/  STL [R1], R120 ;  /* 0x0000007801007387 */ /* 0x000fe60000100800 */
[----:B------:R-:W-:Y:S01]  /*c800*/  HMMA.16816.F32 R112, R140, R52, R40 ;  /* 0x000000348c70723c */ /* 0x000fe20000001828 */
[----:B------:R-:W-:Y:S01]  /*c810*/  IMAD.X R9, R120, 0x1, R7, P0 ;  /* 0x0000000178097824 */ /* 0x000fe200000e0607 */
[----:B------:R-:W-:Y:S01]  /*c820*/  LDSM.16.M88.4 R40, [R210+0x3000] ;  /* 0x00300000d228783b */ /* 0x000fe20000000200 */
[----:B------:R-:W-:-:S05]  /*c830*/  IADD3 R3, P0, R48, 0x80, RZ ;  /* 0x0000008030037810 */ /* 0x000fca0007f1e0ff */
[C---:B------:R-:W-:Y:S01]  /*c840*/  HMMA.16816.F32 R100, R140.reuse, R50, R24 ;  /* 0x000000328c64723c */ /* 0x040fe20000001818 */
[----:B------:R-:W3:Y:S07]  /*c850*/  LDSM.16.M88.4 R24, [R119+0xb900] ;  /* 0x00b900007718783b */ /* 0x000eee0000000200 */
[----:B------:R-:W-:Y:S01]  /*c860*/  HMMA.16816.F32 R72, R140, R44, R16 ;  /* 0x0000002c8c48723c */ /* 0x000fe20000001810 */
[----:B------:R-:W4:Y:S04]  /*c870*/  LDSM.16.M88.4 R44, [R210+0x3800] ;  /* 0x00380000d22c783b */ /* 0x000f280000000200 */
[----:B------:R-:W-:Y:S01]  /*c880*/  @!PT LDS RZ, [RZ] ;  /* 0x00000000fffff984 */ /* 0x000fe20000000800 */
[----:B------:R-:W-:Y:S01]  /*c890*/  @!PT LDS RZ, [RZ] ;  /* 0x00000000fffff984 */ /* 0x000fe20000000800 */
[----:B------:R-:W-:Y:S01]  /*c8a0*/  @!PT LDS RZ, [RZ] ;  /* 0x00000000fffff984 */ /* 0x000fe20000000800 */
[----:B------:R1:W-:Y:S01]  /*c8b0*/  LDGSTS.E.BYPASS.LTC128B.128 [R226+0x100], [R6.64], !P5 ;  /* 0x0010000006e27fae */ /* 0x0003e2000e901d48 */
[----:B------:R-:W-:-:S02]  /*c8c0*/  ISETP.LT.OR P5, PT, R0, 0x21, P3 ;  /* 0x000000210000780c */ /* 0x000fc40001fa1670 */
[----:B--2---:R-:W-:Y:S01]  /*c8d0*/  HMMA.16816.F32 R84, R140, R36, R12 ;  /* 0x000000248c54723c */ /* 0x004fe2000000180c */
[----:B------:R1:W-:Y:S04]  /*c8e0*/  LDGSTS.E.BYPASS.LTC128B.128 [R226+0x4100], [R6.64+0x80], !P2 ;  /* 0x0410008006e27fae */ /* 0x0003e8000d101d48 */
[----:B------:R2:W-:Y:S01]  /*c8f0*/  LDGSTS.E.BYPASS.LTC128B.128 [R226+0x1100], [R8.64], !P1 ;  /* 0x0110000008e27fae */ /* 0x0005e2000c901d48 */
[----:B------:R-:W-:Y:S01]  /*c900*/  IADD3 R10, P2, P1, R48, 0x80, R6 ;  /* 0x00000080300a7810 */ /* 0x000fe2000795e006 */
[----:B------:R-:W-:Y:S01]  /*c910*/  IMAD.X R13, RZ, RZ, R120, P0 ;  /* 0x000000ffff0d7224 */ /* 0x000fe200000e0678 */
[----:B------:R-:W-:Y:S02]  /*c920*/  HMMA.16816.F32 R28, R136, R70, RZ ;  /* 0x00000046881c723c */ /* 0x000fe400000018ff */
[----:B------:R-:W-:-:S02]  /*c930*/  IADD3.X R11, R120, RZ, R7, P2, P1 ;  /* 0x000000ff780b7210 */ /* 0x000fc400017e2407 */
[----:B------:R-:W-:-:S03]  /*c940*/  ISETP.LT.OR P2, PT, R0, 0x61, P4 ;  /* 0x000000610000780c */ /* 0x000fc60002741670 */
[----:B------:R3:W-:Y:S01]  /*c950*/  LDGSTS.E.BYPASS.LTC128B.128 [R226+0x5100], [R10.64], !P5 ;  /* 0x051000000ae27fae */ /* 0x0007e2000e901d48 */
[----:B------:R-:W-:Y:S01]  /*c960*/  HMMA.16816.F32 R16, R136, R66, RZ ;  /* 0x000000428810723c */ /* 0x000fe200000018ff */
[----:B------:R-:W-:Y:S02]  /*c970*/  ISETP.LT.OR P5, PT, R0, 0x41, P3 ;  /* 0x000000410000780c */ /* 0x000fe40001fa1670 */
[----:B-1----:R-:W-:Y:S02]  /*c980*/  IADD3 R6, P0, R8, R48, RZ ;  /* 0x0000003008067210 */ /* 0x002fe40007f1e0ff */
[----:B--2---:R-:W-:-:S03]  /*c990*/  IADD3 R8, P1, R3, R8, RZ ;  /* 0x0000000803087210 */ /* 0x004fc60007f3e0ff */
[----:B------:R-:W-:Y:S01]  /*c9a0*/  IMAD.X R7, R9, 0x1, R120, P0 ;  /* 0x0000000109077824 */ /* 0x000fe200000e0678 */
[----:B------:R-:W-:-:S07]  /*c9b0*/  IADD3 R12, P0, R3, R6, RZ ;  /* 0x00000006030c7210 */ /* 0x000fce0007f1e0ff */
[C---:B------:R-:W-:Y:S01]  /*c9c0*/  HMMA.16816.F32 R68, R140.reuse, R38, R28 ;  /* 0x000000268c44723c */ /* 0x040fe2000000181c */
[----:B------:R-:W-:Y:S01]  /*c9d0*/  IMAD.X R9, R13, 0x1, R9, P1 ;  /* 0x000000010d097824 */ /* 0x000fe200008e0609 */
[----:B------:R-:W-:Y:S01]  /*c9e0*/  ISETP.LT.OR P1, PT, R0, 0x61, P3 ;  /* 0x000000610000780c */ /* 0x000fe20001f21670 */
[----:B------:R1:W-:Y:S01]  /*c9f0*/  LDGSTS.E.BYPASS.LTC128B.128 [R226+0x2100], [R6.64], !P6 ;  /* 0x0210000006e27fae */ /* 0x0003e2000f101d48 */
[----:B------:R-:W-:Y:S01]  /*ca00*/  IMAD.MOV.U32 R0, RZ, RZ, 0x40 ;  /* 0x00000040ff007424 */ /* 0x000fe200078e00ff */
[----:B------:R-:W-:Y:S01]  /*ca10*/  LOP3.LUT P6, RZ, R57, 0x4, RZ, 0xc0, !PT ;  /* 0x0000000439ff7812 */ /* 0x000fe200078cc0ff */
[----:B------:R-:W-:Y:S01]  /*ca20*/  IMAD.X R13, R13, 0x1, R7, P0 ;  /* 0x000000010d0d7824 */ /* 0x000fe200000e0607 */
[----:B------:R3:W-:Y:S01]  /*ca30*/  LDGSTS.E.BYPASS.LTC128B.128 [R226+0x6100], [R8.64], !P5 ;  /* 0x0610000008e27fae */ /* 0x0007e2000e901d48 */
[----:B------:R-:W-:Y:S01]  /*ca40*/  HMMA.16816.F32 R92, R140, R34, R16 ;  /* 0x000000228c5c723c */ /* 0x000fe20000001810 */
[----:B------:R-:W-:Y:S02]  /*ca50*/  SEL R0, R0, 0xffffffc0, !P6 ;  /* 0xffffffc000007807 */ /* 0x000fe40007000000 */
[----:B------:R-:W-:-:S03]  /*ca60*/  ISETP.GE.AND P6, PT, R196, 0x81, PT ;  /* 0x00000081c400780c */ /* 0x000fc60003fc6270 */
[----:B------:R-:W-:Y:S02]  /*ca70*/  IMAD.IADD R209, R119, 0x1, R0 ;  /* 0x0000000177d17824 */ /* 0x000fe400078e0200 */
[----:B------:R-:W-:Y:S01]  /*ca80*/  HMMA.16816.F32 R32, R136, R20, RZ ;  /* 0x000000148820723c */ /* 0x000fe200000018ff */
[----:B------:R-:W-:-:S07]  /*ca90*/  IMAD.IADD R206, R0, 0x1, R210 ;  /* 0x0000000100ce7824 */ /* 0x000fce00078e02d2 */
[----:B------:R-:W-:Y:S01]  /*caa0*/  HMMA.16816.F32 R16, R136, R22, RZ ;  /* 0x000000168810723c */ /* 0x000fe200000018ff */
[----:B-1----:R-:W-:-:S07]  /*cab0*/  IADD3 R6, P0, R6, R48, RZ ;  /* 0x0000003006067210 */ /* 0x002fce0007f1e0ff */
[----:B---3--:R-:W-:Y:S01]  /*cac0*/  HMMA.16816.F32 R8, R136, R26, RZ ;  /* 0x0000001a8808723c */ /* 0x008fe200000018ff */
[----:B------:R-:W-:-:S05]  /*cad0*/  IMAD.X R7, R7, 0x1, R120, P0 ;  /* 0x0000000107077824 */ /* 0x000fca00000e0678 */
[----:B------:R1:W-:Y:S02]  /*cae0*/  LDGSTS.E.BYPASS.LTC128B.128 [R226+0x3100], [R6.64], !P2 ;  /* 0x0310000006e27fae */ /* 0x0003e4000d101d48 */
[C---:B------:R-:W-:Y:S02]  /*caf0*/  HMMA.16816.F32 R64, R140.reuse, R40, R32 ;  /* 0x000000288c40723c */ /* 0x040fe40000001820 */
[----:B------:R2:W-:Y:S04]  /*cb00*/  LDGSTS.E.BYPASS.LTC128B.128 [R226+0x7100], [R12.64], !P1 ;  /* 0x071000000ce27fae */ /* 0x0005e8000c901d48 */
[----:B------:R-:W3:Y:S02]  /*cb10*/  LDSM.16.M88.4 R28, [R209+0x9100] ;  /* 0x00910000d11c783b */ /* 0x000ee40000000200 */
[C---:B------:R-:W-:Y:S02]  /*cb20*/  HMMA.16816.F32 R56, R140.reuse, R42, R16 ;  /* 0x0000002a8c38723c */ /* 0x040fe40000001810 */
[----:B------:R-:W1:Y:S04]  /*cb30*/  LDSM.16.M88.4 R20, [R209+0x8100] ;  /* 0x00810000d114783b */ /* 0x000e680000000200 */
[----:B------:R-:W-:Y:S02]  /*cb40*/  LDSM.16.M88.4 R16, [R209+0x9900] ;  /* 0x00990000d110783b */ /* 0x000fe40000000200 */
[----:B----4-:R-:W-:Y:S02]  /*cb50*/  HMMA.16816.F32 R40, R140, R46, R8 ;  /* 0x0000002e8c28723c */ /* 0x010fe40000001808 */
[----:B------:R-:W-:Y:S04]  /*cb60*/  LDSM.16.M88.4 R8, [R209+0xa100] ;  /* 0x00a10000d108783b */ /* 0x000fe80000000200 */
[----:B-----5:R-:W-:Y:S04]  /*cb70*/  LDSM.16.M88.4 R164, [R209+0xc100] ;  /* 0x00c10000d1a4783b */ /* 0x020fe80000000200 */
[----:B------:R-:W0:Y:S01]  /*cb80*/  LDGDEPBAR ;  /* 0x00000000000079af */ /* 0x000e220000000000 */
[----:B--2---:R-:W-:Y:S03]  /*cb90*/  HMMA.16816.F32 R12, R136, R24, RZ ;  /* 0x00000018880c723c */ /* 0x004fe600000018ff */
[----:B------:R-:W2:Y:S05]  /*cba0*/  LDSM.16.M88.4 R24, [R209+0x8900] ;  /* 0x00890000d118783b */ /* 0x000eaa0000000200 */
[----:B---3--:R-:W-:Y:S11]  /*cbb0*/  HMMA.16816.F32 R60, R168, R28, R72 ;  /* 0x0000001ca83c723c */ /* 0x008ff60000001848 */
[----:B------:R-:W-:Y:S05]  /*cbc0*/  @!UPT UIADD3 URZ, URZ, URZ, URZ ;  /* 0x0000003f3f3ff290 */ /* 0x000fea000fffe03f */
[----:B------:R-:W-:Y:S01]  /*cbd0*/  HMMA.16816.F32 R52, R140, R44, R12 ;  /* 0x0000002c8c34723c */ /* 0x000fe2000000180c */
[----:B------:R-:W3:Y:S07]  /*cbe0*/  LDSM.16.M88.4 R12, [R209+0xa900] ;  /* 0x00a90000d10c783b */ /* 0x000eee0000000200 */
[C---:B------:R-:W-:Y:S01]  /*cbf0*/  HMMA.16816.F32 R72, R168.reuse, R30, R96 ;  /* 0x0000001ea848723c */ /* 0x040fe20000001860 */
[----:B------:R-:W4:Y:S07]  /*cc00*/  LDSM.16.M88.4 R28, [R209+0xb900] ;  /* 0x00b90000d11c783b */ /* 0x000f2e0000000200 */
[C---:B-1----:R-:W-:Y:S08]  /*cc10*/  HMMA.16816.F32 R48, R168.reuse, R20, R112 ;  /* 0x00000014a830723c */ /* 0x042ff00000001870 */
[C---:B------:R-:W-:Y:S01]  /*cc20*/  HMMA.16816.F32 R36, R168.reuse, R22, R104 ;  /* 0x00000016a824723c */ /* 0x040fe20000001868 */
[----:B------:R-:W1:Y:S07]  /*cc30*/  LDSM.16.M88.4 R20, [R209+0xb100] ;  /* 0x00b10000d114783b */ /* 0x000e6e0000000200 */
[C---:B--2---:R-:W-:Y:S08]  /*cc40*/  HMMA.16816.F32 R44, R168.reuse, R24, R108 ;  /* 0x00000018a82c723c */ /* 0x044ff0000000186c */
[C---:B------:R-:W-:Y:S01]  /*cc50*/  HMMA.16816.F32 R32, R168.reuse, R26, R100 ;  /* 0x0000001aa820723c */ /* 0x040fe20000001864 */
[----:B------:R-:W2:Y:S07]  /*cc60*/  LDSM.16.M88.4 R24, [R206] ;  /* 0x00000000ce18783b */ /* 0x000eae0000000200 */
[C---:B------:R-:W-:Y:S08]  /*cc70*/  HMMA.16816.F32 R88, R168.reuse, R8, R88 ;  /* 0x00000008a858723c */ /* 0x040ff00000001858 */
[C---:B------:R-:W-:Y:S01]  /*cc80*/  HMMA.16816.F32 R92, R168.reuse, R10, R92 ;  /* 0x0000000aa85c723c */ /* 0x040fe2000000185c */
[----:B------:R-:W1:Y:S07]  /*cc90*/  LDSM.16.M88.4 R8, [R206+0x800] ;  /* 0x00080000ce08783b */ /* 0x000e6e0000000200 */
[C---:B------:R-:W-:Y:S08]  /*cca0*/  HMMA.16816.F32 R76, R168.reuse, R16, R76 ;  /* 0x00000010a84c723c */ /* 0x040ff0000000184c */
[C---:B------:R-:W-:Y:S01]  /*ccb0*/  HMMA.16816.F32 R80, R168.reuse, R18, R80 ;  /* 0x00000012a850723c */ /* 0x040fe20000001850 */
[----:B------:R-:W2:Y:S07]  /*ccc0*/  LDSM.16.M88.4 R16, [R206+0x1000] ;  /* 0x00100000ce10783b */ /* 0x000eae0000000200 */
[C---:B---3--:R-:W-:Y:S08]  /*ccd0*/  HMMA.16816.F32 R100, R168.reuse, R12, R84 ;  /* 0x0000000ca864723c */ /* 0x048ff00000001854 */
[C---:B------:R-:W-:Y:S01]  /*cce0*/  HMMA.16816.F32 R112, R168.reuse, R14, R68 ;  /* 0x0000000ea870723c */ /* 0x040fe20000001844 */
[----:B------:R-:W-:Y:S07]  /*ccf0*/  LDSM.16.M88.4 R12, [R206+0x3000] ;  /* 0x00300000ce0c783b */ /* 0x000fee0000000200 */
[C---:B----4-:R-:W-:Y:S08]  /*cd00*/  HMMA.16816.F32 R84, R168.reuse, R28, R52 ;  /* 0x0000001ca854723c */ /* 0x050ff00000001834 */
[C---:B------:R-:W-:Y:S01]  /*cd10*/  HMMA.16816.F32 R68, R168.reuse, R30, R40 ;  /* 0x0000001ea844723c */ /* 0x040fe20000001828 */
[----:B------:R-:W3:Y:S07]  /*cd20*/  LDSM.16.M88.4 R28, [R206+0x2000] ;  /* 0x00200000ce1c783b */ /* 0x000eee0000000200 */
[C---:B-1----:R-:W-:Y:S08]  /*cd30*/  HMMA.16816.F32 R104, R168.reuse, R20, R64 ;  /* 0x00000014a868723c */ /* 0x042ff00000001840 */
[----:B------:R-:W-:Y:S01]  /*cd40*/  HMMA.16816.F32 R96, R168, R22, R56 ;  /* 0x00000016a860723c */ /* 0x000fe20000001838 */
[----:B------:R-:W1:Y:S07]  /*cd50*/  LDSM.16.M88.4 R20, [R206+0x1800] ;  /* 0x00180000ce14783b */ /* 0x000e6e0000000200 */
[C---:B--2---:R-:W-:Y:S08]  /*cd60*/  HMMA.16816.F32 R64, R172.reuse, R24, R48 ;  /* 0x00000018ac40723c */ /* 0x044ff00000001830 */
[C---:B------:R-:W-:Y:S01]  /*cd70*/  HMMA.16816.F32 R56, R172.reuse, R26, R36 ;  /* 0x0000001aac38723c */ /* 0x040fe20000001824 */
[----:B------:R-:W2:Y:S07]  /*cd80*/  LDSM.16.M88.4 R24, [R206+0x2800] ;  /* 0x00280000ce18783b */ /* 0x000eae0000000200 */
[C---:B------:R-:W-:Y:S08]  /*cd90*/  HMMA.16816.F32 R52, R172.reuse, R8, R44 ;  /* 0x00000008ac34723c */ /* 0x040ff0000000182c */
[C---:B------:R-:W-:Y:S01]  /*cda0*/  HMMA.16816.F32 R48, R172.reuse, R10, R32 ;  /* 0x0000000aac30723c */ /* 0x040fe20000001820 */
[----:B------:R-:W4:Y:S07]  /*cdb0*/  LDSM.16.M88.4 R8, [R206+0x3800] ;  /* 0x00380000ce08783b */ /* 0x000f2e0000000200 */
[C---:B------:R-:W-:Y:S08]  /*cdc0*/  HMMA.16816.F32 R44, R172.reuse, R16, R60 ;  /* 0x00000010ac2c723c */ /* 0x040ff0000000183c */
[C---:B---3--:R-:W-:Y:S08]  /*cdd0*/  HMMA.16816.F32 R60, R172.reuse, R28, R88 ;  /* 0x0000001cac3c723c */ /* 0x048ff00000001858 */
[C---:B------:R-:W-:Y:S01]  /*cde0*/  HMMA.16816.F32 R92, R172.reuse, R30, R92 ;  /* 0x0000001eac5c723c */ /* 0x040fe2000000185c */
[----:B------:R-:W3:Y:S07]  /*cdf0*/  LDSM.16.M88.4 R28, [R119+0xc900] ;  /* 0x00c90000771c783b */ /* 0x000eee0000000200 */
[C---:B-1----:R-:W-:Y:S01]  /*ce00*/  HMMA.16816.F32 R36, R172.reuse, R20, R76 ;  /* 0x00000014ac24723c */ /* 0x042fe2000000184c */
[----:B------:R-:W-:Y:S07]  /*ce10*/  LDSM.16.M88.4 R76, [R210+0x4800] ;  /* 0x00480000d24c783b */ /* 0x000fee0000000200 */
[C---:B------:R-:W-:Y:S01]  /*ce20*/  HMMA.16816.F32 R32, R172.reuse, R22, R80 ;  /* 0x00000016ac20723c */ /* 0x040fe20000001850 */
[----:B------:R-:W1:Y:S04]  /*ce30*/  LDSM.16.M88.4 R20, [R119+0xc100] ;  /* 0x00c100007714783b */ /* 0x000e680000000200 */
[----:B------:R-:W-:Y:S03]  /*ce40*/  LDSM.16.M88.4 R80, [R119+0xf100] ;  /* 0x00f100007750783b */ /* 0x000fe60000000200 */
[C---:B------:R-:W-:Y:S01]  /*ce50*/  HMMA.16816.F32 R40, R172.reuse, R18, R72 ;  /* 0x00000012ac28723c */ /* 0x040fe20000001848 */
[----:B------:R-:W1:Y:S04]  /*ce60*/  LDSM.16.M88.4 R16, [R119+0xd900] ;  /* 0x00d900007710783b */ /* 0x000e680000000200 */
[----:B------:R-:W-:Y:S03]  /*ce70*/  LDSM.16.M88.4 R72, [R210+0x5000] ;  /* 0x00500000d248783b */ /* 0x000fe60000000200 */
[C---:B--2---:R-:W-:Y:S08]  /*ce80*/  HMMA.16816.F32 R100, R172.reuse, R24, R100 ;  /* 0x00000018ac64723c */ /* 0x044ff00000001864 */
[C---:B------:R-:W-:Y:S01]  /*ce90*/  HMMA.16816.F32 R112, R172.reuse, R26, R112 ;  /* 0x0000001aac70723c */ /* 0x040fe20000001870 */
[----:B------:R-:W2:Y:S07]  /*cea0*/  LDSM.16.M88.4 R24, [R119+0xd100] ;  /* 0x00d100007718783b */ /* 0x000eae0000000200 */
[C---:B------:R-:W-:Y:S08]  /*ceb0*/  HMMA.16816.F32 R148, R172.reuse, R12, R104 ;  /* 0x0000000cac94723c */ /* 0x040ff00000001868 */
[C---:B------:R-:W-:Y:S01]  /*cec0*/  HMMA.16816.F32 R144, R172.reuse, R14, R96 ;  /* 0x0000000eac90723c */ /* 0x040fe20000001860 */
[----:B------:R-:W2:Y:S07]  /*ced0*/  LDSM.16.M88.4 R12, [R119+0xe100] ;  /* 0x00e10000770c783b */ /* 0x000eae0000000200 */
[C---:B----4-:R-:W-:Y:S08]  /*cee0*/  HMMA.16816.F32 R132, R172.reuse, R8, R84 ;  /* 0x00000008ac84723c */ /* 0x050ff00000001854 */
[----:B------:R-:W-:Y:S01]  /*cef0*/  HMMA.16816.F32 R128, R172, R10, R68 ;  /* 0x0000000aac80723c */ /* 0x000fe20000001844 */
[----:B------:R-:W4:Y:S07]  /*cf00*/  LDSM.16.M88.4 R8, [R119+0xe900] ;  /* 0x00e900007708783b */ /* 0x000f2e0000000200 */
[C---:B---3--:R-:W-:Y:S01]  /*cf10*/  HMMA.16816.F32 R108, R176.reuse, R28, R52 ;  /* 0x0000001cb06c723c */ /* 0x048fe20000001834 */
[----:B------:R-:W3:Y:S07]  /*cf20*/  LDSM.16.M88.4 R52, [R119+0xf900] ;  /* 0x00f900007734783b */ /* 0x000eee0000000200 */
[C---:B-1----:R-:W-:Y:S01]  /*cf30*/  HMMA.16816.F32 R124, R176.reuse, R20, R64 ;  /* 0x00000014b07c723c */ /* 0x042fe20000001840 */
[----:B------:R-:W1:Y:S07]  /*cf40*/  LDSM.16.M88.4 R64, [R210+0x4000] ;  /* 0x00400000d240783b */ /* 0x000e6e0000000200 */
[C---:B------:R-:W-:Y:S08]  /*cf50*/  HMMA.16816.F32 R120, R176.reuse, R22, R56 ;  /* 0x00000016b078723c */ /* 0x040ff00000001838 */
[C---:B------:R-:W-:Y:S01]  /*cf60*/  HMMA.16816.F32 R104, R176.reuse, R30, R48 ;  /* 0x0000001eb068723c */ /* 0x040fe20000001830 */
[----:B------:R-:W-:Y:S07]  /*cf70*/  LDSM.16.M88.4 R28, [R210+0x7800] ;  /* 0x00780000d21c783b */ /* 0x000fee0000000200 */
[C---:B------:R-:W-:Y:S01]  /*cf80*/  HMMA.16816.F32 R68, R176.reuse, R18, R32 ;  /* 0x00000012b044723c */ /* 0x040fe20000001820 */
[----:B------:R-:W1:Y:S07]  /*cf90*/  LDSM.16.M88.4 R32, [R210+0x7000] ;  /* 0x00700000d220783b */ /* 0x000e6e0000000200 */
[C---:B--2---:R-:W-:Y:S01]  /*cfa0*/  HMMA.16816.F32 R96, R176.reuse, R24, R44 ;  /* 0x00000018b060723c */ /* 0x044fe2000000182c */
[----:B------:R-:W2:Y:S07]  /*cfb0*/  LDSM.16.M88.4 R44, [R210+0x6000] ;  /* 0x00600000d22c783b */ /* 0x000eae0000000200 */
[C---:B------:R-:W-:Y:S01]  /*cfc0*/  HMMA.16816.F32 R84, R176.reuse, R16, R36 ;  /* 0x00000010b054723c */ /* 0x040fe20000001824 */
[----:B------:R-:W1:Y:S07]  /*cfd0*/  LDSM.16.M88.4 R36, [R210+0x6800] ;  /* 0x00680000d224783b */ /* 0x000e6e0000000200 */
[C---:B------:R-:W-:Y:S08]  /*cfe0*/  HMMA.16816.F32 R88, R176.reuse, R26, R40 ;  /* 0x0000001ab058723c */ /* 0x040ff00000001828 */
[C---:B------:R-:W-:Y:S01]  /*cff0*/  HMMA.16816.F32 R56, R176.reuse, R12, R60 ;  /* 0x0000000cb038723c */ /* 0x040fe2000000183c */
[----:B------:R-:W1:Y:S07]  /*d000*/  LDSM.16.M88.4 R60, [R210+0x5800] ;  /* 0x00580000d23c783b */ /* 0x000e6e0000000200 */
[C---:B------:R-:W-:Y:S01]  /*d010*/  HMMA.16816.F32 R48, R176.reuse, R14, R92 ;  /* 0x0000000eb030723c */ /* 0x040fe2000000185c */
[----:B------:R-:W-:Y:S07]  /*d020*/  LDSM.16.M88.4 R92, [R206+0x4000] ;  /* 0x00400000ce5c783b */ /* 0x000fee0000000200 */
[C---:B----4-:R-:W-:Y:S08]  /*d030*/  HMMA.16816.F32 R40, R176.reuse, R8, R100 ;  /* 0x00000008b028723c */ /* 0x050ff00000001864 */
[C---:B------:R-:W-:Y:S08]  /*d040*/  HMMA.16816.F32 R24, R176.reuse, R10, R112 ;  /* 0x0000000ab018723c */ /* 0x040ff00000001870 */
[C---:B------:R-:W-:Y:S08]  /*d050*/  HMMA.16816.F32 R16, R176.reuse, R82, R144 ;  /* 0x00000052b010723c */ /* 0x040ff00000001890 */
[C---:B---3--:R-:W-:Y:S08]  /*d060*/  HMMA.16816.F32 R12, R176.reuse, R52, R132 ;  /* 0x00000034b00c723c */ /* 0x048ff00000001884 */
[----:B------:R-:W-:Y:S08]  /*d070*/  HMMA.16816.F32 R8, R176, R54, R128 ;  /* 0x00000036b008723c */ /* 0x000ff00000001880 */
[C---:B-1----:R-:W-:Y:S08]  /*d080*/  HMMA.16816.F32 R52, R180.reuse, R64, R124 ;  /* 0x00000040b434723c */ /* 0x042ff0000000187c */
[----:B------:R-:W-:Y:S01]  /*d090*/  HMMA.16816.F32 R100, R180, R66, R120 ;  /* 0x00000042b464723c */ /* 0x000fe20000001878 */
[----:B------:R-:W1:Y:S04]  /*d0a0*/  LDSM.16.M88.4 R64, [R209+0xc900] ;  /* 0x00c90000d140783b */ /* 0x000e680000000200 */
[----:B------:R-:W3:Y:S03]  /*d0b0*/  LDSM.16.M88.4 R120, [R209+0xd100] ;  /* 0x00d10000d178783b */ /* 0x000ee60000000200 */
[----:B------:R-:W-:Y:S08]  /*d0c0*/  HMMA.16816.F32 R20, R176, R80, R148 ;  /* 0x00000050b014723c */ /* 0x000ff00000001894 */
[C---:B------:R-:W-:Y:S08]  /*d0d0*/  HMMA.16816.F32 R148, R180.reuse, R76, R108 ;  /* 0x0000004cb494723c */ /* 0x040ff0000000186c */
[C---:B------:R-:W-:Y:S08]  /*d0e0*/  HMMA.16816.F32 R80, R180.reuse, R78, R104 ;  /* 0x0000004eb450723c */ /* 0x040ff00000001868 */
[C---:B------:R-:W-:Y:S08]  /*d0f0*/  HMMA.16816.F32 R144, R180.reuse, R72, R96 ;  /* 0x00000048b490723c */ /* 0x040ff00000001860 */
[C---:B------:R-:W-:Y:S01]  /*d100*/  HMMA.16816.F32 R108, R180.reuse, R34, R16 ;  /* 0x00000022b46c723c */ /* 0x040fe20000001810 */
[----:B------:R-:W4:Y:S07]  /*d110*/  LDSM.16.M88.4 R16, [R209+0xd900] ;  /* 0x00d90000d110783b */ /* 0x000f2e0000000200 */
[C---:B------:R-:W-:Y:S01]  /*d120*/  HMMA.16816.F32 R104, R180.reuse, R28, R12 ;  /* 0x0000001cb468723c */ /* 0x040fe2000000180c */
[----:B------:R-:W1:Y:S07]  /*d130*/  LDSM.16.M88.4 R12, [R209+0xe100] ;  /* 0x00e10000d10c783b */ /* 0x000e6e0000000200 */
[C---:B------:R-:W-:Y:S01]  /*d140*/  HMMA.16816.F32 R96, R180.reuse, R30, R8 ;  /* 0x0000001eb460723c */ /* 0x040fe20000001808 */
[----:B------:R-:W1:Y:S07]  /*d150*/  LDSM.16.M88.4 R8, [R209+0xe900] ;  /* 0x00e90000d108783b */ /* 0x000e6e0000000200 */
[C---:B------:R-:W-:Y:S01]  /*d160*/  HMMA.16816.F32 R160, R180.reuse, R74, R88 ;  /* 0x0000004ab4a0723c */ /* 0x040fe20000001858 */
[----:B------:R-:W-:Y:S07]  /*d170*/  LDSM.16.M88.4 R88, [R206+0x4800] ;  /* 0x00480000ce58783b */ /* 0x000fee0000000200 */
[C---:B--2---:R-:W-:Y:S08]  /*d180*/  HMMA.16816.F32 R132, R180.reuse, R44, R56 ;  /* 0x0000002cb484723c */ /* 0x044ff00000001838 */
[C---:B------:R-:W-:Y:S01]  /*d190*/  HMMA.16816.F32 R128, R180.reuse, R46, R48 ;  /* 0x0000002eb480723c */ /* 0x040fe20000001830 */
[----:B------:R-:W-:Y:S07]  /*d1a0*/  LDSM.16.M88.4 R44, [R209+0xf900] ;  /* 0x00f90000d12c783b */ /* 0x000fee0000000200 */
[C---:B------:R-:W-:Y:S01]  /*d1b0*/  HMMA.16816.F32 R112, R180.reuse, R38, R24 ;  /* 0x00000026b470723c */ /* 0x040fe20000001818 */
[----:B------:R-:W2:Y:S07]  /*d1c0*/  LDSM.16.M88.4 R24, [R209+0xf100] ;  /* 0x00f10000d118783b */ /* 0x000eae0000000200 */
[C---:B------:R-:W-:Y:S01]  /*d1d0*/  HMMA.16816.F32 R156, R180.reuse, R60, R84 ;  /* 0x0000003cb49c723c */ /* 0x040fe20000001854 */
[----:B------:R-:W2:Y:S07]  /*d1e0*/  LDSM.16.M88.4 R84, [R206+0x5000] ;  /* 0x00500000ce54783b */ /* 0x000eae0000000200 */
[C---:B------:R-:W-:Y:S08]  /*d1f0*/  HMMA.16816.F32 R152, R180.reuse, R62, R68 ;  /* 0x0000003eb498723c */ /* 0x040ff00000001844 */
[C---:B------:R-:W-:Y:S08]  /*d200*/  HMMA.16816.F32 R124, R180.reuse, R36, R40 ;  /* 0x00000024b47c723c */ /* 0x040ff00000001828 */
[----:B------:R-:W-:Y:S08]  /*d210*/  HMMA.16816.F32 R20, R180, R32, R20 ;  /* 0x00000020b414723c */ /* 0x000ff00000001814 */
[C---:B-1----:R-:W-:Y:S01]  /*d220*/  HMMA.16816.F32 R68, R188.reuse, R64, R148 ;  /* 0x00000040bc44723c */ /* 0x042fe20000001894 */
[----:B------:R-:W-:Y:S07]  /*d230*/  LDSM.16.M88.4 R148, [R206+0x7000] ;  /* 0x00700000ce94783b */ /* 0x000fee0000000200 */
[C---:B------:R-:W-:Y:S01]  /*d240*/  HMMA.16816.F32 R72, R188.reuse, R166, R100 ;  /* 0x000000a6bc48723c */ /* 0x040fe20000001864 */
[----:B------:R-:W-:Y:S07]  /*d250*/  LDSM.16.M88.4 R100, [R206+0x6000] ;  /* 0x00600000ce64783b */ /* 0x000fee0000000200 */
[C---:B------:R-:W-:Y:S01]  /*d260*/  HMMA.16816.F32 R64, R188.reuse, R66, R80 ;  /* 0x00000042bc40723c */ /* 0x040fe20000001850 */
[----:B------:R-:W1:Y:S07]  /*d270*/  LDSM.16.M88.4 R80, [R206+0x5800] ;  /* 0x00580000ce50783b */ /* 0x000e6e0000000200 */
[C---:B---3--:R-:W-:Y:S01]  /*d280*/  HMMA.16816.F32 R60, R188.reuse, R120, R144 ;  /* 0x00000078bc3c723c */ /* 0x048fe20000001890 */
[----:B------:R-:W3:Y:S07]  /*d290*/  LDSM.16.M88.4 R144, [R206+0x6800] ;  /* 0x00680000ce90783b */ /* 0x000eee0000000200 */
[----:B------:R-:W-:Y:S01]  /*d2a0*/  HMMA.16816.F32 R56, R188, R122, R160 ;  /* 0x0000007abc38723c */ /* 0x000fe200000018a0 */
[----:B------:R-:W1:Y:S01]  /*d2b0*/  LDSM.16.M88.4 R120, [R206+0x7800] ;  /* 0x00780000ce78783b */ /* 0x000e620000000200 */
[----:B------:R-:W-:-:S06]  /*d2c0*/  DEPBAR.LE SB0, 0x0 ;  /* 0x000080000000791a */ /* 0x000fcc0000000000 */
[C---:B------:R-:W-:Y:S08]  /*d2d0*/  HMMA.16816.F32 R76, R188.reuse, R164, R52 ;  /* 0x000000a4bc4c723c */ /* 0x040ff00000001834 */
[C---:B----4-:R-:W-:Y:S08]  /*d2e0*/  HMMA.16816.F32 R52, R188.reuse, R16, R156 ;  /* 0x00000010bc34723c */ /* 0x050ff0000000189c */
        /* <DEDUP_REMOVED lines=15> */
[C---:B-1----:R-:W-:Y:S08]  /*d3e0*/  HMMA.16816.F32 R52, R200.reuse, R80, R52 ;  /* 0x00000050c834723c */ /* 0x042ff00000001834 */
[C---:B------:R-:W-:Y:S08]  /*d3f0*/  HMMA.16816.F32 R48, R200.reuse, R82, R48 ;  /* 0x00000052c830723c */ /* 0x040ff00000001830 */
[C---:B------:R-:W-:Y:S08]  /*d400*/  HMMA.16816.F32 R40, R200.reuse, R100, R40 ;  /* 0x00000064c828723c */ /* 0x040ff00000001828 */
[C---:B------:R-:W-:Y:S08]  /*d410*/  HMMA.16816.F32 R36, R200.reuse, R102, R36 ;  /* 0x00000066c824723c */ /* 0x040ff00000001824 */
[C---:B---3--:R-:W-:Y:S08]  /*d420*/  HMMA.16816.F32 R32, R200.reuse, R144, R32 ;  /* 0x00000090c820723c */ /* 0x048ff00000001820 */
[C---:B------:R-:W-:Y:S08]  /*d430*/  HMMA.16816.F32 R24, R200.reuse, R146, R28 ;  /* 0x00000092c818723c */ /* 0x040ff0000000181c */
[C---:B------:R-:W-:Y:S08]  /*d440*/  HMMA.16816.F32 R20, R200.reuse, R148, R20 ;  /* 0x00000094c814723c */ /* 0x040ff00000001814 */
[C---:B------:R-:W-:Y:S08]  /*d450*/  HMMA.16816.F32 R16, R200.reuse, R150, R16 ;  /* 0x00000096c810723c */ /* 0x040ff00000001810 */
[C---:B------:R-:W-:Y:S08]  /*d460*/  HMMA.16816.F32 R64, R200.reuse, R120, R12 ;  /* 0x00000078c840723c */ /* 0x040ff0000000180c */
[----:B------:R-:W-:Y:S01]  /*d470*/  HMMA.16816.F32 R44, R200, R122, R8 ;  /* 0x0000007ac82c723c */ /* 0x000fe20000001808 */
[----:B------:R-:W-:Y:S06]  /*d480*/  BAR.SYNC.DEFER_BLOCKING 0x0 ;  /* 0x0000000000007b1d */ /* 0x000fec0000010000 */
[----:B------:R-:W-:Y:S05]  /*d490*/  @!P6 BRA `(.L_x_132) ;  /* 0x000002300000e947 */ /* 0x000fea0003800000 */
[----:B------:R-:W-:Y:S01]  /*d4a0*/  LEA.HI.SX32 R0, R193, 0xfffffffe, 0x19 ;  /* 0xfffffffec1007811 */ /* 0x000fe200078fcaff */
[----:B------:R-:W-:-:S03]  /*d4b0*/  IMAD.SHL.U32 R13, R185, 0x40, RZ ;  /* 0x00000040b90d7824 */ /* 0x000fc600078e00ff */
[----:B------:R-:W-:Y:S01]  /*d4c0*/  SHF.R.S32.HI R6, RZ, 0x1f, R0 ;  /* 0x0000001fff067819 */ /* 0x000fe20000011400 */
[----:B------:R-:W-:Y:S02]  /*d4d0*/  IMAD R3, R118, R0, RZ ;  /* 0x0000000076037224 */ /* 0x000fe400078e02ff */
[----:B------:R-:W-:-:S04]  /*d4e0*/  IMAD.WIDE.U32 R10, R0, R192, R242 ;  /* 0x000000c0000a7225 */ /* 0x000fc800078e00f2 */
[----:B------:R-:W-:Y:S01]  /*d4f0*/  IMAD R0, R6, R192, R3 ;  /* 0x000000c006007224 */ /* 0x000fe200078e0203 */
[----:B------:R-:W-:-:S03]  /*d500*/  LEA R6, P1, R10, c[0x0][0x1c8], 0x1 ;  /* 0x000072000a067a11 */ /* 0x000fc600078208ff */
[----:B------:R-:W-:Y:S01]  /*d510*/  IMAD.IADD R0, R11, 0x1, R0 ;  /* 0x000000010b007824 */ /* 0x000fe200078e0200 */
[----:B------:R-:W-:Y:S02]  /*d520*/  SHF.L.U64.HI R11, R185, R184, c[0x0][0x1e4] ;  /* 0x00007900b90b7619 */ /* 0x000fe400000102b8 */
[----:B------:R-:W-:Y:S02]  /*d530*/  IADD3 R8, P0, R6, R13, RZ ;  /* 0x0000000d06087210 */ /* 0x000fe40007f1e0ff */
[----:B------:R-:W-:Y:S02]  /*d540*/  LEA.HI.X R7, R10, c[0x0][0x1cc], R0, 0x1, P1 ;  /* 0x000073000a077a11 */ /* 0x000fe400008f0c00 */
[----:B------:R-:W-:-:S03]  /*d550*/  IADD3 R0, P2, R186, 0x80, RZ ;  /* 0x00000080ba007810 */ /* 0x000fc60007f5e0ff */
[----:B------:R-:W-:Y:S01]  /*d560*/  IMAD.X R9, R7, 0x1, R11, P0 ;  /* 0x0000000107097824 */ /* 0x000fe200000e060b */
[----:B------:R-:W-:Y:S01]  /*d570*/  @!PT LDS RZ, [RZ] ;  /* 0x00000000fffff984 */ /* 0x000fe20000000800 */
[----:B------:R-:W-:Y:S01]  /*d580*/  @!PT LDS RZ, [RZ] ;  /* 0x00000000fffff984 */ /* 0x000fe20000000800 */
[----:B------:R-:W-:Y:S01]  /*d590*/  @!PT LDS RZ, [RZ] ;  /* 0x00000000fffff984 */ /* 0x000fe20000000800 */
[----:B------:R1:W-:Y:S01]  /*d5a0*/  LDGSTS.E.BYPASS.LTC128B.128 [R226+0x8100], [R6.64], !P4 ;  /* 0x0810000006e27fae */ /* 0x0003e2000e101d48 */
[----:B------:R-:W-:Y:S01]  /*d5b0*/  IADD3 R14, P1, P0, R13, 0x80, R6 ;  /* 0x000000800d0e7810 */ /* 0x000fe2000783e006 */
[----:B------:R-:W-:Y:S01]  /*d5c0*/  IMAD.X R3, RZ, RZ, R249, P2 ;  /* 0x000000ffff037224 */ /* 0x000fe200010e06f9 */
[----:B------:R-:W-:Y:S01]  /*d5d0*/  IADD3 R12, P2, R0, R8, RZ ;  /* 0x00000008000c7210 */ /* 0x000fe20007f5e0ff */
[----:B------:R1:W-:Y:S01]  /*d5e0*/  LDGSTS.E.BYPASS.LTC128B.128 [R226+0xc100], [R6.64+0x80], !P3 ;  /* 0x0c10008006e27fae */ /* 0x0003e2000d901d48 */
[----:B------:R-:W-:-:S03]  /*d5f0*/  IADD3.X R15, R11, RZ, R7, P1, P0 ;  /* 0x000000ff0b0f7210 */ /* 0x000fc60000fe0407 */
[----:B------:R2:W-:Y:S04]  /*d600*/  LDGSTS.E.BYPASS.LTC128B.128 [R226+0x9100], [R8.64], !P4 ;  /* 0x0910000008e27fae */ /* 0x0005e8000e101d48 */
[----:B------:R3:W-:Y:S01]  /*d610*/  LDGSTS.E.BYPASS.LTC128B.128 [R226+0xd100], [R14.64], !P3 ;  /* 0x0d1000000ee27fae */ /* 0x0007e2000d901d48 */
[----:B-1----:R-:W-:-:S04]  /*d620*/  IADD3 R6, P5, R8, R13, RZ ;  /* 0x0000000d08067210 */ /* 0x002fc80007fbe0ff */
[----:B------:R-:W-:Y:S01]  /*d630*/  IADD3 R10, P1, R6, R13, RZ ;  /* 0x0000000d060a7210 */ /* 0x000fe20007f3e0ff */
[----:B------:R-:W-:Y:S01]  /*d640*/  IMAD.X R7, R9, 0x1, R11, P5 ;  /* 0x0000000109077824 */ /* 0x000fe200028e060b */
[----:B--2---:R-:W-:Y:S01]  /*d650*/  IADD3 R8, P0, R0, R6, RZ ;  /* 0x0000000600087210 */ /* 0x004fe20007f1e0ff */
[----:B------:R-:W-:Y:S02]  /*d660*/  IMAD.X R13, R3, 0x1, R9, P2 ;  /* 0x00000001030d7824 */ /* 0x000fe400010e0609 */
[----:B------:R-:W-:Y:S01]  /*d670*/  IMAD.X R11, R7, 0x1, R11, P1 ;  /* 0x00000001070b7824 */ /* 0x000fe200008e060b */
[----:B------:R3:W-:Y:S01]  /*d680*/  LDGSTS.E.BYPASS.LTC128B.128 [R226+0xa100], [R6.64], !P4 ;  /* 0x0a10000006e27fae */ /* 0x0007e2000e101d48 */
[----:B------:R-:W-:-:S03]  /*d690*/  IMAD.X R9, R3, 0x1, R7, P0 ;  /* 0x0000000103097824 */ /* 0x000fc600000e0607 */
[----:B------:R3:W-:Y:S04]  /*d6a0*/  LDGSTS.E.BYPASS.LTC128B.128 [R226+0xe100], [R12.64], !P3 ;  /* 0x0e1000000ce27fae */ /* 0x0007e8000d901d48 */
[----:B------:R3:W-:Y:S04]  /*d6b0*/  LDGSTS.E.BYPASS.LTC128B.128 [R226+0xb100], [R10.64], !P4 ;  /* 0x0b1000000ae27fae */ /* 0x0007e8000e101d48 */
[----:B------:R3:W-:Y:S02]  /*d6c0*/  LDGSTS.E.BYPASS.LTC128B.128 [R226+0xf100], [R8.64], !P3 ;  /* 0x0f10000008e27fae */ /* 0x0007e4000d901d48 */
.L_x_132:
[----:B------:R-:W-:Y:S01]  /*d6d0*/  LOP3.LUT R0, R117, 0xffffffe0, RZ, 0xc0, !PT ;  /* 0xffffffe075007812 */ /* 0x000fe200078ec0ff */
[----:B------:R-:W-:Y:S01]  /*d6e0*/  IMAD.SHL.U32 R204, R4, 0x2, RZ ;  /* 0x0000000204cc7824 */ /* 0x000fe200078e00ff */
[----:B------:R-:W0:Y:S03]  /*d6f0*/  LDGDEPBAR ;  /* 0x00000000000079af */ /* 0x000e260000000000 */
[----:B------:R-:W-:-:S02]  /*d700*/  IMAD.IADD R0, R227, 0x1, -R0 ;  /* 0x00000001e3007824 */ /* 0x000fc400078e0a00 */
[--C-:B------:R-:W-:Y:S02]  /*d710*/  IMAD R205, R5, 0x2, R204.reuse ;  /* 0x0000000205cd7824 */ /* 0x100fe400078e02cc */
[C---:B------:R-:W-:Y:S01]  /*d720*/  IMAD R208, R2.reuse, 0x2, R204 ;  /* 0x0000000202d07824 */ /* 0x040fe200078e02cc */
[----:B------:R-:W-:Y:S01]  /*d730*/  SHF.R.S32.HI R3, RZ, 0x1f, R0 ;  /* 0x0000001fff037819 */ /* 0x000fe20000011400 */
[----:B------:R-:W-:-:S03]  /*d740*/  IMAD R207, R2, 0x2, R205 ;  /* 0x0000000202cf7824 */ /* 0x000fc600078e02cd */
[----:B------:R-:W-:-:S04]  /*d750*/  LEA.HI R3, R3, R0, RZ, 0x2 ;  /* 0x0000000003037211 */ /* 0x000fc800078f10ff */
[----:B------:R-:W-:-:S05]  /*d760*/  LOP3.LUT R3, R3, 0x7ffffffc, RZ, 0xc0, !PT ;  /* 0x7ffffffc03037812 */ /* 0x000fca00078ec0ff */
[----:B------:R-:W-:-:S04]  /*d770*/  IMAD.IADD R0, R0, 0x1, -R3 ;  /* 0x0000000100007824 */ /* 0x000fc800078e0a03 */
[----:B------:R-:W-:-:S05]  /*d780*/  IMAD R0, R0, -0x2, R116 ;  /* 0xfffffffe00007824 */ /* 0x000fca00078e0274 */
[C---:B------:R-:W-:Y:S02]  /*d790*/  ISETP.GT.AND P1, PT, R0.reuse, RZ, PT ;  /* 0x000000ff0000720c */ /* 0x040fe40003f24270 */
[C---:B------:R-:W-:Y:S02]  /*d7a0*/  ISETP.GT.AND P0, PT, R0.reuse, 0x1, PT ;  /* 0x000000010000780c */ /* 0x040fe40003f04270 */
[----:B------:R-:W-:Y:S02]  /*d7b0*/  ISETP.GT.AND P2, PT, R0, 0x8, PT ;  /* 0x000000080000780c */ /* 0x000fe40003f44270 */
[----:B---3--:R-:W-:Y:S02]  /*d7c0*/  FSEL R8, R76, -INF , P1 ;  /* 0xff8000004c087808 */ /* 0x008fe40000800000 */
        /* <DEDUP_REMOVED lines=13> */
[----:B------:R-:W-:-:S02]  /*d8a0*/  ISETP.GT.AND P5, PT, R0, 0x18, PT ;  /* 0x000000180000780c */ /* 0x000fc40003fa4270 */
[----:B------:R-:W-:Y:S02]  /*d8b0*/  FSEL R29, R73, -INF , P0 ;  /* 0xff800000491d7808 */ /* 0x000fe40000000000 */
[----:B------:R-:W-:Y:S02]  /*d8c0*/  FMNMX.FTZ R3, R28, R3, !PT ;  /* 0x000000031c037209 */ /* 0x000fe40007810000 */
[----:B------:R-:W-:Y:S02]  /*d8d0*/  FSEL R76, R75, -INF , P0 ;  /* 0xff8000004b4c7808 */ /* 0x000fe40000000000 */
[----:B------:R-:W-:Y:S02]  /*d8e0*/  ISETP.GT.AND P0, PT, R0, 0x19, PT ;  /* 0x000000190000780c */ /* 0x000fe40003f04270 */
[----:B------:R-:W-:Y:S02]  /*d8f0*/  FSEL R30, R88, -INF , P5 ;  /* 0xff800000581e7808 */ /* 0x000fe40002800000 */
[----:B------:R-:W-:-:S02]  /*d900*/  FMNMX.FTZ R3, R29, R3, !PT ;  /* 0x000000031d037209 */ /* 0x000fc40007810000 */
[----:B------:R-:W-:Y:S02]  /*d910*/  FSEL R14, R94, -INF , P2 ;  /* 0xff8000005e0e7808 */ /* 0x000fe40001000000 */
[----:B------:R-:W-:Y:S02]  /*d920*/  ISETP.GT.AND P2, PT, R0, 0x20, PT ;  /* 0x000000200000780c */ /* 0x000fe40003f44270 */
[----:B------:R-:W-:Y:S02]  /*d930*/  FSEL R31, R89, -INF , P0 ;  /* 0xff800000591f7808 */ /* 0x000fe40000000000 */
        /* <DEDUP_REMOVED lines=25> */
[----:B------:R-:W-:Y:S02]  /*dad0*/  FSEL R77, R90, -INF , P5 ;  /* 0xff8000005a4d7808 */ /* 0x000fe40002800000 */
        /* <DEDUP_REMOVED lines=31> */
[----:B------:R-:W-:-:S02]  /*dcd0*/  FMNMX.FTZ R6, R132, R6, !PT ;  /* 0x0000000684067209 */ /* 0x000fc40007810000 */
[----:B------:R-:W-:Y:S02]  /*dce0*/  FSEL R159, R38, -INF , P1 ;  /* 0xff800000269f7808 */ /* 0x000fe40000800000 */
[----:B------:R-:W-:Y:S02]  /*dcf0*/  FSEL R155, R37, -INF , P0 ;  /* 0xff800000259b7808 */ /* 0x000fe40000000000 */
[----:B------:R-:W-:Y:S02]  /*dd00*/  ISETP.GT.AND P1, PT, R0, 0x50, PT ;  /* 0x000000500000780c */ /* 0x000fe40003f24270 */
[----:B------:R-:W-:Y:S02]  /*dd10*/  FMNMX.FTZ R3, R152, R3, !PT ;  /* 0x0000000398037209 */ /* 0x000fe40007810000 */
[----:B------:R-:W-:Y:S02]  /*dd20*/  FMNMX.FTZ R6, R149, R6, !PT ;  /* 0x0000000695067209 */ /* 0x000fe40007810000 */
[----:B------:R-:W-:-:S02]  /*dd30*/  FSEL R157, R39, -INF , P0 ;  /* 0xff800000279d7808 */ /* 0x000fc40000000000 */
[----:B------:R-:W-:Y:S01]  /*dd40*/  ISETP.GT.AND P0, PT, R0, 0x51, PT ;  /* 0x000000510000780c */ /* 0x000fe20003f04270 */
[----:B------:R-:W-:Y:S01]  /*dd50*/  LDSM.16.MT88.4 R36, [R204+0x900] ;  /* 0x00090000cc24783b */ /* 0x000fe20000004200 */
[----:B------:R-:W-:Y:S02]  /*dd60*/  FSEL R164, R32, -INF , P1 ;  /* 0xff80000020a47808 */ /* 0x000fe40000800000 */
[----:B------:R-:W-:Y:S02]  /*dd70*/  FMNMX.FTZ R3, R155, R3, !PT ;  /* 0x000000039b037209 */ /* 0x000fe40007810000 */
[----:B------:R-:W-:Y:S02]  /*dd80*/  FSEL R150, R50, -INF , P2 ;  /* 0xff80000032967808 */ /* 0x000fe40001000000 */
[----:B------:R-:W-:Y:S02]  /*dd90*/  FMNMX.FTZ R6, R148, R6, !PT ;  /* 0x0000000694067209 */ /* 0x000fe40007810000 */
[----:B------:R-:W-:-:S02]  /*dda0*/  FSEL R184, R34, -INF , P1 ;  /* 0xff80000022b87808 */ /* 0x000fc40000800000 */
[----:B------:R-:W-:Y:S02]  /*ddb0*/  FSEL R166, R33, -INF , P0 ;  /* 0xff80000021a67808 */ /* 0x000fe40000000000 */
        /* <DEDUP_REMOVED lines=30> */
[----:B------:R-:W-:Y:S02]  /*dfa0*/  FMNMX.FTZ R6, R157, R6, !PT ;  /* 0x000000069d067209 */ /* 0x000fe40007810000 */
[----:B------:R-:W-:Y:S02]  /*dfb0*/  FSEL R229, R17, -INF , P0 ;  /* 0xff80000011e57808 */ /* 0x000fe40000000000 */
[----:B------:R-:W-:-:S02]  /*dfc0*/  ISETP.GT.AND P5, PT, R0, 0x70, PT ;  /* 0x000000700000780c */ /* 0x000fc40003fa4270 */
[----:B------:R-:W-:Y:S02]  /*dfd0*/  FMNMX.FTZ R3, R228, R3, !PT ;  /* 0x00000003e4037209 */ /* 0x000fe40007810000 */
[----:B------:R-:W-:Y:S02]  /*dfe0*/  FMNMX.FTZ R6, R184, R6, !PT ;  /* 0x00000006b8067209 */ /* 0x000fe40007810000 */
[----:B------:R-:W-:Y:S02]  /*dff0*/  ISETP.GT.AND P2, PT, R0, 0x71, PT ;  /* 0x000000710000780c */ /* 0x000fe40003f44270 */
[----:B------:R-:W-:Y:S02]  /*e000*/  FSEL R252, R64, -INF , P5 ;  /* 0xff80000040fc7808 */ /* 0x000fe40002800000 */
        /* <DEDUP_REMOVED lines=14> */
[----:B------:R-:W-:-:S02]  /*e0f0*/  FMNMX.FTZ R116, R161, R116, !PT ;  /* 0x00000074a1747209 */ /* 0x000fc40007810000 */
[----:B------:R-:W-:Y:S02]  /*e100*/  FMNMX.FTZ R0, R230, R0, !PT ;  /* 0x00000000e6007209 */ /* 0x000fe40007810000 */
[----:B------:R-:W-:Y:S02]  /*e110*/  FMNMX.FTZ R116, R133, R116, !PT ;  /* 0x0000007485747209 */ /* 0x000fe40007810000 */
[----:B------:R-:W-:Y:S02]  /*e120*/  FMNMX.FTZ R0, R231, R0, !PT ;  /* 0x00000000e7007209 */ /* 0x000fe40007810000 */
[----:B------:R-:W-:Y:S01]  /*e130*/  FSEL R134, R66, -INF , P5 ;  /* 0xff80000042867808 */ /* 0x000fe20002800000 */
[----:B------:R-:W1:Y:S01]  /*e140*/  SHFL.BFLY PT, R3, R116, 0x2, 0x1f ;  /* 0x0c401f0074037f89 */ /* 0x000e6200000e0000 */
[----:B------:R-:W-:Y:S02]  /*e150*/  FMNMX.FTZ R0, R232, R0, !PT ;  /* 0x00000000e8007209 */ /* 0x000fe40007810000 */
[----:B------:R-:W-:-:S02]  /*e160*/  FSEL R67, R67, -INF , P2 ;  /* 0xff80000043437808 */ /* 0x000fc40001000000 */
        /* <DEDUP_REMOVED lines=21> */
[----:B------:R1:W-:Y:S01]  /*e2c0*/  MUFU.EX2 R69, R3 ;  /* 0x0000000300457308 */ /* 0x0003e20000000800 */
[----:B---3--:R-:W-:-:S07]  /*e2d0*/  FFMA.FTZ R2, R29, c[0x0][0x2d0], -R6 ;  /* 0x0000b4001d027a23 */ /* 0x008fce0000010806 */
[----:B------:R2:W-:Y:S01]  /*e2e0*/  MUFU.EX2 R196, R2 ;  /* 0x0000000200c47308 */ /* 0x0005e20000000800 */
[----:B-1----:R-:W-:Y:S01]  /*e2f0*/  FMNMX.FTZ R3, R0, R7, !PT ;  /* 0x0000000700037209 */ /* 0x002fe20007810000 */
[--C-:B------:R-:W-:Y:S02]  /*e300*/  FFMA.FTZ R0, R10, c[0x0][0x2d0], -R6.reuse ;  /* 0x0000b4000a007a23 */ /* 0x100fe40000010806 */
[----:B------:R-:W-:Y:S01]  /*e310*/  FFMA.FTZ R7, R11, c[0x0][0x2d0], -R6 ;  /* 0x0000b4000b077a23 */ /* 0x000fe20000010806 */
[----:B------:R-:W-:-:S03]  /*e320*/  FSETP.NEU.FTZ.AND P0, PT, R3, -INF , PT ;  /* 0xff8000000300780b */ /* 0x000fc60003f1d000 */
[----:B------:R1:W-:Y:S01]  /*e330*/  MUFU.EX2 R163, R0 ;  /* 0x0000000000a37308 */ /* 0x0003e20000000800 */
[----:B--2---:R-:W-:-:S07]  /*e340*/  FFMA.FTZ R2, R30, c[0x0][0x2d0], -R6 ;  /* 0x0000b4001e027a23 */ /* 0x004fce0000010806 */
        /* <DEDUP_REMOVED lines=22> */
[----:B------:R3:W4:Y:S01]  /*e4b0*/  MUFU.EX2 R195, R4 ;  /* 0x0000000400c37308 */ /* 0x0007220000000800 */
[----:B-1----:R-:W-:-:S07]  /*e4c0*/  FFMA.FTZ R2, R77, c[0x0][0x2d0], -R0 ;  /* 0x0000b4004d027a23 */ /* 0x002fce0000010800 */
[----:B------:R1:W5:Y:S01]  /*e4d0*/  MUFU.EX2 R120, R2 ;  /* 0x0000000200787308 */ /* 0x0003620000000800 */
[----:B---3--:R-:W-:Y:S01]  /*e4e0*/  IMAD.MOV.U32 R4, RZ, RZ, R69 ;  /* 0x000000ffff047224 */ /* 0x008fe200078e0045 */
[----:B----4-:R-:W-:-:S04]  /*e4f0*/  F2FP.PACK_AB R11, R195, R194 ;  /* 0x000000c2c30b723e */ /* 0x010fc800000000ff */
[----:B------:R-:W-:Y:S01]  /*e500*/  F2FP.PACK_AB R8, R4, R130 ;  /* 0x000000820408723e */ /* 0x000fe200000000ff */
[----:B-1----:R-:W-:-:S06]  /*e510*/  FFMA.FTZ R2, R78, c[0x0][0x2d0], -R0 ;  /* 0x0000b4004e027a23 */ /* 0x002fcc0000010800 */
[C---:B------:R-:W-:Y:S01]  /*e520*/  HMMA.16816.F32 R72, R8.reuse, R20, RZ ;  /* 0x000000140848723c */ /* 0x040fe200000018ff */
[----:B------:R1:W3:Y:S07]  /*e530*/  MUFU.EX2 R160, R2 ;  /* 0x0000000200a07308 */ /* 0x0002ee0000000800 */
[C---:B------:R-:W-:Y:S01]  /*e540*/  HMMA.16816.F32 R64, R8.reuse, R22, RZ ;  /* 0x000000160840723c */ /* 0x040fe200000018ff */
[----:B------:R-:W4:Y:S07]  /*e550*/  LDSM.16.MT88.4 R20, [R204+0x4100] ;  /* 0x00410000cc14783b */ /* 0x000f2e0000004200 */
[----:B------:R-:W-:Y:S01]  /*e560*/  HMMA.16816.F32 R60, R8, R16, RZ ;  /* 0x00000010083c723c */ /* 0x000fe200000018ff */
[----:B-1----:R-:W-:-:S04]  /*e570*/  FFMA.FTZ R2, R104, c[0x0][0x2d0], -R6 ;  /* 0x0000b40068027a23 */ /* 0x002fc80000010806 */
[----:B------:R1:W-:Y:S03]  /*e580*/  MUFU.EX2 R251, R2 ;  /* 0x0000000200fb7308 */ /* 0x0003e60000000800 */
[C---:B------:R-:W-:Y:S01]  /*e590*/  HMMA.16816.F32 R56, R8.reuse, R18, RZ ;  /* 0x000000120838723c */ /* 0x040fe200000018ff */
[----:B------:R-:W3:Y:S07]  /*e5a0*/  LDSM.16.MT88.4 R16, [R208+0x4100] ;  /* 0x00410000d010783b */ /* 0x000eee0000004200 */
[----:B--2---:R-:W-:Y:S01]  /*e5b0*/  HMMA.16816.F32 R48, R8, R12, RZ ;  /* 0x0000000c0830723c */ /* 0x004fe200000018ff */
[----:B-1----:R-:W-:-:S07]  /*e5c0*/  FFMA.FTZ R2, R106, c[0x0][0x2d0], -R6 ;  /* 0x0000b4006a027a23 */ /* 0x002fce0000010806 */
[C---:B------:R-:W-:Y:S01]  /*e5d0*/  HMMA.16816.F32 R44, R8.reuse, R14, RZ ;  /* 0x0000000e082c723c */ /* 0x040fe200000018ff */
[----:B------:R-:W1:Y:S01]  /*e5e0*/  LDSM.16.MT88.4 R12, [R207+0x4100] ;  /* 0x00410000cf0c783b */ /* 0x000e620000004200 */
[----:B------:R2:W1:Y:S06]  /*e5f0*/  MUFU.EX2 R240, R2 ;  /* 0x0000000200f07308 */ /* 0x00046c0000000800 */
[C---:B------:R-:W-:Y:S08]  /*e600*/  HMMA.16816.F32 R52, R8.reuse, R24, RZ ;  /* 0x000000180834723c */ /* 0x040ff000000018ff */
[----:B------:R-:W-:Y:S01]  /*e610*/  HMMA.16816.F32 R68, R8, R26, RZ ;  /* 0x0000001a0844723c */ /* 0x000fe200000018ff */
[----:B------:R-:W1:Y:S01]  /*e620*/  LDSM.16.MT88.4 R24, [R207+0x900] ;  /* 0x00090000cf18783b */ /* 0x000e620000004200 */
[----:B--2---:R-:W-:-:S04]  /*e630*/  FFMA.FTZ R2, R105, c[0x0][0x2d0], -R6 ;  /* 0x0000b40069027a23 */ /* 0x004fc80000010806 */
[----:B------:R2:W-:Y:S02]  /*e640*/  MUFU.EX2 R239, R2 ;  /* 0x0000000200ef7308 */ /* 0x0005e40000000800 */
[C---:B------:R-:W-:Y:S08]  /*e650*/  HMMA.16816.F32 R96, R8.reuse, R40, RZ ;  /* 0x000000280860723c */ /* 0x040ff000000018ff */
[----:B------:R-:W-:Y:S01]  /*e660*/  HMMA.16816.F32 R100, R8, R42, RZ ;  /* 0x0000002a0864723c */ /* 0x000fe200000018ff */
[----:B------:R-:W5:Y:S01]  /*e670*/  LDSM.16.MT88.4 R40, [R205+0x4900] ;  /* 0x00490000cd28783b */ /* 0x000f620000004200 */
[----:B--2---:R-:W-:-:S06]  /*e680*/  FFMA.FTZ R2, R107, c[0x0][0x2d0], -R6 ;  /* 0x0000b4006b027a23 */ /* 0x004fcc0000010806 */
[C---:B----4-:R-:W-:Y:S01]  /*e690*/  HMMA.16816.F32 R80, R8.reuse, R20, RZ ;  /* 0x000000140850723c */ /* 0x050fe200000018ff */
[----:B------:R2:W4:Y:S07]  /*e6a0*/  MUFU.EX2 R250, R2 ;  /* 0x0000000200fa7308 */ /* 0x00052e0000000800 */
[C---:B------:R-:W-:Y:S01]  /*e6b0*/  HMMA.16816.F32 R84, R8.reuse, R22, RZ ;  /* 0x000000160854723c */ /* 0x040fe200000018ff */
[----:B------:R-:W4:Y:S07]  /*e6c0*/  LDSM.16.MT88.4 R20, [R204+0x4900] ;  /* 0x00490000cc14783b */ /* 0x000f2e0000004200 */
[----:B---3--:R-:W-:Y:S01]  /*e6d0*/  HMMA.16816.F32 R92, R8, R16, RZ ;  /* 0x00000010085c723c */ /* 0x008fe200000018ff */
[----:B--2---:R-:W-:-:S02]  /*e6e0*/  FFMA.FTZ R2, R118, c[0x0][0x2d0], -R0 ;  /* 0x0000b40076027a23 */ /* 0x004fc40000010800 */
[----:B------:R-:W-:Y:S02]  /*e6f0*/  IMAD.MOV.U32 R118, RZ, RZ, R121 ;  /* 0x000000ffff767224 */ /* 0x000fe400078e0079 */
[----:B------:R2:W-:Y:S03]  /*e700*/  MUFU.EX2 R238, R2 ;  /* 0x0000000200ee7308 */ /* 0x0005e60000000800 */
[C---:B------:R-:W-:Y:S01]  /*e710*/  HMMA.16816.F32 R88, R8.reuse, R18, RZ ;  /* 0x000000120858723c */ /* 0x040fe200000018ff */
[----:B------:R-:W3:Y:S07]  /*e720*/  LDSM.16.MT88.4 R16, [R208+0x4900] ;  /* 0x00490000d010783b */ /* 0x000eee0000004200 */
[----:B-1----:R-:W-:Y:S01]  /*e730*/  HMMA.16816.F32 R108, R8, R12, RZ ;  /* 0x0000000c086c723c */ /* 0x002fe200000018ff */
[----:B--2---:R-:W-:-:S07]  /*e740*/  FFMA.FTZ R2, R117, c[0x0][0x2d0], -R0 ;  /* 0x0000b40075027a23 */ /* 0x004fce0000010800 */
[----:B------:R-:W-:Y:S01]  /*e750*/  HMMA.16816.F32 R76, R8, R14, RZ ;  /* 0x0000000e084c723c */ /* 0x000fe200000018ff */
[----:B------:R-:W1:Y:S01]  /*e760*/  LDSM.16.MT88.4 R12, [R207+0x4900] ;  /* 0x00490000cf0c783b */ /* 0x000e620000004200 */
[----:B------:R2:W1:Y:S01]  /*e770*/  MUFU.EX2 R237, R2 ;  /* 0x0000000200ed7308 */ /* 0x0004620000000800 */
[----:B-----5:R-:W-:-:S04]  /*e780*/  IMAD.MOV.U32 R117, RZ, RZ, R120 ;  /* 0x000000ffff757224 */ /* 0x020fc800078e0078 */
[----:B------:R-:W-:Y:S02]  /*e790*/  F2FP.PACK_AB R8, R196, R123 ;  /* 0x0000007bc408723e */ /* 0x000fe400000000ff */
[----:B------:R-:W-:Y:S02]  /*e7a0*/  F2FP.PACK_AB R10, R5, R192 ;  /* 0x000000c0050a723e */ /* 0x000fe400000000ff */
[----:B------:R-:W-:Y:S02]  /*e7b0*/  F2FP.PACK_AB R9, R193, R162 ;  /* 0x000000a2c109723e */ /* 0x000fe400000000ff */
[----:B------:R-:W-:Y:S01]  /*e7c0*/  F2FP.PACK_AB R11, R160, R120 ;  /* 0x00000078a00b723e */ /* 0x000fe200000000ff */
[----:B--2---:R-:W-:-:S06]  /*e7d0*/  FFMA.FTZ R2, R128, c[0x0][0x2d0], -R0 ;  /* 0x0000b40080027a23 */ /* 0x004fcc0000010800 */
[C---:B------:R-:W-:Y:S01]  /*e7e0*/  HMMA.16816.F32 R124, R8.reuse, R36, R72 ;  /* 0x00000024087c723c */ /* 0x040fe20000001848 */
[----:B------:R2:W-:Y:S07]  /*e7f0*/  MUFU.EX2 R236, R2 ;  /* 0x0000000200ec7308 */ /* 0x0005ee0000000800 */
[C---:B------:R-:W-:Y:S01]  /*e800*/  HMMA.16816.F32 R112, R8.reuse, R38, R64 ;  /* 0x000000260870723c */ /* 0x040fe20000001840 */
[----:B------:R-:W5:Y:S07]  /*e810*/  LDSM.16.MT88.4 R36, [R204+0x1100] ;  /* 0x00110000cc24783b */ /* 0x000f6e0000004200 */
[----:B------:R-:W-:Y:S01]  /*e820*/  HMMA.16816.F32 R72, R8, R32, R60 ;  /* 0x000000200848723c */ /* 0x000fe2000000183c */
[----:B--2---:R-:W-:-:S04]  /*e830*/  FFMA.FTZ R2, R132, c[0x0][0x2d0], -R0 ;  /* 0x0000b40084027a23 */ /* 0x004fc80000010800 */
[----:B------:R2:W1:Y:S03]  /*e840*/  MUFU.EX2 R234, R2 ;  /* 0x0000000200ea7308 */ /* 0x0004660000000800 */
[C---:B------:R-:W-:Y:S01]  /*e850*/  HMMA.16816.F32 R64, R8.reuse, R34, R56 ;  /* 0x000000220840723c */ /* 0x040fe20000001838 */
[----:B------:R-:W-:Y:S07]  /*e860*/  LDSM.16.MT88.4 R32, [R205+0x1100] ;  /* 0x00110000cd20783b */ /* 0x000fee0000004200 */
[----:B------:R-:W-:Y:S01]  /*e870*/  HMMA.16816.F32 R60, R8, R28, R48 ;  /* 0x0000001c083c723c */ /* 0x000fe20000001830 */
[----:B--2---:R-:W-:-:S07]  /*e880*/  FFMA.FTZ R2, R144, c[0x0][0x2d0], -R6 ;  /* 0x0000b40090027a23 */ /* 0x004fce0000010806 */
[----:B------:R-:W-:Y:S01]  /*e890*/  HMMA.16816.F32 R48, R8, R24, R52 ;  /* 0x000000180830723c */ /* 0x000fe20000001834 */
[----:B------:R-:W-:-:S06]  /*e8a0*/  IMAD.MOV.U32 R144, RZ, RZ, R196 ;  /* 0x000000ffff907224 */ /* 0x000fcc00078e00c4 */
[----:B------:R-:W-:Y:S01]  /*e8b0*/  IMAD.MOV.U32 R55, RZ, RZ, R130 ;  /* 0x000000ffff377224 */ /* 0x000fe200078e0082 */
[C---:B------:R-:W-:Y:S01]  /*e8c0*/  HMMA.16816.F32 R56, R8.reuse, R26, R68 ;  /* 0x0000001a0838723c */ /* 0x040fe20000001844 */
[----:B------:R-:W2:Y:S01]  /*e8d0*/  LDSM.16.MT88.4 R24, [R208+0x1100] ;  /* 0x00110000d018783b */ /* 0x000ea20000004200 */
[----:B------:R-:W-:Y:S02]  /*e8e0*/  IMAD.MOV.U32 R54, RZ, RZ, R129 ;  /* 0x000000ffff367224 */ /* 0x000fe400078e0081 */
[----:B------:R-:W-:Y:S02]  /*e8f0*/  IMAD.MOV.U32 R53, RZ, RZ, R123 ;  /* 0x000000ffff357224 */ /* 0x000fe400078e007b */
[----:B------:R-:W-:Y:S02]  /*e900*/  IMAD.MOV.U32 R52, RZ, RZ, R122 ;  /* 0x000000ffff347224 */ /* 0x000fe400078e007a */
[C---:B------:R-:W-:Y:S01]  /*e910*/  HMMA.16816.F32 R44, R8.reuse, R30, R44 ;  /* 0x0000001e082c723c */ /* 0x040fe2000000182c */
[----:B------:R-:W1:Y:S07]  /*e920*/  LDSM.16.MT88.4 R28, [R207+0x1100] ;  /* 0x00110000cf1c783b */ /* 0x000e6e0000004200 */
[C---:B------:R-:W-:Y:S07]  /*e930*/  HMMA.16816.F32 R128, R8.reuse, R40, R96 ;  /* 0x000000280880723c */ /* 0x040fee0000001860 */
[----:B------:R-:W-:Y:S01]  /*e940*/  IMAD.MOV.U32 R40, RZ, RZ, R134 ;  /* 0x000000ffff287224 */ /* 0x000fe200078e0086 */
[----:B----4-:R-:W-:Y:S01]  /*e950*/  HMMA.16816.F32 R120, R8, R22, R84 ;  /* 0x000000160878723c */ /* 0x010fe20000001854 */
[----:B------:R-:W-:-:S07]  /*e960*/  IMAD.MOV.U32 R41, RZ, RZ, R133 ;  /* 0x000000ffff297224 */ /* 0x000fce00078e0085 */
[C---:B------:R-:W-:Y:S01]  /*e970*/  HMMA.16816.F32 R104, R8.reuse, R20, R80 ;  /* 0x000000140868723c */ /* 0x040fe20000001850 */
[----:B------:R-:W4:Y:S07]  /*e980*/  LDSM.16.MT88.4 R20, [R204+0x5100] ;  /* 0x00510000cc14783b */ /* 0x000f2e0000004200 */
[C---:B------:R-:W-:Y:S08]  /*e990*/  HMMA.16816.F32 R132, R8.reuse, R42, R100 ;  /* 0x0000002a0884723c */ /* 0x040ff00000001864 */
[C---:B---3--:R-:W-:Y:S08]  /*e9a0*/  HMMA.16816.F32 R96, R8.reuse, R16, R92 ;  /* 0x000000100860723c */ /* 0x048ff0000000185c */
[C---:B------:R-:W-:Y:S01]  /*e9b0*/  HMMA.16816.F32 R88, R8.reuse, R18, R88 ;  /* 0x000000120858723c */ /* 0x040fe20000001858 */
[----:B------:R-:W-:Y:S07]  /*e9c0*/  LDSM.16.MT88.4 R16, [R208+0x5100] ;  /* 0x00510000d010783b */ /* 0x000fee0000004200 */
[C---:B-1----:R-:W-:Y:S08]  /*e9d0*/  HMMA.16816.F32 R84, R8.reuse, R12, R108 ;  /* 0x0000000c0854723c */ /* 0x042ff0000000186c */
[----:B------:R-:W-:Y:S01]  /*e9e0*/  HMMA.16816.F32 R68, R8, R14, R76 ;  /* 0x0000000e0844723c */ /* 0x000fe2000000184c */
[----:B------:R-:W1:Y:S06]  /*e9f0*/  LDSM.16.MT88.4 R12, [R207+0x5100] ;  /* 0x00510000cf0c783b */ /* 0x000e6c0000004200 */
[----:B------:R-:W-:-:S02]  /*ea00*/  F2FP.PACK_AB R8, R240, R251 ;  /* 0x000000fbf008723e */ /* 0x000fc400000000ff */
[----:B------:R-:W-:Y:S02]  /*ea10*/  F2FP.PACK_AB R10, R250, R239 ;  /* 0x000000effa0a723e */ /* 0x000fe400000000ff */
[----:B------:R-:W-:Y:S02]  /*ea20*/  F2FP.PACK_AB R9, R237, R238 ;  /* 0x000000eeed09723e */ /* 0x000fe400000000ff */
[----:B------:R-:W-:-:S07]  /*ea30*/  F2FP.PACK_AB R11, R234, R236 ;  /* 0x000000ecea0b723e */ /* 0x000fce00000000ff */
[C---:B-----5:R-:W-:Y:S07]  /*ea40*/  HMMA.16816.F32 R76, R8.reuse, R38, R112 ;  /* 0x00000026084c723c */ /* 0x060fee0000001870 */
[----:B------:R-:W-:Y:S01]  /*ea50*/  IMAD.MOV.U32 R112, RZ, RZ, R198 ;  /* 0x000000ffff707224 */ /* 0x000fe200078e00c6 */
[----:B------:R-:W-:Y:S01]  /*ea60*/  HMMA.16816.F32 R80, R8, R36, R124 ;  /* 0x000000240850723c */ /* 0x000fe2000000187c */
[----:B------:R3:W-:Y:S01]  /*ea70*/  MUFU.EX2 R198, R2 ;  /* 0x0000000200c67308 */ /* 0x0007e20000000800 */
[----:B------:R-:W5:Y:S01]  /*ea80*/  LDSM.16.MT88.4 R36, [R205+0x5100] ;  /* 0x00510000cd24783b */ /* 0x000f620000004200 */
[----:B------:R-:W-:-:S02]  /*ea90*/  IMAD.MOV.U32 R115, RZ, RZ, R53 ;  /* 0x000000ffff737224 */ /* 0x000fc400078e0035 */
[----:B------:R-:W-:Y:S02]  /*eaa0*/  IMAD.MOV.U32 R114, RZ, RZ, R55 ;  /* 0x000000ffff727224 */ /* 0x000fe400078e0037 */
[----:B------:R-:W-:Y:S01]  /*eab0*/  IMAD.MOV.U32 R125, RZ, RZ, R117 ;  /* 0x000000ffff7d7224 */ /* 0x000fe200078e0075 */
[----:B------:R-:W-:Y:S01]  /*eac0*/  MOV R127, R40 ;  /* 0x00000028007f7202 */ /* 0x000fe20000000f00 */
[----:B------:R-:W-:Y:S01]  /*ead0*/  IMAD.MOV.U32 R124, RZ, RZ, R118 ;  /* 0x000000ffff7c7224 */ /* 0x000fe200078e0076 */
[----:B--2---:R-:W-:Y:S01]  /*eae0*/  HMMA.16816.F32 R60, R8, R24, R60 ;  /* 0x00000018083c723c */ /* 0x004fe2000000183c */
[----:B------:R-:W-:Y:S02]  /*eaf0*/  IMAD.MOV.U32 R118, RZ, RZ, R52 ;  /* 0x000000ffff767224 */ /* 0x000fe400078e0034 */
[----:B------:R-:W-:Y:S02]  /*eb00*/  IMAD.MOV.U32 R117, RZ, RZ, R54 ;  /* 0x000000ffff757224 */ /* 0x000fe400078e0036 */
[----:B------:R-:W-:-:S02]  /*eb10*/  IMAD.MOV.U32 R126, RZ, RZ, R41 ;  /* 0x000000ffff7e7224 */ /* 0x000fc400078e0029 */
[----:B---3--:R-:W-:Y:S01]  /*eb20*/  FFMA.FTZ R2, R146, c[0x0][0x2d0], -R6 ;  /* 0x0000b40092027a23 */ /* 0x008fe20000010806 */
[----:B------:R-:W-:Y:S01]  /*eb30*/  HMMA.16816.F32 R52, R8, R26, R44 ;  /* 0x0000001a0834723c */ /* 0x000fe2000000182c */
[----:B------:R-:W-:Y:S01]  /*eb40*/  LDSM.16.MT88.4 R24, [R205+0x1900] ;  /* 0x00190000cd18783b */ /* 0x000fe20000004200 */
[----:B------:R-:W-:Y:S01]  /*eb50*/  IMAD.MOV.U32 R113, RZ, RZ, R4 ;  /* 0x000000ffff717224 */ /* 0x000fe200078e0004 */
[----:B------:R2:W3:Y:S01]  /*eb60*/  MUFU.EX2 R196, R2 ;  /* 0x0000000200c47308 */ /* 0x0004e20000000800 */
[----:B------:R-:W-:-:S04]  /*eb70*/  IMAD.MOV.U32 R146, RZ, RZ, R192 ;  /* 0x000000ffff927224 */ /* 0x000fc800078e00c0 */
[C---:B------:R-:W-:Y:S08]  /*eb80*/  HMMA.16816.F32 R44, R8.reuse, R28, R48 ;  /* 0x0000001c082c723c */ /* 0x040ff00000001830 */
[----:B------:R-:W-:Y:S01]  /*eb90*/  HMMA.16816.F32 R40, R8, R30, R56 ;  /* 0x0000001e0828723c */ /* 0x000fe20000001838 */
[----:B------:R-:W3:Y:S01]  /*eba0*/  LDSM.16.MT88.4 R28, [R204+0x1900] ;  /* 0x00190000cc1c783b */ /* 0x000ee20000004200 */
[----:B--2---:R-:W-:-:S02]  /*ebb0*/  FFMA.FTZ R2, R145, c[0x0][0x2d0], -R6 ;  /* 0x0000b40091027a23 */ /* 0x004fc40000010806 */
[----:B------:R-:W-:Y:S02]  /*ebc0*/  IMAD.MOV.U32 R145, RZ, RZ, R195 ;  /* 0x000000ffff917224 */ /* 0x000fe400078e00c3 */
[----:B------:R2:W-:Y:S02]  /*ebd0*/  MUFU.EX2 R195, R2 ;  /* 0x0000000200c37308 */ /* 0x0005e40000000800 */
[C---:B------:R-:W-:Y:S08]  /*ebe0*/  HMMA.16816.F32 R72, R8.reuse, R32, R72 ;  /* 0x000000200848723c */ /* 0x040ff00000001848 */
[----:B------:R-:W-:Y:S01]  /*ebf0*/  HMMA.16816.F32 R64, R8, R34, R64 ;  /* 0x000000220840723c */ /* 0x000fe20000001840 */
[----:B------:R-:W-:Y:S01]  /*ec00*/  LDSM.16.MT88.4 R32, [R207+0x1900] ;  /* 0x00190000cf20783b */ /* 0x000fe20000004200 */
[----:B--2---:R-:W-:-:S06]  /*ec10*/  FFMA.FTZ R2, R147, c[0x0][0x2d0], -R6 ;  /* 0x0000b40093027a23 */ /* 0x004fcc0000010806 */
[C---:B----4-:R-:W-:Y:S01]  /*ec20*/  HMMA.16816.F32 R92, R8.reuse, R20, R104 ;  /* 0x00000014085c723c */ /* 0x050fe20000001868 */
[----:B------:R-:W-:Y:S02]  /*ec30*/  IMAD.MOV.U32 R147, RZ, RZ, R197 ;  /* 0x000000ffff937224 */ /* 0x000fe400078e00c5 */
[----:B------:R2:W4:Y:S05]  /*ec40*/  MUFU.EX2 R197, R2 ;  /* 0x0000000200c57308 */ /* 0x00052a0000000800 */
[C---:B------:R-:W-:Y:S01]  /*ec50*/  HMMA.16816.F32 R100, R8.reuse, R22, R120 ;  /* 0x000000160864723c */ /* 0x040fe20000001878 */
[----:B------:R-:W3:Y:S06]  /*ec60*/  LDSM.16.MT88.4 R20, [R208+0x1900] ;  /* 0x00190000d014783b */ /* 0x000eec0000004200 */
[----:B------:R-:W-:Y:S01]  /*ec70*/  IMAD.MOV.U32 R123, RZ, RZ, R163 ;  /* 0x000000ffff7b7224 */ /* 0x000fe200078e00a3 */
[----:B-1----:R-:W-:Y:S01]  /*ec80*/  HMMA.16816.F32 R84, R8, R12, R84 ;  /* 0x0000000c0854723c */ /* 0x002fe20000001854 */
[----:B------:R-:W-:-:S02]  /*ec90*/  IMAD.MOV.U32 R122, RZ, RZ, R162 ;  /* 0x000000ffff7a7224 */ /* 0x000fc400078e00a2 */
[----:B--2---:R-:W-:Y:S02]  /*eca0*/  FFMA.FTZ R2, R149, c[0x0][0x2d0], -R0 ;  /* 0x0000b40095027a23 */ /* 0x004fe40000010800 */
[----:B------:R-:W-:Y:S02]  /*ecb0*/  IMAD.MOV.U32 R149, RZ, RZ, R194 ;  /* 0x000000ffff957224 */ /* 0x000fe400078e00c2 */
[----:B------:R1:W-:Y:S01]  /*ecc0*/  MUFU.EX2 R194, R2 ;  /* 0x0000000200c27308 */ /* 0x0003e20000000800 */
[----:B------:R-:W-:Y:S01]  /*ecd0*/  HMMA.16816.F32 R68, R8, R14, R68 ;  /* 0x0000000e0844723c */ /* 0x000fe20000001844 */
[----:B------:R-:W2:Y:S01]  /*ece0*/  LDSM.16.MT88.4 R12, [R204+0x5900] ;  /* 0x00590000cc0c783b */ /* 0x000ea20000004200 */
[----:B------:R-:W-:Y:S02]  /*ecf0*/  IMAD.MOV.U32 R120, RZ, RZ, R160 ;  /* 0x000000ffff787224 */ /* 0x000fe400078e00a0 */
[----:B------:R-:W-:-:S04]  /*ed00*/  IMAD.MOV.U32 R121, RZ, RZ, R161 ;  /* 0x000000ffff797224 */ /* 0x000fc800078e00a1 */
[----:B-----5:R-:W-:Y:S01]  /*ed10*/  HMMA.16816.F32 R104, R8, R36, R128 ;  /* 0x000000240868723c */ /* 0x020fe20000001880 */
[----:B-1----:R-:W-:Y:S01]  /*ed20*/  FFMA.FTZ R2, R148, c[0x0][0x2d0], -R0 ;  /* 0x0000b40094027a23 */ /* 0x002fe20000010800 */
[----:B------:R-:W-:-:S06]  /*ed30*/  MOV R148, R193 ;  /* 0x000000c100947202 */ /* 0x000fcc0000000f00 */
[C---:B------:R-:W-:Y:S01]  /*ed40*/  HMMA.16816.F32 R108, R8.reuse, R38, R132 ;  /* 0x00000026086c723c */ /* 0x040fe20000001884 */
[----:B------:R1:W5:Y:S07]  /*ed50*/  MUFU.EX2 R193, R2 ;  /* 0x0000000200c17308 */ /* 0x00036e0000000800 */
[C---:B------:R-:W-:Y:S08]  /*ed60*/  HMMA.16816.F32 R96, R8.reuse, R16, R96 ;  /* 0x000000100860723c */ /* 0x040ff00000001860 */
[----:B------:R-:W-:Y:S01]  /*ed70*/  HMMA.16816.F32 R88, R8, R18, R88 ;  /* 0x000000120858723c */ /* 0x000fe20000001858 */
[----:B------:R-:W-:Y:S01]  /*ed80*/  LDSM.16.MT88.4 R16, [R204+0x2100] ;  /* 0x00210000cc10783b */ /* 0x000fe20000004200 */
[----:B-1----:R-:W-:Y:S01]  /*ed90*/  FFMA.FTZ R2, R150, c[0x0][0x2d0], -R0 ;  /* 0x0000b40096027a23 */ /* 0x002fe20000010800 */
[----:B------:R-:W-:Y:S01]  /*eda0*/  MOV R150, R144 ;  /* 0x0000009000967202 */ /* 0x000fe20000000f00 */
[----:B------:R-:W-:-:S02]  /*edb0*/  IMAD.MOV.U32 R144, RZ, RZ, R114 ;  /* 0x000000ffff907224 */ /* 0x000fc400078e0072 */
[----:B------:R1:W-:Y:S01]  /*edc0*/  MUFU.EX2 R4, R2 ;  /* 0x0000000200047308 */ /* 0x0003e20000000800 */
[----:B---3--:R-:W-:Y:S02]  /*edd0*/  F2FP.PACK_AB R8, R196, R198 ;  /* 0x000000c6c408723e */ /* 0x008fe400000000ff */
[----:B----4-:R-:W-:Y:S02]  /*ede0*/  F2FP.PACK_AB R10, R197, R195 ;  /* 0x000000c3c50a723e */ /* 0x010fe400000000ff */
[----:B-----5:R-:W-:Y:S01]  /*edf0*/  F2FP.PACK_AB R9, R193, R194 ;  /* 0x000000c2c109723e */ /* 0x020fe200000000ff */
[----:B-1----:R-:W-:-:S04]  /*ee00*/  FFMA.FTZ R2, R151, c[0x0][0x2d0], -R0 ;  /* 0x0000b40097027a23 */ /* 0x002fc80000010800 */
[----:B------:R-:W1:Y:S02]  /*ee10*/  MUFU.EX2 R192, R2 ;  /* 0x0000000200c07308 */ /* 0x000e640000000800 */
[----:B-1----:R-:W-:Y:S01]  /*ee20*/  F2FP.PACK_AB R11, R192, R4 ;  /* 0x00000004c00b723e */ /* 0x002fe200000000ff */
[----:B------:R-:W-:-:S05]  /*ee30*/  FFMA.FTZ R2, R153, c[0x0][0x2d0], -R6 ;  /* 0x0000b40099027a23 */ /* 0x000fca0000010806 */
[----:B------:R1:W-:Y:S01]  /*ee40*/  MUFU.EX2 R163, R2 ;  /* 0x0000000200a37308 */ /* 0x0003e20000000800 */
[C---:B------:R-:W-:Y:S08]  /*ee50*/  HMMA.16816.F32 R80, R8.reuse, R28, R80 ;  /* 0x0000001c0850723c */ /* 0x040ff00000001850 */
[----:B------:R-:W-:Y:S01]  /*ee60*/  HMMA.16816.F32 R56, R8, R30, R76 ;  /* 0x0000001e0838723c */ /* 0x000fe2000000184c */
[----:B------:R-:W3:Y:S01]  /*ee70*/  LDSM.16.MT88.4 R28, [R205+0x5900] ;  /* 0x00590000cd1c783b */ /* 0x000ee20000004200 */
[----:B-1----:R-:W-:-:S06]  /*ee80*/  FFMA.FTZ R2, R154, c[0x0][0x2d0], -R6 ;  /* 0x0000b4009a027a23 */ /* 0x002fcc0000010806 */
[C---:B------:R-:W-:Y:S01]  /*ee90*/  HMMA.16816.F32 R72, R8.reuse, R24, R72 ;  /* 0x000000180848723c */ /* 0x040fe20000001848 */
[----:B------:R1:W4:Y:S07]  /*eea0*/  MUFU.EX2 R162, R2 ;  /* 0x0000000200a27308 */ /* 0x00032e0000000800 */
[C---:B------:R-:W-:Y:S01]  /*eeb0*/  HMMA.16816.F32 R64, R8.reuse, R26, R64 ;  /* 0x0000001a0840723c */ /* 0x040fe20000001840 */
[----:B------:R-:W5:Y:S07]  /*eec0*/  LDSM.16.MT88.4 R24, [R208+0x5900] ;  /* 0x00590000d018783b */ /* 0x000f6e0000004200 */
[----:B------:R-:W-:Y:S01]  /*eed0*/  HMMA.16816.F32 R60, R8, R20, R60 ;  /* 0x00000014083c723c */ /* 0x000fe2000000183c */
[----:B-1----:R-:W-:-:S04]  /*eee0*/  FFMA.FTZ R2, R152, c[0x0][0x2d0], -R6 ;  /* 0x0000b40098027a23 */ /* 0x002fc80000010806 */
[----:B------:R1:W-:Y:S03]  /*eef0*/  MUFU.EX2 R160, R2 ;  /* 0x0000000200a07308 */ /* 0x0003e60000000800 */
[C---:B------:R-:W-:Y:S01]  /*ef00*/  HMMA.16816.F32 R52, R8.reuse, R22, R52 ;  /* 0x000000160834723c */ /* 0x040fe20000001834 */
[----:B------:R-:W4:Y:S07]  /*ef10*/  LDSM.16.MT88.4 R20, [R207+0x5900] ;  /* 0x00590000cf14783b */ /* 0x000f2e0000004200 */
[----:B------:R-:W-:Y:S01]  /*ef20*/  HMMA.16816.F32 R48, R8, R32, R44 ;  /* 0x000000200830723c */ /* 0x000fe2000000182c */
[----:B-1----:R-:W-:-:S07]  /*ef30*/  FFMA.FTZ R2, R155, c[0x0][0x2d0], -R6 ;  /* 0x0000b4009b027a23 */ /* 0x002fce0000010806 */
[C---:B------:R-:W-:Y:S01]  /*ef40*/  HMMA.16816.F32 R36, R8.reuse, R34, R40 ;  /* 0x000000220824723c */ /* 0x040fe20000001828 */
[----:B------:R-:W-:Y:S01]  /*ef50*/  LDSM.16.MT88.4 R32, [R208+0x2100] ;  /* 0x00210000d020783b */ /* 0x000fe20000004200 */
[----:B------:R1:W1:Y:S06]  /*ef60*/  MUFU.EX2 R161, R2 ;  /* 0x0000000200a17308 */ /* 0x00026c0000000800 */
[C---:B--2---:R-:W-:Y:S08]  /*ef70*/  HMMA.16816.F32 R44, R8.reuse, R12, R92 ;  /* 0x0000000c082c723c */ /* 0x044ff0000000185c */
[----:B------:R-:W-:Y:S01]  /*ef80*/  HMMA.16816.F32 R40, R8, R14, R100 ;  /* 0x0000000e0828723c */ /* 0x000fe20000001864 */
[----:B------:R-:W2:Y:S01]  /*ef90*/  LDSM.16.MT88.4 R12, [R205+0x2100] ;  /* 0x00210000cd0c783b */ /* 0x000ea20000004200 */
[----:B-1----:R-:W-:-:S02]  /*efa0*/  FFMA.FTZ R2, R156, c[0x0][0x2d0], -R0 ;  /* 0x0000b4009c027a23 */ /* 0x002fc40000010800 */
[----:B------:R-:W-:Y:S02]  /*efb0*/  IMAD.MOV.U32 R156, RZ, RZ, R120 ;  /* 0x000000ffff9c7224 */ /* 0x000fe400078e0078 */
[----:B------:R1:W-:Y:S01]  /*efc0*/  MUFU.EX2 R155, R2 ;  /* 0x00000002009b7308 */ /* 0x0003e20000000800 */
[----:B------:R-:W-:Y:S01]  /*efd0*/  IMAD.MOV.U32 R120, RZ, RZ, R149 ;  /* 0x000000ffff787224 */ /* 0x000fe200078e0095 */
[----:B---3--:R-:W-:Y:S01]  /*efe0*/  HMMA.16816.F32 R76, R8, R28, R104 ;  /* 0x0000001c084c723c */ /* 0x008fe20000001868 */
[----:B------:R-:W-:-:S07]  /*eff0*/  IMAD.MOV.U32 R149, RZ, RZ, R115 ;  /* 0x000000ffff957224 */ /* 0x000fce00078e0073 */
[----:B------:R-:W-:Y:S01]  /*f000*/  HMMA.16816.F32 R100, R8, R30, R108 ;  /* 0x0000001e0864723c */ /* 0x000fe2000000186c */
[----:B------:R-:W3:Y:S01]  /*f010*/  LDSM.16.MT88.4 R28, [R207+0x2100] ;  /* 0x00210000cf1c783b */ /* 0x000ee20000004200 */
[----:B-1----:R-:W-:Y:S02]  /*f020*/  FFMA.FTZ R2, R158, c[0x0][0x2d0], -R0 ;  /* 0x0000b4009e027a23 */ /* 0x002fe40000010800 */
[----:B------:R-:W-:-:S04]  /*f030*/  IMAD.MOV.U32 R158, RZ, RZ, R121 ;  /* 0x000000ffff9e7224 */ /* 0x000fc800078e0079 */
[C---:B-----5:R-:W-:Y:S01]  /*f040*/  HMMA.16816.F32 R108, R8.reuse, R26, R88 ;  /* 0x0000001a086c723c */ /* 0x060fe20000001858 */
[----:B------:R1:W5:Y:S01]  /*f050*/  MUFU.EX2 R154, R2 ;  /* 0x00000002009a7308 */ /* 0x0003620000000800 */
[----:B------:R-:W-:Y:S02]  /*f060*/  IMAD.MOV.U32 R121, RZ, RZ, R148 ;  /* 0x000000ffff797224 */ /* 0x000fe400078e0094 */
[----:B------:R-:W-:Y:S02]  /*f070*/  IMAD.MOV.U32 R148, RZ, RZ, R145 ;  /* 0x000000ffff947224 */ /* 0x000fe400078e0091 */
[----:B------:R-:W-:Y:S02]  /*f080*/  IMAD.MOV.U32 R145, RZ, RZ, R113 ;  /* 0x000000ffff917224 */ /* 0x000fe400078e0071 */
[C---:B----4-:R-:W-:Y:S08]  /*f090*/  HMMA.16816.F32 R104, R8.reuse, R20, R84 ;  /* 0x000000140868723c */ /* 0x050ff00000001854 */
[----:B------:R-:W-:Y:S01]  /*f0a0*/  HMMA.16816.F32 R92, R8, R22, R68 ;  /* 0x00000016085c723c */ /* 0x000fe20000001844 */
[----:B-1----:R-:W-:Y:S01]  /*f0b0*/  FFMA.FTZ R2, R159, c[0x0][0x2d0], -R0 ;  /* 0x0000b4009f027a23 */ /* 0x002fe20000010800 */
[----:B------:R-:W-:Y:S01]  /*f0c0*/  LDSM.16.MT88.4 R20, [R205+0x6100] ;  /* 0x00610000cd14783b */ /* 0x000fe20000004200 */
[----:B------:R-:W-:-:S02]  /*f0d0*/  IMAD.MOV.U32 R159, RZ, RZ, R122 ;  /* 0x000000ffff9f7224 */ /* 0x000fc400078e007a */
[----:B------:R-:W-:Y:S01]  /*f0e0*/  IMAD.MOV.U32 R122, RZ, RZ, R123 ;  /* 0x000000ffff7a7224 */ /* 0x000fe200078e007b */
[----:B------:R1:W-:Y:S01]  /*f0f0*/  MUFU.EX2 R153, R2 ;  /* 0x0000000200997308 */ /* 0x0003e20000000800 */
[----:B------:R-:W-:Y:S02]  /*f100*/  IMAD.MOV.U32 R123, RZ, RZ, R112 ;  /* 0x000000ffff7b7224 */ /* 0x000fe400078e0070 */
[----:B------:R-:W-:Y:S01]  /*f110*/  HMMA.16816.F32 R112, R8, R24, R96 ;  /* 0x000000180870723c */ /* 0x000fe20000001860 */
[----:B------:R-:W4:Y:S06]  /*f120*/  LDSM.16.MT88.4 R24, [R204+0x6100] ;  /* 0x00610000cc18783b */ /* 0x000f2c0000004200 */
[----:B------:R-:W-:-:S02]  /*f130*/  F2FP.PACK_AB R8, R162, R163 ;  /* 0x000000a3a208723e */ /* 0x000fc400000000ff */
[----:B------:R-:W-:Y:S02]  /*f140*/  F2FP.PACK_AB R10, R161, R160 ;  /* 0x000000a0a10a723e */ /* 0x000fe400000000ff */
[----:B-----5:R-:W-:Y:S01]  /*f150*/  F2FP.PACK_AB R9, R154, R155 ;  /* 0x0000009b9a09723e */ /* 0x020fe200000000ff */
[----:B-1----:R-:W-:Y:S02]  /*f160*/  FFMA.FTZ R2, R157, c[0x0][0x2d0], -R0 ;  /* 0x0000b4009d027a23 */ /* 0x002fe40000010800 */
[----:B------:R-:W-:Y:S02]  /*f170*/  IMAD.MOV.U32 R157, RZ, RZ, R146 ;  /* 0x000000ffff9d7224 */ /* 0x000fe400078e0092 */
[----:B------:R1:W5:Y:S02]  /*f180*/  MUFU.EX2 R152, R2 ;  /* 0x0000000200987308 */ /* 0x0003640000000800 */
[----:B-1----:R-:W-:Y:S01]  /*f190*/  FFMA.FTZ R2, R164, c[0x0][0x2d0], -R6 ;  /* 0x0000b400a4027a23 */ /* 0x002fe20000010806 */
[----:B-----5:R-:W-:Y:S01]  /*f1a0*/  F2FP.PACK_AB R11, R152, R153 ;  /* 0x00000099980b723e */ /* 0x020fe200000000ff */
[----:B------:R-:W-:-:S04]  /*f1b0*/  IMAD.MOV.U32 R164, RZ, RZ, R121 ;  /* 0x000000ffffa47224 */ /* 0x000fc800078e0079 */
[----:B------:R1:W-:Y:S02]  /*f1c0*/  MUFU.EX2 R151, R2 ;  /* 0x0000000200977308 */ /* 0x0003e40000000800 */
[C---:B------:R-:W-:Y:S08]  /*f1d0*/  HMMA.16816.F32 R96, R8.reuse, R16, R80 ;  /* 0x000000100860723c */ /* 0x040ff00000001850 */
[----:B------:R-:W-:Y:S01]  /*f1e0*/  HMMA.16816.F32 R88, R8, R18, R56 ;  /* 0x000000120858723c */ /* 0x000fe20000001838 */
[----:B------:R-:W5:Y:S01]  /*f1f0*/  LDSM.16.MT88.4 R16, [R208+0x6100] ;  /* 0x00610000d010783b */ /* 0x000f620000004200 */
[----:B-1----:R-:W-:-:S02]  /*f200*/  FFMA.FTZ R2, R166, c[0x0][0x2d0], -R6 ;  /* 0x0000b400a6027a23 */ /* 0x002fc40000010806 */
[----:B------:R-:W-:Y:S02]  /*f210*/  IMAD.MOV.U32 R166, RZ, RZ, R150 ;  /* 0x000000ffffa67224 */ /* 0x000fe400078e0096 */
[----:B------:R1:W1:Y:S02]  /*f220*/  MUFU.EX2 R150, R2 ;  /* 0x0000000200967308 */ /* 0x0002640000000800 */
[C---:B--2---:R-:W-:Y:S08]  /*f230*/  HMMA.16816.F32 R84, R8.reuse, R12, R72 ;  /* 0x0000000c0854723c */ /* 0x044ff00000001848 */
[----:B------:R-:W-:Y:S01]  /*f240*/  HMMA.16816.F32 R80, R8, R14, R64 ;  /* 0x0000000e0850723c */ /* 0x000fe20000001840 */
[----:B------:R-:W2:Y:S01]  /*f250*/  LDSM.16.MT88.4 R12, [R207+0x6100] ;  /* 0x00610000cf0c783b */ /* 0x000ea20000004200 */
[----:B-1----:R-:W-:-:S06]  /*f260*/  FFMA.FTZ R2, R165, c[0x0][0x2d0], -R6 ;  /* 0x0000b400a5027a23 */ /* 0x002fcc0000010806 */
[C---:B------:R-:W-:Y:S01]  /*f270*/  HMMA.16816.F32 R72, R8.reuse, R32, R60 ;  /* 0x000000200848723c */ /* 0x040fe2000000183c */
[----:B------:R-:W-:Y:S02]  /*f280*/  IMAD.MOV.U32 R165, RZ, RZ, R149 ;  /* 0x000000ffffa57224 */ /* 0x000fe400078e0095 */
[----:B------:R1:W-:Y:S05]  /*f290*/  MUFU.EX2 R149, R2 ;  /* 0x0000000200957308 */ /* 0x0003ea0000000800 */
[C---:B------:R-:W-:Y:S01]  /*f2a0*/  HMMA.16816.F32 R68, R8.reuse, R34, R52 ;  /* 0x000000220844723c */ /* 0x040fe20000001834 */
[----:B------:R-:W2:Y:S07]  /*f2b0*/  LDSM.16.MT88.4 R32, [R204+0x2900] ;  /* 0x00290000cc20783b */ /* 0x000eae0000004200 */
[----:B---3--:R-:W-:Y:S01]  /*f2c0*/  HMMA.16816.F32 R64, R8, R28, R48 ;  /* 0x0000001c0840723c */ /* 0x008fe20000001830 */
[----:B-1----:R-:W-:-:S02]  /*f2d0*/  FFMA.FTZ R2, R167, c[0x0][0x2d0], -R6 ;  /* 0x0000b400a7027a23 */ /* 0x002fc40000010806 */
[----:B------:R-:W-:Y:S02]  /*f2e0*/  IMAD.MOV.U32 R167, RZ, RZ, R148 ;  /* 0x000000ffffa77224 */ /* 0x000fe400078e0094 */
[----:B------:R1:W3:Y:S03]  /*f2f0*/  MUFU.EX2 R148, R2 ;  /* 0x0000000200947308 */ /* 0x0002e60000000800 */
[C---:B------:R-:W-:Y:S01]  /*f300*/  HMMA.16816.F32 R56, R8.reuse, R30, R36 ;  /* 0x0000001e0838723c */ /* 0x040fe20000001824 */
[----:B------:R-:W2:Y:S07]  /*f310*/  LDSM.16.MT88.4 R28, [R205+0x2900] ;  /* 0x00290000cd1c783b */ /* 0x000eae0000004200 */
[----:B----4-:R-:W-:Y:S01]  /*f320*/  HMMA.16816.F32 R44, R8, R24, R44 ;  /* 0x00000018082c723c */ /* 0x010fe2000000182c */
[----:B-1----:R-:W-:-:S07]  /*f330*/  FFMA.FTZ R2, R184, c[0x0][0x2d0], -R0 ;  /* 0x0000b400b8027a23 */ /* 0x002fce0000010800 */
[C---:B------:R-:W-:Y:S01]  /*f340*/  HMMA.16816.F32 R48, R8.reuse, R26, R40 ;  /* 0x0000001a0830723c */ /* 0x040fe20000001828 */
[----:B------:R-:W-:Y:S01]  /*f350*/  IMAD.MOV.U32 R184, RZ, RZ, R147 ;  /* 0x000000ffffb87224 */ /* 0x000fe200078e0093 */
[----:B------:R-:W1:Y:S01]  /*f360*/  LDSM.16.MT88.4 R24, [R208+0x2900] ;  /* 0x00290000d018783b */ /* 0x000e620000004200 */
[----:B------:R4:W-:Y:S05]  /*f370*/  MUFU.EX2 R147, R2 ;  /* 0x0000000200937308 */ /* 0x0009ea0000000800 */
[C---:B------:R-:W-:Y:S08]  /*f380*/  HMMA.16816.F32 R36, R8.reuse, R22, R100 ;  /* 0x000000160824723c */ /* 0x040ff00000001864 */
[----:B------:R-:W-:Y:S01]  /*f390*/  HMMA.16816.F32 R40, R8, R20, R76 ;  /* 0x000000140828723c */ /* 0x000fe2000000184c */
[----:B------:R-:W1:Y:S01]  /*f3a0*/  LDSM.16.MT88.4 R20, [R207+0x2900] ;  /* 0x00290000cf14783b */ /* 0x000e620000004200 */
[----:B----4-:R-:W-:-:S02]  /*f3b0*/  FFMA.FTZ R2, R186, c[0x0][0x2d0], -R0 ;  /* 0x0000b400ba027a23 */ /* 0x010fc40000010800 */
[----:B------:R-:W-:Y:S02]  /*f3c0*/  IMAD.MOV.U32 R186, RZ, RZ, R120 ;  /* 0x000000ffffba7224 */ /* 0x000fe400078e0078 */
[----:B------:R4:W1:Y:S02]  /*f3d0*/  MUFU.EX2 R146, R2 ;  /* 0x0000000200927308 */ /* 0x0008640000000800 */
[C---:B-----5:R-:W-:Y:S07]  /*f3e0*/  HMMA.16816.F32 R52, R8.reuse, R16, R112 ;  /* 0x000000100834723c */ /* 0x060fee0000001870 */
[----:B------:R-:W-:Y:S01]  /*f3f0*/  IMAD.MOV.U32 R115, RZ, RZ, R145 ;  /* 0x000000ffff737224 */ /* 0x000fe200078e0091 */
[----:B------:R-:W-:Y:S01]  /*f400*/  HMMA.16816.F32 R60, R8, R18, R108 ;  /* 0x00000012083c723c */ /* 0x000fe2000000186c */
[----:B------:R-:W-:Y:S01]  /*f410*/  LDSM.16.MT88.4 R16, [R205+0x6900] ;  /* 0x00690000cd10783b */ /* 0x000fe20000004200 */
[----:B------:R-:W-:-:S02]  /*f420*/  IMAD.MOV.U32 R114, RZ, RZ, R144 ;  /* 0x000000ffff727224 */ /* 0x000fc400078e0090 */
[----:B------:R-:W-:Y:S02]  /*f430*/  IMAD.MOV.U32 R112, RZ, RZ, R118 ;  /* 0x000000ffff707224 */ /* 0x000fe400078e0076 */
[----:B------:R-:W-:Y:S02]  /*f440*/  IMAD.MOV.U32 R113, RZ, RZ, R117 ;  /* 0x000000ffff717224 */ /* 0x000fe400078e0075 */
[----:B----4-:R-:W-:Y:S01]  /*f450*/  FFMA.FTZ R2, R185, c[0x0][0x2d0], -R0 ;  /* 0x0000b400b9027a23 */ /* 0x010fe20000010800 */
[C---:B--2---:R-:W-:Y:S01]  /*f460*/  HMMA.16816.F32 R104, R8.reuse, R12, R104 ;  /* 0x0000000c0868723c */ /* 0x044fe20000001868 */
[----:B------:R-:W-:Y:S02]  /*f470*/  IMAD.MOV.U32 R185, RZ, RZ, R122 ;  /* 0x000000ffffb97224 */ /* 0x000fe400078e007a */
[----:B------:R2:W-:Y:S05]  /*f480*/  MUFU.EX2 R135, R2 ;  /* 0x0000000200877308 */ /* 0x0005ea0000000800 */
[----:B------:R-:W-:Y:S01]  /*f490*/  HMMA.16816.F32 R100, R8, R14, R92 ;  /* 0x0000000e0864723c */ /* 0x000fe2000000185c */
[----:B------:R-:W4:Y:S06]  /*f4a0*/  LDSM.16.MT88.4 R12, [R204+0x6900] ;  /* 0x00690000cc0c783b */ /* 0x000f2c0000004200 */
[----:B------:R-:W-:-:S02]  /*f4b0*/  F2FP.PACK_AB R8, R150, R151 ;  /* 0x000000979608723e */ /* 0x000fc400000000ff */
[----:B---3--:R-:W-:Y:S01]  /*f4c0*/  F2FP.PACK_AB R10, R148, R149 ;  /* 0x00000095940a723e */ /* 0x008fe200000000ff */
[----:B--2---:R-:W-:Y:S01]  /*f4d0*/  FFMA.FTZ R2, R187, c[0x0][0x2d0], -R0 ;  /* 0x0000b400bb027a23 */ /* 0x004fe20000010800 */
[----:B-1----:R-:W-:Y:S02]  /*f4e0*/  F2FP.PACK_AB R9, R146, R147 ;  /* 0x000000939209723e */ /* 0x002fe400000000ff */
[----:B------:R-:W-:Y:S01]  /*f4f0*/  MOV R187, R123 ;  /* 0x0000007b00bb7202 */ /* 0x000fe20000000f00 */
[----:B------:R-:W1:Y:S02]  /*f500*/  MUFU.EX2 R134, R2 ;  /* 0x0000000200867308 */ /* 0x000e640000000800 */
[----:B-1----:R-:W-:Y:S01]  /*f510*/  F2FP.PACK_AB R11, R134, R135 ;  /* 0x00000087860b723e */ /* 0x002fe200000000ff */
[----:B------:R-:W-:Y:S02]  /*f520*/  FFMA.FTZ R2, R199, c[0x0][0x2d0], -R6 ;  /* 0x0000b400c7027a23 */ /* 0x000fe40000010806 */
[----:B------:R-:W-:-:S03]  /*f530*/  IMAD.MOV.U32 R199, RZ, RZ, R233 ;  /* 0x000000ffffc77224 */ /* 0x000fc600078e00e9 */
[----:B------:R1:W-:Y:S01]  /*f540*/  MUFU.EX2 R133, R2 ;  /* 0x0000000200857308 */ /* 0x0003e20000000800 */
[C---:B------:R-:W-:Y:S08]  /*f550*/  HMMA.16816.F32 R120, R8.reuse, R32, R96 ;  /* 0x000000200878723c */ /* 0x040ff00000001860 */
[----:B------:R-:W-:Y:S01]  /*f560*/  HMMA.16816.F32 R108, R8, R34, R88 ;  /* 0x00000022086c723c */ /* 0x000fe20000001858 */
[----:B------:R-:W-:Y:S01]  /*f570*/  LDSM.16.MT88.4 R32, [R207+0x6900] ;  /* 0x00690000cf20783b */ /* 0x000fe20000004200 */
[----:B-1----:R-:W-:-:S06]  /*f580*/  FFMA.FTZ R2, R227, c[0x0][0x2d0], -R6 ;  /* 0x0000b400e3027a23 */ /* 0x002fcc0000010806 */
[C---:B------:R-:W-:Y:S01]  /*f590*/  HMMA.16816.F32 R96, R8.reuse, R28, R84 ;  /* 0x0000001c0860723c */ /* 0x040fe20000001854 */
[----:B------:R1:W2:Y:S07]  /*f5a0*/  MUFU.EX2 R145, R2 ;  /* 0x0000000200917308 */ /* 0x0002ae0000000800 */
[C---:B------:R-:W-:Y:S08]  /*f5b0*/  HMMA.16816.F32 R84, R8.reuse, R24, R72 ;  /* 0x000000180854723c */ /* 0x040ff00000001848 */
[----:B------:R-:W-:Y:S01]  /*f5c0*/  HMMA.16816.F32 R88, R8, R26, R68 ;  /* 0x0000001a0858723c */ /* 0x000fe20000001844 */
[----:B------:R-:W3:Y:S01]  /*f5d0*/  LDSM.16.MT88.4 R24, [R208+0x6900] ;  /* 0x00690000d018783b */ /* 0x000ee20000004200 */
[----:B-1----:R-:W-:-:S04]  /*f5e0*/  FFMA.FTZ R2, R228, c[0x0][0x2d0], -R6 ;  /* 0x0000b400e4027a23 */ /* 0x002fc80000010806 */
[----:B------:R1:W-:Y:S02]  /*f5f0*/  MUFU.EX2 R144, R2 ;  /* 0x0000000200907308 */ /* 0x0003e40000000800 */
[C---:B------:R-:W-:Y:S01]  /*f600*/  HMMA.16816.F32 R92, R8.reuse, R30, R80 ;  /* 0x0000001e085c723c */ /* 0x040fe20000001850 */
[----:B------:R-:W-:Y:S07]  /*f610*/  LDSM.16.MT88.4 R28, [R204+0x3100] ;  /* 0x00310000cc1c783b */ /* 0x000fee0000004200 */
[----:B------:R-:W-:Y:S01]  /*f620*/  HMMA.16816.F32 R80, R8, R20, R64 ;  /* 0x000000140850723c */ /* 0x000fe20000001840 */
[----:B-1----:R-:W-:-:S07]  /*f630*/  FFMA.FTZ R2, R229, c[0x0][0x2d0], -R6 ;  /* 0x0000b400e5027a23 */ /* 0x002fce0000010806 */
[C---:B----4-:R-:W-:Y:S01]  /*f640*/  HMMA.16816.F32 R64, R8.reuse, R14, R48 ;  /* 0x0000000e0840723c */ /* 0x050fe20000001830 */
[----:B------:R1:W4:Y:S07]  /*f650*/  MUFU.EX2 R233, R2 ;  /* 0x0000000200e97308 */ /* 0x00032e0000000800 */
[C---:B------:R-:W-:Y:S01]  /*f660*/  HMMA.16816.F32 R72, R8.reuse, R12, R44 ;  /* 0x0000000c0848723c */ /* 0x040fe2000000182c */
[----:B------:R-:W-:Y:S07]  /*f670*/  LDSM.16.MT88.4 R12, [R207+0x3100] ;  /* 0x00310000cf0c783b */ /* 0x000fee0000004200 */
[----:B------:R-:W-:Y:S01]  /*f680*/  HMMA.16816.F32 R76, R8, R22, R56 ;  /* 0x00000016084c723c */ /* 0x000fe20000001838 */
[----:B------:R-:W-:Y:S01]  /*f690*/  LDSM.16.MT88.4 R20, [R205+0x3100] ;  /* 0x00310000cd14783b */ /* 0x000fe20000004200 */
[----:B-1----:R-:W-:-:S04]  /*f6a0*/  FFMA.FTZ R2, R230, c[0x0][0x2d0], -R0 ;  /* 0x0000b400e6027a23 */ /* 0x002fc80000010800 */
[----:B------:R1:W-:Y:S02]  /*f6b0*/  MUFU.EX2 R132, R2 ;  /* 0x0000000200847308 */ /* 0x0003e40000000800 */
[C---:B---3--:R-:W-:Y:S08]  /*f6c0*/  HMMA.16816.F32 R48, R8.reuse, R24, R52 ;  /* 0x000000180830723c */ /* 0x048ff00000001834 */
[----:B------:R-:W-:Y:S01]  /*f6d0*/  HMMA.16816.F32 R52, R8, R26, R60 ;  /* 0x0000001a0834723c */ /* 0x000fe2000000183c */
[----:B------:R-:W3:Y:S01]  /*f6e0*/  LDSM.16.MT88.4 R24, [R204+0x7100] ;  /* 0x00710000cc18783b */ /* 0x000ee20000004200 */
[----:B-1----:R-:W-:-:S06]  /*f6f0*/  FFMA.FTZ R2, R231, c[0x0][0x2d0], -R0 ;  /* 0x0000b400e7027a23 */ /* 0x002fcc0000010800 */
[C---:B------:R-:W-:Y:S01]  /*f700*/  HMMA.16816.F32 R56, R8.reuse, R16, R40 ;  /* 0x000000100838723c */ /* 0x040fe20000001828 */
[----:B------:R1:W5:Y:S07]  /*f710*/  MUFU.EX2 R118, R2 ;  /* 0x0000000200767308 */ /* 0x00036e0000000800 */
[C---:B------:R-:W-:Y:S01]  /*f720*/  HMMA.16816.F32 R40, R8.reuse, R18, R36 ;  /* 0x000000120828723c */ /* 0x040fe20000001824 */
[----:B------:R-:W3:Y:S07]  /*f730*/  LDSM.16.MT88.4 R16, [R208+0x3100] ;  /* 0x00310000d010783b */ /* 0x000eee0000004200 */
[----:B------:R-:W-:Y:S01]  /*f740*/  HMMA.16816.F32 R44, R8, R32, R104 ;  /* 0x00000020082c723c */ /* 0x000fe20000001868 */
[----:B------:R-:W-:Y:S01]  /*f750*/  LDSM.16.MT88.4 R104, [R205+0x7900] ;  /* 0x00790000cd68783b */ /* 0x000fe20000004200 */
[----:B-1----:R-:W-:-:S04]  /*f760*/  FFMA.FTZ R2, R232, c[0x0][0x2d0], -R0 ;  /* 0x0000b400e8027a23 */ /* 0x002fc80000010800 */
[----:B------:R1:W-:Y:S02]  /*f770*/  MUFU.EX2 R117, R2 ;  /* 0x0000000200757308 */ /* 0x0003e40000000800 */
[----:B------:R-:W-:Y:S01]  /*f780*/  HMMA.16816.F32 R36, R8, R34, R100 ;  /* 0x000000220824723c */ /* 0x000fe20000001864 */
[----:B------:R-:W3:Y:S06]  /*f790*/  LDSM.16.MT88.4 R32, [R205+0x7100] ;  /* 0x00710000cd20783b */ /* 0x000eec0000004200 */
[----:B--2---:R-:W-:Y:S02]  /*f7a0*/  F2FP.PACK_AB R8, R145, R133 ;  /* 0x000000859108723e */ /* 0x004fe400000000ff */
[----:B----4-:R-:W-:-:S02]  /*f7b0*/  F2FP.PACK_AB R10, R233, R144 ;  /* 0x00000090e90a723e */ /* 0x010fc400000000ff */
[----:B-----5:R-:W-:Y:S01]  /*f7c0*/  F2FP.PACK_AB R9, R118, R132 ;  /* 0x000000847609723e */ /* 0x020fe200000000ff */
[----:B-1----:R-:W-:-:S04]  /*f7d0*/  FFMA.FTZ R2, R235, c[0x0][0x2d0], -R0 ;  /* 0x0000b400eb027a23 */ /* 0x002fc80000010800 */
[----:B------:R1:W2:Y:S02]  /*f7e0*/  MUFU.EX2 R62, R2 ;  /* 0x00000002003e7308 */ /* 0x0002a40000000800 */
[----:B-1----:R-:W-:Y:S01]  /*f7f0*/  FFMA.FTZ R2, R252, c[0x0][0x2d0], -R6 ;  /* 0x0000b400fc027a23 */ /* 0x002fe20000010806 */
[----:B--2---:R-:W-:-:S05]  /*f800*/  F2FP.PACK_AB R11, R62, R117 ;  /* 0x000000753e0b723e */ /* 0x004fca00000000ff */
[----:B------:R1:W-:Y:S02]  /*f810*/  MUFU.EX2 R61, R2 ;  /* 0x00000002003d7308 */ /* 0x0003e40000000800 */
[C---:B---3--:R-:W-:Y:S08]  /*f820*/  HMMA.16816.F32 R64, R8.reuse, R26, R64 ;  /* 0x0000001a0840723c */ /* 0x048ff00000001840 */
[----:B------:R-:W-:Y:S01]  /*f830*/  HMMA.16816.F32 R128, R8, R24, R72 ;  /* 0x000000180880723c */ /* 0x000fe20000001848 */
[----:B------:R-:W-:Y:S01]  /*f840*/  LDSM.16.MT88.4 R72, [R205+0x3900] ;  /* 0x00390000cd48783b */ /* 0x000fe20000004200 */
[----:B-1----:R-:W-:-:S02]  /*f850*/  FFMA.FTZ R2, R199, c[0x0][0x2d0], -R6 ;  /* 0x0000b400c7027a23 */ /* 0x002fc40000010806 */
[----:B------:R-:W-:Y:S02]  /*f860*/  IMAD.MOV.U32 R199, RZ, RZ, R112 ;  /* 0x000000ffffc77224 */ /* 0x000fe400078e0070 */
[----:B------:R1:W-:Y:S01]  /*f870*/  MUFU.EX2 R60, R2 ;  /* 0x00000002003c7308 */ /* 0x0003e20000000800 */
[----:B------:R-:W-:Y:S01]  /*f880*/  IMAD.MOV.U32 R112, RZ, RZ, R113 ;  /* 0x000000ffff707224 */ /* 0x000fe200078e0071 */
[C---:B------:R-:W-:Y:S01]  /*f890*/  HMMA.16816.F32 R68, R8.reuse, R20, R96 ;  /* 0x000000140844723c */ /* 0x040fe20000001860 */
[----:B------:R-:W-:Y:S01]  /*f8a0*/  IMAD.MOV.U32 R113, RZ, RZ, R114 ;  /* 0x000000ffff717224 */ /* 0x000fe200078e0072 */
[----:B------:R-:W-:Y:S01]  /*f8b0*/  LDSM.16.MT88.4 R96, [R204+0x7900] ;  /* 0x00790000cc60783b */ /* 0x000fe20000004200 */
[----:B------:R-:W-:Y:S02]  /*f8c0*/  IMAD.MOV.U32 R114, RZ, RZ, R115 ;  /* 0x000000ffff727224 */ /* 0x000fe400078e0073 */
[----:B------:R-:W-:Y:S02]  /*f8d0*/  IMAD.MOV.U32 R115, RZ, RZ, R187 ;  /* 0x000000ffff737224 */ /* 0x000fe400078e00bb */
[----:B------:R-:W-:Y:S01]  /*f8e0*/  IMAD.MOV.U32 R187, RZ, RZ, R185 ;  /* 0x000000ffffbb7224 */ /* 0x000fe200078e00b9 */
[----:B------:R-:W-:Y:S01]  /*f8f0*/  HMMA.16816.F32 R20, R8, R22, R92 ;  /* 0x000000160814723c */ /* 0x000fe2000000185c */
[----:B------:R-:W-:Y:S01]  /*f900*/  IMAD.MOV.U32 R185, RZ, RZ, R186 ;  /* 0x000000ffffb97224 */ /* 0x000fe200078e00ba */
[----:B------:R-:W-:Y:S01]  /*f910*/  MOV R186, R184 ;  /* 0x000000b800ba7202 */ /* 0x000fe20000000f00 */
[----:B------:R-:W-:-:S02]  /*f920*/  IMAD.MOV.U32 R184, RZ, RZ, R167 ;  /* 0x000000ffffb87224 */ /* 0x000fc400078e00a7 */
[----:B------:R-:W-:Y:S02]  /*f930*/  IMAD.MOV.U32 R167, RZ, RZ, R165 ;  /* 0x000000ffffa77224 */ /* 0x000fe400078e00a5 */
[----:B-1----:R-:W-:Y:S01]  /*f940*/  FFMA.FTZ R2, R158, c[0x0][0x2d0], -R6 ;  /* 0x0000b4009e027a23 */ /* 0x002fe20000010806 */
[C---:B------:R-:W-:Y:S01]  /*f950*/  HMMA.16816.F32 R100, R8.reuse, R12, R80 ;  /* 0x0000000c0864723c */ /* 0x040fe20000001850 */
[----:B------:R-:W-:Y:S01]  /*f960*/  IMAD.MOV.U32 R165, RZ, RZ, R159 ;  /* 0x000000ffffa57224 */ /* 0x000fe200078e009f */
[----:B------:R-:W-:Y:S01]  /*f970*/  LDSM.16.MT88.4 R80, [R208+0x3900] ;  /* 0x00390000d050783b */ /* 0x000fe20000004200 */
[----:B------:R1:W-:Y:S01]  /*f980*/  MUFU.EX2 R26, R2 ;  /* 0x00000002001a7308 */ /* 0x0003e20000000800 */
[----:B------:R-:W-:Y:S02]  /*f990*/  IMAD.MOV.U32 R159, RZ, RZ, R124 ;  /* 0x000000ffff9f7224 */ /* 0x000fe400078e007c */
[----:B------:R-:W-:Y:S02]  /*f9a0*/  IMAD.MOV.U32 R158, RZ, RZ, R125 ;  /* 0x000000ffff9e7224 */ /* 0x000fe400078e007d */
[----:B------:R-:W-:Y:S01]  /*f9b0*/  IMAD.MOV.U32 R228, RZ, RZ, R113 ;  /* 0x000000ffffe47224 */ /* 0x000fe200078e0071 */
[----:B------:R-:W-:Y:S01]  /*f9c0*/  HMMA.16816.F32 R120, R8, R28, R120 ;  /* 0x0000001c0878723c */ /* 0x000fe20000001878 */
[----:B------:R-:W-:-:S02]  /*f9d0*/  IMAD.MOV.U32 R229, RZ, RZ, R114 ;  /* 0x000000ffffe57224 */ /* 0x000fc400078e0072 */
[----:B------:R-:W-:-:S05]  /*f9e0*/  IMAD.MOV.U32 R227, RZ, RZ, R115 ;  /* 0x000000ffffe37224 */ /* 0x000fca00078e0073 */
[----:B------:R-:W-:Y:S01]  /*f9f0*/  HMMA.16816.F32 R92, R8, R18, R88 ;  /* 0x00000012085c723c */ /* 0x000fe20000001858 */
[----:B------:R-:W-:Y:S01]  /*fa00*/  LDSM.16.MT88.4 R88, [R207+0x3900] ;  /* 0x00390000cf58783b */ /* 0x000fe20000004200 */
[----:B-1----:R-:W-:-:S04]  /*fa10*/  FFMA.FTZ R2, R126, c[0x0][0x2d0], -R6 ;  /* 0x0000b4007e027a23 */ /* 0x002fc80000010806 */
[----:B------:R1:W2:Y:S02]  /*fa20*/  MUFU.EX2 R25, R2 ;  /* 0x0000000200197308 */ /* 0x0002a40000000800 */
[C---:B------:R-:W-:Y:S08]  /*fa30*/  HMMA.16816.F32 R28, R8.reuse, R30, R108 ;  /* 0x0000001e081c723c */ /* 0x040ff0000000186c */
[----:B------:R-:W-:Y:S01]  /*fa40*/  HMMA.16816.F32 R84, R8, R16, R84 ;  /* 0x000000100854723c */ /* 0x000fe20000001854 */
[----:B------:R-:W3:Y:S01]  /*fa50*/  LDSM.16.MT88.4 R16, [R208+0x7100] ;  /* 0x00710000d010783b */ /* 0x000ee20000004200 */
[----:B-1----:R-:W-:Y:S01]  /*fa60*/  FFMA.FTZ R2, R127, c[0x0][0x2d0], -R0 ;  /* 0x0000b4007f027a23 */ /* 0x002fe20000010800 */
[----:B--2---:R-:W-:-:S05]  /*fa70*/  F2FP.PACK_AB R114, R25, R26 ;  /* 0x0000001a1972723e */ /* 0x004fca00000000ff */
[C---:B------:R-:W-:Y:S01]  /*fa80*/  HMMA.16816.F32 R108, R8.reuse, R14, R76 ;  /* 0x0000000e086c723c */ /* 0x040fe2000000184c */
[----:B------:R-:W1:Y:S01]  /*fa90*/  LDSM.16.MT88.4 R12, [R207+0x7100] ;  /* 0x00710000cf0c783b */ /* 0x000e620000004200 */
[----:B------:R2:W-:Y:S03]  /*faa0*/  MUFU.EX2 R24, R2 ;  /* 0x0000000200187308 */ /* 0x0005e60000000800 */
[----:B------:R-:W4:Y:S03]  /*fab0*/  LDSM.16.MT88.4 R124, [R204+0x3900] ;  /* 0x00390000cc7c783b */ /* 0x000f260000004200 */
[C---:B------:R-:W-:Y:S08]  /*fac0*/  HMMA.16816.F32 R56, R8.reuse, R32, R56 ;  /* 0x000000200838723c */ /* 0x040ff00000001838 */
[----:B------:R-:W-:Y:S01]  /*fad0*/  HMMA.16816.F32 R40, R8, R34, R40 ;  /* 0x000000220828723c */ /* 0x000fe20000001828 */
[----:B--2---:R-:W-:-:S04]  /*fae0*/  FFMA.FTZ R2, R7, c[0x0][0x2d0], -R0 ;  /* 0x0000b40007027a23 */ /* 0x004fc80000010800 */
[----:B------:R2:W5:Y:S03]  /*faf0*/  MUFU.EX2 R7, R2 ;  /* 0x0000000200077308 */ /* 0x0005660000000800 */
[----:B---3--:R-:W-:Y:S01]  /*fb00*/  HMMA.16816.F32 R48, R8, R16, R48 ;  /* 0x000000100830723c */ /* 0x008fe20000001830 */
[--C-:B--2---:R-:W-:Y:S01]  /*fb10*/  FFMA.FTZ R2, R199, c[0x0][0x2d0], -R0.reuse ;  /* 0x0000b400c7027a23 */ /* 0x104fe20000010800 */
[----:B-----5:R-:W-:Y:S01]  /*fb20*/  F2FP.PACK_AB R113, R7, R24 ;  /* 0x000000180771723e */ /* 0x020fe200000000ff */
[----:B------:R-:W-:-:S05]  /*fb30*/  FFMA.FTZ R0, R159, c[0x0][0x2d0], -R0 ;  /* 0x0000b4009f007a23 */ /* 0x000fca0000010800 */
[----:B------:R-:W-:Y:S01]  /*fb40*/  HMMA.16816.F32 R52, R8, R18, R52 ;  /* 0x000000120834723c */ /* 0x000fe20000001834 */
[----:B------:R-:W-:Y:S01]  /*fb50*/  IMAD.MOV.U32 R199, RZ, RZ, R112 ;  /* 0x000000ffffc77224 */ /* 0x000fe200078e0070 */
[----:B------:R2:W-:Y:S01]  /*fb60*/  MUFU.EX2 R6, R2 ;  /* 0x0000000200067308 */ /* 0x0005e20000000800 */
[----:B------:R-:W-:Y:S01]  /*fb70*/  IMAD.MOV.U32 R159, RZ, RZ, R158 ;  /* 0x000000ffff9f7224 */ /* 0x000fe200078e009e */
[----:B------:R-:W-:Y:S01]  /*fb80*/  F2FP.PACK_AB R112, R60, R61 ;  /* 0x0000003d3c70723e */ /* 0x000fe200000000ff */
[----:B------:R-:W-:-:S03]  /*fb90*/  IMAD.MOV.U32 R158, RZ, RZ, R5 ;  /* 0x000000ffff9e7224 */ /* 0x000fc600078e0005 */
[C---:B-1----:R-:W-:Y:S02]  /*fba0*/  HMMA.16816.F32 R44, R8.reuse, R12, R44 ;  /* 0x0000000c082c723c */ /* 0x042fe4000000182c */
[----:B------:R1:W3:Y:S06]  /*fbb0*/  MUFU.EX2 R5, R0 ;  /* 0x0000000000057308 */ /* 0x0002ec0000000800 */
[----:B------:R-:W-:Y:S01]  /*fbc0*/  HMMA.16816.F32 R36, R8, R14, R36 ;  /* 0x0000000e0824723c */ /* 0x000fe20000001824 */
[----:B------:R-:W-:Y:S01]  /*fbd0*/  LDSM.16.MT88.4 R8, [R207+0x7900] ;  /* 0x00790000cf08783b */ /* 0x000fe20000004200 */
[----:B--2---:R-:W-:-:S04]  /*fbe0*/  FADD.FTZ R2, R199, R227 ;  /* 0x000000e3c7027221 */ /* 0x004fc80000010000 */
[----:B------:R-:W-:Y:S02]  /*fbf0*/  FADD.FTZ R2, R185, R2 ;  /* 0x00000002b9027221 */ /* 0x000fe40000010000 */
[----:B-1----:R-:W-:Y:S01]  /*fc00*/  FADD.FTZ R0, R228, R229 ;  /* 0x000000e5e4007221 */ /* 0x002fe20000010000 */
[----:B---3--:R-:W-:Y:S01]  /*fc10*/  F2FP.PACK_AB R115, R5, R6 ;  /* 0x000000060573723e */ /* 0x008fe200000000ff */
        /* <DEDUP_REMOVED lines=15> */
[----:B------:R-:W-:Y:S01]  /*fd10*/  FADD.FTZ R2, R237, R2 ;  /* 0x00000002ed027221 */ /* 0x000fe20000010000 */
[----:B------:R-:W1:Y:S01]  /*fd20*/  LDSM.16.MT88.4 R108, [R208+0x7900] ;  /* 0x00790000d06c783b */ /* 0x000e620000004200 */
        /* <DEDUP_REMOVED lines=13> */
[----:B----4-:R-:W-:Y:S03]  /*fe00*/  HMMA.16816.F32 R120, R112, R124, R120 ;  /* 0x0000007c7078723c */ /* 0x010fe60000001878 */
[----:B------:R-:W-:-:S04]  /*fe10*/  FADD.FTZ R0, R195, R0 ;  /* 0x00000000c3007221 */ /* 0x000fc80000010000 */
        /* <DEDUP_REMOVED lines=42> */
[----:B------:R-:W-:-:S07]  /*100c0*/  FADD.FTZ R234, R5, R234 ;  /* 0x000000ea05ea7221 */ /* 0x000fce0000010000 */
[----:B------:R-:W-:Y:S01]  /*100d0*/  HMMA.16816.F32 R112, R112, R10, R36 ;  /* 0x0000000a7070723c */ /* 0x000fe20000001824 */
[----:B------:R-:W-:Y:S07]  /*100e0*/  @!P6 BRA `(.L_x_133) ;  /* 0x000035800000e947 */ /* 0x000fee0003800000 */
[----:B------:R-:W2:Y:S04]  /*100f0*/  LDL R156, [R1] ;  /* 0x00000000019c7983 */ /* 0x000ea80000100800 */
[----:B------:R-:W3:Y:S01]  /*10100*/  LDL.LU R158, [R1+0x4] ;  /* 0x00000400019e7983 */ /* 0x000ee20000300800 */
[----:B------:R-:W-:Y:S01]  /*10110*/  MOV R250, c[0x0][0x208] ;  /* 0x0000820000fa7a02 */ /* 0x000fe20000000f00 */
[----:B------:R-:W-:Y:S01]  /*10120*/  IMAD.MOV.U32 R118, RZ, RZ, R3 ;  /* 0x000000ffff767224 */ /* 0x000fe200078e0003 */
[----:B------:R-:W-:Y:S01]  /*10130*/  IADD3 R240, P1, R244, 0x40, RZ ;  /* 0x00000040f4f07810 */ /* 0x000fe20007f3e0ff */
[----:B------:R-:W-:Y:S01]  /*10140*/  IMAD.MOV.U32 R117, RZ, RZ, R116 ;  /* 0x000000ffff757224 */ /* 0x000fe200078e0074 */
[----:B------:R-:W-:Y:S01]  /*10150*/  IADD3 R238, P0, R246, 0x40, RZ ;  /* 0x00000040f6ee7810 */ /* 0x000fe20007f1e0ff */
[----:B------:R-:W-:Y:S01]  /*10160*/  IMAD.SHL.U32 R250, R250, 0x40, RZ ;  /* 0x00000040fafa7824 */ /* 0x000fe200078e00ff */
[----:B------:R-:W-:Y:S01]  /*10170*/  MOV R251, c[0x0][0x1e0] ;  /* 0x0000780000fb7a02 */ /* 0x000fe20000000f00 */
[----:B------:R-:W-:Y:S01]  /*10180*/  IMAD.X R239, RZ, RZ, R241, P1 ;  /* 0x000000ffffef7224 */ /* 0x000fe200008e06f1 */
[----:B------:R-:W-:Y:S01]  /*10190*/  ULDC.64 UR4, c[0x0][0x118] ;  /* 0x0000460000047ab9 */ /* 0x000fe20000000a00 */
[----:B------:R-:W-:Y:S01]  /*101a0*/  IMAD.X R237, RZ, RZ, R243, P0 ;  /* 0x000000ffffed7224 */ /* 0x000fe200000e06f3 */
[----:B------:R-:W-:-:S02]  /*101b0*/  IADD3 R236, P2, R250, 0x80, RZ ;  /* 0x00000080faec7810 */ /* 0x000fc40007f5e0ff */
[----:B------:R-:W-:Y:S02]  /*101c0*/  SHF.L.U32 R252, R251, 0x6, RZ ;  /* 0x00000006fbfc7819 */ /* 0x000fe400000006ff */
[----:B--2---:R-:W-:Y:S02]  /*101d0*/  IADD3.X R235, RZ, R156, RZ, P2, !PT ;  /* 0x0000009cffeb7210 */ /* 0x004fe400017fe4ff */
[----:B---3--:R-:W-:Y:S02]  /*101e0*/  LEA.HI.SX32 R227, R158, 0xfffffffe, 0x19 ;  /* 0xfffffffe9ee37811 */ /* 0x008fe400078fcaff */
.L_x_134:
[----:B------:R-:W-:Y:S04]  /*101f0*/  DEPBAR.LE SB0, 0x0 ;  /* 0x000080000000791a */ /* 0x000fe80000000000 */
[----:B------:R-:W-:Y:S01]  /*10200*/  BAR.SYNC.DEFER_BLOCKING 0x0 ;  /* 0x0000000000007b1d */ /* 0x000fe20000010000 */
[----:B------:R-:W-:Y:S01]  /*10210*/  SHF.R.S32.HI R0, RZ, 0x1f, R227 ;  /* 0x0000001fff007819 */ /* 0x000fe200000114e3 */
[C---:B------:R-:W-:Y:S01]  /*10220*/  IMAD.WIDE.U32 R156, R227.reuse, c[0x0][0x208], RZ ;  /* 0x00008200e39c7a25 */ /* 0x040fe200078e00ff */
[----:B------:R-:W-:Y:S02]  /*10230*/  MOV R193, 0x6 ;  /* 0x0000000600c17802 */ /* 0x000fe40000000f00 */
[----:B------:R-:W-:Y:S01]  /*10240*/  MOV R192, c[0x0][0x208] ;  /* 0x0000820000c07a02 */ /* 0x000fe20000000f00 */
[----:B------:R-:W-:Y:S01]  /*10250*/  IMAD R0, R0, c[0x0][0x208], RZ ;  /* 0x0000820000007a24 */ /* 0x000fe200078e02ff */
[----:B------:R-:W-:Y:S02]  /*10260*/  SHF.L.U32 R3, R156, 0x7, RZ ;  /* 0x000000079c037819 */ /* 0x000fe400000006ff */
[----:B------:R-:W-:Y:S01]  /*10270*/  SHF.L.U64.HI R192, R192, R193, c[0x0][0x20c] ;  /* 0x00008300c0c07619 */ /* 0x000fe200000102c1 */
[----:B------:R-:W-:Y:S01]  /*10280*/  IMAD R0, R227, c[0x0][0x20c], R0 ;  /* 0x00008300e3007a24 */ /* 0x000fe200078e0200 */
[C---:B------:R-:W-:Y:S02]  /*10290*/  IADD3 R2, P5, R3.reuse, R244, RZ ;  /* 0x000000f403027210 */ /* 0x040fe40007fbe0ff */
[----:B------:R-:W-:Y:S02]  /*102a0*/  IADD3 R3, P1, R3, R240, RZ ;  /* 0x000000f003037210 */ /* 0x000fe40007f3e0ff */
[----:B------:R-:W-:Y:S02]  /*102b0*/  IADD3 R0, R157, R0, RZ ;  /* 0x000000009d007210 */ /* 0x000fe40007ffe0ff */
[----:B------:R-:W-:Y:S02]  /*102c0*/  LEA R184, P2, R2, c[0x0][0x1f8], 0x1 ;  /* 0x00007e0002b87a11 */ /* 0x000fe400078408ff */
[----:B------:R-:W-:Y:S02]  /*102d0*/  SHF.L.U64.HI R0, R156, 0x7, R0 ;  /* 0x000000079c007819 */ /* 0x000fe40000010200 */
[C---:B------:R-:W-:Y:S02]  /*102e0*/  LEA R186, P0, R3.reuse, c[0x0][0x1f8], 0x1 ;  /* 0x00007e0003ba7a11 */ /* 0x040fe400078008ff */
[----:B------:R-:W-:Y:S01]  /*102f0*/  IADD3.X R116, R0, R241, RZ, P5, !PT ;  /* 0x000000f100747210 */ /* 0x000fe20002ffe4ff */
[----:B------:R-:W1:Y:S01]  /*10300*/  LDSM.16.M88.4 R8, [R119+0x8100] ;  /* 0x008100007708783b */ /* 0x000e620000000200 */
[----:B------:R-:W-:Y:S02]  /*10310*/  MOV R228, 0x6 ;  /* 0x0000000600e47802 */ /* 0x000fe40000000f00 */
[----:B------:R-:W-:Y:S02]  /*10320*/  LEA.HI.X R185, R2, c[0x0][0x1fc], R116, 0x1, P2 ;  /* 0x00007f0002b97a11 */ /* 0x000fe400010f0c74 */
[----:B------:R-:W-:Y:S03]  /*10330*/  IADD3.X R0, R0, R239, RZ, P1, !PT ;  /* 0x000000ef00007210 */ /* 0x000fe60000ffe4ff */
[----:B------:R-:W2:Y:S01]  /*10340*/  LDSM.16.M88.4 R16, [R119+0x8900] ;  /* 0x008900007710783b */ /* 0x000ea20000000200 */
[----:B------:R-:W-:Y:S02]  /*10350*/  LEA.HI.X R187, R3, c[0x0][0x1fc], R0, 0x1, P0 ;  /* 0x00007f0003bb7a11 */ /* 0x000fe400000f0c00 */
[----:B------:R-:W-:Y:S04]  /*10360*/  IADD3 R2, P0, R184, R250, RZ ;  /* 0x000000fab8027210 */ /* 0x000fe80007f1e0ff */
[----:B------:R-:W-:Y:S01]  /*10370*/  IADD3.X R3, R185, R192, RZ, P0, !PT ;  /* 0x000000c0b9037210 */ /* 0x000fe200007fe4ff */
[----:B------:R-:W3:Y:S08]  /*10380*/  LDSM.16.M88.4 R24, [R119+0x9100] ;  /* 0x009100007718783b */ /* 0x000ef00000000200 */
[----:B------:R-:W4:Y:S08]  /*10390*/  LDSM.16.M88.4 R32, [R119+0x9900] ;  /* 0x009900007720783b */ /* 0x000f300000000200 */
        /* <DEDUP_REMOVED lines=14> */
[----:B------:R-:W-:Y:S01]  /*10480*/  LDSM.16.M88.4 R156, [R221] ;  /* 0x00000000dd9c783b */ /* 0x000fe20000000200 */
[C---:B------:R-:W-:Y:S07]  /*10490*/  HMMA.16816.F32 R32, R136.reuse, R34, RZ ;  /* 0x000000228820723c */ /* 0x040fee00000018ff */
[----:B------:R-:W-:Y:S01]  /*104a0*/  LDSM.16.M88.4 R160, [R220] ;  /* 0x00000000dca0783b */ /* 0x000fe20000000200 */
[C---:B-----5:R-:W-:Y:S07]  /*104b0*/  HMMA.16816.F32 R36, R136.reuse, R40, RZ ;  /* 0x000000288824723c */ /* 0x060fee00000018ff */
[----:B------:R-:W-:Y:S01]  /*104c0*/  LDSM.16.M88.4 R164, [R219] ;  /* 0x00000000dba4783b */ /* 0x000fe20000000200 */
[C---:B------:R-:W-:Y:S08]  /*104d0*/  HMMA.16816.F32 R40, R136.reuse, R42, RZ ;  /* 0x0000002a8828723c */ /* 0x040ff000000018ff */
[C---:B-1----:R-:W-:Y:S08]  /*104e0*/  HMMA.16816.F32 R44, R136.reuse, R48, RZ ;  /* 0x00000030882c723c */ /* 0x042ff000000018ff */
[C---:B------:R-:W-:Y:S08]  /*104f0*/  HMMA.16816.F32 R48, R136.reuse, R50, RZ ;  /* 0x000000328830723c */ /* 0x040ff000000018ff */
[C---:B------:R-:W-:Y:S08]  /*10500*/  HMMA.16816.F32 R52, R136.reuse, R56, RZ ;  /* 0x000000388834723c */ /* 0x040ff000000018ff */
[C---:B------:R-:W-:Y:S08]  /*10510*/  HMMA.16816.F32 R56, R136.reuse, R58, RZ ;  /* 0x0000003a8838723c */ /* 0x040ff000000018ff */
[C---:B--2---:R-:W-:Y:S08]  /*10520*/  HMMA.16816.F32 R60, R136.reuse, R64, RZ ;  /* 0x00000040883c723c */ /* 0x044ff000000018ff */
[----:B------:R-:W-:Y:S08]  /*10530*/  HMMA.16816.F32 R64, R136, R66, RZ ;  /* 0x000000428840723c */ /* 0x000ff000000018ff */
[C---:B------:R-:W-:Y:S08]  /*10540*/  HMMA.16816.F32 R4, R140.reuse, R144, R4 ;  /* 0x000000908c04723c */ /* 0x040ff00000001804 */
[C---:B------:R-:W-:Y:S01]  /*10550*/  HMMA.16816.F32 R8, R140.reuse, R146, R8 ;  /* 0x000000928c08723c */ /* 0x040fe20000001808 */
[----:B------:R-:W1:Y:S07]  /*10560*/  LDSM.16.M88.4 R144, [R223] ;  /* 0x00000000df90783b */ /* 0x000e6e0000000200 */
[C---:B---3--:R-:W-:Y:S08]  /*10570*/  HMMA.16816.F32 R12, R140.reuse, R148, R12 ;  /* 0x000000948c0c723c */ /* 0x048ff0000000180c */
[C---:B------:R-:W-:Y:S01]  /*10580*/  HMMA.16816.F32 R16, R140.reuse, R150, R16 ;  /* 0x000000968c10723c */ /* 0x040fe20000001810 */
[----:B------:R-:W2:Y:S07]  /*10590*/  LDSM.16.M88.4 R148, [R222] ;  /* 0x00000000de94783b */ /* 0x000eae0000000200 */
[C---:B------:R-:W-:Y:S01]  /*105a0*/  HMMA.16816.F32 R20, R140.reuse, R152, R20 ;  /* 0x000000988c14723c */ /* 0x040fe20000001814 */
[----:B------:R-:W-:Y:S01]  /*105b0*/  @!PT LDS RZ, [RZ] ;  /* 0x00000000fffff984 */ /* 0x000fe20000000800 */
[----:B------:R-:W-:Y:S01]  /*105c0*/  @!PT LDS RZ, [RZ] ;  /* 0x00000000fffff984 */ /* 0x000fe20000000800 */
[----:B------:R-:W-:Y:S01]  /*105d0*/  @!PT LDS RZ, [RZ] ;  /* 0x00000000fffff984 */ /* 0x000fe20000000800 */
[----:B------:R3:W-:Y:S06]  /*105e0*/  LDGSTS.E.BYPASS.LTC128B.128 [R226+0x100], [R184.64], !P4 ;  /* 0x00100000b8e27fae */ /* 0x0007ec000e101d44 */
[C---:B------:R-:W-:Y:S01]  /*105f0*/  IADD3 R152, P0, R2.reuse, R250, RZ ;  /* 0x000000fa02987210 */ /* 0x040fe20007f1e0ff */
[C---:B------:R-:W-:Y:S01]  /*10600*/  HMMA.16816.F32 R24, R140.reuse, R154, R24 ;  /* 0x0000009a8c18723c */ /* 0x040fe20000001818 */
[----:B------:R3:W-:Y:S03]  /*10610*/  LDGSTS.E.BYPASS.LTC128B.128 [R226+0x4100], [R186.64], !P3 ;  /* 0x04100000bae27fae */ /* 0x0007e6000d901d44 */
[C---:B------:R-:W-:Y:S03]  /*10620*/  IADD3.X R153, R3.reuse, R192, RZ, P0, !PT ;  /* 0x000000c003997210 */ /* 0x040fe600007fe4ff */
[----:B------:R-:W-:Y:S01]  /*10630*/  IADD3 R154, P2, R2, R236, RZ ;  /* 0x000000ec029a7210 */ /* 0x000fe20007f5e0ff */
[C---:B-1----:R-:W-:Y:S01]  /*10640*/  HMMA.16816.F32 R28, R140.reuse, R144, R28 ;  /* 0x000000908c1c723c */ /* 0x042fe2000000181c */
[----:B------:R1:W-:Y:S03]  /*10650*/  LDGSTS.E.BYPASS.LTC128B.128 [R226+0x1100], [R2.64], !P4 ;  /* 0x0110000002e27fae */ /* 0x0003e6000e101d44 */
[-C--:B------:R-:W-:Y:S03]  /*10660*/  IADD3.X R155, R3, R235.reuse, RZ, P2, !PT ;  /* 0x000000eb039b7210 */ /* 0x080fe600017fe4ff */
[C---:B------:R-:W-:Y:S01]  /*10670*/  IADD3 R144, P1, R152.reuse, R250, RZ ;  /* 0x000000fa98907210 */ /* 0x040fe20007f3e0ff */
[C---:B------:R-:W-:Y:S01]  /*10680*/  HMMA.16816.F32 R32, R140.reuse, R146, R32 ;  /* 0x000000928c20723c */ /* 0x040fe20000001820 */
[----:B------:R1:W-:Y:S03]  /*10690*/  LDGSTS.E.BYPASS.LTC128B.128 [R226+0x5100], [R2.64+0x80], !P3 ;  /* 0x0510008002e27fae */ /* 0x0003e6000d901d44 */
[C---:B------:R-:W-:Y:S04]  /*106a0*/  IADD3.X R145, R153.reuse, R192, RZ, P1, !PT ;  /* 0x000000c099917210 */ /* 0x040fe80000ffe4ff */
[C---:B--2---:R-:W-:Y:S01]  /*106b0*/  HMMA.16816.F32 R36, R140.reuse, R148, R36 ;  /* 0x000000948c24723c */ /* 0x044fe20000001824 */
[----:B------:R2:W-:Y:S07]  /*106c0*/  LDGSTS.E.BYPASS.LTC128B.128 [R226+0x2100], [R152.64], !P4 ;  /* 0x0210000098e27fae */ /* 0x0005ee000e101d44 */
[C---:B------:R-:W-:Y:S01]  /*106d0*/  HMMA.16816.F32 R40, R140.reuse, R150, R40 ;  /* 0x000000968c28723c */ /* 0x040fe20000001828 */
[----:B------:R2:W-:Y:S07]  /*106e0*/  LDGSTS.E.BYPASS.LTC128B.128 [R226+0x6100], [R154.64], !P3 ;  /* 0x061000009ae27fae */ /* 0x0005ee000d901d44 */
[C---:B------:R-:W-:Y:S01]  /*106f0*/  HMMA.16816.F32 R44, R140.reuse, R156, R44 ;  /* 0x0000009c8c2c723c */ /* 0x040fe2000000182c */
[----:B------:R4:W-:Y:S03]  /*10700*/  LDGSTS.E.BYPASS.LTC128B.128 [R226+0x3100], [R144.64], !P4 ;  /* 0x0310000090e27fae */ /* 0x0009e6000e101d44 */
[----:B-1----:R-:W-:Y:S04]  /*10710*/  IADD3 R2, P0, R152, R236, RZ ;  /* 0x000000ec98027210 */ /* 0x002fe80007f1e0ff */
[C---:B------:R-:W-:Y:S04]  /*10720*/  HMMA.16816.F32 R48, R140.reuse, R158, R48 ;  /* 0x0000009e8c30723c */ /* 0x040fe80000001830 */
[----:B------:R-:W-:Y:S02]  /*10730*/  IADD3.X R3, R153, R235, RZ, P0, !PT ;  /* 0x000000eb99037210 */ /* 0x000fe400007fe4ff */
[C---:B------:R-:W-:Y:S02]  /*10740*/  ISETP.GT.AND P0, PT, R227.reuse, RZ, PT ;  /* 0x000000ffe300720c */ /* 0x040fe40003f04270 */
[C---:B------:R-:W-:Y:S01]  /*10750*/  HMMA.16816.F32 R52, R140.reuse, R160, R52 ;  /* 0x000000a08c34723c */ /* 0x040fe20000001834 */
[----:B------:R1:W-:Y:S03]  /*10760*/  LDGSTS.E.BYPASS.LTC128B.128 [R226+0x7100], [R2.64], !P3 ;  /* 0x0710000002e27fae */ /* 0x0003e6000d901d44 */
[----:B------:R-:W-:Y:S04]  /*10770*/  IADD3 R227, R227, -0x1, RZ ;  /* 0xffffffffe3e37810 */ /* 0x000fe80007ffe0ff */
[C---:B------:R-:W-:Y:S01]  /*10780*/  HMMA.16816.F32 R56, R140.reuse, R162, R56 ;  /* 0x000000a28c38723c */ /* 0x040fe20000001838 */
[----:B------:R-:W-:Y:S07]  /*10790*/  LDSM.16.M88.4 R148, [R209+0x8900] ;  /* 0x00890000d194783b */ /* 0x000fee0000000200 */
[C---:B------:R-:W-:Y:S01]  /*107a0*/  HMMA.16816.F32 R60, R140.reuse, R164, R60 ;  /* 0x000000a48c3c723c */ /* 0x040fe2000000183c */
[----:B----4-:R-:W4:Y:S07]  /*107b0*/  LDSM.16.M88.4 R144, [R209+0x8100] ;  /* 0x00810000d190783b */ /* 0x010f2e0000000200 */
[----:B------:R-:W-:Y:S01]  /*107c0*/  HMMA.16816.F32 R64, R140, R166, R64 ;  /* 0x000000a68c40723c */ /* 0x000fe20000001840 */
[----:B--2---:R-:W2:Y:S08]  /*107d0*/  LDSM.16.M88.4 R152, [R209+0x9100] ;  /* 0x00910000d198783b */ /* 0x004eb00000000200 */
[----:B------:R-:W0:Y:S08]  /*107e0*/  LDGDEPBAR ;  /* 0x00000000000079af */ /* 0x000e300000000000 */
[----:B------:R-:W5:Y:S08]  /*107f0*/  LDSM.16.M88.4 R156, [R209+0x9900] ;  /* 0x00990000d19c783b */ /* 0x000f700000000200 */
[----:B------:R-:W1:Y:S01]  /*10800*/  LDSM.16.M88.4 R160, [R209+0xa100] ;  /* 0x00a10000d1a0783b */ /* 0x000e620000000200 */
[C---:B----4-:R-:W-:Y:S07]  /*10810*/  HMMA.16816.F32 R4, R168.reuse, R144, R4 ;  /* 0x00000090a804723c */ /* 0x050fee0000001804 */
[----:B------:R-:W-:Y:S01]  /*10820*/  LDSM.16.M88.4 R164, [R119+0xd900] ;  /* 0x00d9000077a4783b */ /* 0x000fe20000000200 */
[C---:B------:R-:W-:Y:S07]  /*10830*/  HMMA.16816.F32 R8, R168.reuse, R146, R8 ;  /* 0x00000092a808723c */ /* 0x040fee0000001808 */
[----:B------:R-:W4:Y:S01]  /*10840*/  LDSM.16.M88.4 R144, [R209+0xa900] ;  /* 0x00a90000d190783b */ /* 0x000f220000000200 */
[C---:B------:R-:W-:Y:S07]  /*10850*/  HMMA.16816.F32 R12, R168.reuse, R148, R12 ;  /* 0x00000094a80c723c */ /* 0x040fee000000180c */
[----:B---3--:R-:W-:Y:S01]  /*10860*/  LDSM.16.M88.4 R184, [R213] ;  /* 0x00000000d5b8783b */ /* 0x008fe20000000200 */
[C---:B------:R-:W-:Y:S07]  /*10870*/  HMMA.16816.F32 R16, R168.reuse, R150, R16 ;  /* 0x00000096a810723c */ /* 0x040fee0000001810 */
[----:B------:R-:W3:Y:S01]  /*10880*/  LDSM.16.M88.4 R148, [R209+0xb100] ;  /* 0x00b10000d194783b */ /* 0x000ee20000000200 */
[C---:B--2---:R-:W-:Y:S07]  /*10890*/  HMMA.16816.F32 R20, R168.reuse, R152, R20 ;  /* 0x00000098a814723c */ /* 0x044fee0000001814 */
[----:B------:R-:W-:Y:S01]  /*108a0*/  LDSM.16.M88.4 R192, [R209+0xe900] ;  /* 0x00e90000d1c0783b */ /* 0x000fe20000000200 */
[C---:B------:R-:W-:Y:S07]  /*108b0*/  HMMA.16816.F32 R24, R168.reuse, R154, R24 ;  /* 0x0000009aa818723c */ /* 0x040fee0000001818 */
[----:B------:R-:W2:Y:S01]  /*108c0*/  LDSM.16.M88.4 R152, [R209+0xb900] ;  /* 0x00b90000d198783b */ /* 0x000ea20000000200 */
[C---:B-----5:R-:W-:Y:S07]  /*108d0*/  HMMA.16816.F32 R28, R168.reuse, R156, R28 ;  /* 0x0000009ca81c723c */ /* 0x060fee000000181c */
[----:B------:R-:W-:Y:S01]  /*108e0*/  LDSM.16.M88.4 R196, [R209+0xf100] ;  /* 0x00f10000d1c4783b */ /* 0x000fe20000000200 */
[C---:B------:R-:W-:Y:S07]  /*108f0*/  HMMA.16816.F32 R32, R168.reuse, R158, R32 ;  /* 0x0000009ea820723c */ /* 0x040fee0000001820 */
[----:B------:R-:W5:Y:S01]  /*10900*/  LDSM.16.M88.4 R156, [R206] ;  /* 0x00000000ce9c783b */ /* 0x000f620000000200 */
[C---:B-1----:R-:W-:Y:S08]  /*10910*/  HMMA.16816.F32 R36, R168.reuse, R160, R36 ;  /* 0x000000a0a824723c */ /* 0x042ff00000001824 */
[C---:B------:R-:W-:Y:S01]  /*10920*/  HMMA.16816.F32 R40, R168.reuse, R162, R40 ;  /* 0x000000a2a828723c */ /* 0x040fe20000001828 */
[----:B------:R-:W1:Y:S07]  /*10930*/  LDSM.16.M88.4 R160, [R206+0x800] ;  /* 0x00080000cea0783b */ /* 0x000e6e0000000200 */
[C---:B----4-:R-:W-:Y:S08]  /*10940*/  HMMA.16816.F32 R44, R168.reuse, R144, R44 ;  /* 0x00000090a82c723c */ /* 0x050ff0000000182c */
[C---:B------:R-:W-:Y:S01]  /*10950*/  HMMA.16816.F32 R48, R168.reuse, R146, R48 ;  /* 0x00000092a830723c */ /* 0x040fe20000001830 */
[----:B------:R-:W4:Y:S07]  /*10960*/  LDSM.16.M88.4 R144, [R206+0x1000] ;  /* 0x00100000ce90783b */ /* 0x000f2e0000000200 */
[C---:B---3--:R-:W-:Y:S08]  /*10970*/  HMMA.16816.F32 R52, R168.reuse, R148, R52 ;  /* 0x00000094a834723c */ /* 0x048ff00000001834 */
[C---:B------:R-:W-:Y:S01]  /*10980*/  HMMA.16816.F32 R56, R168.reuse, R150, R56 ;  /* 0x00000096a838723c */ /* 0x040fe20000001838 */
[----:B------:R-:W3:Y:S07]  /*10990*/  LDSM.16.M88.4 R148, [R206+0x1800] ;  /* 0x00180000ce94783b */ /* 0x000eee0000000200 */
[C---:B--2---:R-:W-:Y:S08]  /*109a0*/  HMMA.16816.F32 R60, R168.reuse, R152, R60 ;  /* 0x00000098a83c723c */ /* 0x044ff0000000183c */
[----:B------:R-:W-:Y:S01]  /*109b0*/  HMMA.16816.F32 R64, R168, R154, R64 ;  /* 0x0000009aa840723c */ /* 0x000fe20000001840 */
[----:B------:R-:W2:Y:S07]  /*109c0*/  LDSM.16.M88.4 R152, [R206+0x2000] ;  /* 0x00200000ce98783b */ /* 0x000eae0000000200 */
[C---:B-----5:R-:W-:Y:S08]  /*109d0*/  HMMA.16816.F32 R4, R172.reuse, R156, R4 ;  /* 0x0000009cac04723c */ /* 0x060ff00000001804 */
[C---:B------:R-:W-:Y:S01]  /*109e0*/  HMMA.16816.F32 R8, R172.reuse, R158, R8 ;  /* 0x0000009eac08723c */ /* 0x040fe20000001808 */
[----:B------:R-:W5:Y:S07]  /*109f0*/  LDSM.16.M88.4 R156, [R206+0x2800] ;  /* 0x00280000ce9c783b */ /* 0x000f6e0000000200 */
        /* <DEDUP_REMOVED lines=10> */
[C---:B------:R-:W-:Y:S01]  /*10aa0*/  HMMA.16816.F32 R40, R172.reuse, R154, R40 ;  /* 0x0000009aac28723c */ /* 0x040fe20000001828 */
        /* <DEDUP_REMOVED lines=8> */
[----:B------:R-:W-:Y:S01]  /*10b30*/  HMMA.16816.F32 R64, R172, R146, R64 ;  /* 0x00000092ac40723c */ /* 0x000fe20000001840 */
        /* <DEDUP_REMOVED lines=9> */
[----:B------:R-:W5:Y:S07]  /*10bd0*/  LDSM.16.M88.4 R156, [R218] ;  /* 0x00000000da9c783b */ /* 0x000f6e0000000200 */
[C---:B------:R-:W-:Y:S08]  /*10be0*/  HMMA.16816.F32 R28, R176.reuse, R164, R28 ;  /* 0x000000a4b01c723c */ /* 0x040ff0000000181c */
[C---:B------:R-:W-:Y:S01]  /*10bf0*/  HMMA.16816.F32 R32, R176.reuse, R166, R32 ;  /* 0x000000a6b020723c */ /* 0x040fe20000001820 */
[----:B------:R-:W-:Y:S07]  /*10c00*/  LDSM.16.M88.4 R164, [R216] ;  /* 0x00000000d8a4783b */ /* 0x000fee0000000200 */
[C---:B-1----:R-:W-:Y:S08]  /*10c10*/  HMMA.16816.F32 R36, R176.reuse, R160, R36 ;  /* 0x000000a0b024723c */ /* 0x042ff00000001824 */
[C---:B------:R-:W-:Y:S01]  /*10c20*/  HMMA.16816.F32 R40, R176.reuse, R162, R40 ;  /* 0x000000a2b028723c */ /* 0x040fe20000001828 */
[----:B------:R-:W1:Y:S07]  /*10c30*/  LDSM.16.M88.4 R160, [R217] ;  /* 0x00000000d9a0783b */ /* 0x000e6e0000000200 */
[C---:B----4-:R-:W-:Y:S08]  /*10c40*/  HMMA.16816.F32 R44, R176.reuse, R144, R44 ;  /* 0x00000090b02c723c */ /* 0x050ff0000000182c */
[C---:B------:R-:W-:Y:S01]  /*10c50*/  HMMA.16816.F32 R48, R176.reuse, R146, R48 ;  /* 0x00000092b030723c */ /* 0x040fe20000001830 */
[----:B------:R-:W4:Y:S07]  /*10c60*/  LDSM.16.M88.4 R144, [R215] ;  /* 0x00000000d790783b */ /* 0x000f2e0000000200 */
[C---:B---3--:R-:W-:Y:S08]  /*10c70*/  HMMA.16816.F32 R52, R176.reuse, R148, R52 ;  /* 0x00000094b034723c */ /* 0x048ff00000001834 */
[C---:B------:R-:W-:Y:S01]  /*10c80*/  HMMA.16816.F32 R56, R176.reuse, R150, R56 ;  /* 0x00000096b038723c */ /* 0x040fe20000001838 */
[----:B------:R-:W3:Y:S07]  /*10c90*/  LDSM.16.M88.4 R148, [R214] ;  /* 0x00000000d694783b */ /* 0x000eee0000000200 */
[C---:B--2---:R-:W-:Y:S08]  /*10ca0*/  HMMA.16816.F32 R60, R176.reuse, R152, R60 ;  /* 0x00000098b03c723c */ /* 0x044ff0000000183c */
[----:B------:R-:W-:Y:S01]  /*10cb0*/  HMMA.16816.F32 R64, R176, R154, R64 ;  /* 0x0000009ab040723c */ /* 0x000fe20000001840 */
[----:B------:R-:W2:Y:S07]  /*10cc0*/  LDSM.16.M88.4 R152, [R212] ;  /* 0x00000000d498783b */ /* 0x000eae0000000200 */
[C---:B-----5:R-:W-:Y:S08]  /*10cd0*/  HMMA.16816.F32 R4, R180.reuse, R156, R4 ;  /* 0x0000009cb404723c */ /* 0x060ff00000001804 */
[C---:B------:R-:W-:Y:S01]  /*10ce0*/  HMMA.16816.F32 R8, R180.reuse, R158, R8 ;  /* 0x0000009eb408723c */ /* 0x040fe20000001808 */
[----:B------:R-:W-:Y:S07]  /*10cf0*/  LDSM.16.M88.4 R156, [R209+0xc900] ;  /* 0x00c90000d19c783b */ /* 0x000fee0000000200 */
[C---:B-1----:R-:W-:Y:S08]  /*10d00*/  HMMA.16816.F32 R12, R180.reuse, R160, R12 ;  /* 0x000000a0b40c723c */ /* 0x042ff0000000180c */
[C---:B------:R-:W-:Y:S01]  /*10d10*/  HMMA.16816.F32 R16, R180.reuse, R162, R16 ;  /* 0x000000a2b410723c */ /* 0x040fe20000001810 */
[----:B------:R-:W-:Y:S07]  /*10d20*/  LDSM.16.M88.4 R160, [R209+0xd100] ;  /* 0x00d10000d1a0783b */ /* 0x000fee0000000200 */
[C---:B------:R-:W-:Y:S08]  /*10d30*/  HMMA.16816.F32 R20, R180.reuse, R164, R20 ;  /* 0x000000a4b414723c */ /* 0x040ff00000001814 */
[C---:B------:R-:W-:Y:S01]  /*10d40*/  HMMA.16816.F32 R24, R180.reuse, R166, R24 ;  /* 0x000000a6b418723c */ /* 0x040fe20000001818 */
[----:B------:R-:W-:Y:S07]  /*10d50*/  LDSM.16.M88.4 R164, [R209+0xd900] ;  /* 0x00d90000d1a4783b */ /* 0x000fee0000000200 */
[C---:B----4-:R-:W-:Y:S08]  /*10d60*/  HMMA.16816.F32 R28, R180.reuse, R144, R28 ;  /* 0x00000090b41c723c */ /* 0x050ff0000000181c */
[C---:B------:R-:W-:Y:S01]  /*10d70*/  HMMA.16816.F32 R32, R180.reuse, R146, R32 ;  /* 0x00000092b420723c */ /* 0x040fe20000001820 */
[----:B------:R-:W1:Y:S07]  /*10d80*/  LDSM.16.M88.4 R144, [R211] ;  /* 0x00000000d390783b */ /* 0x000e6e0000000200 */
[C---:B---3--:R-:W-:Y:S08]  /*10d90*/  HMMA.16816.F32 R36, R180.reuse, R148, R36 ;  /* 0x00000094b424723c */ /* 0x048ff00000001824 */
        /* <DEDUP_REMOVED lines=9> */
[----:B------:R-:W-:Y:S01]  /*10e30*/  HMMA.16816.F32 R64, R180, R146, R64 ;  /* 0x00000092b440723c */ /* 0x000fe20000001840 */
[----:B------:R-:W1:Y:S07]  /*10e40*/  LDSM.16.M88.4 R144, [R206+0x4000] ;  /* 0x00400000ce90783b */ /* 0x000e6e0000000200 */
[C---:B---3--:R-:W-:Y:S08]  /*10e50*/  HMMA.16816.F32 R4, R188.reuse, R148, R4 ;  /* 0x00000094bc04723c */ /* 0x048ff00000001804 */
[C---:B------:R-:W-:Y:S01]  /*10e60*/  HMMA.16816.F32 R8, R188.reuse, R150, R8 ;  /* 0x00000096bc08723c */ /* 0x040fe20000001808 */
[----:B------:R-:W3:Y:S07]  /*10e70*/  LDSM.16.M88.4 R148, [R206+0x4800] ;  /* 0x00480000ce94783b */ /* 0x000eee0000000200 */
[C---:B------:R-:W-:Y:S08]  /*10e80*/  HMMA.16816.F32 R12, R188.reuse, R156, R12 ;  /* 0x0000009cbc0c723c */ /* 0x040ff0000000180c */
[C---:B------:R-:W-:Y:S01]  /*10e90*/  HMMA.16816.F32 R16, R188.reuse, R158, R16 ;  /* 0x0000009ebc10723c */ /* 0x040fe20000001810 */
[----:B------:R-:W5:Y:S07]  /*10ea0*/  LDSM.16.M88.4 R156, [R206+0x5000] ;  /* 0x00500000ce9c783b */ /* 0x000f6e0000000200 */
[C---:B------:R-:W-:Y:S08]  /*10eb0*/  HMMA.16816.F32 R20, R188.reuse, R160, R20 ;  /* 0x000000a0bc14723c */ /* 0x040ff00000001814 */
[C---:B------:R-:W-:Y:S08]  /*10ec0*/  HMMA.16816.F32 R24, R188.reuse, R162, R24 ;  /* 0x000000a2bc18723c */ /* 0x040ff00000001818 */
[C---:B------:R-:W-:Y:S08]  /*10ed0*/  HMMA.16816.F32 R28, R188.reuse, R164, R28 ;  /* 0x000000a4bc1c723c */ /* 0x040ff0000000181c */
        /* <DEDUP_REMOVED lines=8> */
[----:B------:R-:W-:Y:S01]  /*10f60*/  HMMA.16816.F32 R64, R188, R154, R64 ;  /* 0x0000009abc40723c */ /* 0x000fe20000001840 */
[----:B------:R-:W2:Y:S07]  /*10f70*/  LDSM.16.M88.4 R152, [R206+0x5800] ;  /* 0x00580000ce98783b */ /* 0x000eae0000000200 */
[C---:B-1----:R-:W-:Y:S08]  /*10f80*/  HMMA.16816.F32 R4, R200.reuse, R144, R4 ;  /* 0x00000090c804723c */ /* 0x042ff00000001804 */
[C---:B------:R-:W-:Y:S01]  /*10f90*/  HMMA.16816.F32 R8, R200.reuse, R146, R8 ;  /* 0x00000092c808723c */ /* 0x040fe20000001808 */
[----:B------:R-:W1:Y:S07]  /*10fa0*/  LDSM.16.M88.4 R144, [R206+0x6000] ;  /* 0x00600000ce90783b */ /* 0x000e6e0000000200 */
[C---:B---3--:R-:W-:Y:S08]  /*10fb0*/  HMMA.16816.F32 R12, R200.reuse, R148, R12 ;  /* 0x00000094c80c723c */ /* 0x048ff0000000180c */
[C---:B------:R-:W-:Y:S01]  /*10fc0*/  HMMA.16816.F32 R16, R200.reuse, R150, R16 ;  /* 0x00000096c810723c */ /* 0x040fe20000001810 */
[----:B------:R-:W3:Y:S03]  /*10fd0*/  LDSM.16.M88.4 R148, [R206+0x6800] ;  /* 0x00680000ce94783b */ /* 0x000ee60000000200 */
[----:B------:R-:W-:Y:S02]  /*10fe0*/  FMNMX.FTZ R0, R4, R117, !PT ;  /* 0x0000007504007209 */ /* 0x000fe40007810000 */
[----:B------:R-:W-:Y:S02]  /*10ff0*/  FMNMX.FTZ R2, R6, R118, !PT ;  /* 0x0000007606027209 */ /* 0x000fe40007810000 */
[C---:B-----5:R-:W-:Y:S04]  /*11000*/  HMMA.16816.F32 R20, R200.reuse, R156, R20 ;  /* 0x0000009cc814723c */ /* 0x060fe80000001814 */
        /* <DEDUP_REMOVED lines=9> */
[----:B------:R-:W2:Y:S03]  /*110a0*/  LDSM.16.M88.4 R152, [R206+0x7000] ;  /* 0x00700000ce98783b */ /* 0x000ea60000000200 */
[----:B------:R-:W-:Y:S02]  /*110b0*/  FMNMX.FTZ R0, R12, R0, !PT ;  /* 0x000000000c007209 */ /* 0x000fe40007810000 */
[----:B------:R-:W-:Y:S02]  /*110c0*/  FMNMX.FTZ R2, R14, R2, !PT ;  /* 0x000000020e027209 */ /* 0x000fe40007810000 */
[C---:B-1----:R-:W-:Y:S04]  /*110d0*/  HMMA.16816.F32 R36, R200.reuse, R144, R36 ;  /* 0x00000090c824723c */ /* 0x042fe80000001824 */
[----:B------:R-:W-:Y:S02]  /*110e0*/  FMNMX.FTZ R0, R13, R0, !PT ;  /* 0x000000000d007209 */ /* 0x000fe40007810000 */
[----:B------:R-:W-:Y:S02]  /*110f0*/  FMNMX.FTZ R2, R15, R2, !PT ;  /* 0x000000020f027209 */ /* 0x000fe40007810000 */
[C---:B------:R-:W-:Y:S01]  /*11100*/  HMMA.16816.F32 R40, R200.reuse, R146, R40 ;  /* 0x00000092c828723c */ /* 0x040fe20000001828 */
[----:B------:R-:W1:Y:S01]  /*11110*/  LDSM.16.M88.4 R144, [R206+0x7800] ;  /* 0x00780000ce90783b */ /* 0x000e620000000200 */
[----:B------:R-:W-:Y:S04]  /*11120*/  DEPBAR.LE SB0, 0x0 ;  /* 0x000080000000791a */ /* 0x000fe80000000000 */
[----:B------:R-:W-:Y:S02]  /*11130*/  FMNMX.FTZ R0, R16, R0, !PT ;  /* 0x0000000010007209 */ /* 0x000fe40007810000 */
[C---:B---3--:R-:W-:Y:S01]  /*11140*/  HMMA.16816.F32 R44, R200.reuse, R148, R44 ;  /* 0x00000094c82c723c */ /* 0x048fe2000000182c */
[----:B------:R-:W-:Y:S04]  /*11150*/  BAR.SYNC.DEFER_BLOCKING 0x0 ;  /* 0x0000000000007b1d */ /* 0x000fe80000010000 */
[----:B------:R-:W-:Y:S02]  /*11160*/  FMNMX.FTZ R0, R17, R0, !PT ;  /* 0x0000000011007209 */ /* 0x000fe40007810000 */
[----:B------:R-:W-:Y:S01]  /*11170*/  FMNMX.FTZ R2, R18, R2, !PT ;  /* 0x0000000212027209 */ /* 0x000fe20007810000 */
[C---:B------:R-:W-:Y:S04]  /*11180*/  HMMA.16816.F32 R48, R200.reuse, R150, R48 ;  /* 0x00000096c830723c */ /* 0x040fe80000001830 */
[----:B------:R-:W-:Y:S02]  /*11190*/  FMNMX.FTZ R0, R20, R0, !PT ;  /* 0x0000000014007209 */ /* 0x000fe40007810000 */
[----:B------:R-:W-:Y:S02]  /*111a0*/  FMNMX.FTZ R2, R19, R2, !PT ;  /* 0x0000000213027209 */ /* 0x000fe40007810000 */
[----:B------:R-:W-:Y:S01]  /*111b0*/  FMNMX.FTZ R0, R21, R0, !PT ;  /* 0x0000000015007209 */ /* 0x000fe20007810000 */
[C---:B--2---:R-:W-:Y:S03]  /*111c0*/  HMMA.16816.F32 R52, R200.reuse, R152, R52 ;  /* 0x00000098c834723c */ /* 0x044fe60000001834 */
[----:B------:R-:W-:Y:S02]  /*111d0*/  FMNMX.FTZ R0, R24, R0, !PT ;  /* 0x0000000018007209 */ /* 0x000fe40007810000 */
[----:B------:R-:W-:Y:S02]  /*111e0*/  FMNMX.FTZ R2, R22, R2, !PT ;  /* 0x0000000216027209 */ /* 0x000fe40007810000 */
[----:B------:R-:W-:Y:S01]  /*111f0*/  FMNMX.FTZ R3, R25, R0, !PT ;  /* 0x0000000019037209 */ /* 0x000fe20007810000 */
[C---:B------:R-:W-:Y:S04]  /*11200*/  HMMA.16816.F32 R56, R200.reuse, R154, R56 ;  /* 0x0000009ac838723c */ /* 0x040fe80000001838 */
[----:B------:R-:W-:Y:S02]  /*11210*/  FMNMX.FTZ R0, R23, R2, !PT ;  /* 0x0000000217007209 */ /* 0x000fe40007810000 */
[----:B------:R-:W-:Y:S02]  /*11220*/  FMNMX.FTZ R2, R28, R3, !PT ;  /* 0x000000031c027209 */ /* 0x000fe40007810000 */
[C---:B-1----:R-:W-:Y:S04]  /*11230*/  HMMA.16816.F32 R60, R200.reuse, R144, R60 ;  /* 0x00000090c83c723c */ /* 0x042fe8000000183c */
        /* <DEDUP_REMOVED lines=40> */
[C---:B------:R-:W-:Y:S01]  /*114c0*/  @P0 SHF.L.U32 R149, R251.reuse, 0x6, RZ ;  /* 0x00000006fb950819 */ /* 0x040fe200000006ff */
[----:B------:R-:W1:Y:S01]  /*114d0*/  SHFL.BFLY PT, R3, R116, 0x2, 0x1f ;  /* 0x0c401f0074037f89 */ /* 0x000e6200000e0000 */
[----:B------:R-:W-:Y:S02]  /*114e0*/  FMNMX.FTZ R0, R66, R0, !PT ;  /* 0x0000000042007209 */ /* 0x000fe40007810000 */
[----:B------:R-:W-:Y:S02]  /*114f0*/  @P0 SHF.L.U64.HI R148, R251, R228, c[0x0][0x1e4] ;  /* 0x00007900fb940619 */ /* 0x000fe400000102e4 */
[----:B------:R-:W-:Y:S05]  /*11500*/  FMNMX.FTZ R0, R67, R0, !PT ;  /* 0x0000000043007209 */ /* 0x000fea0007810000 */
[----:B------:R-:W2:Y:S01]  /*11510*/  SHFL.BFLY PT, R2, R0, 0x2, 0x1f ;  /* 0x0c401f0000027f89 */ /* 0x000ea200000e0000 */
[----:B-1----:R-:W-:Y:S07]  /*11520*/  FMNMX.FTZ R116, R116, R3, !PT ;  /* 0x0000000374747209 */ /* 0x002fee0007810000 */
[----:B------:R-:W1:Y:S01]  /*11530*/  SHFL.BFLY PT, R144, R116, 0x1, 0x1f ;  /* 0x0c201f0074907f89 */ /* 0x000e6200000e0000 */
[----:B--2---:R-:W-:Y:S07]  /*11540*/  FMNMX.FTZ R0, R0, R2, !PT ;  /* 0x0000000200007209 */ /* 0x004fee0007810000 */
[----:B------:R-:W2:Y:S01]  /*11550*/  SHFL.BFLY PT, R3, R0, 0x1, 0x1f ;  /* 0x0c201f0000037f89 */ /* 0x000ea200000e0000 */
[----:B-1----:R-:W-:Y:S01]  /*11560*/  FMNMX.FTZ R116, R116, R144, !PT ;  /* 0x0000009074747209 */ /* 0x002fe20007810000 */
[----:B------:R-:W-:Y:S04]  /*11570*/  @P0 IMAD.WIDE.U32 R144, R227, c[0x0][0x1e0], RZ ;  /* 0x00007800e3900a25 */ /* 0x000fe800078e00ff */
[C---:B------:R-:W-:Y:S02]  /*11580*/  FMUL.FTZ R156, R116.reuse, c[0x0][0x2d0] ;  /* 0x0000b400749c7a20 */ /* 0x040fe40000410000 */
[----:B------:R-:W-:Y:S01]  /*11590*/  FADD.FTZ R2, -R116, R117 ;  /* 0x0000007574027221 */ /* 0x000fe20000010100 */
[----:B------:R-:W-:Y:S01]  /*115a0*/  @P0 SHF.R.S32.HI R117, RZ, 0x1f, R227 ;  /* 0x0000001fff750819 */ /* 0x000fe200000114e3 */
[--C-:B------:R-:W-:Y:S01]  /*115b0*/  FFMA.FTZ R8, R8, c[0x0][0x2d0], -R156.reuse ;  /* 0x0000b40008087a23 */ /* 0x100fe2000001089c */
[----:B--2---:R-:W-:Y:S01]  /*115c0*/  FMNMX.FTZ R3, R0, R3, !PT ;  /* 0x0000000300037209 */ /* 0x004fe20007810000 */
[----:B------:R-:W-:Y:S02]  /*115d0*/  FFMA.FTZ R9, R9, c[0x0][0x2d0], -R156 ;  /* 0x0000b40009097a23 */ /* 0x000fe4000001089c */
[----:B------:R-:W-:Y:S01]  /*115e0*/  @P0 IMAD R117, R117, c[0x0][0x1e0], RZ ;  /* 0x0000780075750a24 */ /* 0x000fe200078e02ff */
[----:B------:R-:W-:Y:S01]  /*115f0*/  MUFU.EX2 R231, R8 ;  /* 0x0000000800e77308 */ /* 0x000fe20000000800 */
[----:B------:R-:W-:Y:S02]  /*11600*/  FADD.FTZ R0, -R3, R118 ;  /* 0x0000007603007221 */ /* 0x000fe40000010100 */
[--C-:B------:R-:W-:Y:S01]  /*11610*/  FFMA.FTZ R118, R4, c[0x0][0x2d0], -R156.reuse ;  /* 0x0000b40004767a23 */ /* 0x100fe2000001089c */
[----:B------:R-:W-:Y:S01]  /*11620*/  @P0 SHF.L.U32 R4, R144, 0x7, RZ ;  /* 0x0000000790040819 */ /* 0x000fe200000006ff */
[----:B------:R-:W-:Y:S02]  /*11630*/  @P0 IMAD R117, R227, c[0x0][0x1e4], R117 ;  /* 0x00007900e3750a24 */ /* 0x000fe400078e0275 */
[----:B------:R-:W-:Y:S02]  /*11640*/  FMUL.FTZ R2, R2, c[0x0][0x2d0] ;  /* 0x0000b40002027a20 */ /* 0x000fe40000410000 */
[----:B------:R-:W-:Y:S01]  /*11650*/  FMUL.FTZ R0, R0, c[0x0][0x2d0] ;  /* 0x0000b40000007a20 */ /* 0x000fe20000410000 */
[----:B------:R1:W-:Y:S01]  /*11660*/  MUFU.EX2 R230, R118 ;  /* 0x0000007600e67308 */ /* 0x0003e20000000800 */
[----:B------:R-:W-:Y:S01]  /*11670*/  @P0 IADD3 R145, R145, R117, RZ ;  /* 0x0000007591910210 */ /* 0x000fe20007ffe0ff */
[--C-:B------:R-:W-:Y:S01]  /*11680*/  FFMA.FTZ R24, R24, c[0x0][0x2d0], -R156.reuse ;  /* 0x0000b40018187a23 */ /* 0x100fe2000001089c */
[----:B------:R-:W-:Y:S01]  /*11690*/  @P0 IADD3 R117, P1, R4, R246, RZ ;  /* 0x000000f604750210 */ /* 0x000fe20007f3e0ff */
[--C-:B------:R-:W-:Y:S01]  /*116a0*/  FFMA.FTZ R25, R25, c[0x0][0x2d0], -R156.reuse ;  /* 0x0000b40019197a23 */ /* 0x100fe2000001089c */
[----:B------:R-:W-:Y:S01]  /*116b0*/  @P0 SHF.L.U64.HI R145, R144, 0x7, R145 ;  /* 0x0000000790910819 */ /* 0x000fe20000010291 */
[--C-:B------:R-:W-:Y:S01]  /*116c0*/  FFMA.FTZ R28, R28, c[0x0][0x2d0], -R156.reuse ;  /* 0x0000b4001c1c7a23 */ /* 0x100fe2000001089c */
[----:B------:R-:W-:Y:S01]  /*116d0*/  @P0 LEA R144, P5, R117, c[0x0][0x1c8], 0x1 ;  /* 0x0000720075900a11 */ /* 0x000fe200078a08ff */
[--C-:B------:R-:W-:Y:S01]  /*116e0*/  FFMA.FTZ R29, R29, c[0x0][0x2d0], -R156.reuse ;  /* 0x0000b4001d1d7a23 */ /* 0x100fe2000001089c */
[----:B------:R-:W-:Y:S01]  /*116f0*/  @P0 IADD3 R4, P2, R4, R238, RZ ;  /* 0x000000ee04040210 */ /* 0x000fe20007f5e0ff */
[----:B------:R-:W-:Y:S01]  /*11700*/  MUFU.EX2 R229, R9 ;  /* 0x0000000900e57308 */ /* 0x000fe20000000800 */
[--C-:B------:R-:W-:Y:S02]  /*11710*/  FFMA.FTZ R32, R32, c[0x0][0x2d0], -R156.reuse ;  /* 0x0000b40020207a23 */ /* 0x100fe4000001089c */
[--C-:B------:R-:W-:Y:S02]  /*11720*/  FFMA.FTZ R33, R33, c[0x0][0x2d0], -R156.reuse ;  /* 0x0000b40021217a23 */ /* 0x100fe4000001089c */
[--C-:B------:R-:W-:Y:S02]  /*11730*/  FFMA.FTZ R36, R36, c[0x0][0x2d0], -R156.reuse ;  /* 0x0000b40024247a23 */ /* 0x100fe4000001089c */
[--C-:B------:R-:W-:Y:S02]  /*11740*/  FFMA.FTZ R37, R37, c[0x0][0x2d0], -R156.reuse ;  /* 0x0000b40025257a23 */ /* 0x100fe4000001089c */
[--C-:B------:R-:W-:Y:S01]  /*11750*/  FFMA.FTZ R40, R40, c[0x0][0x2d0], -R156.reuse ;  /* 0x0000b40028287a23 */ /* 0x100fe2000001089c */
[----:B------:R-:W2:Y:S01]  /*11760*/  MUFU.EX2 R2, R2 ;  /* 0x0000000200027308 */ /* 0x000ea20000000800 */
[--C-:B------:R-:W-:Y:S02]  /*11770*/  FFMA.FTZ R41, R41, c[0x0][0x2d0], -R156.reuse ;  /* 0x0000b40029297a23 */ /* 0x100fe4000001089c */
[--C-:B------:R-:W-:Y:S02]  /*11780*/  FFMA.FTZ R44, R44, c[0x0][0x2d0], -R156.reuse ;  /* 0x0000b4002c2c7a23 */ /* 0x100fe4000001089c */
[--C-:B-1----:R-:W-:Y:S01]  /*11790*/  FFMA.FTZ R118, R5, c[0x0][0x2d0], -R156.reuse ;  /* 0x0000b40005767a23 */ /* 0x102fe2000001089c */
[----:B------:R-:W-:Y:S01]  /*117a0*/  @P0 IADD3.X R5, R145, R243, RZ, P1, !PT ;  /* 0x000000f391050210 */ /* 0x000fe20000ffe4ff */
[--C-:B------:R-:W-:Y:S01]  /*117b0*/  FFMA.FTZ R45, R45, c[0x0][0x2d0], -R156.reuse ;  /* 0x0000b4002d2d7a23 */ /* 0x100fe2000001089c */
[----:B------:R-:W-:Y:S01]  /*117c0*/  @P0 LEA R146, P1, R4, c[0x0][0x1c8], 0x1 ;  /* 0x0000720004920a11 */ /* 0x000fe200078208ff */
[--C-:B------:R-:W-:Y:S01]  /*117d0*/  FFMA.FTZ R48, R48, c[0x0][0x2d0], -R156.reuse ;  /* 0x0000b40030307a23 */ /* 0x100fe2000001089c */
[----:B------:R1:W-:Y:S01]  /*117e0*/  MUFU.EX2 R232, R118 ;  /* 0x0000007600e87308 */ /* 0x0003e20000000800 */
[--C-:B------:R-:W-:Y:S02]  /*117f0*/  FFMA.FTZ R49, R49, c[0x0][0x2d0], -R156.reuse ;  /* 0x0000b40031317a23 */ /* 0x100fe4000001089c */
[--C-:B------:R-:W-:Y:S02]  /*11800*/  FFMA.FTZ R12, R12, c[0x0][0x2d0], -R156.reuse ;  /* 0x0000b4000c0c7a23 */ /* 0x100fe4000001089c */
[--C-:B------:R-:W-:Y:S02]  /*11810*/  FFMA.FTZ R13, R13, c[0x0][0x2d0], -R156.reuse ;  /* 0x0000b4000d0d7a23 */ /* 0x100fe4000001089c */
[--C-:B------:R-:W-:Y:S02]  /*11820*/  FFMA.FTZ R16, R16, c[0x0][0x2d0], -R156.reuse ;  /* 0x0000b40010107a23 */ /* 0x100fe4000001089c */
[--C-:B------:R-:W-:Y:S01]  /*11830*/  FFMA.FTZ R17, R17, c[0x0][0x2d0], -R156.reuse ;  /* 0x0000b40011117a23 */ /* 0x100fe2000001089c */
[----:B------:R-:W3:Y:S01]  /*11840*/  MUFU.EX2 R0, R0 ;  /* 0x0000000000007308 */ /* 0x000ee20000000800 */
[--C-:B------:R-:W-:Y:S02]  /*11850*/  FFMA.FTZ R20, R20, c[0x0][0x2d0], -R156.reuse ;  /* 0x0000b40014147a23 */ /* 0x100fe4000001089c */
[----:B------:R-:W-:Y:S02]  /*11860*/  FFMA.FTZ R21, R21, c[0x0][0x2d0], -R156 ;  /* 0x0000b40015157a23 */ /* 0x000fe4000001089c */
[C---:B--2---:R-:W-:Y:S02]  /*11870*/  FMUL.FTZ R68, R2.reuse, R68 ;  /* 0x0000004402447220 */ /* 0x044fe40000410000 */
[C---:B------:R-:W-:Y:S02]  /*11880*/  FMUL.FTZ R69, R2.reuse, R69 ;  /* 0x0000004502457220 */ /* 0x040fe40000410000 */
[C---:B------:R-:W-:Y:S01]  /*11890*/  FMUL.FTZ R72, R2.reuse, R72 ;  /* 0x0000004802487220 */ /* 0x040fe20000410000 */
[----:B------:R-:W-:Y:S01]  /*118a0*/  MUFU.EX2 R194, R24 ;  /* 0x0000001800c27308 */ /* 0x000fe20000000800 */
[C---:B------:R-:W-:Y:S02]  /*118b0*/  FMUL.FTZ R73, R2.reuse, R73 ;  /* 0x0000004902497220 */ /* 0x040fe40000410000 */
[C---:B------:R-:W-:Y:S01]  /*118c0*/  FMUL.FTZ R76, R2.reuse, R76 ;  /* 0x0000004c024c7220 */ /* 0x040fe20000410000 */
[----:B-1----:R-:W-:Y:S01]  /*118d0*/  @P0 IADD3.X R118, R145, R237, RZ, P2, !PT ;  /* 0x000000ed91760210 */ /* 0x002fe200017fe4ff */
[----:B------:R-:W-:Y:S01]  /*118e0*/  FMUL.FTZ R77, R2, R77 ;  /* 0x0000004d024d7220 */ /* 0x000fe20000410000 */
[----:B------:R-:W-:Y:S01]  /*118f0*/  @P0 LEA.HI.X R145, R117, c[0x0][0x1cc], R5, 0x1, P5 ;  /* 0x0000730075910a11 */ /* 0x000fe200028f0c05 */
[----:B------:R-:W-:Y:S01]  /*11900*/  FMUL.FTZ R117, R3, c[0x0][0x2d0] ;  /* 0x0000b40003757a20 */ /* 0x000fe20000410000 */
[----:B------:R-:W-:Y:S01]  /*11910*/  @P0 LEA.HI.X R147, R4, c[0x0][0x1cc], R118, 0x1, P1 ;  /* 0x0000730004930a11 */ /* 0x000fe200008f0c76 */
[----:B------:R-:W-:Y:S01]  /*11920*/  FMUL.FTZ R80, R2, R80 ;  /* 0x0000005002507220 */ /* 0x000fe20000410000 */
[-C--:B------:R-:W-:Y:S01]  /*11930*/  @P0 IADD3 R4, P1, R144, R149.reuse, RZ ;  /* 0x0000009590040210 */ /* 0x080fe20007f3e0ff */
[----:B------:R1:W-:Y:S01]  /*11940*/  @P0 LDGSTS.E.BYPASS.LTC128B.128 [R226+0x8100], [R144.64], !P4 ;  /* 0x0810000090e20fae */ /* 0x0003e2000e101d44 */
[--C-:B------:R-:W-:Y:S01]  /*11950*/  FFMA.FTZ R6, R6, c[0x0][0x2d0], -R117.reuse ;  /* 0x0000b40006067a23 */ /* 0x100fe20000010875 */
[----:B------:R-:W-:Y:S01]  /*11960*/  MUFU.EX2 R193, R25 ;  /* 0x0000001900c17308 */ /* 0x000fe20000000800 */
[-C--:B------:R-:W-:Y:S01]  /*11970*/  @P0 IADD3.X R5, R145, R148.reuse, RZ, P1, !PT ;  /* 0x0000009491050210 */ /* 0x080fe20000ffe4ff */
[--C-:B------:R-:W-:Y:S01]  /*11980*/  FFMA.FTZ R10, R10, c[0x0][0x2d0], -R117.reuse ;  /* 0x0000b4000a0a7a23 */ /* 0x100fe20000010875 */
[----:B------:R-:W-:Y:S01]  /*11990*/  @P0 IADD3 R8, P6, R4, R149, RZ ;  /* 0x0000009504080210 */ /* 0x000fe20007fde0ff */
[--C-:B------:R-:W-:Y:S01]  /*119a0*/  FFMA.FTZ R11, R11, c[0x0][0x2d0], -R117.reuse ;  /* 0x0000b4000b0b7a23 */ /* 0x100fe20000010875 */
[----:B------:R-:W-:Y:S01]  /*119b0*/  @P0 IADD3 R118, P1, R252, 0x80, RZ ;  /* 0x00000080fc760810 */ /* 0x000fe20007f3e0ff */
[----:B------:R2:W-:Y:S01]  /*119c0*/  @P0 LDGSTS.E.BYPASS.LTC128B.128 [R226+0xc100], [R146.64], !P3 ;  /* 0x0c10000092e20fae */ /* 0x0005e2000d901d44 */
[C---:B------:R-:W-:Y:S01]  /*119d0*/  @P0 IADD3.X R9, R5.reuse, R148, RZ, P6, !PT ;  /* 0x0000009405090210 */ /* 0x040fe200037fe4ff */
[C---:B---3--:R-:W-:Y:S02]  /*119e0*/  FMUL.FTZ R70, R0.reuse, R70 ;  /* 0x0000004600467220 */ /* 0x048fe40000410000 */
[----:B------:R3:W-:Y:S01]  /*119f0*/  MUFU.EX2 R184, R6 ;  /* 0x0000000600b87308 */ /* 0x0007e20000000800 */
[C---:B------:R-:W-:Y:S02]  /*11a00*/  FMUL.FTZ R71, R0.reuse, R71 ;  /* 0x0000004700477220 */ /* 0x040fe40000410000 */
[C---:B------:R-:W-:Y:S01]  /*11a10*/  FMUL.FTZ R74, R0.reuse, R74 ;  /* 0x0000004a004a7220 */ /* 0x040fe20000410000 */
[----:B------:R4:W-:Y:S01]  /*11a20*/  @P0 LDGSTS.E.BYPASS.LTC128B.128 [R226+0x9100], [R4.64], !P4 ;  /* 0x0910000004e20fae */ /* 0x0009e2000e101d44 */
[C---:B------:R-:W-:Y:S02]  /*11a30*/  FMUL.FTZ R75, R0.reuse, R75 ;  /* 0x0000004b004b7220 */ /* 0x040fe40000410000 */
[C---:B------:R-:W-:Y:S02]  /*11a40*/  FMUL.FTZ R78, R0.reuse, R78 ;  /* 0x0000004e004e7220 */ /* 0x040fe40000410000 */
[----:B------:R-:W-:Y:S01]  /*11a50*/  FMUL.FTZ R79, R0, R79 ;  /* 0x0000004f004f7220 */ /* 0x000fe20000410000 */
[----:B------:R5:W-:Y:S01]  /*11a60*/  MUFU.EX2 R166, R10 ;  /* 0x0000000a00a67308 */ /* 0x000be20000000800 */
[----:B------:R-:W-:Y:S01]  /*11a70*/  FMUL.FTZ R81, R2, R81 ;  /* 0x0000005102517220 */ /* 0x000fe20000410000 */
[----:B------:R4:W-:Y:S01]  /*11a80*/  @P0 LDGSTS.E.BYPASS.LTC128B.128 [R226+0xd100], [R4.64+0x80], !P3 ;  /* 0x0d10008004e20fae */ /* 0x0009e2000d901d44 */
[----:B------:R-:W-:Y:S01]  /*11a90*/  FMUL.FTZ R82, R0, R82 ;  /* 0x0000005200527220 */ /* 0x000fe20000410000 */
[----:B-1----:R-:W-:Y:S01]  /*11aa0*/  @P0 IADD3 R144, P5, R4, R118, RZ ;  /* 0x0000007604900210 */ /* 0x002fe20007fbe0ff */
[----:B------:R-:W-:Y:S02]  /*11ab0*/  FMUL.FTZ R83, R0, R83 ;  /* 0x0000005300537220 */ /* 0x000fe40000410000 */
[C---:B------:R-:W-:Y:S03]  /*11ac0*/  FMUL.FTZ R84, R2.reuse, R84 ;  /* 0x0000005402547220 */ /* 0x040fe60000410000 */
[----:B------:R1:W-:Y:S01]  /*11ad0*/  @P0 LDGSTS.E.BYPASS.LTC128B.128 [R226+0xa100], [R8.64], !P4 ;  /* 0x0a10000008e20fae */ /* 0x0003e2000e101d44 */
[----:B------:R1:W1:Y:S01]  /*11ae0*/  MUFU.EX2 R165, R11 ;  /* 0x0000000b00a57308 */ /* 0x0002620000000800 */
[----:B------:R-:W-:Y:S01]  /*11af0*/  FMUL.FTZ R85, R2, R85 ;  /* 0x0000005502557220 */ /* 0x000fe20000410000 */
[----:B--2---:R-:W-:Y:S01]  /*11b00*/  @P0 IADD3.X R146, RZ, R249, RZ, P1, !PT ;  /* 0x000000f9ff920210 */ /* 0x004fe20000ffe4ff */
[----:B------:R-:W-:Y:S01]  /*11b10*/  FMUL.FTZ R86, R0, R86 ;  /* 0x0000005600567220 */ /* 0x000fe20000410000 */
[----:B---3--:R-:W-:Y:S01]  /*11b20*/  @P0 IADD3 R6, P2, R8, R149, RZ ;  /* 0x0000009508060210 */ /* 0x008fe20007f5e0ff */
[----:B------:R-:W-:Y:S01]  /*11b30*/  FMUL.FTZ R87, R0, R87 ;  /* 0x0000005700577220 */ /* 0x000fe20000410000 */
[----:B------:R-:W-:Y:S01]  /*11b40*/  @P0 IADD3.X R145, R5, R146, RZ, P5, !PT ;  /* 0x0000009205910210 */ /* 0x000fe20002ffe4ff */
[C---:B------:R-:W-:Y:S02]  /*11b50*/  FMUL.FTZ R88, R2.reuse, R88 ;  /* 0x0000005802587220 */ /* 0x040fe40000410000 */
[----:B------:R-:W-:Y:S01]  /*11b60*/  FMUL.FTZ R89, R2, R89 ;  /* 0x0000005902597220 */ /* 0x000fe20000410000 */
[----:B------:R-:W-:Y:S01]  /*11b70*/  MUFU.EX2 R192, R28 ;  /* 0x0000001c00c07308 */ /* 0x000fe20000000800 */
[----:B------:R2:W-:Y:S01]  /*11b80*/  @P0 LDGSTS.E.BYPASS.LTC128B.128 [R226+0xe100], [R144.64], !P3 ;  /* 0x0e10000090e20fae */ /* 0x0005e2000d901d44 */
[C---:B------:R-:W-:Y:S02]  /*11b90*/  FMUL.FTZ R90, R0.reuse, R90 ;  /* 0x0000005a005a7220 */ /* 0x040fe40000410000 */
[C---:B-----5:R-:W-:Y:S02]  /*11ba0*/  FMUL.FTZ R10, R0.reuse, R126 ;  /* 0x0000007e000a7220 */ /* 0x060fe40000410000 */
[----:B------:R-:W-:Y:S01]  /*11bb0*/  FMUL.FTZ R91, R0, R91 ;  /* 0x0000005b005b7220 */ /* 0x000fe20000410000 */
[----:B----4-:R-:W-:Y:S01]  /*11bc0*/  @P0 IADD3 R4, P1, R8, R118, RZ ;  /* 0x0000007608040210 */ /* 0x010fe20007f3e0ff */
[--C-:B------:R-:W-:Y:S01]  /*11bd0*/  FFMA.FTZ R118, R7, c[0x0][0x2d0], -R117.reuse ;  /* 0x0000b40007767a23 */ /* 0x100fe20000010875 */
[C---:B------:R-:W-:Y:S01]  /*11be0*/  @P0 IADD3.X R7, R9.reuse, R148, RZ, P2, !PT ;  /* 0x0000009409070210 */ /* 0x040fe200017fe4ff */
[--C-:B------:R-:W-:Y:S01]  /*11bf0*/  FFMA.FTZ R26, R26, c[0x0][0x2d0], -R117.reuse ;  /* 0x0000b4001a1a7a23 */ /* 0x100fe20000010875 */
[----:B------:R-:W-:Y:S01]  /*11c00*/  @P0 IADD3.X R5, R9, R146, RZ, P1, !PT ;  /* 0x0000009209050210 */ /* 0x000fe20000ffe4ff */
[----:B------:R-:W3:Y:S01]  /*11c10*/  MUFU.EX2 R167, R118 ;  /* 0x0000007600a77308 */ /* 0x000ee20000000800 */
[----:B-1----:R-:W-:Y:S01]  /*11c20*/  FMUL.FTZ R11, R0, R127 ;  /* 0x0000007f000b7220 */ /* 0x002fe20000410000 */
[----:B------:R1:W-:Y:S01]  /*11c30*/  @P0 LDGSTS.E.BYPASS.LTC128B.128 [R226+0xb100], [R6.64], !P4 ;  /* 0x0b10000006e20fae */ /* 0x0003e2000e101d44 */
[C---:B------:R-:W-:Y:S02]  /*11c40*/  FMUL.FTZ R8, R2.reuse, R124 ;  /* 0x0000007c02087220 */ /* 0x040fe40000410000 */
[----:B------:R-:W-:Y:S02]  /*11c50*/  FMUL.FTZ R9, R2, R125 ;  /* 0x0000007d02097220 */ /* 0x000fe40000410000 */
[--C-:B------:R-:W-:Y:S02]  /*11c60*/  FFMA.FTZ R27, R27, c[0x0][0x2d0], -R117.reuse ;  /* 0x0000b4001b1b7a23 */ /* 0x100fe40000010875 */
[--C-:B------:R-:W-:Y:S01]  /*11c70*/  FFMA.FTZ R30, R30, c[0x0][0x2d0], -R117.reuse ;  /* 0x0000b4001e1e7a23 */ /* 0x100fe20000010875 */
[----:B------:R4:W-:Y:S01]  /*11c80*/  @P0 LDGSTS.E.BYPASS.LTC128B.128 [R226+0xf100], [R4.64], !P3 ;  /* 0x0f10000004e20fae */ /* 0x0009e2000d901d44 */
[----:B------:R-:W-:Y:S01]  /*11c90*/  MUFU.EX2 R158, R26 ;  /* 0x0000001a009e7308 */ /* 0x000fe20000000800 */
[--C-:B------:R-:W-:Y:S02]  /*11ca0*/  FFMA.FTZ R31, R31, c[0x0][0x2d0], -R117.reuse ;  /* 0x0000b4001f1f7a23 */ /* 0x100fe40000010875 */
[--C-:B------:R-:W-:Y:S02]  /*11cb0*/  FFMA.FTZ R34, R34, c[0x0][0x2d0], -R117.reuse ;  /* 0x0000b40022227a23 */ /* 0x100fe40000010875 */
[--C-:B------:R-:W-:Y:S02]  /*11cc0*/  FFMA.FTZ R35, R35, c[0x0][0x2d0], -R117.reuse ;  /* 0x0000b40023237a23 */ /* 0x100fe40000010875 */
[----:B--2---:R-:W2:Y:S01]  /*11cd0*/  LDSM.16.MT88.4 R144, [R204+0x100] ;  /* 0x00010000cc90783b */ /* 0x004ea20000004200 */
[--C-:B------:R-:W-:Y:S02]  /*11ce0*/  FFMA.FTZ R38, R38, c[0x0][0x2d0], -R117.reuse ;  /* 0x0000b40026267a23 */ /* 0x100fe40000010875 */
[----:B------:R5:W-:Y:S01]  /*11cf0*/  MUFU.EX2 R157, R27 ;  /* 0x0000001b009d7308 */ /* 0x000be20000000800 */
[--C-:B------:R-:W-:Y:S02]  /*11d00*/  FFMA.FTZ R39, R39, c[0x0][0x2d0], -R117.reuse ;  /* 0x0000b40027277a23 */ /* 0x100fe40000010875 */
[--C-:B------:R-:W-:Y:S02]  /*11d10*/  FFMA.FTZ R42, R42, c[0x0][0x2d0], -R117.reuse ;  /* 0x0000b4002a2a7a23 */ /* 0x100fe40000010875 */
[----:B------:R-:W2:Y:S01]  /*11d20*/  LDSM.16.MT88.4 R148, [R205+0x100] ;  /* 0x00010000cd94783b */ /* 0x000ea20000004200 */
[--C-:B------:R-:W-:Y:S02]  /*11d30*/  FFMA.FTZ R43, R43, c[0x0][0x2d0], -R117.reuse ;  /* 0x0000b4002b2b7a23 */ /* 0x100fe40000010875 */
[C---:B-1----:R-:W-:Y:S01]  /*11d40*/  FMUL.FTZ R6, R0.reuse, R122 ;  /* 0x0000007a00067220 */ /* 0x042fe20000410000 */
[----:B------:R-:W-:Y:S01]  /*11d50*/  F2FP.PACK_AB R122, R229, R231 ;  /* 0x000000e7e57a723e */ /* 0x000fe200000000ff */
[----:B------:R-:W-:Y:S01]  /*11d60*/  FMUL.FTZ R7, R0, R123 ;  /* 0x0000007b00077220 */ /* 0x000fe20000410000 */
[----:B------:R-:W-:Y:S01]  /*11d70*/  F2FP.PACK_AB R123, R165, R166 ;  /* 0x000000a6a57b723e */ /* 0x000fe200000000ff */
[----:B------:R-:W-:Y:S01]  /*11d80*/  MUFU.EX2 R186, R29 ;  /* 0x0000001d00ba7308 */ /* 0x000fe20000000800 */
[----:B------:R-:W1:Y:S01]  /*11d90*/  LDSM.16.MT88.4 R152, [R208+0x100] ;  /* 0x00010000d098783b */ /* 0x000e620000004200 */
[--C-:B------:R-:W-:Y:S02]  /*11da0*/  FFMA.FTZ R46, R46, c[0x0][0x2d0], -R117.reuse ;  /* 0x0000b4002e2e7a23 */ /* 0x100fe40000010875 */
[----:B----4-:R-:W-:Y:S01]  /*11db0*/  FMUL.FTZ R4, R2, R120 ;  /* 0x0000007802047220 */ /* 0x010fe20000410000 */
[----:B------:R-:W-:Y:S01]  /*11dc0*/  F2FP.PACK_AB R120, R232, R230 ;  /* 0x000000e6e878723e */ /* 0x000fe200000000ff */
[----:B------:R-:W-:Y:S01]  /*11dd0*/  FMUL.FTZ R5, R2, R121 ;  /* 0x0000007902057220 */ /* 0x000fe20000410000 */
[----:B---3--:R-:W-:Y:S01]  /*11de0*/  F2FP.PACK_AB R121, R167, R184 ;  /* 0x000000b8a779723e */ /* 0x008fe200000000ff */
[--C-:B------:R-:W-:Y:S01]  /*11df0*/  FFMA.FTZ R47, R47, c[0x0][0x2d0], -R117.reuse ;  /* 0x0000b4002f2f7a23 */ /* 0x100fe20000010875 */
[----:B------:R-:W3:Y:S01]  /*11e00*/  LDSM.16.MT88.4 R124, [R207+0x100] ;  /* 0x00010000cf7c783b */ /* 0x000ee20000004200 */
[----:B------:R-:W-:Y:S01]  /*11e10*/  MUFU.EX2 R187, R32 ;  /* 0x0000002000bb7308 */ /* 0x000fe20000000800 */
[--C-:B------:R-:W-:Y:S02]  /*11e20*/  FFMA.FTZ R50, R50, c[0x0][0x2d0], -R117.reuse ;  /* 0x0000b40032327a23 */ /* 0x100fe40000010875 */
[--C-:B------:R-:W-:Y:S02]  /*11e30*/  FFMA.FTZ R51, R51, c[0x0][0x2d0], -R117.reuse ;  /* 0x0000b40033337a23 */ /* 0x100fe40000010875 */
[C---:B------:R-:W-:Y:S02]  /*11e40*/  FMUL.FTZ R92, R2.reuse, R92 ;  /* 0x0000005c025c7220 */ /* 0x040fe40000410000 */
[----:B-----5:R-:W-:Y:S01]  /*11e50*/  LDSM.16.MT88.4 R24, [R205+0x1100] ;  /* 0x00110000cd18783b */ /* 0x020fe20000004200 */
[----:B------:R-:W-:Y:S02]  /*11e60*/  FMUL.FTZ R93, R2, R93 ;  /* 0x0000005d025d7220 */ /* 0x000fe40000410000 */
[----:B------:R-:W-:Y:S01]  /*11e70*/  MUFU.EX2 R185, R33 ;  /* 0x0000002100b97308 */ /* 0x000fe20000000800 */
[C---:B------:R-:W-:Y:S02]  /*11e80*/  FMUL.FTZ R94, R0.reuse, R94 ;  /* 0x0000005e005e7220 */ /* 0x040fe40000410000 */
[----:B------:R-:W-:Y:S01]  /*11e90*/  FMUL.FTZ R95, R0, R95 ;  /* 0x0000005f005f7220 */ /* 0x000fe20000410000 */
[C---:B--2---:R-:W-:Y:S01]  /*11ea0*/  HMMA.16816.F32 R4, R120.reuse, R144, R4 ;  /* 0x000000907804723c */ /* 0x044fe20000001804 */
[----:B------:R-:W0:Y:S05]  /*11eb0*/  LDGDEPBAR ;  /* 0x00000000000079af */ /* 0x000e2a0000000000 */
[----:B------:R-:W-:Y:S01]  /*11ec0*/  MUFU.EX2 R118, R51 ;  /* 0x0000003300767308 */ /* 0x000fe20000000800 */
[--C-:B------:R-:W-:Y:S01]  /*11ed0*/  FFMA.FTZ R14, R14, c[0x0][0x2d0], -R117.reuse ;  /* 0x0000b4000e0e7a23 */ /* 0x100fe20000010875 */
[C---:B------:R-:W-:Y:S01]  /*11ee0*/  HMMA.16816.F32 R8, R120.reuse, R146, R8 ;  /* 0x000000927808723c */ /* 0x040fe20000001808 */
[----:B------:R-:W2:Y:S03]  /*11ef0*/  LDSM.16.MT88.4 R144, [R204+0x4100] ;  /* 0x00410000cc90783b */ /* 0x000ea60000004200 */
[--C-:B------:R-:W-:Y:S02]  /*11f00*/  FFMA.FTZ R15, R15, c[0x0][0x2d0], -R117.reuse ;  /* 0x0000b4000f0f7a23 */ /* 0x100fe40000010875 */
[C---:B------:R-:W-:Y:S02]  /*11f10*/  FMUL.FTZ R96, R2.reuse, R96 ;  /* 0x0000006002607220 */ /* 0x040fe40000410000 */
[----:B------:R4:W-:Y:S01]  /*11f20*/  MUFU.EX2 R228, R12 ;  /* 0x0000000c00e47308 */ /* 0x0009e20000000800 */
[C---:B------:R-:W-:Y:S03]  /*11f30*/  HMMA.16816.F32 R68, R120.reuse, R148, R68 ;  /* 0x000000947844723c */ /* 0x040fe60000001844 */
[----:B------:R-:W-:Y:S02]  /*11f40*/  FMUL.FTZ R97, R2, R97 ;  /* 0x0000006102617220 */ /* 0x000fe40000410000 */
[C---:B------:R-:W-:Y:S03]  /*11f50*/  FMUL.FTZ R98, R0.reuse, R98 ;  /* 0x0000006200627220 */ /* 0x040fe60000410000 */
[C---:B------:R-:W-:Y:S01]  /*11f60*/  HMMA.16816.F32 R72, R120.reuse, R150, R72 ;  /* 0x000000967848723c */ /* 0x040fe20000001848 */
[----:B------:R-:W5:Y:S01]  /*11f70*/  LDSM.16.MT88.4 R148, [R205+0x4100] ;  /* 0x00410000cd94783b */ /* 0x000f620000004200 */
[----:B------:R2:W2:Y:S02]  /*11f80*/  MUFU.EX2 R199, R13 ;  /* 0x0000000d00c77308 */ /* 0x0004a40000000800 */
[----:B------:R-:W-:Y:S02]  /*11f90*/  FMUL.FTZ R99, R0, R99 ;  /* 0x0000006300637220 */ /* 0x000fe40000410000 */
[C---:B------:R-:W-:Y:S02]  /*11fa0*/  FMUL.FTZ R100, R2.reuse, R100 ;  /* 0x0000006402647220 */ /* 0x040fe40000410000 */
[C---:B-1----:R-:W-:Y:S04]  /*11fb0*/  HMMA.16816.F32 R76, R120.reuse, R152, R76 ;  /* 0x00000098784c723c */ /* 0x042fe8000000184c */
[----:B------:R-:W-:Y:S01]  /*11fc0*/  MUFU.EX2 R153, R34 ;  /* 0x0000002200997308 */ /* 0x000fe20000000800 */
[C---:B------:R-:W-:Y:S02]  /*11fd0*/  FMUL.FTZ R101, R2.reuse, R101 ;  /* 0x0000006502657220 */ /* 0x040fe40000410000 */
[----:B----4-:R-:W-:Y:S01]  /*11fe0*/  FMUL.FTZ R12, R2, R128 ;  /* 0x00000080020c7220 */ /* 0x010fe20000410000 */
[C---:B------:R-:W-:Y:S04]  /*11ff0*/  HMMA.16816.F32 R80, R120.reuse, R154, R80 ;  /* 0x0000009a7850723c */ /* 0x040fe80000001850 */
[C---:B------:R-:W-:Y:S02]  /*12000*/  FMUL.FTZ R102, R0.reuse, R102 ;  /* 0x0000006600667220 */ /* 0x040fe40000410000 */
[----:B------:R-:W-:Y:S01]  /*12010*/  MUFU.EX2 R155, R30 ;  /* 0x0000001e009b7308 */ /* 0x000fe20000000800 */
[----:B------:R-:W-:Y:S01]  /*12020*/  FMUL.FTZ R103, R0, R103 ;  /* 0x0000006700677220 */ /* 0x000fe20000410000 */
[C---:B---3--:R-:W-:Y:S04]  /*12030*/  HMMA.16816.F32 R84, R120.reuse, R124, R84 ;  /* 0x0000007c7854723c */ /* 0x048fe80000001854 */
[----:B--2---:R-:W-:Y:S02]  /*12040*/  FMUL.FTZ R13, R2, R129 ;  /* 0x00000081020d7220 */ /* 0x004fe40000410000 */
[--C-:B------:R-:W-:Y:S02]  /*12050*/  FFMA.FTZ R18, R18, c[0x0][0x2d0], -R117.reuse ;  /* 0x0000b40012127a23 */ /* 0x100fe40000010875 */
[C---:B------:R-:W-:Y:S01]  /*12060*/  HMMA.16816.F32 R88, R120.reuse, R126, R88 ;  /* 0x0000007e7858723c */ /* 0x040fe20000001858 */
[----:B------:R-:W1:Y:S01]  /*12070*/  LDSM.16.MT88.4 R124, [R208+0x4100] ;  /* 0x00410000d07c783b */ /* 0x000e620000004200 */
[----:B------:R2:W-:Y:S02]  /*12080*/  MUFU.EX2 R154, R31 ;  /* 0x0000001f009a7308 */ /* 0x0005e40000000800 */
[--C-:B------:R-:W-:Y:S02]  /*12090*/  FFMA.FTZ R19, R19, c[0x0][0x2d0], -R117.reuse ;  /* 0x0000b40013137a23 */ /* 0x100fe40000010875 */
[C---:B------:R-:W-:Y:S02]  /*120a0*/  FMUL.FTZ R104, R2.reuse, R104 ;  /* 0x0000006802687220 */ /* 0x040fe40000410000 */
[C---:B------:R-:W-:Y:S04]  /*120b0*/  HMMA.16816.F32 R92, R120.reuse, R144, R92 ;  /* 0x00000090785c723c */ /* 0x040fe8000000185c */
[----:B------:R3:W-:Y:S01]  /*120c0*/  MUFU.EX2 R164, R14 ;  /* 0x0000000e00a47308 */ /* 0x0007e20000000800 */
[----:B------:R-:W-:Y:S02]  /*120d0*/  FMUL.FTZ R105, R2, R105 ;  /* 0x0000006902697220 */ /* 0x000fe40000410000 */
[C---:B------:R-:W-:Y:S01]  /*120e0*/  FMUL.FTZ R106, R0.reuse, R106 ;  /* 0x0000006a006a7220 */ /* 0x040fe20000410000 */
[C---:B------:R-:W-:Y:S01]  /*120f0*/  HMMA.16816.F32 R96, R120.reuse, R146, R96 ;  /* 0x000000927860723c */ /* 0x040fe20000001860 */
[----:B------:R-:W4:Y:S03]  /*12100*/  LDSM.16.MT88.4 R144, [R207+0x4100] ;  /* 0x00410000cf90783b */ /* 0x000f260000004200 */
[----:B------:R-:W-:Y:S02]  /*12110*/  FMUL.FTZ R107, R0, R107 ;  /* 0x0000006b006b7220 */ /* 0x000fe40000410000 */
[----:B------:R1:W-:Y:S01]  /*12120*/  MUFU.EX2 R163, R15 ;  /* 0x0000000f00a37308 */ /* 0x0003e20000000800 */
[C---:B------:R-:W-:Y:S01]  /*12130*/  FMUL.FTZ R108, R2.reuse, R108 ;  /* 0x0000006c026c7220 */ /* 0x040fe20000410000 */
[C---:B-----5:R-:W-:Y:S01]  /*12140*/  HMMA.16816.F32 R100, R120.reuse, R148, R100 ;  /* 0x000000947864723c */ /* 0x060fe20000001864 */
[----:B--2---:R-:W-:Y:S03]  /*12150*/  LDSM.16.MT88.4 R28, [R205+0x1900] ;  /* 0x00190000cd1c783b */ /* 0x004fe60000004200 */
[----:B------:R-:W-:Y:S02]  /*12160*/  FMUL.FTZ R109, R2, R109 ;  /* 0x0000006d026d7220 */ /* 0x000fe40000410000 */
[C---:B------:R-:W-:Y:S02]  /*12170*/  FMUL.FTZ R110, R0.reuse, R110 ;  /* 0x0000006e006e7220 */ /* 0x040fe40000410000 */
[C---:B------:R-:W-:Y:S01]  /*12180*/  HMMA.16816.F32 R104, R120.reuse, R150, R104 ;  /* 0x000000967868723c */ /* 0x040fe20000001868 */
[----:B------:R2:W-:Y:S01]  /*12190*/  MUFU.EX2 R198, R16 ;  /* 0x0000001000c67308 */ /* 0x0005e20000000800 */
[----:B------:R-:W-:Y:S02]  /*121a0*/  LDSM.16.MT88.4 R148, [R207+0x900] ;  /* 0x00090000cf94783b */ /* 0x000fe40000004200 */
[C---:B---3--:R-:W-:Y:S02]  /*121b0*/  FMUL.FTZ R14, R0.reuse, R130 ;  /* 0x00000082000e7220 */ /* 0x048fe40000410000 */
[----:B------:R-:W-:Y:S02]  /*121c0*/  FMUL.FTZ R111, R0, R111 ;  /* 0x0000006f006f7220 */ /* 0x000fe40000410000 */
[C---:B------:R-:W-:Y:S03]  /*121d0*/  FMUL.FTZ R112, R2.reuse, R112 ;  /* 0x0000007002707220 */ /* 0x040fe60000410000 */
[----:B------:R3:W5:Y:S01]  /*121e0*/  MUFU.EX2 R197, R17 ;  /* 0x0000001100c57308 */ /* 0x0007620000000800 */
[----:B------:R-:W-:Y:S02]  /*121f0*/  FMUL.FTZ R113, R2, R113 ;  /* 0x0000007102717220 */ /* 0x000fe40000410000 */
[C---:B-1----:R-:W-:Y:S02]  /*12200*/  FMUL.FTZ R15, R0.reuse, R131 ;  /* 0x00000083000f7220 */ /* 0x042fe40000410000 */
[----:B------:R-:W1:Y:S01]  /*12210*/  LDSM.16.MT88.4 R128, [R204+0x900] ;  /* 0x00090000cc80783b */ /* 0x000e620000004200 */
[C---:B------:R-:W-:Y:S02]  /*12220*/  FMUL.FTZ R114, R0.reuse, R114 ;  /* 0x0000007200727220 */ /* 0x040fe40000410000 */
[----:B------:R-:W-:Y:S02]  /*12230*/  FMUL.FTZ R115, R0, R115 ;  /* 0x0000007300737220 */ /* 0x000fe40000410000 */
[C---:B------:R-:W-:Y:S01]  /*12240*/  HMMA.16816.F32 R12, R120.reuse, R124, R12 ;  /* 0x0000007c780c723c */ /* 0x040fe2000000180c */
[----:B------:R4:W-:Y:S02]  /*12250*/  MUFU.EX2 R162, R18 ;  /* 0x0000001200a27308 */ /* 0x0009e40000000800 */
[--C-:B------:R-:W-:Y:S02]  /*12260*/  FFMA.FTZ R22, R22, c[0x0][0x2d0], -R117.reuse ;  /* 0x0000b40016167a23 */ /* 0x100fe40000010875 */
[----:B--2---:R-:W-:Y:S02]  /*12270*/  FMUL.FTZ R16, R2, R132 ;  /* 0x0000008402107220 */ /* 0x004fe40000410000 */
[--C-:B------:R-:W-:Y:S01]  /*12280*/  FFMA.FTZ R23, R23, c[0x0][0x2d0], -R117.reuse ;  /* 0x0000b40017177a23 */ /* 0x100fe20000010875 */
[C---:B------:R-:W-:Y:S01]  /*12290*/  HMMA.16816.F32 R108, R120.reuse, R126, R108 ;  /* 0x0000007e786c723c */ /* 0x040fe2000000186c */
[----:B------:R-:W2:Y:S02]  /*122a0*/  LDSM.16.MT88.4 R124, [R205+0x900] ;  /* 0x00090000cd7c783b */ /* 0x000ea40000004200 */
[----:B------:R1:W1:Y:S01]  /*122b0*/  MUFU.EX2 R161, R19 ;  /* 0x0000001300a17308 */ /* 0x0002620000000800 */
[--C-:B------:R-:W-:Y:S02]  /*122c0*/  FFMA.FTZ R52, R52, c[0x0][0x2d0], -R156.reuse ;  /* 0x0000b40034347a23 */ /* 0x100fe4000001089c */
[----:B---3--:R-:W-:Y:S02]  /*122d0*/  FMUL.FTZ R17, R2, R133 ;  /* 0x0000008502117220 */ /* 0x008fe40000410000 */
[--C-:B------:R-:W-:Y:S04]  /*122e0*/  FFMA.FTZ R53, R53, c[0x0][0x2d0], -R156.reuse ;  /* 0x0000b40035357a23 */ /* 0x100fe8000001089c */
[--C-:B------:R-:W-:Y:S01]  /*122f0*/  FFMA.FTZ R56, R56, c[0x0][0x2d0], -R156.reuse ;  /* 0x0000b40038387a23 */ /* 0x100fe2000001089c */
[----:B------:R3:W-:Y:S01]  /*12300*/  MUFU.EX2 R152, R35 ;  /* 0x0000002300987308 */ /* 0x0007e20000000800 */
[--C-:B------:R-:W-:Y:S02]  /*12310*/  FFMA.FTZ R57, R57, c[0x0][0x2d0], -R156.reuse ;  /* 0x0000b40039397a23 */ /* 0x100fe4000001089c */
[--C-:B------:R-:W-:Y:S02]  /*12320*/  FFMA.FTZ R54, R54, c[0x0][0x2d0], -R117.reuse ;  /* 0x0000b40036367a23 */ /* 0x100fe40000010875 */
[----:B----4-:R-:W-:Y:S02]  /*12330*/  FMUL.FTZ R18, R0, R134 ;  /* 0x0000008600127220 */ /* 0x010fe40000410000 */
        /* <DEDUP_REMOVED lines=8> */
[----:B------:R-:W4:Y:S01]  /*123c0*/  MUFU.EX2 R195, R21 ;  /* 0x0000001500c37308 */ /* 0x000f220000000800 */
[--C-:B------:R-:W-:Y:S01]  /*123d0*/  FFMA.FTZ R64, R64, c[0x0][0x2d0], -R156.reuse ;  /* 0x0000b40040407a23 */ /* 0x100fe2000001089c */
[C---:B------:R-:W-:Y:S03]  /*123e0*/  HMMA.16816.F32 R16, R120.reuse, R144, R16 ;  /* 0x000000907810723c */ /* 0x040fe60000001810 */
[----:B---3--:R-:W-:Y:S01]  /*123f0*/  LDSM.16.MT88.4 R32, [R208+0x1900] ;  /* 0x00190000d020783b */ /* 0x008fe20000004200 */
[----:B------:R-:W-:Y:S02]  /*12400*/  FFMA.FTZ R65, R65, c[0x0][0x2d0], -R156 ;  /* 0x0000b40041417a23 */ /* 0x000fe4000001089c */
[--C-:B------:R-:W-:Y:S02]  /*12410*/  FFMA.FTZ R62, R62, c[0x0][0x2d0], -R117.reuse ;  /* 0x0000b4003e3e7a23 */ /* 0x100fe40000010875 */
[----:B------:R-:W-:Y:S01]  /*12420*/  HMMA.16816.F32 R112, R120, R146, R112 ;  /* 0x000000927870723c */ /* 0x000fe20000001870 */
[----:B------:R3:W-:Y:S02]  /*12430*/  MUFU.EX2 R160, R22 ;  /* 0x0000001600a07308 */ /* 0x0007e40000000800 */
[----:B------:R-:W1:Y:S01]  /*12440*/  LDSM.16.MT88.4 R144, [R204+0x4900] ;  /* 0x00490000cc90783b */ /* 0x000e620000004200 */
[--C-:B------:R-:W-:Y:S02]  /*12450*/  FFMA.FTZ R63, R63, c[0x0][0x2d0], -R117.reuse ;  /* 0x0000b4003f3f7a23 */ /* 0x100fe40000010875 */
[--C-:B------:R-:W-:Y:S01]  /*12460*/  FFMA.FTZ R66, R66, c[0x0][0x2d0], -R117.reuse ;  /* 0x0000b40042427a23 */ /* 0x100fe20000010875 */
[----:B------:R-:W-:Y:S01]  /*12470*/  F2FP.PACK_AB R120, R199, R228 ;  /* 0x000000e4c778723e */ /* 0x000fe200000000ff */
[----:B------:R-:W-:Y:S01]  /*12480*/  FFMA.FTZ R117, R67, c[0x0][0x2d0], -R117 ;  /* 0x0000b40043757a23 */ /* 0x000fe20000010875 */
[----:B-----5:R-:W-:Y:S02]  /*12490*/  F2FP.PACK_AB R122, R197, R198 ;  /* 0x000000c6c57a723e */ /* 0x020fe400000000ff */
[----:B------:R-:W5:Y:S01]  /*124a0*/  MUFU.EX2 R159, R23 ;  /* 0x00000017009f7308 */ /* 0x000f620000000800 */
[----:B------:R-:W-:Y:S01]  /*124b0*/  F2FP.PACK_AB R121, R163, R164 ;  /* 0x000000a4a379723e */ /* 0x000fe200000000ff */
[----:B------:R-:W-:Y:S01]  /*124c0*/  FFMA.FTZ R0, R0, R234, R184 ;  /* 0x000000ea00007223 */ /* 0x000fe200000100b8 */
[----:B------:R-:W-:Y:S01]  /*124d0*/  F2FP.PACK_AB R123, R161, R162 ;  /* 0x000000a2a17b723e */ /* 0x000fe200000000ff */
[----:B------:R-:W-:Y:S01]  /*124e0*/  FFMA.FTZ R2, R2, R233, R230 ;  /* 0x000000e902027223 */ /* 0x000fe200000100e6 */
[----:B----4-:R-:W-:Y:S01]  /*124f0*/  F2FP.PACK_AB R20, R195, R196 ;  /* 0x000000c4c314723e */ /* 0x010fe200000000ff */
[----:B------:R-:W-:Y:S02]  /*12500*/  FADD.FTZ R0, R167, R0 ;  /* 0x00000000a7007221 */ /* 0x000fe40000010000 */
[----:B------:R-:W-:Y:S02]  /*12510*/  FADD.FTZ R2, R232, R2 ;  /* 0x00000002e8027221 */ /* 0x000fe40000010000 */
[C---:B------:R-:W-:Y:S01]  /*12520*/  HMMA.16816.F32 R4, R120.reuse, R128, R4 ;  /* 0x000000807804723c */ /* 0x040fe20000001804 */
[----:B------:R-:W-:Y:S02]  /*12530*/  MUFU.EX2 R52, R52 ;  /* 0x0000003400347308 */ /* 0x000fe40000000800 */
[----:B------:R-:W-:Y:S01]  /*12540*/  FADD.FTZ R0, R166, R0 ;  /* 0x00000000a6007221 */ /* 0x000fe20000010000 */
[----:B---3--:R-:W-:Y:S01]  /*12550*/  F2FP.PACK_AB R22, R193, R194 ;  /* 0x000000c2c116723e */ /* 0x008fe200000000ff */
[----:B------:R-:W-:Y:S02]  /*12560*/  FADD.FTZ R2, R231, R2 ;  /* 0x00000002e7027221 */ /* 0x000fe40000010000 */
[----:B------:R-:W-:Y:S01]  /*12570*/  FADD.FTZ R0, R165, R0 ;  /* 0x00000000a5007221 */ /* 0x000fe20000010000 */
[C---:B------:R-:W-:Y:S01]  /*12580*/  HMMA.16816.F32 R8, R120.reuse, R130, R8 ;  /* 0x000000827808723c */ /* 0x040fe20000001808 */
[----:B------:R-:W-:Y:S02]  /*12590*/  LDSM.16.MT88.4 R128, [R208+0x4900] ;  /* 0x00490000d080783b */ /* 0x000fe40000004200 */
[----:B------:R-:W-:Y:S01]  /*125a0*/  MUFU.EX2 R53, R53 ;  /* 0x0000003500357308 */ /* 0x000fe20000000800 */
[----:B------:R-:W-:Y:S01]  /*125b0*/  FADD.FTZ R2, R229, R2 ;  /* 0x00000002e5027221 */ /* 0x000fe20000010000 */
[----:B-----5:R-:W-:Y:S01]  /*125c0*/  F2FP.PACK_AB R21, R159, R160 ;  /* 0x000000a09f15723e */ /* 0x020fe200000000ff */
[----:B------:R-:W-:Y:S02]  /*125d0*/  FADD.FTZ R0, R164, R0 ;  /* 0x00000000a4007221 */ /* 0x000fe40000010000 */
[C---:B--2---:R-:W-:Y:S04]  /*125e0*/  HMMA.16816.F32 R68, R120.reuse, R124, R68 ;  /* 0x0000007c7844723c */ /* 0x044fe80000001844 */
[----:B------:R-:W-:Y:S01]  /*125f0*/  F2FP.PACK_AB R23, R157, R158 ;  /* 0x0000009e9d17723e */ /* 0x000fe200000000ff */
[----:B------:R-:W-:Y:S01]  /*12600*/  MUFU.EX2 R56, R56 ;  /* 0x0000003800387308 */ /* 0x000fe20000000800 */
[----:B------:R-:W-:Y:S02]  /*12610*/  FADD.FTZ R2, R228, R2 ;  /* 0x00000002e4027221 */ /* 0x000fe40000010000 */
[C---:B------:R-:W-:Y:S01]  /*12620*/  HMMA.16816.F32 R72, R120.reuse, R126, R72 ;  /* 0x0000007e7848723c */ /* 0x040fe20000001848 */
[----:B------:R-:W2:Y:S03]  /*12630*/  LDSM.16.MT88.4 R124, [R205+0x4900] ;  /* 0x00490000cd7c783b */ /* 0x000ea60000004200 */
[----:B------:R-:W-:Y:S02]  /*12640*/  FADD.FTZ R0, R163, R0 ;  /* 0x00000000a3007221 */ /* 0x000fe40000010000 */
[----:B------:R-:W-:Y:S01]  /*12650*/  FADD.FTZ R2, R199, R2 ;  /* 0x00000002c7027221 */ /* 0x000fe20000010000 */
[----:B------:R-:W-:Y:S01]  /*12660*/  MUFU.EX2 R57, R57 ;  /* 0x0000003900397308 */ /* 0x000fe20000000800 */
[C---:B-1----:R-:W-:Y:S04]  /*12670*/  HMMA.16816.F32 R76, R120.reuse, R132, R76 ;  /* 0x00000084784c723c */ /* 0x042fe8000000184c */
[----:B------:R-:W-:Y:S02]  /*12680*/  FADD.FTZ R0, R162, R0 ;  /* 0x00000000a2007221 */ /* 0x000fe40000010000 */
[----:B------:R-:W-:Y:S02]  /*12690*/  FADD.FTZ R2, R198, R2 ;  /* 0x00000002c6027221 */ /* 0x000fe40000010000 */
[C---:B------:R-:W-:Y:S01]  /*126a0*/  HMMA.16816.F32 R80, R120.reuse, R134, R80 ;  /* 0x000000867850723c */ /* 0x040fe20000001850 */
[----:B------:R-:W1:Y:S01]  /*126b0*/  LDSM.16.MT88.4 R132, [R207+0x4900] ;  /* 0x00490000cf84783b */ /* 0x000e620000004200 */
[----:B------:R-:W-:Y:S02]  /*126c0*/  MUFU.EX2 R54, R54 ;  /* 0x0000003600367308 */ /* 0x000fe40000000800 */
[----:B------:R-:W-:Y:S02]  /*126d0*/  FADD.FTZ R0, R161, R0 ;  /* 0x00000000a1007221 */ /* 0x000fe40000010000 */
[----:B------:R-:W-:Y:S02]  /*126e0*/  FADD.FTZ R2, R197, R2 ;  /* 0x00000002c5027221 */ /* 0x000fe40000010000 */
[C---:B------:R-:W-:Y:S04]  /*126f0*/  HMMA.16816.F32 R84, R120.reuse, R148, R84 ;  /* 0x000000947854723c */ /* 0x040fe80000001854 */
[----:B------:R-:W-:Y:S01]  /*12700*/  MUFU.EX2 R55, R55 ;  /* 0x0000003700377308 */ /* 0x000fe20000000800 */
[----:B------:R-:W-:Y:S02]  /*12710*/  FADD.FTZ R0, R160, R0 ;  /* 0x00000000a0007221 */ /* 0x000fe40000010000 */
[----:B------:R-:W-:Y:S01]  /*12720*/  FADD.FTZ R2, R196, R2 ;  /* 0x00000002c4027221 */ /* 0x000fe20000010000 */
[C---:B------:R-:W-:Y:S01]  /*12730*/  HMMA.16816.F32 R88, R120.reuse, R150, R88 ;  /* 0x000000967858723c */ /* 0x040fe20000001858 */
[----:B------:R-:W-:Y:S03]  /*12740*/  LDSM.16.MT88.4 R148, [R207+0x5100] ;  /* 0x00510000cf94783b */ /* 0x000fe60000004200 */
        /* <DEDUP_REMOVED lines=15> */
[C---:B------:R-:W-:Y:S01]  /*12840*/  HMMA.16816.F32 R104, R120.reuse, R126, R104 ;  /* 0x0000007e7868723c */ /* 0x040fe20000001868 */
[----:B------:R-:W2:Y:S03]  /*12850*/  LDSM.16.MT88.4 R124, [R204+0x1100] ;  /* 0x00110000cc7c783b */ /* 0x000ea60000004200 */
        /* <DEDUP_REMOVED lines=12> */
[----:B------:R-:W-:Y:S04]  /*12920*/  MUFU.EX2 R65, R65 ;  /* 0x0000004100417308 */ /* 0x000fe80000000800 */
[----:B------:R-:W-:Y:S01]  /*12930*/  HMMA.16816.F32 R112, R120, R134, R112 ;  /* 0x000000867870723c */ /* 0x000fe20000001870 */
[----:B------:R-:W1:Y:S05]  /*12940*/  LDSM.16.MT88.4 R120, [R208+0x1100] ;  /* 0x00110000d078783b */ /* 0x000e6a0000004200 */
[----:B------:R-:W-:Y:S02]  /*12950*/  MUFU.EX2 R62, R62 ;  /* 0x0000003e003e7308 */ /* 0x000fe40000000800 */
[C---:B--2---:R-:W-:Y:S01]  /*12960*/  HMMA.16816.F32 R4, R20.reuse, R124, R4 ;  /* 0x0000007c1404723c */ /* 0x044fe20000001804 */
[----:B------:R-:W-:Y:S07]  /*12970*/  LDSM.16.MT88.4 R132, [R205+0x5100] ;  /* 0x00510000cd84783b */ /* 0x000fee0000004200 */
        /* <DEDUP_REMOVED lines=8> */
[C---:B-1----:R-:W-:Y:S08]  /*12a00*/  HMMA.16816.F32 R76, R20.reuse, R120, R76 ;  /* 0x00000078144c723c */ /* 0x042ff0000000184c */
[C---:B------:R-:W-:Y:S01]  /*12a10*/  HMMA.16816.F32 R80, R20.reuse, R122, R80 ;  /* 0x0000007a1450723c */ /* 0x040fe20000001850 */
[----:B------:R-:W1:Y:S07]  /*12a20*/  LDSM.16.MT88.4 R120, [R207+0x1900] ;  /* 0x00190000cf78783b */ /* 0x000e6e0000004200 */
[C---:B------:R-:W-:Y:S01]  /*12a30*/  HMMA.16816.F32 R84, R20.reuse, R128, R84 ;  /* 0x000000801454723c */ /* 0x040fe20000001854 */
[----:B------:R-:W-:Y:S07]  /*12a40*/  MUFU.EX2 R129, R46 ;  /* 0x0000002e00817308 */ /* 0x000fee0000000800 */
[C---:B------:R-:W-:Y:S03]  /*12a50*/  HMMA.16816.F32 R88, R20.reuse, R130, R88 ;  /* 0x000000821458723c */ /* 0x040fe60000001858 */
[----:B------:R-:W-:Y:S05]  /*12a60*/  MUFU.EX2 R131, R42 ;  /* 0x0000002a00837308 */ /* 0x000fea0000000800 */
[C---:B--2---:R-:W-:Y:S05]  /*12a70*/  HMMA.16816.F32 R92, R20.reuse, R124, R92 ;  /* 0x0000007c145c723c */ /* 0x044fea000000185c */
[----:B------:R-:W-:Y:S03]  /*12a80*/  MUFU.EX2 R130, R43 ;  /* 0x0000002b00827308 */ /* 0x000fe60000000800 */
[C---:B------:R-:W-:Y:S01]  /*12a90*/  HMMA.16816.F32 R96, R20.reuse, R126, R96 ;  /* 0x0000007e1460723c */ /* 0x040fe20000001860 */
[----:B------:R-:W-:Y:S06]  /*12aa0*/  LDSM.16.MT88.4 R124, [R204+0x3900] ;  /* 0x00390000cc7c783b */ /* 0x000fec0000004200 */
[----:B------:R-:W-:Y:S01]  /*12ab0*/  MUFU.EX2 R128, R47 ;  /* 0x0000002f00807308 */ /* 0x000fe20000000800 */
[C---:B------:R-:W-:Y:S08]  /*12ac0*/  HMMA.16816.F32 R100, R20.reuse, R132, R100 ;  /* 0x000000841464723c */ /* 0x040ff00000001864 */
[C---:B------:R-:W-:Y:S01]  /*12ad0*/  HMMA.16816.F32 R104, R20.reuse, R134, R104 ;  /* 0x000000861468723c */ /* 0x040fe20000001868 */
[----:B------:R-:W2:Y:S07]  /*12ae0*/  MUFU.EX2 R134, R38 ;  /* 0x0000002600867308 */ /* 0x000eae0000000800 */
[C---:B------:R-:W-:Y:S03]  /*12af0*/  HMMA.16816.F32 R12, R20.reuse, R144, R12 ;  /* 0x00000090140c723c */ /* 0x040fe6000000180c */
[----:B------:R-:W4:Y:S05]  /*12b00*/  MUFU.EX2 R133, R39 ;  /* 0x0000002700857308 */ /* 0x000f2a0000000800 */
[C---:B------:R-:W-:Y:S05]  /*12b10*/  HMMA.16816.F32 R108, R20.reuse, R146, R108 ;  /* 0x00000092146c723c */ /* 0x040fea000000186c */
[----:B------:R-:W-:Y:S03]  /*12b20*/  MUFU.EX2 R147, R41 ;  /* 0x0000002900937308 */ /* 0x000fe60000000800 */
[C---:B------:R-:W-:Y:S04]  /*12b30*/  HMMA.16816.F32 R16, R20.reuse, R148, R16 ;  /* 0x000000941410723c */ /* 0x040fe80000001810 */
[----:B--2---:R-:W-:Y:S03]  /*12b40*/  FADD.FTZ R0, R134, R0 ;  /* 0x0000000086007221 */ /* 0x004fe60000010000 */
[----:B------:R-:W-:Y:S01]  /*12b50*/  MUFU.EX2 R149, R37 ;  /* 0x0000002500957308 */ /* 0x000fe20000000800 */
[----:B------:R-:W-:Y:S04]  /*12b60*/  HMMA.16816.F32 R112, R20, R150, R112 ;  /* 0x000000961470723c */ /* 0x000fe80000001870 */
[----:B----4-:R-:W-:Y:S03]  /*12b70*/  FADD.FTZ R0, R133, R0 ;  /* 0x0000000085007221 */ /* 0x010fe60000010000 */
[----:B------:R-:W-:Y:S01]  /*12b80*/  F2FP.PACK_AB R20, R186, R192 ;  /* 0x000000c0ba14723e */ /* 0x000fe200000000ff */
[----:B------:R-:W-:Y:S01]  /*12b90*/  FADD.FTZ R0, R131, R0 ;  /* 0x0000000083007221 */ /* 0x000fe20000010000 */
[----:B------:R-:W-:Y:S01]  /*12ba0*/  F2FP.PACK_AB R22, R185, R187 ;  /* 0x000000bbb916723e */ /* 0x000fe200000000ff */
[----:B------:R-:W2:Y:S02]  /*12bb0*/  MUFU.EX2 R150, R36 ;  /* 0x0000002400967308 */ /* 0x000ea40000000800 */
        /* <DEDUP_REMOVED lines=10> */
[----:B--2---:R-:W-:Y:S04]  /*12c60*/  FADD.FTZ R2, R150, R2 ;  /* 0x0000000296027221 */ /* 0x004fe80000010000 */
        /* <DEDUP_REMOVED lines=15> */
[C---:B-1----:R-:W-:Y:S01]  /*12d60*/  HMMA.16816.F32 R84, R20.reuse, R120, R84 ;  /* 0x000000781454723c */ /* 0x042fe20000001854 */
[----:B--2---:R-:W-:Y:S03]  /*12d70*/  LDSM.16.MT88.4 R44, [R205+0x2900] ;  /* 0x00290000cd2c783b */ /* 0x004fe60000004200 */
        /* <DEDUP_REMOVED lines=143> */
.L_x_133:
[----:B------:R-:W1:Y:S01]  /*13670*/  SHFL.BFLY PT, R4, R233, 0x2, 0x1f ;  /* 0x0c401f00e9047f89 */ /* 0x000e6200000e0000 */
[----:B------:R-:W-:-:S02]  /*13680*/  MOV R2, RZ ;  /* 0x000000ff00027202 */ /* 0x000fc40000000f00 */
[----:B------:R-:W-:Y:S01]  /*13690*/  MOV R30, 0xff800000 ;  /* 0xff800000001e7802 */ /* 0x000fe20000000f00 */
[----:B------:R-:W2:Y:S01]  /*136a0*/  SHFL.BFLY PT, R7, R234, 0x2, 0x1f ;  /* 0x0c401f00ea077f89 */ /* 0x000ea200000e0000 */
[----:B------:R-:W-:Y:S02]  /*136b0*/  MOV R31, 0xff800000 ;  /* 0xff800000001f7802 */ /* 0x000fe40000000f00 */
[----:B------:R-:W-:Y:S01]  /*136c0*/  PLOP3.LUT P2, PT, PT, PT, PT, 0x8, 0x0 ;  /* 0x000000000000781c */ /* 0x000fe20003f4e170 */
[----:B-1----:R-:W-:Y:S02]  /*136d0*/  FADD.FTZ R4, R4, R233 ;  /* 0x000000e904047221 */ /* 0x002fe40000010000 */
[----:B--2---:R-:W-:-:S03]  /*136e0*/  FADD.FTZ R7, R7, R234 ;  /* 0x000000ea07077221 */ /* 0x004fc60000010000 */
[----:B------:R-:W1:Y:S04]  /*136f0*/  SHFL.BFLY PT, R0, R4, 0x1, 0x1f ;  /* 0x0c201f0004007f89 */ /* 0x000e6800000e0000 */
[----:B------:R-:W2:Y:S01]  /*13700*/  SHFL.BFLY PT, R5, R7, 0x1, 0x1f ;  /* 0x0c201f0007057f89 */ /* 0x000ea200000e0000 */
[----:B-1----:R-:W-:Y:S01]  /*13710*/  FADD.FTZ R4, R4, R0 ;  /* 0x0000000004047221 */ /* 0x002fe20000010000 */
[----:B------:R-:W-:Y:S01]  /*13720*/  MOV R0, RZ ;  /* 0x000000ff00007202 */ /* 0x000fe20000000f00 */
[----:B--2---:R-:W-:-:S03]  /*13730*/  FADD.FTZ R7, R5, R7 ;  /* 0x0000000705077221 */ /* 0x004fc60000010000 */
[----:B------:R-:W-:Y:S02]  /*13740*/  FSETP.NE.FTZ.AND P1, PT, R4, RZ, PT ;  /* 0x000000ff0400720b */ /* 0x000fe40003f35000 */
[----:B------:R-:W-:-:S11]  /*13750*/  FSETP.NE.FTZ.AND P0, PT, R7, RZ, PT ;  /* 0x000000ff0700720b */ /* 0x000fd60003f15000 */
[----:B------:R-:W1:Y:S08]  /*13760*/  @P1 MUFU.RCP R2, R4 ;  /* 0x0000000400021308 */ /* 0x000e700000001000 */
[----:B------:R-:W-:Y:S08]  /*13770*/  @P0 MUFU.RCP R0, R7 ;  /* 0x0000000700000308 */ /* 0x000ff00000001000 */
[----:B------:R2:W3:Y:S01]  /*13780*/  @P1 MUFU.LG2 R6, R4 ;  /* 0x0000000400061308 */ /* 0x0004e20000000c00 */
[----:B-1----:R-:W-:-:S02]  /*13790*/  FMUL.FTZ R120, R2, R120 ;  /* 0x0000007802787220 */ /* 0x002fc40000410000 */
[C---:B------:R-:W-:Y:S02]  /*137a0*/  FMUL.FTZ R27, R2.reuse, R121 ;  /* 0x00000079021b7220 */ /* 0x040fe40000410000 */
[C---:B------:R-:W-:Y:S02]  /*137b0*/  FMUL.FTZ R124, R2.reuse, R124 ;  /* 0x0000007c027c7220 */ /* 0x040fe40000410000 */
[C---:B------:R-:W-:Y:S01]  /*137c0*/  FMUL.FTZ R8, R2.reuse, R125 ;  /* 0x0000007d02087220 */ /* 0x040fe20000410000 */
[----:B------:R-:W1:Y:S01]  /*137d0*/  @P0 MUFU.LG2 R7, R7 ;  /* 0x0000000700070308 */ /* 0x000e620000000c00 */
[C---:B------:R-:W-:Y:S02]  /*137e0*/  FMUL.FTZ R68, R2.reuse, R68 ;  /* 0x0000004402447220 */ /* 0x040fe40000410000 */
[C---:B------:R-:W-:Y:S02]  /*137f0*/  FMUL.FTZ R69, R2.reuse, R69 ;  /* 0x0000004502457220 */ /* 0x040fe40000410000 */
[----:B------:R-:W-:-:S02]  /*13800*/  FMUL.FTZ R72, R2, R72 ;  /* 0x0000004802487220 */ /* 0x000fc40000410000 */
[C---:B------:R-:W-:Y:S01]  /*13810*/  FMUL.FTZ R73, R2.reuse, R73 ;  /* 0x0000004902497220 */ /* 0x040fe20000410000 */
[----:B--2---:R-:W-:Y:S01]  /*13820*/  @P1 MOV R4, 0x3f317218 ;  /* 0x3f31721800041802 */ /* 0x004fe20000000f00 */
        /* <DEDUP_REMOVED lines=25> */
[----:B------:R-:W-:Y:S02]  /*139c0*/  @P1 FMUL.FTZ R5, R4, c[0x0][0x2d0] ;  /* 0x0000b40004051a20 */ /* 0x000fe40000410000 */
[----:B---3--:R-:W-:Y:S02]  /*139d0*/  @P1 FMUL.FTZ R6, R6, 0.69314718246459960938 ;  /* 0x3f31721806061820 */ /* 0x008fe40000410000 */
[----:B-1----:R-:W-:Y:S02]  /*139e0*/  @P0 FMUL.FTZ R4, R7, 0.69314718246459960938 ;  /* 0x3f31721807040820 */ /* 0x002fe40000410000 */
[----:B------:R-:W-:Y:S02]  /*139f0*/  @P0 FMUL.FTZ R2, R2, c[0x0][0x2d0] ;  /* 0x0000b40002020a20 */ /* 0x000fe40000410000 */
        /* <DEDUP_REMOVED lines=31> */
[----:B------:R-:W-:Y:S02]  /*13bf0*/  FMUL.FTZ R10, R0, R115 ;  /* 0x00000073000a7220 */ /* 0x000fe40000410000 */
[----:B------:R-:W-:Y:S02]  /*13c00*/  @P1 FFMA.FTZ R30, R5, R116, R6 ;  /* 0x00000074051e1223 */ /* 0x000fe40000010006 */
[----:B------:R-:W-:Y:S02]  /*13c10*/  @P0 FFMA.FTZ R31, R2, R3, R4 ;  /* 0x00000003021f0223 */ /* 0x000fe40000010004 */
.L_x_103:
[----:B------:R-:W1:Y:S01]  /*13c20*/  S2R R44, SR_CTAID.Y ;  /* 0x00000000002c7919 */ /* 0x000e620000002600 */
[----:B------:R-:W-:Y:S01]  /*13c30*/  ULDC.64 UR4, c[0x0][0x118] ;  /* 0x0000460000047ab9 */ /* 0x000fe20000000a00 */
[----:B-1----:R-:W-:Y:S01]  /*13c40*/  SHF.R.S32.HI R34, RZ, 0x1f, R44 ;  /* 0x0000001fff227819 */ /* 0x002fe2000001142c */
[----:B------:R-:W-:Y:S05]  /*13c50*/  @P2 BRA `(.L_x_135) ;  /* 0x0000128000002947 */ /* 0x000fea0003800000 */
[----:B------:R-:W1:Y:S01]  /*13c60*/  S2R R32, SR_TID.X ;  /* 0x0000000000207919 */ /* 0x000e620000002100 */
[----:B------:R-:W-:Y:S02]  /*13c70*/  F2FP.PACK_AB R27, R27, R120 ;  /* 0x000000781b1b723e */ /* 0x000fe400000000ff */
[----:B------:R-:W-:Y:S01]  /*13c80*/  F2FP.PACK_AB R122, R123, R122 ;  /* 0x0000007a7b7a723e */ /* 0x000fe200000000ff */
[----:B------:R-:W-:Y:S01]  /*13c90*/  BAR.SYNC.DEFER_BLOCKING 0x1, 0x100 ;  /* 0x0044000000007b1d */ /* 0x000fe20000010000 */
        /* <DEDUP_REMOVED lines=8> */
[----:B------:R-:W-:Y:S02]  /*13d20*/  F2FP.PACK_AB R26, R26, R80 ;  /* 0x000000501a1a723e */ /* 0x000fe400000000ff */
[----:B------:R-:W-:Y:S02]  /*13d30*/  F2FP.PACK_AB R82, R83, R82 ;  /* 0x000000525352723e */ /* 0x000fe400000000ff */
[----:B-1----:R-:W-:Y:S02]  /*13d40*/  SHF.R.S32.HI R33, RZ, 0x1f, R32 ;  /* 0x0000001fff217819 */ /* 0x002fe40000011420 */
[----:B------:R-:W-:Y:S02]  /*13d50*/  F2FP.PACK_AB R25, R25, R84 ;  /* 0x000000541919723e */ /* 0x000fe400000000ff */
[----:B------:R-:W-:-:S02]  /*13d60*/  LEA.HI R2, R33, R32, RZ, 0x2 ;  /* 0x0000002021027211 */ /* 0x000fc400078f10ff */
[----:B------:R-:W-:Y:S02]  /*13d70*/  LEA.HI R29, R33, R32, RZ, 0x5 ;  /* 0x00000020211d7211 */ /* 0x000fe400078f28ff */
[--C-:B------:R-:W-:Y:S02]  /*13d80*/  SHF.R.S32.HI R4, RZ, 0x2, R2.reuse ;  /* 0x00000002ff047819 */ /* 0x100fe40000011402 */
[----:B------:R-:W-:Y:S02]  /*13d90*/  SHF.R.S32.HI R0, RZ, 0x1f, R2 ;  /* 0x0000001fff007819 */ /* 0x000fe40000011402 */
[----:B------:R-:W-:Y:S02]  /*13da0*/  SHF.R.S32.HI R28, RZ, 0x5, R29 ;  /* 0x00000005ff1c7819 */ /* 0x000fe4000001141d */
[----:B------:R-:W-:Y:S02]  /*13db0*/  LEA.HI R0, R0, R4, RZ, 0x3 ;  /* 0x0000000400007211 */ /* 0x000fe400078f18ff */
[----:B------:R-:W-:-:S02]  /*13dc0*/  F2FP.PACK_AB R86, R87, R86 ;  /* 0x000000565756723e */ /* 0x000fc400000000ff */
[----:B------:R-:W-:Y:S02]  /*13dd0*/  LOP3.LUT R0, R0, 0xfffffff8, RZ, 0xc0, !PT ;  /* 0xfffffff800007812 */ /* 0x000fe400078ec0ff */
[----:B------:R-:W-:Y:S02]  /*13de0*/  F2FP.PACK_AB R24, R24, R88 ;  /* 0x000000581818723e */ /* 0x000fe400000000ff */
[----:B------:R-:W-:Y:S01]  /*13df0*/  F2FP.PACK_AB R90, R91, R90 ;  /* 0x0000005a5b5a723e */ /* 0x000fe200000000ff */
[----:B------:R-:W-:Y:S01]  /*13e00*/  IMAD.IADD R4, R4, 0x1, -R0 ;  /* 0x0000000104047824 */ /* 0x000fe200078e0a00 */
[----:B------:R-:W-:Y:S02]  /*13e10*/  LOP3.LUT R0, R2, 0xfffffffc, RZ, 0xc0, !PT ;  /* 0xfffffffc02007812 */ /* 0x000fe400078ec0ff */
[----:B------:R-:W-:Y:S01]  /*13e20*/  F2FP.PACK_AB R23, R23, R92 ;  /* 0x0000005c1717723e */ /* 0x000fe200000000ff */
[C---:B------:R-:W-:Y:S01]  /*13e30*/  IMAD.SHL.U32 R2, R4.reuse, 0x40, RZ ;  /* 0x0000004004027824 */ /* 0x040fe200078e00ff */
[----:B------:R-:W-:Y:S01]  /*13e40*/  LOP3.LUT R3, R4, 0x1, RZ, 0xc0, !PT ;  /* 0x0000000104037812 */ /* 0x000fe200078ec0ff */
[----:B------:R-:W-:Y:S01]  /*13e50*/  IMAD.IADD R22, R32, 0x1, -R0 ;  /* 0x0000000120167824 */ /* 0x000fe200078e0a00 */
[----:B------:R-:W-:-:S02]  /*13e60*/  F2FP.PACK_AB R94, R95, R94 ;  /* 0x0000005e5f5e723e */ /* 0x000fc400000000ff */
[----:B------:R-:W-:Y:S01]  /*13e70*/  LOP3.LUT R0, R2, 0x1c0, RZ, 0xc0, !PT ;  /* 0x000001c002007812 */ /* 0x000fe200078ec0ff */
[----:B------:R-:W-:Y:S01]  /*13e80*/  IMAD R2, R28, 0x200, R22 ;  /* 0x000002001c027824 */ /* 0x000fe200078e0216 */
[----:B------:R-:W-:Y:S02]  /*13e90*/  ISETP.NE.U32.AND P0, PT, R3, 0x1, PT ;  /* 0x000000010300780c */ /* 0x000fe40003f05070 */
[----:B------:R-:W-:Y:S02]  /*13ea0*/  LEA.HI R0, R0, R0, RZ, 0x1d ;  /* 0x0000000000007211 */ /* 0x000fe400078fe8ff */
[----:B------:R-:W-:Y:S01]  /*13eb0*/  R2P PR, R4, 0x6 ;  /* 0x0000000604007804 */ /* 0x000fe20000000000 */
[----:B------:R-:W-:Y:S01]  /*13ec0*/  IMAD.MOV.U32 R4, RZ, RZ, 0x20 ;  /* 0x00000020ff047424 */ /* 0x000fe200078e00ff */
[----:B------:R-:W-:Y:S01]  /*13ed0*/  F2FP.PACK_AB R21, R21, R96 ;  /* 0x000000601515723e */ /* 0x000fe200000000ff */
[----:B------:R-:W-:Y:S01]  /*13ee0*/  IMAD.U32 R0, R2, 0x2, R0 ;  /* 0x0000000202007824 */ /* 0x000fe200078e0000 */
[----:B------:R-:W-:-:S02]  /*13ef0*/  F2FP.PACK_AB R98, R99, R98 ;  /* 0x000000626362723e */ /* 0x000fc400000000ff */
[----:B------:R-:W-:Y:S01]  /*13f00*/  SEL R4, R4, 0xffffffe0, !P1 ;  /* 0xffffffe004047807 */ /* 0x000fe20004800000 */
[----:B------:R-:W-:Y:S01]  /*13f10*/  IMAD.SHL.U32 R0, R0, 0x2, RZ ;  /* 0x0000000200007824 */ /* 0x000fe200078e00ff */
[----:B------:R-:W-:Y:S02]  /*13f20*/  F2FP.PACK_AB R20, R20, R100 ;  /* 0x000000641414723e */ /* 0x000fe400000000ff */
[----:B------:R-:W-:Y:S02]  /*13f30*/  F2FP.PACK_AB R19, R103, R102 ;  /* 0x000000666713723e */ /* 0x000fe400000000ff */
[C---:B------:R-:W-:Y:S01]  /*13f40*/  IADD3 R3, R0.reuse, 0x80, RZ ;  /* 0x0000008000037810 */ /* 0x040fe20007ffe0ff */
[----:B------:R1:W-:Y:S01]  /*13f50*/  STS [R0+0x80], R27 ;  /* 0x0000801b00007388 */ /* 0x0003e20000000800 */
[C---:B------:R-:W-:Y:S02]  /*13f60*/  IADD3 R2, R0.reuse, 0x70, RZ ;  /* 0x0000007000027810 */ /* 0x040fe40007ffe0ff */
[----:B------:R-:W-:Y:S01]  /*13f70*/  @P0 IADD3 R2, R3, 0x10, RZ ;  /* 0x0000001003020810 */ /* 0x000fe20007ffe0ff */
[----:B------:R-:W-:Y:S01]  /*13f80*/  STS [R0+0x480], R122 ;  /* 0x0004807a00007388 */ /* 0x000fe20000000800 */
[----:B------:R-:W-:Y:S01]  /*13f90*/  IMAD.IADD R3, R0, 0x1, R4 ;  /* 0x0000000100037824 */ /* 0x000fe200078e0204 */
[----:B------:R-:W-:-:S02]  /*13fa0*/  F2FP.PACK_AB R18, R18, R104 ;  /* 0x000000681212723e */ /* 0x000fc400000000ff */
[----:B------:R2:W-:Y:S01]  /*13fb0*/  STS [R2], R8 ;  /* 0x0000000802007388 */ /* 0x0005e20000000800 */
[----:B------:R-:W-:Y:S01]  /*13fc0*/  IMAD.IADD R4, R4, 0x1, R2 ;  /* 0x0000000104047824 */ /* 0x000fe200078e0202 */
[----:B------:R-:W-:Y:S02]  /*13fd0*/  F2FP.PACK_AB R17, R17, R106 ;  /* 0x0000006a1111723e */ /* 0x000fe400000000ff */
[----:B------:R-:W-:Y:S01]  /*13fe0*/  STS [R2+0x400], R126 ;  /* 0x0004007e02007388 */ /* 0x000fe20000000800 */
[----:B------:R-:W-:Y:S02]  /*13ff0*/  F2FP.PACK_AB R16, R16, R128 ;  /* 0x000000801010723e */ /* 0x000fe400000000ff */
[----:B------:R-:W-:Y:S01]  /*14000*/  F2FP.PACK_AB R13, R13, R130 ;  /* 0x000000820d0d723e */ /* 0x000fe200000000ff */
[----:B------:R3:W-:Y:S01]  /*14010*/  STS [R3+0x80], R5 ;  /* 0x0000800503007388 */ /* 0x0007e20000000800 */
[----:B------:R-:W-:Y:S02]  /*14020*/  F2FP.PACK_AB R12, R12, R108 ;  /* 0x0000006c0c0c723e */ /* 0x000fe400000000ff */
[----:B------:R-:W-:Y:S01]  /*14030*/  F2FP.PACK_AB R11, R11, R110 ;  /* 0x0000006e0b0b723e */ /* 0x000fe200000000ff */
[----:B------:R-:W-:Y:S01]  /*14040*/  STS [R3+0x480], R70 ;  /* 0x0004804603007388 */ /* 0x000fe20000000800 */
[----:B------:R-:W-:-:S02]  /*14050*/  F2FP.PACK_AB R9, R9, R132 ;  /* 0x000000840909723e */ /* 0x000fc400000000ff */
[----:B------:R-:W-:Y:S01]  /*14060*/  F2FP.PACK_AB R15, R15, R134 ;  /* 0x000000860f0f723e */ /* 0x000fe200000000ff */
[----:B------:R4:W-:Y:S01]  /*14070*/  STS [R4], R6 ;  /* 0x0000000604007388 */ /* 0x0009e20000000800 */
[----:B-1----:R-:W-:Y:S01]  /*14080*/  IMAD.MOV.U32 R27, RZ, RZ, 0x40 ;  /* 0x00000040ff1b7424 */ /* 0x002fe200078e00ff */
[----:B------:R-:W-:Y:S02]  /*14090*/  F2FP.PACK_AB R14, R14, R112 ;  /* 0x000000700e0e723e */ /* 0x000fe400000000ff */
[----:B------:R-:W-:Y:S01]  /*140a0*/  STS [R4+0x400], R74 ;  /* 0x0004004a04007388 */ /* 0x000fe20000000800 */
[----:B------:R-:W-:Y:S02]  /*140b0*/  F2FP.PACK_AB R10, R10, R114 ;  /* 0x000000720a0a723e */ /* 0x000fe400000000ff */
[----:B------:R-:W-:Y:S02]  /*140c0*/  ISETP.NE.U32.AND P0, PT, RZ, c[0x0][0x500], PT ;  /* 0x00014000ff007a0c */ /* 0x000fe40003f05070 */
[----:B--2---:R-:W-:-:S02]  /*140d0*/  SEL R8, R27, 0xffffffc0, !P2 ;  /* 0xffffffc01b087807 */ /* 0x004fc40005000000 */
[----:B------:R-:W-:Y:S02]  /*140e0*/  ISETP.NE.AND.EX P0, PT, RZ, c[0x0][0x504], PT, P0 ;  /* 0x00014100ff007a0c */ /* 0x000fe40003f05300 */
[----:B------:R-:W-:Y:S01]  /*140f0*/  ISETP.NE.U32.AND P1, PT, RZ, c[0x0][0x508], PT ;  /* 0x00014200ff007a0c */ /* 0x000fe20003f25070 */
[----:B---3--:R-:W-:-:S03]  /*14100*/  IMAD.IADD R5, R0, 0x1, R8 ;  /* 0x0000000100057824 */ /* 0x008fc600078e0208 */
[----:B------:R-:W-:Y:S02]  /*14110*/  ISETP.NE.AND.EX P1, PT, RZ, c[0x0][0x50c], PT, P1 ;  /* 0x00014300ff007a0c */ /* 0x000fe40003f25310 */
[----:B------:R1:W-:Y:S01]  /*14120*/  STS [R5+0x80], R7 ;  /* 0x0000800705007388 */ /* 0x0003e20000000800 */
[----:B----4-:R-:W-:-:S03]  /*14130*/  IMAD.IADD R6, R8, 0x1, R2 ;  /* 0x0000000108067824 */ /* 0x010fc600078e0202 */
[----:B------:R-:W-:Y:S04]  /*14140*/  STS [R5+0x480], R78 ;  /* 0x0004804e05007388 */ /* 0x000fe80000000800 */
[----:B------:R-:W-:Y:S04]  /*14150*/  STS [R6], R26 ;  /* 0x0000001a06007388 */ /* 0x000fe80000000800 */
[----:B------:R-:W-:Y:S01]  /*14160*/  STS [R6+0x400], R82 ;  /* 0x0004005206007388 */ /* 0x000fe20000000800 */
[----:B-1----:R-:W-:Y:S02]  /*14170*/  IMAD.IADD R7, R8, 0x1, R3 ;  /* 0x0000000108077824 */ /* 0x002fe400078e0203 */
[----:B------:R-:W-:-:S03]  /*14180*/  IMAD.IADD R8, R4, 0x1, R8 ;  /* 0x0000000104087824 */ /* 0x000fc600078e0208 */
[----:B------:R-:W-:Y:S04]  /*14190*/  STS [R7+0x80], R25 ;  /* 0x0000801907007388 */ /* 0x000fe80000000800 */
[----:B------:R-:W-:Y:S04]  /*141a0*/  STS [R7+0x480], R86 ;  /* 0x0004805607007388 */ /* 0x000fe80000000800 */
[----:B------:R-:W-:Y:S04]  /*141b0*/  STS [R8], R24 ;  /* 0x0000001808007388 */ /* 0x000fe80000000800 */
[----:B------:R-:W-:Y:S04]  /*141c0*/  STS [R8+0x400], R90 ;  /* 0x0004005a08007388 */ /* 0x000fe80000000800 */
        /* <DEDUP_REMOVED lines=9> */
[----:B------:R2:W-:Y:S01]  /*14260*/  STS [R5+0x4480], R13 ;  /* 0x0044800d05007388 */ /* 0x0005e20000000800 */
[----:B-1----:R-:W-:-:S03]  /*14270*/  IMAD.MOV.U32 R2, RZ, RZ, 0x4 ;  /* 0x00000004ff027424 */ /* 0x002fc600078e00ff */
[----:B------:R-:W-:Y:S04]  /*14280*/  STS [R6+0x4000], R12 ;  /* 0x0040000c06007388 */ /* 0x000fe80000000800 */
[----:B------:R-:W-:Y:S04]  /*14290*/  STS [R6+0x4400], R11 ;  /* 0x0044000b06007388 */ /* 0x000fe80000000800 */
[----:B------:R-:W-:Y:S04]  /*142a0*/  STS [R7+0x4080], R9 ;  /* 0x0040800907007388 */ /* 0x000fe80000000800 */
[----:B------:R1:W-:Y:S04]  /*142b0*/  STS [R7+0x4480], R15 ;  /* 0x0044800f07007388 */ /* 0x0003e80000000800 */
[----:B------:R3:W-:Y:S04]  /*142c0*/  STS [R8+0x4000], R14 ;  /* 0x0040000e08007388 */ /* 0x0007e80000000800 */
[----:B------:R3:W-:Y:S01]  /*142d0*/  STS [R8+0x4400], R10 ;  /* 0x0044000a08007388 */ /* 0x0007e20000000800 */
[----:B--2---:R-:W-:-:S03]  /*142e0*/  IMAD.WIDE R4, R248, R2, c[0x0][0x500] ;  /* 0x00014000f8047625 */ /* 0x004fc600078e0202 */
[----:B------:R-:W-:Y:S06]  /*142f0*/  BAR.SYNC.DEFER_BLOCKING 0x1, 0x100 ;  /* 0x0044000000007b1d */ /* 0x000fec0000010000 */
[----:B------:R-:W2:Y:S01]  /*14300*/  @P0 LDG.E R0, [R4.64] ;  /* 0x0000000404000981 */ /* 0x000ea2000c1e1900 */
[----:B-1----:R-:W-:Y:S02]  /*14310*/  IMAD.MOV.U32 R15, RZ, RZ, c[0x0][0x388] ;  /* 0x0000e200ff0f7624 */ /* 0x002fe400078e00ff */
[----:B------:R-:W-:-:S05]  /*14320*/  @P1 IMAD.WIDE R2, R248, R2, c[0x0][0x508] ;  /* 0x00014200f8021625 */ /* 0x000fca00078e0202 */
[----:B------:R1:W5:Y:S02]  /*14330*/  @P1 LDG.E R15, [R2.64] ;  /* 0x00000004020f1981 */ /* 0x000364000c1e1900 */
[----:B-1----:R-:W-:Y:S02]  /*14340*/  CS2R R2, SRZ ;  /* 0x0000000000027805 */ /* 0x002fe4000001ff00 */
[--C-:B--2---:R-:W-:Y:S01]  /*14350*/  @P0 SHF.R.S32.HI R3, RZ, 0x1f, R0.reuse ;  /* 0x0000001fff030819 */ /* 0x104fe20000011400 */
[----:B------:R-:W-:Y:S01]  /*14360*/  @P0 IMAD.MOV.U32 R2, RZ, RZ, R0 ;  /* 0x000000ffff020224 */ /* 0x000fe200078e0000 */
[----:B------:R-:W-:Y:S05]  /*14370*/  @P1 BRA `(.L_x_136) ;  /* 0x0000004000001947 */ /* 0x000fea0003800000 */
[----:B---3--:R-:W-:Y:S05]  /*14380*/  @!P0 BRA `(.L_x_136) ;  /* 0x0000003000008947 */ /* 0x008fea0003800000 */
[----:B------:R1:W2:Y:S04]  /*14390*/  LDG.E R0, [R4.64] ;  /* 0x0000000404007981 */ /* 0x0002a8000c1e1900 */
[----:B-1----:R-:W2:Y:S02]  /*143a0*/  LDG.E R4, [R4.64+0x4] ;  /* 0x0000040404047981 */ /* 0x002ea4000c1e1900 */
[----:B--2--5:R-:W-:-:S02]  /*143b0*/  IADD3 R15, -R0, R4, RZ ;  /* 0x00000004000f7210 */ /* 0x024fc40007ffe1ff */
.L_x_136:
[----:B---3--:R-:W-:Y:S01]  /*143c0*/  LOP3.LUT R0, R29, 0xffffffe0, RZ, 0xc0, !PT ;  /* 0xffffffe01d007812 */ /* 0x008fe200078ec0ff */
[----:B------:R-:W1:Y:S01]  /*143d0*/  S2R R19, SR_CTAID.X ;  /* 0x0000000000137919 */ /* 0x000e620000002500 */
[----:B------:R-:W-:Y:S01]  /*143e0*/  SHF.R.S32.HI R4, RZ, 0x1f, R28 ;  /* 0x0000001fff047819 */ /* 0x000fe2000001141c */
[----:B------:R-:W-:Y:S01]  /*143f0*/  IMAD.MOV.U32 R8, RZ, RZ, c[0x0][0x4e8] ;  /* 0x00013a00ff087624 */ /* 0x000fe200078e00ff */
[----:B------:R-:W-:Y:S01]  /*14400*/  LEA.HI R5, R22, R22, RZ, 0x1 ;  /* 0x0000001616057211 */ /* 0x000fe200078f08ff */
[----:B------:R-:W-:Y:S01]  /*14410*/  IMAD.IADD R0, R32, 0x1, -R0 ;  /* 0x0000000120007824 */ /* 0x000fe200078e0a00 */
[----:B------:R-:W-:Y:S01]  /*14420*/  LEA.HI R4, R4, R28, RZ, 0x3 ;  /* 0x0000001c04047211 */ /* 0x000fe200078f18ff */
[----:B------:R-:W-:Y:S01]  /*14430*/  IMAD R9, R34, c[0x0][0x3e8], RZ ;  /* 0x0000fa0022097a24 */ /* 0x000fe200078e02ff */
[----:B------:R-:W-:Y:S01]  /*14440*/  LOP3.LUT R5, R5, 0x1ffffffe, RZ, 0xc0, !PT ;  /* 0x1ffffffe05057812 */ /* 0x000fe200078ec0ff */
[----:B-----5:R-:W-:Y:S01]  /*14450*/  IMAD R15, R15, c[0x0][0x4e8], RZ ;  /* 0x00013a000f0f7a24 */ /* 0x020fe200078e02ff */
[----:B------:R-:W-:Y:S01]  /*14460*/  SHF.R.S32.HI R7, RZ, 0x1f, R0 ;  /* 0x0000001fff077819 */ /* 0x000fe20000011400 */
[----:B------:R-:W-:Y:S01]  /*14470*/  BSSY B0, `(.L_x_137) ;  /* 0x0000076000007945 */ /* 0x000fe20003800000 */
[----:B------:R-:W-:-:S02]  /*14480*/  LOP3.LUT R6, R4, 0xffffff8, RZ, 0xc0, !PT ;  /* 0x0ffffff804067812 */ /* 0x000fc400078ec0ff */
[----:B------:R-:W-:Y:S01]  /*14490*/  LEA.HI R4, R7, R0, RZ, 0x2 ;  /* 0x0000000007047211 */ /* 0x000fe200078f10ff */
[----:B------:R-:W-:Y:S01]  /*144a0*/  IMAD.IADD R7, R22, 0x1, -R5 ;  /* 0x0000000116077824 */ /* 0x000fe200078e0a05 */
[----:B------:R-:W-:Y:S01]  /*144b0*/  IADD3 R6, R28, -R6, RZ ;  /* 0x800000061c067210 */ /* 0x000fe20007ffe0ff */
[----:B------:R-:W-:Y:S01]  /*144c0*/  IMAD.MOV.U32 R5, RZ, RZ, R3 ;  /* 0x000000ffff057224 */ /* 0x000fe200078e0003 */
[----:B------:R-:W-:Y:S02]  /*144d0*/  SHF.R.S32.HI R4, RZ, 0x2, R4 ;  /* 0x00000002ff047819 */ /* 0x000fe40000011404 */
[----:B------:R-:W-:Y:S01]  /*144e0*/  LOP3.LUT P2, RZ, R0, 0x3, RZ, 0xc0, !PT ;  /* 0x0000000300ff7812 */ /* 0x000fe2000784c0ff */
[----:B------:R-:W-:Y:S01]  /*144f0*/  IMAD R0, R3, c[0x0][0x3a0], RZ ;  /* 0x0000e80003007a24 */ /* 0x000fe200078e02ff */
[----:B------:R-:W-:Y:S01]  /*14500*/  ISETP.NE.AND P1, PT, R8, 0x1, PT ;  /* 0x000000010800780c */ /* 0x000fe20003f25270 */
[----:B------:R-:W-:Y:S01]  /*14510*/  IMAD R17, R6, 0x10, R4 ;  /* 0x0000001006117824 */ /* 0x000fe200078e0204 */
[----:B------:R-:W-:Y:S01]  /*14520*/  MOV R4, R2 ;  /* 0x0000000200047202 */ /* 0x000fe20000000f00 */
[----:B------:R-:W-:Y:S01]  /*14530*/  IMAD R6, R2, c[0x0][0x3a4], R0 ;  /* 0x0000e90002067a24 */ /* 0x000fe200078e0200 */
[----:B------:R-:W-:Y:S01]  /*14540*/  LEA.HI R16, R33, R32, RZ, 0x3 ;  /* 0x0000002021107211 */ /* 0x000fe200078f18ff */
[----:B------:R-:W-:Y:S01]  /*14550*/  IMAD R8, R34, c[0x0][0x490], RZ ;  /* 0x0001240022087a24 */ /* 0x000fe200078e02ff */
[----:B------:R-:W-:Y:S01]  /*14560*/  SEL R14, R248, RZ, !P0 ;  /* 0x000000fff80e7207 */ /* 0x000fe20004000000 */
[----:B------:R-:W-:Y:S01]  /*14570*/  IMAD R0, R7, 0x8, R17 ;  /* 0x0000000807007824 */ /* 0x000fe200078e0211 */
[----:B------:R-:W-:Y:S01]  /*14580*/  LOP3.LUT R12, R16, 0xfffffff8, RZ, 0xc0, !PT ;  /* 0xfffffff8100c7812 */ /* 0x000fe200078ec0ff */
[----:B------:R-:W-:Y:S01]  /*14590*/  IMAD.WIDE.U32 R10, R44, c[0x0][0x490], R4 ;  /* 0x000124002c0a7a25 */ /* 0x000fe200078e0004 */
[----:B------:R-:W-:-:S02]  /*145a0*/  SHF.R.S32.HI R16, RZ, 0x3, R16 ;  /* 0x00000003ff107819 */ /* 0x000fc40000011410 */
[----:B------:R-:W-:Y:S01]  /*145b0*/  LEA.HI R18, R33, R32, RZ, 0x6 ;  /* 0x0000002021127211 */ /* 0x000fe200078f30ff */
[----:B------:R-:W-:Y:S02]  /*145c0*/  IMAD R4, R44, c[0x0][0x494], R8 ;  /* 0x000125002c047a24 */ /* 0x000fe400078e0208 */
[----:B-1----:R-:W-:Y:S02]  /*145d0*/  IMAD R8, R19, 0x80, R0 ;  /* 0x0000008013087824 */ /* 0x002fe400078e0200 */
[----:B------:R-:W-:Y:S01]  /*145e0*/  IMAD.WIDE.U32 R2, R2, c[0x0][0x3a0], RZ ;  /* 0x0000e80002027a25 */ /* 0x000fe200078e00ff */
[----:B------:R-:W-:-:S03]  /*145f0*/  IADD3 R5, R11, R4, RZ ;  /* 0x000000040b057210 */ /* 0x000fc60007ffe0ff */
[----:B------:R-:W-:Y:S01]  /*14600*/  IMAD R7, R44, c[0x0][0x3ec], R9 ;  /* 0x0000fb002c077a24 */ /* 0x000fe200078e0209 */
[----:B------:R-:W-:Y:S01]  /*14610*/  IADD3 R3, R3, R6, RZ ;  /* 0x0000000603037210 */ /* 0x000fe20007ffe0ff */
[----:B------:R-:W-:Y:S01]  /*14620*/  @P1 IMAD.HI.U32 R9, R8, c[0x0][0x4ec], RZ ;  /* 0x00013b0008091a27 */ /* 0x000fe200078e00ff */
[----:B------:R-:W-:-:S03]  /*14630*/  SHF.R.S32.HI R6, RZ, 0x1f, R248 ;  /* 0x0000001fff067819 */ /* 0x000fc600000114f8 */
[----:B------:R-:W-:Y:S01]  /*14640*/  IMAD.MOV.U32 R0, RZ, RZ, R8 ;  /* 0x000000ffff007224 */ /* 0x000fe200078e0008 */
[----:B------:R-:W-:Y:S01]  /*14650*/  @P1 SHF.R.U32.HI R0, RZ, c[0x0][0x4f0], R9 ;  /* 0x00013c00ff001a19 */ /* 0x000fe20000011609 */
[----:B------:R-:W-:Y:S01]  /*14660*/  IMAD.WIDE.U32 R2, R44, c[0x0][0x3e8], R2 ;  /* 0x0000fa002c027a25 */ /* 0x000fe200078e0002 */
[----:B------:R-:W-:-:S03]  /*14670*/  SEL R11, R6, RZ, !P0 ;  /* 0x000000ff060b7207 */ /* 0x000fc60004000000 */
[----:B------:R-:W-:Y:S01]  /*14680*/  IMAD.MOV.U32 R4, RZ, RZ, R10 ;  /* 0x000000ffff047224 */ /* 0x000fe200078e000a */
[----:B------:R-:W-:Y:S01]  /*14690*/  IADD3 R7, R3, R7, RZ ;  /* 0x0000000703077210 */ /* 0x000fe20007ffe0ff */
[----:B------:R-:W-:Y:S01]  /*146a0*/  IMAD.MOV R10, RZ, RZ, -R0 ;  /* 0x000000ffff0a7224 */ /* 0x000fe200078e0a00 */
[----:B------:R-:W-:Y:S01]  /*146b0*/  MOV R6, R2 ;  /* 0x0000000200067202 */ /* 0x000fe20000000f00 */
[----:B------:R-:W-:-:S04]  /*146c0*/  IMAD.WIDE.U32 R2, R14, c[0x0][0x498], R4 ;  /* 0x000126000e027a25 */ /* 0x000fc800078e0004 */
[----:B------:R-:W-:Y:S01]  /*146d0*/  IMAD.IADD R12, R32, 0x1, -R12 ;  /* 0x00000001200c7824 */ /* 0x000fe200078e0a0c */
[----:B------:R-:W-:Y:S01]  /*146e0*/  IADD3 R2, P0, R0, R2, RZ ;  /* 0x0000000200027210 */ /* 0x000fe20007f1e0ff */
[----:B------:R-:W-:Y:S02]  /*146f0*/  IMAD R9, R11, c[0x0][0x498], RZ ;  /* 0x000126000b097a24 */ /* 0x000fe400078e02ff */
[----:B------:R-:W-:Y:S01]  /*14700*/  IMAD R5, R10, c[0x0][0x4e8], R8 ;  /* 0x00013a000a057a24 */ /* 0x000fe200078e0208 */
[----:B------:R-:W-:Y:S01]  /*14710*/  SHF.R.S32.HI R8, RZ, 0x1f, R0 ;  /* 0x0000001fff087819 */ /* 0x000fe20000011400 */
[----:B------:R-:W-:Y:S02]  /*14720*/  IMAD R13, R12, 0x20, R16 ;  /* 0x000000200c0d7824 */ /* 0x000fe400078e0210 */
[----:B------:R-:W-:Y:S01]  /*14730*/  IMAD R9, R14, c[0x0][0x49c], R9 ;  /* 0x000127000e097a24 */ /* 0x000fe200078e0209 */
[----:B------:R-:W-:Y:S01]  /*14740*/  SHF.R.S32.HI R10, RZ, 0x1f, R5 ;  /* 0x0000001fff0a7819 */ /* 0x000fe20000011405 */
[----:B------:R-:W-:-:S02]  /*14750*/  IMAD R13, R19, 0x80, R13 ;  /* 0x00000080130d7824 */ /* 0x000fc400078e020d */
[----:B------:R-:W-:Y:S01]  /*14760*/  IMAD.SHL.U32 R12, R12, 0x8, RZ ;  /* 0x000000080c0c7824 */ /* 0x000fe200078e00ff */
[----:B------:R-:W-:Y:S01]  /*14770*/  IADD3.X R3, R8, R3, R9, P0, !PT ;  /* 0x0000000308037210 */ /* 0x000fe200007fe409 */
[----:B------:R-:W-:Y:S01]  /*14780*/  IMAD R9, R10, c[0x0][0x488], RZ ;  /* 0x000122000a097a24 */ /* 0x000fe200078e02ff */
[----:B------:R-:W-:Y:S01]  /*14790*/  SHF.L.U32 R8, R16, 0x6, RZ ;  /* 0x0000000610087819 */ /* 0x000fe200000006ff */
[----:B------:R-:W-:-:S04]  /*147a0*/  @P1 IMAD.HI.U32 R4, R13, c[0x0][0x4ec], RZ ;  /* 0x00013b000d041a27 */ /* 0x000fc800078e00ff */
[----:B------:R-:W-:-:S04]  /*147b0*/  IMAD.WIDE.U32 R2, R5, c[0x0][0x488], R2 ;  /* 0x0001220005027a25 */ /* 0x000fc800078e0002 */
[----:B------:R-:W-:Y:S02]  /*147c0*/  IMAD R9, R5, c[0x0][0x48c], R9 ;  /* 0x0001230005097a24 */ /* 0x000fe400078e0209 */
[----:B------:R-:W-:Y:S01]  /*147d0*/  IMAD.MOV.U32 R0, RZ, RZ, R13 ;  /* 0x000000ffff007224 */ /* 0x000fe200078e000d */
[----:B------:R-:W-:Y:S01]  /*147e0*/  @P1 SHF.R.U32.HI R0, RZ, c[0x0][0x4f0], R4 ;  /* 0x00013c00ff001a19 */ /* 0x000fe20000011604 */
[----:B------:R-:W-:Y:S01]  /*147f0*/  IMAD.IADD R9, R3, 0x1, R9 ;  /* 0x0000000103097824 */ /* 0x000fe200078e0209 */
[----:B------:R-:W-:Y:S01]  /*14800*/  LOP3.LUT R4, R8, 0x1c0, RZ, 0xc0, !PT ;  /* 0x000001c008047812 */ /* 0x000fe200078ec0ff */
[----:B------:R-:W-:Y:S01]  /*14810*/  IMAD R5, R11, c[0x0][0x3f0], RZ ;  /* 0x0000fc000b057a24 */ /* 0x000fe200078e02ff */
[----:B------:R-:W-:Y:S02]  /*14820*/  LEA R8, P0, R2, c[0x0][0x450], 0x2 ;  /* 0x0001140002087a11 */ /* 0x000fe400078010ff */
[----:B------:R-:W-:Y:S01]  /*14830*/  LOP3.LUT R11, R4, 0x38, R12, 0xf8, !PT ;  /* 0x00000038040b7812 */ /* 0x000fe200078ef80c */
[C---:B------:R-:W-:Y:S01]  /*14840*/  IMAD R3, R14.reuse, c[0x0][0x3f4], R5 ;  /* 0x0000fd000e037a24 */ /* 0x040fe200078e0205 */
[----:B------:R-:W-:Y:S01]  /*14850*/  SHF.R.U32.HI R10, RZ, 0x3, R4 ;  /* 0x00000003ff0a7819 */ /* 0x000fe20000011604 */
[----:B------:R-:W-:Y:S01]  /*14860*/  IMAD.WIDE.U32 R4, R14, c[0x0][0x3f0], R6 ;  /* 0x0000fc000e047a25 */ /* 0x000fe200078e0006 */
[----:B------:R-:W-:-:S02]  /*14870*/  LEA.HI.X R2, R2, c[0x0][0x454], R9, 0x2, P0 ;  /* 0x0001150002027a11 */ /* 0x000fc400000f1409 */
[----:B------:R-:W-:Y:S01]  /*14880*/  LOP3.LUT R14, R11, R10, RZ, 0x3c, !PT ;  /* 0x0000000a0b0e7212 */ /* 0x000fe200078e3cff */
[----:B------:R-:W-:Y:S01]  /*14890*/  IMAD.IADD R3, R5, 0x1, R3 ;  /* 0x0000000105037824 */ /* 0x000fe200078e0203 */
[----:B------:R-:W-:Y:S01]  /*148a0*/  SHFL.IDX PT, R10, R8, RZ, 0x1c1f ;  /* 0x001c1fff080a7589 */ /* 0x000fe200000e0000 */
[----:B------:R-:W-:Y:S02]  /*148b0*/  IADD3 R6, -R0, RZ, RZ ;  /* 0x000000ff00067210 */ /* 0x000fe40007ffe1ff */
[----:B------:R-:W-:Y:S01]  /*148c0*/  SHF.R.S32.HI R7, RZ, 0x1f, R0 ;  /* 0x0000001fff077819 */ /* 0x000fe20000011400 */
[----:B------:R-:W1:Y:S01]  /*148d0*/  SHFL.IDX PT, R11, R2, RZ, 0x1c1f ;  /* 0x001c1fff020b7589 */ /* 0x000e6200000e0000 */
[----:B------:R-:W-:Y:S01]  /*148e0*/  LEA R5, R19, R17, 0x7 ;  /* 0x0000001113057211 */ /* 0x000fe200078e38ff */
[----:B------:R-:W-:Y:S02]  /*148f0*/  IMAD R6, R6, c[0x0][0x4e8], R13 ;  /* 0x00013a0006067a24 */ /* 0x000fe400078e020d */
[----:B------:R-:W-:Y:S01]  /*14900*/  SHFL.IDX PT, R8, R8, 0x1, 0x1c1f ;  /* 0x003c1f0008087f89 */ /* 0x000fe200000e0000 */
[----:B------:R-:W-:Y:S01]  /*14910*/  IMAD R7, R7, c[0x0][0x3e0], RZ ;  /* 0x0000f80007077a24 */ /* 0x000fe200078e02ff */
[----:B------:R-:W-:-:S02]  /*14920*/  ISETP.GE.OR P1, PT, R5, R15, P2 ;  /* 0x0000000f0500720c */ /* 0x000fc40001726670 */
[----:B------:R2:W3:Y:S01]  /*14930*/  SHFL.IDX PT, R9, R2, 0x1, 0x1c1f ;  /* 0x003c1f0002097f89 */ /* 0x0004e200000e0000 */
[----:B------:R-:W-:-:S10]  /*14940*/  IMAD R7, R0, c[0x0][0x3e4], R7 ;  /* 0x0000f90000077a24 */ /* 0x000fd400078e0207 */
[----:B-1----:R1:W-:Y:S01]  /*14950*/  @!P1 ST.E [R10.64], R30 ;  /* 0x0000001e0a009985 */ /* 0x0023e2000c101904 */
[----:B--2---:R-:W-:Y:S01]  /*14960*/  IMAD.MOV.U32 R2, RZ, RZ, R4 ;  /* 0x000000ffff027224 */ /* 0x004fe200078e0004 */
[----:B------:R-:W-:-:S03]  /*14970*/  IADD3 R4, R5, 0x8, RZ ;  /* 0x0000000805047810 */ /* 0x000fc60007ffe0ff */
[----:B------:R-:W-:Y:S01]  /*14980*/  IMAD.WIDE.U32 R2, R0, c[0x0][0x3e0], R2 ;  /* 0x0000f80000027a25 */ /* 0x000fe200078e0002 */
[----:B------:R-:W-:Y:S02]  /*14990*/  SHF.R.S32.HI R0, RZ, 0x1f, R6 ;  /* 0x0000001fff007819 */ /* 0x000fe40000011406 */
[----:B------:R-:W-:Y:S01]  /*149a0*/  ISETP.GE.OR P0, PT, R4, R15, P2 ;  /* 0x0000000f0400720c */ /* 0x000fe20001706670 */
[----:B------:R-:W-:Y:S01]  /*149b0*/  IMAD.IADD R3, R3, 0x1, R7 ;  /* 0x0000000103037824 */ /* 0x000fe200078e0207 */
[----:B------:R-:W-:Y:S01]  /*149c0*/  SHF.L.U32 R4, R18, 0x3, RZ ;  /* 0x0000000312047819 */ /* 0x000fe200000006ff */
[----:B------:R-:W-:Y:S01]  /*149d0*/  IMAD R0, R0, c[0x0][0x3d8], RZ ;  /* 0x0000f60000007a24 */ /* 0x000fe200078e02ff */
[----:B------:R-:W-:Y:S01]  /*149e0*/  LEA R7, R19, R16, 0x7 ;  /* 0x0000001013077211 */ /* 0x000fe200078e38ff */
[----:B------:R-:W-:Y:S01]  /*149f0*/  IMAD.WIDE.U32 R2, R6, c[0x0][0x3d8], R2 ;  /* 0x0000f60006027a25 */ /* 0x000fe200078e0002 */
[----:B------:R-:W-:-:S03]  /*14a00*/  LOP3.LUT R5, R14, 0x7ffffe00, R4, 0xf8, !PT ;  /* 0x7ffffe000e057812 */ /* 0x000fc600078ef804 */
[----:B------:R-:W-:Y:S01]  /*14a10*/  IMAD R4, R6, c[0x0][0x3dc], R0 ;  /* 0x0000f70006047a24 */ /* 0x000fe200078e0200 */
[----:B------:R-:W-:Y:S02]  /*14a20*/  SHF.L.U32 R0, R5, 0x1, RZ ;  /* 0x0000000105007819 */ /* 0x000fe400000006ff */
[----:B------:R-:W-:Y:S01]  /*14a30*/  IADD3 R6, R12, 0x40, RZ ;  /* 0x000000400c067810 */ /* 0x000fe20007ffe0ff */
[----:B---3--:R1:W-:Y:S01]  /*14a40*/  @!P0 ST.E [R8.64], R31 ;  /* 0x0000001f08008985 */ /* 0x0083e2000c101904 */
[----:B------:R-:W-:Y:S01]  /*14a50*/  IMAD.IADD R3, R3, 0x1, R4 ;  /* 0x0000000103037824 */ /* 0x000fe200078e0204 */
[C---:B------:R-:W-:Y:S02]  /*14a60*/  LEA R14, P0, R2.reuse, c[0x0][0x380], 0x1 ;  /* 0x0000e000020e7a11 */ /* 0x040fe400078008ff */
[----:B------:R1:W2:Y:S02]  /*14a70*/  LDS.128 R24, [R0+0x1080] ;  /* 0x0010800000187984 */ /* 0x0002a40000000c00 */
[----:B------:R-:W-:-:S02]  /*14a80*/  LEA.HI.X R13, R2, c[0x0][0x384], R3, 0x1, P0 ;  /* 0x0000e100020d7a11 */ /* 0x000fc400000f0c03 */
[----:B------:R1:W3:Y:S01]  /*14a90*/  LDS.128 R32, [R0+0x2080] ;  /* 0x0020800000207984 */ /* 0x0002e20000000c00 */
[----:B------:R-:W-:-:S03]  /*14aa0*/  ISETP.GE.AND P0, PT, R7, R15, PT ;  /* 0x0000000f0700720c */ /* 0x000fc60003f06270 */
[----:B------:R1:W4:Y:S04]  /*14ab0*/  LDS.128 R36, [R0+0x3080] ;  /* 0x0030800000247984 */ /* 0x0003280000000c00 */
[----:B------:R1:W1:Y:S04]  /*14ac0*/  LDS.128 R20, [R0+0x5080] ;  /* 0x0050800000147984 */ /* 0x0002680000000c00 */
[----:B------:R1:W1:Y:S04]  /*14ad0*/  LDS.128 R28, [R0+0x6080] ;  /* 0x00608000001c7984 */ /* 0x0002680000000c00 */
[----:B------:R1:W1:Y:S04]  /*14ae0*/  LDS.128 R40, [R0+0x7080] ;  /* 0x0070800000287984 */ /* 0x0002680000000c00 */
[----:B------:R1:W1:Y:S04]  /*14af0*/  SHFL.IDX PT, R2, R14, RZ, 0x181f ;  /* 0x00181fff0e027589 */ /* 0x00026800000e0000 */
[----:B------:R1:W1:Y:S01]  /*14b00*/  SHFL.IDX PT, R3, R13, RZ, 0x181f ;  /* 0x00181fff0d037589 */ /* 0x00026200000e0000 */
[----:B------:R-:W-:Y:S05]  /*14b10*/  @P0 BRA `(.L_x_138) ;  /* 0x000000b000000947 */ /* 0x000fea0003800000 */
[----:B------:R-:W5:Y:S01]  /*14b20*/  LDS.128 R16, [R0+0x80] ;  /* 0x0000800000107984 */ /* 0x000f620000000c00 */
[----:B------:R-:W-:-:S02]  /*14b30*/  ISETP.GE.AND P0, PT, R6, c[0x0][0x3c8], PT ;  /* 0x0000f20006007a0c */ /* 0x000fc40003f06270 */
[----:B------:R-:W-:Y:S01]  /*14b40*/  ISETP.GE.AND P1, PT, R12, c[0x0][0x3c8], PT ;  /* 0x0000f2000c007a0c */ /* 0x000fe20003f26270 */
[----:B-1----:R1:W4:-:S12]  /*14b50*/  LDS.128 R8, [R0+0x4080] ;  /* 0x0040800000087984 */ /* 0x0023180000000c00 */
[----:B------:R-:W-:Y:S01]  /*14b60*/  @!P1 IMAD.WIDE R4, R12, 0x2, R2 ;  /* 0x000000020c049825 */ /* 0x000fe200078e0202 */
[----:B-1----:R-:W-:-:S04]  /*14b70*/  @!P0 SHF.R.S32.HI R0, RZ, 0x1f, R6 ;  /* 0x0000001fff008819 */ /* 0x002fc80000011406 */
[----:B------:R-:W-:-:S04]  /*14b80*/  @!P0 LEA.HI R0, R0, R6, RZ, 0x3 ;  /* 0x0000000600008211 */ /* 0x000fc800078f18ff */
[----:B------:R-:W-:-:S05]  /*14b90*/  @!P0 LOP3.LUT R0, R0, 0xfffffff8, RZ, 0xc0, !PT ;  /* 0xfffffff800008812 */ /* 0x000fca00078ec0ff */
[----:B------:R-:W-:Y:S01]  /*14ba0*/  @!P0 IMAD.WIDE R2, R0, 0x2, R2 ;  /* 0x0000000200028825 */ /* 0x000fe200078e0202 */
[----:B-----5:R1:W-:Y:S04]  /*14bb0*/  @!P1 ST.E.128 [R4.64], R16 ;  /* 0x0000001004009985 */ /* 0x0203e8000c101d04 */
[----:B----4-:R1:W-:Y:S02]  /*14bc0*/  @!P0 ST.E.128 [R2.64], R8 ;  /* 0x0000000802008985 */ /* 0x0103e4000c101d04 */
.L_x_138:
[----:B------:R-:W-:Y:S05]  /*14bd0*/  BSYNC B0 ;  /* 0x0000000000007941 */ /* 0x000fea0003800000 */
.L_x_137:
[----:B-1----:R-:W-:Y:S01]  /*14be0*/  IADD3 R0, R7, 0x20, RZ ;  /* 0x0000002007007810 */ /* 0x002fe20007ffe0ff */
[----:B------:R1:W4:Y:S01]  /*14bf0*/  SHFL.IDX PT, R3, R13, 0x1, 0x181f ;  /* 0x00381f000d037f89 */ /* 0x00032200000e0000 */
        /* <DEDUP_REMOVED lines=13> */
.L_x_140:
[----:B------:R-:W-:Y:S05]  /*14cd0*/  BSYNC B0 ;  /* 0x0000000000007941 */ /* 0x000fea0003800000 */
.L_x_139:
        /* <DEDUP_REMOVED lines=15> */
.L_x_142:
[----:B------:R-:W-:Y:S05]  /*14dd0*/  BSYNC B0 ;  /* 0x0000000000007941 */ /* 0x000fea0003800000 */
.L_x_141:
        /* <DEDUP_REMOVED lines=16> */
.L_x_135:
        /* <DEDUP_REMOVED lines=15> */
[----:B------:R1:W2:Y:S04]  /*14fd0*/  LDG.E R0, [R6.64] ;  /* 0x0000000406007981 */ /* 0x0002a8000c1e1900 */
[----:B-1----:R-:W2:Y:S02]  /*14fe0*/  LDG.E R6, [R6.64+0x4] ;  /* 0x0000040406067981 */ /* 0x002ea4000c1e1900 */
[----:B--2--5:R-:W-:-:S02]  /*14ff0*/  IADD3 R13, -R0, R6, RZ ;  /* 0x00000006000d7210 */ /* 0x024fc40007ffe1ff */
.L_x_143:
        /* <DEDUP_REMOVED lines=12> */
[----:B------:R-:W-:Y:S01]  /*150c0*/  MOV R0, c[0x0][0x4e8] ;  /* 0x00013a0000007a02 */ /* 0x000fe20000000f00 */
[----:B------:R-:W-:Y:S01]  /*150d0*/  IMAD R6, R34, c[0x0][0x490], RZ ;  /* 0x0001240022067a24 */ /* 0x000fe200078e02ff */
[----:B------:R-:W-:Y:S01]  /*150e0*/  MOV R2, R4 ;  /* 0x0000000400027202 */ /* 0x000fe20000000f00 */
[----:B------:R-:W-:Y:S01]  /*150f0*/  IMAD.MOV.U32 R3, RZ, RZ, R5 ;  /* 0x000000ffff037224 */ /* 0x000fe200078e0005 */
[----:B------:R-:W-:Y:S01]  /*15100*/  ISETP.NE.AND P0, PT, R0, 0x1, PT ;  /* 0x000000010000780c */ /* 0x000fe20003f05270 */
[C---:B------:R-:W-:Y:S01]  /*15110*/  IMAD R6, R44.reuse, c[0x0][0x494], R6 ;  /* 0x000125002c067a24 */ /* 0x040fe200078e0206 */
[----:B------:R-:W-:Y:S01]  /*15120*/  MOV R0, R8 ;  /* 0x0000000800007202 */ /* 0x000fe20000000f00 */
[----:B------:R-:W-:-:S05]  /*15130*/  IMAD.WIDE.U32 R2, R44, c[0x0][0x490], R2 ;  /* 0x000124002c027a25 */ /* 0x000fca00078e0002 */
[----:B------:R-:W-:-:S05]  /*15140*/  IADD3 R3, R6, R3, RZ ;  /* 0x0000000306037210 */ /* 0x000fca0007ffe0ff */
[----:B------:R-:W-:-:S04]  /*15150*/  @P0 IMAD.HI.U32 R7, R8, c[0x0][0x4ec], RZ ;  /* 0x00013b0008070a27 */ /* 0x000fc800078e00ff */
[----:B------:R-:W-:Y:S01]  /*15160*/  IMAD.WIDE.U32 R2, R9, c[0x0][0x498], R2 ;  /* 0x0001260009027a25 */ /* 0x000fe200078e0002 */
[----:B------:R-:W-:-:S03]  /*15170*/  @P0 SHF.R.U32.HI R0, RZ, c[0x0][0x4f0], R7 ;  /* 0x00013c00ff000a19 */ /* 0x000fc60000011607 */
[----:B------:R-:W-:Y:S01]  /*15180*/  IMAD R7, R10, c[0x0][0x498], RZ ;  /* 0x000126000a077a24 */ /* 0x000fe200078e02ff */
[----:B------:R-:W-:Y:S01]  /*15190*/  IADD3 R2, P0, R0, R2, RZ ;  /* 0x0000000200027210 */ /* 0x000fe20007f1e0ff */
[----:B------:R-:W-:Y:S02]  /*151a0*/  IMAD.MOV R6, RZ, RZ, -R0 ;  /* 0x000000ffff067224 */ /* 0x000fe400078e0a00 */
[----:B------:R-:W-:Y:S02]  /*151b0*/  IMAD R7, R9, c[0x0][0x49c], R7 ;  /* 0x0001270009077a24 */ /* 0x000fe400078e0207 */
[----:B------:R-:W-:Y:S01]  /*151c0*/  IMAD R6, R6, c[0x0][0x4e8], R8 ;  /* 0x00013a0006067a24 */ /* 0x000fe200078e0208 */
[----:B------:R-:W-:-:S04]  /*151d0*/  SHF.R.S32.HI R8, RZ, 0x1f, R0 ;  /* 0x0000001fff087819 */ /* 0x000fc80000011400 */
[----:B------:R-:W-:Y:S02]  /*151e0*/  SHF.R.S32.HI R0, RZ, 0x1f, R6 ;  /* 0x0000001fff007819 */ /* 0x000fe40000011406 */
[----:B------:R-:W-:-:S03]  /*151f0*/  IADD3.X R3, R8, R3, R7, P0, !PT ;  /* 0x0000000308037210 */ /* 0x000fc600007fe407 */
[----:B------:R-:W-:Y:S02]  /*15200*/  IMAD R0, R0, c[0x0][0x488], RZ ;  /* 0x0001220000007a24 */ /* 0x000fe400078e02ff */
[----:B------:R-:W-:-:S04]  /*15210*/  IMAD.WIDE.U32 R2, R6, c[0x0][0x488], R2 ;  /* 0x0001220006027a25 */ /* 0x000fc800078e0002 */
[----:B------:R-:W-:Y:S01]  /*15220*/  IMAD R0, R6, c[0x0][0x48c], R0 ;  /* 0x0001230006007a24 */ /* 0x000fe200078e0200 */
[----:B------:R-:W-:-:S04]  /*15230*/  LEA R6, P0, R2, c[0x0][0x450], 0x2 ;  /* 0x0001140002067a11 */ /* 0x000fc800078010ff */
[----:B------:R-:W-:-:S04]  /*15240*/  IADD3 R0, R3, R0, RZ ;  /* 0x0000000003007210 */ /* 0x000fc80007ffe0ff */
[----:B------:R-:W-:Y:S02]  /*15250*/  LEA.HI.X R7, R2, c[0x0][0x454], R0, 0x2, P0 ;  /* 0x0001150002077a11 */ /* 0x000fe400000f1400 */
[----:B------:R-:W-:-:S05]  /*15260*/  MOV R0, 0xff800000 ;  /* 0xff80000000007802 */ /* 0x000fca0000000f00 */
[----:B------:R1:W-:Y:S02]  /*15270*/  STG.E [R6.64], R0 ;  /* 0x0000000006007986 */ /* 0x0003e4000c101904 */
.L_x_145:
[----:B------:R-:W-:Y:S05]  /*15280*/  BSYNC B0 ;  /* 0x0000000000007941 */ /* 0x000fea0003800000 */
.L_x_144:
[----:B------:R-:W2:Y:S01]  /*15290*/  S2R R14, SR_CTAID.X ;  /* 0x00000000000e7919 */ /* 0x000ea20000002500 */
[----:B-1----:R-:W-:Y:S01]  /*152a0*/  IMAD R0, R5, c[0x0][0x3a0], RZ ;  /* 0x0000e80005007a24 */ /* 0x002fe200078e02ff */
[----:B------:R-:W-:Y:S01]  /*152b0*/  SHF.R.S32.HI R5, RZ, 0x1f, R12 ;  /* 0x0000001fff057819 */ /* 0x000fe2000001140c */
[C---:B------:R-:W-:Y:S01]  /*152c0*/  IMAD.WIDE.U32 R2, R4.reuse, c[0x0][0x3a0], RZ ;  /* 0x0000e80004027a25 */ /* 0x040fe200078e00ff */
[----:B------:R-:W-:Y:S01]  /*152d0*/  MOV R6, c[0x0][0x4e8] ;  /* 0x00013a0000067a02 */ /* 0x000fe20000000f00 */
[----:B------:R-:W-:Y:S01]  /*152e0*/  BSSY B0, `(.L_x_146) ;  /* 0x0000034000007945 */ /* 0x000fe20003800000 */
[-C--:B------:R-:W-:Y:S01]  /*152f0*/  LEA.HI R5, R5, R12.reuse, RZ, 0x3 ;  /* 0x0000000c05057211 */ /* 0x080fe200078f18ff */
[----:B------:R-:W-:Y:S01]  /*15300*/  IMAD R0, R4, c[0x0][0x3a4], R0 ;  /* 0x0000e90004007a24 */ /* 0x000fe200078e0200 */
[----:B------:R-:W-:Y:S01]  /*15310*/  ISETP.NE.AND P0, PT, R6, 0x1, PT ;  /* 0x000000010600780c */ /* 0x000fe20003f05270 */
[----:B------:R-:W-:Y:S01]  /*15320*/  IMAD R6, R10, c[0x0][0x3f0], RZ ;  /* 0x0000fc000a067a24 */ /* 0x000fe200078e02ff */
[----:B------:R-:W-:Y:S01]  /*15330*/  LOP3.LUT R4, R5, 0xfffffff8, RZ, 0xc0, !PT ;  /* 0xfffffff805047812 */ /* 0x000fe200078ec0ff */
[----:B-----5:R-:W-:Y:S01]  /*15340*/  IMAD R10, R13, c[0x0][0x4e8], RZ ;  /* 0x00013a000d0a7a24 */ /* 0x020fe200078e02ff */
[----:B------:R-:W-:Y:S01]  /*15350*/  SHF.R.S32.HI R8, RZ, 0x3, R5 ;  /* 0x00000003ff087819 */ /* 0x000fe20000011405 */
[----:B------:R-:W-:Y:S01]  /*15360*/  IMAD R7, R9, c[0x0][0x3f4], R6 ;  /* 0x0000fd0009077a24 */ /* 0x000fe200078e0206 */
[----:B------:R-:W-:-:S02]  /*15370*/  IADD3 R12, -R4, R12, RZ ;  /* 0x0000000c040c7210 */ /* 0x000fc40007ffe1ff */
[----:B------:R-:W-:Y:S01]  /*15380*/  IADD3 R3, R3, R0, RZ ;  /* 0x0000000003037210 */ /* 0x000fe20007ffe0ff */
[----:B------:R-:W-:Y:S02]  /*15390*/  IMAD R0, R34, c[0x0][0x3e8], RZ ;  /* 0x0000fa0022007a24 */ /* 0x000fe400078e02ff */
[----:B------:R-:W-:Y:S02]  /*153a0*/  IMAD R4, R12, 0x20, R8 ;  /* 0x000000200c047824 */ /* 0x000fe400078e0208 */
[C---:B------:R-:W-:Y:S02]  /*153b0*/  IMAD R0, R44.reuse, c[0x0][0x3ec], R0 ;  /* 0x0000fb002c007a24 */ /* 0x040fe400078e0200 */
[----:B------:R-:W-:Y:S01]  /*153c0*/  IMAD.WIDE.U32 R2, R44, c[0x0][0x3e8], R2 ;  /* 0x0000fa002c027a25 */ /* 0x000fe200078e0002 */
[C---:B--2---:R-:W-:Y:S02]  /*153d0*/  LEA R4, R14.reuse, R4, 0x7 ;  /* 0x000000040e047211 */ /* 0x044fe400078e38ff */
[----:B------:R-:W-:-:S02]  /*153e0*/  LEA R8, R14, R8, 0x7 ;  /* 0x000000080e087211 */ /* 0x000fc400078e38ff */
[----:B------:R-:W-:Y:S01]  /*153f0*/  IADD3 R3, R0, R3, RZ ;  /* 0x0000000300037210 */ /* 0x000fe20007ffe0ff */
[----:B------:R-:W-:-:S04]  /*15400*/  @P0 IMAD.HI.U32 R5, R4, c[0x0][0x4ec], RZ ;  /* 0x00013b0004050a27 */ /* 0x000fc800078e00ff */
[----:B------:R-:W-:Y:S01]  /*15410*/  IMAD.MOV.U32 R0, RZ, RZ, R4 ;  /* 0x000000ffff007224 */ /* 0x000fe200078e0004 */
[----:B------:R-:W-:Y:S01]  /*15420*/  @P0 SHF.R.U32.HI R0, RZ, c[0x0][0x4f0], R5 ;  /* 0x00013c00ff000a19 */ /* 0x000fe20000011605 */
[----:B------:R-:W-:-:S03]  /*15430*/  IMAD.WIDE.U32 R2, R9, c[0x0][0x3f0], R2 ;  /* 0x0000fc0009027a25 */ /* 0x000fc600078e0002 */
[----:B------:R-:W-:Y:S02]  /*15440*/  IADD3 R5, -R0, RZ, RZ ;  /* 0x000000ff00057210 */ /* 0x000fe40007ffe1ff */
[----:B------:R-:W-:Y:S02]  /*15450*/  SHF.R.S32.HI R6, RZ, 0x1f, R0 ;  /* 0x0000001fff067819 */ /* 0x000fe40000011400 */
[----:B------:R-:W-:Y:S01]  /*15460*/  IADD3 R3, R3, R7, RZ ;  /* 0x0000000703037210 */ /* 0x000fe20007ffe0ff */
[----:B------:R-:W-:Y:S02]  /*15470*/  IMAD R5, R5, c[0x0][0x4e8], R4 ;  /* 0x00013a0005057a24 */ /* 0x000fe400078e0204 */
[----:B------:R-:W-:Y:S02]  /*15480*/  IMAD R6, R6, c[0x0][0x3e0], RZ ;  /* 0x0000f80006067a24 */ /* 0x000fe400078e02ff */
[----:B------:R-:W-:Y:S01]  /*15490*/  IMAD.WIDE.U32 R2, R0, c[0x0][0x3e0], R2 ;  /* 0x0000f80000027a25 */ /* 0x000fe200078e0002 */
[----:B------:R-:W-:-:S03]  /*154a0*/  SHF.R.S32.HI R4, RZ, 0x1f, R5 ;  /* 0x0000001fff047819 */ /* 0x000fc60000011405 */
[----:B------:R-:W-:-:S04]  /*154b0*/  IMAD R0, R0, c[0x0][0x3e4], R6 ;  /* 0x0000f90000007a24 */ /* 0x000fc800078e0206 */
[----:B------:R-:W-:Y:S02]  /*154c0*/  IMAD.IADD R3, R3, 0x1, R0 ;  /* 0x0000000103037824 */ /* 0x000fe400078e0200 */
[----:B------:R-:W-:Y:S02]  /*154d0*/  IMAD R0, R4, c[0x0][0x3d8], RZ ;  /* 0x0000f60004007a24 */ /* 0x000fe400078e02ff */
[----:B------:R-:W-:-:S04]  /*154e0*/  IMAD.WIDE.U32 R2, R5, c[0x0][0x3d8], R2 ;  /* 0x0000f60005027a25 */ /* 0x000fc800078e0002 */
[----:B------:R-:W-:Y:S01]  /*154f0*/  IMAD R0, R5, c[0x0][0x3dc], R0 ;  /* 0x0000f70005007a24 */ /* 0x000fe200078e0200 */
[----:B------:R-:W-:-:S04]  /*15500*/  LEA R11, P0, R2, c[0x0][0x380], 0x1 ;  /* 0x0000e000020b7a11 */ /* 0x000fc800078008ff */
[----:B------:R-:W-:-:S04]  /*15510*/  IADD3 R0, R3, R0, RZ ;  /* 0x0000000003007210 */ /* 0x000fc80007ffe0ff */
[----:B------:R-:W-:Y:S02]  /*15520*/  LEA.HI.X R9, R2, c[0x0][0x384], R0, 0x1, P0 ;  /* 0x0000e10002097a11 */ /* 0x000fe400000f0c00 */
[----:B------:R-:W-:Y:S01]  /*15530*/  ISETP.GE.AND P0, PT, R8, R10, PT ;  /* 0x0000000a0800720c */ /* 0x000fe20003f06270 */
[----:B------:R1:W2:Y:S01]  /*15540*/  SHFL.IDX PT, R2, R11, RZ, 0x181f ;  /* 0x00181fff0b027589 */ /* 0x0002a200000e0000 */
[----:B------:R-:W-:-:S03]  /*15550*/  SHF.L.U32 R0, R12, 0x3, RZ ;  /* 0x000000030c007819 */ /* 0x000fc600000006ff */
[----:B------:R1:W3:Y:S01]  /*15560*/  SHFL.IDX PT, R3, R9, RZ, 0x181f ;  /* 0x00181fff09037589 */ /* 0x0002e200000e0000 */
[----:B------:R-:W-:-:S07]  /*15570*/  IADD3 R7, R0, 0x40, RZ ;  /* 0x0000004000077810 */ /* 0x000fce0007ffe0ff */
[----:B------:R-:W-:Y:S05]  /*15580*/  @P0 BRA `(.L_x_147) ;  /* 0x0000009000000947 */ /* 0x000fea0003800000 */
[----:B------:R-:W-:Y:S02]  /*15590*/  ISETP.GE.AND P0, PT, R7, c[0x0][0x3c8], PT ;  /* 0x0000f20007007a0c */ /* 0x000fe40003f06270 */
[----:B------:R-:W-:-:S11]  /*155a0*/  ISETP.GE.AND P1, PT, R0, c[0x0][0x3c8], PT ;  /* 0x0000f20000007a0c */ /* 0x000fd60003f26270 */
[----:B------:R-:W-:-:S04]  /*155b0*/  @!P0 SHF.R.S32.HI R4, RZ, 0x1f, R7 ;  /* 0x0000001fff048819 */ /* 0x000fc80000011407 */
[----:B------:R-:W-:-:S04]  /*155c0*/  @!P0 LEA.HI R4, R4, R7, RZ, 0x3 ;  /* 0x0000000704048211 */ /* 0x000fc800078f18ff */
[----:B------:R-:W-:Y:S01]  /*155d0*/  @!P0 LOP3.LUT R6, R4, 0xfffffff8, RZ, 0xc0, !PT ;  /* 0xfffffff804068812 */ /* 0x000fe200078ec0ff */
[----:B--23--:R-:W-:-:S04]  /*155e0*/  @!P1 IMAD.WIDE R4, R0, 0x2, R2 ;  /* 0x0000000200049825 */ /* 0x00cfc800078e0202 */
[----:B------:R-:W-:Y:S01]  /*155f0*/  @!P0 IMAD.WIDE R2, R6, 0x2, R2 ;  /* 0x0000000206028825 */ /* 0x000fe200078e0202 */
[----:B------:R2:W-:Y:S04]  /*15600*/  @!P1 ST.E.128 [R4.64], RZ ;  /* 0x000000ff04009985 */ /* 0x0005e8000c101d04 */
[----:B------:R2:W-:Y:S02]  /*15610*/  @!P0 ST.E.128 [R2.64], RZ ;  /* 0x000000ff02008985 */ /* 0x0005e4000c101d04 */
.L_x_147:
[----:B------:R-:W-:Y:S05]  /*15620*/  BSYNC B0 ;  /* 0x0000000000007941 */ /* 0x000fea0003800000 */
.L_x_146:
[----:B--2---:R-:W-:Y:S01]  /*15630*/  IADD3 R4, R8, 0x20, RZ ;  /* 0x0000002008047810 */ /* 0x004fe20007ffe0ff */
[----:B---3--:R2:W3:Y:S01]  /*15640*/  SHFL.IDX PT, R3, R9, 0x1, 0x181f ;  /* 0x00381f0009037f89 */ /* 0x0084e200000e0000 */
[----:B------:R-:W-:Y:S02]  /*15650*/  BSSY B0, `(.L_x_148) ;  /* 0x000000d000007945 */ /* 0x000fe40003800000 */
[----:B------:R-:W-:Y:S01]  /*15660*/  ISETP.GE.AND P0, PT, R4, R10, PT ;  /* 0x0000000a0400720c */ /* 0x000fe20003f06270 */
[----:B------:R2:W4:-:S12]  /*15670*/  SHFL.IDX PT, R2, R11, 0x1, 0x181f ;  /* 0x00381f000b027f89 */ /* 0x00051800000e0000 */
[----:B------:R-:W-:Y:S05]  /*15680*/  @P0 BRA `(.L_x_149) ;  /* 0x0000009000000947 */ /* 0x000fea0003800000 */
[----:B------:R-:W-:Y:S02]  /*15690*/  ISETP.GE.AND P0, PT, R7, c[0x0][0x3c8], PT ;  /* 0x0000f20007007a0c */ /* 0x000fe40003f06270 */
[----:B------:R-:W-:-:S11]  /*156a0*/  ISETP.GE.AND P1, PT, R0, c[0x0][0x3c8], PT ;  /* 0x0000f20000007a0c */ /* 0x000fd60003f26270 */
[----:B------:R-:W-:-:S04]  /*156b0*/  @!P0 SHF.R.S32.HI R4, RZ, 0x1f, R7 ;  /* 0x0000001fff048819 */ /* 0x000fc80000011407 */
[----:B------:R-:W-:-:S04]  /*156c0*/  @!P0 LEA.HI R4, R4, R7, RZ, 0x3 ;  /* 0x0000000704048211 */ /* 0x000fc800078f18ff */
[----:B------:R-:W-:Y:S01]  /*156d0*/  @!P0 LOP3.LUT R6, R4, 0xfffffff8, RZ, 0xc0, !PT ;  /* 0xfffffff804068812 */ /* 0x000fe200078ec0ff */
[----:B---34-:R-:W-:-:S04]  /*156e0*/  @!P1 IMAD.WIDE R4, R0, 0x2, R2 ;  /* 0x0000000200049825 */ /* 0x018fc800078e0202 */
[----:B------:R-:W-:Y:S01]  /*156f0*/  @!P0 IMAD.WIDE R2, R6, 0x2, R2 ;  /* 0x0000000206028825 */ /* 0x000fe200078e0202 */
[----:B------:R3:W-:Y:S04]  /*15700*/  @!P1 ST.E.128 [R4.64], RZ ;  /* 0x000000ff04009985 */ /* 0x0007e8000c101d04 */
[----:B------:R3:W-:Y:S02]  /*15710*/  @!P0 ST.E.128 [R2.64], RZ ;  /* 0x000000ff02008985 */ /* 0x0007e4000c101d04 */
.L_x_149:
[----:B------:R-:W-:Y:S05]  /*15720*/  BSYNC B0 ;  /* 0x0000000000007941 */ /* 0x000fea0003800000 */
.L_x_148:
        /* <DEDUP_REMOVED lines=8> */
[----:B------:R-:W-:-:S04]  /*157b0*/  @!P0 SHF.R.S32.HI R4, RZ, 0x1f, R7 ;  /* 0x0000001fff048819 */ /* 0x000fc80000011407 */
[----:B------:R-:W-:-:S04]  /*157c0*/  @!P0 LEA.HI R4, R4, R7, RZ, 0x3 ;  /* 0x0000000704048211 */ /* 0x000fc800078f18ff */
[----:B------:R-:W-:Y:S01]  /*157d0*/  @!P0 LOP3.LUT R6, R4, 0xfffffff8, RZ, 0xc0, !PT ;  /* 0xfffffff804068812 */ /* 0x000fe200078ec0ff */
[----:B-1--4-:R-:W-:-:S04]  /*157e0*/  @!P1 IMAD.WIDE R4, R0, 0x2, R2 ;  /* 0x0000000200049825 */ /* 0x012fc800078e0202 */
[----:B------:R-:W-:Y:S01]  /*157f0*/  @!P0 IMAD.WIDE R2, R6, 0x2, R2 ;  /* 0x0000000206028825 */ /* 0x000fe200078e0202 */
[----:B------:R1:W-:Y:S04]  /*15800*/  @!P1 ST.E.128 [R4.64], RZ ;  /* 0x000000ff04009985 */ /* 0x0003e8000c101d04 */
[----:B------:R1:W-:Y:S02]  /*15810*/  @!P0 ST.E.128 [R2.64], RZ ;  /* 0x000000ff02008985 */ /* 0x0003e4000c101d04 */
.L_x_151:
[----:B------:R-:W-:Y:S05]  /*15820*/  BSYNC B0 ;  /* 0x0000000000007941 */ /* 0x000fea0003800000 */
.L_x_150:
[----:B-1----:R-:W-:Y:S01]  /*15830*/  IADD3 R4, R8, 0x60, RZ ;  /* 0x0000006008047810 */ /* 0x002fe20007ffe0ff */
[----:B------:R1:W2:Y:S03]  /*15840*/  SHFL.IDX PT, R3, R9, 0x3, 0x181f ;  /* 0x00781f0009037f89 */ /* 0x0002a600000e0000 */
[----:B------:R-:W-:Y:S01]  /*15850*/  ISETP.GE.AND P0, PT, R4, R10, PT ;  /* 0x0000000a0400720c */ /* 0x000fe20003f06270 */
[----:B----4-:R1:W4:-:S12]  /*15860*/  SHFL.IDX PT, R2, R11, 0x3, 0x181f ;  /* 0x00781f000b027f89 */ /* 0x01031800000e0000 */
[----:B------:R-:W-:Y:S05]  /*15870*/  @P0 EXIT ;  /* 0x000000000000094d */ /* 0x000fea0003800000 */
[----:B------:R-:W-:-:S13]  /*15880*/  ISETP.GE.AND P0, PT, R0, c[0x0][0x3c8], PT ;  /* 0x0000f20000007a0c */ /* 0x000fda0003f06270 */
[----:B--2-4-:R-:W-:-:S05]  /*15890*/  @!P0 IMAD.WIDE R4, R0, 0x2, R2 ;  /* 0x0000000200048825 */ /* 0x014fca00078e0202 */
[----:B------:R2:W-:Y:S01]  /*158a0*/  @!P0 ST.E.128 [R4.64], RZ ;  /* 0x000000ff04008985 */ /* 0x0005e2000c101d04 */
[----:B------:R-:W-:-:S13]  /*158b0*/  ISETP.GE.AND P0, PT, R7, c[0x0][0x3c8], PT ;  /* 0x0000f20007007a0c */ /* 0x000fda0003f06270 */
[----:B------:R-:W-:Y:S05]  /*158c0*/  @P0 EXIT ;  /* 0x000000000000094d */ /* 0x000fea0003800000 */
[----:B------:R-:W-:-:S04]  /*158d0*/  SHF.R.S32.HI R0, RZ, 0x1f, R7 ;  /* 0x0000001fff007819 */ /* 0x000fc80000011407 */
[----:B------:R-:W-:-:S04]  /*158e0*/  LEA.HI R0, R0, R7, RZ, 0x3 ;  /* 0x0000000700007211 */ /* 0x000fc800078f18ff */
[----:B------:R-:W-:-:S05]  /*158f0*/  LOP3.LUT R0, R0, 0xfffffff8, RZ, 0xc0, !PT ;  /* 0xfffffff800007812 */ /* 0x000fca00078ec0ff */
[----:B------:R-:W-:-:S05]  /*15900*/  IMAD.WIDE R2, R0, 0x2, R2 ;  /* 0x0000000200027825 */ /* 0x000fca00078e0202 */
[----:B------:R-:W-:Y:S01]  /*15910*/  ST.E.128 [R2.64], RZ ;  /* 0x000000ff02007985 */ /* 0x000fe2000c101d04 */
[----:B------:R-:W-:Y:S05]  /*15920*/  EXIT ;  /* 0x000000000000794d */ /* 0x000fea0003800000 */
.L_x_152:
        /* <DEDUP_REMOVED lines=13> */
.L_x_1714:


//--------------------- .text._ZN7cutlass13device_kernelIN5flash19enable_sm80_to_sm89INS1_16FlashAttnFwdSm80INS1_25CollectiveMainloopFwdSm80ILi8ELi1ELb1EN4cute5tupleIJNS5_1CILi128EEENS7_ILi96EEES8_EEELi128ENS_6half_tEfNS_4arch4Sm80ELb0ELb1ELb0ELb0ELb0ELb0ELb1ELb0EEENS1_21CollectiveEpilogueFwdINS6_IJS8_S8_S9_EEENS6_IJNS7_ILi1EEESH_SH_EEESB_SD_Li256ELb0ELb1ELb0ELb0EEENS1_19SingleTileSchedulerILb0ELb0ELb1ELi128EEEEEEEEEvNT_6ParamsE --------------------------
	.section	.text._ZN7cutlass13device_kernelIN5flash19enable_sm80_to_sm89INS1_16FlashAttnFwdSm80INS1_25CollectiveMainloopFwdSm80ILi8ELi1ELb1EN4cute5tupleIJNS5_1CILi128EEENS7_ILi96EEES8_EEELi128ENS_6half_tEfNS_4arch4Sm80ELb0ELb1ELb0ELb0ELb0ELb0ELb1ELb0EEENS1_21CollectiveEpilogueFwdINS6_IJS8_S8_S9_EEENS6_IJNS7_ILi1EEESH_SH_EEESB_SD_Li256ELb0ELb1ELb0ELb0EEENS1_19SingleTileSchedulerILb0ELb0ELb1ELi128EEEEEEEEEvNT_6ParamsE,"ax",@progbits
	.sectioninfo	@"SHI_REGISTERS=248"
	.align	128
.text._ZN7cutlass13device_kernelIN5flash19enable_sm80_to_sm89INS1_16FlashAttnFwdSm80INS1_25CollectiveMainloopFwdSm80ILi8ELi1ELb1EN4cute5tupleIJNS5_1CILi128EEENS7_ILi96EEES8_EEELi128ENS_6half_tEfNS_4arch4Sm80ELb0ELb1ELb0ELb0ELb0ELb0ELb1ELb0EEENS1_21CollectiveEpilogueFwdINS6_IJS8_S8_S9_EEENS6_IJNS7_ILi1EEESH_SH_EEESB_SD_Li256ELb0ELb1ELb0ELb0EEENS1_19SingleTileSchedulerILb0ELb0ELb1ELi128EEEEEEEEEvNT_6ParamsE:
        .type           _ZN7cutlass13device_kernelIN5flash19enable_sm80_to_sm89INS1_16FlashAttnFwdSm80INS1_25CollectiveMainloopFwdSm80ILi8ELi1ELb1EN4cute5tupleIJNS5_1CILi128EEENS7_ILi96EEES8_EEELi128ENS_6half_tEfNS_4arch4Sm80ELb0ELb1ELb0ELb0ELb0ELb0ELb1ELb0EEENS1_21CollectiveEpilogueFwdINS6_IJS8_S8_S9_EEENS6_IJNS7_ILi1EEESH_SH_EEESB_SD_Li256ELb0ELb1ELb0ELb0EEENS1_19SingleTileSchedulerILb0ELb0ELb1ELi128EEEEEEEEEvNT_6ParamsE,@function
        .size           _ZN7cutlass13device_kernelIN5flash19enable_sm80_to_sm89INS1_16FlashAttnFwdSm80INS1_25CollectiveMainloopFwdSm80ILi8ELi1ELb1EN4cute5tupleIJNS5_1CILi128EEENS7_ILi96EEES8_EEELi128ENS_6half_tEfNS_4arch4Sm80ELb0ELb1ELb0ELb0ELb0ELb0ELb1ELb0EEENS1_21CollectiveEpilogueFwdINS6_IJS8_S8_S9_EEENS6_IJNS7_ILi1EEESH_SH_EEESB_SD_Li256ELb0ELb1ELb0ELb0EEENS1_19SingleTileSchedulerILb0ELb0ELb1ELi128EEEEEEEEEvNT_6ParamsE,(.L_x_1715 - _ZN7cutlass13device_kernelIN5flash19enable_sm80_to_sm89INS1_16FlashAttnFwdSm80INS1_25CollectiveMainloopFwdSm80ILi8ELi1ELb1EN4cute5tupleIJNS5_1CILi128EEENS7_ILi96EEES8_EEELi128ENS_6half_tEfNS_4arch4Sm80ELb0ELb1ELb0ELb0ELb0ELb0ELb1ELb0EEENS1_21CollectiveEpilogueFwdINS6_IJS8_S8_S9_EEENS6_IJNS7_ILi1EEESH_SH_EEESB_SD_Li256ELb0ELb1ELb0ELb0EEENS1_19SingleTileSchedulerILb0ELb0ELb1ELi128EEEEEEEEEvNT_6ParamsE)
        .other          _ZN7cutlass13device_kernelIN5flash19enable_sm80_to_sm89INS1_16FlashAttnFwdSm80INS1_25CollectiveMainloopFwdSm80ILi8ELi1ELb1EN4cute5tupleIJNS5_1CILi128EEENS7_ILi96EEES8_EEELi128ENS_6half_tEfNS_4arch4Sm80ELb0ELb1ELb0ELb0ELb0ELb0ELb1ELb0EEENS1_21CollectiveEpilogueFwdINS6_IJS8_S8_S9_EEENS6_IJNS7_ILi1EEESH_SH_EEESB_SD_Li256ELb0ELb1ELb0ELb0EEENS1_19SingleTileSchedulerILb0ELb0ELb1ELi128EEEEEEEEEvNT_6ParamsE,@"STO_CUDA_ENTRY STV_DEFAULT"
_ZN7cutlass13device_kernelIN5flash19enable_sm80_to_sm89INS1_16FlashAttnFwdSm80INS1_25CollectiveMainloopFwdSm80ILi8ELi1ELb1EN4cute5tupleIJNS5_1CILi128EEENS7_ILi96EEES8_EEELi128ENS_6half_tEfNS_4arch4Sm80ELb0ELb1ELb0ELb0ELb0ELb0ELb1ELb0EEENS1_21CollectiveEpilogueFwdINS6_IJS8_S8_S9_EEENS6_IJNS7_ILi1EEESH_SH_EEESB_SD_Li256ELb0ELb1ELb0ELb0EEENS1_19SingleTileSchedulerILb0ELb0ELb1ELi128EEEEEEEEEvNT_6ParamsE:
[----:B------:R-:W-:Y:S02]  /*0000*/  MOV R1, c[0x0][0x28] ;  /* 0x00000a0000017a02 */ /* 0x000fe40000000f00 */
[----:B------:R-:W1:Y:S02]  /*0010*/  S2R R0, SR_CTAID.Z ;  /* 0x0000000000007919 */ /* 0x000e640000002700 */
[----:B-1----:R-:W-:-:S13]  /*0020*/  ISETP.GE.AND P0, PT, R0, RZ, PT ;  /* 0x000000ff0000720c */ /* 0x002fda0003f06270 */
[----:B------:R-:W-:Y:S05]  /*0030*/  @!P0 EXIT ;  /* 0x000000000000894d */ /* 0x000fea0003800000 */
[----:B------:R-:W1:Y:S01]  /*0040*/  S2UR UR4, SR_CTAID.X ;  /* 0x00000000000479c3 */ /* 0x000e620000002500 */
[----:B------:R-:W-:Y:S01]  /*0050*/  IMAD.MOV.U32 R2, RZ, RZ, c[0x0][0x2c4] ;  /* 0x0000b100ff027624 */ /* 0x000fe200078e00ff */
[----:B------:R-:W2:Y:S01]  /*0060*/  S2R R104, SR_TID.X ;  /* 0x0000000000687919 */ /* 0x000ea20000002100 */
[----:B------:R-:W-:-:S03]  /*0070*/  IMAD.MOV.U32 R4, RZ, RZ, 0x1 ;  /* 0x00000001ff047424 */ /* 0x000fc600078e00ff */
[----:B------:R-:W-:Y:S02]  /*0080*/  ISETP.NE.AND P4, PT, R2, 0x1, PT ;  /* 0x000000010200780c */ /* 0x000fe40003f85270 */
[C---:B------:R-:W-:Y:S02]  /*0090*/  ISETP.LE.AND P3, PT, R4.reuse, c[0x0][0x32c], PT ;  /* 0x0000cb0004007a0c */ /* 0x040fe40003f63270 */
[----:B------:R-:W-:Y:S01]  /*00a0*/  IADD3 R3, R4, -c[0x0][0x168], RZ ;  /* 0x80005a0004037a10 */ /* 0x000fe20007ffe0ff */
[----:B-1----:R-:W-:-:S06]  /*00b0*/  USHF.L.U32 UR4, UR4, 0x7, URZ ;  /* 0x0000000704047899 */ /* 0x002fcc000800063f */
[----:B------:R-:W-:Y:S01]  /*00c0*/  IMAD.U32 R13, RZ, RZ, UR4 ;  /* 0x00000004ff0d7e24 */ /* 0x000fe2000f8e00ff */
[----:B------:R-:W-:-:S04]  /*00d0*/  UIADD3 UR4, UR4, 0x7f, URZ ;  /* 0x0000007f04047890 */ /* 0x000fc8000fffe03f */
[----:B------:R-:W-:Y:S02]  /*00e0*/  @P4 IADD3 R5, R13, 0x7f, RZ ;  /* 0x0000007f0d054810 */ /* 0x000fe40007ffe0ff */
[----:B------:R-:W-:-:S03]  /*00f0*/  IMAD.U32 R6, RZ, RZ, UR4 ;  /* 0x00000004ff067e24 */ /* 0x000fc6000f8e00ff */
[----:B------:R-:W-:-:S05]  /*0100*/  @P4 IMAD.HI.U32 R5, R5, c[0x0][0x2c8], RZ ;  /* 0x0000b20005054a27 */ /* 0x000fca00078e00ff */
[----:B------:R-:W-:-:S04]  /*0110*/  @P4 SHF.R.U32.HI R6, RZ, c[0x0][0x2cc], R5 ;  /* 0x0000b300ff064a19 */ /* 0x000fc80000011605 */
[----:B------:R-:W-:-:S04]  /*0120*/  IADD3 R3, R6, c[0x0][0x1d0], R3 ;  /* 0x0000740006037a10 */ /* 0x000fc80007ffe003 */
[----:B------:R-:W-:Y:S01]  /*0130*/  IADD3 R6, R3, c[0x0][0x328], RZ ;  /* 0x0000ca0003067a10 */ /* 0x000fe20007ffe0ff */
[----:B------:R-:W-:Y:S05]  /*0140*/  @!P3 BRA `(.L_x_153) ;  /* 0x000000f00000b947 */ /* 0x000fea0003800000 */
[C---:B--2---:R-:W-:Y:S02]  /*0150*/  ISETP.GT.AND P0, PT, R3.reuse, RZ, PT ;  /* 0x000000ff0300720c */ /* 0x044fe40003f04270 */
[----:B------:R-:W-:-:S11]  /*0160*/  IADD3 R5, R3, -0x1, RZ ;  /* 0xffffffff03057810 */ /* 0x000fd60007ffe0ff */
[----:B------:R-:W-:Y:S05]  /*0170*/  @P0 BRA `(.L_x_154) ;  /* 0x0000006000000947 */ /* 0x000fea0003800000 */
[----:B------:R-:W-:Y:S01]  /*0180*/  ISETP.NE.AND P0, PT, R4, c[0x0][0x32c], PT ;  /* 0x0000cb0004007a0c */ /* 0x000fe20003f05270 */
[----:B------:R-:W-:-:S12]  /*0190*/  IMAD.MOV R5, RZ, RZ, -R3 ;  /* 0x000000ffff057224 */ /* 0x000fd800078e0a03 */
[----:B------:R-:W-:-:S05]  /*01a0*/  @P0 IMAD.HI.U32 R3, R5, c[0x0][0x330], RZ ;  /* 0x0000cc0005030a27 */ /* 0x000fca00078e00ff */
[----:B------:R-:W-:-:S04]  /*01b0*/  @P0 SHF.R.U32.HI R5, RZ, c[0x0][0x334], R3 ;  /* 0x0000cd00ff050a19 */ /* 0x000fc80000011603 */
[----:B------:R-:W-:Y:S01]  /*01c0*/  LOP3.LUT R5, RZ, R5, RZ, 0x33, !PT ;  /* 0x00000005ff057212 */ /* 0x000fe200078e33ff */
[----:B------:R-:W-:Y:S05]  /*01d0*/  BRA `(.L_x_155) ;  /* 0x0000003000007947 */ /* 0x000fea0003800000 */
.L_x_154:
[----:B------:R-:W-:-:S13]  /*01e0*/  ISETP.NE.AND P0, PT, R4, c[0x0][0x32c], PT ;  /* 0x0000cb0004007a0c */ /* 0x000fda0003f05270 */
[----:B------:R-:W-:-:S05]  /*01f0*/  @P0 IMAD.HI.U32 R3, R5, c[0x0][0x330], RZ ;  /* 0x0000cc0005030a27 */ /* 0x000fca00078e00ff */
[----:B------:R-:W-:Y:S02]  /*0200*/  @P0 SHF.R.U32.HI R5, RZ, c[0x0][0x334], R3 ;  /* 0x0000cd00ff050a19 */ /* 0x000fe40000011603 */
.L_x_155:
[----:B------:R-:W-:-:S05]  /*0210*/  MOV R4, c[0x0][0x32c] ;  /* 0x0000cb0000047a02 */ /* 0x000fca0000000f00 */
[----:B------:R-:W-:-:S05]  /*0220*/  IMAD R5, R5, R4, c[0x0][0x32c] ;  /* 0x0000cb0005057624 */ /* 0x000fca00078e0204 */
[----:B------:R-:W-:-:S03]  /*0230*/  IMNMX R6, R6, R5, PT ;  /* 0x0000000506067217 */ /* 0x000fc60003800200 */
.L_x_153:
[----:B--2---:R-:W-:Y:S01]  /*0240*/  UMOV UR4, 0x5f ;  /* 0x0000005f00047882 */ /* 0x004fe20000000000 */
[----:B------:R-:W-:Y:S01]  /*0250*/  IADD3 R4, R6, 0x5f, RZ ;  /* 0x0000005f06047810 */ /* 0x000fe20007ffe0ff */
[----:B------:R-:W-:Y:S01]  /*0260*/  ULDC UR6, c[0x0][0x1d0] ;  /* 0x0000740000067ab9 */ /* 0x000fe20000000800 */
[----:B------:R-:W-:Y:S01]  /*0270*/  @P4 IMAD.HI.U32 R3, R13, c[0x0][0x2c8], RZ ;  /* 0x0000b2000d034a27 */ /* 0x000fe200078e00ff */
[----:B------:R-:W-:Y:S02]  /*0280*/  UIADD3 UR4, UR4, UR6, URZ ;  /* 0x0000000604047290 */ /* 0x000fe4000fffe03f */
[----:B------:R-:W-:Y:S01]  /*0290*/  ULDC UR13, c[0x0][0x168] ;  /* 0x00005a00000d7ab9 */ /* 0x000fe20000000800 */
[----:B------:R-:W-:Y:S01]  /*02a0*/  IMAD.HI R4, R4, 0x2aaaaaab, RZ ;  /* 0x2aaaaaab04047827 */ /* 0x000fe200078e02ff */
[----:B------:R-:W-:Y:S02]  /*02b0*/  UIMAD.WIDE UR4, UR4, 0x2aaaaaab, URZ ;  /* 0x2aaaaaab040478a5 */ /* 0x000fe4000f8e023f */
[----:B------:R-:W-:Y:S01]  /*02c0*/  UIADD3 UR13, UR6, -UR13, URZ ;  /* 0x8000000d060d7290 */ /* 0x000fe2000fffe03f */
[----:B------:R-:W-:Y:S01]  /*02d0*/  IMAD.MOV.U32 R5, RZ, RZ, R13 ;  /* 0x000000ffff057224 */ /* 0x000fe200078e000d */
[----:B------:R-:W-:Y:S01]  /*02e0*/  USHF.R.U32.HI UR4, URZ, 0x1f, UR5 ;  /* 0x0000001f3f047899 */ /* 0x000fe20008011605 */
[----:B------:R-:W-:-:S02]  /*02f0*/  @P4 SHF.R.U32.HI R5, RZ, c[0x0][0x2cc], R3 ;  /* 0x0000b300ff054a19 */ /* 0x000fc40000011603 */
[----:B------:R-:W-:Y:S01]  /*0300*/  SHF.R.U32.HI R3, RZ, 0x1f, R4 ;  /* 0x0000001fff037819 */ /* 0x000fe20000011604 */
[----:B------:R-:W-:Y:S01]  /*0310*/  ULEA.HI.SX32 UR4, UR5, UR4, 0x1c ;  /* 0x0000000405047291 */ /* 0x000fe2000f8fe23f */
[----:B------:R-:W-:Y:S02]  /*0320*/  IADD3 R5, R5, UR13, RZ ;  /* 0x0000000d05057c10 */ /* 0x000fe4000fffe0ff */
[----:B------:R-:W-:Y:S02]  /*0330*/  LEA.HI.SX32 R3, R4, R3, 0x1c ;  /* 0x0000000304037211 */ /* 0x000fe400078fe2ff */
[----:B------:R-:W-:Y:S02]  /*0340*/  IADD3 R4, R5, -c[0x0][0x324], RZ ;  /* 0x8000c90005047a10 */ /* 0x000fe40007ffe0ff */
[----:B------:R-:W-:Y:S01]  /*0350*/  IMNMX R14, R3, UR4, PT ;  /* 0x00000004030e7c17 */ /* 0x000fe2000b800200 */
[----:B------:R-:W-:Y:S05]  /*0360*/  @!P3 BRA `(.L_x_156) ;  /* 0x000000f00000b947 */ /* 0x000fea0003800000 */
[----:B------:R-:W-:-:S13]  /*0370*/  ISETP.GT.AND P0, PT, R5, -0x1, PT ;  /* 0xffffffff0500780c */ /* 0x000fda0003f04270 */
[----:B------:R-:W-:Y:S05]  /*0380*/  @P0 BRA `(.L_x_157) ;  /* 0x0000007000000947 */ /* 0x000fea0003800000 */
[----:B------:R-:W-:Y:S01]  /*0390*/  IMAD.MOV.U32 R3, RZ, RZ, c[0x0][0x32c] ;  /* 0x0000cb00ff037624 */ /* 0x000fe200078e00ff */
[----:B------:R-:W-:-:S04]  /*03a0*/  LOP3.LUT R5, RZ, R5, RZ, 0x33, !PT ;  /* 0x00000005ff057212 */ /* 0x000fc800078e33ff */
[----:B------:R-:W-:-:S13]  /*03b0*/  ISETP.NE.AND P0, PT, R3, 0x1, PT ;  /* 0x000000010300780c */ /* 0x000fda0003f05270 */
[----:B------:R-:W-:-:S05]  /*03c0*/  @P0 IMAD.HI.U32 R3, R5, c[0x0][0x330], RZ ;  /* 0x0000cc0005030a27 */ /* 0x000fca00078e00ff */
[----:B------:R-:W-:-:S04]  /*03d0*/  @P0 SHF.R.U32.HI R5, RZ, c[0x0][0x334], R3 ;  /* 0x0000cd00ff050a19 */ /* 0x000fc80000011603 */
[----:B------:R-:W-:Y:S01]  /*03e0*/  LOP3.LUT R5, RZ, R5, RZ, 0x33, !PT ;  /* 0x00000005ff057212 */ /* 0x000fe200078e33ff */
[----:B------:R-:W-:Y:S05]  /*03f0*/  BRA `(.L_x_158) ;  /* 0x0000004000007947 */ /* 0x000fea0003800000 */
.L_x_157:
[----:B------:R-:W-:-:S04]  /*0400*/  MOV R3, c[0x0][0x32c] ;  /* 0x0000cb0000037a02 */ /* 0x000fc80000000f00 */
[----:B------:R-:W-:-:S13]  /*0410*/  ISETP.NE.AND P0, PT, R3, 0x1, PT ;  /* 0x000000010300780c */ /* 0x000fda0003f05270 */
[----:B------:R-:W-:-:S05]  /*0420*/  @P0 IMAD.HI.U32 R3, R5, c[0x0][0x330], RZ ;  /* 0x0000cc0005030a27 */ /* 0x000fca00078e00ff */
[----:B------:R-:W-:-:S05]  /*0430*/  @P0 SHF.R.U32.HI R5, RZ, c[0x0][0x334], R3 ;  /* 0x0000cd00ff050a19 */ /* 0x000fca0000011603 */
.L_x_158:
[----:B------:R-:W-:-:S05]  /*0440*/  IMAD R5, R5, c[0x0][0x32c], RZ ;  /* 0x0000cb0005057a24 */ /* 0x000fca00078e02ff */
[----:B------:R-:W-:-:S05]  /*0450*/  IMNMX R4, R4, R5, !PT ;  /* 0x0000000504047217 */ /* 0x000fca0007800200 */
.L_x_156:
[----:B------:R-:W-:Y:S01]  /*0460*/  IMAD.HI R4, R4, 0x2aaaaaab, RZ ;  /* 0x2aaaaaab04047827 */ /* 0x000fe200078e02ff */
[----:B------:R-:W-:Y:S01]  /*0470*/  ULDC.64 UR10, c[0x0][0x118] ;  /* 0x00004600000a7ab9 */ /* 0x000fe20000000a00 */
[----:B------:R-:W-:Y:S01]  /*0480*/  PLOP3.LUT P1, PT, PT, PT, PT, 0x80, 0x0 ;  /* 0x000000000000781c */ /* 0x000fe20003f2f070 */
[----:B------:R-:W-:Y:S01]  /*0490*/  CS2R R66, SRZ ;  /* 0x0000000000427805 */ /* 0x000fe2000001ff00 */
[----:B------:R-:W-:Y:S01]  /*04a0*/  IMAD.MOV.U32 R5, RZ, RZ, RZ ;  /* 0x000000ffff057224 */ /* 0x000fe200078e00ff */
[----:B------:R-:W-:Y:S01]  /*04b0*/  SHF.R.U32.HI R207, RZ, 0x1f, R4 ;  /* 0x0000001fffcf7819 */ /* 0x000fe20000011604 */
[----:B------:R-:W-:Y:S01]  /*04c0*/  IMAD.MOV.U32 R64, RZ, RZ, RZ ;  /* 0x000000ffff407224 */ /* 0x000fe200078e00ff */
[----:B------:R-:W-:Y:S01]  /*04d0*/  CS2R R62, SRZ ;  /* 0x00000000003e7805 */ /* 0x000fe2000001ff00 */
[----:B------:R-:W-:Y:S01]  /*04e0*/  CS2R R60, SRZ ;  /* 0x00000000003c7805 */ /* 0x000fe2000001ff00 */
[----:B------:R-:W-:Y:S01]  /*04f0*/  LEA.HI.SX32 R207, R4, R207, 0x1c ;  /* 0x000000cf04cf7211 */ /* 0x000fe200078fe2ff */
[----:B------:R-:W-:Y:S01]  /*0500*/  CS2R R58, SRZ ;  /* 0x00000000003a7805 */ /* 0x000fe2000001ff00 */
[----:B------:R-:W-:Y:S01]  /*0510*/  CS2R R56, SRZ ;  /* 0x0000000000387805 */ /* 0x000fe2000001ff00 */
[----:B------:R-:W-:Y:S01]  /*0520*/  CS2R R54, SRZ ;  /* 0x0000000000367805 */ /* 0x000fe2000001ff00 */
[----:B------:R-:W-:Y:S01]  /*0530*/  IMNMX R207, RZ, R207, !PT ;  /* 0x000000cfffcf7217 */ /* 0x000fe20007800200 */
[----:B------:R-:W-:Y:S01]  /*0540*/  CS2R R52, SRZ ;  /* 0x0000000000347805 */ /* 0x000fe2000001ff00 */
[----:B------:R-:W-:Y:S01]  /*0550*/  CS2R R106, SRZ ;  /* 0x00000000006a7805 */ /* 0x000fe2000001ff00 */
[----:B------:R-:W-:Y:S01]  /*0560*/  IMAD.MOV.U32 R105, RZ, RZ, RZ ;  /* 0x000000ffff697224 */ /* 0x000fe200078e00ff */
[----:B------:R-:W-:Y:S01]  /*0570*/  ISETP.GT.AND P0, PT, R14, R207, PT ;  /* 0x000000cf0e00720c */ /* 0x000fe20003f04270 */
        /* <DEDUP_REMOVED lines=24> */
[----:B------:R-:W-:Y:S05]  /*0700*/  @!P0 BRA `(.L_x_159) ;  /* 0x0000f3b000008947 */ /* 0x000fea0003800000 */
[----:B------:R-:W-:Y:S01]  /*0710*/  ISETP.NE.U32.AND P2, PT, RZ, c[0x0][0x340], PT ;  /* 0x0000d000ff007a0c */ /* 0x000fe20003f45070 */
[----:B------:R-:W1:Y:S01]  /*0720*/  S2R R30, SR_CTAID.Y ;  /* 0x00000000001e7919 */ /* 0x000e620000002600 */
[----:B------:R-:W-:-:S02]  /*0730*/  SHF.R.S32.HI R107, RZ, 0x1f, R104 ;  /* 0x0000001fff6b7819 */ /* 0x000fc40000011468 */
[----:B------:R-:W-:Y:S01]  /*0740*/  SHF.R.S32.HI R7, RZ, 0x1f, R0 ;  /* 0x0000001fff077819 */ /* 0x000fe20000011400 */
[----:B------:R-:W-:Y:S01]  /*0750*/  IMAD.MOV.U32 R15, RZ, RZ, 0x60 ;  /* 0x00000060ff0f7424 */ /* 0x000fe200078e00ff */
[----:B------:R-:W-:Y:S01]  /*0760*/  ISETP.NE.AND.EX P2, PT, RZ, c[0x0][0x344], PT, P2 ;  /* 0x0000d100ff007a0c */ /* 0x000fe20003f45320 */
[----:B------:R-:W-:Y:S01]  /*0770*/  ULDC.64 UR6, c[0x0][0x1e0] ;  /* 0x0000780000067ab9 */ /* 0x000fe20000000a00 */
[----:B------:R-:W-:Y:S01]  /*0780*/  IADD3 R111, R14, -0x1, RZ ;  /* 0xffffffff0e6f7810 */ /* 0x000fe20007ffe0ff */
[----:B------:R-:W-:-:S10]  /*0790*/  ULDC.64 UR4, c[0x0][0x208] ;  /* 0x0000820000047ab9 */ /* 0x000fd40000000a00 */
[----:B------:R-:W-:-:S04]  /*07a0*/  @P2 IMAD.MOV.U32 R3, RZ, RZ, 0x4 ;  /* 0x00000004ff032424 */ /* 0x000fc800078e00ff */
[----:B------:R-:W-:-:S06]  /*07b0*/  @P2 IMAD.WIDE R218, R0, R3, c[0x0][0x340] ;  /* 0x0000d00000da2625 */ /* 0x000fcc00078e0203 */
[----:B------:R-:W2:Y:S01]  /*07c0*/  @P2 LDG.E R218, [R218.64] ;  /* 0x0000000adada2981 */ /* 0x000ea2000c1e1900 */
[-C--:B------:R-:W-:Y:S01]  /*07d0*/  LEA.HI R34, R107, R104.reuse, RZ, 0x3 ;  /* 0x000000686b227211 */ /* 0x080fe200078f18ff */
[----:B-1----:R-:W-:Y:S01]  /*07e0*/  IMAD.WIDE.U32 R10, R30, c[0x0][0x1b8], RZ ;  /* 0x00006e001e0a7a25 */ /* 0x002fe200078e00ff */
[----:B------:R-:W-:Y:S01]  /*07f0*/  SHF.R.S32.HI R32, RZ, 0x1f, R30 ;  /* 0x0000001fff207819 */ /* 0x000fe2000001141e */
[----:B------:R-:W-:Y:S01]  /*0800*/  UIMAD.WIDE.U32 UR14, UR6, 0x40, URZ ;  /* 0x00000040060e78a5 */ /* 0x000fe2000f8e003f */
[----:B------:R-:W-:Y:S01]  /*0810*/  LOP3.LUT R29, R34, 0xfffffff8, RZ, 0xc0, !PT ;  /* 0xfffffff8221d7812 */ /* 0x000fe200078ec0ff */
[----:B------:R-:W-:Y:S01]  /*0820*/  IMAD.WIDE.U32 R108, R15, c[0x0][0x1e0], RZ ;  /* 0x000078000f6c7a25 */ /* 0x000fe200078e00ff */
[----:B------:R-:W-:Y:S01]  /*0830*/  SHF.R.S32.HI R34, RZ, 0x3, R34 ;  /* 0x00000003ff227819 */ /* 0x000fe20000011422 */
[----:B------:R-:W-:Y:S01]  /*0840*/  USHF.L.U32 UR8, UR7, 0x6, URZ ;  /* 0x0000000607087899 */ /* 0x000fe2000800063f */
[----:B------:R-:W-:Y:S01]  /*0850*/  SHF.R.S32.HI R31, RZ, 0x1f, R111 ;  /* 0x0000001fff1f7819 */ /* 0x000fe2000001146f */
[----:B------:R-:W-:Y:S01]  /*0860*/  IMAD.IADD R29, R104, 0x1, -R29 ;  /* 0x00000001681d7824 */ /* 0x000fe200078e0a1d */
[--C-:B------:R-:W-:Y:S01]  /*0870*/  SHF.R.S32.HI R33, RZ, 0x1f, R34.reuse ;  /* 0x0000001fff217819 */ /* 0x100fe20000011422 */
[----:B------:R-:W-:Y:S01]  /*0880*/  IMAD R5, R32, c[0x0][0x1b8], RZ ;  /* 0x00006e0020057a24 */ /* 0x000fe200078e02ff */
[-C--:B------:R-:W-:Y:S01]  /*0890*/  LEA.HI R206, R107, R104.reuse, RZ, 0x4 ;  /* 0x000000686bce7211 */ /* 0x080fe200078f20ff */
[----:B------:R-:W-:Y:S01]  /*08a0*/  IMAD R4, R29, 0x20, R34 ;  /* 0x000000201d047824 */ /* 0x000fe200078e0222 */
[----:B------:R-:W-:Y:S01]  /*08b0*/  UIADD3 UR8, UR15, UR8, URZ ;  /* 0x000000080f087290 */ /* 0x000fe2000fffe03f */
[----:B------:R-:W-:Y:S01]  /*08c0*/  IMAD R5, R30, c[0x0][0x1bc], R5 ;  /* 0x00006f001e057a24 */ /* 0x000fe200078e0205 */
[----:B------:R-:W-:Y:S01]  /*08d0*/  LEA.HI R106, R107, R104, RZ, 0x5 ;  /* 0x000000686b6a7211 */ /* 0x000fe200078f28ff */
[----:B------:R-:W-:Y:S01]  /*08e0*/  IMAD.IADD R3, R13, 0x1, R4 ;  /* 0x000000010d037824 */ /* 0x000fe200078e0204 */
[----:B------:R-:W-:Y:S01]  /*08f0*/  USHF.L.U32 UR9, UR4, 0x6, URZ ;  /* 0x0000000604097899 */ /* 0x000fe2000800063f */
[----:B------:R-:W-:Y:S01]  /*0900*/  IMAD.IADD R11, R11, 0x1, R5 ;  /* 0x000000010b0b7824 */ /* 0x000fe200078e0205 */
[----:B------:R-:W-:Y:S01]  /*0910*/  SHF.R.S32.HI R105, RZ, 0x5, R106 ;  /* 0x00000005ff697819 */ /* 0x000fe2000001146a */
[----:B------:R-:W-:Y:S01]  /*0920*/  @P4 IMAD.HI.U32 R4, R3, c[0x0][0x2c8], RZ ;  /* 0x0000b20003044a27 */ /* 0x000fe200078e00ff */
[----:B------:R-:W-:-:S02]  /*0930*/  UMOV UR12, 0x6 ;  /* 0x00000006000c7882 */ /* 0x000fc40000000000 */
[----:B------:R-:W-:Y:S01]  /*0940*/  USHF.L.U64.HI UR12, UR4, UR12, UR5 ;  /* 0x0000000c040c7299 */ /* 0x000fe20008010205 */
[----:B------:R-:W-:Y:S01]  /*0950*/  IMAD.MOV.U32 R8, RZ, RZ, R3 ;  /* 0x000000ffff087224 */ /* 0x000fe200078e0003 */
[----:B------:R-:W-:Y:S01]  /*0960*/  @P4 SHF.R.U32.HI R8, RZ, c[0x0][0x2cc], R4 ;  /* 0x0000b300ff084a19 */ /* 0x000fe20000011604 */
[----:B------:R-:W-:Y:S02]  /*0970*/  IMAD R5, R7, c[0x0][0x1c0], RZ ;  /* 0x0000700007057a24 */ /* 0x000fe400078e02ff */
[----:B------:R-:W-:Y:S01]  /*0980*/  IMAD.WIDE.U32 R10, R0, c[0x0][0x1c0], R10 ;  /* 0x00007000000a7a25 */ /* 0x000fe200078e000a */
[----:B------:R-:W-:-:S03]  /*0990*/  SHF.R.S32.HI R6, RZ, 0x1f, R8 ;  /* 0x0000001fff067819 */ /* 0x000fc60000011408 */
[----:B------:R-:W-:Y:S02]  /*09a0*/  IMAD R5, R0, c[0x0][0x1c4], R5 ;  /* 0x0000710000057a24 */ /* 0x000fe400078e0205 */
[----:B------:R-:W-:Y:S02]  /*09b0*/  IMAD.MOV R4, RZ, RZ, -R8 ;  /* 0x000000ffff047224 */ /* 0x000fe400078e0a08 */
[----:B------:R-:W-:Y:S02]  /*09c0*/  IMAD.IADD R11, R11, 0x1, R5 ;  /* 0x000000010b0b7824 */ /* 0x000fe400078e0205 */
[----:B------:R-:W-:Y:S02]  /*09d0*/  IMAD R5, R6, c[0x0][0x1b0], RZ ;  /* 0x00006c0006057a24 */ /* 0x000fe400078e02ff */
[----:B------:R-:W-:Y:S02]  /*09e0*/  IMAD R4, R4, c[0x0][0x2c4], R3 ;  /* 0x0000b10004047a24 */ /* 0x000fe400078e0203 */
[----:B------:R-:W-:-:S02]  /*09f0*/  IMAD R3, R8, c[0x0][0x1b4], R5 ;  /* 0x00006d0008037a24 */ /* 0x000fc400078e0205 */
[----:B------:R-:W-:Y:S01]  /*0a00*/  IMAD.WIDE.U32 R10, R8, c[0x0][0x1b0], R10 ;  /* 0x00006c00080a7a25 */ /* 0x000fe200078e000a */
[----:B------:R-:W-:-:S03]  /*0a10*/  SHF.R.S32.HI R5, RZ, 0x1f, R4 ;  /* 0x0000001fff057819 */ /* 0x000fc60000011404 */
[----:B------:R-:W-:Y:S02]  /*0a20*/  IMAD.IADD R11, R11, 0x1, R3 ;  /* 0x000000010b0b7824 */ /* 0x000fe400078e0203 */
[----:B------:R-:W-:Y:S02]  /*0a30*/  IMAD R5, R5, c[0x0][0x1a8], RZ ;  /* 0x00006a0005057a24 */ /* 0x000fe400078e02ff */
[----:B------:R-:W-:-:S04]  /*0a40*/  IMAD.WIDE.U32 R8, R4, c[0x0][0x1a8], R10 ;  /* 0x00006a0004087a25 */ /* 0x000fc800078e000a */
[----:B------:R-:W-:Y:S01]  /*0a50*/  IMAD R5, R4, c[0x0][0x1ac], R5 ;  /* 0x00006b0004057a24 */ /* 0x000fe200078e0205 */
[----:B------:R-:W-:Y:S01]  /*0a60*/  BAR.SYNC.DEFER_BLOCKING 0x0 ;  /* 0x0000000000007b1d */ /* 0x000fe20000010000 */
[----:B------:R-:W-:Y:S01]  /*0a70*/  IMAD.SHL.U32 R3, R34, 0x40, RZ ;  /* 0x0000004022037824 */ /* 0x000fe200078e00ff */
[----:B------:R-:W-:Y:S01]  /*0a80*/  LEA R6, P0, R8, c[0x0][0x160], 0x1 ;  /* 0x0000580008067a11 */ /* 0x000fe200078008ff */
[----:B------:R-:W-:Y:S02]  /*0a90*/  IMAD.IADD R4, R9, 0x1, R5 ;  /* 0x0000000109047824 */ /* 0x000fe400078e0205 */
[----:B------:R-:W-:Y:S01]  /*0aa0*/  IMAD.SHL.U32 R36, R29, 0x8, RZ ;  /* 0x000000081d247824 */ /* 0x000fe200078e00ff */
[----:B------:R-:W-:Y:S01]  /*0ab0*/  LOP3.LUT R3, R3, 0x1c0, RZ, 0xc0, !PT ;  /* 0x000001c003037812 */ /* 0x000fe200078ec0ff */
[----:B------:R-:W-:Y:S01]  /*0ac0*/  IMAD R5, R2, c[0x0][0x168], RZ ;  /* 0x00005a0002057a24 */ /* 0x000fe200078e02ff */
[----:B------:R-:W-:Y:S01]  /*0ad0*/  LEA.HI.X R4, R8, c[0x0][0x164], R4, 0x1, P0 ;  /* 0x0000590008047a11 */ /* 0x000fe200000f0c04 */
[----:B------:R-:W1:Y:S01]  /*0ae0*/  SHFL.IDX PT, R16, R6, RZ, 0x181f ;  /* 0x00181fff06107589 */ /* 0x000e6200000e0000 */
[----:B------:R-:W-:Y:S01]  /*0af0*/  IMAD.IADD R2, R13, 0x1, R34 ;  /* 0x000000010d027824 */ /* 0x000fe200078e0222 */
[----:B------:R-:W-:-:S02]  /*0b00*/  LOP3.LUT R9, R3, 0x38, R36, 0xf8, !PT ;  /* 0x0000003803097812 */ /* 0x000fc400078ef824 */
[----:B------:R-:W-:Y:S01]  /*0b10*/  SHF.R.U32.HI R208, RZ, 0x3, R3 ;  /* 0x00000003ffd07819 */ /* 0x000fe20000011603 */
[----:B------:R-:W3:Y:S01]  /*0b20*/  SHFL.IDX PT, R17, R4, RZ, 0x181f ;  /* 0x00181fff04117589 */ /* 0x000ee200000e0000 */
[----:B------:R-:W-:Y:S02]  /*0b30*/  LEA.HI R3, R107, R104, RZ, 0x6 ;  /* 0x000000686b037211 */ /* 0x000fe400078f30ff */
[C---:B------:R-:W-:Y:S01]  /*0b40*/  ISETP.GE.AND P1, PT, R2.reuse, R5, PT ;  /* 0x000000050200720c */ /* 0x040fe20003f26270 */
[----:B------:R-:W4:Y:S01]  /*0b50*/  SHFL.IDX PT, R10, R6, 0x1, 0x181f ;  /* 0x00381f00060a7f89 */ /* 0x000f2200000e0000 */
[----:B------:R-:W-:Y:S01]  /*0b60*/  LOP3.LUT R208, R9, R208, RZ, 0x3c, !PT ;  /* 0x000000d009d07212 */ /* 0x000fe200078e3cff */
[----:B------:R-:W-:Y:S01]  /*0b70*/  IMAD.SHL.U32 R3, R3, 0x8, RZ ;  /* 0x0000000803037824 */ /* 0x000fe200078e00ff */
[----:B------:R-:W-:Y:S01]  /*0b80*/  IADD3 R8, R2, 0x20, RZ ;  /* 0x0000002002087810 */ /* 0x000fe20007ffe0ff */
[----:B------:R-:W5:Y:S01]  /*0b90*/  SHFL.IDX PT, R11, R4, 0x1, 0x181f ;  /* 0x00381f00040b7f89 */ /* 0x000f6200000e0000 */
[----:B------:R-:W-:-:S02]  /*0ba0*/  SHF.R.S32.HI R37, RZ, 0x1f, R36 ;  /* 0x0000001fff257819 */ /* 0x000fc40000011424 */
[----:B------:R-:W-:Y:S01]  /*0bb0*/  LOP3.LUT R208, R208, 0xfffffe00, R3, 0xf8, !PT ;  /* 0xfffffe00d0d07812 */ /* 0x000fe200078ef803 */
[----:B------:R-:W-:Y:S01]  /*0bc0*/  SHFL.IDX PT, R9, R4, 0x2, 0x181f ;  /* 0x00581f0004097f89 */ /* 0x000fe200000e0000 */
[----:B------:R-:W-:Y:S02]  /*0bd0*/  IADD3 R3, R36, 0x40, RZ ;  /* 0x0000004024037810 */ /* 0x000fe40007ffe0ff */
[----:B------:R-:W-:Y:S01]  /*0be0*/  ISETP.GE.AND P0, PT, R8, R5, PT ;  /* 0x000000050800720c */ /* 0x000fe20003f06270 */
[----:B------:R-:W-:Y:S01]  /*0bf0*/  IMAD.SHL.U32 R208, R208, 0x2, RZ ;  /* 0x00000002d0d07824 */ /* 0x000fe200078e00ff */
[----:B------:R-:W-:Y:S02]  /*0c00*/  IADD3 R8, R2, 0x40, RZ ;  /* 0x0000004002087810 */ /* 0x000fe40007ffe0ff */
[C---:B-1----:R-:W-:Y:S02]  /*0c10*/  @!P1 LEA R20, P5, R36.reuse, R16, 0x1 ;  /* 0x0000001024149211 */ /* 0x042fe400078a08ff */
[----:B------:R-:W-:-:S02]  /*0c20*/  ISETP.GE.AND P6, PT, R36, c[0x0][0x198], PT ;  /* 0x0000660024007a0c */ /* 0x000fc40003fc6270 */
[----:B------:R-:W-:Y:S02]  /*0c30*/  IADD3 R2, R2, 0x60, RZ ;  /* 0x0000006002027810 */ /* 0x000fe40007ffe0ff */
[----:B---3--:R-:W-:Y:S02]  /*0c40*/  @!P1 LEA.HI.X R21, R36, R17, R37, 0x1, P5 ;  /* 0x0000001124159211 */ /* 0x008fe400028f0c25 */
[----:B------:R-:W-:Y:S02]  /*0c50*/  ISETP.GE.AND P5, PT, R8, R5, PT ;  /* 0x000000050800720c */ /* 0x000fe40003fa6270 */
[----:B------:R-:W1:Y:S05]  /*0c60*/  SHFL.IDX PT, R8, R6, 0x2, 0x181f ;  /* 0x00581f0006087f89 */ /* 0x000e6a00000e0000 */
[----:B------:R1:W-:Y:S01]  /*0c70*/  @!P1 LDGSTS.E.BYPASS.LTC128B.128 [R208+0x100], [R20.64], !P6 ;  /* 0x0010000014d09fae */ /* 0x0003e2000f101d4a */
[----:B--2---:R-:W-:Y:S01]  /*0c80*/  @P2 SHF.R.S32.HI R219, RZ, 0x1f, R218 ;  /* 0x0000001fffdb2819 */ /* 0x004fe200000114da */
[----:B------:R-:W-:Y:S01]  /*0c90*/  @!P2 IMAD.MOV.U32 R218, RZ, RZ, R0 ;  /* 0x000000ffffdaa224 */ /* 0x000fe200078e0000 */
[----:B------:R-:W-:Y:S01]  /*0ca0*/  @!P1 SHF.R.S32.HI R0, RZ, 0x1f, R3 ;  /* 0x0000001fff009819 */ /* 0x000fe20000011403 */
[----:B------:R-:W-:Y:S01]  /*0cb0*/  @!P2 IMAD.MOV.U32 R219, RZ, RZ, R7 ;  /* 0x000000ffffdba224 */ /* 0x000fe200078e0007 */
[----:B------:R-:W-:Y:S01]  /*0cc0*/  ISETP.GE.AND P2, PT, R3, c[0x0][0x198], PT ;  /* 0x0000660003007a0c */ /* 0x000fe20003f46270 */
[----:B------:R-:W-:Y:S01]  /*0cd0*/  IMAD R7, R33, c[0x0][0x1e0], RZ ;  /* 0x0000780021077a24 */ /* 0x000fe200078e02ff */
[----:B------:R-:W-:Y:S01]  /*0ce0*/  @!P1 LEA.HI R0, R0, R3, RZ, 0x3 ;  /* 0x0000000300009211 */ /* 0x000fe200078f18ff */
[----:B------:R-:W-:-:S02]  /*0cf0*/  IMAD R213, R219, c[0x0][0x1f0], RZ ;  /* 0x00007c00dbd57a24 */ /* 0x000fc400078e02ff */
[----:B------:R-:W-:Y:S01]  /*0d00*/  IMAD R7, R34, c[0x0][0x1e4], R7 ;  /* 0x0000790022077a24 */ /* 0x000fe200078e0207 */
[----:B------:R-:W-:Y:S01]  /*0d10*/  @!P1 LOP3.LUT R0, R0, 0xfffffff8, RZ, 0xc0, !PT ;  /* 0xfffffff800009812 */ /* 0x000fe200078ec0ff */
[----:B------:R-:W-:Y:S02]  /*0d20*/  IMAD R213, R218, c[0x0][0x1f4], R213 ;  /* 0x00007d00dad57a24 */ /* 0x000fe400078e02d5 */
[----:B------:R-:W-:Y:S02]  /*0d30*/  IMAD R33, R33, c[0x0][0x208], RZ ;  /* 0x0000820021217a24 */ /* 0x000fe400078e02ff */
[----:B------:R-:W-:Y:S01]  /*0d40*/  @!P1 IMAD.WIDE R22, R0, 0x2, R16 ;  /* 0x0000000200169825 */ /* 0x000fe200078e0210 */
[----:B------:R-:W-:-:S03]  /*0d50*/  @!P0 SHF.R.S32.HI R0, RZ, 0x1f, R3 ;  /* 0x0000001fff008819 */ /* 0x000fc60000011403 */
[----:B------:R-:W-:Y:S01]  /*0d60*/  IMAD.WIDE.U32 R16, R34, c[0x0][0x1e0], R36 ;  /* 0x0000780022107a25 */ /* 0x000fe200078e0024 */
[----:B------:R-:W-:Y:S01]  /*0d70*/  @!P0 LEA.HI R0, R0, R3, RZ, 0x3 ;  /* 0x0000000300008211 */ /* 0x000fe200078f18ff */
[----:B------:R2:W-:Y:S01]  /*0d80*/  @!P1 LDGSTS.E.BYPASS.LTC128B.128 [R208+0x4100], [R22.64], !P2 ;  /* 0x0410000016d09fae */ /* 0x0005e2000d101d4a */
[----:B----4-:R-:W-:Y:S01]  /*0d90*/  @!P0 LEA R18, P1, R36, R10, 0x1 ;  /* 0x0000000a24128211 */ /* 0x010fe200078208ff */
[----:B------:R-:W-:Y:S01]  /*0da0*/  IMAD.IADD R17, R17, 0x1, R7 ;  /* 0x0000000111117824 */ /* 0x000fe200078e0207 */
[----:B------:R-:W-:Y:S01]  /*0db0*/  @!P0 LOP3.LUT R0, R0, 0xfffffff8, RZ, 0xc0, !PT ;  /* 0xfffffff800008812 */ /* 0x000fe200078ec0ff */
[----:B------:R-:W-:Y:S01]  /*0dc0*/  IMAD R221, R219, c[0x0][0x218], RZ ;  /* 0x00008600dbdd7a24 */ /* 0x000fe200078e02ff */
[----:B-----5:R-:W-:Y:S02]  /*0dd0*/  @!P0 LEA.HI.X R19, R36, R11, R37, 0x1, P1 ;  /* 0x0000000b24138211 */ /* 0x020fe400008f0c25 */
[----:B------:R-:W-:Y:S01]  /*0de0*/  ISETP.GE.AND P1, PT, R2, R5, PT ;  /* 0x000000050200720c */ /* 0x000fe20003f26270 */
[----:B------:R-:W-:Y:S01]  /*0df0*/  @!P0 IMAD.WIDE R10, R0, 0x2, R10 ;  /* 0x00000002000a8825 */ /* 0x000fe200078e020a */
[----:B------:R-:W-:Y:S01]  /*0e00*/  @!P5 SHF.R.S32.HI R0, RZ, 0x1f, R3 ;  /* 0x0000001fff00d819 */ /* 0x000fe20000011403 */
[----:B------:R3:W-:Y:S01]  /*0e10*/  @!P0 LDGSTS.E.BYPASS.LTC128B.128 [R208+0x1100], [R18.64], !P6 ;  /* 0x0110000012d08fae */ /* 0x0007e2000f101d4a */
[----:B------:R-:W-:Y:S01]  /*0e20*/  LOP3.LUT R7, R206, 0xfffffff0, RZ, 0xc0, !PT ;  /* 0xfffffff0ce077812 */ /* 0x000fe200078ec0ff */
[----:B------:R-:W-:Y:S01]  /*0e30*/  IMAD R5, R32, c[0x0][0x1e8], RZ ;  /* 0x00007a0020057a24 */ /* 0x000fe200078e02ff */
[----:B------:R-:W-:Y:S01]  /*0e40*/  @!P5 LEA.HI R0, R0, R3, RZ, 0x3 ;  /* 0x000000030000d211 */ /* 0x000fe200078f18ff */
[----:B------:R4:W-:Y:S01]  /*0e50*/  @!P0 LDGSTS.E.BYPASS.LTC128B.128 [R208+0x5100], [R10.64], !P2 ;  /* 0x051000000ad08fae */ /* 0x0009e2000d101d4a */
[----:B-1----:R-:W-:Y:S01]  /*0e60*/  @!P5 LEA R20, P0, R36, R8, 0x1 ;  /* 0x000000082414d211 */ /* 0x002fe200078008ff */
[----:B------:R-:W-:Y:S01]  /*0e70*/  IMAD R210, R30, c[0x0][0x1ec], R5 ;  /* 0x00007b001ed27a24 */ /* 0x000fe200078e0205 */
[----:B------:R-:W-:Y:S01]  /*0e80*/  @!P5 LOP3.LUT R5, R0, 0xfffffff8, RZ, 0xc0, !PT ;  /* 0xfffffff80005d812 */ /* 0x000fe200078ec0ff */
[----:B------:R-:W-:Y:S01]  /*0e90*/  IMAD R221, R218, c[0x0][0x21c], R221 ;  /* 0x00008700dadd7a24 */ /* 0x000fe200078e02dd */
[----:B------:R-:W-:-:S02]  /*0ea0*/  @!P5 LEA.HI.X R21, R36, R9, R37, 0x1, P0 ;  /* 0x000000092415d211 */ /* 0x000fc400000f0c25 */
[----:B------:R-:W-:Y:S01]  /*0eb0*/  @!P1 SHF.R.S32.HI R0, RZ, 0x1f, R3 ;  /* 0x0000001fff009819 */ /* 0x000fe20000011403 */
[----:B------:R-:W-:Y:S02]  /*0ec0*/  @!P5 IMAD.WIDE R8, R5, 0x2, R8 ;  /* 0x000000020508d825 */ /* 0x000fe400078e0208 */
[----:B------:R1:W-:Y:S01]  /*0ed0*/  @!P5 LDGSTS.E.BYPASS.LTC128B.128 [R208+0x2100], [R20.64], !P6 ;  /* 0x0210000014d0dfae */ /* 0x0003e2000f101d4a */
[----:B------:R-:W-:Y:S01]  /*0ee0*/  @!P1 LEA.HI R0, R0, R3, RZ, 0x3 ;  /* 0x0000000300009211 */ /* 0x000fe200078f18ff */
[----:B------:R-:W-:Y:S02]  /*0ef0*/  IMAD R5, R15, c[0x0][0x1e4], RZ ;  /* 0x000079000f057a24 */ /* 0x000fe400078e02ff */
[----:B--2---:R-:W-:Y:S01]  /*0f00*/  IMAD.WIDE.U32 R22, R30, c[0x0][0x1e8], R16 ;  /* 0x00007a001e167a25 */ /* 0x004fe200078e0010 */
[----:B------:R2:W-:Y:S01]  /*0f10*/  @!P5 LDGSTS.E.BYPASS.LTC128B.128 [R208+0x6100], [R8.64], !P2 ;  /* 0x0610000008d0dfae */ /* 0x0005e2000d101d4a */
[----:B------:R-:W-:Y:S02]  /*0f20*/  @!P1 LOP3.LUT R0, R0, 0xfffffff8, RZ, 0xc0, !PT ;  /* 0xfffffff800009812 */ /* 0x000fe400078ec0ff */
[----:B------:R-:W-:Y:S01]  /*0f30*/  IMAD R15, R14, -0x60, R15 ;  /* 0xffffffa00e0f7824 */ /* 0x000fe200078e020f */
[----:B------:R-:W3:Y:S01]  /*0f40*/  SHFL.IDX PT, R16, R6, 0x3, 0x181f ;  /* 0x00781f0006107f89 */ /* 0x000ee200000e0000 */
[----:B------:R-:W-:-:S02]  /*0f50*/  IMAD.IADD R211, R23, 0x1, R210 ;  /* 0x0000000117d37824 */ /* 0x000fc400078e02d2 */
[----:B------:R-:W-:Y:S01]  /*0f60*/  IMAD.MOV.U32 R210, RZ, RZ, R22 ;  /* 0x000000ffffd27224 */ /* 0x000fe200078e0016 */
[----:B------:R5:W1:Y:S01]  /*0f70*/  SHFL.IDX PT, R17, R4, 0x3, 0x181f ;  /* 0x00781f0004117f89 */ /* 0x000a6200000e0000 */
[----:B------:R-:W-:Y:S01]  /*0f80*/  IADD3 R28, R15, c[0x0][0x1d0], -R34 ;  /* 0x000074000f1c7a10 */ /* 0x000fe20007ffe822 */
[----:B------:R-:W-:Y:S02]  /*0f90*/  IMAD.IADD R12, R109, 0x1, R5 ;  /* 0x000000016d0c7824 */ /* 0x000fe400078e0205 */
[----:B------:R-:W-:Y:S01]  /*0fa0*/  IMAD.WIDE.U32 R210, R218, c[0x0][0x1f0], R210 ;  /* 0x00007c00dad27a25 */ /* 0x000fe200078e00d2 */
[----:B------:R-:W-:-:S03]  /*0fb0*/  ISETP.GE.AND P0, PT, R28, 0x1, PT ;  /* 0x000000011c00780c */ /* 0x000fc60003f06270 */
[----:B------:R-:W-:Y:S02]  /*0fc0*/  IMAD R5, R12, R111, RZ ;  /* 0x0000006f0c057224 */ /* 0x000fe400078e02ff */
[----:B------:R-:W-:Y:S02]  /*0fd0*/  IMAD.IADD R213, R211, 0x1, R213 ;  /* 0x00000001d3d57824 */ /* 0x000fe400078e02d5 */
[----:B------:R-:W-:Y:S02]  /*0fe0*/  IMAD.MOV.U32 R212, RZ, RZ, R210 ;  /* 0x000000ffffd47224 */ /* 0x000fe400078e00d2 */
[-C--:B------:R-:W-:Y:S02]  /*0ff0*/  IMAD R5, R31, R108.reuse, R5 ;  /* 0x0000006c1f057224 */ /* 0x080fe400078e0205 */
[----:B--2---:R-:W-:Y:S01]  /*1000*/  IMAD.WIDE.U32 R8, R111, R108, R212 ;  /* 0x0000006c6f087225 */ /* 0x004fe200078e00d4 */
[----:B---3--:R-:W-:-:S03]  /*1010*/  @!P1 LEA R18, P5, R36, R16, 0x1 ;  /* 0x0000001024129211 */ /* 0x008fc600078a08ff */
[----:B-----5:R-:W-:Y:S01]  /*1020*/  IMAD.IADD R4, R104, 0x1, -R7 ;  /* 0x0000000168047824 */ /* 0x020fe200078e0a07 */
[----:B-1----:R-:W-:Y:S01]  /*1030*/  @!P1 LEA.HI.X R19, R36, R17, R37, 0x1, P5 ;  /* 0x0000001124139211 */ /* 0x002fe200028f0c25 */
[----:B------:R-:W-:Y:S01]  /*1040*/  IMAD.IADD R5, R9, 0x1, R5 ;  /* 0x0000000109057824 */ /* 0x000fe200078e0205 */
[----:B----4-:R-:W-:Y:S01]  /*1050*/  @P0 LEA R10, P5, R8, c[0x0][0x1c8], 0x1 ;  /* 0x00007200080a0a11 */ /* 0x010fe200078a08ff */
[----:B------:R-:W-:Y:S01]  /*1060*/  @!P1 IMAD.WIDE R16, R0, 0x2, R16 ;  /* 0x0000000200109825 */ /* 0x000fe200078e0210 */
[----:B------:R-:W-:Y:S01]  /*1070*/  SHF.R.S32.HI R7, RZ, 0x1f, R4 ;  /* 0x0000001fff077819 */ /* 0x000fe20000011404 */
[----:B------:R1:W-:Y:S01]  /*1080*/  @!P1 LDGSTS.E.BYPASS.LTC128B.128 [R208+0x3100], [R18.64], !P6 ;  /* 0x0310000012d09fae */ /* 0x0003e2000f101d4a */
[----:B------:R-:W-:Y:S01]  /*1090*/  ISETP.GE.AND P6, PT, R36, c[0x0][0x1d4], PT ;  /* 0x0000750024007a0c */ /* 0x000fe20003fc6270 */
[----:B------:R-:W-:Y:S01]  /*10a0*/  IMAD.U32 R6, RZ, RZ, UR6 ;  /* 0x00000006ff067e24 */ /* 0x000fe2000f8e00ff */
[----:B------:R-:W-:Y:S01]  /*10b0*/  @P0 LEA.HI.X R11, R8, c[0x0][0x1cc], R5, 0x1, P5 ;  /* 0x00007300080b0a11 */ /* 0x000fe200028f0c05 */
[----:B------:R2:W-:Y:S01]  /*10c0*/  @!P1 LDGSTS.E.BYPASS.LTC128B.128 [R208+0x7100], [R16.64], !P2 ;  /* 0x0710000010d09fae */ /* 0x0005e2000d101d4a */
[----:B------:R-:W-:-:S02]  /*10d0*/  ISETP.GE.AND P5, PT, R3, c[0x0][0x1d4], PT ;  /* 0x0000750003007a0c */ /* 0x000fc40003fa6270 */
[C---:B------:R-:W-:Y:S01]  /*10e0*/  ISETP.GE.AND P2, PT, R28.reuse, 0x21, PT ;  /* 0x000000211c00780c */ /* 0x040fe20003f46270 */
[----:B------:R-:W0:Y:S01]  /*10f0*/  LDGDEPBAR ;  /* 0x00000000000079af */ /* 0x000e220000000000 */
[----:B------:R-:W-:Y:S02]  /*1100*/  LEA.HI R2, R7, R4, RZ, 0x3 ;  /* 0x0000000407027211 */ /* 0x000fe400078f18ff */
[----:B------:R-:W-:Y:S02]  /*1110*/  ISETP.GE.AND P1, PT, R28, 0x41, PT ;  /* 0x000000411c00780c */ /* 0x000fe40003f26270 */
[----:B------:R-:W-:Y:S01]  /*1120*/  LOP3.LUT R3, R2, 0xfffffff8, RZ, 0xc0, !PT ;  /* 0xfffffff802037812 */ /* 0x000fe200078ec0ff */
[----:B------:R3:W-:Y:S01]  /*1130*/  @P0 LDGSTS.E.BYPASS.LTC128B.128 [R208+0x8100], [R10.64], !P6 ;  /* 0x081000000ad00fae */ /* 0x0007e2000f101d4a */
[----:B------:R-:W-:-:S03]  /*1140*/  SHF.R.S32.HI R7, RZ, 0x4, R206 ;  /* 0x00000004ff077819 */ /* 0x000fc600000114ce */
[----:B------:R-:W-:Y:S01]  /*1150*/  IMAD.IADD R0, R4, 0x1, -R3 ;  /* 0x0000000104007824 */ /* 0x000fe200078e0a03 */
[----:B------:R3:W-:Y:S01]  /*1160*/  @P0 LDGSTS.E.BYPASS.LTC128B.128 [R208+0xb100], [R10.64+0x80], !P5 ;  /* 0x0b1000800ad00fae */ /* 0x0007e2000e901d4a */
[----:B------:R-:W-:Y:S01]  /*1170*/  IMAD.U32 R4, RZ, RZ, UR6 ;  /* 0x00000006ff047e24 */ /* 0x000fe2000f8e00ff */
[----:B------:R-:W-:Y:S01]  /*1180*/  @P2 LEA R6, P0, R6, R8, 0x5 ;  /* 0x0000000806062211 */ /* 0x000fe200078028ff */
[----:B------:R-:W-:Y:S01]  /*1190*/  IMAD.U32 R3, RZ, RZ, UR7 ;  /* 0x00000007ff037e24 */ /* 0x000fe2000f8e00ff */
[----:B------:R-:W-:-:S04]  /*11a0*/  LEA.HI R206, R206, R7, RZ, 0x1 ;  /* 0x00000007cece7211 */ /* 0x000fc800078f08ff */
[----:B------:R-:W-:Y:S02]  /*11b0*/  @P2 LEA.HI.X R3, R4, R5, R3, 0x5, P0 ;  /* 0x0000000504032211 */ /* 0x000fe400000f2c03 */
[----:B------:R-:W-:-:S05]  /*11c0*/  LOP3.LUT R206, R206, 0xfffffffe, RZ, 0xc0, !PT ;  /* 0xfffffffecece7812 */ /* 0x000fca00078ec0ff */
[----:B------:R-:W-:Y:S02]  /*11d0*/  IMAD.IADD R206, R7, 0x1, -R206 ;  /* 0x0000000107ce7824 */ /* 0x000fe400078e0ace */
[----:B------:R-:W-:Y:S02]  /*11e0*/  IMAD.SHL.U32 R7, R0, 0x40, RZ ;  /* 0x0000004000077824 */ /* 0x000fe400078e00ff */
[----:B------:R-:W-:-:S03]  /*11f0*/  IMAD.SHL.U32 R4, R206, 0x8, RZ ;  /* 0x00000008ce047824 */ /* 0x000fc600078e00ff */
[----:B------:R-:W-:-:S04]  /*1200*/  LOP3.LUT R7, R7, 0x1c0, RZ, 0xc0, !PT ;  /* 0x000001c007077812 */ /* 0x000fc800078ec0ff */
[----:B------:R-:W-:Y:S02]  /*1210*/  LOP3.LUT R4, R7, 0x8, R4, 0xf8, !PT ;  /* 0x0000000807047812 */ /* 0x000fe400078ef804 */
[C---:B---3--:R-:W-:Y:S02]  /*1220*/  @P2 LEA R10, P0, R6.reuse, c[0x0][0x1c8], 0x1 ;  /* 0x00007200060a2a11 */ /* 0x048fe400078008ff */
[----:B------:R-:W-:Y:S02]  /*1230*/  SHF.R.U32.HI R7, RZ, 0x3, R7 ;  /* 0x00000003ff077819 */ /* 0x000fe40000011607 */
[----:B------:R-:W-:Y:S01]  /*1240*/  @P2 LEA.HI.X R11, R6, c[0x0][0x1cc], R3, 0x1, P0 ;  /* 0x00007300060b2a11 */ /* 0x000fe200000f0c03 */
[----:B------:R-:W-:Y:S01]  /*1250*/  IMAD.SHL.U32 R6, R29, 0x40, RZ ;  /* 0x000000401d067824 */ /* 0x000fe200078e00ff */
[----:B------:R-:W-:Y:S01]  /*1260*/  @P1 IADD3 R8, P0, R8, UR14, RZ ;  /* 0x0000000e08081c10 */ /* 0x000fe2000ff1e0ff */
[----:B------:R-:W-:Y:S01]  /*1270*/  IMAD.SHL.U32 R3, R34, 0x8, RZ ;  /* 0x0000000822037824 */ /* 0x000fe200078e00ff */
[----:B------:R-:W-:Y:S01]  /*1280*/  LOP3.LUT R4, R4, R7, RZ, 0x3c, !PT ;  /* 0x0000000704047212 */ /* 0x000fe200078e3cff */
[----:B------:R3:W-:Y:S01]  /*1290*/  @P2 LDGSTS.E.BYPASS.LTC128B.128 [R208+0x9100], [R10.64], !P6 ;  /* 0x091000000ad02fae */ /* 0x0007e2000f101d4a */
[----:B------:R-:W-:-:S02]  /*12a0*/  @P1 IADD3.X R5, R5, UR8, RZ, P0, !PT ;  /* 0x0000000805051c10 */ /* 0x000fc400087fe4ff */
[----:B--2---:R-:W-:Y:S01]  /*12b0*/  @P1 LEA R16, P0, R8, c[0x0][0x1c8], 0x1 ;  /* 0x0000720008101a11 */ /* 0x004fe200078008ff */
[----:B------:R3:W-:Y:S01]  /*12c0*/  @P2 LDGSTS.E.BYPASS.LTC128B.128 [R208+0xc100], [R10.64+0x80], !P5 ;  /* 0x0c1000800ad02fae */ /* 0x0007e2000e901d4a */
[----:B------:R-:W-:Y:S02]  /*12d0*/  LOP3.LUT R6, R6, 0x1c0, RZ, 0xc0, !PT ;  /* 0x000001c006067812 */ /* 0x000fe400078ec0ff */
[----:B------:R-:W-:Y:S01]  /*12e0*/  @P1 LEA.HI.X R17, R8, c[0x0][0x1cc], R5, 0x1, P0 ;  /* 0x0000730008111a11 */ /* 0x000fe200000f0c05 */
[----:B------:R-:W-:Y:S01]  /*12f0*/  IMAD.SHL.U32 R5, R2, 0x40, RZ ;  /* 0x0000004002057824 */ /* 0x000fe200078e00ff */
[----:B------:R-:W-:-:S03]  /*1300*/  SHF.R.U32.HI R9, RZ, 0x3, R6 ;  /* 0x00000003ff097819 */ /* 0x000fc60000011606 */
[----:B------:R1:W-:Y:S01]  /*1310*/  @P1 LDGSTS.E.BYPASS.LTC128B.128 [R208+0xa100], [R16.64], !P6 ;  /* 0x0a10000010d01fae */ /* 0x0003e2000f101d4a */
[----:B------:R-:W-:Y:S01]  /*1320*/  LOP3.LUT R2, R4, 0xfffffe00, R5, 0xf8, !PT ;  /* 0xfffffe0004027812 */ /* 0x000fe200078ef805 */
[----:B------:R-:W-:Y:S01]  /*1330*/  IMAD.MOV.U32 R5, RZ, RZ, 0x10 ;  /* 0x00000010ff057424 */ /* 0x000fe200078e00ff */
[----:B------:R-:W-:Y:S01]  /*1340*/  LOP3.LUT R4, R6, 0x8, R3, 0xf8, !PT ;  /* 0x0000000806047812 */ /* 0x000fe200078ef803 */
[----:B------:R1:W-:Y:S01]  /*1350*/  @P1 LDGSTS.E.BYPASS.LTC128B.128 [R208+0xd100], [R16.64+0x80], !P5 ;  /* 0x0d10008010d01fae */ /* 0x0003e2000e901d4a */
[----:B------:R-:W-:Y:S01]  /*1360*/  R2P PR, R0, 0x6 ;  /* 0x0000000600007804 */ /* 0x000fe20000000000 */
[----:B------:R-:W-:Y:S01]  /*1370*/  IMAD R7, R105, 0x400, R2 ;  /* 0x0000040069077824 */ /* 0x000fe200078e0202 */
[----:B------:R-:W-:Y:S01]  /*1380*/  LOP3.LUT R9, R4, R9, RZ, 0x3c, !PT ;  /* 0x0000000904097212 */ /* 0x000fe200078e3cff */
[----:B------:R-:W0:Y:S01]  /*1390*/  LDGDEPBAR ;  /* 0x00000000000079af */ /* 0x000e220000000000 */
[----:B------:R-:W-:Y:S01]  /*13a0*/  IMAD.MOV.U32 R3, RZ, RZ, 0x20 ;  /* 0x00000020ff037424 */ /* 0x000fe200078e00ff */
[----:B------:R-:W-:-:S02]  /*13b0*/  SEL R5, R5, 0xfffffff0, !P1 ;  /* 0xfffffff005057807 */ /* 0x000fc40004800000 */
[C---:B------:R-:W-:Y:S01]  /*13c0*/  LEA R4, R7.reuse, 0x100, 0x1 ;  /* 0x0000010007047811 */ /* 0x040fe200078e08ff */
[----:B------:R-:W-:Y:S01]  /*13d0*/  IMAD.SHL.U32 R7, R7, 0x2, RZ ;  /* 0x0000000207077824 */ /* 0x000fe200078e00ff */
[----:B------:R-:W-:Y:S01]  /*13e0*/  SEL R3, R3, 0xffffffe0, !P2 ;  /* 0xffffffe003037807 */ /* 0x000fe20005000000 */
[----:B------:R-:W-:Y:S01]  /*13f0*/  IMAD R206, R206, 0x200, R9 ;  /* 0x00000200cece7824 */ /* 0x000fe200078e0209 */
[----:B------:R-:W-:Y:S01]  /*1400*/  LOP3.LUT P0, RZ, R29, 0x2, RZ, 0xc0, !PT ;  /* 0x000000021dff7812 */ /* 0x000fe2000780c0ff */
[--C-:B------:R-:W-:Y:S01]  /*1410*/  IMAD R6, R5, 0x2, R4.reuse ;  /* 0x0000000205067824 */ /* 0x100fe200078e0204 */
[----:B------:R-:W-:Y:S01]  /*1420*/  ISETP.LT.OR P2, PT, R28, 0x1, P6 ;  /* 0x000000011c00780c */ /* 0x000fe20003741670 */
[C---:B------:R-:W-:Y:S02]  /*1430*/  IMAD R4, R3.reuse, 0x2, R4 ;  /* 0x0000000203047824 */ /* 0x040fe400078e0204 */
[----:B------:R-:W-:Y:S02]  /*1440*/  IMAD R0, R3, 0x2, R6 ;  /* 0x0000000203007824 */ /* 0x000fe400078e0206 */
[----:B------:R-:W-:-:S05]  /*1450*/  IMAD.SHL.U32 R206, R206, 0x2, RZ ;  /* 0x00000002cece7824 */ /* 0x000fca00078e00ff */
[----:B------:R-:W-:Y:S01]  /*1460*/  IADD3 R205, R206, 0x8120, RZ ;  /* 0x00008120cecd7810 */ /* 0x000fe20007ffe0ff */
[----:B------:R-:W-:-:S04]  /*1470*/  DEPBAR.LE SB0, 0x1 ;  /* 0x000080400000791a */ /* 0x000fc80000000000 */
[----:B------:R-:W-:Y:S06]  /*1480*/  BAR.SYNC.DEFER_BLOCKING 0x0 ;  /* 0x0000000000007b1d */ /* 0x000fec0000010000 */
[----:B------:R-:W-:Y:S04]  /*1490*/  LDSM.16.M88.4 R124, [R7+0x100] ;  /* 0x00010000077c783b */ /* 0x000fe80000000200 */
[----:B------:R2:W-:Y:S04]  /*14a0*/  LDSM.16.M88.4 R160, [R7+0x4100] ;  /* 0x0041000007a0783b */ /* 0x0005e80000000200 */
[----:B------:R-:W-:Y:S04]  /*14b0*/  LDSM.16.M88.4 R140, [R6] ;  /* 0x00000000068c783b */ /* 0x000fe80000000200 */
[----:B------:R-:W-:Y:S04]  /*14c0*/  LDSM.16.M88.4 R168, [R6+0x4000] ;  /* 0x0040000006a8783b */ /* 0x000fe80000000200 */
[----:B------:R-:W-:Y:S04]  /*14d0*/  LDSM.16.M88.4 R148, [R4] ;  /* 0x000000000494783b */ /* 0x000fe80000000200 */
[----:B------:R-:W-:Y:S04]  /*14e0*/  LDSM.16.M88.4 R172, [R4+0x4000] ;  /* 0x0040000004ac783b */ /* 0x000fe80000000200 */
[----:B------:R-:W-:Y:S01]  /*14f0*/  LDSM.16.M88.4 R156, [R0] ;  /* 0x00000000009c783b */ /* 0x000fe20000000200 */
[----:B--2---:R-:W-:-:S03]  /*1500*/  IADD3 R7, R206, 0x8100, RZ ;  /* 0x00008100ce077810 */ /* 0x004fc60007ffe0ff */
[----:B------:R2:W-:Y:S01]  /*1510*/  LDSM.16.M88.4 R176, [R0+0x4000] ;  /* 0x0040000000b0783b */ /* 0x0005e20000000200 */
[----:B------:R-:W-:-:S03]  /*1520*/  @P0 IADD3 R205, R7, -0x20, RZ ;  /* 0xffffffe007cd0810 */ /* 0x000fc60007ffe0ff */
[----:B------:R-:W-:Y:S01]  /*1530*/  BAR.SYNC.DEFER_BLOCKING 0x0 ;  /* 0x0000000000007b1d */ /* 0x000fe20000010000 */
[----:B------:R-:W-:Y:S01]  /*1540*/  IMAD R7, R32, c[0x0][0x210], RZ ;  /* 0x0000840020077a24 */ /* 0x000fe200078e02ff */
[C---:B------:R-:W-:Y:S02]  /*1550*/  IADD3 R199, R205.reuse, 0x800, RZ ;  /* 0x00000800cdc77810 */ /* 0x040fe40007ffe0ff */
[C---:B------:R-:W-:Y:S02]  /*1560*/  IADD3 R198, R205.reuse, 0x1000, RZ ;  /* 0x00001000cdc67810 */ /* 0x040fe40007ffe0ff */
[C---:B------:R-:W-:Y:S02]  /*1570*/  IADD3 R197, R205.reuse, 0x1800, RZ ;  /* 0x00001800cdc57810 */ /* 0x040fe40007ffe0ff */
[C---:B------:R-:W-:Y:S02]  /*1580*/  IADD3 R196, R205.reuse, 0x2000, RZ ;  /* 0x00002000cdc47810 */ /* 0x040fe40007ffe0ff */
[----:B------:R-:W-:-:S02]  /*1590*/  IADD3 R195, R205, 0x2800, RZ ;  /* 0x00002800cdc37810 */ /* 0x000fc40007ffe0ff */
[C---:B------:R-:W-:Y:S02]  /*15a0*/  IADD3 R193, R205.reuse, 0x3000, RZ ;  /* 0x00003000cdc17810 */ /* 0x040fe40007ffe0ff */
[C---:B------:R-:W-:Y:S02]  /*15b0*/  IADD3 R192, R205.reuse, 0x3800, RZ ;  /* 0x00003800cdc07810 */ /* 0x040fe40007ffe0ff */
[C---:B------:R-:W-:Y:S01]  /*15c0*/  IADD3 R191, R205.reuse, 0x4000, RZ ;  /* 0x00004000cdbf7810 */ /* 0x040fe20007ffe0ff */
[C---:B--2---:R-:W-:Y:S01]  /*15d0*/  IMAD R0, R34.reuse, c[0x0][0x20c], R33 ;  /* 0x0000830022007a24 */ /* 0x044fe200078e0221 */
[C---:B------:R-:W-:Y:S01]  /*15e0*/  IADD3 R190, R205.reuse, 0x4800, RZ ;  /* 0x00004800cdbe7810 */ /* 0x040fe20007ffe0ff */
[----:B------:R-:W-:Y:S01]  /*15f0*/  IMAD.WIDE.U32 R34, R34, c[0x0][0x208], R36 ;  /* 0x0000820022227a25 */ /* 0x000fe200078e0024 */
[----:B------:R-:W-:Y:S01]  /*1600*/  IADD3 R189, R205, 0x5000, RZ ;  /* 0x00005000cdbd7810 */ /* 0x000fe20007ffe0ff */
[----:B------:R-:W-:-:S04]  /*1610*/  DEPBAR.LE SB0, 0x0 ;  /* 0x000080000000791a */ /* 0x000fc80000000000 */
[----:B------:R-:W-:Y:S01]  /*1620*/  BAR.SYNC.DEFER_BLOCKING 0x0 ;  /* 0x0000000000007b1d */ /* 0x000fe20000010000 */
[----:B------:R-:W-:Y:S01]  /*1630*/  IMAD.IADD R35, R35, 0x1, R0 ;  /* 0x0000000123237824 */ /* 0x000fe200078e0200 */
[----:B------:R-:W-:Y:S01]  /*1640*/  IADD3 R188, R205, 0x5800, RZ ;  /* 0x00005800cdbc7810 */ /* 0x000fe20007ffe0ff */
[----:B------:R-:W-:Y:S02]  /*1650*/  IMAD R0, R31, c[0x0][0x208], RZ ;  /* 0x000082001f007a24 */ /* 0x000fe400078e02ff */
[----:B------:R-:W-:Y:S01]  /*1660*/  IMAD.U32 R31, RZ, RZ, UR9 ;  /* 0x00000009ff1f7e24 */ /* 0x000fe2000f8e00ff */
[----:B---3--:R-:W1:Y:S04]  /*1670*/  LDSM.16.M88.4 R8, [R206+0x8100] ;  /* 0x00810000ce08783b */ /* 0x008e680000000200 */
[----:B------:R-:W-:Y:S04]  /*1680*/  LDSM.16.M88.4 R20, [R205] ;  /* 0x00000000cd14783b */ /* 0x000fe80000000200 */
[----:B------:R-:W2:Y:S04]  /*1690*/  LDSM.16.M88.4 R76, [R206+0x8900] ;  /* 0x00890000ce4c783b */ /* 0x000ea80000000200 */
[----:B------:R-:W3:Y:S04]  /*16a0*/  LDSM.16.M88.4 R68, [R206+0x9100] ;  /* 0x00910000ce44783b */ /* 0x000ee80000000200 */
[----:B------:R-:W4:Y:S04]  /*16b0*/  LDSM.16.M88.4 R24, [R205+0x800] ;  /* 0x00080000cd18783b */ /* 0x000f280000000200 */
[----:B------:R-:W5:Y:S04]  /*16c0*/  LDSM.16.M88.4 R60, [R206+0x9900] ;  /* 0x00990000ce3c783b */ /* 0x000f680000000200 */
[----:B------:R-:W-:Y:S04]  /*16d0*/  LDSM.16.M88.4 R52, [R206+0xa100] ;  /* 0x00a10000ce34783b */ /* 0x000fe80000000200 */
[----:B------:R-:W-:Y:S04]  /*16e0*/  LDSM.16.M88.4 R44, [R206+0xa900] ;  /* 0x00a90000ce2c783b */ /* 0x000fe80000000200 */
[----:B------:R-:W-:Y:S01]  /*16f0*/  LDSM.16.M88.4 R40, [R205+0x2800] ;  /* 0x00280000cd28783b */ /* 0x000fe20000000200 */
[C---:B-1----:R-:W-:Y:S08]  /*1700*/  HMMA.16816.F32 R16, R124.reuse, R8, RZ ;  /* 0x000000087c10723c */ /* 0x042ff000000018ff */
[C---:B------:R-:W-:Y:S08]  /*1710*/  HMMA.16816.F32 R8, R124.reuse, R10, RZ ;  /* 0x0000000a7c08723c */ /* 0x040ff000000018ff */
[----:B--2---:R-:W-:Y:S08]  /*1720*/  HMMA.16816.F32 R80, R124, R76, RZ ;  /* 0x0000004c7c50723c */ /* 0x004ff000000018ff */
[C---:B------:R-:W-:Y:S08]  /*1730*/  HMMA.16816.F32 R16, R140.reuse, R20, R16 ;  /* 0x000000148c10723c */ /* 0x040ff00000001810 */
[----:B------:R-:W-:Y:S01]  /*1740*/  HMMA.16816.F32 R8, R140, R22, R8 ;  /* 0x000000168c08723c */ /* 0x000fe20000001808 */
[----:B------:R-:W1:Y:S07]  /*1750*/  LDSM.16.M88.4 R20, [R205+0x1000] ;  /* 0x00100000cd14783b */ /* 0x000e6e0000000200 */
[----:B---3--:R-:W-:Y:S08]  /*1760*/  HMMA.16816.F32 R72, R124, R68, RZ ;  /* 0x000000447c48723c */ /* 0x008ff000000018ff */
[----:B----4-:R-:W-:Y:S07]  /*1770*/  HMMA.16816.F32 R80, R140, R24, R80 ;  /* 0x000000188c50723c */ /* 0x010fee0000001850 */
[C---:B------:R-:W-:Y:S01]  /*1780*/  IMAD R25, R30.reuse, c[0x0][0x214], R7 ;  /* 0x000085001e197a24 */ /* 0x040fe200078e0207 */
[----:B------:R-:W-:Y:S01]  /*1790*/  HMMA.16816.F32 R76, R124, R78, RZ ;  /* 0x0000004e7c4c723c */ /* 0x000fe200000018ff */
[----:B------:R-:W-:-:S04]  /*17a0*/  IMAD.WIDE.U32 R6, R30, c[0x0][0x210], R34 ;  /* 0x000084001e067a25 */ /* 0x000fc800078e0022 */
[----:B------:R-:W-:-:S03]  /*17b0*/  IMAD.IADD R7, R7, 0x1, R25 ;  /* 0x0000000107077824 */ /* 0x000fc600078e0219 */
[----:B------:R-:W-:Y:S01]  /*17c0*/  HMMA.16816.F32 R68, R124, R70, RZ ;  /* 0x000000467c44723c */ /* 0x000fe200000018ff */
[----:B------:R-:W-:-:S04]  /*17d0*/  IMAD.WIDE.U32 R218, R218, c[0x0][0x218], R6 ;  /* 0x00008600dada7a25 */ /* 0x000fc800078e0006 */
[----:B------:R-:W-:Y:S02]  /*17e0*/  IMAD R7, R111, c[0x0][0x20c], R0 ;  /* 0x000083006f077a24 */ /* 0x000fe400078e0200 */
[----:B------:R-:W-:Y:S01]  /*17f0*/  IMAD.IADD R221, R219, 0x1, R221 ;  /* 0x00000001dbdd7824 */ /* 0x000fe200078e02dd */
[----:B-----5:R-:W-:Y:S01]  /*1800*/  HMMA.16816.F32 R64, R124, R60, RZ ;  /* 0x0000003c7c40723c */ /* 0x020fe200000018ff */
[----:B------:R-:W-:-:S07]  /*1810*/  IMAD.MOV.U32 R220, RZ, RZ, R218 ;  /* 0x000000ffffdc7224 */ /* 0x000fce00078e00da */
[C---:B-1----:R-:W-:Y:S07]  /*1820*/  HMMA.16816.F32 R72, R140.reuse, R20, R72 ;  /* 0x000000148c48723c */ /* 0x042fee0000001848 */
[----:B------:R-:W-:Y:S01]  /*1830*/  IMAD.WIDE.U32 R20, R111, c[0x0][0x208], RZ ;  /* 0x000082006f147a25 */ /* 0x000fe200078e00ff */
[----:B------:R-:W-:Y:S01]  /*1840*/  HMMA.16816.F32 R76, R140, R26, R76 ;  /* 0x0000001a8c4c723c */ /* 0x000fe2000000184c */
[----:B------:R-:W1:Y:S02]  /*1850*/  LDSM.16.M88.4 R24, [R205+0x1800] ;  /* 0x00180000cd18783b */ /* 0x000e640000000200 */
[----:B------:R-:W-:-:S02]  /*1860*/  IMAD.IADD R0, R21, 0x1, R7 ;  /* 0x0000000115007824 */ /* 0x000fc400078e0207 */
[----:B------:R-:W-:-:S03]  /*1870*/  IMAD.WIDE.U32 R20, R20, 0x60, R220 ;  /* 0x0000006014147825 */ /* 0x000fc600078e00dc */
[----:B------:R-:W-:Y:S01]  /*1880*/  HMMA.16816.F32 R68, R140, R22, R68 ;  /* 0x000000168c44723c */ /* 0x000fe20000001844 */
[----:B------:R-:W-:Y:S01]  /*1890*/  IMAD R0, R0, 0x60, RZ ;  /* 0x0000006000007824 */ /* 0x000fe200078e02ff */
[----:B------:R-:W-:-:S03]  /*18a0*/  LEA R6, P0, R20, c[0x0][0x1f8], 0x1 ;  /* 0x00007e0014067a11 */ /* 0x000fc600078008ff */
[----:B------:R-:W-:-:S03]  /*18b0*/  IMAD.IADD R0, R21, 0x1, R0 ;  /* 0x0000000115007824 */ /* 0x000fc600078e0200 */
[C---:B------:R-:W-:Y:S02]  /*18c0*/  HMMA.16816.F32 R60, R124.reuse, R62, RZ ;  /* 0x0000003e7c3c723c */ /* 0x040fe400000018ff */
[----:B------:R-:W-:Y:S01]  /*18d0*/  LEA.HI.X R7, R20, c[0x0][0x1fc], R0, 0x1, P0 ;  /* 0x00007f0014077a11 */ /* 0x000fe200000f0c00 */
[----:B------:R-:W-:Y:S01]  /*18e0*/  IMAD.MOV.U32 R0, RZ, RZ, 0x40 ;  /* 0x00000040ff007424 */ /* 0x000fe200078e00ff */
[----:B------:R-:W-:Y:S01]  /*18f0*/  IADD3 R30, P1, P0, R31, 0x80, R6 ;  /* 0x000000801f1e7810 */ /* 0x000fe2000783e006 */
[----:B------:R-:W2:Y:S03]  /*1900*/  LDSM.16.M88.4 R20, [R205+0x2000] ;  /* 0x00200000cd14783b */ /* 0x000ea60000000200 */
[----:B------:R-:W-:Y:S01]  /*1910*/  IADD3.X R31, RZ, UR12, R7, P1, P0 ;  /* 0x0000000cff1f7c10 */ /* 0x000fe20008fe0407 */
[----:B------:R-:W-:Y:S01]  /*1920*/  @!PT LDS RZ, [RZ] ;  /* 0x00000000fffff984 */ /* 0x000fe20000000800 */
[----:B------:R-:W-:Y:S01]  /*1930*/  @!PT LDS RZ, [RZ] ;  /* 0x00000000fffff984 */ /* 0x000fe20000000800 */
[----:B------:R-:W-:Y:S01]  /*1940*/  @!PT LDS RZ, [RZ] ;  /* 0x00000000fffff984 */ /* 0x000fe20000000800 */
[----:B------:R3:W-:Y:S01]  /*1950*/  LDGSTS.E.BYPASS.LTC128B.128 [R208+0x100], [R6.64], !P2 ;  /* 0x0010000006d07fae */ /* 0x0007e2000d101d4a */
[----:B------:R-:W-:Y:S01]  /*1960*/  IADD3 R32, P0, R6, UR9, RZ ;  /* 0x0000000906207c10 */ /* 0x000fe2000ff1e0ff */
[----:B------:R-:W-:Y:S01]  /*1970*/  HMMA.16816.F32 R56, R124, R52, RZ ;  /* 0x000000347c38723c */ /* 0x000fe200000018ff */
[----:B------:R-:W-:-:S02]  /*1980*/  ISETP.LT.OR P1, PT, R28, 0x1, P5 ;  /* 0x000000011c00780c */ /* 0x000fc40002f21670 */
[----:B------:R-:W-:Y:S02]  /*1990*/  IADD3.X R33, R7, UR12, RZ, P0, !PT ;  /* 0x0000000c07217c10 */ /* 0x000fe400087fe4ff */
[C---:B------:R-:W-:Y:S02]  /*19a0*/  ISETP.LT.OR P0, PT, R28.reuse, 0x21, P6 ;  /* 0x000000211c00780c */ /* 0x040fe40003701670 */
[----:B------:R-:W-:Y:S01]  /*19b0*/  ISETP.LT.OR P2, PT, R28, 0x21, P5 ;  /* 0x000000211c00780c */ /* 0x000fe20002f41670 */
[C---:B------:R-:W-:Y:S06]  /*19c0*/  HMMA.16816.F32 R52, R124.reuse, R54, RZ ;  /* 0x000000367c34723c */ /* 0x040fec00000018ff */
[----:B------:R3:W-:Y:S01]  /*19d0*/  LDGSTS.E.BYPASS.LTC128B.128 [R208+0x3100], [R6.64+0x80], !P1 ;  /* 0x0310008006d07fae */ /* 0x0007e2000c901d4a */
[----:B------:R-:W-:Y:S01]  /*19e0*/  LOP3.LUT P1, RZ, R29, 0x4, RZ, 0xc0, !PT ;  /* 0x000000041dff7812 */ /* 0x000fe2000782c0ff */
[----:B------:R-:W-:Y:S02]  /*19f0*/  HMMA.16816.F32 R48, R124, R44, RZ ;  /* 0x0000002c7c30723c */ /* 0x000fe400000018ff */
[----:B------:R4:W-:Y:S01]  /*1a00*/  LDGSTS.E.BYPASS.LTC128B.128 [R208+0x1100], [R32.64], !P0 ;  /* 0x0110000020d07fae */ /* 0x0009e2000c101d4a */
[----:B------:R-:W-:-:S02]  /*1a10*/  IADD3 R84, P0, R32, UR9, RZ ;  /* 0x0000000920547c10 */ /* 0x000fc4000ff1e0ff */
[----:B------:R-:W-:Y:S01]  /*1a20*/  SEL R0, R0, 0xffffffc0, !P1 ;  /* 0xffffffc000007807 */ /* 0x000fe20004800000 */
[----:B------:R5:W-:Y:S01]  /*1a30*/  LDGSTS.E.BYPASS.LTC128B.128 [R208+0x4100], [R30.64], !P2 ;  /* 0x041000001ed07fae */ /* 0x000be2000d101d4a */
[----:B------:R-:W-:Y:S01]  /*1a40*/  IADD3.X R85, R33, UR12, RZ, P0, !PT ;  /* 0x0000000c21557c10 */ /* 0x000fe200087fe4ff */
[----:B-1----:R-:W-:Y:S01]  /*1a50*/  HMMA.16816.F32 R64, R140, R24, R64 ;  /* 0x000000188c40723c */ /* 0x002fe20000001840 */
[----:B------:R-:W-:Y:S01]  /*1a60*/  ISETP.LT.OR P2, PT, R28, 0x41, P6 ;  /* 0x000000411c00780c */ /* 0x000fe20003741670 */
[----:B------:R-:W-:Y:S01]  /*1a70*/  IMAD.IADD R203, R206, 0x1, R0 ;  /* 0x00000001cecb7824 */ /* 0x000fe200078e0200 */
[----:B------:R-:W-:Y:S01]  /*1a80*/  ISETP.LT.OR P0, PT, R28, 0x41, P5 ;  /* 0x000000411c00780c */ /* 0x000fe20002f01670 */
[----:B------:R-:W-:-:S04]  /*1a90*/  IMAD.IADD R194, R0, 0x1, R205 ;  /* 0x0000000100c27824 */ /* 0x000fc800078e02cd */
[----:B------:R-:W-:Y:S06]  /*1aa0*/  HMMA.16816.F32 R60, R140, R26, R60 ;  /* 0x0000001a8c3c723c */ /* 0x000fec000000183c */
[----:B------:R1:W-:Y:S02]  /*1ab0*/  LDGSTS.E.BYPASS.LTC128B.128 [R208+0x2100], [R84.64], !P2 ;  /* 0x0210000054d07fae */ /* 0x0003e4000d101d4a */
[----:B------:R-:W-:Y:S02]  /*1ac0*/  HMMA.16816.F32 R44, R124, R46, RZ ;  /* 0x0000002e7c2c723c */ /* 0x000fe400000018ff */
[----:B------:R1:W-:Y:S01]  /*1ad0*/  LDGSTS.E.BYPASS.LTC128B.128 [R208+0x5100], [R84.64+0x80], !P0 ;  /* 0x0510008054d07fae */ /* 0x0003e2000c101d4a */
[----:B------:R-:W-:-:S03]  /*1ae0*/  ISETP.GT.AND P0, PT, R111, R207, PT ;  /* 0x000000cf6f00720c */ /* 0x000fc60003f04270 */
[----:B------:R-:W3:Y:S02]  /*1af0*/  LDSM.16.M88.4 R36, [R203+0x8100] ;  /* 0x00810000cb24783b */ /* 0x000ee40000000200 */
[C---:B--2---:R-:W-:Y:S02]  /*1b00*/  HMMA.16816.F32 R56, R140.reuse, R20, R56 ;  /* 0x000000148c38723c */ /* 0x044fe40000001838 */
[----:B------:R-:W2:Y:S04]  /*1b10*/  LDSM.16.M88.4 R96, [R203+0x8900] ;  /* 0x00890000cb60783b */ /* 0x000ea80000000200 */
[----:B----4-:R-:W4:Y:S02]  /*1b20*/  LDSM.16.M88.4 R32, [R203+0x9100] ;  /* 0x00910000cb20783b */ /* 0x010f240000000200 */
[C---:B------:R-:W-:Y:S02]  /*1b30*/  HMMA.16816.F32 R52, R140.reuse, R22, R52 ;  /* 0x000000168c34723c */ /* 0x040fe40000001834 */
[----:B-----5:R-:W5:Y:S04]  /*1b40*/  LDSM.16.M88.4 R28, [R203+0x9900] ;  /* 0x00990000cb1c783b */ /* 0x020f680000000200 */
[----:B------:R-:W2:Y:S02]  /*1b50*/  LDSM.16.M88.4 R24, [R203+0xa100] ;  /* 0x00a10000cb18783b */ /* 0x000ea40000000200 */
[C---:B------:R-:W-:Y:S02]  /*1b60*/  HMMA.16816.F32 R48, R140.reuse, R40, R48 ;  /* 0x000000288c30723c */ /* 0x040fe40000001830 */
[----:B------:R-:W4:Y:S04]  /*1b70*/  LDSM.16.M88.4 R20, [R203+0xa900] ;  /* 0x00a90000cb14783b */ /* 0x000f280000000200 */
[----:B------:R-:W4:Y:S02]  /*1b80*/  LDSM.16.M88.4 R92, [R194] ;  /* 0x00000000c25c783b */ /* 0x000f240000000200 */
[----:B------:R-:W-:Y:S02]  /*1b90*/  HMMA.16816.F32 R44, R140, R42, R44 ;  /* 0x0000002a8c2c723c */ /* 0x000fe4000000182c */
[----:B------:R-:W4:Y:S04]  /*1ba0*/  LDSM.16.M88.4 R88, [R194+0x800] ;  /* 0x00080000c258783b */ /* 0x000f280000000200 */
[----:B-1----:R-:W1:Y:S04]  /*1bb0*/  LDSM.16.M88.4 R84, [R194+0x1000] ;  /* 0x00100000c254783b */ /* 0x002e680000000200 */
[----:B------:R-:W1:Y:S01]  /*1bc0*/  LDSM.16.M88.4 R40, [R194+0x1800] ;  /* 0x00180000c228783b */ /* 0x000e620000000200 */
[C---:B---3--:R-:W-:Y:S03]  /*1bd0*/  HMMA.16816.F32 R16, R148.reuse, R36, R16 ;  /* 0x000000249410723c */ /* 0x048fe60000001810 */
[----:B------:R-:W-:Y:S04]  /*1be0*/  LDSM.16.M88.4 R100, [R203+0xb900] ;  /* 0x00b90000cb64783b */ /* 0x000fe80000000200 */
[----:B------:R-:W0:Y:S01]  /*1bf0*/  LDGDEPBAR ;  /* 0x00000000000079af */ /* 0x000e220000000000 */
[C---:B------:R-:W-:Y:S03]  /*1c00*/  HMMA.16816.F32 R8, R148.reuse, R38, R8 ;  /* 0x000000269408723c */ /* 0x040fe60000001808 */
[----:B------:R-:W3:Y:S05]  /*1c10*/  LDSM.16.M88.4 R36, [R194+0x2000] ;  /* 0x00200000c224783b */ /* 0x000eea0000000200 */
[C---:B--2---:R-:W-:Y:S08]  /*1c20*/  HMMA.16816.F32 R80, R148.reuse, R96, R80 ;  /* 0x000000609450723c */ /* 0x044ff00000001850 */
[C---:B------:R-:W-:Y:S01]  /*1c30*/  HMMA.16816.F32 R76, R148.reuse, R98, R76 ;  /* 0x00000062944c723c */ /* 0x040fe2000000184c */
[----:B------:R-:W2:Y:S07]  /*1c40*/  LDSM.16.M88.4 R96, [R194+0x2800] ;  /* 0x00280000c260783b */ /* 0x000eae0000000200 */
[C---:B----4-:R-:W-:Y:S08]  /*1c50*/  HMMA.16816.F32 R72, R148.reuse, R32, R72 ;  /* 0x000000209448723c */ /* 0x050ff00000001848 */
[C---:B------:R-:W-:Y:S01]  /*1c60*/  HMMA.16816.F32 R68, R148.reuse, R34, R68 ;  /* 0x000000229444723c */ /* 0x040fe20000001844 */
[----:B------:R-:W4:Y:S07]  /*1c70*/  LDSM.16.M88.4 R32, [R206+0xb100] ;  /* 0x00b10000ce20783b */ /* 0x000f2e0000000200 */
[C---:B-----5:R-:W-:Y:S08]  /*1c80*/  HMMA.16816.F32 R64, R148.reuse, R28, R64 ;  /* 0x0000001c9440723c */ /* 0x060ff00000001840 */
[C---:B------:R-:W-:Y:S01]  /*1c90*/  HMMA.16816.F32 R60, R148.reuse, R30, R60 ;  /* 0x0000001e943c723c */ /* 0x040fe2000000183c */
[----:B------:R-:W5:Y:S07]  /*1ca0*/  LDSM.16.M88.4 R28, [R206+0xb900] ;  /* 0x00b90000ce1c783b */ /* 0x000f6e0000000200 */
[C---:B------:R-:W-:Y:S08]  /*1cb0*/  HMMA.16816.F32 R56, R148.reuse, R24, R56 ;  /* 0x000000189438723c */ /* 0x040ff00000001838 */
[C---:B------:R-:W-:Y:S01]  /*1cc0*/  HMMA.16816.F32 R52, R148.reuse, R26, R52 ;  /* 0x0000001a9434723c */ /* 0x040fe20000001834 */
[----:B------:R-:W1:Y:S07]  /*1cd0*/  LDSM.16.M88.4 R24, [R206+0xc100] ;  /* 0x00c10000ce18783b */ /* 0x000e6e0000000200 */
[C---:B------:R-:W-:Y:S08]  /*1ce0*/  HMMA.16816.F32 R48, R148.reuse, R20, R48 ;  /* 0x000000149430723c */ /* 0x040ff00000001830 */
[----:B------:R-:W-:Y:S01]  /*1cf0*/  HMMA.16816.F32 R44, R148, R22, R44 ;  /* 0x00000016942c723c */ /* 0x000fe2000000182c */
[----:B------:R-:W2:Y:S07]  /*1d00*/  LDSM.16.M88.4 R20, [R206+0xc900] ;  /* 0x00c90000ce14783b */ /* 0x000eae0000000200 */
[C---:B------:R-:W-:Y:S08]  /*1d10*/  HMMA.16816.F32 R16, R156.reuse, R92, R16 ;  /* 0x0000005c9c10723c */ /* 0x040ff00000001810 */
[C---:B------:R-:W-:Y:S01]  /*1d20*/  HMMA.16816.F32 R8, R156.reuse, R94, R8 ;  /* 0x0000005e9c08723c */ /* 0x040fe20000001808 */
[----:B------:R-:W2:Y:S07]  /*1d30*/  LDSM.16.M88.4 R92, [R206+0xd100] ;  /* 0x00d10000ce5c783b */ /* 0x000eae0000000200 */
[C---:B------:R-:W-:Y:S08]  /*1d40*/  HMMA.16816.F32 R80, R156.reuse, R88, R80 ;  /* 0x000000589c50723c */ /* 0x040ff00000001850 */
[C---:B------:R-:W-:Y:S01]  /*1d50*/  HMMA.16816.F32 R76, R156.reuse, R90, R76 ;  /* 0x0000005a9c4c723c */ /* 0x040fe2000000184c */
[----:B------:R-:W2:Y:S07]  /*1d60*/  LDSM.16.M88.4 R88, [R206+0xd900] ;  /* 0x00d90000ce58783b */ /* 0x000eae0000000200 */
[C---:B-1----:R-:W-:Y:S08]  /*1d70*/  HMMA.16816.F32 R72, R156.reuse, R84, R72 ;  /* 0x000000549c48723c */ /* 0x042ff00000001848 */
[C---:B------:R-:W-:Y:S01]  /*1d80*/  HMMA.16816.F32 R68, R156.reuse, R86, R68 ;  /* 0x000000569c44723c */ /* 0x040fe20000001844 */
[----:B------:R-:W1:Y:S07]  /*1d90*/  LDSM.16.M88.4 R84, [R205+0x3000] ;  /* 0x00300000cd54783b */ /* 0x000e6e0000000200 */
[C---:B------:R-:W-:Y:S08]  /*1da0*/  HMMA.16816.F32 R64, R156.reuse, R40, R64 ;  /* 0x000000289c40723c */ /* 0x040ff00000001840 */
[C---:B------:R-:W-:Y:S01]  /*1db0*/  HMMA.16816.F32 R60, R156.reuse, R42, R60 ;  /* 0x0000002a9c3c723c */ /* 0x040fe2000000183c */
[----:B------:R-:W1:Y:S07]  /*1dc0*/  LDSM.16.M88.4 R40, [R205+0x3800] ;  /* 0x00380000cd28783b */ /* 0x000e6e0000000200 */
[C---:B---3--:R-:W-:Y:S08]  /*1dd0*/  HMMA.16816.F32 R56, R156.reuse, R36, R56 ;  /* 0x000000249c38723c */ /* 0x048ff00000001838 */
[C---:B------:R-:W-:Y:S01]  /*1de0*/  HMMA.16816.F32 R52, R156.reuse, R38, R52 ;  /* 0x000000269c34723c */ /* 0x040fe20000001834 */
[----:B------:R-:W3:Y:S07]  /*1df0*/  LDSM.16.M88.4 R36, [R205+0x4000] ;  /* 0x00400000cd24783b */ /* 0x000eee0000000200 */
[C---:B--2---:R-:W-:Y:S08]  /*1e00*/  HMMA.16816.F32 R48, R156.reuse, R96, R48 ;  /* 0x000000609c30723c */ /* 0x044ff00000001830 */
[----:B------:R-:W-:Y:S01]  /*1e10*/  HMMA.16816.F32 R44, R156, R98, R44 ;  /* 0x000000629c2c723c */ /* 0x000fe2000000182c */
[----:B------:R-:W-:Y:S07]  /*1e20*/  LDSM.16.M88.4 R96, [R203+0xc100] ;  /* 0x00c10000cb60783b */ /* 0x000fee0000000200 */
[C---:B----4-:R-:W-:Y:S08]  /*1e30*/  HMMA.16816.F32 R16, R160.reuse, R32, R16 ;  /* 0x00000020a010723c */ /* 0x050ff00000001810 */
[C---:B------:R-:W-:Y:S01]  /*1e40*/  HMMA.16816.F32 R8, R160.reuse, R34, R8 ;  /* 0x00000022a008723c */ /* 0x040fe20000001808 */
[----:B------:R-:W2:Y:S07]  /*1e50*/  LDSM.16.M88.4 R32, [R205+0x4800] ;  /* 0x00480000cd20783b */ /* 0x000eae0000000200 */
[C---:B-----5:R-:W-:Y:S08]  /*1e60*/  HMMA.16816.F32 R80, R160.reuse, R28, R80 ;  /* 0x0000001ca050723c */ /* 0x060ff00000001850 */
[C---:B------:R-:W-:Y:S01]  /*1e70*/  HMMA.16816.F32 R76, R160.reuse, R30, R76 ;  /* 0x0000001ea04c723c */ /* 0x040fe2000000184c */
[----:B------:R-:W4:Y:S07]  /*1e80*/  LDSM.16.M88.4 R28, [R205+0x5000] ;  /* 0x00500000cd1c783b */ /* 0x000f2e0000000200 */
[C---:B------:R-:W-:Y:S08]  /*1e90*/  HMMA.16816.F32 R72, R160.reuse, R24, R72 ;  /* 0x00000018a048723c */ /* 0x040ff00000001848 */
[C---:B------:R-:W-:Y:S01]  /*1ea0*/  HMMA.16816.F32 R68, R160.reuse, R26, R68 ;  /* 0x0000001aa044723c */ /* 0x040fe20000001844 */
[----:B------:R-:W5:Y:S07]  /*1eb0*/  LDSM.16.M88.4 R24, [R205+0x5800] ;  /* 0x00580000cd18783b */ /* 0x000f6e0000000200 */
[C---:B------:R-:W-:Y:S08]  /*1ec0*/  HMMA.16816.F32 R64, R160.reuse, R20, R64 ;  /* 0x00000014a040723c */ /* 0x040ff00000001840 */
[C---:B------:R-:W-:Y:S01]  /*1ed0*/  HMMA.16816.F32 R60, R160.reuse, R22, R60 ;  /* 0x00000016a03c723c */ /* 0x040fe2000000183c */
[----:B------:R-:W2:Y:S07]  /*1ee0*/  LDSM.16.M88.4 R20, [R203+0xb100] ;  /* 0x00b10000cb14783b */ /* 0x000eae0000000200 */
[C---:B------:R-:W-:Y:S08]  /*1ef0*/  HMMA.16816.F32 R56, R160.reuse, R92, R56 ;  /* 0x0000005ca038723c */ /* 0x040ff00000001838 */
[C---:B------:R-:W-:Y:S01]  /*1f00*/  HMMA.16816.F32 R52, R160.reuse, R94, R52 ;  /* 0x0000005ea034723c */ /* 0x040fe20000001834 */
[----:B------:R-:W2:Y:S07]  /*1f10*/  LDSM.16.M88.4 R92, [R203+0xc900] ;  /* 0x00c90000cb5c783b */ /* 0x000eae0000000200 */
[C---:B------:R-:W-:Y:S08]  /*1f20*/  HMMA.16816.F32 R48, R160.reuse, R88, R48 ;  /* 0x00000058a030723c */ /* 0x040ff00000001830 */
[----:B------:R-:W-:Y:S01]  /*1f30*/  HMMA.16816.F32 R44, R160, R90, R44 ;  /* 0x0000005aa02c723c */ /* 0x000fe2000000182c */
        /* <DEDUP_REMOVED lines=11> */
[C---:B------:R-:W-:Y:S01]  /*1ff0*/  HMMA.16816.F32 R60, R168.reuse, R34, R60 ;  /* 0x00000022a83c723c */ /* 0x040fe2000000183c */
[----:B------:R-:W2:Y:S07]  /*2000*/  LDSM.16.M88.4 R32, [R194+0x4000] ;  /* 0x00400000c220783b */ /* 0x000eae0000000200 */
[C---:B----4-:R-:W-:Y:S08]  /*2010*/  HMMA.16816.F32 R56, R168.reuse, R28, R56 ;  /* 0x0000001ca838723c */ /* 0x050ff00000001838 */
[C---:B------:R-:W-:Y:S01]  /*2020*/  HMMA.16816.F32 R52, R168.reuse, R30, R52 ;  /* 0x0000001ea834723c */ /* 0x040fe20000001834 */
[----:B------:R-:W4:Y:S07]  /*2030*/  LDSM.16.M88.4 R28, [R194+0x4800] ;  /* 0x00480000c21c783b */ /* 0x000f2e0000000200 */
[C---:B-----5:R-:W-:Y:S08]  /*2040*/  HMMA.16816.F32 R48, R168.reuse, R24, R48 ;  /* 0x00000018a830723c */ /* 0x060ff00000001830 */
[----:B------:R-:W-:Y:S01]  /*2050*/  HMMA.16816.F32 R44, R168, R26, R44 ;  /* 0x0000001aa82c723c */ /* 0x000fe2000000182c */
[----:B------:R-:W5:Y:S07]  /*2060*/  LDSM.16.M88.4 R24, [R194+0x5000] ;  /* 0x00500000c218783b */ /* 0x000f6e0000000200 */
[C---:B------:R-:W-:Y:S08]  /*2070*/  HMMA.16816.F32 R16, R172.reuse, R20, R16 ;  /* 0x00000014ac10723c */ /* 0x040ff00000001810 */
[----:B------:R-:W-:Y:S01]  /*2080*/  HMMA.16816.F32 R8, R172, R22, R8 ;  /* 0x00000016ac08723c */ /* 0x000fe20000001808 */
[----:B------:R-:W1:Y:S01]  /*2090*/  LDSM.16.M88.4 R20, [R194+0x5800] ;  /* 0x00580000c214783b */ /* 0x000e620000000200 */
[----:B------:R-:W-:-:S06]  /*20a0*/  DEPBAR.LE SB0, 0x0 ;  /* 0x000080000000791a */ /* 0x000fcc0000000000 */
        /* <DEDUP_REMOVED lines=8> */
[C---:B-1----:R-:W-:Y:S08]  /*2130*/  HMMA.16816.F32 R48, R172.reuse, R84, R48 ;  /* 0x00000054ac30723c */ /* 0x042ff00000001830 */
[----:B------:R-:W-:Y:S08]  /*2140*/  HMMA.16816.F32 R44, R172, R86, R44 ;  /* 0x00000056ac2c723c */ /* 0x000ff0000000182c */
[C---:B------:R-:W-:Y:S08]  /*2150*/  HMMA.16816.F32 R16, R176.reuse, R40, R16 ;  /* 0x00000028b010723c */ /* 0x040ff00000001810 */
[C---:B------:R-:W-:Y:S08]  /*2160*/  HMMA.16816.F32 R8, R176.reuse, R42, R8 ;  /* 0x0000002ab008723c */ /* 0x040ff00000001808 */
[C---:B---3--:R-:W-:Y:S08]  /*2170*/  HMMA.16816.F32 R80, R176.reuse, R36, R80 ;  /* 0x00000024b050723c */ /* 0x048ff00000001850 */
[C---:B------:R-:W-:Y:S08]  /*2180*/  HMMA.16816.F32 R76, R176.reuse, R38, R76 ;  /* 0x00000026b04c723c */ /* 0x040ff0000000184c */
[C---:B--2---:R-:W-:Y:S08]  /*2190*/  HMMA.16816.F32 R72, R176.reuse, R32, R72 ;  /* 0x00000020b048723c */ /* 0x044ff00000001848 */
[C---:B------:R-:W-:Y:S08]  /*21a0*/  HMMA.16816.F32 R68, R176.reuse, R34, R68 ;  /* 0x00000022b044723c */ /* 0x040ff00000001844 */
[C---:B----4-:R-:W-:Y:S08]  /*21b0*/  HMMA.16816.F32 R64, R176.reuse, R28, R64 ;  /* 0x0000001cb040723c */ /* 0x050ff00000001840 */
[C---:B------:R-:W-:Y:S08]  /*21c0*/  HMMA.16816.F32 R60, R176.reuse, R30, R60 ;  /* 0x0000001eb03c723c */ /* 0x040ff0000000183c */
[C---:B-----5:R-:W-:Y:S08]  /*21d0*/  HMMA.16816.F32 R56, R176.reuse, R24, R56 ;  /* 0x00000018b038723c */ /* 0x060ff00000001838 */
[C---:B------:R-:W-:Y:S08]  /*21e0*/  HMMA.16816.F32 R52, R176.reuse, R26, R52 ;  /* 0x0000001ab034723c */ /* 0x040ff00000001834 */
[C---:B------:R-:W-:Y:S08]  /*21f0*/  HMMA.16816.F32 R48, R176.reuse, R20, R48 ;  /* 0x00000014b030723c */ /* 0x040ff00000001830 */
[----:B------:R-:W-:Y:S01]  /*2200*/  HMMA.16816.F32 R44, R176, R22, R44 ;  /* 0x00000016b02c723c */ /* 0x000fe2000000182c */
[----:B------:R-:W-:Y:S06]  /*2210*/  BAR.SYNC.DEFER_BLOCKING 0x0 ;  /* 0x0000000000007b1d */ /* 0x000fec0000010000 */
[----:B------:R-:W-:Y:S05]  /*2220*/  @!P0 BRA `(.L_x_160) ;  /* 0x000001a000008947 */ /* 0x000fea0003800000 */
[----:B------:R-:W-:Y:S01]  /*2230*/  IADD3 R21, R14, -0x2, RZ ;  /* 0xfffffffe0e157810 */ /* 0x000fe20007ffe0ff */
[----:B------:R-:W-:-:S02]  /*2240*/  USHF.L.U32 UR4, UR6, 0x6, URZ ;  /* 0x0000000606047899 */ /* 0x000fc4000800063f */
[----:B------:R-:W-:Y:S01]  /*2250*/  USHF.L.U64.HI UR6, UR6, 0x6, UR7 ;  /* 0x0000000606067899 */ /* 0x000fe20008010207 */
[----:B------:R-:W-:Y:S01]  /*2260*/  SHF.R.S32.HI R7, RZ, 0x1f, R21 ;  /* 0x0000001fff077819 */ /* 0x000fe20000011415 */
[----:B------:R-:W-:Y:S02]  /*2270*/  IMAD R12, R12, R21, RZ ;  /* 0x000000150c0c7224 */ /* 0x000fe400078e02ff */
[----:B------:R-:W-:-:S04]  /*2280*/  IMAD.WIDE.U32 R20, R21, R108, R212 ;  /* 0x0000006c15147225 */ /* 0x000fc800078e00d4 */
[----:B------:R-:W-:Y:S01]  /*2290*/  IMAD R4, R7, R108, R12 ;  /* 0x0000006c07047224 */ /* 0x000fe200078e020c */
[----:B------:R-:W-:Y:S01]  /*22a0*/  LEA R6, P0, R20, c[0x0][0x1c8], 0x1 ;  /* 0x0000720014067a11 */ /* 0x000fe200078008ff */
[----:B------:R-:W-:Y:S02]  /*22b0*/  IMAD.U32 R0, RZ, RZ, UR4 ;  /* 0x00000004ff007e24 */ /* 0x000fe4000f8e00ff */
[----:B------:R-:W-:-:S03]  /*22c0*/  IMAD.IADD R4, R21, 0x1, R4 ;  /* 0x0000000115047824 */ /* 0x000fc600078e0204 */
[----:B------:R-:W-:Y:S02]  /*22d0*/  IADD3 R22, P2, P1, R0, 0x80, R6 ;  /* 0x0000008000167810 */ /* 0x000fe4000795e006 */
[----:B------:R-:W-:Y:S02]  /*22e0*/  LEA.HI.X R7, R20, c[0x0][0x1cc], R4, 0x1, P0 ;  /* 0x0000730014077a11 */ /* 0x000fe400000f0c04 */
[----:B------:R-:W-:Y:S02]  /*22f0*/  IADD3 R20, P0, R6, UR4, RZ ;  /* 0x0000000406147c10 */ /* 0x000fe4000ff1e0ff */
[----:B------:R-:W-:Y:S01]  /*2300*/  IADD3.X R23, RZ, UR6, R7, P2, P1 ;  /* 0x00000006ff177c10 */ /* 0x000fe200097e2407 */
[----:B------:R-:W-:Y:S01]  /*2310*/  @!PT LDS RZ, [RZ] ;  /* 0x00000000fffff984 */ /* 0x000fe20000000800 */
[----:B------:R-:W-:Y:S01]  /*2320*/  @!PT LDS RZ, [RZ] ;  /* 0x00000000fffff984 */ /* 0x000fe20000000800 */
[----:B------:R-:W-:Y:S01]  /*2330*/  @!PT LDS RZ, [RZ] ;  /* 0x00000000fffff984 */ /* 0x000fe20000000800 */
[----:B------:R1:W-:Y:S01]  /*2340*/  LDGSTS.E.BYPASS.LTC128B.128 [R208+0x8100], [R6.64], !P6 ;  /* 0x0810000006d07fae */ /* 0x0003e2000f101d4a */
[----:B------:R-:W-:Y:S02]  /*2350*/  IADD3.X R21, R7, UR6, RZ, P0, !PT ;  /* 0x0000000607157c10 */ /* 0x000fe400087fe4ff */
[----:B------:R-:W-:Y:S01]  /*2360*/  IADD3 R24, P0, R20, UR4, RZ ;  /* 0x0000000414187c10 */ /* 0x000fe2000ff1e0ff */
[----:B------:R1:W-:Y:S03]  /*2370*/  LDGSTS.E.BYPASS.LTC128B.128 [R208+0xb100], [R6.64+0x80], !P5 ;  /* 0x0b10008006d07fae */ /* 0x0003e6000e901d4a */
[----:B------:R-:W-:Y:S01]  /*2380*/  IADD3.X R25, R21, UR6, RZ, P0, !PT ;  /* 0x0000000615197c10 */ /* 0x000fe200087fe4ff */
[----:B------:R1:W-:Y:S04]  /*2390*/  LDGSTS.E.BYPASS.LTC128B.128 [R208+0x9100], [R20.64], !P6 ;  /* 0x0910000014d07fae */ /* 0x0003e8000f101d4a */
[----:B------:R1:W-:Y:S04]  /*23a0*/  LDGSTS.E.BYPASS.LTC128B.128 [R208+0xc100], [R22.64], !P5 ;  /* 0x0c10000016d07fae */ /* 0x0003e8000e901d4a */
[----:B------:R1:W-:Y:S04]  /*23b0*/  LDGSTS.E.BYPASS.LTC128B.128 [R208+0xa100], [R24.64], !P6 ;  /* 0x0a10000018d07fae */ /* 0x0003e8000f101d4a */
[----:B------:R1:W-:Y:S02]  /*23c0*/  LDGSTS.E.BYPASS.LTC128B.128 [R208+0xd100], [R24.64+0x80], !P5 ;  /* 0x0d10008018d07fae */ /* 0x0003e4000e901d4a */
.L_x_160:
[----:B-1----:R-:W-:Y:S01]  /*23d0*/  LOP3.LUT R7, R106, 0xffffffe0, RZ, 0xc0, !PT ;  /* 0xffffffe06a077812 */ /* 0x002fe200078ec0ff */
[----:B------:R-:W-:Y:S01]  /*23e0*/  ULDC UR7, c[0x0][0x324] ;  /* 0x0000c90000077ab9 */ /* 0x000fe20000000800 */
[----:B------:R-:W-:Y:S01]  /*23f0*/  LEA.HI R21, R107, R104, RZ, 0x2 ;  /* 0x000000686b157211 */ /* 0x000fe200078f10ff */
[----:B------:R-:W-:Y:S01]  /*2400*/  ULOP3.LUT UR7, URZ, UR7, URZ, 0x33, !UPT ;  /* 0x000000073f077292 */ /* 0x000fe2000f8e333f */
[----:B------:R-:W-:Y:S01]  /*2410*/  SHF.R.S32.HI R12, RZ, 0x1f, R105 ;  /* 0x0000001fff0c7819 */ /* 0x000fe20000011469 */
[----:B------:R-:W-:Y:S01]  /*2420*/  IMAD.IADD R0, R104, 0x1, -R7 ;  /* 0x0000000168007824 */ /* 0x000fe200078e0a07 */
[----:B------:R-:W-:Y:S01]  /*2430*/  LOP3.LUT R21, R21, 0xfffffffc, RZ, 0xc0, !PT ;  /* 0xfffffffc15157812 */ /* 0x000fe200078ec0ff */
[----:B------:R-:W0:Y:S01]  /*2440*/  LDGDEPBAR ;  /* 0x00000000000079af */ /* 0x000e220000000000 */
[----:B------:R-:W-:-:S02]  /*2450*/  LEA.HI R12, R12, R105, RZ, 0x3 ;  /* 0x000000690c0c7211 */ /* 0x000fc400078f18ff */
[----:B------:R-:W-:Y:S01]  /*2460*/  SHF.R.S32.HI R7, RZ, 0x1f, R0 ;  /* 0x0000001fff077819 */ /* 0x000fe20000011400 */
[----:B------:R-:W-:Y:S01]  /*2470*/  IMAD.IADD R104, R104, 0x1, -R21 ;  /* 0x0000000168687824 */ /* 0x000fe200078e0a15 */
[----:B------:R-:W-:Y:S02]  /*2480*/  LOP3.LUT R12, R12, 0xffffff8, RZ, 0xc0, !PT ;  /* 0x0ffffff80c0c7812 */ /* 0x000fe400078ec0ff */
[----:B------:R-:W-:Y:S02]  /*2490*/  LEA.HI R4, R7, R0, RZ, 0x2 ;  /* 0x0000000007047211 */ /* 0x000fe400078f10ff */
[----:B------:R-:W-:Y:S01]  /*24a0*/  LEA.HI R6, R104, R104, RZ, 0x1 ;  /* 0x0000006868067211 */ /* 0x000fe200078f08ff */
[----:B------:R-:W-:Y:S01]  /*24b0*/  IMAD.IADD R12, R105, 0x1, -R12 ;  /* 0x00000001690c7824 */ /* 0x000fe200078e0a0c */
[----:B------:R-:W-:Y:S02]  /*24c0*/  LEA.HI.SX32 R7, R4, R13, 0x1e ;  /* 0x0000000d04077211 */ /* 0x000fe400078ff2ff */
[----:B------:R-:W-:-:S03]  /*24d0*/  LOP3.LUT R21, R6, 0x1ffffffe, RZ, 0xc0, !PT ;  /* 0x1ffffffe06157812 */ /* 0x000fc600078ec0ff */
[----:B------:R-:W-:Y:S02]  /*24e0*/  IMAD R7, R12, 0x10, R7 ;  /* 0x000000100c077824 */ /* 0x000fe400078e0207 */
[----:B------:R-:W-:Y:S01]  /*24f0*/  IMAD.IADD R104, R104, 0x1, -R21 ;  /* 0x0000000168687824 */ /* 0x000fe200078e0a15 */
[----:B------:R-:W-:-:S03]  /*2500*/  LOP3.LUT R21, R4, 0x7ffffffc, RZ, 0xc0, !PT ;  /* 0x7ffffffc04157812 */ /* 0x000fc600078ec0ff */
[----:B------:R-:W-:Y:S02]  /*2510*/  IMAD R209, R104, 0x8, R7 ;  /* 0x0000000868d17824 */ /* 0x000fe400078e0207 */
[----:B------:R-:W-:Y:S01]  /*2520*/  IMAD.IADD R214, R0, 0x1, -R21 ;  /* 0x0000000100d67824 */ /* 0x000fe200078e0a15 */
[----:B------:R-:W-:Y:S01]  /*2530*/  IADD3.X R21, R15, c[0x0][0x1d0], RZ, PT, !PT ;  /* 0x000074000f157a10 */ /* 0x000fe20003ffe4ff */
[----:B------:R-:W-:-:S04]  /*2540*/  @P4 IMAD.HI.U32 R6, R209, c[0x0][0x2c8], RZ ;  /* 0x0000b200d1064a27 */ /* 0x000fc800078e00ff */
[----:B------:R-:W-:Y:S01]  /*2550*/  IMAD.MOV.U32 R24, RZ, RZ, R209 ;  /* 0x000000ffff187224 */ /* 0x000fe200078e00d1 */
[----:B------:R-:W-:Y:S01]  /*2560*/  @P4 SHF.R.U32.HI R24, RZ, c[0x0][0x2cc], R6 ;  /* 0x0000b300ff184a19 */ /* 0x000fe20000011606 */
[----:B------:R-:W-:-:S04]  /*2570*/  IMAD.SHL.U32 R214, R214, 0x2, RZ ;  /* 0x00000002d6d67824 */ /* 0x000fc800078e00ff */
[----:B------:R-:W1:Y:S01]  /*2580*/  SHFL.IDX PT, R7, R24, RZ, 0x1c1f ;  /* 0x001c1fff18077589 */ /* 0x000e6200000e0000 */
[--C-:B------:R-:W-:Y:S01]  /*2590*/  IADD3 R20, R21, -c[0x0][0x168], -R214.reuse ;  /* 0x80005a0015147a10 */ /* 0x100fe20007ffe8d6 */
[----:B------:R-:W-:Y:S01]  /*25a0*/  IMAD.IADD R4, R15, 0x1, -R214 ;  /* 0x000000010f047824 */ /* 0x000fe200078e0ad6 */
[----:B------:R-:W-:Y:S02]  /*25b0*/  IADD3 R6, -R214, c[0x0][0x1d0], R15 ;  /* 0x00007400d6067a10 */ /* 0x000fe40007ffe10f */
[C---:B------:R-:W-:Y:S02]  /*25c0*/  IADD3 R22, R20.reuse, c[0x0][0x328], RZ ;  /* 0x0000ca0014167a10 */ /* 0x040fe40007ffe0ff */
[----:B------:R-:W-:-:S03]  /*25d0*/  IADD3 R20, R20, UR7, RZ ;  /* 0x0000000714147c10 */ /* 0x000fc6000fffe0ff */
[--C-:B-1----:R-:W-:Y:S02]  /*25e0*/  IMAD.IADD R21, R22, 0x1, R7.reuse ;  /* 0x0000000116157824 */ /* 0x102fe400078e0207 */
[----:B------:R-:W-:-:S03]  /*25f0*/  IMAD.IADD R26, R20, 0x1, R7 ;  /* 0x00000001141a7824 */ /* 0x000fc600078e0207 */
[----:B------:R-:W-:Y:S01]  /*2600*/  IMNMX R28, R21, R6, PT ;  /* 0x00000006151c7217 */ /* 0x000fe20003800200 */
[----:B------:R-:W-:Y:S05]  /*2610*/  @!P3 BRA `(.L_x_161) ;  /* 0x000001500000b947 */ /* 0x000fea0003800000 */
[----:B------:R-:W-:Y:S01]  /*2620*/  IADD3 R7, R7, c[0x0][0x1d0], RZ ;  /* 0x0000740007077a10 */ /* 0x000fe20007ffe0ff */
[----:B------:R-:W-:Y:S03]  /*2630*/  BSSY B0, `(.L_x_162) ;  /* 0x000000f000007945 */ /* 0x000fe60003800000 */
[----:B------:R-:W-:-:S04]  /*2640*/  IADD3 R7, R7, -c[0x0][0x168], RZ ;  /* 0x80005a0007077a10 */ /* 0x000fc80007ffe0ff */
        /* <DEDUP_REMOVED lines=9> */
.L_x_163:
[----:B------:R-:W-:-:S04]  /*26e0*/  MOV R0, c[0x0][0x32c] ;  /* 0x0000cb0000007a02 */ /* 0x000fc80000000f00 */
[----:B------:R-:W-:-:S13]  /*26f0*/  ISETP.NE.AND P0, PT, R0, 0x1, PT ;  /* 0x000000010000780c */ /* 0x000fda0003f05270 */
[----:B------:R-:W-:-:S05]  /*2700*/  @P0 IMAD.HI.U32 R0, R7, c[0x0][0x330], RZ ;  /* 0x0000cc0007000a27 */ /* 0x000fca00078e00ff */
[----:B------:R-:W-:Y:S02]  /*2710*/  @P0 SHF.R.U32.HI R7, RZ, c[0x0][0x334], R0 ;  /* 0x0000cd00ff070a19 */ /* 0x000fe40000011600 */
.L_x_164:
[----:B------:R-:W-:Y:S05]  /*2720*/  BSYNC B0 ;  /* 0x0000000000007941 */ /* 0x000fea0003800000 */
.L_x_162:
[----:B------:R-:W-:-:S05]  /*2730*/  IMAD R21, R7, c[0x0][0x32c], R4 ;  /* 0x0000cb0007157a24 */ /* 0x000fca00078e0204 */
[----:B------:R-:W-:Y:S02]  /*2740*/  IADD3 R7, R21, c[0x0][0x32c], RZ ;  /* 0x0000cb0015077a10 */ /* 0x000fe40007ffe0ff */
[----:B------:R-:W-:Y:S02]  /*2750*/  IMNMX R26, R26, R21, !PT ;  /* 0x000000151a1a7217 */ /* 0x000fe40007800200 */
[----:B------:R-:W-:Y:S02]  /*2760*/  IMNMX R28, R28, R7, PT ;  /* 0x000000071c1c7217 */ /* 0x000fe40003800200 */
.L_x_161:
[C---:B------:R-:W-:Y:S02]  /*2770*/  ISETP.GE.AND P0, PT, R15.reuse, 0x2, PT ;  /* 0x000000020f00780c */ /* 0x040fe40003f06270 */
[----:B------:R-:W-:Y:S02]  /*2780*/  ISETP.GE.AND P1, PT, R15, 0x9, PT ;  /* 0x000000090f00780c */ /* 0x000fe40003f26270 */
[----:B------:R-:W-:Y:S02]  /*2790*/  P2R R0, PR, RZ, 0x1 ;  /* 0x00000001ff007803 */ /* 0x000fe40000000000 */
[----:B------:R-:W-:-:S02]  /*27a0*/  ISETP.GT.AND P0, PT, R26, 0x1, !P0 ;  /* 0x000000011a00780c */ /* 0x000fc40004704270 */
[----:B------:R-:W-:Y:S02]  /*27b0*/  P2R R87, PR, RZ, 0x2 ;  /* 0x00000002ff577803 */ /* 0x000fe40000000000 */
[----:B------:R-:W-:Y:S02]  /*27c0*/  ISETP.LT.OR P0, PT, R28, 0x2, P0 ;  /* 0x000000021c00780c */ /* 0x000fe40000701670 */
[----:B------:R-:W-:Y:S02]  /*27d0*/  ISETP.GE.AND P2, PT, R15, 0x59, PT ;  /* 0x000000590f00780c */ /* 0x000fe40003f46270 */
[----:B------:R-:W-:Y:S02]  /*27e0*/  FSEL R27, R17, -INF , !P0 ;  /* 0xff800000111b7808 */ /* 0x000fe40004000000 */
[----:B------:R-:W-:Y:S02]  /*27f0*/  ISETP.GT.AND P0, PT, R26, 0x8, !P1 ;  /* 0x000000081a00780c */ /* 0x000fe40004f04270 */
[----:B------:R-:W-:-:S02]  /*2800*/  ISETP.GE.AND P1, PT, R15, 0xa, PT ;  /* 0x0000000a0f00780c */ /* 0x000fc40003f26270 */
[----:B------:R-:W-:Y:S02]  /*2810*/  ISETP.LT.OR P0, PT, R28, 0x9, P0 ;  /* 0x000000091c00780c */ /* 0x000fe40000701670 */
[----:B------:R-:W-:Y:S02]  /*2820*/  P2R R86, PR, RZ, 0x2 ;  /* 0x00000002ff567803 */ /* 0x000fe40000000000 */
[----:B------:R-:W-:Y:S02]  /*2830*/  FSEL R25, R8, -INF , !P0 ;  /* 0xff80000008197808 */ /* 0x000fe40004000000 */
[----:B------:R-:W-:Y:S02]  /*2840*/  ISETP.GT.AND P0, PT, R26, 0x9, !P1 ;  /* 0x000000091a00780c */ /* 0x000fe40004f04270 */
[----:B------:R-:W-:Y:S02]  /*2850*/  ISETP.GE.AND P1, PT, R15, 0x11, PT ;  /* 0x000000110f00780c */ /* 0x000fe40003f26270 */
[----:B------:R-:W-:-:S02]  /*2860*/  ISETP.LT.OR P0, PT, R28, 0xa, P0 ;  /* 0x0000000a1c00780c */ /* 0x000fc40000701670 */
[----:B------:R-:W-:Y:S02]  /*2870*/  P2R R85, PR, RZ, 0x2 ;  /* 0x00000002ff557803 */ /* 0x000fe40000000000 */
[----:B------:R-:W-:Y:S02]  /*2880*/  FSEL R23, R9, -INF , !P0 ;  /* 0xff80000009177808 */ /* 0x000fe40004000000 */
[----:B------:R-:W-:Y:S02]  /*2890*/  ISETP.GT.AND P0, PT, R26, 0x10, !P1 ;  /* 0x000000101a00780c */ /* 0x000fe40004f04270 */
[----:B------:R-:W-:Y:S02]  /*28a0*/  ISETP.GE.AND P1, PT, R15, 0x12, PT ;  /* 0x000000120f00780c */ /* 0x000fe40003f26270 */
[----:B------:R-:W-:Y:S02]  /*28b0*/  ISETP.LT.OR P0, PT, R28, 0x11, P0 ;  /* 0x000000111c00780c */ /* 0x000fe40000701670 */
[----:B------:R-:W-:-:S02]  /*28c0*/  P2R R84, PR, RZ, 0x2 ;  /* 0x00000002ff547803 */ /* 0x000fc40000000000 */
[----:B------:R-:W-:Y:S02]  /*28d0*/  FSEL R21, R80, -INF , !P0 ;  /* 0xff80000050157808 */ /* 0x000fe40004000000 */
[----:B------:R-:W-:Y:S02]  /*28e0*/  ISETP.GT.AND P0, PT, R26, 0x11, !P1 ;  /* 0x000000111a00780c */ /* 0x000fe40004f04270 */
[----:B------:R-:W-:Y:S02]  /*28f0*/  ISETP.GE.AND P1, PT, R15, 0x19, PT ;  /* 0x000000190f00780c */ /* 0x000fe40003f26270 */
[----:B------:R-:W-:Y:S02]  /*2900*/  ISETP.LT.OR P0, PT, R28, 0x12, P0 ;  /* 0x000000121c00780c */ /* 0x000fe40000701670 */
[----:B------:R-:W-:Y:S02]  /*2910*/  P2R R80, PR, RZ, 0x2 ;  /* 0x00000002ff507803 */ /* 0x000fe40000000000 */
[----:B------:R-:W-:-:S02]  /*2920*/  FSEL R17, R81, -INF , !P0 ;  /* 0xff80000051117808 */ /* 0x000fc40004000000 */
[----:B------:R-:W-:Y:S02]  /*2930*/  ISETP.GT.AND P0, PT, R26, 0x18, !P1 ;  /* 0x000000181a00780c */ /* 0x000fe40004f04270 */
[----:B------:R-:W-:Y:S02]  /*2940*/  ISETP.GE.AND P1, PT, R15, 0x1a, PT ;  /* 0x0000001a0f00780c */ /* 0x000fe40003f26270 */
[----:B------:R-:W-:Y:S02]  /*2950*/  ISETP.LT.OR P0, PT, R28, 0x19, P0 ;  /* 0x000000191c00780c */ /* 0x000fe40000701670 */
[----:B------:R-:W-:Y:S02]  /*2960*/  P2R R8, PR, RZ, 0x2 ;  /* 0x00000002ff087803 */ /* 0x000fe40000000000 */
[----:B------:R-:W-:Y:S02]  /*2970*/  FSEL R7, R76, -INF , !P0 ;  /* 0xff8000004c077808 */ /* 0x000fe40004000000 */
[----:B------:R-:W-:-:S02]  /*2980*/  ISETP.GT.AND P0, PT, R26, 0x19, !P1 ;  /* 0x000000191a00780c */ /* 0x000fc40004f04270 */
[----:B------:R-:W-:Y:S02]  /*2990*/  ISETP.GE.AND P1, PT, R15, 0x21, PT ;  /* 0x000000210f00780c */ /* 0x000fe40003f26270 */
[----:B------:R-:W-:Y:S02]  /*29a0*/  ISETP.LT.OR P0, PT, R28, 0x1a, P0 ;  /* 0x0000001a1c00780c */ /* 0x000fe40000701670 */
[----:B------:R-:W-:Y:S02]  /*29b0*/  P2R R76, PR, RZ, 0x2 ;  /* 0x00000002ff4c7803 */ /* 0x000fe40000000000 */
[----:B------:R-:W-:Y:S02]  /*29c0*/  FSEL R9, R77, -INF , !P0 ;  /* 0xff8000004d097808 */ /* 0x000fe40004000000 */
[----:B------:R-:W-:Y:S02]  /*29d0*/  ISETP.GT.AND P0, PT, R26, 0x20, !P1 ;  /* 0x000000201a00780c */ /* 0x000fe40004f04270 */
[----:B------:R-:W-:-:S02]  /*29e0*/  ISETP.GE.AND P1, PT, R15, 0x22, PT ;  /* 0x000000220f00780c */ /* 0x000fc40003f26270 */
[----:B------:R-:W-:-:S04]  /*29f0*/  ISETP.LT.OR P0, PT, R28, 0x21, P0 ;  /* 0x000000211c00780c */ /* 0x000fc80000701670 */
[----:B------:R-:W-:Y:S02]  /*2a00*/  FSEL R37, R72, -INF , !P0 ;  /* 0xff80000048257808 */ /* 0x000fe40004000000 */
[----:B------:R-:W-:Y:S02]  /*2a10*/  ISETP.GT.AND P0, PT, R26, 0x21, !P1 ;  /* 0x000000211a00780c */ /* 0x000fe40004f04270 */
[----:B------:R-:W-:Y:S02]  /*2a20*/  P2R R72, PR, RZ, 0x2 ;  /* 0x00000002ff487803 */ /* 0x000fe40000000000 */
[----:B------:R-:W-:Y:S02]  /*2a30*/  ISETP.LT.OR P0, PT, R28, 0x22, P0 ;  /* 0x000000221c00780c */ /* 0x000fe40000701670 */
[----:B------:R-:W-:Y:S02]  /*2a40*/  ISETP.GE.AND P1, PT, R15, 0x29, PT ;  /* 0x000000290f00780c */ /* 0x000fe40003f26270 */
[----:B------:R-:W-:-:S02]  /*2a50*/  FSEL R35, R73, -INF , !P0 ;  /* 0xff80000049237808 */ /* 0x000fc40004000000 */
[----:B------:R-:W-:Y:S02]  /*2a60*/  ISETP.GT.AND P0, PT, R26, 0x28, !P1 ;  /* 0x000000281a00780c */ /* 0x000fe40004f04270 */
[----:B------:R-:W-:Y:S02]  /*2a70*/  P2R R43, PR, RZ, 0x2 ;  /* 0x00000002ff2b7803 */ /* 0x000fe40000000000 */
[----:B------:R-:W-:Y:S02]  /*2a80*/  ISETP.LT.OR P0, PT, R28, 0x29, P0 ;  /* 0x000000291c00780c */ /* 0x000fe40000701670 */
[----:B------:R-:W-:Y:S02]  /*2a90*/  ISETP.GE.AND P1, PT, R15, 0x2a, PT ;  /* 0x0000002a0f00780c */ /* 0x000fe40003f26270 */
[----:B------:R-:W-:Y:S02]  /*2aa0*/  FSEL R33, R68, -INF , !P0 ;  /* 0xff80000044217808 */ /* 0x000fe40004000000 */
[----:B------:R-:W-:-:S02]  /*2ab0*/  ISETP.GT.AND P0, PT, R26, 0x29, !P1 ;  /* 0x000000291a00780c */ /* 0x000fc40004f04270 */
[----:B------:R-:W-:Y:S02]  /*2ac0*/  P2R R42, PR, RZ, 0x2 ;  /* 0x00000002ff2a7803 */ /* 0x000fe40000000000 */
[----:B------:R-:W-:Y:S02]  /*2ad0*/  ISETP.LT.OR P0, PT, R28, 0x2a, P0 ;  /* 0x0000002a1c00780c */ /* 0x000fe40000701670 */
[----:B------:R-:W-:Y:S02]  /*2ae0*/  ISETP.GE.AND P1, PT, R15, 0x31, PT ;  /* 0x000000310f00780c */ /* 0x000fe40003f26270 */
[----:B------:R-:W-:Y:S02]  /*2af0*/  FSEL R119, R69, -INF , !P0 ;  /* 0xff80000045777808 */ /* 0x000fe40004000000 */
[----:B------:R-:W-:Y:S02]  /*2b00*/  ISETP.GT.AND P0, PT, R26, 0x30, !P1 ;  /* 0x000000301a00780c */ /* 0x000fe40004f04270 */
[----:B------:R-:W-:-:S02]  /*2b10*/  P2R R41, PR, RZ, 0x2 ;  /* 0x00000002ff297803 */ /* 0x000fc40000000000 */
[----:B------:R-:W-:Y:S02]  /*2b20*/  ISETP.LT.OR P0, PT, R28, 0x31, P0 ;  /* 0x000000311c00780c */ /* 0x000fe40000701670 */
[----:B------:R-:W-:Y:S02]  /*2b30*/  ISETP.GE.AND P1, PT, R15, 0x32, PT ;  /* 0x000000320f00780c */ /* 0x000fe40003f26270 */
[----:B------:R-:W-:Y:S02]  /*2b40*/  FSEL R139, R64, -INF , !P0 ;  /* 0xff800000408b7808 */ /* 0x000fe40004000000 */
[----:B------:R-:W-:Y:S02]  /*2b50*/  ISETP.GT.AND P0, PT, R26, 0x31, !P1 ;  /* 0x000000311a00780c */ /* 0x000fe40004f04270 */
[----:B------:R-:W-:Y:S02]  /*2b60*/  P2R R40, PR, RZ, 0x2 ;  /* 0x00000002ff287803 */ /* 0x000fe40000000000 */
[----:B------:R-:W-:-:S02]  /*2b70*/  ISETP.LT.OR P0, PT, R28, 0x32, P0 ;  /* 0x000000321c00780c */ /* 0x000fc40000701670 */
[----:B------:R-:W-:Y:S02]  /*2b80*/  ISETP.GE.AND P1, PT, R15, 0x39, PT ;  /* 0x000000390f00780c */ /* 0x000fe40003f26270 */
[----:B------:R-:W-:Y:S02]  /*2b90*/  FSEL R155, R65, -INF , !P0 ;  /* 0xff800000419b7808 */ /* 0x000fe40004000000 */
[----:B------:R-:W-:Y:S02]  /*2ba0*/  ISETP.GT.AND P0, PT, R26, 0x38, !P1 ;  /* 0x000000381a00780c */ /* 0x000fe40004f04270 */
[----:B------:R-:W-:Y:S02]  /*2bb0*/  P2R R39, PR, RZ, 0x2 ;  /* 0x00000002ff277803 */ /* 0x000fe40000000000 */
[----:B------:R-:W-:Y:S02]  /*2bc0*/  ISETP.LT.OR P0, PT, R28, 0x39, P0 ;  /* 0x000000391c00780c */ /* 0x000fe40000701670 */
[----:B------:R-:W-:-:S02]  /*2bd0*/  ISETP.GE.AND P1, PT, R15, 0x3a, PT ;  /* 0x0000003a0f00780c */ /* 0x000fc40003f26270 */
        /* <DEDUP_REMOVED lines=36> */
[----:B------:R-:W-:-:S04]  /*2e20*/  ISETP.GT.AND P0, PT, R26, 0x58, !P2 ;  /* 0x000000581a00780c */ /* 0x000fc80005704270 */
[----:B------:R-:W-:-:S04]  /*2e30*/  ISETP.LT.OR P0, PT, R28, 0x59, P0 ;  /* 0x000000591c00780c */ /* 0x000fc80000701670 */
[----:B------:R-:W-:Y:S02]  /*2e40*/  FSEL R133, R44, -INF , !P0 ;  /* 0xff8000002c857808 */ /* 0x000fe40004000000 */
[----:B------:R-:W-:Y:S02]  /*2e50*/  ISETP.GT.AND P0, PT, R26, RZ, !P1 ;  /* 0x000000ff1a00720c */ /* 0x000fe40004f04270 */
[----:B------:R-:W-:Y:S02]  /*2e60*/  P2R R44, PR, RZ, 0x2 ;  /* 0x00000002ff2c7803 */ /* 0x000fe40000000000 */
[----:B------:R-:W-:Y:S02]  /*2e70*/  ISETP.LT.OR P0, PT, R28, 0x1, P0 ;  /* 0x000000011c00780c */ /* 0x000fe40000701670 */
[----:B------:R-:W-:Y:S02]  /*2e80*/  ISETP.GE.AND P1, PT, R15, 0x5a, PT ;  /* 0x0000005a0f00780c */ /* 0x000fe40003f26270 */
[----:B------:R-:W-:-:S02]  /*2e90*/  FSEL R12, R16, -INF , !P0 ;  /* 0xff800000100c7808 */ /* 0x000fc40004000000 */
[----:B------:R-:W-:-:S04]  /*2ea0*/  ISETP.GT.AND P0, PT, R26, 0x59, !P1 ;  /* 0x000000591a00780c */ /* 0x000fc80004f04270 */
[----:B------:R-:W-:-:S04]  /*2eb0*/  ISETP.LT.OR P0, PT, R28, 0x5a, P0 ;  /* 0x0000005a1c00780c */ /* 0x000fc80000701670 */
[----:B------:R-:W-:Y:S02]  /*2ec0*/  FSEL R131, R45, -INF , !P0 ;  /* 0xff8000002d837808 */ /* 0x000fe40004000000 */
[----:B------:R-:W1:Y:S02]  /*2ed0*/  SHFL.IDX PT, R45, R24, 0x1, 0x1c1f ;  /* 0x003c1f00182d7f89 */ /* 0x000e6400000e0000 */
        /* <DEDUP_REMOVED lines=16> */
.L_x_167:
[----:B------:R-:W-:-:S04]  /*2fe0*/  MOV R6, c[0x0][0x32c] ;  /* 0x0000cb0000067a02 */ /* 0x000fc80000000f00 */
[----:B------:R-:W-:-:S13]  /*2ff0*/  ISETP.NE.AND P0, PT, R6, 0x1, PT ;  /* 0x000000010600780c */ /* 0x000fda0003f05270 */
[----:B------:R-:W-:-:S05]  /*3000*/  @P0 IMAD.HI.U32 R6, R45, c[0x0][0x330], RZ ;  /* 0x0000cc002d060a27 */ /* 0x000fca00078e00ff */
[----:B------:R-:W-:Y:S02]  /*3010*/  @P0 SHF.R.U32.HI R45, RZ, c[0x0][0x334], R6 ;  /* 0x0000cd00ff2d0a19 */ /* 0x000fe40000011606 */
.L_x_168:
[----:B------:R-:W-:Y:S05]  /*3020*/  BSYNC B0 ;  /* 0x0000000000007941 */ /* 0x000fea0003800000 */
.L_x_166:
[----:B------:R-:W-:-:S05]  /*3030*/  IMAD R45, R45, c[0x0][0x32c], R4 ;  /* 0x0000cb002d2d7a24 */ /* 0x000fca00078e0204 */
[----:B------:R-:W-:Y:S02]  /*3040*/  IADD3 R4, R45, c[0x0][0x32c], RZ ;  /* 0x0000cb002d047a10 */ /* 0x000fe40007ffe0ff */
[----:B------:R-:W-:Y:S02]  /*3050*/  IMNMX R22, R22, R45, !PT ;  /* 0x0000002d16167217 */ /* 0x000fe40007800200 */
[----:B------:R-:W-:Y:S02]  /*3060*/  IMNMX R15, R15, R4, PT ;  /* 0x000000040f0f7217 */ /* 0x000fe40003800200 */
.L_x_165:
[----:B------:R-:W-:Y:S01]  /*3070*/  ISETP.NE.AND P0, PT, R87, RZ, PT ;  /* 0x000000ff5700720c */ /* 0x000fe20003f05270 */
[----:B------:R-:W-:Y:S01]  /*3080*/  IMAD.SHL.U32 R204, R2, 0x2, RZ ;  /* 0x0000000202cc7824 */ /* 0x000fe200078e00ff */
[C---:B------:R-:W-:Y:S02]  /*3090*/  ISETP.GT.AND P2, PT, R22.reuse, 0x58, !P2 ;  /* 0x000000581600780c */ /* 0x040fe40005744270 */
[C---:B------:R-:W-:Y:S01]  /*30a0*/  ISETP.GT.AND P0, PT, R22.reuse, 0x8, !P0 ;  /* 0x000000081600780c */ /* 0x040fe20004704270 */
[----:B------:R-:W-:Y:S01]  /*30b0*/  IMAD R202, R5, 0x2, R204 ;  /* 0x0000000205ca7824 */ /* 0x000fe200078e02cc */
[----:B------:R-:W-:Y:S01]  /*30c0*/  ISETP.GT.AND P1, PT, R22, 0x59, !P1 ;  /* 0x000000591600780c */ /* 0x000fe20004f24270 */
[----:B------:R-:W-:Y:S01]  /*30d0*/  LDSM.16.MT88.4 R96, [R204+0x3100] ;  /* 0x00310000cc60783b */ /* 0x000fe20000004200 */
[----:B------:R-:W-:Y:S01]  /*30e0*/  ISETP.LT.OR P0, PT, R15, 0x9, P0 ;  /* 0x000000090f00780c */ /* 0x000fe20000701670 */
[----:B------:R-:W-:Y:S01]  /*30f0*/  IMAD R200, R3, 0x2, R202 ;  /* 0x0000000203c87824 */ /* 0x000fe200078e02ca */
[----:B------:R-:W-:Y:S01]  /*3100*/  ISETP.LT.OR P2, PT, R15, 0x59, P2 ;  /* 0x000000590f00780c */ /* 0x000fe20001741670 */
[----:B------:R-:W-:Y:S01]  /*3110*/  IMAD R201, R3, 0x2, R204 ;  /* 0x0000000203c97824 */ /* 0x000fe200078e02cc */
[----:B------:R-:W-:Y:S01]  /*3120*/  FSEL R6, R10, -INF , !P0 ;  /* 0xff8000000a067808 */ /* 0x000fe20004000000 */
[----:B------:R-:W-:Y:S01]  /*3130*/  LDSM.16.MT88.4 R108, [R204+0x100] ;  /* 0x00010000cc6c783b */ /* 0x000fe20000004200 */
[----:B------:R-:W-:-:S02]  /*3140*/  ISETP.NE.AND P0, PT, R86, RZ, PT ;  /* 0x000000ff5600720c */ /* 0x000fc40003f05270 */
[C---:B------:R-:W-:Y:S01]  /*3150*/  ISETP.LT.OR P1, PT, R15.reuse, 0x5a, P1 ;  /* 0x0000005a0f00780c */ /* 0x040fe20000f21670 */
[----:B------:R-:W-:Y:S01]  /*3160*/  LDSM.16.MT88.4 R88, [R200+0x100] ;  /* 0x00010000c858783b */ /* 0x000fe20000004200 */
[----:B------:R-:W-:Y:S02]  /*3170*/  ISETP.GT.AND P0, PT, R22, 0x9, !P0 ;  /* 0x000000091600780c */ /* 0x000fe40004704270 */
[----:B------:R-:W-:Y:S01]  /*3180*/  FSEL R130, R46, -INF , !P2 ;  /* 0xff8000002e827808 */ /* 0x000fe20005000000 */
[----:B------:R-:W-:Y:S01]  /*3190*/  LDSM.16.MT88.4 R104, [R202+0x3100] ;  /* 0x00310000ca68783b */ /* 0x000fe20000004200 */
[----:B------:R-:W-:Y:S02]  /*31a0*/  ISETP.LT.OR P0, PT, R15, 0xa, P0 ;  /* 0x0000000a0f00780c */ /* 0x000fe40000701670 */
[----:B------:R-:W-:Y:S02]  /*31b0*/  FSEL R128, R47, -INF , !P1 ;  /* 0xff8000002f807808 */ /* 0x000fe40004800000 */
[----:B------:R-:W-:-:S02]  /*31c0*/  FSEL R4, R11, -INF , !P0 ;  /* 0xff8000000b047808 */ /* 0x000fc40004000000 */
[----:B------:R-:W-:-:S04]  /*31d0*/  ISETP.NE.AND P0, PT, R85, RZ, PT ;  /* 0x000000ff5500720c */ /* 0x000fc80003f05270 */
[----:B------:R-:W-:-:S04]  /*31e0*/  ISETP.GT.AND P0, PT, R22, 0x10, !P0 ;  /* 0x000000101600780c */ /* 0x000fc80004704270 */
[----:B------:R-:W-:-:S04]  /*31f0*/  ISETP.LT.OR P0, PT, R15, 0x11, P0 ;  /* 0x000000110f00780c */ /* 0x000fc80000701670 */
[----:B------:R-:W-:Y:S02]  /*3200*/  FSEL R20, R82, -INF , !P0 ;  /* 0xff80000052147808 */ /* 0x000fe40004000000 */
[----:B------:R-:W-:-:S04]  /*3210*/  ISETP.NE.AND P0, PT, R84, RZ, PT ;  /* 0x000000ff5400720c */ /* 0x000fc80003f05270 */
[----:B------:R-:W-:-:S04]  /*3220*/  ISETP.GT.AND P0, PT, R22, 0x11, !P0 ;  /* 0x000000111600780c */ /* 0x000fc80004704270 */
[----:B------:R-:W-:-:S04]  /*3230*/  ISETP.LT.OR P0, PT, R15, 0x12, P0 ;  /* 0x000000120f00780c */ /* 0x000fc80000701670 */
[----:B------:R-:W-:Y:S02]  /*3240*/  FSEL R16, R83, -INF , !P0 ;  /* 0xff80000053107808 */ /* 0x000fe40004000000 */
[----:B------:R-:W-:Y:S02]  /*3250*/  ISETP.NE.AND P0, PT, R80, RZ, PT ;  /* 0x000000ff5000720c */ /* 0x000fe40003f05270 */
[----:B------:R-:W-:Y:S02]  /*3260*/  LDSM.16.MT88.4 R80, [R201+0x100] ;  /* 0x00010000c950783b */ /* 0x000fe40000004200 */
[----:B------:R-:W-:-:S04]  /*3270*/  ISETP.GT.AND P0, PT, R22, 0x18, !P0 ;  /* 0x000000181600780c */ /* 0x000fc80004704270 */
[----:B------:R-:W-:-:S04]  /*3280*/  ISETP.LT.OR P0, PT, R15, 0x19, P0 ;  /* 0x000000190f00780c */ /* 0x000fc80000701670 */
[----:B------:R-:W-:Y:S02]  /*3290*/  FSEL R10, R78, -INF , !P0 ;  /* 0xff8000004e0a7808 */ /* 0x000fe40004000000 */
        /* <DEDUP_REMOVED lines=12> */
[----:B------:R-:W-:Y:S01]  /*3360*/  ISETP.NE.AND P0, PT, R43, RZ, PT ;  /* 0x000000ff2b00720c */ /* 0x000fe20003f05270 */
[----:B------:R-:W-:Y:S03]  /*3370*/  LDSM.16.MT88.4 R72, [R202+0x100] ;  /* 0x00010000ca48783b */ /* 0x000fe60000004200 */
        /* <DEDUP_REMOVED lines=41> */
[----:B------:R-:W-:Y:S02]  /*3610*/  FMNMX.FTZ R0, R12, R27, !PT ;  /* 0x0000001b0c007209 */ /* 0x000fe40007810000 */
[----:B------:R-:W-:Y:S02]  /*3620*/  ISETP.GT.AND P0, PT, R22, 0x1, !P0 ;  /* 0x000000011600780c */ /* 0x000fe40004704270 */
[----:B------:R-:W-:Y:S02]  /*3630*/  FMNMX.FTZ R0, R25, R0, !PT ;  /* 0x0000000019007209 */ /* 0x000fe40007810000 */
[----:B------:R-:W-:-:S02]  /*3640*/  ISETP.LT.OR P0, PT, R15, 0x2, P0 ;  /* 0x000000020f00780c */ /* 0x000fc40000701670 */
[----:B------:R-:W-:Y:S02]  /*3650*/  FMNMX.FTZ R0, R23, R0, !PT ;  /* 0x0000000017007209 */ /* 0x000fe40007810000 */
[----:B------:R-:W-:Y:S02]  /*3660*/  FSEL R24, R19, -INF , !P0 ;  /* 0xff80000013187808 */ /* 0x000fe40004000000 */
[----:B------:R-:W-:Y:S02]  /*3670*/  ISETP.NE.AND P0, PT, R44, RZ, PT ;  /* 0x000000ff2c00720c */ /* 0x000fe40003f05270 */
[----:B------:R-:W-:Y:S02]  /*3680*/  FMNMX.FTZ R0, R21, R0, !PT ;  /* 0x0000000015007209 */ /* 0x000fe40007810000 */
[----:B------:R-:W-:Y:S02]  /*3690*/  ISETP.GT.AND P0, PT, R22, RZ, !P0 ;  /* 0x000000ff1600720c */ /* 0x000fe40004704270 */
[----:B------:R-:W-:-:S02]  /*36a0*/  FMNMX.FTZ R0, R17, R0, !PT ;  /* 0x0000000011007209 */ /* 0x000fc40007810000 */
[----:B------:R-:W-:Y:S02]  /*36b0*/  ISETP.LT.OR P0, PT, R15, 0x1, P0 ;  /* 0x000000010f00780c */ /* 0x000fe40000701670 */
[----:B------:R-:W-:Y:S02]  /*36c0*/  FMNMX.FTZ R0, R7, R0, !PT ;  /* 0x0000000007007209 */ /* 0x000fe40007810000 */
[----:B------:R-:W-:Y:S02]  /*36d0*/  FSEL R18, R18, -INF , !P0 ;  /* 0xff80000012127808 */ /* 0x000fe40004000000 */
[----:B------:R-:W-:Y:S02]  /*36e0*/  FMNMX.FTZ R0, R9, R0, !PT ;  /* 0x0000000009007209 */ /* 0x000fe40007810000 */
[----:B------:R-:W-:Y:S02]  /*36f0*/  FMNMX.FTZ R19, R18, R24, !PT ;  /* 0x0000001812137209 */ /* 0x000fe40007810000 */
[----:B------:R-:W-:-:S02]  /*3700*/  FMNMX.FTZ R0, R37, R0, !PT ;  /* 0x0000000025007209 */ /* 0x000fc40007810000 */
[----:B------:R-:W-:Y:S02]  /*3710*/  FMNMX.FTZ R19, R6, R19, !PT ;  /* 0x0000001306137209 */ /* 0x000fe40007810000 */
[----:B------:R-:W-:Y:S02]  /*3720*/  FMNMX.FTZ R0, R35, R0, !PT ;  /* 0x0000000023007209 */ /* 0x000fe40007810000 */
[----:B------:R-:W-:Y:S02]  /*3730*/  FMNMX.FTZ R19, R4, R19, !PT ;  /* 0x0000001304137209 */ /* 0x000fe40007810000 */
        /* <DEDUP_REMOVED lines=16> */
[----:B------:R-:W-:Y:S02]  /*3840*/  ISETP.NE.AND P0, PT, R30, RZ, PT ;  /* 0x000000ff1e00720c */ /* 0x000fe40003f05270 */
[----:B------:R-:W-:Y:S02]  /*3850*/  FMNMX.FTZ R19, R186, R19, !PT ;  /* 0x00000013ba137209 */ /* 0x000fe40007810000 */
[----:B------:R-:W-:Y:S02]  /*3860*/  FMNMX.FTZ R0, R167, R0, !PT ;  /* 0x00000000a7007209 */ /* 0x000fe40007810000 */
[----:B------:R-:W-:Y:S02]  /*3870*/  FMNMX.FTZ R19, R164, R19, !PT ;  /* 0x00000013a4137209 */ /* 0x000fe40007810000 */
[----:B------:R-:W-:-:S02]  /*3880*/  ISETP.GT.AND P0, PT, R22, 0x50, !P0 ;  /* 0x000000501600780c */ /* 0x000fc40004704270 */
[----:B------:R-:W-:Y:S02]  /*3890*/  FMNMX.FTZ R19, R184, R19, !PT ;  /* 0x00000013b8137209 */ /* 0x000fe40007810000 */
[----:B------:R-:W-:Y:S02]  /*38a0*/  FMNMX.FTZ R0, R153, R0, !PT ;  /* 0x0000000099007209 */ /* 0x000fe40007810000 */
[----:B------:R-:W-:Y:S02]  /*38b0*/  FMNMX.FTZ R19, R166, R19, !PT ;  /* 0x00000013a6137209 */ /* 0x000fe40007810000 */
[----:B------:R-:W-:Y:S02]  /*38c0*/  ISETP.LT.OR P0, PT, R15, 0x51, P0 ;  /* 0x000000510f00780c */ /* 0x000fe40000701670 */
[----:B------:R-:W-:Y:S02]  /*38d0*/  FMNMX.FTZ R0, R137, R0, !PT ;  /* 0x0000000089007209 */ /* 0x000fe40007810000 */
[----:B------:R-:W-:-:S02]  /*38e0*/  FMNMX.FTZ R19, R180, R19, !PT ;  /* 0x00000013b4137209 */ /* 0x000fc40007810000 */
[----:B------:R-:W-:Y:S02]  /*38f0*/  FSEL R136, R50, -INF , !P0 ;  /* 0xff80000032887808 */ /* 0x000fe40004000000 */
[----:B------:R-:W-:Y:S02]  /*3900*/  ISETP.NE.AND P0, PT, R29, RZ, PT ;  /* 0x000000ff1d00720c */ /* 0x000fe40003f05270 */
[----:B------:R-:W-:Y:S01]  /*3910*/  FMNMX.FTZ R0, R135, R0, !PT ;  /* 0x0000000087007209 */ /* 0x000fe20007810000 */
[----:B------:R-:W-:Y:S01]  /*3920*/  LDSM.16.MT88.4 R28, [R204+0x900] ;  /* 0x00090000cc1c783b */ /* 0x000fe20000004200 */
[----:B------:R-:W-:Y:S02]  /*3930*/  FMNMX.FTZ R19, R182, R19, !PT ;  /* 0x00000013b6137209 */ /* 0x000fe40007810000 */
[----:B------:R-:W-:Y:S02]  /*3940*/  FMNMX.FTZ R0, R133, R0, !PT ;  /* 0x0000000085007209 */ /* 0x000fe40007810000 */
[----:B------:R-:W-:-:S02]  /*3950*/  ISETP.GT.AND P0, PT, R22, 0x51, !P0 ;  /* 0x000000511600780c */ /* 0x000fc40004704270 */
[----:B------:R-:W-:Y:S02]  /*3960*/  FMNMX.FTZ R19, R154, R19, !PT ;  /* 0x000000139a137209 */ /* 0x000fe40007810000 */
[----:B------:R-:W-:Y:S02]  /*3970*/  FMNMX.FTZ R11, R131, R0, !PT ;  /* 0x00000000830b7209 */ /* 0x000fe40007810000 */
[----:B------:R-:W-:Y:S02]  /*3980*/  ISETP.LT.OR P0, PT, R15, 0x52, P0 ;  /* 0x000000520f00780c */ /* 0x000fe40000701670 */
[----:B------:R-:W-:Y:S01]  /*3990*/  FMNMX.FTZ R19, R152, R19, !PT ;  /* 0x0000001398137209 */ /* 0x000fe20007810000 */
[----:B------:R-:W1:Y:S01]  /*39a0*/  SHFL.BFLY PT, R0, R11, 0x2, 0x1f ;  /* 0x0c401f000b007f89 */ /* 0x000e6200000e0000 */
[----:B------:R-:W-:Y:S02]  /*39b0*/  FSEL R134, R51, -INF , !P0 ;  /* 0xff80000033867808 */ /* 0x000fe40004000000 */
[----:B------:R-:W-:-:S04]  /*39c0*/  FMNMX.FTZ R19, R136, R19, !PT ;  /* 0x0000001388137209 */ /* 0x000fc80007810000 */
[----:B------:R-:W-:-:S04]  /*39d0*/  FMNMX.FTZ R19, R134, R19, !PT ;  /* 0x0000001386137209 */ /* 0x000fc80007810000 */
[----:B------:R-:W-:-:S04]  /*39e0*/  FMNMX.FTZ R15, R130, R19, !PT ;  /* 0x00000013820f7209 */ /* 0x000fc80007810000 */
[----:B------:R-:W-:-:S05]  /*39f0*/  FMNMX.FTZ R15, R128, R15, !PT ;  /* 0x0000000f800f7209 */ /* 0x000fca0007810000 */
[----:B------:R-:W2:Y:S01]  /*3a00*/  SHFL.BFLY PT, R22, R15, 0x2, 0x1f ;  /* 0x0c401f000f167f89 */ /* 0x000ea200000e0000 */
[----:B-1----:R-:W-:-:S05]  /*3a10*/  FMNMX.FTZ R19, R11, R0, !PT ;  /* 0x000000000b137209 */ /* 0x002fca0007810000 */
[----:B------:R-:W1:Y:S01]  /*3a20*/  SHFL.BFLY PT, R0, R19, 0x1, 0x1f ;  /* 0x0c201f0013007f89 */ /* 0x000e6200000e0000 */
[----:B--2---:R-:W-:-:S05]  /*3a30*/  FMNMX.FTZ R22, R15, R22, !PT ;  /* 0x000000160f167209 */ /* 0x004fca0007810000 */
[----:B------:R-:W2:Y:S01]  /*3a40*/  SHFL.BFLY PT, R11, R22, 0x1, 0x1f ;  /* 0x0c201f00160b7f89 */ /* 0x000ea200000e0000 */
[----:B-1----:R-:W-:-:S04]  /*3a50*/  FMNMX.FTZ R0, R19, R0, !PT ;  /* 0x0000000013007209 */ /* 0x002fc80007810000 */
[C---:B------:R-:W-:Y:S01]  /*3a60*/  FSETP.NEU.FTZ.AND P0, PT, R0.reuse, -INF , PT ;  /* 0xff8000000000780b */ /* 0x040fe20003f1d000 */
[----:B------:R-:W-:-:S05]  /*3a70*/  FMUL.FTZ R138, R0, c[0x0][0x2d0] ;  /* 0x0000b400008a7a20 */ /* 0x000fca0000410000 */
[----:B------:R-:W-:-:S05]  /*3a80*/  FSEL R138, R138, RZ, P0 ;  /* 0x000000ff8a8a7208 */ /* 0x000fca0000000000 */
[--C-:B------:R-:W-:Y:S02]  /*3a90*/  FFMA.FTZ R50, R12, c[0x0][0x2d0], -R138.reuse ;  /* 0x0000b4000c327a23 */ /* 0x100fe4000001088a */
[--C-:B------:R-:W-:Y:S02]  /*3aa0*/  FFMA.FTZ R49, R27, c[0x0][0x2d0], -R138.reuse ;  /* 0x0000b4001b317a23 */ /* 0x100fe4000001088a */
[--C-:B------:R-:W-:Y:S01]  /*3ab0*/  FFMA.FTZ R46, R25, c[0x0][0x2d0], -R138.reuse ;  /* 0x0000b400192e7a23 */ /* 0x100fe2000001088a */
[----:B--2---:R-:W-:Y:S01]  /*3ac0*/  FMNMX.FTZ R12, R22, R11, !PT ;  /* 0x0000000b160c7209 */ /* 0x004fe20007810000 */
[--C-:B------:R-:W-:Y:S01]  /*3ad0*/  FFMA.FTZ R45, R23, c[0x0][0x2d0], -R138.reuse ;  /* 0x0000b400172d7a23 */ /* 0x100fe2000001088a */
[----:B------:R-:W-:Y:S01]  /*3ae0*/  MUFU.EX2 R50, R50 ;  /* 0x0000003200327308 */ /* 0x000fe20000000800 */
[----:B------:R-:W-:Y:S01]  /*3af0*/  FFMA.FTZ R40, R7, c[0x0][0x2d0], -R138 ;  /* 0x0000b40007287a23 */ /* 0x000fe2000001088a */
[C---:B------:R-:W-:Y:S01]  /*3b00*/  FSETP.NEU.FTZ.AND P0, PT, R12.reuse, -INF , PT ;  /* 0xff8000000c00780b */ /* 0x040fe20003f1d000 */
[----:B------:R-:W-:-:S02]  /*3b10*/  FMUL.FTZ R123, R12, c[0x0][0x2d0] ;  /* 0x0000b4000c7b7a20 */ /* 0x000fc40000410000 */
[--C-:B------:R-:W-:Y:S02]  /*3b20*/  FFMA.FTZ R43, R17, c[0x0][0x2d0], -R138.reuse ;  /* 0x0000b400112b7a23 */ /* 0x100fe4000001088a */
[--C-:B------:R-:W-:Y:S01]  /*3b30*/  FFMA.FTZ R15, R9, c[0x0][0x2d0], -R138.reuse ;  /* 0x0000b400090f7a23 */ /* 0x100fe2000001088a */
[----:B------:R-:W-:Y:S01]  /*3b40*/  FSEL R123, R123, RZ, P0 ;  /* 0x000000ff7b7b7208 */ /* 0x000fe20000000000 */
[----:B------:R-:W1:Y:S01]  /*3b50*/  MUFU.EX2 R49, R49 ;  /* 0x0000003100317308 */ /* 0x000e620000000800 */
[--C-:B------:R-:W-:Y:S02]  /*3b60*/  FFMA.FTZ R44, R21, c[0x0][0x2d0], -R138.reuse ;  /* 0x0000b400152c7a23 */ /* 0x100fe4000001088a */
[----:B------:R-:W-:Y:S02]  /*3b70*/  FFMA.FTZ R117, R37, c[0x0][0x2d0], -R138 ;  /* 0x0000b40025757a23 */ /* 0x000fe4000001088a */
[--C-:B------:R-:W-:Y:S01]  /*3b80*/  FFMA.FTZ R51, R18, c[0x0][0x2d0], -R123.reuse ;  /* 0x0000b40012337a23 */ /* 0x100fe2000001087b */
[----:B------:R-:W-:Y:S01]  /*3b90*/  LDSM.16.MT88.4 R36, [R202+0x3900] ;  /* 0x00390000ca24783b */ /* 0x000fe20000004200 */
[--C-:B------:R-:W-:Y:S01]  /*3ba0*/  FFMA.FTZ R116, R24, c[0x0][0x2d0], -R123.reuse ;  /* 0x0000b40018747a23 */ /* 0x100fe2000001087b */
[----:B------:R-:W-:Y:S01]  /*3bb0*/  MUFU.EX2 R46, R46 ;  /* 0x0000002e002e7308 */ /* 0x000fe20000000800 */
[--C-:B------:R-:W-:Y:S01]  /*3bc0*/  FFMA.FTZ R48, R6, c[0x0][0x2d0], -R123.reuse ;  /* 0x0000b40006307a23 */ /* 0x100fe2000001087b */
[----:B------:R-:W-:Y:S01]  /*3bd0*/  LDSM.16.MT88.4 R24, [R202+0x900] ;  /* 0x00090000ca18783b */ /* 0x000fe20000004200 */
[----:B------:R-:W-:-:S02]  /*3be0*/  FFMA.FTZ R47, R4, c[0x0][0x2d0], -R123 ;  /* 0x0000b400042f7a23 */ /* 0x000fc4000001087b */
[--C-:B------:R-:W-:Y:S01]  /*3bf0*/  FFMA.FTZ R41, R16, c[0x0][0x2d0], -R123.reuse ;  /* 0x0000b40010297a23 */ /* 0x100fe2000001087b */
[----:B------:R-:W2:Y:S01]  /*3c00*/  LDSM.16.MT88.4 R4, [R200+0x3100] ;  /* 0x00310000c804783b */ /* 0x000ea20000004200 */
[--C-:B------:R-:W-:Y:S01]  /*3c10*/  FFMA.FTZ R3, R10, c[0x0][0x2d0], -R123.reuse ;  /* 0x0000b4000a037a23 */ /* 0x100fe2000001087b */
[----:B------:R-:W3:Y:S01]  /*3c20*/  MUFU.EX2 R45, R45 ;  /* 0x0000002d002d7308 */ /* 0x000ee20000000800 */
[--C-:B------:R-:W-:Y:S01]  /*3c30*/  FFMA.FTZ R2, R8, c[0x0][0x2d0], -R123.reuse ;  /* 0x0000b40008027a23 */ /* 0x100fe2000001087b */
[----:B------:R-:W4:Y:S01]  /*3c40*/  LDSM.16.MT88.4 R16, [R200+0x900] ;  /* 0x00090000c810783b */ /* 0x000f220000004200 */
[----:B-1----:R-:W-:Y:S01]  /*3c50*/  F2FP.PACK_AB R64, R49, R50 ;  /* 0x000000323140723e */ /* 0x002fe200000000ff */
[----:B------:R-:W-:Y:S02]  /*3c60*/  FFMA.FTZ R42, R20, c[0x0][0x2d0], -R123 ;  /* 0x0000b400142a7a23 */ /* 0x000fe4000001087b */
[----:B------:R-:W1:Y:S01]  /*3c70*/  LDSM.16.MT88.4 R8, [R204+0x3900] ;  /* 0x00390000cc08783b */ /* 0x000e620000004200 */
[--C-:B------:R-:W-:Y:S01]  /*3c80*/  FFMA.FTZ R118, R35, c[0x0][0x2d0], -R138.reuse ;  /* 0x0000b40023767a23 */ /* 0x100fe2000001088a */
[----:B------:R-:W-:Y:S01]  /*3c90*/  MUFU.EX2 R51, R51 ;  /* 0x0000003300337308 */ /* 0x000fe20000000800 */
[--C-:B------:R-:W-:Y:S01]  /*3ca0*/  FFMA.FTZ R120, R33, c[0x0][0x2d0], -R138.reuse ;  /* 0x0000b40021787a23 */ /* 0x100fe2000001088a */
[----:B------:R-:W5:Y:S01]  /*3cb0*/  LDSM.16.MT88.4 R20, [R201+0x900] ;  /* 0x00090000c914783b */ /* 0x000f620000004200 */
[----:B------:R-:W-:-:S02]  /*3cc0*/  FFMA.FTZ R119, R119, c[0x0][0x2d0], -R138 ;  /* 0x0000b40077777a23 */ /* 0x000fc4000001088a */
[--C-:B------:R-:W-:Y:S01]  /*3cd0*/  FFMA.FTZ R121, R146, c[0x0][0x2d0], -R123.reuse ;  /* 0x0000b40092797a23 */ /* 0x100fe2000001087b */
[----:B------:R-:W1:Y:S01]  /*3ce0*/  LDSM.16.MT88.4 R32, [R201+0x3900] ;  /* 0x00390000c920783b */ /* 0x000e620000004200 */
[--C-:B------:R-:W-:Y:S01]  /*3cf0*/  FFMA.FTZ R122, R122, c[0x0][0x2d0], -R123.reuse ;  /* 0x0000b4007a7a7a23 */ /* 0x100fe2000001087b */
[----:B------:R-:W2:Y:S01]  /*3d00*/  MUFU.EX2 R116, R116 ;  /* 0x0000007400747308 */ /* 0x000ea20000000800 */
[----:B---3--:R-:W-:Y:S01]  /*3d10*/  F2FP.PACK_AB R66, R45, R46 ;  /* 0x0000002e2d42723e */ /* 0x008fe200000000ff */
[--C-:B------:R-:W-:Y:S02]  /*3d20*/  FFMA.FTZ R129, R144, c[0x0][0x2d0], -R123.reuse ;  /* 0x0000b40090817a23 */ /* 0x100fe4000001087b */
[----:B------:R-:W-:Y:S02]  /*3d30*/  FFMA.FTZ R132, R132, c[0x0][0x2d0], -R123 ;  /* 0x0000b40084847a23 */ /* 0x000fe4000001087b */
[--C-:B------:R-:W-:Y:S02]  /*3d40*/  FFMA.FTZ R144, R155, c[0x0][0x2d0], -R138.reuse ;  /* 0x0000b4009b907a23 */ /* 0x100fe4000001088a */
[----:B------:R-:W-:Y:S01]  /*3d50*/  MUFU.EX2 R48, R48 ;  /* 0x0000003000307308 */ /* 0x000fe20000000800 */
[----:B------:R-:W-:-:S02]  /*3d60*/  FFMA.FTZ R146, R147, c[0x0][0x2d0], -R138 ;  /* 0x0000b40093927a23 */ /* 0x000fc4000001088a */
[--C-:B------:R-:W-:Y:S02]  /*3d70*/  FFMA.FTZ R139, R139, c[0x0][0x2d0], -R138.reuse ;  /* 0x0000b4008b8b7a23 */ /* 0x100fe4000001088a */
[----:B------:R-:W-:Y:S02]  /*3d80*/  FFMA.FTZ R145, R145, c[0x0][0x2d0], -R138 ;  /* 0x0000b40091917a23 */ /* 0x000fe4000001088a */
[--C-:B------:R-:W-:Y:S01]  /*3d90*/  FFMA.FTZ R147, R186, c[0x0][0x2d0], -R123.reuse ;  /* 0x0000b400ba937a23 */ /* 0x100fe2000001087b */
[----:B------:R-:W3:Y:S01]  /*3da0*/  MUFU.EX2 R47, R47 ;  /* 0x0000002f002f7308 */ /* 0x000ee20000000800 */
[----:B--2---:R-:W-:Y:S01]  /*3db0*/  F2FP.PACK_AB R65, R116, R51 ;  /* 0x000000337441723e */ /* 0x004fe200000000ff */
[--C-:B------:R-:W-:Y:S02]  /*3dc0*/  FFMA.FTZ R164, R164, c[0x0][0x2d0], -R123.reuse ;  /* 0x0000b400a4a47a23 */ /* 0x100fe4000001087b */
[--C-:B------:R-:W-:Y:S02]  /*3dd0*/  FFMA.FTZ R155, R184, c[0x0][0x2d0], -R123.reuse ;  /* 0x0000b400b89b7a23 */ /* 0x100fe4000001087b */
[----:B------:R-:W-:-:S02]  /*3de0*/  FFMA.FTZ R166, R166, c[0x0][0x2d0], -R123 ;  /* 0x0000b400a6a67a23 */ /* 0x000fc4000001087b */
[----:B------:R-:W-:Y:S01]  /*3df0*/  MUFU.EX2 R44, R44 ;  /* 0x0000002c002c7308 */ /* 0x000fe20000000800 */
[--C-:B------:R-:W-:Y:S02]  /*3e00*/  FFMA.FTZ R184, R165, c[0x0][0x2d0], -R138.reuse ;  /* 0x0000b400a5b87a23 */ /* 0x100fe4000001088a */
[--C-:B------:R-:W-:Y:S02]  /*3e10*/  FFMA.FTZ R186, R153, c[0x0][0x2d0], -R138.reuse ;  /* 0x0000b40099ba7a23 */ /* 0x100fe4000001088a */
[--C-:B------:R-:W-:Y:S02]  /*3e20*/  FFMA.FTZ R165, R167, c[0x0][0x2d0], -R138.reuse ;  /* 0x0000b400a7a57a23 */ /* 0x100fe4000001088a */
[----:B------:R-:W-:Y:S01]  /*3e30*/  FFMA.FTZ R153, R180, c[0x0][0x2d0], -R123 ;  /* 0x0000b400b4997a23 */ /* 0x000fe2000001087b */
[----:B---3--:R-:W-:Y:S01]  /*3e40*/  F2FP.PACK_AB R67, R47, R48 ;  /* 0x000000302f43723e */ /* 0x008fe200000000ff */
[----:B------:R-:W2:Y:S01]  /*3e50*/  MUFU.EX2 R43, R43 ;  /* 0x0000002b002b7308 */ /* 0x000ea20000000800 */
[----:B------:R-:W-:-:S02]  /*3e60*/  FFMA.FTZ R181, R181, c[0x0][0x2d0], -R138 ;  /* 0x0000b400b5b57a23 */ /* 0x000fc4000001088a */
[--C-:B------:R-:W-:Y:S02]  /*3e70*/  FFMA.FTZ R180, R182, c[0x0][0x2d0], -R123.reuse ;  /* 0x0000b400b6b47a23 */ /* 0x100fe4000001087b */
[--C-:B------:R-:W-:Y:S01]  /*3e80*/  FFMA.FTZ R154, R154, c[0x0][0x2d0], -R123.reuse ;  /* 0x0000b4009a9a7a23 */ /* 0x100fe2000001087b */
[C---:B------:R-:W-:Y:S01]  /*3e90*/  HMMA.16816.F32 R84, R64.reuse, R88, RZ ;  /* 0x000000584054723c */ /* 0x040fe200000018ff */
[--C-:B------:R-:W-:Y:S01]  /*3ea0*/  FFMA.FTZ R167, R152, c[0x0][0x2d0], -R123.reuse ;  /* 0x0000b40098a77a23 */ /* 0x100fe2000001087b */
[----:B------:R-:W-:Y:S01]  /*3eb0*/  MUFU.EX2 R40, R40 ;  /* 0x0000002800287308 */ /* 0x000fe20000000800 */
[--C-:B------:R-:W-:Y:S02]  /*3ec0*/  FFMA.FTZ R216, R131, c[0x0][0x2d0], -R138.reuse ;  /* 0x0000b40083d87a23 */ /* 0x100fe4000001088a */
[--C-:B------:R-:W-:Y:S02]  /*3ed0*/  FFMA.FTZ R137, R137, c[0x0][0x2d0], -R138.reuse ;  /* 0x0000b40089897a23 */ /* 0x100fe4000001088a */
[--C-:B------:R-:W-:Y:S01]  /*3ee0*/  FFMA.FTZ R152, R135, c[0x0][0x2d0], -R138.reuse ;  /* 0x0000b40087987a23 */ /* 0x100fe2000001088a */
[----:B------:R-:W-:Y:S01]  /*3ef0*/  HMMA.16816.F32 R88, R64, R90, RZ ;  /* 0x0000005a4058723c */ /* 0x000fe200000018ff */
[----:B------:R-:W-:Y:S01]  /*3f00*/  FFMA.FTZ R133, R133, c[0x0][0x2d0], -R138 ;  /* 0x0000b40085857a23 */ /* 0x000fe2000001088a */
[----:B------:R-:W-:Y:S01]  /*3f10*/  MUFU.EX2 R15, R15 ;  /* 0x0000000f000f7308 */ /* 0x000fe20000000800 */
[----:B------:R-:W-:-:S02]  /*3f20*/  FFMA.FTZ R131, R136, c[0x0][0x2d0], -R123 ;  /* 0x0000b40088837a23 */ /* 0x000fc4000001087b */
[--C-:B------:R-:W-:Y:S02]  /*3f30*/  FFMA.FTZ R134, R134, c[0x0][0x2d0], -R123.reuse ;  /* 0x0000b40086867a23 */ /* 0x100fe4000001087b */
[----:B------:R-:W-:Y:S01]  /*3f40*/  FFMA.FTZ R217, R128, c[0x0][0x2d0], -R123 ;  /* 0x0000b40080d97a23 */ /* 0x000fe2000001087b */
[C---:B------:R-:W-:Y:S01]  /*3f50*/  HMMA.16816.F32 R92, R64.reuse, R96, RZ ;  /* 0x00000060405c723c */ /* 0x040fe200000018ff */
[----:B------:R-:W-:Y:S01]  /*3f60*/  FADD.FTZ R51, R51, R116 ;  /* 0x0000007433337221 */ /* 0x000fe20000010000 */
[----:B------:R-:W-:Y:S01]  /*3f70*/  MUFU.EX2 R42, R42 ;  /* 0x0000002a002a7308 */ /* 0x000fe20000000800 */
[----:B------:R-:W-:Y:S02]  /*3f80*/  FADD.FTZ R49, R50, R49 ;  /* 0x0000003132317221 */ /* 0x000fe40000010000 */
[----:B------:R-:W-:Y:S02]  /*3f90*/  FADD.FTZ R48, R48, R51 ;  /* 0x0000003330307221 */ /* 0x000fe40000010000 */
[----:B------:R-:W-:Y:S01]  /*3fa0*/  FADD.FTZ R46, R46, R49 ;  /* 0x000000312e2e7221 */ /* 0x000fe20000010000 */
[----:B------:R-:W-:Y:S01]  /*3fb0*/  HMMA.16816.F32 R96, R64, R98, RZ ;  /* 0x000000624060723c */ /* 0x000fe200000018ff */
[----:B------:R-:W-:Y:S01]  /*3fc0*/  FADD.FTZ R47, R47, R48 ;  /* 0x000000302f2f7221 */ /* 0x000fe20000010000 */
[----:B------:R-:W3:Y:S01]  /*3fd0*/  MUFU.EX2 R41, R41 ;  /* 0x0000002900297308 */ /* 0x000ee20000000800 */
[----:B------:R-:W-:-:S05]  /*3fe0*/  FADD.FTZ R45, R45, R46 ;  /* 0x0000002e2d2d7221 */ /* 0x000fca0000010000 */
        /* <DEDUP_REMOVED lines=21> */
[----:B------:R-:W-:Y:S05]  /*4140*/  MUFU.EX2 R139, R139 ;  /* 0x0000008b008b7308 */ /* 0x000fea0000000800 */
[----:B--2---:R-:W-:Y:S01]  /*4150*/  F2FP.PACK_AB R4, R43, R44 ;  /* 0x0000002c2b04723e */ /* 0x004fe200000000ff */
[----:B------:R-:W-:Y:S01]  /*4160*/  HMMA.16816.F32 R64, R64, R6, RZ ;  /* 0x000000064040723c */ /* 0x000fe200000018ff */
[----:B---3--:R-:W-:Y:S01]  /*4170*/  F2FP.PACK_AB R5, R41, R42 ;  /* 0x0000002a2905723e */ /* 0x008fe200000000ff */
[----:B------:R-:W2:Y:S01]  /*4180*/  MUFU.EX2 R144, R144 ;  /* 0x0000009000907308 */ /* 0x000ea20000000800 */
[----:B------:R-:W-:-:S04]  /*4190*/  FADD.FTZ R44, R44, R45 ;  /* 0x0000002d2c2c7221 */ /* 0x000fc80000010000 */
[----:B------:R-:W-:Y:S01]  /*41a0*/  F2FP.PACK_AB R6, R15, R40 ;  /* 0x000000280f06723e */ /* 0x000fe200000000ff */
[----:B------:R-:W-:Y:S01]  /*41b0*/  FADD.FTZ R43, R43, R44 ;  /* 0x0000002c2b2b7221 */ /* 0x000fe20000010000 */
[----:B-1----:R-:W-:Y:S01]  /*41c0*/  F2FP.PACK_AB R7, R2, R3 ;  /* 0x000000030207723e */ /* 0x002fe200000000ff */
[----:B------:R-:W-:Y:S02]  /*41d0*/  MUFU.EX2 R146, R146 ;  /* 0x0000009200927308 */ /* 0x000fe40000000800 */
[----:B------:R-:W-:-:S04]  /*41e0*/  FADD.FTZ R40, R40, R43 ;  /* 0x0000002b28287221 */ /* 0x000fc80000010000 */
[C---:B----4-:R-:W-:Y:S02]  /*41f0*/  HMMA.16816.F32 R84, R4.reuse, R16, R84 ;  /* 0x000000100454723c */ /* 0x050fe40000001854 */
[----:B------:R-:W1:Y:S06]  /*4200*/  MUFU.EX2 R145, R145 ;  /* 0x0000009100917308 */ /* 0x000e6c0000000800 */
[C---:B------:R-:W-:Y:S01]  /*4210*/  HMMA.16816.F32 R88, R4.reuse, R18, R88 ;  /* 0x000000120458723c */ /* 0x040fe20000001858 */
[----:B------:R-:W3:Y:S01]  /*4220*/  LDSM.16.MT88.4 R16, [R200+0x3900] ;  /* 0x00390000c810783b */ /* 0x000ee20000004200 */
[----:B------:R-:W-:Y:S06]  /*4230*/  MUFU.EX2 R147, R147 ;  /* 0x0000009300937308 */ /* 0x000fec0000000800 */
[C---:B------:R-:W-:Y:S02]  /*4240*/  HMMA.16816.F32 R92, R4.reuse, R8, R92 ;  /* 0x00000008045c723c */ /* 0x040fe4000000185c */
[----:B------:R-:W4:Y:S06]  /*4250*/  MUFU.EX2 R164, R164 ;  /* 0x000000a400a47308 */ /* 0x000f2c0000000800 */
[C---:B------:R-:W-:Y:S01]  /*4260*/  HMMA.16816.F32 R96, R4.reuse, R10, R96 ;  /* 0x0000000a0460723c */ /* 0x040fe20000001860 */
[----:B------:R-:W1:Y:S01]  /*4270*/  LDSM.16.MT88.4 R8, [R200+0x1100] ;  /* 0x00110000c808783b */ /* 0x000e620000004200 */
[----:B------:R-:W-:Y:S06]  /*4280*/  MUFU.EX2 R155, R155 ;  /* 0x0000009b009b7308 */ /* 0x000fec0000000800 */
[C---:B------:R-:W-:Y:S02]  /*4290*/  HMMA.16816.F32 R112, R4.reuse, R28, R112 ;  /* 0x0000001c0470723c */ /* 0x040fe40000001870 */
[----:B------:R-:W1:Y:S06]  /*42a0*/  MUFU.EX2 R166, R166 ;  /* 0x000000a600a67308 */ /* 0x000e6c0000000800 */
[C---:B------:R-:W-:Y:S01]  /*42b0*/  HMMA.16816.F32 R108, R4.reuse, R30, R108 ;  /* 0x0000001e046c723c */ /* 0x040fe2000000186c */
[----:B------:R-:W-:Y:S01]  /*42c0*/  LDSM.16.MT88.4 R28, [R204+0x1100] ;  /* 0x00110000cc1c783b */ /* 0x000fe20000004200 */
[----:B------:R-:W-:Y:S06]  /*42d0*/  MUFU.EX2 R181, R181 ;  /* 0x000000b500b57308 */ /* 0x000fec0000000800 */
[C---:B------:R-:W-:Y:S02]  /*42e0*/  HMMA.16816.F32 R68, R4.reuse, R24, R68 ;  /* 0x000000180444723c */ /* 0x040fe40000001844 */
[----:B------:R-:W1:Y:S06]  /*42f0*/  MUFU.EX2 R184, R184 ;  /* 0x000000b800b87308 */ /* 0x000e6c0000000800 */
[C---:B------:R-:W-:Y:S01]  /*4300*/  HMMA.16816.F32 R72, R4.reuse, R26, R72 ;  /* 0x0000001a0448723c */ /* 0x040fe20000001848 */
[----:B------:R-:W1:Y:S01]  /*4310*/  LDSM.16.MT88.4 R24, [R202+0x1100] ;  /* 0x00110000ca18783b */ /* 0x000e620000004200 */
[----:B------:R-:W-:Y:S06]  /*4320*/  MUFU.EX2 R165, R165 ;  /* 0x000000a500a57308 */ /* 0x000fec0000000800 */
[C---:B-----5:R-:W-:Y:S02]  /*4330*/  HMMA.16816.F32 R76, R4.reuse, R20, R76 ;  /* 0x00000014044c723c */ /* 0x060fe4000000184c */
[----:B------:R-:W5:Y:S06]  /*4340*/  MUFU.EX2 R186, R186 ;  /* 0x000000ba00ba7308 */ /* 0x000f6c0000000800 */
[C---:B------:R-:W-:Y:S01]  /*4350*/  HMMA.16816.F32 R80, R4.reuse, R22, R80 ;  /* 0x000000160450723c */ /* 0x040fe20000001850 */
[----:B------:R-:W-:Y:S01]  /*4360*/  LDSM.16.MT88.4 R20, [R201+0x1100] ;  /* 0x00110000c914783b */ /* 0x000fe20000004200 */
        /* <DEDUP_REMOVED lines=11> */
[C---:B---3--:R-:W-:Y:S02]  /*4420*/  HMMA.16816.F32 R60, R4.reuse, R16, R60 ;  /* 0x00000010043c723c */ /* 0x048fe4000000183c */
[----:B------:R-:W3:Y:S06]  /*4430*/  MUFU.EX2 R152, R152 ;  /* 0x0000009800987308 */ /* 0x000eec0000000800 */
[----:B------:R-:W-:Y:S01]  /*4440*/  HMMA.16816.F32 R64, R4, R18, R64 ;  /* 0x000000120440723c */ /* 0x000fe20000001840 */
[----:B------:R-:W2:Y:S01]  /*4450*/  LDSM.16.MT88.4 R16, [R204+0x4100] ;  /* 0x00410000cc10783b */ /* 0x000ea20000004200 */
[----:B------:R-:W-:Y:S05]  /*4460*/  MUFU.EX2 R133, R133 ;  /* 0x0000008500857308 */ /* 0x000fea0000000800 */
[----:B------:R-:W-:-:S02]  /*4470*/  F2FP.PACK_AB R4, R118, R117 ;  /* 0x000000757604723e */ /* 0x000fc400000000ff */
[----:B------:R-:W-:Y:S01]  /*4480*/  F2FP.PACK_AB R6, R119, R120 ;  /* 0x000000787706723e */ /* 0x000fe200000000ff */
[----:B------:R-:W2:Y:S01]  /*4490*/  MUFU.EX2 R216, R216 ;  /* 0x000000d800d87308 */ /* 0x000ea20000000800 */
[----:B------:R-:W-:Y:S02]  /*44a0*/  F2FP.PACK_AB R5, R122, R121 ;  /* 0x000000797a05723e */ /* 0x000fe400000000ff */
[----:B------:R-:W-:-:S05]  /*44b0*/  F2FP.PACK_AB R7, R132, R129 ;  /* 0x000000818407723e */ /* 0x000fca00000000ff */
[----:B------:R-:W-:Y:S02]  /*44c0*/  MUFU.EX2 R131, R131 ;  /* 0x0000008300837308 */ /* 0x000fe40000000800 */
[C---:B-1----:R-:W-:Y:S06]  /*44d0*/  HMMA.16816.F32 R84, R4.reuse, R8, R84 ;  /* 0x000000080454723c */ /* 0x042fec0000001854 */
[----:B------:R-:W1:Y:S02]  /*44e0*/  MUFU.EX2 R134, R134 ;  /* 0x0000008600867308 */ /* 0x000e640000000800 */
[C---:B------:R-:W-:Y:S01]  /*44f0*/  HMMA.16816.F32 R88, R4.reuse, R10, R88 ;  /* 0x0000000a0458723c */ /* 0x040fe20000001858 */
[----:B------:R-:W1:Y:S05]  /*4500*/  LDSM.16.MT88.4 R8, [R200+0x4100] ;  /* 0x00410000c808783b */ /* 0x000e6a0000004200 */
[----:B------:R-:W-:Y:S02]  /*4510*/  MUFU.EX2 R217, R217 ;  /* 0x000000d900d97308 */ /* 0x000fe40000000800 */
[C---:B------:R-:W-:Y:S08]  /*4520*/  HMMA.16816.F32 R68, R4.reuse, R24, R68 ;  /* 0x000000180444723c */ /* 0x040ff00000001844 */
[C---:B--2---:R-:W-:Y:S08]  /*4530*/  HMMA.16816.F32 R92, R4.reuse, R16, R92 ;  /* 0x00000010045c723c */ /* 0x044ff0000000185c */
[C---:B------:R-:W-:Y:S01]  /*4540*/  HMMA.16816.F32 R96, R4.reuse, R18, R96 ;  /* 0x000000120460723c */ /* 0x040fe20000001860 */
[----:B------:R-:W2:Y:S07]  /*4550*/  LDSM.16.MT88.4 R16, [R200+0x1900] ;  /* 0x00190000c810783b */ /* 0x000eae0000004200 */
[C---:B------:R-:W-:Y:S01]  /*4560*/  HMMA.16816.F32 R72, R4.reuse, R26, R72 ;  /* 0x0000001a0448723c */ /* 0x040fe20000001848 */
[----:B------:R-:W-:Y:S07]  /*4570*/  LDSM.16.MT88.4 R24, [R202+0x1900] ;  /* 0x00190000ca18783b */ /* 0x000fee0000004200 */
[C---:B------:R-:W-:Y:S08]  /*4580*/  HMMA.16816.F32 R100, R4.reuse, R36, R100 ;  /* 0x000000240464723c */ /* 0x040ff00000001864 */
[C---:B-1----:R-:W-:Y:S08]  /*4590*/  HMMA.16816.F32 R60, R4.reuse, R8, R60 ;  /* 0x00000008043c723c */ /* 0x042ff0000000183c */
[C---:B------:R-:W-:Y:S01]  /*45a0*/  HMMA.16816.F32 R64, R4.reuse, R10, R64 ;  /* 0x0000000a0440723c */ /* 0x040fe20000001840 */
[----:B------:R-:W1:Y:S07]  /*45b0*/  LDSM.16.MT88.4 R8, [R204+0x4900] ;  /* 0x00490000cc08783b */ /* 0x000e6e0000004200 */
[C---:B------:R-:W-:Y:S01]  /*45c0*/  HMMA.16816.F32 R104, R4.reuse, R38, R104 ;  /* 0x000000260468723c */ /* 0x040fe20000001868 */
[----:B------:R-:W1:Y:S07]  /*45d0*/  LDSM.16.MT88.4 R36, [R202+0x4900] ;  /* 0x00490000ca24783b */ /* 0x000e6e0000004200 */
[C---:B------:R-:W-:Y:S08]  /*45e0*/  HMMA.16816.F32 R112, R4.reuse, R28, R112 ;  /* 0x0000001c0470723c */ /* 0x040ff00000001870 */
[C---:B------:R-:W-:Y:S01]  /*45f0*/  HMMA.16816.F32 R108, R4.reuse, R30, R108 ;  /* 0x0000001e046c723c */ /* 0x040fe2000000186c */
[----:B------:R-:W1:Y:S07]  /*4600*/  LDSM.16.MT88.4 R28, [R204+0x1900] ;  /* 0x00190000cc1c783b */ /* 0x000e6e0000004200 */
[C---:B------:R-:W-:Y:S08]  /*4610*/  HMMA.16816.F32 R76, R4.reuse, R20, R76 ;  /* 0x00000014044c723c */ /* 0x040ff0000000184c */
[C---:B------:R-:W-:Y:S01]  /*4620*/  HMMA.16816.F32 R80, R4.reuse, R22, R80 ;  /* 0x000000160450723c */ /* 0x040fe20000001850 */
[----:B------:R-:W1:Y:S07]  /*4630*/  LDSM.16.MT88.4 R20, [R201+0x1900] ;  /* 0x00190000c914783b */ /* 0x000e6e0000004200 */
[C---:B------:R-:W-:Y:S08]  /*4640*/  HMMA.16816.F32 R52, R4.reuse, R32, R52 ;  /* 0x000000200434723c */ /* 0x040ff00000001834 */
[----:B------:R-:W-:Y:S01]  /*4650*/  HMMA.16816.F32 R56, R4, R34, R56 ;  /* 0x000000220438723c */ /* 0x000fe20000001838 */
[----:B------:R-:W3:Y:S06]  /*4660*/  LDSM.16.MT88.4 R32, [R201+0x4900] ;  /* 0x00490000c920783b */ /* 0x000eec0000004200 */
[----:B------:R-:W-:-:S02]  /*4670*/  F2FP.PACK_AB R4, R144, R139 ;  /* 0x0000008b9004723e */ /* 0x000fc400000000ff */
[----:B------:R-:W-:Y:S02]  /*4680*/  F2FP.PACK_AB R6, R145, R146 ;  /* 0x000000929106723e */ /* 0x000fe400000000ff */
[----:B----4-:R-:W-:Y:S02]  /*4690*/  F2FP.PACK_AB R5, R164, R147 ;  /* 0x00000093a405723e */ /* 0x010fe400000000ff */
[----:B------:R-:W-:-:S07]  /*46a0*/  F2FP.PACK_AB R7, R166, R155 ;  /* 0x0000009ba607723e */ /* 0x000fce00000000ff */
[C---:B--2---:R-:W-:Y:S08]  /*46b0*/  HMMA.16816.F32 R84, R4.reuse, R16, R84 ;  /* 0x000000100454723c */ /* 0x044ff00000001854 */
[C---:B------:R-:W-:Y:S01]  /*46c0*/  HMMA.16816.F32 R88, R4.reuse, R18, R88 ;  /* 0x000000120458723c */ /* 0x040fe20000001858 */
[----:B------:R-:W2:Y:S07]  /*46d0*/  LDSM.16.MT88.4 R16, [R200+0x4900] ;  /* 0x00490000c810783b */ /* 0x000eae0000004200 */
[C---:B-1----:R-:W-:Y:S08]  /*46e0*/  HMMA.16816.F32 R92, R4.reuse, R8, R92 ;  /* 0x00000008045c723c */ /* 0x042ff0000000185c */
[C---:B------:R-:W-:Y:S01]  /*46f0*/  HMMA.16816.F32 R96, R4.reuse, R10, R96 ;  /* 0x0000000a0460723c */ /* 0x040fe20000001860 */
[----:B------:R-:W1:Y:S07]  /*4700*/  LDSM.16.MT88.4 R8, [R200+0x2100] ;  /* 0x00210000c808783b */ /* 0x000e6e0000004200 */
[C---:B------:R-:W-:Y:S08]  /*4710*/  HMMA.16816.F32 R68, R4.reuse, R24, R68 ;  /* 0x000000180444723c */ /* 0x040ff00000001844 */
[C---:B------:R-:W-:Y:S01]  /*4720*/  HMMA.16816.F32 R72, R4.reuse, R26, R72 ;  /* 0x0000001a0448723c */ /* 0x040fe20000001848 */
[----:B------:R-:W4:Y:S07]  /*4730*/  LDSM.16.MT88.4 R24, [R202+0x2100] ;  /* 0x00210000ca18783b */ /* 0x000f2e0000004200 */
[C---:B------:R-:W-:Y:S08]  /*4740*/  HMMA.16816.F32 R100, R4.reuse, R36, R100 ;  /* 0x000000240464723c */ /* 0x040ff00000001864 */
        /* <DEDUP_REMOVED lines=8> */
[C---:B---3--:R-:W-:Y:S08]  /*47d0*/  HMMA.16816.F32 R52, R4.reuse, R32, R52 ;  /* 0x000000200434723c */ /* 0x048ff00000001834 */
[C---:B------:R-:W-:Y:S01]  /*47e0*/  HMMA.16816.F32 R56, R4.reuse, R34, R56 ;  /* 0x000000220438723c */ /* 0x040fe20000001838 */
[----:B------:R-:W-:Y:S07]  /*47f0*/  LDSM.16.MT88.4 R32, [R201+0x5100] ;  /* 0x00510000c920783b */ /* 0x000fee0000004200 */
[C---:B--2---:R-:W-:Y:S08]  /*4800*/  HMMA.16816.F32 R60, R4.reuse, R16, R60 ;  /* 0x00000010043c723c */ /* 0x044ff0000000183c */
[----:B------:R-:W-:Y:S01]  /*4810*/  HMMA.16816.F32 R64, R4, R18, R64 ;  /* 0x000000120440723c */ /* 0x000fe20000001840 */
[----:B------:R-:W2:Y:S06]  /*4820*/  LDSM.16.MT88.4 R16, [R204+0x5100] ;  /* 0x00510000cc10783b */ /* 0x000eac0000004200 */
[----:B------:R-:W-:-:S02]  /*4830*/  F2FP.PACK_AB R4, R184, R181 ;  /* 0x000000b5b804723e */ /* 0x000fc400000000ff */
[----:B-----5:R-:W-:Y:S02]  /*4840*/  F2FP.PACK_AB R6, R186, R165 ;  /* 0x000000a5ba06723e */ /* 0x020fe400000000ff */
[----:B------:R-:W-:Y:S02]  /*4850*/  F2FP.PACK_AB R5, R180, R153 ;  /* 0x00000099b405723e */ /* 0x000fe400000000ff */
[----:B------:R-:W-:-:S07]  /*4860*/  F2FP.PACK_AB R7, R167, R154 ;  /* 0x0000009aa707723e */ /* 0x000fce00000000ff */
[C---:B-1----:R-:W-:Y:S08]  /*4870*/  HMMA.16816.F32 R84, R4.reuse, R8, R84 ;  /* 0x000000080454723c */ /* 0x042ff00000001854 */
[C---:B------:R-:W-:Y:S01]  /*4880*/  HMMA.16816.F32 R88, R4.reuse, R10, R88 ;  /* 0x0000000a0458723c */ /* 0x040fe20000001858 */
[----:B------:R-:W1:Y:S07]  /*4890*/  LDSM.16.MT88.4 R8, [R200+0x5100] ;  /* 0x00510000c808783b */ /* 0x000e6e0000004200 */
[C---:B----4-:R-:W-:Y:S08]  /*48a0*/  HMMA.16816.F32 R68, R4.reuse, R24, R68 ;  /* 0x000000180444723c */ /* 0x050ff00000001844 */
[C---:B------:R-:W-:Y:S01]  /*48b0*/  HMMA.16816.F32 R72, R4.reuse, R26, R72 ;  /* 0x0000001a0448723c */ /* 0x040fe20000001848 */
[----:B------:R-:W3:Y:S07]  /*48c0*/  LDSM.16.MT88.4 R24, [R202+0x2900] ;  /* 0x00290000ca18783b */ /* 0x000eee0000004200 */
[C---:B------:R-:W-:Y:S07]  /*48d0*/  HMMA.16816.F32 R100, R4.reuse, R36, R100 ;  /* 0x000000240464723c */ /* 0x040fee0000001864 */
[----:B------:R-:W-:Y:S01]  /*48e0*/  FFMA.FTZ R36, R130, c[0x0][0x2d0], -R123 ;  /* 0x0000b40082247a23 */ /* 0x000fe2000001087b */
[C---:B------:R-:W-:Y:S05]  /*48f0*/  HMMA.16816.F32 R112, R4.reuse, R28, R112 ;  /* 0x0000001c0470723c */ /* 0x040fea0000001870 */
[----:B------:R-:W4:Y:S03]  /*4900*/  MUFU.EX2 R36, R36 ;  /* 0x0000002400247308 */ /* 0x000f260000000800 */
[C---:B------:R-:W-:Y:S01]  /*4910*/  HMMA.16816.F32 R108, R4.reuse, R30, R108 ;  /* 0x0000001e046c723c */ /* 0x040fe2000000186c */
[----:B------:R-:W-:Y:S07]  /*4920*/  LDSM.16.MT88.4 R28, [R204+0x2900] ;  /* 0x00290000cc1c783b */ /* 0x000fee0000004200 */
[C---:B------:R-:W-:Y:S08]  /*4930*/  HMMA.16816.F32 R76, R4.reuse, R20, R76 ;  /* 0x00000014044c723c */ /* 0x040ff0000000184c */
[C---:B------:R-:W-:Y:S01]  /*4940*/  HMMA.16816.F32 R80, R4.reuse, R22, R80 ;  /* 0x000000160450723c */ /* 0x040fe20000001850 */
[----:B------:R-:W5:Y:S07]  /*4950*/  LDSM.16.MT88.4 R20, [R201+0x2900] ;  /* 0x00290000c914783b */ /* 0x000f6e0000004200 */
[C---:B--2---:R-:W-:Y:S08]  /*4960*/  HMMA.16816.F32 R92, R4.reuse, R16, R92 ;  /* 0x00000010045c723c */ /* 0x044ff0000000185c */
[C---:B------:R-:W-:Y:S01]  /*4970*/  HMMA.16816.F32 R96, R4.reuse, R18, R96 ;  /* 0x000000120460723c */ /* 0x040fe20000001860 */
[----:B------:R-:W2:Y:S07]  /*4980*/  LDSM.16.MT88.4 R16, [R200+0x2900] ;  /* 0x00290000c810783b */ /* 0x000eae0000004200 */
[C---:B------:R-:W-:Y:S08]  /*4990*/  HMMA.16816.F32 R104, R4.reuse, R38, R104 ;  /* 0x000000260468723c */ /* 0x040ff00000001868 */
[C---:B------:R-:W-:Y:S08]  /*49a0*/  HMMA.16816.F32 R52, R4.reuse, R32, R52 ;  /* 0x000000200434723c */ /* 0x040ff00000001834 */
[C---:B------:R-:W-:Y:S08]  /*49b0*/  HMMA.16816.F32 R56, R4.reuse, R34, R56 ;  /* 0x000000220438723c */ /* 0x040ff00000001838 */
[C---:B-1----:R-:W-:Y:S08]  /*49c0*/  HMMA.16816.F32 R60, R4.reuse, R8, R60 ;  /* 0x00000008043c723c */ /* 0x042ff0000000183c */
[----:B------:R-:W-:Y:S01]  /*49d0*/  HMMA.16816.F32 R64, R4, R10, R64 ;  /* 0x0000000a0440723c */ /* 0x000fe20000001840 */
[----:B------:R-:W1:Y:S06]  /*49e0*/  LDSM.16.MT88.4 R8, [R204+0x5900] ;  /* 0x00590000cc08783b */ /* 0x000e6c0000004200 */
[----:B------:R-:W-:-:S02]  /*49f0*/  F2FP.PACK_AB R4, R152, R137 ;  /* 0x000000899804723e */ /* 0x000fc400000000ff */
[----:B------:R-:W-:Y:S02]  /*4a00*/  F2FP.PACK_AB R6, R216, R133 ;  /* 0x00000085d806723e */ /* 0x000fe400000000ff */
[----:B------:R-:W-:Y:S02]  /*4a10*/  F2FP.PACK_AB R5, R134, R131 ;  /* 0x000000838605723e */ /* 0x000fe400000000ff */
[----:B----4-:R-:W-:-:S07]  /*4a20*/  F2FP.PACK_AB R7, R217, R36 ;  /* 0x00000024d907723e */ /* 0x010fce00000000ff */
[C---:B---3--:R-:W-:Y:S07]  /*4a30*/  HMMA.16816.F32 R68, R4.reuse, R24, R68 ;  /* 0x000000180444723c */ /* 0x048fee0000001844 */
[----:B------:R-:W-:Y:S01]  /*4a40*/  FADD.FTZ R24, R42, R47 ;  /* 0x0000002f2a187221 */ /* 0x000fe20000010000 */
[----:B-----5:R-:W-:Y:S03]  /*4a50*/  HMMA.16816.F32 R76, R4, R20, R76 ;  /* 0x00000014044c723c */ /* 0x020fe6000000184c */
[----:B------:R-:W-:-:S04]  /*4a60*/  FADD.FTZ R24, R41, R24 ;  /* 0x0000001829187221 */ /* 0x000fc80000010000 */
[----:B------:R-:W-:Y:S01]  /*4a70*/  FADD.FTZ R3, R3, R24 ;  /* 0x0000001803037221 */ /* 0x000fe20000010000 */
[C---:B------:R-:W-:Y:S01]  /*4a80*/  HMMA.16816.F32 R80, R4.reuse, R22, R80 ;  /* 0x000000160450723c */ /* 0x040fe20000001850 */
[----:B------:R-:W-:Y:S01]  /*4a90*/  FADD.FTZ R24, R15, R40 ;  /* 0x000000280f187221 */ /* 0x000fe20000010000 */
[----:B------:R-:W3:Y:S01]  /*4aa0*/  LDSM.16.MT88.4 R20, [R202+0x5900] ;  /* 0x00590000ca14783b */ /* 0x000ee20000004200 */
[----:B------:R-:W-:Y:S02]  /*4ab0*/  FADD.FTZ R2, R2, R3 ;  /* 0x0000000302027221 */ /* 0x000fe40000010000 */
[----:B------:R-:W-:Y:S02]  /*4ac0*/  FADD.FTZ R3, R117, R24 ;  /* 0x0000001875037221 */ /* 0x000fe40000010000 */
[----:B------:R-:W-:Y:S01]  /*4ad0*/  FADD.FTZ R121, R121, R2 ;  /* 0x0000000279797221 */ /* 0x000fe20000010000 */
[----:B--2---:R-:W-:Y:S01]  /*4ae0*/  HMMA.16816.F32 R84, R4, R16, R84 ;  /* 0x000000100454723c */ /* 0x004fe20000001854 */
[----:B------:R-:W-:-:S02]  /*4af0*/  FADD.FTZ R3, R118, R3 ;  /* 0x0000000376037221 */ /* 0x000fc40000010000 */
[----:B------:R-:W-:Y:S02]  /*4b00*/  FADD.FTZ R122, R122, R121 ;  /* 0x000000797a7a7221 */ /* 0x000fe40000010000 */
[----:B------:R-:W-:Y:S02]  /*4b10*/  FADD.FTZ R2, R120, R3 ;  /* 0x0000000378027221 */ /* 0x000fe40000010000 */
[----:B------:R-:W-:Y:S01]  /*4b20*/  FADD.FTZ R129, R129, R122 ;  /* 0x0000007a81817221 */ /* 0x000fe20000010000 */
[----:B------:R-:W-:Y:S01]  /*4b30*/  HMMA.16816.F32 R88, R4, R18, R88 ;  /* 0x000000120458723c */ /* 0x000fe20000001858 */
[----:B------:R-:W-:Y:S01]  /*4b40*/  FADD.FTZ R2, R119, R2 ;  /* 0x0000000277027221 */ /* 0x000fe20000010000 */
[----:B------:R-:W2:Y:S01]  /*4b50*/  LDSM.16.MT88.4 R16, [R201+0x5900] ;  /* 0x00590000c910783b */ /* 0x000ea20000004200 */
[----:B------:R-:W-:Y:S02]  /*4b60*/  FADD.FTZ R132, R132, R129 ;  /* 0x0000008184847221 */ /* 0x000fe40000010000 */
[----:B------:R-:W-:-:S02]  /*4b70*/  FADD.FTZ R3, R139, R2 ;  /* 0x000000028b037221 */ /* 0x000fc40000010000 */
[----:B------:R-:W-:Y:S01]  /*4b80*/  FADD.FTZ R147, R147, R132 ;  /* 0x0000008493937221 */ /* 0x000fe20000010000 */
[C---:B-1----:R-:W-:Y:S01]  /*4b90*/  HMMA.16816.F32 R92, R4.reuse, R8, R92 ;  /* 0x00000008045c723c */ /* 0x042fe2000000185c */
[----:B------:R-:W-:Y:S02]  /*4ba0*/  FADD.FTZ R3, R144, R3 ;  /* 0x0000000390037221 */ /* 0x000fe40000010000 */
[----:B------:R-:W-:Y:S02]  /*4bb0*/  FADD.FTZ R164, R164, R147 ;  /* 0x00000093a4a47221 */ /* 0x000fe40000010000 */
[----:B------:R-:W-:Y:S02]  /*4bc0*/  FADD.FTZ R2, R146, R3 ;  /* 0x0000000392027221 */ /* 0x000fe40000010000 */
[----:B------:R-:W-:Y:S01]  /*4bd0*/  FADD.FTZ R155, R155, R164 ;  /* 0x000000a49b9b7221 */ /* 0x000fe20000010000 */
[----:B------:R-:W-:Y:S01]  /*4be0*/  HMMA.16816.F32 R96, R4, R10, R96 ;  /* 0x0000000a0460723c */ /* 0x000fe20000001860 */
[----:B------:R-:W1:Y:S01]  /*4bf0*/  LDSM.16.MT88.4 R8, [R200+0x5900] ;  /* 0x00590000c808783b */ /* 0x000e620000004200 */
[----:B------:R-:W-:-:S02]  /*4c00*/  FADD.FTZ R2, R145, R2 ;  /* 0x0000000291027221 */ /* 0x000fc40000010000 */
[----:B------:R-:W-:Y:S02]  /*4c10*/  FADD.FTZ R166, R166, R155 ;  /* 0x0000009ba6a67221 */ /* 0x000fe40000010000 */
[----:B------:R-:W-:Y:S02]  /*4c20*/  FADD.FTZ R181, R181, R2 ;  /* 0x00000002b5b57221 */ /* 0x000fe40000010000 */
[----:B------:R-:W-:Y:S01]  /*4c30*/  FADD.FTZ R3, R153, R166 ;  /* 0x000000a699037221 */ /* 0x000fe20000010000 */
[C---:B------:R-:W-:Y:S01]  /*4c40*/  HMMA.16816.F32 R112, R4.reuse, R28, R112 ;  /* 0x0000001c0470723c */ /* 0x040fe20000001870 */
[----:B------:R-:W-:Y:S02]  /*4c50*/  FADD.FTZ R184, R184, R181 ;  /* 0x000000b5b8b87221 */ /* 0x000fe40000010000 */
[----:B------:R-:W-:Y:S02]  /*4c60*/  FADD.FTZ R3, R180, R3 ;  /* 0x00000003b4037221 */ /* 0x000fe40000010000 */
[----:B------:R-:W-:Y:S01]  /*4c70*/  FADD.FTZ R165, R165, R184 ;  /* 0x000000b8a5a57221 */ /* 0x000fe20000010000 */
[----:B------:R-:W-:Y:S01]  /*4c80*/  IADD3 R184, R14, -0x2, RZ ;  /* 0xfffffffe0eb87810 */ /* 0x000fe20007ffe0ff */
[----:B------:R-:W-:Y:S01]  /*4c90*/  FADD.FTZ R2, R154, R3 ;  /* 0x000000039a027221 */ /* 0x000fe20000010000 */
[----:B------:R-:W-:Y:S01]  /*4ca0*/  HMMA.16816.F32 R108, R4, R30, R108 ;  /* 0x0000001e046c723c */ /* 0x000fe2000000186c */
[----:B------:R-:W-:-:S02]  /*4cb0*/  FADD.FTZ R186, R186, R165 ;  /* 0x000000a5baba7221 */ /* 0x000fc40000010000 */
[----:B------:R-:W-:Y:S02]  /*4cc0*/  FADD.FTZ R2, R167, R2 ;  /* 0x00000002a7027221 */ /* 0x000fe40000010000 */
[----:B------:R-:W-:Y:S02]  /*4cd0*/  FADD.FTZ R137, R137, R186 ;  /* 0x000000ba89897221 */ /* 0x000fe40000010000 */
[----:B------:R-:W-:Y:S01]  /*4ce0*/  FADD.FTZ R131, R131, R2 ;  /* 0x0000000283837221 */ /* 0x000fe20000010000 */
[----:B------:R-:W-:Y:S01]  /*4cf0*/  HMMA.16816.F32 R72, R4, R26, R72 ;  /* 0x0000001a0448723c */ /* 0x000fe20000001848 */
[----:B------:R-:W-:-:S04]  /*4d00*/  @P4 IMAD.HI.U32 R2, R13, c[0x0][0x2c8], RZ ;  /* 0x0000b2000d024a27 */ /* 0x000fc800078e00ff */
[----:B------:R-:W-:Y:S01]  /*4d10*/  FADD.FTZ R152, R152, R137 ;  /* 0x0000008998987221 */ /* 0x000fe20000010000 */
[----:B------:R-:W-:Y:S01]  /*4d20*/  @P4 SHF.R.U32.HI R13, RZ, c[0x0][0x2cc], R2 ;  /* 0x0000b300ff0d4a19 */ /* 0x000fe20000011602 */
[----:B------:R-:W-:Y:S01]  /*4d30*/  FADD.FTZ R131, R134, R131 ;  /* 0x0000008386837221 */ /* 0x000fe20000010000 */
[C---:B---3--:R-:W-:Y:S01]  /*4d40*/  HMMA.16816.F32 R100, R4.reuse, R20, R100 ;  /* 0x000000140464723c */ /* 0x048fe20000001864 */
[----:B------:R-:W-:Y:S01]  /*4d50*/  FADD.FTZ R133, R133, R152 ;  /* 0x0000009885857221 */ /* 0x000fe20000010000 */
[----:B------:R-:W-:Y:S01]  /*4d60*/  IADD3 R13, R13, UR13, RZ ;  /* 0x0000000d0d0d7c10 */ /* 0x000fe2000fffe0ff */
[----:B------:R-:W-:Y:S02]  /*4d70*/  FADD.FTZ R36, R36, R131 ;  /* 0x0000008324247221 */ /* 0x000fe40000010000 */
[----:B------:R-:W-:Y:S01]  /*4d80*/  FADD.FTZ R216, R216, R133 ;  /* 0x00000085d8d87221 */ /* 0x000fe20000010000 */
[----:B------:R-:W-:Y:S01]  /*4d90*/  IADD3 R3, R13, c[0x0][0x328], RZ ;  /* 0x0000ca000d037a10 */ /* 0x000fe20007ffe0ff */
[----:B------:R-:W-:Y:S01]  /*4da0*/  FADD.FTZ R217, R217, R36 ;  /* 0x00000024d9d97221 */ /* 0x000fe20000010000 */
[C---:B------:R-:W-:Y:S08]  /*4db0*/  HMMA.16816.F32 R104, R4.reuse, R22, R104 ;  /* 0x000000160468723c */ /* 0x040ff00000001868 */
[C---:B--2---:R-:W-:Y:S08]  /*4dc0*/  HMMA.16816.F32 R52, R4.reuse, R16, R52 ;  /* 0x000000100434723c */ /* 0x044ff00000001834 */
[C---:B------:R-:W-:Y:S08]  /*4dd0*/  HMMA.16816.F32 R56, R4.reuse, R18, R56 ;  /* 0x000000120438723c */ /* 0x040ff00000001838 */
[C---:B-1----:R-:W-:Y:S08]  /*4de0*/  HMMA.16816.F32 R60, R4.reuse, R8, R60 ;  /* 0x00000008043c723c */ /* 0x042ff0000000183c */
[----:B------:R-:W-:Y:S01]  /*4df0*/  HMMA.16816.F32 R64, R4, R10, R64 ;  /* 0x0000000a0440723c */ /* 0x000fe20000001840 */
[----:B------:R-:W-:Y:S07]  /*4e00*/  @!P3 BRA `(.L_x_169) ;  /* 0x000000f00000b947 */ /* 0x000fee0003800000 */
[C---:B------:R-:W-:Y:S01]  /*4e10*/  ISETP.GT.AND P0, PT, R13.reuse, RZ, PT ;  /* 0x000000ff0d00720c */ /* 0x040fe20003f04270 */
[----:B------:R-:W-:Y:S01]  /*4e20*/  IMAD.MOV.U32 R2, RZ, RZ, c[0x0][0x32c] ;  /* 0x0000cb00ff027624 */ /* 0x000fe200078e00ff */
[----:B------:R-:W-:-:S11]  /*4e30*/  IADD3 R5, R13, -0x1, RZ ;  /* 0xffffffff0d057810 */ /* 0x000fd60007ffe0ff */
[----:B------:R-:W-:Y:S05]  /*4e40*/  @P0 BRA `(.L_x_170) ;  /* 0x0000006000000947 */ /* 0x000fea0003800000 */
[----:B------:R-:W-:Y:S01]  /*4e50*/  ISETP.NE.AND P0, PT, R2, 0x1, PT ;  /* 0x000000010200780c */ /* 0x000fe20003f05270 */
[----:B------:R-:W-:-:S12]  /*4e60*/  IMAD.MOV R13, RZ, RZ, -R13 ;  /* 0x000000ffff0d7224 */ /* 0x000fd800078e0a0d */
[----:B------:R-:W-:-:S05]  /*4e70*/  @P0 IMAD.HI.U32 R4, R13, c[0x0][0x330], RZ ;  /* 0x0000cc000d040a27 */ /* 0x000fca00078e00ff */
[----:B------:R-:W-:-:S04]  /*4e80*/  @P0 SHF.R.U32.HI R13, RZ, c[0x0][0x334], R4 ;  /* 0x0000cd00ff0d0a19 */ /* 0x000fc80000011604 */
[----:B------:R-:W-:Y:S01]  /*4e90*/  LOP3.LUT R5, RZ, R13, RZ, 0x33, !PT ;  /* 0x0000000dff057212 */ /* 0x000fe200078e33ff */
[----:B------:R-:W-:Y:S05]  /*4ea0*/  BRA `(.L_x_171) ;  /* 0x0000003000007947 */ /* 0x000fea0003800000 */
.L_x_170:
[----:B------:R-:W-:-:S13]  /*4eb0*/  ISETP.NE.AND P0, PT, R2, 0x1, PT ;  /* 0x000000010200780c */ /* 0x000fda0003f05270 */
[----:B------:R-:W-:-:S05]  /*4ec0*/  @P0 IMAD.HI.U32 R4, R5, c[0x0][0x330], RZ ;  /* 0x0000cc0005040a27 */ /* 0x000fca00078e00ff */
[----:B------:R-:W-:-:S05]  /*4ed0*/  @P0 SHF.R.U32.HI R5, RZ, c[0x0][0x334], R4 ;  /* 0x0000cd00ff050a19 */ /* 0x000fca0000011604 */
.L_x_171:
[----:B------:R-:W-:-:S05]  /*4ee0*/  IMAD R2, R5, R2, c[0x0][0x32c] ;  /* 0x0000cb0005027624 */ /* 0x000fca00078e0202 */
[----:B------:R-:W-:-:S05]  /*4ef0*/  IMNMX R3, R3, R2, PT ;  /* 0x0000000203037217 */ /* 0x000fca0003800200 */
.L_x_169:
[----:B------:R-:W-:-:S05]  /*4f00*/  IMAD.HI R3, R3, 0x2aaaaaab, RZ ;  /* 0x2aaaaaab03037827 */ /* 0x000fca00078e02ff */
[----:B------:R-:W-:-:S04]  /*4f10*/  SHF.R.U32.HI R2, RZ, 0x1f, R3 ;  /* 0x0000001fff027819 */ /* 0x000fc80000011603 */
[----:B------:R-:W-:-:S04]  /*4f20*/  LEA.HI.SX32 R2, R3, R2, 0x1c ;  /* 0x0000000203027211 */ /* 0x000fc800078fe2ff */
[----:B------:R-:W-:-:S04]  /*4f30*/  IMNMX R183, R207, R2, !PT ;  /* 0x00000002cfb77217 */ /* 0x000fc80007800200 */
[----:B------:R-:W-:-:S13]  /*4f40*/  ISETP.GE.AND P0, PT, R184, R183, PT ;  /* 0x000000b7b800720c */ /* 0x000fda0003f06270 */
[----:B------:R-:W-:Y:S05]  /*4f50*/  @!P0 BRA `(.L_x_172) ;  /* 0x00003d0000008947 */ /* 0x000fea0003800000 */
[----:B------:R-:W-:Y:S01]  /*4f60*/  @P4 IMAD.HI.U32 R180, R209, c[0x0][0x2c8], RZ ;  /* 0x0000b200d1b44a27 */ /* 0x000fe200078e00ff */
[----:B------:R-:W-:Y:S02]  /*4f70*/  MOV R2, R12 ;  /* 0x0000000c00027202 */ /* 0x000fe40000000f00 */
[----:B------:R-:W-:Y:S01]  /*4f80*/  MOV R3, R0 ;  /* 0x0000000000037202 */ /* 0x000fe20000000f00 */
[----:B------:R-:W-:Y:S01]  /*4f90*/  IMAD.MOV.U32 R186, RZ, RZ, R184 ;  /* 0x000000ffffba7224 */ /* 0x000fe200078e00b8 */
[----:B------:R-:W-:Y:S01]  /*4fa0*/  @P4 SHF.R.U32.HI R180, RZ, c[0x0][0x2cc], R180 ;  /* 0x0000b300ffb44a19 */ /* 0x000fe200000116b4 */
[----:B------:R-:W-:Y:S01]  /*4fb0*/  IMAD.MOV.U32 R181, RZ, RZ, c[0x0][0x1e4] ;  /* 0x00007900ffb57624 */ /* 0x000fe200078e00ff */
[----:B------:R-:W-:Y:S02]  /*4fc0*/  MOV R182, c[0x0][0x1e0] ;  /* 0x0000780000b67a02 */ /* 0x000fe40000000f00 */
.L_x_181:
[----:B------:R-:W-:Y:S04]  /*4fd0*/  DEPBAR.LE SB0, 0x0 ;  /* 0x000080000000791a */ /* 0x000fe80000000000 */
[----:B------:R-:W-:Y:S01]  /*4fe0*/  BAR.SYNC.DEFER_BLOCKING 0x0 ;  /* 0x0000000000007b1d */ /* 0x000fe20000010000 */
[----:B------:R-:W-:Y:S11]  /*4ff0*/  ISETP.GT.AND P2, PT, R207, R186, PT ;  /* 0x000000bacf00720c */ /* 0x000ff60003f44270 */
[----:B------:R-:W-:Y:S02]  /*5000*/  @!UPT UIADD3 URZ, URZ, URZ, URZ ;  /* 0x0000003f3f3ff290 */ /* 0x000fe4000fffe03f */
[----:B------:R-:W-:Y:S01]  /*5010*/  @!P2 SHF.R.S32.HI R165, RZ, 0x1f, R186 ;  /* 0x0000001fffa5a819 */ /* 0x000fe200000114ba */
[C---:B------:R-:W-:Y:S04]  /*5020*/  @!P2 IMAD.WIDE.U32 R166, R186.reuse, c[0x0][0x208], RZ ;  /* 0x00008200baa6aa25 */ /* 0x040fe800078e00ff */
[----:B------:R-:W-:Y:S02]  /*5030*/  @!P2 IMAD R165, R165, c[0x0][0x208], RZ ;  /* 0x00008200a5a5aa24 */ /* 0x000fe400078e02ff */
[----:B------:R-:W-:Y:S02]  /*5040*/  @!P2 IMAD.MOV.U32 R184, RZ, RZ, R218 ;  /* 0x000000ffffb8a224 */ /* 0x000fe400078e00da */
[----:B------:R-:W-:Y:S01]  /*5050*/  @!P2 IMAD R165, R186, c[0x0][0x20c], R165 ;  /* 0x00008300baa5aa24 */ /* 0x000fe200078e02a5 */
[----:B------:R-:W1:Y:S01]  /*5060*/  LDSM.16.M88.4 R116, [R206+0x8100] ;  /* 0x00810000ce74783b */ /* 0x000e620000000200 */
[----:B------:R-:W-:Y:S02]  /*5070*/  @!P2 IMAD.MOV.U32 R185, RZ, RZ, R221 ;  /* 0x000000ffffb9a224 */ /* 0x000fe400078e00dd */
[----:B------:R-:W-:Y:S02]  /*5080*/  @!P2 IMAD.IADD R0, R167, 0x1, R165 ;  /* 0x00000001a700a824 */ /* 0x000fe400078e02a5 */
[----:B------:R-:W2:Y:S01]  /*5090*/  LDSM.16.M88.4 R120, [R206+0x8900] ;  /* 0x00890000ce78783b */ /* 0x000ea20000000200 */
[----:B------:R-:W-:Y:S04]  /*50a0*/  @!P2 IMAD.WIDE.U32 R184, R166, 0x60, R184 ;  /* 0x00000060a6b8a825 */ /* 0x000fe800078e00b8 */
[----:B------:R-:W3:Y:S01]  /*50b0*/  LDSM.16.M88.4 R128, [R206+0x9100] ;  /* 0x00910000ce80783b */ /* 0x000ee20000000200 */
[----:B------:R-:W-:Y:S02]  /*50c0*/  @!P2 IMAD R0, R0, 0x60, RZ ;  /* 0x000000600000a824 */ /* 0x000fe400078e02ff */
[----:B------:R-:W-:Y:S02]  /*50d0*/  @!P2 IMAD.SHL.U32 R166, R184, 0x2, RZ ;  /* 0x00000002b8a6a824 */ /* 0x000fe400078e00ff */
[----:B------:R-:W4:Y:S01]  /*50e0*/  LDSM.16.M88.4 R132, [R206+0x9900] ;  /* 0x00990000ce84783b */ /* 0x000f220000000200 */
[----:B------:R-:W-:Y:S02]  /*50f0*/  @!P2 IMAD.IADD R0, R185, 0x1, R0 ;  /* 0x00000001b900a824 */ /* 0x000fe400078e0200 */
[----:B------:R-:W-:Y:S02]  /*5100*/  @!P2 IADD3 R164, P1, R166, 0x80, RZ ;  /* 0x00000080a6a4a810 */ /* 0x000fe40007f3e0ff */
[----:B------:R-:W5:Y:S01]  /*5110*/  LDSM.16.M88.4 R136, [R206+0xa100] ;  /* 0x00a10000ce88783b */ /* 0x000f620000000200 */
[----:B------:R-:W-:Y:S02]  /*5120*/  @!P2 SHF.L.U64.HI R0, R184, 0x1, R0 ;  /* 0x00000001b800a819 */ /* 0x000fe40000010200 */
[----:B------:R-:W-:Y:S02]  /*5130*/  @!P2 IADD3 R164, P0, R164, c[0x0][0x1f8], RZ ;  /* 0x00007e00a4a4aa10 */ /* 0x000fe40007f1e0ff */
[----:B------:R-:W-:Y:S02]  /*5140*/  LDSM.16.M88.4 R144, [R195] ;  /* 0x00000000c390783b */ /* 0x000fe40000000200 */
[----:B------:R-:W-:Y:S02]  /*5150*/  @!P2 IADD3.X R165, RZ, c[0x0][0x1fc], R0, P0, P1 ;  /* 0x00007f00ffa5aa10 */ /* 0x000fe400007e2400 */
[----:B------:R-:W-:Y:S04]  /*5160*/  @!P2 IADD3 R166, P0, R166, c[0x0][0x1f8], RZ ;  /* 0x00007e00a6a6aa10 */ /* 0x000fe80007f1e0ff */
[----:B------:R-:W-:Y:S02]  /*5170*/  @!P2 IADD3.X R167, R0, c[0x0][0x1fc], RZ, P0, !PT ;  /* 0x00007f0000a7aa10 */ /* 0x000fe400007fe4ff */
[----:B------:R-:W-:Y:S04]  /*5180*/  @!P2 IADD3 R184, P1, R166, UR9, RZ ;  /* 0x00000009a6b8ac10 */ /* 0x000fe8000ff3e0ff */
[----:B------:R-:W-:Y:S01]  /*5190*/  @!P2 IADD3.X R185, R167, UR12, RZ, P1, !PT ;  /* 0x0000000ca7b9ac10 */ /* 0x000fe20008ffe4ff */
[C---:B-1----:R-:W-:Y:S03]  /*51a0*/  HMMA.16816.F32 R4, R124.reuse, R116, RZ ;  /* 0x000000747c04723c */ /* 0x042fe600000018ff */
[----:B------:R-:W-:Y:S04]  /*51b0*/  @!P2 IADD3 R222, P0, R184, UR9, RZ ;  /* 0x00000009b8deac10 */ /* 0x000fe8000ff1e0ff */
[----:B------:R-:W-:Y:S01]  /*51c0*/  @!P2 IADD3.X R223, R185, UR12, RZ, P0, !PT ;  /* 0x0000000cb9dfac10 */ /* 0x000fe200087fe4ff */
[C---:B------:R-:W-:Y:S01]  /*51d0*/  HMMA.16816.F32 R8, R124.reuse, R118, RZ ;  /* 0x000000767c08723c */ /* 0x040fe200000018ff */
[----:B------:R-:W1:Y:S07]  /*51e0*/  LDSM.16.M88.4 R116, [R206+0xa900] ;  /* 0x00a90000ce74783b */ /* 0x000e6e0000000200 */
[C---:B--2---:R-:W-:Y:S08]  /*51f0*/  HMMA.16816.F32 R12, R124.reuse, R120, RZ ;  /* 0x000000787c0c723c */ /* 0x044ff000000018ff */
[C---:B------:R-:W-:Y:S01]  /*5200*/  HMMA.16816.F32 R16, R124.reuse, R122, RZ ;  /* 0x0000007a7c10723c */ /* 0x040fe200000018ff */
[----:B------:R-:W2:Y:S07]  /*5210*/  LDSM.16.M88.4 R120, [R205] ;  /* 0x00000000cd78783b */ /* 0x000eae0000000200 */
[C---:B---3--:R-:W-:Y:S08]  /*5220*/  HMMA.16816.F32 R20, R124.reuse, R128, RZ ;  /* 0x000000807c14723c */ /* 0x048ff000000018ff */
[C---:B------:R-:W-:Y:S01]  /*5230*/  HMMA.16816.F32 R24, R124.reuse, R130, RZ ;  /* 0x000000827c18723c */ /* 0x040fe200000018ff */
[----:B------:R-:W3:Y:S07]  /*5240*/  LDSM.16.M88.4 R128, [R199] ;  /* 0x00000000c780783b */ /* 0x000eee0000000200 */
[C---:B----4-:R-:W-:Y:S08]  /*5250*/  HMMA.16816.F32 R28, R124.reuse, R132, RZ ;  /* 0x000000847c1c723c */ /* 0x050ff000000018ff */
[C---:B------:R-:W-:Y:S01]  /*5260*/  HMMA.16816.F32 R32, R124.reuse, R134, RZ ;  /* 0x000000867c20723c */ /* 0x040fe200000018ff */
[----:B------:R-:W-:Y:S07]  /*5270*/  LDSM.16.M88.4 R132, [R197] ;  /* 0x00000000c584783b */ /* 0x000fee0000000200 */
[C---:B-----5:R-:W-:Y:S08]  /*5280*/  HMMA.16816.F32 R36, R124.reuse, R136, RZ ;  /* 0x000000887c24723c */ /* 0x060ff000000018ff */
[C---:B------:R-:W-:Y:S01]  /*5290*/  HMMA.16816.F32 R40, R124.reuse, R138, RZ ;  /* 0x0000008a7c28723c */ /* 0x040fe200000018ff */
[----:B------:R-:W-:Y:S07]  /*52a0*/  LDSM.16.M88.4 R136, [R196] ;  /* 0x00000000c488783b */ /* 0x000fee0000000200 */
[C---:B-1----:R-:W-:Y:S08]  /*52b0*/  HMMA.16816.F32 R44, R124.reuse, R116, RZ ;  /* 0x000000747c2c723c */ /* 0x042ff000000018ff */
[----:B------:R-:W-:Y:S01]  /*52c0*/  HMMA.16816.F32 R48, R124, R118, RZ ;  /* 0x000000767c30723c */ /* 0x000fe200000018ff */
[----:B------:R-:W1:Y:S05]  /*52d0*/  LDSM.16.M88.4 R116, [R198] ;  /* 0x00000000c674783b */ /* 0x000e6a0000000200 */
[----:B------:R-:W-:Y:S01]  /*52e0*/  @!PT LDS RZ, [RZ] ;  /* 0x00000000fffff984 */ /* 0x000fe20000000800 */
[----:B------:R-:W-:Y:S01]  /*52f0*/  @!PT LDS RZ, [RZ] ;  /* 0x00000000fffff984 */ /* 0x000fe20000000800 */
[----:B------:R-:W-:Y:S01]  /*5300*/  @!PT LDS RZ, [RZ] ;  /* 0x00000000fffff984 */ /* 0x000fe20000000800 */
[----:B------:R4:W-:Y:S02]  /*5310*/  @!P2 LDGSTS.E.BYPASS.LTC128B.128 [R208+0x100], [R166.64], !P6 ;  /* 0x00100000a6d0afae */ /* 0x0009e4000f101d4a */
[C---:B--2---:R-:W-:Y:S03]  /*5320*/  HMMA.16816.F32 R4, R140.reuse, R120, R4 ;  /* 0x000000788c04723c */ /* 0x044fe60000001804 */
[----:B------:R4:W-:Y:S05]  /*5330*/  @!P2 LDGSTS.E.BYPASS.LTC128B.128 [R208+0x3100], [R164.64], !P5 ;  /* 0x03100000a4d0afae */ /* 0x0009ea000e901d4a */
[C---:B------:R-:W-:Y:S01]  /*5340*/  HMMA.16816.F32 R8, R140.reuse, R122, R8 ;  /* 0x0000007a8c08723c */ /* 0x040fe20000001808 */
[----:B------:R2:W-:Y:S05]  /*5350*/  @!P2 LDGSTS.E.BYPASS.LTC128B.128 [R208+0x1100], [R184.64], !P6 ;  /* 0x01100000b8d0afae */ /* 0x0005ea000f101d4a */
[----:B------:R2:W-:Y:S02]  /*5360*/  @!P2 LDGSTS.E.BYPASS.LTC128B.128 [R208+0x4100], [R184.64+0x80], !P5 ;  /* 0x04100080b8d0afae */ /* 0x0005e4000e901d4a */
[C---:B---3--:R-:W-:Y:S03]  /*5370*/  HMMA.16816.F32 R12, R140.reuse, R128, R12 ;  /* 0x000000808c0c723c */ /* 0x048fe6000000180c */
[----:B------:R3:W-:Y:S05]  /*5380*/  @!P2 LDGSTS.E.BYPASS.LTC128B.128 [R208+0x2100], [R222.64], !P6 ;  /* 0x02100000ded0afae */ /* 0x0007ea000f101d4a */
[C---:B------:R-:W-:Y:S01]  /*5390*/  HMMA.16816.F32 R16, R140.reuse, R130, R16 ;  /* 0x000000828c10723c */ /* 0x040fe20000001810 */
[----:B------:R3:W-:Y:S02]  /*53a0*/  @!P2 LDGSTS.E.BYPASS.LTC128B.128 [R208+0x5100], [R222.64+0x80], !P5 ;  /* 0x05100080ded0afae */ /* 0x0007e4000e901d4a */
[C---:B------:R-:W-:Y:S03]  /*53b0*/  ISETP.GT.AND P2, PT, R186.reuse, R207, PT ;  /* 0x000000cfba00720c */ /* 0x040fe60003f44270 */
[----:B------:R-:W5:Y:S02]  /*53c0*/  LDSM.16.M88.4 R120, [R203+0x8100] ;  /* 0x00810000cb78783b */ /* 0x000f640000000200 */
[C---:B-1----:R-:W-:Y:S03]  /*53d0*/  HMMA.16816.F32 R20, R140.reuse, R116, R20 ;  /* 0x000000748c14723c */ /* 0x042fe60000001814 */
[----:B------:R-:W0:Y:S05]  /*53e0*/  LDGDEPBAR ;  /* 0x00000000000079af */ /* 0x000e2a0000000000 */
[----:B------:R-:W1:Y:S01]  /*53f0*/  LDSM.16.M88.4 R152, [R203+0x8900] ;  /* 0x00890000cb98783b */ /* 0x000e620000000200 */
[C---:B------:R-:W-:Y:S04]  /*5400*/  HMMA.16816.F32 R24, R140.reuse, R118, R24 ;  /* 0x000000768c18723c */ /* 0x040fe80000001818 */
[----:B------:R-:W1:Y:S01]  /*5410*/  LDSM.16.M88.4 R128, [R203+0x9100] ;  /* 0x00910000cb80783b */ /* 0x000e620000000200 */
[----:B------:R-:W-:Y:S03]  /*5420*/  @P2 IADD3 R0, R186, -0x1, RZ ;  /* 0xffffffffba002810 */ /* 0x000fe60007ffe0ff */
[C---:B------:R-:W-:Y:S01]  /*5430*/  HMMA.16816.F32 R28, R140.reuse, R132, R28 ;  /* 0x000000848c1c723c */ /* 0x040fe2000000181c */
[----:B------:R-:W1:Y:S05]  /*5440*/  LDSM.16.M88.4 R116, [R203+0x9900] ;  /* 0x00990000cb74783b */ /* 0x000e6a0000000200 */
[----:B----4-:R-:W-:Y:S02]  /*5450*/  LDSM.16.M88.4 R164, [R206+0xb900] ;  /* 0x00b90000cea4783b */ /* 0x010fe40000000200 */
[C---:B------:R-:W-:Y:S03]  /*5460*/  HMMA.16816.F32 R32, R140.reuse, R134, R32 ;  /* 0x000000868c20723c */ /* 0x040fe60000001820 */
[----:B------:R-:W4:Y:S05]  /*5470*/  LDSM.16.M88.4 R132, [R203+0xa100] ;  /* 0x00a10000cb84783b */ /* 0x000f2a0000000200 */
[C---:B------:R-:W-:Y:S08]  /*5480*/  HMMA.16816.F32 R36, R140.reuse, R136, R36 ;  /* 0x000000888c24723c */ /* 0x040ff00000001824 */
[C---:B------:R-:W-:Y:S01]  /*5490*/  HMMA.16816.F32 R40, R140.reuse, R138, R40 ;  /* 0x0000008a8c28723c */ /* 0x040fe20000001828 */
[----:B------:R-:W-:Y:S07]  /*54a0*/  LDSM.16.M88.4 R136, [R194] ;  /* 0x00000000c288783b */ /* 0x000fee0000000200 */
[C---:B------:R-:W-:Y:S08]  /*54b0*/  HMMA.16816.F32 R44, R140.reuse, R144, R44 ;  /* 0x000000908c2c723c */ /* 0x040ff0000000182c */
[----:B------:R-:W-:Y:S01]  /*54c0*/  HMMA.16816.F32 R48, R140, R146, R48 ;  /* 0x000000928c30723c */ /* 0x000fe20000001830 */
[----:B------:R-:W-:Y:S07]  /*54d0*/  LDSM.16.M88.4 R144, [R194+0x1800] ;  /* 0x00180000c290783b */ /* 0x000fee0000000200 */
[C---:B-----5:R-:W-:Y:S08]  /*54e0*/  HMMA.16816.F32 R4, R148.reuse, R120, R4 ;  /* 0x000000789404723c */ /* 0x060ff00000001804 */
[C---:B------:R-:W-:Y:S01]  /*54f0*/  HMMA.16816.F32 R8, R148.reuse, R122, R8 ;  /* 0x0000007a9408723c */ /* 0x040fe20000001808 */
[----:B------:R-:W5:Y:S07]  /*5500*/  LDSM.16.M88.4 R120, [R203+0xa900] ;  /* 0x00a90000cb78783b */ /* 0x000f6e0000000200 */
[C---:B-1----:R-:W-:Y:S08]  /*5510*/  HMMA.16816.F32 R12, R148.reuse, R152, R12 ;  /* 0x00000098940c723c */ /* 0x042ff0000000180c */
[C---:B------:R-:W-:Y:S01]  /*5520*/  HMMA.16816.F32 R16, R148.reuse, R154, R16 ;  /* 0x0000009a9410723c */ /* 0x040fe20000001810 */
[----:B------:R-:W-:Y:S07]  /*5530*/  LDSM.16.M88.4 R152, [R206+0xb100] ;  /* 0x00b10000ce98783b */ /* 0x000fee0000000200 */
[C---:B------:R-:W-:Y:S08]  /*5540*/  HMMA.16816.F32 R20, R148.reuse, R128, R20 ;  /* 0x000000809414723c */ /* 0x040ff00000001814 */
[C---:B------:R-:W-:Y:S01]  /*5550*/  HMMA.16816.F32 R24, R148.reuse, R130, R24 ;  /* 0x000000829418723c */ /* 0x040fe20000001818 */
[----:B------:R-:W1:Y:S07]  /*5560*/  LDSM.16.M88.4 R128, [R194+0x800] ;  /* 0x00080000c280783b */ /* 0x000e6e0000000200 */
[C---:B------:R-:W-:Y:S08]  /*5570*/  HMMA.16816.F32 R28, R148.reuse, R116, R28 ;  /* 0x00000074941c723c */ /* 0x040ff0000000181c */
[C---:B------:R-:W-:Y:S01]  /*5580*/  HMMA.16816.F32 R32, R148.reuse, R118, R32 ;  /* 0x000000769420723c */ /* 0x040fe20000001820 */
[----:B------:R-:W1:Y:S07]  /*5590*/  LDSM.16.M88.4 R116, [R194+0x1000] ;  /* 0x00100000c274783b */ /* 0x000e6e0000000200 */
[C---:B----4-:R-:W-:Y:S08]  /*55a0*/  HMMA.16816.F32 R36, R148.reuse, R132, R36 ;  /* 0x000000849424723c */ /* 0x050ff00000001824 */
[C---:B------:R-:W-:Y:S01]  /*55b0*/  HMMA.16816.F32 R40, R148.reuse, R134, R40 ;  /* 0x000000869428723c */ /* 0x040fe20000001828 */
[----:B------:R-:W4:Y:S07]  /*55c0*/  LDSM.16.M88.4 R132, [R194+0x2000] ;  /* 0x00200000c284783b */ /* 0x000f2e0000000200 */
[C---:B-----5:R-:W-:Y:S08]  /*55d0*/  HMMA.16816.F32 R44, R148.reuse, R120, R44 ;  /* 0x00000078942c723c */ /* 0x060ff0000000182c */
[----:B------:R-:W-:Y:S01]  /*55e0*/  HMMA.16816.F32 R48, R148, R122, R48 ;  /* 0x0000007a9430723c */ /* 0x000fe20000001830 */
[----:B------:R-:W5:Y:S07]  /*55f0*/  LDSM.16.M88.4 R120, [R194+0x2800] ;  /* 0x00280000c278783b */ /* 0x000f6e0000000200 */
[C---:B------:R-:W-:Y:S08]  /*5600*/  HMMA.16816.F32 R4, R156.reuse, R136, R4 ;  /* 0x000000889c04723c */ /* 0x040ff00000001804 */
[C---:B------:R-:W-:Y:S01]  /*5610*/  HMMA.16816.F32 R8, R156.reuse, R138, R8 ;  /* 0x0000008a9c08723c */ /* 0x040fe20000001808 */
[----:B------:R-:W2:Y:S07]  /*5620*/  LDSM.16.M88.4 R136, [R206+0xc100] ;  /* 0x00c10000ce88783b */ /* 0x000eae0000000200 */
        /* <DEDUP_REMOVED lines=11> */
[----:B------:R-:W-:Y:S07]  /*56e0*/  LDSM.16.M88.4 R132, [R192] ;  /* 0x00000000c084783b */ /* 0x000fee0000000200 */
[C---:B-----5:R-:W-:Y:S08]  /*56f0*/  HMMA.16816.F32 R44, R156.reuse, R120, R44 ;  /* 0x000000789c2c723c */ /* 0x060ff0000000182c */
[----:B------:R-:W-:Y:S01]  /*5700*/  HMMA.16816.F32 R48, R156, R122, R48 ;  /* 0x0000007a9c30723c */ /* 0x000fe20000001830 */
[----:B------:R-:W4:Y:S07]  /*5710*/  LDSM.16.M88.4 R120, [R193] ;  /* 0x00000000c178783b */ /* 0x000f2e0000000200 */
[C---:B------:R-:W-:Y:S08]  /*5720*/  HMMA.16816.F32 R4, R160.reuse, R152, R4 ;  /* 0x00000098a004723c */ /* 0x040ff00000001804 */
[C---:B------:R-:W-:Y:S01]  /*5730*/  HMMA.16816.F32 R8, R160.reuse, R154, R8 ;  /* 0x0000009aa008723c */ /* 0x040fe20000001808 */
[----:B------:R-:W5:Y:S07]  /*5740*/  LDSM.16.M88.4 R152, [R191] ;  /* 0x00000000bf98783b */ /* 0x000f6e0000000200 */
[C---:B------:R-:W-:Y:S08]  /*5750*/  HMMA.16816.F32 R12, R160.reuse, R164, R12 ;  /* 0x000000a4a00c723c */ /* 0x040ff0000000180c */
[C---:B------:R-:W-:Y:S01]  /*5760*/  HMMA.16816.F32 R16, R160.reuse, R166, R16 ;  /* 0x000000a6a010723c */ /* 0x040fe20000001810 */
[----:B------:R-:W-:Y:S07]  /*5770*/  LDSM.16.M88.4 R164, [R194+0x3000] ;  /* 0x00300000c2a4783b */ /* 0x000fee0000000200 */
[C---:B--2---:R-:W-:Y:S08]  /*5780*/  HMMA.16816.F32 R20, R160.reuse, R136, R20 ;  /* 0x00000088a014723c */ /* 0x044ff00000001814 */
[C---:B------:R-:W-:Y:S01]  /*5790*/  HMMA.16816.F32 R24, R160.reuse, R138, R24 ;  /* 0x0000008aa018723c */ /* 0x040fe20000001818 */
[----:B------:R-:W2:Y:S07]  /*57a0*/  LDSM.16.M88.4 R136, [R190] ;  /* 0x00000000be88783b */ /* 0x000eae0000000200 */
[C---:B-1----:R-:W-:Y:S08]  /*57b0*/  HMMA.16816.F32 R28, R160.reuse, R116, R28 ;  /* 0x00000074a01c723c */ /* 0x042ff0000000181c */
[C---:B------:R-:W-:Y:S01]  /*57c0*/  HMMA.16816.F32 R32, R160.reuse, R118, R32 ;  /* 0x00000076a020723c */ /* 0x040fe20000001820 */
[----:B------:R-:W1:Y:S07]  /*57d0*/  LDSM.16.M88.4 R116, [R189] ;  /* 0x00000000bd74783b */ /* 0x000e6e0000000200 */
[C---:B------:R-:W-:Y:S08]  /*57e0*/  HMMA.16816.F32 R36, R160.reuse, R128, R36 ;  /* 0x00000080a024723c */ /* 0x040ff00000001824 */
[C---:B------:R-:W-:Y:S01]  /*57f0*/  HMMA.16816.F32 R40, R160.reuse, R130, R40 ;  /* 0x00000082a028723c */ /* 0x040fe20000001828 */
[----:B------:R-:W1:Y:S07]  /*5800*/  LDSM.16.M88.4 R128, [R188] ;  /* 0x00000000bc80783b */ /* 0x000e6e0000000200 */
[C---:B------:R-:W-:Y:S08]  /*5810*/  HMMA.16816.F32 R44, R160.reuse, R144, R44 ;  /* 0x00000090a02c723c */ /* 0x040ff0000000182c */
[----:B------:R-:W-:Y:S01]  /*5820*/  HMMA.16816.F32 R48, R160, R146, R48 ;  /* 0x00000092a030723c */ /* 0x000fe20000001830 */
[----:B------:R-:W-:Y:S07]  /*5830*/  LDSM.16.M88.4 R144, [R203+0xc100] ;  /* 0x00c10000cb90783b */ /* 0x000fee0000000200 */
[C---:B----4-:R-:W-:Y:S08]  /*5840*/  HMMA.16816.F32 R4, R168.reuse, R120, R4 ;  /* 0x00000078a804723c */ /* 0x050ff00000001804 */
[C---:B------:R-:W-:Y:S01]  /*5850*/  HMMA.16816.F32 R8, R168.reuse, R122, R8 ;  /* 0x0000007aa808723c */ /* 0x040fe20000001808 */
[----:B------:R-:W4:Y:S07]  /*5860*/  LDSM.16.M88.4 R120, [R203+0xb100] ;  /* 0x00b10000cb78783b */ /* 0x000f2e0000000200 */
[C---:B------:R-:W-:Y:S08]  /*5870*/  HMMA.16816.F32 R12, R168.reuse, R132, R12 ;  /* 0x00000084a80c723c */ /* 0x040ff0000000180c */
[C---:B------:R-:W-:Y:S01]  /*5880*/  HMMA.16816.F32 R16, R168.reuse, R134, R16 ;  /* 0x00000086a810723c */ /* 0x040fe20000001810 */
[----:B------:R-:W3:Y:S07]  /*5890*/  LDSM.16.M88.4 R132, [R203+0xb900] ;  /* 0x00b90000cb84783b */ /* 0x000eee0000000200 */
[C---:B-----5:R-:W-:Y:S08]  /*58a0*/  HMMA.16816.F32 R20, R168.reuse, R152, R20 ;  /* 0x00000098a814723c */ /* 0x060ff00000001814 */
        /* <DEDUP_REMOVED lines=8> */
[C---:B------:R-:W-:Y:S08]  /*5930*/  HMMA.16816.F32 R44, R168.reuse, R128, R44 ;  /* 0x00000080a82c723c */ /* 0x040ff0000000182c */
[----:B------:R-:W-:Y:S01]  /*5940*/  HMMA.16816.F32 R48, R168, R130, R48 ;  /* 0x00000082a830723c */ /* 0x000fe20000001830 */
[----:B------:R-:W5:Y:S07]  /*5950*/  LDSM.16.M88.4 R128, [R194+0x3800] ;  /* 0x00380000c280783b */ /* 0x000f6e0000000200 */
[C---:B----4-:R-:W-:Y:S08]  /*5960*/  HMMA.16816.F32 R4, R172.reuse, R120, R4 ;  /* 0x00000078ac04723c */ /* 0x050ff00000001804 */
[C---:B------:R-:W-:Y:S01]  /*5970*/  HMMA.16816.F32 R8, R172.reuse, R122, R8 ;  /* 0x0000007aac08723c */ /* 0x040fe20000001808 */
[----:B------:R-:W4:Y:S07]  /*5980*/  LDSM.16.M88.4 R120, [R194+0x4000] ;  /* 0x00400000c278783b */ /* 0x000f2e0000000200 */
[C---:B---3--:R-:W-:Y:S08]  /*5990*/  HMMA.16816.F32 R12, R172.reuse, R132, R12 ;  /* 0x00000084ac0c723c */ /* 0x048ff0000000180c */
[C---:B------:R-:W-:Y:S08]  /*59a0*/  HMMA.16816.F32 R16, R172.reuse, R134, R16 ;  /* 0x00000086ac10723c */ /* 0x040ff00000001810 */
[C---:B------:R-:W-:Y:S08]  /*59b0*/  HMMA.16816.F32 R20, R172.reuse, R144, R20 ;  /* 0x00000090ac14723c */ /* 0x040ff00000001814 */
[C---:B------:R-:W-:Y:S08]  /*59c0*/  HMMA.16816.F32 R24, R172.reuse, R146, R24 ;  /* 0x00000092ac18723c */ /* 0x040ff00000001818 */
[C---:B--2---:R-:W-:Y:S08]  /*59d0*/  HMMA.16816.F32 R28, R172.reuse, R136, R28 ;  /* 0x00000088ac1c723c */ /* 0x044ff0000000181c */
[C---:B------:R-:W-:Y:S08]  /*59e0*/  HMMA.16816.F32 R32, R172.reuse, R138, R32 ;  /* 0x0000008aac20723c */ /* 0x040ff00000001820 */
[C---:B-1----:R-:W-:Y:S08]  /*59f0*/  HMMA.16816.F32 R36, R172.reuse, R116, R36 ;  /* 0x00000074ac24723c */ /* 0x042ff00000001824 */
[C---:B------:R-:W-:Y:S01]  /*5a00*/  HMMA.16816.F32 R40, R172.reuse, R118, R40 ;  /* 0x00000076ac28723c */ /* 0x040fe20000001828 */
[----:B------:R-:W1:Y:S07]  /*5a10*/  LDSM.16.M88.4 R116, [R194+0x4800] ;  /* 0x00480000c274783b */ /* 0x000e6e0000000200 */
[C---:B------:R-:W-:Y:S08]  /*5a20*/  HMMA.16816.F32 R44, R172.reuse, R152, R44 ;  /* 0x00000098ac2c723c */ /* 0x040ff0000000182c */
[----:B------:R-:W-:Y:S08]  /*5a30*/  HMMA.16816.F32 R48, R172, R154, R48 ;  /* 0x0000009aac30723c */ /* 0x000ff00000001830 */
[C---:B------:R-:W-:Y:S07]  /*5a40*/  HMMA.16816.F32 R4, R176.reuse, R164, R4 ;  /* 0x000000a4b004723c */ /* 0x040fee0000001804 */
[----:B------:R-:W-:Y:S01]  /*5a50*/  @P2 IMAD.MOV.U32 R164, RZ, RZ, R210 ;  /* 0x000000ffffa42224 */ /* 0x000fe200078e00d2 */
[C---:B------:R-:W-:Y:S04]  /*5a60*/  HMMA.16816.F32 R8, R176.reuse, R166, R8 ;  /* 0x000000a6b008723c */ /* 0x040fe80000001808 */
[----:B------:R-:W-:Y:S03]  /*5a70*/  @P2 SHF.R.S32.HI R165, RZ, 0x1f, R0 ;  /* 0x0000001fffa52819 */ /* 0x000fe60000011400 */
[C---:B------:R-:W-:Y:S01]  /*5a80*/  @P2 IMAD.WIDE.U32 R166, R0.reuse, c[0x0][0x1e0], RZ ;  /* 0x0000780000a62a25 */ /* 0x040fe200078e00ff */
[C---:B-----5:R-:W-:Y:S04]  /*5a90*/  HMMA.16816.F32 R12, R176.reuse, R128, R12 ;  /* 0x00000080b00c723c */ /* 0x060fe8000000180c */
[----:B------:R-:W-:Y:S04]  /*5aa0*/  @P2 IMAD R165, R165, c[0x0][0x1e0], RZ ;  /* 0x00007800a5a52a24 */ /* 0x000fe800078e02ff */
[C---:B------:R-:W-:Y:S01]  /*5ab0*/  HMMA.16816.F32 R16, R176.reuse, R130, R16 ;  /* 0x00000082b010723c */ /* 0x040fe20000001810 */
[----:B------:R-:W2:Y:S03]  /*5ac0*/  LDSM.16.M88.4 R128, [R194+0x5000] ;  /* 0x00500000c280783b */ /* 0x000ea60000000200 */
[----:B------:R-:W-:Y:S04]  /*5ad0*/  @P2 IMAD R165, R0, c[0x0][0x1e4], R165 ;  /* 0x0000790000a52a24 */ /* 0x000fe800078e02a5 */
[C---:B----4-:R-:W-:Y:S04]  /*5ae0*/  HMMA.16816.F32 R20, R176.reuse, R120, R20 ;  /* 0x00000078b014723c */ /* 0x050fe80000001814 */
[----:B------:R-:W-:Y:S02]  /*5af0*/  @P2 IMAD.IADD R0, R167, 0x1, R165 ;  /* 0x00000001a7002824 */ /* 0x000fe400078e02a5 */
[----:B------:R-:W-:Y:S02]  /*5b00*/  @P2 IMAD.MOV.U32 R165, RZ, RZ, R213 ;  /* 0x000000ffffa52224 */ /* 0x000fe400078e00d5 */
[C---:B------:R-:W-:Y:S01]  /*5b10*/  HMMA.16816.F32 R24, R176.reuse, R122, R24 ;  /* 0x0000007ab018723c */ /* 0x040fe20000001818 */
[----:B------:R-:W3:Y:S01]  /*5b20*/  LDSM.16.M88.4 R120, [R194+0x5800] ;  /* 0x00580000c278783b */ /* 0x000ee20000000200 */
[----:B------:R-:W-:Y:S04]  /*5b30*/  DEPBAR.LE SB0, 0x0 ;  /* 0x000080000000791a */ /* 0x000fe80000000000 */
[----:B------:R-:W-:Y:S01]  /*5b40*/  BAR.SYNC.DEFER_BLOCKING 0x0 ;  /* 0x0000000000007b1d */ /* 0x000fe20000010000 */
[----:B------:R-:W-:Y:S01]  /*5b50*/  @P2 IMAD.WIDE.U32 R164, R166, 0x60, R164 ;  /* 0x00000060a6a42825 */ /* 0x000fe200078e00a4 */
[C---:B-1----:R-:W-:Y:S05]  /*5b60*/  HMMA.16816.F32 R28, R176.reuse, R116, R28 ;  /* 0x00000074b01c723c */ /* 0x042fea000000181c */
[----:B------:R-:W-:Y:S01]  /*5b70*/  @P2 IMAD R0, R0, 0x60, RZ ;  /* 0x0000006000002824 */ /* 0x000fe200078e02ff */
[----:B------:R-:W-:Y:S02]  /*5b80*/  @P2 SHF.L.U64.HI R166, R182, 0x6, R181 ;  /* 0x00000006b6a62819 */ /* 0x000fe400000102b5 */
[C---:B------:R-:W-:Y:S04]  /*5b90*/  HMMA.16816.F32 R32, R176.reuse, R118, R32 ;  /* 0x00000076b020723c */ /* 0x040fe80000001820 */
[----:B------:R-:W-:Y:S02]  /*5ba0*/  @P2 IMAD.IADD R165, R165, 0x1, R0 ;  /* 0x00000001a5a52824 */ /* 0x000fe400078e0200 */
[C---:B------:R-:W-:Y:S03]  /*5bb0*/  @P2 IMAD.SHL.U32 R0, R164.reuse, 0x2, RZ ;  /* 0x00000002a4002824 */ /* 0x040fe600078e00ff */
[----:B------:R-:W-:Y:S01]  /*5bc0*/  @P2 SHF.L.U64.HI R164, R164, 0x1, R165 ;  /* 0x00000001a4a42819 */ /* 0x000fe200000102a5 */
[C---:B--2---:R-:W-:Y:S03]  /*5bd0*/  HMMA.16816.F32 R36, R176.reuse, R128, R36 ;  /* 0x00000080b024723c */ /* 0x044fe60000001824 */
[----:B------:R-:W-:Y:S01]  /*5be0*/  @P2 IADD3 R184, P0, R0, c[0x0][0x1c8], RZ ;  /* 0x0000720000b82a10 */ /* 0x000fe20007f1e0ff */
[----:B------:R-:W-:Y:S01]  /*5bf0*/  @P2 IMAD.SHL.U32 R165, R182, 0x40, RZ ;  /* 0x00000040b6a52824 */ /* 0x000fe200078e00ff */
[----:B------:R-:W-:Y:S02]  /*5c00*/  @P2 IADD3 R0, P1, R0, 0x80, RZ ;  /* 0x0000008000002810 */ /* 0x000fe40007f3e0ff */
[----:B------:R-:W-:Y:S01]  /*5c10*/  @P2 IADD3.X R185, R164, c[0x0][0x1cc], RZ, P0, !PT ;  /* 0x00007300a4b92a10 */ /* 0x000fe200007fe4ff */
[C---:B------:R-:W-:Y:S04]  /*5c20*/  HMMA.16816.F32 R40, R176.reuse, R130, R40 ;  /* 0x00000082b028723c */ /* 0x040fe80000001828 */
[----:B------:R-:W-:Y:S01]  /*5c30*/  @!PT LDS RZ, [RZ] ;  /* 0x00000000fffff984 */ /* 0x000fe20000000800 */
[----:B------:R-:W-:Y:S01]  /*5c40*/  @!PT LDS RZ, [RZ] ;  /* 0x00000000fffff984 */ /* 0x000fe20000000800 */
[----:B------:R-:W-:Y:S01]  /*5c50*/  @!PT LDS RZ, [RZ] ;  /* 0x00000000fffff984 */ /* 0x000fe20000000800 */
[----:B------:R1:W-:Y:S01]  /*5c60*/  @P2 LDGSTS.E.BYPASS.LTC128B.128 [R208+0x8100], [R184.64], !P6 ;  /* 0x08100000b8d02fae */ /* 0x0003e2000f101d4a */
[----:B------:R-:W-:Y:S01]  /*5c70*/  @P2 IADD3 R222, P0, R0, c[0x0][0x1c8], RZ ;  /* 0x0000720000de2a10 */ /* 0x000fe20007f1e0ff */
[----:B------:R-:W-:Y:S02]  /*5c80*/  IMAD.MOV.U32 R0, RZ, RZ, R209 ;  /* 0x000000ffff007224 */ /* 0x000fe400078e00d1 */
[----:B------:R-:W-:Y:S01]  /*5c90*/  @P4 IMAD.MOV.U32 R0, RZ, RZ, R180 ;  /* 0x000000ffff004224 */ /* 0x000fe200078e00b4 */
[----:B------:R-:W-:Y:S01]  /*5ca0*/  @P2 IADD3.X R223, RZ, c[0x0][0x1cc], R164, P0, P1 ;  /* 0x00007300ffdf2a10 */ /* 0x000fe200007e24a4 */
[C---:B---3--:R-:W-:Y:S03]  /*5cb0*/  HMMA.16816.F32 R44, R176.reuse, R120, R44 ;  /* 0x00000078b02c723c */ /* 0x048fe6000000182c */
[----:B------:R-:W2:Y:S01]  /*5cc0*/  SHFL.IDX PT, R164, R0, RZ, 0x1c1f ;  /* 0x001c1fff00a47589 */ /* 0x000ea200000e0000 */
[-C--:B------:R-:W-:Y:S04]  /*5cd0*/  @P2 IADD3 R224, P1, R184, R165.reuse, RZ ;  /* 0x000000a5b8e02210 */ /* 0x080fe80007f3e0ff */
[----:B------:R2:W-:Y:S01]  /*5ce0*/  @P2 LDGSTS.E.BYPASS.LTC128B.128 [R208+0xb100], [R222.64], !P5 ;  /* 0x0b100000ded02fae */ /* 0x0005e2000e901d4a */
[--C-:B------:R-:W-:Y:S01]  /*5cf0*/  @P2 IMAD.X R225, R185, 0x1, R166.reuse, P1 ;  /* 0x00000001b9e12824 */ /* 0x100fe200008e06a6 */
[----:B------:R-:W-:Y:S03]  /*5d00*/  HMMA.16816.F32 R48, R176, R122, R48 ;  /* 0x0000007ab030723c */ /* 0x000fe60000001830 */
[----:B------:R-:W-:Y:S01]  /*5d10*/  @P2 IADD3 R226, P0, R224, R165, RZ ;  /* 0x000000a5e0e22210 */ /* 0x000fe20007f1e0ff */
[----:B------:R3:W-:Y:S01]  /*5d20*/  @P2 LDGSTS.E.BYPASS.LTC128B.128 [R208+0x9100], [R224.64], !P6 ;  /* 0x09100000e0d02fae */ /* 0x0007e2000f101d4a */
[----:B------:R-:W-:Y:S03]  /*5d30*/  IMAD R165, R186, -0x60, RZ ;  /* 0xffffffa0baa57824 */ /* 0x000fe600078e02ff */
[----:B------:R-:W-:Y:S01]  /*5d40*/  @P2 IMAD.X R227, R225, 0x1, R166, P0 ;  /* 0x00000001e1e32824 */ /* 0x000fe200000e06a6 */
[----:B------:R3:W-:Y:S03]  /*5d50*/  @P2 LDGSTS.E.BYPASS.LTC128B.128 [R208+0xc100], [R224.64+0x80], !P5 ;  /* 0x0c100080e0d02fae */ /* 0x0007e6000e901d4a */
[----:B------:R-:W-:Y:S02]  /*5d60*/  IADD3 R167, -R214, 0x1, R165 ;  /* 0x00000001d6a77810 */ /* 0x000fe40007ffe1a5 */
[----:B------:R3:W-:Y:S02]  /*5d70*/  @P2 LDGSTS.E.BYPASS.LTC128B.128 [R208+0xa100], [R226.64], !P6 ;  /* 0x0a100000e2d02fae */ /* 0x0007e4000f101d4a */
[----:B------:R-:W-:Y:S03]  /*5d80*/  IADD3 R167, R167, c[0x0][0x1d0], RZ ;  /* 0x00007400a7a77a10 */ /* 0x000fe60007ffe0ff */
[----:B------:R3:W-:Y:S01]  /*5d90*/  @P2 LDGSTS.E.BYPASS.LTC128B.128 [R208+0xd100], [R226.64+0x80], !P5 ;  /* 0x0d100080e2d02fae */ /* 0x0007e2000e901d4a */
[----:B------:R-:W-:Y:S04]  /*5da0*/  IADD3 R167, R167, -c[0x0][0x168], RZ ;  /* 0x80005a00a7a77a10 */ /* 0x000fe80007ffe0ff */
[----:B------:R-:W0:Y:S01]  /*5db0*/  LDGDEPBAR ;  /* 0x00000000000079af */ /* 0x000e220000000000 */
[C---:B-1----:R-:W-:Y:S02]  /*5dc0*/  IADD3 R185, R167.reuse, c[0x0][0x328], RZ ;  /* 0x0000ca00a7b97a10 */ /* 0x042fe40007ffe0ff */
[----:B------:R-:W-:Y:S03]  /*5dd0*/  IADD3 R167, R167, UR7, RZ ;  /* 0x00000007a7a77c10 */ /* 0x000fe6000fffe0ff */
[----:B--2---:R-:W-:Y:S02]  /*5de0*/  IMAD.IADD R223, R185, 0x1, R164 ;  /* 0x00000001b9df7824 */ /* 0x004fe400078e02a4 */
[----:B------:R-:W-:Y:S01]  /*5df0*/  IMAD.IADD R187, R164, 0x1, R167 ;  /* 0x00000001a4bb7824 */ /* 0x000fe200078e02a7 */
[----:B------:R-:W-:-:S05]  /*5e00*/  @!P3 BRA `(.L_x_173) ;  /* 0x000001900000b947 */ /* 0x000fca0003800000 */
[----:B------:R-:W-:Y:S01]  /*5e10*/  IADD3 R117, R164, c[0x0][0x1d0], RZ ;  /* 0x00007400a4757a10 */ /* 0x000fe20007ffe0ff */
[----:B------:R-:W-:Y:S03]  /*5e20*/  BSSY B0, `(.L_x_174) ;  /* 0x0000012000007945 */ /* 0x000fe60003800000 */
[----:B------:R-:W-:Y:S04]  /*5e30*/  IADD3 R117, R117, -c[0x0][0x168], RZ ;  /* 0x80005a0075757a10 */ /* 0x000fe80007ffe0ff */
[----:B------:R-:W-:Y:S11]  /*5e40*/  ISETP.GT.AND P0, PT, R117, -0x1, PT ;  /* 0xffffffff7500780c */ /* 0x000ff60003f04270 */
[----:B------:R-:W-:Y:S02]  /*5e50*/  @!UPT UIADD3 URZ, URZ, URZ, URZ ;  /* 0x0000003f3f3ff290 */ /* 0x000fe4000fffe03f */
[----:B------:R-:W-:-:S05]  /*5e60*/  @P0 BRA `(.L_x_175) ;  /* 0x0000008000000947 */ /* 0x000fca0003800000 */
[----:B------:R-:W-:Y:S01]  /*5e70*/  LOP3.LUT R117, RZ, R117, RZ, 0x33, !PT ;  /* 0x00000075ff757212 */ /* 0x000fe200078e33ff */
[----:B------:R-:W-:Y:S05]  /*5e80*/  IMAD.MOV.U32 R116, RZ, RZ, c[0x0][0x32c] ;  /* 0x0000cb00ff747624 */ /* 0x000fea00078e00ff */
[----:B------:R-:W-:Y:S11]  /*5e90*/  ISETP.NE.AND P0, PT, R116, 0x1, PT ;  /* 0x000000017400780c */ /* 0x000ff60003f05270 */
[----:B------:R-:W-:Y:S02]  /*5ea0*/  @!UPT UIADD3 URZ, URZ, URZ, URZ ;  /* 0x0000003f3f3ff290 */ /* 0x000fe4000fffe03f */
[----:B------:R-:W-:Y:S05]  /*5eb0*/  @P0 IMAD.HI.U32 R116, R117, c[0x0][0x330], RZ ;  /* 0x0000cc0075740a27 */ /* 0x000fea00078e00ff */
[----:B------:R-:W-:Y:S04]  /*5ec0*/  @P0 SHF.R.U32.HI R117, RZ, c[0x0][0x334], R116 ;  /* 0x0000cd00ff750a19 */ /* 0x000fe80000011674 */
[----:B------:R-:W-:Y:S01]  /*5ed0*/  LOP3.LUT R117, RZ, R117, RZ, 0x33, !PT ;  /* 0x00000075ff757212 */ /* 0x000fe200078e33ff */
[----:B------:R-:W-:-:S05]  /*5ee0*/  BRA `(.L_x_176) ;  /* 0x0000005000007947 */ /* 0x000fca0003800000 */
.L_x_175:
[----:B------:R-:W-:Y:S04]  /*5ef0*/  MOV R116, c[0x0][0x32c] ;  /* 0x0000cb0000747a02 */ /* 0x000fe80000000f00 */
[----:B------:R-:W-:Y:S11]  /*5f00*/  ISETP.NE.AND P0, PT, R116, 0x1, PT ;  /* 0x000000017400780c */ /* 0x000ff60003f05270 */
[----:B------:R-:W-:Y:S02]  /*5f10*/  @!UPT UIADD3 URZ, URZ, URZ, URZ ;  /* 0x0000003f3f3ff290 */ /* 0x000fe4000fffe03f */
[----:B------:R-:W-:Y:S05]  /*5f20*/  @P0 IMAD.HI.U32 R116, R117, c[0x0][0x330], RZ ;  /* 0x0000cc0075740a27 */ /* 0x000fea00078e00ff */
[----:B------:R-:W-:Y:S02]  /*5f30*/  @P0 SHF.R.U32.HI R117, RZ, c[0x0][0x334], R116 ;  /* 0x0000cd00ff750a19 */ /* 0x000fe40000011674 */
.L_x_176:
[----:B------:R-:W-:Y:S05]  /*5f40*/  BSYNC B0 ;  /* 0x0000000000007941 */ /* 0x000fea0003800000 */
.L_x_174:
[----:B------:R-:W-:Y:S04]  /*5f50*/  IMAD.IADD R118, R165, 0x1, -R214 ;  /* 0x00000001a5767824 */ /* 0x000fe800078e0ad6 */
[----:B------:R-:W-:Y:S05]  /*5f60*/  IMAD R118, R117, c[0x0][0x32c], R118 ;  /* 0x0000cb0075767a24 */ /* 0x000fea00078e0276 */
[----:B------:R-:W-:Y:S02]  /*5f70*/  IADD3 R116, R118, c[0x0][0x32c], RZ ;  /* 0x0000cb0076747a10 */ /* 0x000fe40007ffe0ff */
[----:B------:R-:W-:Y:S02]  /*5f80*/  IMNMX R187, R187, R118, !PT ;  /* 0x00000076bbbb7217 */ /* 0x000fe40007800200 */
[----:B------:R-:W-:Y:S02]  /*5f90*/  IMNMX R223, R223, R116, PT ;  /* 0x00000074dfdf7217 */ /* 0x000fe40003800200 */
.L_x_173:
[C---:B------:R-:W-:Y:S01]  /*5fa0*/  ISETP.GE.AND P0, PT, R165.reuse, 0x1, PT ;  /* 0x00000001a500780c */ /* 0x040fe20003f06270 */
[----:B------:R-:W1:Y:S01]  /*5fb0*/  SHFL.IDX PT, R0, R0, 0x1, 0x1c1f ;  /* 0x003c1f0000007f89 */ /* 0x000e6200000e0000 */
[----:B------:R-:W-:Y:S02]  /*5fc0*/  ISETP.GE.AND P1, PT, R165, 0x2, PT ;  /* 0x00000002a500780c */ /* 0x000fe40003f26270 */
[----:B------:R-:W-:Y:S02]  /*5fd0*/  LOP3.LUT R215, R215, 0xffdfffff, RZ, 0xc0, !PT ;  /* 0xffdfffffd7d77812 */ /* 0x000fe400078ec0ff */
[----:B------:R-:W-:Y:S07]  /*5fe0*/  ISETP.GE.AND P2, PT, R165, 0x59, PT ;  /* 0x00000059a500780c */ /* 0x000fee0003f46270 */
[----:B------:R-:W-:Y:S02]  /*5ff0*/  @P0 LOP3.LUT R215, R215, 0x200000, RZ, 0xfc, !PT ;  /* 0x00200000d7d70812 */ /* 0x000fe400078efcff */
[----:B------:R-:W-:Y:S02]  /*6000*/  ISETP.GT.AND P0, PT, R187, RZ, !P0 ;  /* 0x000000ffbb00720c */ /* 0x000fe40004704270 */
[----:B------:R-:W-:Y:S02]  /*6010*/  LOP3.LUT R215, R215, 0xffefffff, RZ, 0xc0, !PT ;  /* 0xffefffffd7d77812 */ /* 0x000fe400078ec0ff */
[----:B------:R-:W-:Y:S02]  /*6020*/  ISETP.LT.OR P0, PT, R223, 0x1, P0 ;  /* 0x00000001df00780c */ /* 0x000fe40000701670 */
[----:B------:R-:W-:Y:S02]  /*6030*/  @P1 LOP3.LUT R215, R215, 0x100000, RZ, 0xfc, !PT ;  /* 0x00100000d7d71812 */ /* 0x000fe400078efcff */
[----:B------:R-:W-:Y:S02]  /*6040*/  FSEL R120, R4, -INF , !P0 ;  /* 0xff80000004787808 */ /* 0x000fe40004000000 */
[----:B------:R-:W-:Y:S01]  /*6050*/  ISETP.GT.AND P0, PT, R187, 0x1, !P1 ;  /* 0x00000001bb00780c */ /* 0x000fe20004f04270 */
[--C-:B-1----:R-:W-:Y:S01]  /*6060*/  IMAD.IADD R4, R185, 0x1, R0.reuse ;  /* 0x00000001b9047824 */ /* 0x102fe200078e0200 */
[----:B------:R-:W-:Y:S02]  /*6070*/  ISETP.GE.AND P1, PT, R165, 0x9, PT ;  /* 0x00000009a500780c */ /* 0x000fe40003f26270 */
[----:B------:R-:W-:Y:S02]  /*6080*/  ISETP.LT.OR P0, PT, R223, 0x2, P0 ;  /* 0x00000002df00780c */ /* 0x000fe40000701670 */
[----:B------:R-:W-:Y:S02]  /*6090*/  LOP3.LUT R215, R215, 0xfff7ffff, RZ, 0xc0, !PT ;  /* 0xfff7ffffd7d77812 */ /* 0x000fe400078ec0ff */
[----:B------:R-:W-:Y:S01]  /*60a0*/  FSEL R118, R5, -INF , !P0 ;  /* 0xff80000005767808 */ /* 0x000fe20004000000 */
[----:B------:R-:W-:Y:S01]  /*60b0*/  IMAD.IADD R5, R167, 0x1, R0 ;  /* 0x00000001a7057824 */ /* 0x000fe200078e0200 */
[----:B------:R-:W-:Y:S04]  /*60c0*/  ISETP.GT.AND P0, PT, R187, 0x8, !P1 ;  /* 0x00000008bb00780c */ /* 0x000fe80004f04270 */
[----:B------:R-:W-:Y:S02]  /*60d0*/  ISETP.LT.OR P0, PT, R223, 0x9, P0 ;  /* 0x00000009df00780c */ /* 0x000fe40000701670 */
[----:B------:R-:W-:Y:S02]  /*60e0*/  @P1 LOP3.LUT R215, R215, 0x80000, RZ, 0xfc, !PT ;  /* 0x00080000d7d71812 */ /* 0x000fe400078efcff */
[----:B------:R-:W-:Y:S02]  /*60f0*/  ISETP.GE.AND P1, PT, R165, 0xa, PT ;  /* 0x0000000aa500780c */ /* 0x000fe40003f26270 */
[----:B------:R-:W-:Y:S02]  /*6100*/  LOP3.LUT R215, R215, 0xfffbffff, RZ, 0xc0, !PT ;  /* 0xfffbffffd7d77812 */ /* 0x000fe400078ec0ff */
[----:B------:R-:W-:Y:S02]  /*6110*/  FSEL R116, R8, -INF , !P0 ;  /* 0xff80000008747808 */ /* 0x000fe40004000000 */
[----:B------:R-:W-:Y:S04]  /*6120*/  ISETP.GT.AND P0, PT, R187, 0x9, !P1 ;  /* 0x00000009bb00780c */ /* 0x000fe80004f04270 */
[----:B------:R-:W-:Y:S03]  /*6130*/  ISETP.LT.OR P0, PT, R223, 0xa, P0 ;  /* 0x0000000adf00780c */ /* 0x000fe60000701670 */
        /* <DEDUP_REMOVED lines=45> */
[----:B---3--:R-:W-:Y:S02]  /*6410*/  FSEL R226, R24, -INF , !P0 ;  /* 0xff80000018e27808 */ /* 0x008fe40004000000 */
        /* <DEDUP_REMOVED lines=52> */
[----:B------:R-:W-:Y:S02]  /*6760*/  FSEL R166, R41, -INF , !P0 ;  /* 0xff80000029a67808 */ /* 0x000fe40004000000 */
[----:B------:R-:W-:Y:S02]  /*6770*/  LOP3.LUT R215, R215, 0xfffffffd, RZ, 0xc0, !PT ;  /* 0xfffffffdd7d77812 */ /* 0x000fe400078ec0ff */
[----:B------:R-:W-:Y:S04]  /*6780*/  ISETP.GT.AND P0, PT, R187, 0x50, !P1 ;  /* 0x00000050bb00780c */ /* 0x000fe80004f04270 */
[----:B------:R-:W-:Y:S03]  /*6790*/  ISETP.LT.OR P0, PT, R223, 0x51, P0 ;  /* 0x00000051df00780c */ /* 0x000fe60000701670 */
[----:B------:R-:W-:Y:S02]  /*67a0*/  @P1 LOP3.LUT R215, R215, 0x2, RZ, 0xfc, !PT ;  /* 0x00000002d7d71812 */ /* 0x000fe400078efcff */
[----:B------:R-:W-:Y:S02]  /*67b0*/  ISETP.GE.AND P1, PT, R165, 0x52, PT ;  /* 0x00000052a500780c */ /* 0x000fe40003f26270 */
[----:B------:R-:W-:Y:S02]  /*67c0*/  FSEL R146, R44, -INF , !P0 ;  /* 0xff8000002c927808 */ /* 0x000fe40004000000 */
[----:B------:R-:W-:Y:S02]  /*67d0*/  ISETP.GT.AND P0, PT, R187, 0x51, !P1 ;  /* 0x00000051bb00780c */ /* 0x000fe40004f04270 */
[----:B------:R-:W-:Y:S02]  /*67e0*/  LOP3.LUT R215, R215, 0xfffffffe, RZ, 0xc0, !PT ;  /* 0xfffffffed7d77812 */ /* 0x000fe400078ec0ff */
[----:B------:R-:W-:Y:S04]  /*67f0*/  ISETP.LT.OR P0, PT, R223, 0x52, P0 ;  /* 0x00000052df00780c */ /* 0x000fe80000701670 */
[----:B------:R-:W-:Y:S02]  /*6800*/  FSEL R145, R45, -INF , !P0 ;  /* 0xff8000002d917808 */ /* 0x000fe40004000000 */
[----:B------:R-:W-:Y:S02]  /*6810*/  ISETP.GT.AND P0, PT, R187, 0x58, !P2 ;  /* 0x00000058bb00780c */ /* 0x000fe40005704270 */
[----:B------:R-:W-:Y:S02]  /*6820*/  @P1 LOP3.LUT R215, R215, 0x1, RZ, 0xfc, !PT ;  /* 0x00000001d7d71812 */ /* 0x000fe400078efcff */
[----:B------:R-:W-:Y:S02]  /*6830*/  ISETP.LT.OR P0, PT, R223, 0x59, P0 ;  /* 0x00000059df00780c */ /* 0x000fe40000701670 */
[----:B------:R-:W-:Y:S02]  /*6840*/  ISETP.GE.AND P1, PT, R165, 0x5a, PT ;  /* 0x0000005aa500780c */ /* 0x000fe40003f26270 */
[----:B------:R-:W-:Y:S02]  /*6850*/  FSEL R138, R48, -INF , !P0 ;  /* 0xff800000308a7808 */ /* 0x000fe40004000000 */
[----:B------:R-:W-:Y:S04]  /*6860*/  ISETP.GT.AND P0, PT, R187, 0x59, !P1 ;  /* 0x00000059bb00780c */ /* 0x000fe80004f04270 */
[----:B------:R-:W-:Y:S04]  /*6870*/  ISETP.LT.OR P0, PT, R223, 0x5a, P0 ;  /* 0x0000005adf00780c */ /* 0x000fe80000701670 */
[----:B------:R-:W-:Y:S01]  /*6880*/  FSEL R136, R49, -INF , !P0 ;  /* 0xff80000031887808 */ /* 0x000fe20004000000 */
        /* <DEDUP_REMOVED lines=15> */
.L_x_179:
[----:B------:R-:W-:Y:S04]  /*6980*/  MOV R0, c[0x0][0x32c] ;  /* 0x0000cb0000007a02 */ /* 0x000fe80000000f00 */
[----:B------:R-:W-:Y:S11]  /*6990*/  ISETP.NE.AND P0, PT, R0, 0x1, PT ;  /* 0x000000010000780c */ /* 0x000ff60003f05270 */
[----:B------:R-:W-:Y:S02]  /*69a0*/  @!UPT UIADD3 URZ, URZ, URZ, URZ ;  /* 0x0000003f3f3ff290 */ /* 0x000fe4000fffe03f */
[----:B------:R-:W-:Y:S05]  /*69b0*/  @P0 IMAD.HI.U32 R0, R9, c[0x0][0x330], RZ ;  /* 0x0000cc0009000a27 */ /* 0x000fea00078e00ff */
[----:B------:R-:W-:Y:S02]  /*69c0*/  @P0 SHF.R.U32.HI R9, RZ, c[0x0][0x334], R0 ;  /* 0x0000cd00ff090a19 */ /* 0x000fe40000011600 */
.L_x_180:
[----:B------:R-:W-:Y:S05]  /*69d0*/  BSYNC B0 ;  /* 0x0000000000007941 */ /* 0x000fea0003800000 */
.L_x_178:
[----:B------:R-:W-:Y:S04]  /*69e0*/  IMAD.IADD R0, R165, 0x1, -R214 ;  /* 0x00000001a5007824 */ /* 0x000fe800078e0ad6 */
[----:B------:R-:W-:Y:S05]  /*69f0*/  IMAD R0, R9, c[0x0][0x32c], R0 ;  /* 0x0000cb0009007a24 */ /* 0x000fea00078e0200 */
[----:B------:R-:W-:Y:S02]  /*6a00*/  IADD3 R9, R0, c[0x0][0x32c], RZ ;  /* 0x0000cb0000097a10 */ /* 0x000fe40007ffe0ff */
[----:B------:R-:W-:Y:S02]  /*6a10*/  IMNMX R5, R5, R0, !PT ;  /* 0x0000000005057217 */ /* 0x000fe40007800200 */
[----:B------:R-:W-:Y:S02]  /*6a20*/  IMNMX R4, R4, R9, PT ;  /* 0x0000000904047217 */ /* 0x000fe40003800200 */
.L_x_177:
[----:B------:R-:W-:Y:S02]  /*6a30*/  LOP3.LUT P0, RZ, R215, 0x200000, RZ, 0xc0, !PT ;  /* 0x00200000d7ff7812 */ /* 0x000fe4000780c0ff */
[C---:B------:R-:W-:Y:S02]  /*6a40*/  ISETP.GT.AND P2, PT, R5.reuse, 0x58, !P2 ;  /* 0x000000580500780c */ /* 0x040fe40005744270 */
[C---:B------:R-:W-:Y:S02]  /*6a50*/  ISETP.GT.AND P0, PT, R5.reuse, RZ, !P0 ;  /* 0x000000ff0500720c */ /* 0x040fe40004704270 */
[C---:B------:R-:W-:Y:S02]  /*6a60*/  ISETP.LT.OR P2, PT, R4.reuse, 0x59, P2 ;  /* 0x000000590400780c */ /* 0x040fe40001741670 */
[----:B------:R-:W-:Y:S02]  /*6a70*/  ISETP.LT.OR P0, PT, R4, 0x1, P0 ;  /* 0x000000010400780c */ /* 0x000fe40000701670 */
[----:B------:R-:W-:Y:S02]  /*6a80*/  ISETP.GT.AND P1, PT, R5, 0x59, !P1 ;  /* 0x000000590500780c */ /* 0x000fe40004f24270 */
[----:B------:R-:W-:Y:S02]  /*6a90*/  FSEL R17, R6, -INF , !P0 ;  /* 0xff80000006117808 */ /* 0x000fe40004000000 */
[----:B------:R-:W-:Y:S02]  /*6aa0*/  LOP3.LUT P0, RZ, R215, 0x100000, RZ, 0xc0, !PT ;  /* 0x00100000d7ff7812 */ /* 0x000fe4000780c0ff */
[----:B------:R-:W-:Y:S02]  /*6ab0*/  FMNMX.FTZ R0, R17, R2, !PT ;  /* 0x0000000211007209 */ /* 0x000fe40007810000 */
[----:B------:R-:W-:Y:S02]  /*6ac0*/  ISETP.GT.AND P0, PT, R5, 0x1, !P0 ;  /* 0x000000010500780c */ /* 0x000fe40004704270 */
[----:B------:R-:W-:Y:S02]  /*6ad0*/  FSEL R135, R50, -INF , !P2 ;  /* 0xff80000032877808 */ /* 0x000fe40005000000 */
[C---:B------:R-:W-:Y:S02]  /*6ae0*/  ISETP.LT.OR P0, PT, R4.reuse, 0x2, P0 ;  /* 0x000000020400780c */ /* 0x040fe40000701670 */
[C---:B------:R-:W-:Y:S02]  /*6af0*/  ISETP.LT.OR P1, PT, R4.reuse, 0x5a, P1 ;  /* 0x0000005a0400780c */ /* 0x040fe40000f21670 */
[----:B------:R-:W-:Y:S02]  /*6b00*/  FSEL R13, R7, -INF , !P0 ;  /* 0xff800000070d7808 */ /* 0x000fe40004000000 */
[----:B------:R-:W-:Y:S02]  /*6b10*/  LOP3.LUT P0, RZ, R215, 0x80000, RZ, 0xc0, !PT ;  /* 0x00080000d7ff7812 */ /* 0x000fe4000780c0ff */
[----:B------:R-:W-:Y:S02]  /*6b20*/  FMNMX.FTZ R0, R13, R0, !PT ;  /* 0x000000000d007209 */ /* 0x000fe40007810000 */
[----:B------:R-:W-:Y:S02]  /*6b30*/  ISETP.GT.AND P0, PT, R5, 0x8, !P0 ;  /* 0x000000080500780c */ /* 0x000fe40004704270 */
[----:B------:R-:W-:Y:S02]  /*6b40*/  FSEL R117, R51, -INF , !P1 ;  /* 0xff80000033757808 */ /* 0x000fe40004800000 */
[----:B------:R-:W-:Y:S04]  /*6b50*/  ISETP.LT.OR P0, PT, R4, 0x9, P0 ;  /* 0x000000090400780c */ /* 0x000fe80000701670 */
[----:B------:R-:W-:Y:S02]  /*6b60*/  FSEL R9, R10, -INF , !P0 ;  /* 0xff8000000a097808 */ /* 0x000fe40004000000 */
[----:B------:R-:W-:Y:S02]  /*6b70*/  LOP3.LUT P0, RZ, R215, 0x40000, RZ, 0xc0, !PT ;  /* 0x00040000d7ff7812 */ /* 0x000fe4000780c0ff */
[----:B------:R-:W-:Y:S02]  /*6b80*/  FMNMX.FTZ R0, R9, R0, !PT ;  /* 0x0000000009007209 */ /* 0x000fe40007810000 */
[----:B------:R-:W-:Y:S04]  /*6b90*/  ISETP.GT.AND P0, PT, R5, 0x9, !P0 ;  /* 0x000000090500780c */ /* 0x000fe80004704270 */
[C---:B------:R-:W-:Y:S04]  /*6ba0*/  ISETP.LT.OR P0, PT, R4.reuse, 0xa, P0 ;  /* 0x0000000a0400780c */ /* 0x040fe80000701670 */
[----:B------:R-:W-:Y:S02]  /*6bb0*/  FSEL R11, R11, -INF , !P0 ;  /* 0xff8000000b0b7808 */ /* 0x000fe40004000000 */
[----:B------:R-:W-:Y:S02]  /*6bc0*/  LOP3.LUT P0, RZ, R215, 0x20000, RZ, 0xc0, !PT ;  /* 0x00020000d7ff7812 */ /* 0x000fe4000780c0ff */
[----:B------:R-:W-:Y:S02]  /*6bd0*/  FMNMX.FTZ R0, R11, R0, !PT ;  /* 0x000000000b007209 */ /* 0x000fe40007810000 */
[----:B------:R-:W-:Y:S04]  /*6be0*/  ISETP.GT.AND P0, PT, R5, 0x10, !P0 ;  /* 0x000000100500780c */ /* 0x000fe80004704270 */
[----:B------:R-:W-:Y:S04]  /*6bf0*/  ISETP.LT.OR P0, PT, R4, 0x11, P0 ;  /* 0x000000110400780c */ /* 0x000fe80000701670 */
        /* <DEDUP_REMOVED lines=8> */
[----:B------:R-:W-:Y:S02]  /*6c80*/  ISETP.GT.AND P0, PT, R5, 0x18, !P0 ;  /* 0x000000180500780c */ /* 0x000fe40004704270 */
[----:B------:R-:W-:Y:S02]  /*6c90*/  FMNMX.FTZ R15, R118, R15, !PT ;  /* 0x0000000f760f7209 */ /* 0x000fe40007810000 */
[----:B------:R-:W-:Y:S02]  /*6ca0*/  ISETP.LT.OR P0, PT, R4, 0x19, P0 ;  /* 0x000000190400780c */ /* 0x000fe40000701670 */
[----:B------:R-:W-:Y:S02]  /*6cb0*/  FMNMX.FTZ R15, R116, R15, !PT ;  /* 0x0000000f740f7209 */ /* 0x000fe40007810000 */
        /* <DEDUP_REMOVED lines=22> */
[----:B------:R-:W-:Y:S01]  /*6e20*/  LOP3.LUT P0, RZ, R215, 0x800, RZ, 0xc0, !PT ;  /* 0x00000800d7ff7812 */ /* 0x000fe2000780c0ff */
[----:B------:R-:W-:Y:S01]  /*6e30*/  LDSM.16.MT88.4 R20, [R202+0x100] ;  /* 0x00010000ca14783b */ /* 0x000fe20000004200 */
        /* <DEDUP_REMOVED lines=39> */
[C---:B------:R-:W-:Y:S02]  /*70b0*/  ISETP.LT.OR P0, PT, R4.reuse, 0x3a, P0 ;  /* 0x0000003a0400780c */ /* 0x040fe40000701670 */
        /* <DEDUP_REMOVED lines=14> */
[----:B------:R-:W-:Y:S01]  /*71a0*/  FMNMX.FTZ R0, R229, R0, !PT ;  /* 0x00000000e5007209 */ /* 0x000fe20007810000 */
[----:B------:R-:W1:Y:S01]  /*71b0*/  SHFL.BFLY PT, R6, R7, 0x2, 0x1f ;  /* 0x0c401f0007067f89 */ /* 0x000e6200000e0000 */
[----:B------:R-:W-:Y:S02]  /*71c0*/  FSEL R223, R39, -INF , !P0 ;  /* 0xff80000027df7808 */ /* 0x000fe40004000000 */
[----:B------:R-:W-:Y:S02]  /*71d0*/  LOP3.LUT P0, RZ, R215, 0x8, RZ, 0xc0, !PT ;  /* 0x00000008d7ff7812 */ /* 0x000fe4000780c0ff */
[----:B------:R-:W-:Y:S02]  /*71e0*/  FMNMX.FTZ R0, R223, R0, !PT ;  /* 0x00000000df007209 */ /* 0x000fe40007810000 */
[----:B------:R-:W-:Y:S01]  /*71f0*/  ISETP.GT.AND P0, PT, R5, 0x48, !P0 ;  /* 0x000000480500780c */ /* 0x000fe20004704270 */
[----:B------:R-:W-:Y:S03]  /*7200*/  LDSM.16.MT88.4 R36, [R200+0x100] ;  /* 0x00010000c824783b */ /* 0x000fe60000004200 */
        /* <DEDUP_REMOVED lines=15> */
[----:B-1----:R-:W-:Y:S02]  /*7300*/  FMNMX.FTZ R6, R7, R6, !PT ;  /* 0x0000000607067209 */ /* 0x002fe40007810000 */
[----:B------:R-:W-:Y:S03]  /*7310*/  ISETP.LT.OR P0, PT, R4, 0x52, P0 ;  /* 0x000000520400780c */ /* 0x000fe60000701670 */
[----:B------:R-:W1:Y:S01]  /*7320*/  SHFL.BFLY PT, R15, R6, 0x1, 0x1f ;  /* 0x0c201f00060f7f89 */ /* 0x000e6200000e0000 */
[----:B------:R-:W-:Y:S04]  /*7330*/  FSEL R139, R47, -INF , !P0 ;  /* 0xff8000002f8b7808 */ /* 0x000fe80004000000 */
[----:B------:R-:W-:Y:S03]  /*7340*/  FMNMX.FTZ R0, R139, R0, !PT ;  /* 0x000000008b007209 */ /* 0x000fe60007810000 */
[----:B------:R-:W-:Y:S01]  /*7350*/  LDSM.16.MT88.4 R44, [R204+0x3100] ;  /* 0x00310000cc2c783b */ /* 0x000fe20000004200 */
[----:B------:R-:W-:Y:S04]  /*7360*/  FMNMX.FTZ R0, R135, R0, !PT ;  /* 0x0000000087007209 */ /* 0x000fe80007810000 */
[----:B------:R-:W-:Y:S05]  /*7370*/  FMNMX.FTZ R7, R117, R0, !PT ;  /* 0x0000000075077209 */ /* 0x000fea0007810000 */
[----:B------:R-:W2:Y:S01]  /*7380*/  SHFL.BFLY PT, R4, R7, 0x2, 0x1f ;  /* 0x0c401f0007047f89 */ /* 0x000ea200000e0000 */
[----:B-1----:R-:W-:Y:S04]  /*7390*/  FMNMX.FTZ R0, R6, R15, !PT ;  /* 0x0000000f06007209 */ /* 0x002fe80007810000 */
[C---:B------:R-:W-:Y:S01]  /*73a0*/  FSETP.NEU.FTZ.AND P0, PT, R0.reuse, -INF , PT ;  /* 0xff8000000000780b */ /* 0x040fe20003f1d000 */
[C---:B------:R-:W-:Y:S03]  /*73b0*/  FMUL.FTZ R155, R0.reuse, c[0x0][0x2d0] ;  /* 0x0000b400009b7a20 */ /* 0x040fe60000410000 */
[----:B------:R-:W-:Y:S02]  /*73c0*/  FSEL R6, R0, RZ, P0 ;  /* 0x000000ff00067208 */ /* 0x000fe40000000000 */
[----:B------:R-:W-:Y:S03]  /*73d0*/  FSEL R155, R155, RZ, P0 ;  /* 0x000000ff9b9b7208 */ /* 0x000fe60000000000 */
[----:B------:R-:W-:Y:S02]  /*73e0*/  FADD.FTZ R3, -R6, R3 ;  /* 0x0000000306037221 */ /* 0x000fe40000010100 */
[--C-:B------:R-:W-:Y:S02]  /*73f0*/  FFMA.FTZ R119, R118, c[0x0][0x2d0], -R155.reuse ;  /* 0x0000b40076777a23 */ /* 0x100fe4000001089b */
[--C-:B------:R-:W-:Y:S01]  /*7400*/  FFMA.FTZ R118, R116, c[0x0][0x2d0], -R155.reuse ;  /* 0x0000b40074767a23 */ /* 0x100fe2000001089b */
[----:B--2---:R-:W-:Y:S01]  /*7410*/  FMNMX.FTZ R5, R7, R4, !PT ;  /* 0x0000000407057209 */ /* 0x004fe20007810000 */
[--C-:B------:R-:W-:Y:S02]  /*7420*/  FFMA.FTZ R129, R8, c[0x0][0x2d0], -R155.reuse ;  /* 0x0000b40008817a23 */ /* 0x100fe4000001089b */
[--C-:B------:R-:W-:Y:S01]  /*7430*/  FFMA.FTZ R128, R120, c[0x0][0x2d0], -R155.reuse ;  /* 0x0000b40078807a23 */ /* 0x100fe2000001089b */
[----:B------:R-:W-:Y:S01]  /*7440*/  MUFU.EX2 R119, R119 ;  /* 0x0000007700777308 */ /* 0x000fe20000000800 */
[----:B------:R-:W1:Y:S01]  /*7450*/  SHFL.BFLY PT, R4, R5, 0x1, 0x1f ;  /* 0x0c201f0005047f89 */ /* 0x000e6200000e0000 */
[--C-:B------:R-:W-:Y:S02]  /*7460*/  FFMA.FTZ R137, R164, c[0x0][0x2d0], -R155.reuse ;  /* 0x0000b400a4897a23 */ /* 0x100fe4000001089b */
[--C-:B------:R-:W-:Y:S02]  /*7470*/  FFMA.FTZ R144, R144, c[0x0][0x2d0], -R155.reuse ;  /* 0x0000b40090907a23 */ /* 0x100fe4000001089b */
[--C-:B------:R-:W-:Y:S02]  /*7480*/  FFMA.FTZ R147, R154, c[0x0][0x2d0], -R155.reuse ;  /* 0x0000b4009a937a23 */ /* 0x100fe4000001089b */
[--C-:B------:R-:W-:Y:S02]  /*7490*/  FFMA.FTZ R152, R152, c[0x0][0x2d0], -R155.reuse ;  /* 0x0000b40098987a23 */ /* 0x100fe4000001089b */
[----:B------:R-:W2:Y:S01]  /*74a0*/  MUFU.EX2 R128, R128 ;  /* 0x0000008000807308 */ /* 0x000ea20000000800 */
[--C-:B------:R-:W-:Y:S02]  /*74b0*/  FFMA.FTZ R222, R222, c[0x0][0x2d0], -R155.reuse ;  /* 0x0000b400dede7a23 */ /* 0x100fe4000001089b */
[--C-:B------:R-:W-:Y:S02]  /*74c0*/  FFMA.FTZ R226, R226, c[0x0][0x2d0], -R155.reuse ;  /* 0x0000b400e2e27a23 */ /* 0x100fe4000001089b */
[--C-:B------:R-:W-:Y:S02]  /*74d0*/  FFMA.FTZ R234, R234, c[0x0][0x2d0], -R155.reuse ;  /* 0x0000b400eaea7a23 */ /* 0x100fe4000001089b */
[--C-:B------:R-:W-:Y:S02]  /*74e0*/  FFMA.FTZ R236, R236, c[0x0][0x2d0], -R155.reuse ;  /* 0x0000b400ecec7a23 */ /* 0x100fe4000001089b */
[--C-:B------:R-:W-:Y:S01]  /*74f0*/  FFMA.FTZ R228, R228, c[0x0][0x2d0], -R155.reuse ;  /* 0x0000b400e4e47a23 */ /* 0x100fe2000001089b */
[----:B------:R-:W-:Y:S01]  /*7500*/  MUFU.EX2 R118, R118 ;  /* 0x0000007600767308 */ /* 0x000fe20000000800 */
[--C-:B------:R-:W-:Y:S02]  /*7510*/  FFMA.FTZ R184, R184, c[0x0][0x2d0], -R155.reuse ;  /* 0x0000b400b8b87a23 */ /* 0x100fe4000001089b */
[--C-:B------:R-:W-:Y:S01]  /*7520*/  FFMA.FTZ R146, R146, c[0x0][0x2d0], -R155.reuse ;  /* 0x0000b40092927a23 */ /* 0x100fe2000001089b */
[----:B-1----:R-:W-:Y:S01]  /*7530*/  FMNMX.FTZ R116, R5, R4, !PT ;  /* 0x0000000405747209 */ /* 0x002fe20007810000 */
[----:B------:R-:W-:Y:S02]  /*7540*/  FMUL.FTZ R4, R3, c[0x0][0x2d0] ;  /* 0x0000b40003047a20 */ /* 0x000fe40000410000 */
[--C-:B------:R-:W-:Y:S01]  /*7550*/  FFMA.FTZ R145, R145, c[0x0][0x2d0], -R155.reuse ;  /* 0x0000b40091917a23 */ /* 0x100fe2000001089b */
[C---:B------:R-:W-:Y:S01]  /*7560*/  FSETP.NEU.FTZ.AND P0, PT, R116.reuse, -INF , PT ;  /* 0xff8000007400780b */ /* 0x040fe20003f1d000 */
[----:B------:R-:W-:Y:S01]  /*7570*/  FMUL.FTZ R134, R116, c[0x0][0x2d0] ;  /* 0x0000b40074867a20 */ /* 0x000fe20000410000 */
[----:B------:R-:W1:Y:S01]  /*7580*/  MUFU.EX2 R3, R4 ;  /* 0x0000000400037308 */ /* 0x000e620000000800 */
[--C-:B------:R-:W-:Y:S01]  /*7590*/  FFMA.FTZ R138, R138, c[0x0][0x2d0], -R155.reuse ;  /* 0x0000b4008a8a7a23 */ /* 0x100fe2000001089b */
[----:B------:R-:W-:Y:S02]  /*75a0*/  FSEL R5, R116, RZ, P0 ;  /* 0x000000ff74057208 */ /* 0x000fe40000000000 */
[----:B------:R-:W-:Y:S02]  /*75b0*/  FSEL R134, R134, RZ, P0 ;  /* 0x000000ff86867208 */ /* 0x000fe40000000000 */
[----:B--2---:R-:W-:Y:S01]  /*75c0*/  F2FP.PACK_AB R120, R119, R128 ;  /* 0x000000807778723e */ /* 0x004fe200000000ff */
[----:B------:R-:W-:Y:S01]  /*75d0*/  FADD.FTZ R5, -R5, R2 ;  /* 0x0000000205057221 */ /* 0x000fe20000010100 */
[----:B------:R-:W-:Y:S01]  /*75e0*/  ISETP.GT.AND P0, PT, R186, R183, PT ;  /* 0x000000b7ba00720c */ /* 0x000fe20003f04270 */
[--C-:B------:R-:W-:Y:S01]  /*75f0*/  FFMA.FTZ R132, R13, c[0x0][0x2d0], -R134.reuse ;  /* 0x0000b4000d847a23 */ /* 0x100fe20000010886 */
[----:B------:R-:W2:Y:S01]  /*7600*/  MUFU.EX2 R129, R129 ;  /* 0x0000008100817308 */ /* 0x000ea20000000800 */
[----:B------:R-:W3:Y:S01]  /*7610*/  LDSM.16.MT88.4 R12, [R204+0x100] ;  /* 0x00010000cc0c783b */ /* 0x000ee20000004200 */
[--C-:B------:R-:W-:Y:S02]  /*7620*/  FFMA.FTZ R133, R17, c[0x0][0x2d0], -R134.reuse ;  /* 0x0000b40011857a23 */ /* 0x100fe40000010886 */
[--C-:B------:R-:W-:Y:S02]  /*7630*/  FFMA.FTZ R131, R9, c[0x0][0x2d0], -R134.reuse ;  /* 0x0000b40009837a23 */ /* 0x100fe40000010886 */
[--C-:B------:R-:W-:Y:S02]  /*7640*/  FFMA.FTZ R130, R11, c[0x0][0x2d0], -R134.reuse ;  /* 0x0000b4000b827a23 */ /* 0x100fe40000010886 */
[----:B------:R-:W-:Y:S02]  /*7650*/  FMUL.FTZ R2, R5, c[0x0][0x2d0] ;  /* 0x0000b40005027a20 */ /* 0x000fe40000410000 */
[----:B------:R-:W-:Y:S01]  /*7660*/  MUFU.EX2 R133, R133 ;  /* 0x0000008500857308 */ /* 0x000fe20000000800 */
[--C-:B------:R-:W-:Y:S02]  /*7670*/  FFMA.FTZ R154, R227, c[0x0][0x2d0], -R134.reuse ;  /* 0x0000b400e39a7a23 */ /* 0x100fe40000010886 */
[--C-:B------:R-:W-:Y:S02]  /*7680*/  FFMA.FTZ R165, R165, c[0x0][0x2d0], -R134.reuse ;  /* 0x0000b400a5a57a23 */ /* 0x100fe40000010886 */
[C---:B-1----:R-:W-:Y:S02]  /*7690*/  FMUL.FTZ R4, R3.reuse, R112 ;  /* 0x0000007003047220 */ /* 0x042fe40000410000 */
[C---:B------:R-:W-:Y:S02]  /*76a0*/  FMUL.FTZ R5, R3.reuse, R113 ;  /* 0x0000007103057220 */ /* 0x040fe40000410000 */
[C---:B------:R-:W-:Y:S01]  /*76b0*/  FMUL.FTZ R8, R3.reuse, R108 ;  /* 0x0000006c03087220 */ /* 0x040fe20000410000 */
[----:B------:R-:W1:Y:S01]  /*76c0*/  MUFU.EX2 R2, R2 ;  /* 0x0000000200027308 */ /* 0x000e620000000800 */
[C---:B------:R-:W-:Y:S02]  /*76d0*/  FMUL.FTZ R9, R3.reuse, R109 ;  /* 0x0000006d03097220 */ /* 0x040fe40000410000 */
[----:B------:R-:W-:Y:S01]  /*76e0*/  FMUL.FTZ R16, R3, R72 ;  /* 0x0000004803107220 */ /* 0x000fe20000410000 */
[----:B--2---:R-:W-:Y:S01]  /*76f0*/  F2FP.PACK_AB R122, R129, R118 ;  /* 0x00000076817a723e */ /* 0x004fe200000000ff */
[C---:B------:R-:W-:Y:S02]  /*7700*/  FMUL.FTZ R17, R3.reuse, R73 ;  /* 0x0000004903117220 */ /* 0x040fe40000410000 */
[C---:B------:R-:W-:Y:S02]  /*7710*/  FMUL.FTZ R24, R3.reuse, R80 ;  /* 0x0000005003187220 */ /* 0x040fe40000410000 */
[C---:B------:R-:W-:Y:S01]  /*7720*/  FMUL.FTZ R25, R3.reuse, R81 ;  /* 0x0000005103197220 */ /* 0x040fe20000410000 */
[----:B------:R-:W2:Y:S01]  /*7730*/  MUFU.EX2 R132, R132 ;  /* 0x0000008400847308 */ /* 0x000ea20000000800 */
[C---:B------:R-:W-:Y:S02]  /*7740*/  FMUL.FTZ R32, R3.reuse, R88 ;  /* 0x0000005803207220 */ /* 0x040fe40000410000 */
[C---:B------:R-:W-:Y:S02]  /*7750*/  FMUL.FTZ R33, R3.reuse, R89 ;  /* 0x0000005903217220 */ /* 0x040fe40000410000 */
[C---:B------:R-:W-:Y:S02]  /*7760*/  FMUL.FTZ R40, R3.reuse, R96 ;  /* 0x0000006003287220 */ /* 0x040fe40000410000 */
[C---:B------:R-:W-:Y:S02]  /*7770*/  FMUL.FTZ R41, R3.reuse, R97 ;  /* 0x0000006103297220 */ /* 0x040fe40000410000 */
[C---:B------:R-:W-:Y:S01]  /*7780*/  FMUL.FTZ R48, R3.reuse, R104 ;  /* 0x0000006803307220 */ /* 0x040fe20000410000 */
[----:B------:R-:W-:Y:S01]  /*7790*/  MUFU.EX2 R131, R131 ;  /* 0x0000008300837308 */ /* 0x000fe20000000800 */
[C---:B------:R-:W-:Y:S02]  /*77a0*/  FMUL.FTZ R49, R3.reuse, R105 ;  /* 0x0000006903317220 */ /* 0x040fe40000410000 */
[C---:B------:R-:W-:Y:S02]  /*77b0*/  FMUL.FTZ R52, R3.reuse, R52 ;  /* 0x0000003403347220 */ /* 0x040fe40000410000 */
[C---:B-1----:R-:W-:Y:S02]  /*77c0*/  FMUL.FTZ R6, R2.reuse, R114 ;  /* 0x0000007202067220 */ /* 0x042fe40000410000 */
[C---:B------:R-:W-:Y:S02]  /*77d0*/  FMUL.FTZ R7, R2.reuse, R115 ;  /* 0x0000007302077220 */ /* 0x040fe40000410000 */
[C---:B------:R-:W-:Y:S01]  /*77e0*/  FMUL.FTZ R10, R2.reuse, R110 ;  /* 0x0000006e020a7220 */ /* 0x040fe20000410000 */
[----:B------:R-:W1:Y:S01]  /*77f0*/  MUFU.EX2 R130, R130 ;  /* 0x0000008200827308 */ /* 0x000e620000000800 */
[C---:B------:R-:W-:Y:S02]  /*7800*/  FMUL.FTZ R11, R2.reuse, R111 ;  /* 0x0000006f020b7220 */ /* 0x040fe40000410000 */
[----:B------:R-:W-:Y:S01]  /*7810*/  FMUL.FTZ R18, R2, R74 ;  /* 0x0000004a02127220 */ /* 0x000fe20000410000 */
[----:B--2---:R-:W-:Y:S01]  /*7820*/  F2FP.PACK_AB R121, R132, R133 ;  /* 0x000000858479723e */ /* 0x004fe200000000ff */
[C---:B------:R-:W-:Y:S01]  /*7830*/  FMUL.FTZ R19, R2.reuse, R75 ;  /* 0x0000004b02137220 */ /* 0x040fe20000410000 */
[----:B------:R-:W-:Y:S01]  /*7840*/  LDSM.16.MT88.4 R108, [R204+0x2900] ;  /* 0x00290000cc6c783b */ /* 0x000fe20000004200 */
[C---:B------:R-:W-:Y:S02]  /*7850*/  FMUL.FTZ R26, R2.reuse, R82 ;  /* 0x00000052021a7220 */ /* 0x040fe40000410000 */
[C---:B------:R-:W-:Y:S01]  /*7860*/  FMUL.FTZ R27, R2.reuse, R83 ;  /* 0x00000053021b7220 */ /* 0x040fe20000410000 */
[----:B------:R-:W-:Y:S01]  /*7870*/  MUFU.EX2 R137, R137 ;  /* 0x0000008900897308 */ /* 0x000fe20000000800 */
[C---:B------:R-:W-:Y:S02]  /*7880*/  FMUL.FTZ R34, R2.reuse, R90 ;  /* 0x0000005a02227220 */ /* 0x040fe40000410000 */
[C---:B------:R-:W-:Y:S01]  /*7890*/  FMUL.FTZ R35, R2.reuse, R91 ;  /* 0x0000005b02237220 */ /* 0x040fe20000410000 */
[----:B------:R-:W-:Y:S01]  /*78a0*/  LDSM.16.MT88.4 R72, [R201+0x3100] ;  /* 0x00310000c948783b */ /* 0x000fe20000004200 */
[C---:B------:R-:W-:Y:S02]  /*78b0*/  FMUL.FTZ R42, R2.reuse, R98 ;  /* 0x00000062022a7220 */ /* 0x040fe40000410000 */
[C---:B------:R-:W-:Y:S02]  /*78c0*/  FMUL.FTZ R43, R2.reuse, R99 ;  /* 0x00000063022b7220 */ /* 0x040fe40000410000 */
[C---:B------:R-:W-:Y:S01]  /*78d0*/  FMUL.FTZ R50, R2.reuse, R106 ;  /* 0x0000006a02327220 */ /* 0x040fe20000410000 */
[----:B------:R-:W2:Y:S01]  /*78e0*/  MUFU.EX2 R144, R144 ;  /* 0x0000009000907308 */ /* 0x000ea20000000800 */
[----:B------:R-:W-:Y:S01]  /*78f0*/  FMUL.FTZ R51, R2, R107 ;  /* 0x0000006b02337220 */ /* 0x000fe20000410000 */
[----:B------:R-:W-:Y:S01]  /*7900*/  LDSM.16.MT88.4 R80, [R204+0x900] ;  /* 0x00090000cc50783b */ /* 0x000fe20000004200 */
[C---:B------:R-:W-:Y:S01]  /*7910*/  FMUL.FTZ R53, R3.reuse, R53 ;  /* 0x0000003503357220 */ /* 0x040fe20000410000 */
[----:B-1----:R-:W-:Y:S01]  /*7920*/  F2FP.PACK_AB R123, R130, R131 ;  /* 0x00000083827b723e */ /* 0x002fe200000000ff */
[C---:B------:R-:W-:Y:S02]  /*7930*/  FMUL.FTZ R54, R2.reuse, R54 ;  /* 0x0000003602367220 */ /* 0x040fe40000410000 */
[C---:B------:R-:W-:Y:S02]  /*7940*/  FMUL.FTZ R55, R2.reuse, R55 ;  /* 0x0000003702377220 */ /* 0x040fe40000410000 */
[C---:B------:R-:W-:Y:S01]  /*7950*/  FMUL.FTZ R56, R3.reuse, R56 ;  /* 0x0000003803387220 */ /* 0x040fe20000410000 */
[----:B------:R-:W-:Y:S01]  /*7960*/  LDSM.16.MT88.4 R88, [R200+0x900] ;  /* 0x00090000c858783b */ /* 0x000fe20000004200 */
[C---:B---3--:R-:W-:Y:S01]  /*7970*/  HMMA.16816.F32 R4, R120.reuse, R12, R4 ;  /* 0x0000000c7804723c */ /* 0x048fe20000001804 */
[----:B------:R-:W-:Y:S04]  /*7980*/  MUFU.EX2 R147, R147 ;  /* 0x0000009300937308 */ /* 0x000fe80000000800 */
[C---:B------:R-:W-:Y:S02]  /*7990*/  FMUL.FTZ R57, R3.reuse, R57 ;  /* 0x0000003903397220 */ /* 0x040fe40000410000 */
[----:B------:R-:W-:Y:S01]  /*79a0*/  LDSM.16.MT88.4 R96, [R200+0x2900] ;  /* 0x00290000c860783b */ /* 0x000fe20000004200 */
[C---:B------:R-:W-:Y:S03]  /*79b0*/  HMMA.16816.F32 R8, R120.reuse, R14, R8 ;  /* 0x0000000e7808723c */ /* 0x040fe60000001808 */
[----:B------:R-:W-:Y:S01]  /*79c0*/  MUFU.EX2 R152, R152 ;  /* 0x0000009800987308 */ /* 0x000fe20000000800 */
[C---:B------:R-:W-:Y:S02]  /*79d0*/  FMUL.FTZ R12, R3.reuse, R68 ;  /* 0x00000044030c7220 */ /* 0x040fe40000410000 */
[C---:B------:R-:W-:Y:S01]  /*79e0*/  FMUL.FTZ R13, R3.reuse, R69 ;  /* 0x00000045030d7220 */ /* 0x040fe20000410000 */
[----:B------:R-:W-:Y:S01]  /*79f0*/  LDSM.16.MT88.4 R104, [R202+0x5900] ;  /* 0x00590000ca68783b */ /* 0x000fe20000004200 */
[C---:B------:R-:W-:Y:S04]  /*7a00*/  FMUL.FTZ R14, R2.reuse, R70 ;  /* 0x00000046020e7220 */ /* 0x040fe80000410000 */
[C---:B------:R-:W-:Y:S01]  /*7a10*/  FMUL.FTZ R15, R2.reuse, R71 ;  /* 0x00000047020f7220 */ /* 0x040fe20000410000 */
[----:B------:R-:W-:Y:S01]  /*7a20*/  MUFU.EX2 R154, R154 ;  /* 0x0000009a009a7308 */ /* 0x000fe20000000800 */
[C---:B------:R-:W-:Y:S01]  /*7a30*/  FMUL.FTZ R58, R2.reuse, R58 ;  /* 0x0000003a023a7220 */ /* 0x040fe20000410000 */
[----:B------:R-:W1:Y:S01]  /*7a40*/  LDSM.16.MT88.4 R68, [R202+0x3100] ;  /* 0x00310000ca44783b */ /* 0x000e620000004200 */
[C---:B------:R-:W-:Y:S02]  /*7a50*/  FMUL.FTZ R59, R2.reuse, R59 ;  /* 0x0000003b023b7220 */ /* 0x040fe40000410000 */
[C---:B------:R-:W-:Y:S01]  /*7a60*/  FMUL.FTZ R60, R3.reuse, R60 ;  /* 0x0000003c033c7220 */ /* 0x040fe20000410000 */
[C---:B------:R-:W-:Y:S03]  /*7a70*/  HMMA.16816.F32 R12, R120.reuse, R20, R12 ;  /* 0x00000014780c723c */ /* 0x040fe6000000180c */
[C---:B------:R-:W-:Y:S01]  /*7a80*/  FMUL.FTZ R61, R3.reuse, R61 ;  /* 0x0000003d033d7220 */ /* 0x040fe20000410000 */
[----:B------:R-:W3:Y:S01]  /*7a90*/  MUFU.EX2 R165, R165 ;  /* 0x000000a500a57308 */ /* 0x000ee20000000800 */
[C---:B------:R-:W-:Y:S02]  /*7aa0*/  FMUL.FTZ R62, R2.reuse, R62 ;  /* 0x0000003e023e7220 */ /* 0x040fe40000410000 */
[C---:B------:R-:W-:Y:S01]  /*7ab0*/  FMUL.FTZ R20, R3.reuse, R76 ;  /* 0x0000004c03147220 */ /* 0x040fe20000410000 */
[C---:B------:R-:W-:Y:S04]  /*7ac0*/  HMMA.16816.F32 R16, R120.reuse, R22, R16 ;  /* 0x000000167810723c */ /* 0x040fe80000001810 */
[C---:B------:R-:W-:Y:S02]  /*7ad0*/  FMUL.FTZ R21, R3.reuse, R77 ;  /* 0x0000004d03157220 */ /* 0x040fe40000410000 */
[C---:B------:R-:W-:Y:S01]  /*7ae0*/  FMUL.FTZ R63, R2.reuse, R63 ;  /* 0x0000003f023f7220 */ /* 0x040fe20000410000 */
[----:B------:R-:W-:Y:S01]  /*7af0*/  MUFU.EX2 R222, R222 ;  /* 0x000000de00de7308 */ /* 0x000fe20000000800 */
[C---:B------:R-:W-:Y:S04]  /*7b00*/  FMUL.FTZ R22, R2.reuse, R78 ;  /* 0x0000004e02167220 */ /* 0x040fe80000410000 */
[C---:B------:R-:W-:Y:S02]  /*7b10*/  FMUL.FTZ R23, R2.reuse, R79 ;  /* 0x0000004f02177220 */ /* 0x040fe40000410000 */
[----:B------:R-:W4:Y:S01]  /*7b20*/  LDSM.16.MT88.4 R76, [R200+0x3100] ;  /* 0x00310000c84c783b */ /* 0x000f220000004200 */
[C---:B------:R-:W-:Y:S02]  /*7b30*/  FMUL.FTZ R64, R3.reuse, R64 ;  /* 0x0000004003407220 */ /* 0x040fe40000410000 */
[C---:B------:R-:W-:Y:S01]  /*7b40*/  FMUL.FTZ R65, R3.reuse, R65 ;  /* 0x0000004103417220 */ /* 0x040fe20000410000 */
[----:B------:R-:W-:Y:S01]  /*7b50*/  MUFU.EX2 R226, R226 ;  /* 0x000000e200e27308 */ /* 0x000fe20000000800 */
[C---:B------:R-:W-:Y:S03]  /*7b60*/  HMMA.16816.F32 R20, R120.reuse, R28, R20 ;  /* 0x0000001c7814723c */ /* 0x040fe60000001814 */
[C---:B------:R-:W-:Y:S02]  /*7b70*/  FMUL.FTZ R66, R2.reuse, R66 ;  /* 0x0000004202427220 */ /* 0x040fe40000410000 */
[C---:B------:R-:W-:Y:S02]  /*7b80*/  FMUL.FTZ R67, R2.reuse, R67 ;  /* 0x0000004302437220 */ /* 0x040fe40000410000 */
[C---:B------:R-:W-:Y:S01]  /*7b90*/  FMUL.FTZ R28, R3.reuse, R84 ;  /* 0x00000054031c7220 */ /* 0x040fe20000410000 */
[C---:B------:R-:W-:Y:S01]  /*7ba0*/  HMMA.16816.F32 R24, R120.reuse, R30, R24 ;  /* 0x0000001e7818723c */ /* 0x040fe20000001818 */
[----:B------:R-:W-:Y:S03]  /*7bb0*/  MUFU.EX2 R234, R234 ;  /* 0x000000ea00ea7308 */ /* 0x000fe60000000800 */
[----:B------:R-:W-:Y:S02]  /*7bc0*/  FMUL.FTZ R29, R3, R85 ;  /* 0x00000055031d7220 */ /* 0x000fe40000410000 */
[--C-:B------:R-:W-:Y:S02]  /*7bd0*/  FFMA.FTZ R164, R225, c[0x0][0x2d0], -R134.reuse ;  /* 0x0000b400e1a47a23 */ /* 0x100fe40000010886 */
[C---:B------:R-:W-:Y:S03]  /*7be0*/  FMUL.FTZ R30, R2.reuse, R86 ;  /* 0x00000056021e7220 */ /* 0x040fe60000410000 */
[----:B------:R-:W-:Y:S01]  /*7bf0*/  MUFU.EX2 R236, R236 ;  /* 0x000000ec00ec7308 */ /* 0x000fe20000000800 */
[----:B------:R-:W-:Y:S02]  /*7c00*/  FMUL.FTZ R31, R2, R87 ;  /* 0x00000057021f7220 */ /* 0x000fe40000410000 */
[----:B------:R-:W-:Y:S01]  /*7c10*/  LDSM.16.MT88.4 R84, [R201+0x900] ;  /* 0x00090000c954783b */ /* 0x000fe20000004200 */
[--C-:B------:R-:W-:Y:S02]  /*7c20*/  FFMA.FTZ R167, R167, c[0x0][0x2d0], -R134.reuse ;  /* 0x0000b400a7a77a23 */ /* 0x100fe40000010886 */
[--C-:B------:R-:W-:Y:S02]  /*7c30*/  FFMA.FTZ R225, R232, c[0x0][0x2d0], -R155.reuse ;  /* 0x0000b400e8e17a23 */ /* 0x100fe4000001089b */
[C---:B------:R-:W-:Y:S02]  /*7c40*/  HMMA.16816.F32 R28, R120.reuse, R36, R28 ;  /* 0x00000024781c723c */ /* 0x040fe4000000181c */
[----:B------:R-:W-:Y:S01]  /*7c50*/  MUFU.EX2 R164, R164 ;  /* 0x000000a400a47308 */ /* 0x000fe20000000800 */
[--C-:B------:R-:W-:Y:S02]  /*7c60*/  FFMA.FTZ R227, R230, c[0x0][0x2d0], -R155.reuse ;  /* 0x0000b400e6e37a23 */ /* 0x100fe4000001089b */
[--C-:B------:R-:W-:Y:S02]  /*7c70*/  FFMA.FTZ R230, R239, c[0x0][0x2d0], -R134.reuse ;  /* 0x0000b400efe67a23 */ /* 0x100fe40000010886 */
[C---:B------:R-:W-:Y:S01]  /*7c80*/  FMUL.FTZ R36, R3.reuse, R92 ;  /* 0x0000005c03247220 */ /* 0x040fe20000410000 */
[C---:B------:R-:W-:Y:S04]  /*7c90*/  HMMA.16816.F32 R32, R120.reuse, R38, R32 ;  /* 0x000000267820723c */ /* 0x040fe80000001820 */
[----:B------:R-:W-:Y:S01]  /*7ca0*/  FMUL.FTZ R37, R3, R93 ;  /* 0x0000005d03257220 */ /* 0x000fe20000410000 */
[----:B------:R-:W5:Y:S01]  /*7cb0*/  MUFU.EX2 R167, R167 ;  /* 0x000000a700a77308 */ /* 0x000f620000000800 */
[--C-:B------:R-:W-:Y:S02]  /*7cc0*/  FFMA.FTZ R231, R231, c[0x0][0x2d0], -R134.reuse ;  /* 0x0000b400e7e77a23 */ /* 0x100fe40000010886 */
[C---:B------:R-:W-:Y:S04]  /*7cd0*/  FMUL.FTZ R38, R2.reuse, R94 ;  /* 0x0000005e02267220 */ /* 0x040fe80000410000 */
[----:B------:R-:W-:Y:S02]  /*7ce0*/  FMUL.FTZ R39, R2, R95 ;  /* 0x0000005f02277220 */ /* 0x000fe40000410000 */
[----:B------:R-:W-:Y:S01]  /*7cf0*/  LDSM.16.MT88.4 R92, [R200+0x4900] ;  /* 0x00490000c85c783b */ /* 0x000fe20000004200 */
[----:B------:R-:W1:Y:S01]  /*7d00*/  MUFU.EX2 R225, R225 ;  /* 0x000000e100e17308 */ /* 0x000e620000000800 */
[--C-:B------:R-:W-:Y:S02]  /*7d10*/  FFMA.FTZ R232, R235, c[0x0][0x2d0], -R134.reuse ;  /* 0x0000b400ebe87a23 */ /* 0x100fe40000010886 */
[--C-:B------:R-:W-:Y:S01]  /*7d20*/  FFMA.FTZ R233, R233, c[0x0][0x2d0], -R134.reuse ;  /* 0x0000b400e9e97a23 */ /* 0x100fe20000010886 */
[C---:B------:R-:W-:Y:S03]  /*7d30*/  HMMA.16816.F32 R36, R120.reuse, R44, R36 ;  /* 0x0000002c7824723c */ /* 0x040fe60000001824 */
[--C-:B------:R-:W-:Y:S02]  /*7d40*/  FFMA.FTZ R235, R240, c[0x0][0x2d0], -R155.reuse ;  /* 0x0000b400f0eb7a23 */ /* 0x100fe4000001089b */
[--C-:B------:R-:W-:Y:S01]  /*7d50*/  FFMA.FTZ R239, R238, c[0x0][0x2d0], -R155.reuse ;  /* 0x0000b400eeef7a23 */ /* 0x100fe2000001089b */
[----:B------:R-:W2:Y:S01]  /*7d60*/  MUFU.EX2 R227, R227 ;  /* 0x000000e300e37308 */ /* 0x000ea20000000800 */
[C---:B------:R-:W-:Y:S01]  /*7d70*/  FMUL.FTZ R44, R3.reuse, R100 ;  /* 0x00000064032c7220 */ /* 0x040fe20000410000 */
[C---:B------:R-:W-:Y:S04]  /*7d80*/  HMMA.16816.F32 R40, R120.reuse, R46, R40 ;  /* 0x0000002e7828723c */ /* 0x040fe80000001828 */
[----:B------:R-:W-:Y:S02]  /*7d90*/  FMUL.FTZ R45, R3, R101 ;  /* 0x00000065032d7220 */ /* 0x000fe40000410000 */
[--C-:B------:R-:W-:Y:S02]  /*7da0*/  FFMA.FTZ R238, R245, c[0x0][0x2d0], -R134.reuse ;  /* 0x0000b400f5ee7a23 */ /* 0x100fe40000010886 */
[C---:B------:R-:W-:Y:S01]  /*7db0*/  FMUL.FTZ R46, R2.reuse, R102 ;  /* 0x00000066022e7220 */ /* 0x040fe20000410000 */
[----:B------:R-:W-:Y:S03]  /*7dc0*/  MUFU.EX2 R230, R230 ;  /* 0x000000e600e67308 */ /* 0x000fe60000000800 */
[----:B------:R-:W-:Y:S02]  /*7dd0*/  FMUL.FTZ R47, R2, R103 ;  /* 0x00000067022f7220 */ /* 0x000fe40000410000 */
[----:B------:R-:W-:Y:S01]  /*7de0*/  LDSM.16.MT88.4 R100, [R204+0x5900] ;  /* 0x00590000cc64783b */ /* 0x000fe20000004200 */
[--C-:B------:R-:W-:Y:S02]  /*7df0*/  FFMA.FTZ R243, R243, c[0x0][0x2d0], -R134.reuse ;  /* 0x0000b400f3f37a23 */ /* 0x100fe40000010886 */
[--C-:B------:R-:W-:Y:S02]  /*7e00*/  FFMA.FTZ R240, R241, c[0x0][0x2d0], -R134.reuse ;  /* 0x0000b400f1f07a23 */ /* 0x100fe40000010886 */
[C---:B-1----:R-:W-:Y:S01]  /*7e10*/  HMMA.16816.F32 R44, R120.reuse, R68, R44 ;  /* 0x00000044782c723c */ /* 0x042fe2000000182c */
[----:B------:R-:W1:Y:S02]  /*7e20*/  MUFU.EX2 R231, R231 ;  /* 0x000000e700e77308 */ /* 0x000e640000000800 */
[--C-:B------:R-:W-:Y:S02]  /*7e30*/  FFMA.FTZ R237, R237, c[0x0][0x2d0], -R134.reuse ;  /* 0x0000b400eded7a23 */ /* 0x100fe40000010886 */
[--C-:B------:R-:W-:Y:S02]  /*7e40*/  FFMA.FTZ R241, R224, c[0x0][0x2d0], -R155.reuse ;  /* 0x0000b400e0f17a23 */ /* 0x100fe4000001089b */
[----:B--2---:R-:W-:Y:S01]  /*7e50*/  F2FP.PACK_AB R68, R144, R137 ;  /* 0x000000899044723e */ /* 0x004fe200000000ff */
[C---:B------:R-:W-:Y:S03]  /*7e60*/  HMMA.16816.F32 R48, R120.reuse, R70, R48 ;  /* 0x000000467830723c */ /* 0x040fe60000001830 */
[----:B------:R-:W-:Y:S01]  /*7e70*/  MUFU.EX2 R232, R232 ;  /* 0x000000e800e87308 */ /* 0x000fe20000000800 */
[----:B---3--:R-:W-:Y:S01]  /*7e80*/  F2FP.PACK_AB R69, R165, R154 ;  /* 0x0000009aa545723e */ /* 0x008fe200000000ff */
[--C-:B------:R-:W-:Y:S02]  /*7e90*/  FFMA.FTZ R245, R166, c[0x0][0x2d0], -R155.reuse ;  /* 0x0000b400a6f57a23 */ /* 0x100fe4000001089b */
[----:B------:R-:W-:Y:S01]  /*7ea0*/  F2FP.PACK_AB R70, R152, R147 ;  /* 0x000000939846723e */ /* 0x000fe200000000ff */
[C---:B------:R-:W-:Y:S04]  /*7eb0*/  HMMA.16816.F32 R52, R120.reuse, R72, R52 ;  /* 0x000000487834723c */ /* 0x040fe80000001834 */
[----:B-----5:R-:W-:Y:S01]  /*7ec0*/  F2FP.PACK_AB R71, R167, R164 ;  /* 0x000000a4a747723e */ /* 0x020fe200000000ff */
[----:B------:R-:W2:Y:S01]  /*7ed0*/  MUFU.EX2 R233, R233 ;  /* 0x000000e900e97308 */ /* 0x000ea20000000800 */
[--C-:B------:R-:W-:Y:S02]  /*7ee0*/  FFMA.FTZ R166, R229, c[0x0][0x2d0], -R134.reuse ;  /* 0x0000b400e5a67a23 */ /* 0x100fe40000010886 */
[C---:B------:R-:W-:Y:S01]  /*7ef0*/  HMMA.16816.F32 R56, R120.reuse, R74, R56 ;  /* 0x0000004a7838723c */ /* 0x040fe20000001838 */
[----:B------:R-:W3:Y:S03]  /*7f00*/  LDSM.16.MT88.4 R72, [R202+0x900] ;  /* 0x00090000ca48783b */ /* 0x000ee60000004200 */
[--C-:B------:R-:W-:Y:S02]  /*7f10*/  FFMA.FTZ R223, R223, c[0x0][0x2d0], -R134.reuse ;  /* 0x0000b400dfdf7a23 */ /* 0x100fe40000010886 */
[--C-:B------:R-:W-:Y:S01]  /*7f20*/  FFMA.FTZ R187, R187, c[0x0][0x2d0], -R134.reuse ;  /* 0x0000b400bbbb7a23 */ /* 0x100fe20000010886 */
[----:B------:R-:W-:Y:S01]  /*7f30*/  MUFU.EX2 R235, R235 ;  /* 0x000000eb00eb7308 */ /* 0x000fe20000000800 */
[C---:B----4-:R-:W-:Y:S04]  /*7f40*/  HMMA.16816.F32 R60, R120.reuse, R76, R60 ;  /* 0x0000004c783c723c */ /* 0x050fe8000000183c */
[--C-:B------:R-:W-:Y:S02]  /*7f50*/  FFMA.FTZ R224, R185, c[0x0][0x2d0], -R134.reuse ;  /* 0x0000b400b9e07a23 */ /* 0x100fe40000010886 */
[----:B------:R-:W-:Y:S02]  /*7f60*/  FFMA.FTZ R155, R136, c[0x0][0x2d0], -R155 ;  /* 0x0000b400889b7a23 */ /* 0x000fe4000001089b */
[----:B------:R-:W-:Y:S01]  /*7f70*/  HMMA.16816.F32 R64, R120, R78, R64 ;  /* 0x0000004e7840723c */ /* 0x000fe20000001840 */
[----:B------:R-:W4:Y:S01]  /*7f80*/  LDSM.16.MT88.4 R76, [R204+0x3900] ;  /* 0x00390000cc4c783b */ /* 0x000f220000004200 */
[----:B------:R-:W-:Y:S02]  /*7f90*/  MUFU.EX2 R239, R239 ;  /* 0x000000ef00ef7308 */ /* 0x000fe40000000800 */
[--C-:B------:R-:W-:Y:S02]  /*7fa0*/  FFMA.FTZ R136, R153, c[0x0][0x2d0], -R134.reuse ;  /* 0x0000b40099887a23 */ /* 0x100fe40000010886 */
[--C-:B------:R-:W-:Y:S02]  /*7fb0*/  FFMA.FTZ R139, R139, c[0x0][0x2d0], -R134.reuse ;  /* 0x0000b4008b8b7a23 */ /* 0x100fe40000010886 */
[C---:B------:R-:W-:Y:S04]  /*7fc0*/  HMMA.16816.F32 R4, R68.reuse, R80, R4 ;  /* 0x000000504404723c */ /* 0x040fe80000001804 */
[----:B------:R-:W-:Y:S01]  /*7fd0*/  MUFU.EX2 R238, R238 ;  /* 0x000000ee00ee7308 */ /* 0x000fe20000000800 */
[--C-:B------:R-:W-:Y:S02]  /*7fe0*/  FFMA.FTZ R135, R135, c[0x0][0x2d0], -R134.reuse ;  /* 0x0000b40087877a23 */ /* 0x100fe40000010886 */
[----:B------:R-:W-:Y:S01]  /*7ff0*/  FFMA.FTZ R134, R117, c[0x0][0x2d0], -R134 ;  /* 0x0000b40075867a23 */ /* 0x000fe20000010886 */
[C---:B------:R-:W-:Y:S01]  /*8000*/  HMMA.16816.F32 R8, R68.reuse, R82, R8 ;  /* 0x000000524408723c */ /* 0x040fe20000001808 */
[----:B------:R-:W-:Y:S03]  /*8010*/  LDSM.16.MT88.4 R80, [R201+0x3900] ;  /* 0x00390000c950783b */ /* 0x000fe60000004200 */
[----:B------:R-:W-:Y:S02]  /*8020*/  FFMA.FTZ R128, R3, R216, R128 ;  /* 0x000000d803807223 */ /* 0x000fe40000010080 */
[----:B------:R-:W-:Y:S01]  /*8030*/  MUFU.EX2 R243, R243 ;  /* 0x000000f300f37308 */ /* 0x000fe20000000800 */
[----:B------:R-:W-:Y:S01]  /*8040*/  FFMA.FTZ R133, R2, R217, R133 ;  /* 0x000000d902857223 */ /* 0x000fe20000010085 */
[C---:B---3--:R-:W-:Y:S04]  /*8050*/  HMMA.16816.F32 R12, R68.reuse, R72, R12 ;  /* 0x00000048440c723c */ /* 0x048fe8000000180c */
[----:B------:R-:W-:Y:S02]  /*8060*/  FADD.FTZ R119, R119, R128 ;  /* 0x0000008077777221 */ /* 0x000fe40000010000 */
[----:B------:R-:W-:Y:S02]  /*8070*/  FADD.FTZ R132, R132, R133 ;  /* 0x0000008584847221 */ /* 0x000fe40000010000 */
[----:B------:R-:W-:Y:S01]  /*8080*/  MUFU.EX2 R240, R240 ;  /* 0x000000f000f07308 */ /* 0x000fe20000000800 */
[C---:B------:R-:W-:Y:S01]  /*8090*/  HMMA.16816.F32 R16, R68.reuse, R74, R16 ;  /* 0x0000004a4410723c */ /* 0x040fe20000001810 */
[----:B------:R-:W3:Y:S02]  /*80a0*/  LDSM.16.MT88.4 R72, [R202+0x3900] ;  /* 0x00390000ca48783b */ /* 0x000ee40000004200 */
[----:B------:R-:W-:Y:S02]  /*80b0*/  FADD.FTZ R118, R118, R119 ;  /* 0x0000007776767221 */ /* 0x000fe40000010000 */
[----:B------:R-:W-:Y:S03]  /*80c0*/  FADD.FTZ R3, R131, R132 ;  /* 0x0000008483037221 */ /* 0x000fe60000010000 */
[C---:B------:R-:W-:Y:S01]  /*80d0*/  HMMA.16816.F32 R20, R68.reuse, R84, R20 ;  /* 0x000000544414723c */ /* 0x040fe20000001814 */
[----:B------:R-:W-:Y:S03]  /*80e0*/  MUFU.EX2 R237, R237 ;  /* 0x000000ed00ed7308 */ /* 0x000fe60000000800 */
[----:B------:R-:W-:Y:S02]  /*80f0*/  FADD.FTZ R118, R129, R118 ;  /* 0x0000007681767221 */ /* 0x000fe40000010000 */
[----:B------:R-:W-:Y:S02]  /*8100*/  FADD.FTZ R3, R130, R3 ;  /* 0x0000000382037221 */ /* 0x000fe40000010000 */
[C---:B------:R-:W-:Y:S01]  /*8110*/  HMMA.16816.F32 R24, R68.reuse, R86, R24 ;  /* 0x000000564418723c */ /* 0x040fe20000001818 */
[----:B------:R-:W5:Y:S02]  /*8120*/  LDSM.16.MT88.4 R84, [R200+0x3900] ;  /* 0x00390000c854783b */ /* 0x000f640000004200 */
        /* <DEDUP_REMOVED lines=12> */
[C---:B----4-:R-:W-:Y:S04]  /*81f0*/  HMMA.16816.F32 R36, R68.reuse, R76, R36 ;  /* 0x0000004c4424723c */ /* 0x050fe80000001824 */
[----:B------:R-:W-:Y:S02]  /*8200*/  FADD.FTZ R152, R152, R147 ;  /* 0x0000009398987221 */ /* 0x000fe40000010000 */
[----:B------:R-:W-:Y:S02]  /*8210*/  FADD.FTZ R167, R167, R164 ;  /* 0x000000a4a7a77221 */ /* 0x000fe40000010000 */
[C---:B------:R-:W-:Y:S01]  /*8220*/  HMMA.16816.F32 R40, R68.reuse, R78, R40 ;  /* 0x0000004e4428723c */ /* 0x040fe20000001828 */
[----:B------:R-:W-:Y:S01]  /*8230*/  LDSM.16.MT88.4 R76, [R202+0x1100] ;  /* 0x00110000ca4c783b */ /* 0x000fe20000004200 */
[----:B------:R-:W-:Y:S06]  /*8240*/  MUFU.EX2 R245, R245 ;  /* 0x000000f500f57308 */ /* 0x000fec0000000800 */
[C---:B---3--:R-:W-:Y:S04]  /*8250*/  HMMA.16816.F32 R44, R68.reuse, R72, R44 ;  /* 0x00000048442c723c */ /* 0x048fe8000000182c */
[----:B------:R-:W-:Y:S04]  /*8260*/  MUFU.EX2 R166, R166 ;  /* 0x000000a600a67308 */ /* 0x000fe80000000800 */
[C---:B------:R-:W-:Y:S01]  /*8270*/  HMMA.16816.F32 R48, R68.reuse, R74, R48 ;  /* 0x0000004a4430723c */ /* 0x040fe20000001830 */
[----:B------:R-:W3:Y:S05]  /*8280*/  LDSM.16.MT88.4 R72, [R204+0x1100] ;  /* 0x00110000cc48783b */ /* 0x000eea0000004200 */
[----:B------:R-:W-:Y:S02]  /*8290*/  MUFU.EX2 R223, R223 ;  /* 0x000000df00df7308 */ /* 0x000fe40000000800 */
[C---:B------:R-:W-:Y:S08]  /*82a0*/  HMMA.16816.F32 R52, R68.reuse, R80, R52 ;  /* 0x000000504434723c */ /* 0x040ff00000001834 */
[C---:B------:R-:W-:Y:S01]  /*82b0*/  HMMA.16816.F32 R56, R68.reuse, R82, R56 ;  /* 0x000000524438723c */ /* 0x040fe20000001838 */
[----:B------:R-:W4:Y:S01]  /*82c0*/  LDSM.16.MT88.4 R80, [R201+0x1100] ;  /* 0x00110000c950783b */ /* 0x000f220000004200 */
[----:B------:R-:W-:Y:S06]  /*82d0*/  MUFU.EX2 R187, R187 ;  /* 0x000000bb00bb7308 */ /* 0x000fec0000000800 */
[C---:B-----5:R-:W-:Y:S04]  /*82e0*/  HMMA.16816.F32 R60, R68.reuse, R84, R60 ;  /* 0x00000054443c723c */ /* 0x060fe8000000183c */
[----:B------:R-:W-:Y:S04]  /*82f0*/  MUFU.EX2 R224, R224 ;  /* 0x000000e000e07308 */ /* 0x000fe80000000800 */
[----:B------:R-:W-:Y:S01]  /*8300*/  HMMA.16816.F32 R64, R68, R86, R64 ;  /* 0x000000564440723c */ /* 0x000fe20000001840 */
[----:B------:R-:W5:Y:S05]  /*8310*/  LDSM.16.MT88.4 R84, [R200+0x1100] ;  /* 0x00110000c854783b */ /* 0x000f6a0000004200 */
[----:B------:R-:W-:Y:S01]  /*8320*/  MUFU.EX2 R146, R146 ;  /* 0x0000009200927308 */ /* 0x000fe20000000800 */
[----:B------:R-:W-:Y:S01]  /*8330*/  F2FP.PACK_AB R68, R222, R225 ;  /* 0x000000e1de44723e */ /* 0x000fe200000000ff */
[----:B------:R-:W-:Y:S01]  /*8340*/  FADD.FTZ R225, R225, R152 ;  /* 0x00000098e1e17221 */ /* 0x000fe20000010000 */
[----:B------:R-:W-:Y:S03]  /*8350*/  F2FP.PACK_AB R70, R227, R226 ;  /* 0x000000e2e346723e */ /* 0x000fe600000000ff */
[----:B-1----:R-:W-:Y:S01]  /*8360*/  F2FP.PACK_AB R69, R231, R230 ;  /* 0x000000e6e745723e */ /* 0x002fe200000000ff */
[----:B------:R-:W-:Y:S01]  /*8370*/  FADD.FTZ R230, R230, R167 ;  /* 0x000000a7e6e67221 */ /* 0x000fe20000010000 */
[----:B--2---:R-:W-:Y:S01]  /*8380*/  F2FP.PACK_AB R71, R233, R232 ;  /* 0x000000e8e947723e */ /* 0x004fe200000000ff */
[----:B------:R-:W-:Y:S01]  /*8390*/  FADD.FTZ R225, R222, R225 ;  /* 0x000000e1dee17221 */ /* 0x000fe20000010000 */
[----:B------:R-:W1:Y:S01]  /*83a0*/  MUFU.EX2 R145, R145 ;  /* 0x0000009100917308 */ /* 0x000e620000000800 */
[----:B------:R-:W-:Y:S02]  /*83b0*/  FADD.FTZ R231, R231, R230 ;  /* 0x000000e6e7e77221 */ /* 0x000fe40000010000 */
[----:B------:R-:W-:Y:S02]  /*83c0*/  FADD.FTZ R226, R226, R225 ;  /* 0x000000e1e2e27221 */ /* 0x000fe40000010000 */
[C---:B---3--:R-:W-:Y:S03]  /*83d0*/  HMMA.16816.F32 R4, R68.reuse, R72, R4 ;  /* 0x000000484404723c */ /* 0x048fe60000001804 */
[----:B------:R-:W-:Y:S02]  /*83e0*/  FADD.FTZ R232, R232, R231 ;  /* 0x000000e7e8e87221 */ /* 0x000fe40000010000 */
[----:B------:R-:W-:Y:S01]  /*83f0*/  MUFU.EX2 R138, R138 ;  /* 0x0000008a008a7308 */ /* 0x000fe20000000800 */
[----:B------:R-:W-:Y:S02]  /*8400*/  FADD.FTZ R227, R227, R226 ;  /* 0x000000e2e3e37221 */ /* 0x000fe40000010000 */
[C---:B------:R-:W-:Y:S01]  /*8410*/  HMMA.16816.F32 R8, R68.reuse, R74, R8 ;  /* 0x0000004a4408723c */ /* 0x040fe20000001808 */
[----:B------:R-:W2:Y:S03]  /*8420*/  LDSM.16.MT88.4 R72, [R204+0x4100] ;  /* 0x00410000cc48783b */ /* 0x000ea60000004200 */
[----:B------:R-:W-:Y:S03]  /*8430*/  FADD.FTZ R233, R233, R232 ;  /* 0x000000e8e9e97221 */ /* 0x000fe60000010000 */
[----:B------:R-:W3:Y:S01]  /*8440*/  MUFU.EX2 R155, R155 ;  /* 0x0000009b009b7308 */ /* 0x000ee20000000800 */
[C---:B------:R-:W-:Y:S04]  /*8450*/  HMMA.16816.F32 R12, R68.reuse, R76, R12 ;  /* 0x0000004c440c723c */ /* 0x040fe8000000180c */
[----:B-1----:R-:W-:Y:S04]  /*8460*/  F2FP.PACK_AB R120, R145, R146 ;  /* 0x000000929178723e */ /* 0x002fe800000000ff */
[C---:B------:R-:W-:Y:S01]  /*8470*/  HMMA.16816.F32 R16, R68.reuse, R78, R16 ;  /* 0x0000004e4410723c */ /* 0x040fe20000001810 */
[----:B------:R-:W1:Y:S01]  /*8480*/  LDSM.16.MT88.4 R76, [R202+0x4100] ;  /* 0x00410000ca4c783b */ /* 0x000e620000004200 */
[----:B------:R-:W-:Y:S06]  /*8490*/  MUFU.EX2 R136, R136 ;  /* 0x0000008800887308 */ /* 0x000fec0000000800 */
[C---:B----4-:R-:W-:Y:S04]  /*84a0*/  HMMA.16816.F32 R20, R68.reuse, R80, R20 ;  /* 0x000000504414723c */ /* 0x050fe80000001814 */
[----:B------:R-:W4:Y:S01]  /*84b0*/  MUFU.EX2 R139, R139 ;  /* 0x0000008b008b7308 */ /* 0x000f220000000800 */
[----:B---3--:R-:W-:Y:S03]  /*84c0*/  F2FP.PACK_AB R122, R155, R138 ;  /* 0x0000008a9b7a723e */ /* 0x008fe600000000ff */
[C---:B------:R-:W-:Y:S01]  /*84d0*/  HMMA.16816.F32 R24, R68.reuse, R82, R24 ;  /* 0x000000524418723c */ /* 0x040fe20000001818 */
[----:B------:R-:W3:Y:S05]  /*84e0*/  LDSM.16.MT88.4 R80, [R201+0x4100] ;  /* 0x00410000c950783b */ /* 0x000eea0000004200 */
[----:B------:R-:W-:Y:S02]  /*84f0*/  MUFU.EX2 R135, R135 ;  /* 0x0000008700877308 */ /* 0x000fe40000000800 */
[C---:B-----5:R-:W-:Y:S08]  /*8500*/  HMMA.16816.F32 R28, R68.reuse, R84, R28 ;  /* 0x00000054441c723c */ /* 0x060ff0000000181c */
[C---:B------:R-:W-:Y:S01]  /*8510*/  HMMA.16816.F32 R32, R68.reuse, R86, R32 ;  /* 0x000000564420723c */ /* 0x040fe20000001820 */
[----:B------:R-:W5:Y:S01]  /*8520*/  LDSM.16.MT88.4 R84, [R204+0x1900] ;  /* 0x00190000cc54783b */ /* 0x000f620000004200 */
[----:B------:R-:W3:Y:S02]  /*8530*/  MUFU.EX2 R134, R134 ;  /* 0x0000008600867308 */ /* 0x000ee40000000800 */
[----:B----4-:R-:W-:Y:S04]  /*8540*/  F2FP.PACK_AB R121, R139, R136 ;  /* 0x000000888b79723e */ /* 0x010fe800000000ff */
[C---:B--2---:R-:W-:Y:S08]  /*8550*/  HMMA.16816.F32 R36, R68.reuse, R72, R36 ;  /* 0x000000484424723c */ /* 0x044ff00000001824 */
[C---:B------:R-:W-:Y:S01]  /*8560*/  HMMA.16816.F32 R40, R68.reuse, R74, R40 ;  /* 0x0000004a4428723c */ /* 0x040fe20000001828 */
[----:B------:R-:W2:Y:S07]  /*8570*/  LDSM.16.MT88.4 R72, [R202+0x1900] ;  /* 0x00190000ca48783b */ /* 0x000eae0000004200 */
[C---:B-1----:R-:W-:Y:S04]  /*8580*/  HMMA.16816.F32 R44, R68.reuse, R76, R44 ;  /* 0x0000004c442c723c */ /* 0x042fe8000000182c */
[----:B---3--:R-:W-:Y:S04]  /*8590*/  F2FP.PACK_AB R123, R134, R135 ;  /* 0x00000087867b723e */ /* 0x008fe800000000ff */
[C---:B------:R-:W-:Y:S01]  /*85a0*/  HMMA.16816.F32 R48, R68.reuse, R78, R48 ;  /* 0x0000004e4430723c */ /* 0x040fe20000001830 */
[----:B------:R-:W1:Y:S07]  /*85b0*/  LDSM.16.MT88.4 R76, [R201+0x1900] ;  /* 0x00190000c94c783b */ /* 0x000e6e0000004200 */
[C---:B------:R-:W-:Y:S08]  /*85c0*/  HMMA.16816.F32 R52, R68.reuse, R80, R52 ;  /* 0x000000504434723c */ /* 0x040ff00000001834 */
[C---:B------:R-:W-:Y:S01]  /*85d0*/  HMMA.16816.F32 R56, R68.reuse, R82, R56 ;  /* 0x000000524438723c */ /* 0x040fe20000001838 */
[----:B------:R-:W3:Y:S07]  /*85e0*/  LDSM.16.MT88.4 R80, [R200+0x1900] ;  /* 0x00190000c850783b */ /* 0x000eee0000004200 */
[C---:B------:R-:W-:Y:S08]  /*85f0*/  HMMA.16816.F32 R60, R68.reuse, R88, R60 ;  /* 0x00000058443c723c */ /* 0x040ff0000000183c */
[----:B------:R-:W-:Y:S01]  /*8600*/  HMMA.16816.F32 R64, R68, R90, R64 ;  /* 0x0000005a4440723c */ /* 0x000fe20000001840 */
[----:B------:R-:W-:Y:S06]  /*8610*/  LDSM.16.MT88.4 R88, [R201+0x4900] ;  /* 0x00490000c958783b */ /* 0x000fec0000004200 */
[----:B------:R-:W-:Y:S01]  /*8620*/  F2FP.PACK_AB R68, R235, R234 ;  /* 0x000000eaeb44723e */ /* 0x000fe200000000ff */
[----:B------:R-:W-:Y:S01]  /*8630*/  FADD.FTZ R234, R234, R227 ;  /* 0x000000e3eaea7221 */ /* 0x000fe20000010000 */
[----:B------:R-:W-:Y:S03]  /*8640*/  F2FP.PACK_AB R70, R239, R236 ;  /* 0x000000ecef46723e */ /* 0x000fe600000000ff */
[----:B------:R-:W-:Y:S01]  /*8650*/  F2FP.PACK_AB R69, R243, R238 ;  /* 0x000000eef345723e */ /* 0x000fe200000000ff */
[----:B------:R-:W-:Y:S01]  /*8660*/  FADD.FTZ R238, R238, R233 ;  /* 0x000000e9eeee7221 */ /* 0x000fe20000010000 */
[----:B------:R-:W-:Y:S01]  /*8670*/  F2FP.PACK_AB R71, R237, R240 ;  /* 0x000000f0ed47723e */ /* 0x000fe200000000ff */
[----:B------:R-:W-:Y:S02]  /*8680*/  FADD.FTZ R235, R235, R234 ;  /* 0x000000eaebeb7221 */ /* 0x000fe40000010000 */
[----:B------:R-:W-:Y:S02]  /*8690*/  FADD.FTZ R243, R243, R238 ;  /* 0x000000eef3f37221 */ /* 0x000fe40000010000 */
[----:B------:R-:W-:Y:S02]  /*86a0*/  FADD.FTZ R236, R236, R235 ;  /* 0x000000ebecec7221 */ /* 0x000fe40000010000 */
[C---:B-----5:R-:W-:Y:S03]  /*86b0*/  HMMA.16816.F32 R4, R68.reuse, R84, R4 ;  /* 0x000000544404723c */ /* 0x060fe60000001804 */
[----:B------:R-:W-:Y:S02]  /*86c0*/  FADD.FTZ R240, R240, R243 ;  /* 0x000000f3f0f07221 */ /* 0x000fe40000010000 */
[----:B------:R-:W-:Y:S02]  /*86d0*/  FADD.FTZ R239, R239, R236 ;  /* 0x000000ecefef7221 */ /* 0x000fe40000010000 */
[----:B------:R-:W-:Y:S01]  /*86e0*/  FADD.FTZ R237, R237, R240 ;  /* 0x000000f0eded7221 */ /* 0x000fe20000010000 */
[C---:B------:R-:W-:Y:S01]  /*86f0*/  HMMA.16816.F32 R8, R68.reuse, R86, R8 ;  /* 0x000000564408723c */ /* 0x040fe20000001808 */
[----:B------:R-:W4:Y:S03]  /*8700*/  LDSM.16.MT88.4 R84, [R204+0x4900] ;  /* 0x00490000cc54783b */ /* 0x000f260000004200 */
[----:B------:R-:W-:Y:S04]  /*8710*/  FADD.FTZ R2, R166, R237 ;  /* 0x000000eda6027221 */ /* 0x000fe80000010000 */
[C---:B--2---:R-:W-:Y:S04]  /*8720*/  HMMA.16816.F32 R12, R68.reuse, R72, R12 ;  /* 0x00000048440c723c */ /* 0x044fe8000000180c */
[----:B------:R-:W-:Y:S04]  /*8730*/  FADD.FTZ R2, R223, R2 ;  /* 0x00000002df027221 */ /* 0x000fe80000010000 */
[C---:B------:R-:W-:Y:S01]  /*8740*/  HMMA.16816.F32 R16, R68.reuse, R74, R16 ;  /* 0x0000004a4410723c */ /* 0x040fe20000001810 */
[----:B------:R-:W2:Y:S03]  /*8750*/  LDSM.16.MT88.4 R72, [R202+0x4900] ;  /* 0x00490000ca48783b */ /* 0x000ea60000004200 */
[----:B------:R-:W-:Y:S02]  /*8760*/  FADD.FTZ R3, R187, R2 ;  /* 0x00000002bb037221 */ /* 0x000fe40000010000 */
[----:B------:R-:W-:Y:S02]  /*8770*/  IMAD.MOV.U32 R2, RZ, RZ, R116 ;  /* 0x000000ffff027224 */ /* 0x000fe400078e0074 */
[C---:B-1----:R-:W-:Y:S04]  /*8780*/  HMMA.16816.F32 R20, R68.reuse, R76, R20 ;  /* 0x0000004c4414723c */ /* 0x042fe80000001814 */
[----:B------:R-:W-:Y:S04]  /*8790*/  FADD.FTZ R3, R224, R3 ;  /* 0x00000003e0037221 */ /* 0x000fe80000010000 */
[C---:B------:R-:W-:Y:S01]  /*87a0*/  HMMA.16816.F32 R24, R68.reuse, R78, R24 ;  /* 0x0000004e4418723c */ /* 0x040fe20000001818 */
[----:B------:R-:W1:Y:S03]  /*87b0*/  LDSM.16.MT88.4 R76, [R204+0x2100] ;  /* 0x00210000cc4c783b */ /* 0x000e660000004200 */
[----:B------:R-:W-:Y:S02]  /*87c0*/  FADD.FTZ R136, R136, R3 ;  /* 0x0000000388887221 */ /* 0x000fe40000010000 */
[----:B------:R-:W-:Y:S02]  /*87d0*/  IMAD.MOV.U32 R3, RZ, RZ, R0 ;  /* 0x000000ffff037224 */ /* 0x000fe400078e0000 */
[C---:B---3--:R-:W-:Y:S04]  /*87e0*/  HMMA.16816.F32 R28, R68.reuse, R80, R28 ;  /* 0x00000050441c723c */ /* 0x048fe8000000181c */
[----:B------:R-:W-:Y:S04]  /*87f0*/  FADD.FTZ R136, R139, R136 ;  /* 0x000000888b887221 */ /* 0x000fe80000010000 */
[C---:B------:R-:W-:Y:S01]  /*8800*/  HMMA.16816.F32 R32, R68.reuse, R82, R32 ;  /* 0x000000524420723c */ /* 0x040fe20000001820 */
[----:B------:R-:W3:Y:S03]  /*8810*/  LDSM.16.MT88.4 R80, [R202+0x2100] ;  /* 0x00210000ca50783b */ /* 0x000ee60000004200 */
[----:B------:R-:W-:Y:S04]  /*8820*/  FADD.FTZ R135, R135, R136 ;  /* 0x0000008887877221 */ /* 0x000fe80000010000 */
[C---:B----4-:R-:W-:Y:S04]  /*8830*/  HMMA.16816.F32 R36, R68.reuse, R84, R36 ;  /* 0x000000544424723c */ /* 0x050fe80000001824 */
[----:B------:R-:W-:Y:S04]  /*8840*/  FADD.FTZ R217, R134, R135 ;  /* 0x0000008786d97221 */ /* 0x000fe80000010000 */
[C---:B------:R-:W-:Y:S01]  /*8850*/  HMMA.16816.F32 R40, R68.reuse, R86, R40 ;  /* 0x000000564428723c */ /* 0x040fe20000001828 */
[----:B------:R-:W-:Y:S07]  /*8860*/  LDSM.16.MT88.4 R84, [R200+0x2100] ;  /* 0x00210000c854783b */ /* 0x000fee0000004200 */
[C---:B--2---:R-:W-:Y:S08]  /*8870*/  HMMA.16816.F32 R44, R68.reuse, R72, R44 ;  /* 0x00000048442c723c */ /* 0x044ff0000000182c */
[C---:B------:R-:W-:Y:S01]  /*8880*/  HMMA.16816.F32 R48, R68.reuse, R74, R48 ;  /* 0x0000004a4430723c */ /* 0x040fe20000001830 */
[----:B------:R-:W2:Y:S07]  /*8890*/  LDSM.16.MT88.4 R72, [R201+0x2100] ;  /* 0x00210000c948783b */ /* 0x000eae0000004200 */
[C---:B------:R-:W-:Y:S08]  /*88a0*/  HMMA.16816.F32 R52, R68.reuse, R88, R52 ;  /* 0x000000584434723c */ /* 0x040ff00000001834 */
[C---:B------:R-:W-:Y:S01]  /*88b0*/  HMMA.16816.F32 R56, R68.reuse, R90, R56 ;  /* 0x0000005a4438723c */ /* 0x040fe20000001838 */
[----:B------:R-:W-:Y:S07]  /*88c0*/  LDSM.16.MT88.4 R88, [R201+0x5100] ;  /* 0x00510000c958783b */ /* 0x000fee0000004200 */
        /* <DEDUP_REMOVED lines=8> */
[----:B------:R-:W-:Y:S03]  /*8950*/  F2FP.PACK_AB R71, R224, R187 ;  /* 0x000000bbe047723e */ /* 0x000fe600000000ff */
[----:B------:R-:W-:Y:S04]  /*8960*/  FADD.FTZ R184, R184, R241 ;  /* 0x000000f1b8b87221 */ /* 0x000fe80000010000 */
[C---:B-1----:R-:W-:Y:S03]  /*8970*/  HMMA.16816.F32 R4, R68.reuse, R76, R4 ;  /* 0x0000004c4404723c */ /* 0x042fe60000001804 */
[----:B------:R-:W-:Y:S01]  /*8980*/  FADD.FTZ R245, R245, R184 ;  /* 0x000000b8f5f57221 */ /* 0x000fe20000010000 */
[----:B------:R-:W-:Y:S03]  /*8990*/  IADD3 R184, R186, -0x1, RZ ;  /* 0xffffffffbab87810 */ /* 0x000fe60007ffe0ff */
[----:B------:R-:W-:Y:S01]  /*89a0*/  FADD.FTZ R146, R146, R245 ;  /* 0x000000f592927221 */ /* 0x000fe20000010000 */
        /* <DEDUP_REMOVED lines=9> */
[C---:B--2---:R-:W-:Y:S08]  /*8a40*/  HMMA.16816.F32 R20, R68.reuse, R72, R20 ;  /* 0x000000484414723c */ /* 0x044ff00000001814 */
[C---:B------:R-:W-:Y:S01]  /*8a50*/  HMMA.16816.F32 R24, R68.reuse, R74, R24 ;  /* 0x0000004a4418723c */ /* 0x040fe20000001818 */
[----:B------:R-:W2:Y:S07]  /*8a60*/  LDSM.16.MT88.4 R72, [R200+0x5100] ;  /* 0x00510000c848783b */ /* 0x000eae0000004200 */
[C---:B------:R-:W-:Y:S08]  /*8a70*/  HMMA.16816.F32 R28, R68.reuse, R84, R28 ;  /* 0x00000054441c723c */ /* 0x040ff0000000181c */
[C---:B------:R-:W-:Y:S01]  /*8a80*/  HMMA.16816.F32 R32, R68.reuse, R86, R32 ;  /* 0x000000564420723c */ /* 0x040fe20000001820 */
[----:B------:R-:W4:Y:S07]  /*8a90*/  LDSM.16.MT88.4 R84, [R202+0x2900] ;  /* 0x00290000ca54783b */ /* 0x000f2e0000004200 */
[C---:B-1----:R-:W-:Y:S08]  /*8aa0*/  HMMA.16816.F32 R36, R68.reuse, R76, R36 ;  /* 0x0000004c4424723c */ /* 0x042ff00000001824 */
[C---:B------:R-:W-:Y:S08]  /*8ab0*/  HMMA.16816.F32 R40, R68.reuse, R78, R40 ;  /* 0x0000004e4428723c */ /* 0x040ff00000001828 */
[C---:B---3--:R-:W-:Y:S08]  /*8ac0*/  HMMA.16816.F32 R44, R68.reuse, R80, R44 ;  /* 0x00000050442c723c */ /* 0x048ff0000000182c */
[C---:B------:R-:W-:Y:S08]  /*8ad0*/  HMMA.16816.F32 R48, R68.reuse, R82, R48 ;  /* 0x000000524430723c */ /* 0x040ff00000001830 */
[C---:B------:R-:W-:Y:S08]  /*8ae0*/  HMMA.16816.F32 R52, R68.reuse, R88, R52 ;  /* 0x000000584434723c */ /* 0x040ff00000001834 */
[C---:B------:R-:W-:Y:S08]  /*8af0*/  HMMA.16816.F32 R56, R68.reuse, R90, R56 ;  /* 0x0000005a4438723c */ /* 0x040ff00000001838 */
[C---:B--2---:R-:W-:Y:S08]  /*8b00*/  HMMA.16816.F32 R60, R68.reuse, R72, R60 ;  /* 0x00000048443c723c */ /* 0x044ff0000000183c */
[----:B------:R-:W-:Y:S08]  /*8b10*/  HMMA.16816.F32 R64, R68, R74, R64 ;  /* 0x0000004a4440723c */ /* 0x000ff00000001840 */
[C---:B------:R-:W-:Y:S01]  /*8b20*/  HMMA.16816.F32 R112, R120.reuse, R108, R4 ;  /* 0x0000006c7870723c */ /* 0x040fe20000001804 */
[----:B------:R-:W1:Y:S07]  /*8b30*/  LDSM.16.MT88.4 R4, [R201+0x5900] ;  /* 0x00590000c904783b */ /* 0x000e6e0000004200 */
[C---:B------:R-:W-:Y:S01]  /*8b40*/  HMMA.16816.F32 R108, R120.reuse, R110, R8 ;  /* 0x0000006e786c723c */ /* 0x040fe20000001808 */
[----:B------:R-:W2:Y:S07]  /*8b50*/  LDSM.16.MT88.4 R8, [R200+0x5900] ;  /* 0x00590000c808783b */ /* 0x000eae0000004200 */
[C---:B----4-:R-:W-:Y:S07]  /*8b60*/  HMMA.16816.F32 R68, R120.reuse, R84, R12 ;  /* 0x000000547844723c */ /* 0x050fee000000180c */
[----:B------:R-:W-:Y:S01]  /*8b70*/  IMAD.MOV.U32 R12, RZ, RZ, R116 ;  /* 0x000000ffff0c7224 */ /* 0x000fe200078e0074 */
        /* <DEDUP_REMOVED lines=11> */
[C---:B--2---:R-:W-:Y:S08]  /*8c30*/  HMMA.16816.F32 R60, R120.reuse, R8, R60 ;  /* 0x00000008783c723c */ /* 0x044ff0000000183c */
[----:B------:R-:W-:Y:S01]  /*8c40*/  HMMA.16816.F32 R64, R120, R10, R64 ;  /* 0x0000000a7840723c */ /* 0x000fe20000001840 */
[----:B------:R-:W-:-:S07]  /*8c50*/  @P0 BRA `(.L_x_181) ;  /* 0xffffc37000000947 */ /* 0x000fce000383ffff */
.L_x_172:
[----:B------:R-:W1:Y:S01]  /*8c60*/  S2R R2, SR_CTAID.X ;  /* 0x0000000000027919 */ /* 0x000e620000002500 */
[----:B------:R-:W-:-:S05]  /*8c70*/  IMAD.MOV.U32 R3, RZ, RZ, c[0x0][0x168] ;  /* 0x00005a00ff037624 */ /* 0x000fca00078e00ff */
[----:B------:R-:W-:Y:S02]  /*8c80*/  IADD3 R3, -R3, 0x1, RZ ;  /* 0x0000000103037810 */ /* 0x000fe40007ffe1ff */
[----:B-1----:R-:W-:-:S05]  /*8c90*/  LEA R2, R2, 0x7f, 0x7 ;  /* 0x0000007f02027811 */ /* 0x002fca00078e38ff */
[----:B------:R-:W-:-:S05]  /*8ca0*/  @P4 IMAD.HI.U32 R4, R2, c[0x0][0x2c8], RZ ;  /* 0x0000b20002044a27 */ /* 0x000fca00078e00ff */
[----:B------:R-:W-:-:S04]  /*8cb0*/  @P4 SHF.R.U32.HI R2, RZ, c[0x0][0x2cc], R4 ;  /* 0x0000b300ff024a19 */ /* 0x000fc80000011604 */
[----:B------:R-:W-:-:S04]  /*8cc0*/  IADD3 R4, R2, c[0x0][0x1d0], R3 ;  /* 0x0000740002047a10 */ /* 0x000fc80007ffe003 */
[----:B------:R-:W-:Y:S01]  /*8cd0*/  IADD3 R3, R4, -c[0x0][0x324], RZ ;  /* 0x8000c90004037a10 */ /* 0x000fe20007ffe0ff */
        /* <DEDUP_REMOVED lines=10> */
.L_x_183:
[----:B------:R-:W-:-:S04]  /*8d80*/  MOV R2, c[0x0][0x32c] ;  /* 0x0000cb0000027a02 */ /* 0x000fc80000000f00 */
[----:B------:R-:W-:-:S13]  /*8d90*/  ISETP.NE.AND P0, PT, R2, 0x1, PT ;  /* 0x000000010200780c */ /* 0x000fda0003f05270 */
[----:B------:R-:W-:-:S05]  /*8da0*/  @P0 IMAD.HI.U32 R2, R4, c[0x0][0x330], RZ ;  /* 0x0000cc0004020a27 */ /* 0x000fca00078e00ff */
[----:B------:R-:W-:-:S05]  /*8db0*/  @P0 SHF.R.U32.HI R4, RZ, c[0x0][0x334], R2 ;  /* 0x0000cd00ff040a19 */ /* 0x000fca0000011602 */
.L_x_184:
[----:B------:R-:W-:-:S05]  /*8dc0*/  IMAD R4, R4, c[0x0][0x32c], RZ ;  /* 0x0000cb0004047a24 */ /* 0x000fca00078e02ff */
[----:B------:R-:W-:-:S04]  /*8dd0*/  IMNMX R3, R3, R4, !PT ;  /* 0x0000000403037217 */ /* 0x000fc80007800200 */
.L_x_182:
[----:B------:R-:W-:-:S05]  /*8de0*/  IADD3 R3, R3, 0x5f, RZ ;  /* 0x0000005f03037810 */ /* 0x000fca0007ffe0ff */
[----:B------:R-:W-:-:S05]  /*8df0*/  IMAD.HI R3, R3, 0x2aaaaaab, RZ ;  /* 0x2aaaaaab03037827 */ /* 0x000fca00078e02ff */
[----:B------:R-:W-:-:S04]  /*8e00*/  SHF.R.U32.HI R2, RZ, 0x1f, R3 ;  /* 0x0000001fff027819 */ /* 0x000fc80000011603 */
[----:B------:R-:W-:-:S04]  /*8e10*/  LEA.HI.SX32 R2, R3, R2, 0x1c ;  /* 0x0000000203027211 */ /* 0x000fc800078fe2ff */
[----:B------:R-:W-:-:S04]  /*8e20*/  IMNMX R225, R207, R2, !PT ;  /* 0x00000002cfe17217 */ /* 0x000fc80007800200 */
[----:B------:R-:W-:-:S13]  /*8e30*/  ISETP.GE.AND P0, PT, R184, R225, PT ;  /* 0x000000e1b800720c */ /* 0x000fda0003f06270 */
[----:B------:R-:W-:Y:S05]  /*8e40*/  @!P0 BRA `(.L_x_185) ;  /* 0x0000298000008947 */ /* 0x000fea0003800000 */
[----:B------:R-:W-:Y:S01]  /*8e50*/  MOV R117, R12 ;  /* 0x0000000c00757202 */ /* 0x000fe20000000f00 */
[----:B------:R-:W-:Y:S01]  /*8e60*/  IMAD.MOV.U32 R222, RZ, RZ, R184 ;  /* 0x000000ffffde7224 */ /* 0x000fe200078e00b8 */
[----:B------:R-:W-:Y:S01]  /*8e70*/  MOV R3, R0 ;  /* 0x0000000000037202 */ /* 0x000fe20000000f00 */
[----:B------:R-:W-:Y:S01]  /*8e80*/  IMAD.MOV.U32 R118, RZ, RZ, c[0x0][0x1e4] ;  /* 0x00007900ff767624 */ /* 0x000fe200078e00ff */
[----:B------:R-:W-:Y:S02]  /*8e90*/  MOV R223, c[0x0][0x1e0] ;  /* 0x0000780000df7a02 */ /* 0x000fe40000000f00 */
.L_x_186:
[----:B------:R-:W-:Y:S04]  /*8ea0*/  DEPBAR.LE SB0, 0x0 ;  /* 0x000080000000791a */ /* 0x000fe80000000000 */
[----:B------:R-:W-:Y:S01]  /*8eb0*/  BAR.SYNC.DEFER_BLOCKING 0x0 ;  /* 0x0000000000007b1d */ /* 0x000fe20000010000 */
[----:B------:R-:W-:Y:S11]  /*8ec0*/  ISETP.GT.AND P2, PT, R207, R222, PT ;  /* 0x000000decf00720c */ /* 0x000ff60003f44270 */
[----:B------:R-:W-:Y:S02]  /*8ed0*/  @!UPT UIADD3 URZ, URZ, URZ, URZ ;  /* 0x0000003f3f3ff290 */ /* 0x000fe4000fffe03f */
[----:B------:R-:W-:Y:S01]  /*8ee0*/  @!P2 SHF.R.S32.HI R0, RZ, 0x1f, R222 ;  /* 0x0000001fff00a819 */ /* 0x000fe200000114de */
[----:B------:R-:W-:Y:S01]  /*8ef0*/  @!P2 IMAD.WIDE.U32 R28, R222, c[0x0][0x208], RZ ;  /* 0x00008200de1caa25 */ /* 0x000fe200078e00ff */
[----:B------:R-:W-:Y:S02]  /*8f00*/  @!P2 MOV R36, R218 ;  /* 0x000000da0024a202 */ /* 0x000fe40000000f00 */
[----:B------:R-:W-:Y:S01]  /*8f10*/  @!P2 MOV R37, R221 ;  /* 0x000000dd0025a202 */ /* 0x000fe20000000f00 */
[----:B------:R-:W-:Y:S04]  /*8f20*/  @!P2 IMAD R0, R0, c[0x0][0x208], RZ ;  /* 0x000082000000aa24 */ /* 0x000fe800078e02ff */
[----:B------:R-:W-:Y:S01]  /*8f30*/  @!P2 IMAD R0, R222, c[0x0][0x20c], R0 ;  /* 0x00008300de00aa24 */ /* 0x000fe200078e0200 */
[----:B------:R-:W1:Y:S01]  /*8f40*/  LDSM.16.M88.4 R8, [R206+0x8100] ;  /* 0x00810000ce08783b */ /* 0x000e620000000200 */
[----:B------:R-:W-:Y:S03]  /*8f50*/  @!P2 IMAD.WIDE.U32 R36, R28, 0x60, R36 ;  /* 0x000000601c24a825 */ /* 0x000fe600078e0024 */
[----:B------:R-:W-:Y:S02]  /*8f60*/  @!P2 IADD3 R0, R29, R0, RZ ;  /* 0x000000001d00a210 */ /* 0x000fe40007ffe0ff */
[----:B------:R-:W-:Y:S02]  /*8f70*/  @!P2 SHF.L.U32 R186, R36, 0x1, RZ ;  /* 0x0000000124baa819 */ /* 0x000fe400000006ff */
[----:B------:R-:W2:Y:S02]  /*8f80*/  LDSM.16.M88.4 R16, [R206+0x8900] ;  /* 0x00890000ce10783b */ /* 0x000ea40000000200 */
[----:B------:R-:W-:Y:S04]  /*8f90*/  @!P2 IADD3 R180, P1, R186, 0x80, RZ ;  /* 0x00000080bab4a810 */ /* 0x000fe80007f3e0ff */
[----:B------:R-:W-:Y:S02]  /*8fa0*/  @!P2 IADD3 R180, P0, R180, c[0x0][0x1f8], RZ ;  /* 0x00007e00b4b4aa10 */ /* 0x000fe40007f1e0ff */
[----:B------:R-:W3:Y:S08]  /*8fb0*/  LDSM.16.M88.4 R24, [R206+0x9100] ;  /* 0x00910000ce18783b */ /* 0x000ef00000000200 */
[----:B------:R-:W4:Y:S08]  /*8fc0*/  LDSM.16.M88.4 R32, [R206+0x9900] ;  /* 0x00990000ce20783b */ /* 0x000f300000000200 */
[----:B------:R-:W5:Y:S01]  /*8fd0*/  LDSM.16.M88.4 R40, [R206+0xa100] ;  /* 0x00a10000ce28783b */ /* 0x000f620000000200 */
[C---:B-1----:R-:W-:Y:S07]  /*8fe0*/  HMMA.16816.F32 R4, R124.reuse, R8, RZ ;  /* 0x000000087c04723c */ /* 0x042fee00000018ff */
[----:B------:R-:W1:Y:S01]  /*8ff0*/  LDSM.16.M88.4 R48, [R206+0xa900] ;  /* 0x00a90000ce30783b */ /* 0x000e620000000200 */
[C---:B------:R-:W-:Y:S07]  /*9000*/  HMMA.16816.F32 R8, R124.reuse, R10, RZ ;  /* 0x0000000a7c08723c */ /* 0x040fee00000018ff */
[----:B------:R-:W1:Y:S01]  /*9010*/  LDSM.16.M88.4 R120, [R205] ;  /* 0x00000000cd78783b */ /* 0x000e620000000200 */
[C---:B--2---:R-:W-:Y:S07]  /*9020*/  HMMA.16816.F32 R12, R124.reuse, R16, RZ ;  /* 0x000000107c0c723c */ /* 0x044fee00000018ff */
[----:B------:R-:W2:Y:S01]  /*9030*/  LDSM.16.M88.4 R128, [R199] ;  /* 0x00000000c780783b */ /* 0x000ea20000000200 */
[C---:B------:R-:W-:Y:S07]  /*9040*/  HMMA.16816.F32 R16, R124.reuse, R18, RZ ;  /* 0x000000127c10723c */ /* 0x040fee00000018ff */
[----:B------:R-:W1:Y:S01]  /*9050*/  LDSM.16.M88.4 R132, [R198] ;  /* 0x00000000c684783b */ /* 0x000e620000000200 */
[C---:B---3--:R-:W-:Y:S07]  /*9060*/  HMMA.16816.F32 R20, R124.reuse, R24, RZ ;  /* 0x000000187c14723c */ /* 0x048fee00000018ff */
[----:B------:R-:W3:Y:S01]  /*9070*/  LDSM.16.M88.4 R136, [R197] ;  /* 0x00000000c588783b */ /* 0x000ee20000000200 */
[C---:B------:R-:W-:Y:S07]  /*9080*/  HMMA.16816.F32 R24, R124.reuse, R26, RZ ;  /* 0x0000001a7c18723c */ /* 0x040fee00000018ff */
[----:B------:R-:W1:Y:S01]  /*9090*/  LDSM.16.M88.4 R144, [R196] ;  /* 0x00000000c490783b */ /* 0x000e620000000200 */
[C---:B----4-:R-:W-:Y:S07]  /*90a0*/  HMMA.16816.F32 R28, R124.reuse, R32, RZ ;  /* 0x000000207c1c723c */ /* 0x050fee00000018ff */
[----:B------:R-:W4:Y:S01]  /*90b0*/  LDSM.16.M88.4 R152, [R195] ;  /* 0x00000000c398783b */ /* 0x000f220000000200 */
[----:B------:R-:W-:Y:S05]  /*90c0*/  @!P2 IMAD R33, R0, 0x60, RZ ;  /* 0x000000600021a824 */ /* 0x000fea00078e02ff */
[----:B------:R-:W-:Y:S02]  /*90d0*/  @!P2 IADD3 R0, R37, R33, RZ ;  /* 0x000000212500a210 */ /* 0x000fe40007ffe0ff */
[C---:B------:R-:W-:Y:S02]  /*90e0*/  HMMA.16816.F32 R32, R124.reuse, R34, RZ ;  /* 0x000000227c20723c */ /* 0x040fe400000018ff */
[----:B------:R-:W-:Y:S04]  /*90f0*/  @!P2 SHF.L.U64.HI R0, R36, 0x1, R0 ;  /* 0x000000012400a819 */ /* 0x000fe80000010200 */
[----:B------:R-:W-:Y:S02]  /*9100*/  @!P2 IADD3.X R181, RZ, c[0x0][0x1fc], R0, P0, P1 ;  /* 0x00007f00ffb5aa10 */ /* 0x000fe400007e2400 */
[C---:B-----5:R-:W-:Y:S01]  /*9110*/  HMMA.16816.F32 R36, R124.reuse, R40, RZ ;  /* 0x000000287c24723c */ /* 0x060fe200000018ff */
[----:B------:R-:W-:Y:S04]  /*9120*/  @!P2 IADD3 R186, P0, R186, c[0x0][0x1f8], RZ ;  /* 0x00007e00babaaa10 */ /* 0x000fe80007f1e0ff */
[----:B------:R-:W-:Y:S02]  /*9130*/  @!P2 IADD3.X R187, R0, c[0x0][0x1fc], RZ, P0, !PT ;  /* 0x00007f0000bbaa10 */ /* 0x000fe400007fe4ff */
[----:B------:R-:W-:Y:S01]  /*9140*/  @!P2 IADD3 R184, P1, R186, UR9, RZ ;  /* 0x00000009bab8ac10 */ /* 0x000fe2000ff3e0ff */
[C---:B------:R-:W-:Y:S02]  /*9150*/  HMMA.16816.F32 R40, R124.reuse, R42, RZ ;  /* 0x0000002a7c28723c */ /* 0x040fe400000018ff */
[----:B------:R-:W-:Y:S01]  /*9160*/  @!PT LDS RZ, [RZ] ;  /* 0x00000000fffff984 */ /* 0x000fe20000000800 */
[----:B------:R-:W-:Y:S01]  /*9170*/  @!PT LDS RZ, [RZ] ;  /* 0x00000000fffff984 */ /* 0x000fe20000000800 */
[----:B------:R-:W-:Y:S01]  /*9180*/  @!PT LDS RZ, [RZ] ;  /* 0x00000000fffff984 */ /* 0x000fe20000000800 */
[----:B------:R5:W-:Y:S02]  /*9190*/  @!P2 LDGSTS.E.BYPASS.LTC128B.128 [R208+0x100], [R186.64], !P6 ;  /* 0x00100000bad0afae */ /* 0x000be4000f101d4a */
[----:B------:R-:W-:Y:S02]  /*91a0*/  @!P2 IADD3.X R185, R187, UR12, RZ, P1, !PT ;  /* 0x0000000cbbb9ac10 */ /* 0x000fe40008ffe4ff */
[----:B------:R-:W-:Y:S02]  /*91b0*/  @!P2 IADD3 R182, P0, R184, UR9, RZ ;  /* 0x00000009b8b6ac10 */ /* 0x000fe4000ff1e0ff */
[C---:B-1----:R-:W-:Y:S02]  /*91c0*/  HMMA.16816.F32 R44, R124.reuse, R48, RZ ;  /* 0x000000307c2c723c */ /* 0x042fe400000018ff */
[----:B------:R1:W-:Y:S02]  /*91d0*/  @!P2 LDGSTS.E.BYPASS.LTC128B.128 [R208+0x3100], [R180.64], !P5 ;  /* 0x03100000b4d0afae */ /* 0x0003e4000e901d4a */
[----:B------:R-:W-:Y:S04]  /*91e0*/  @!P2 IADD3.X R183, R185, UR12, RZ, P0, !PT ;  /* 0x0000000cb9b7ac10 */ /* 0x000fe800087fe4ff */
[----:B------:R-:W-:Y:S02]  /*91f0*/  HMMA.16816.F32 R48, R124, R50, RZ ;  /* 0x000000327c30723c */ /* 0x000fe400000018ff */
[----:B------:R5:W-:Y:S06]  /*9200*/  @!P2 LDGSTS.E.BYPASS.LTC128B.128 [R208+0x1100], [R184.64], !P6 ;  /* 0x01100000b8d0afae */ /* 0x000bec000f101d4a */
[C---:B------:R-:W-:Y:S02]  /*9210*/  HMMA.16816.F32 R4, R140.reuse, R120, R4 ;  /* 0x000000788c04723c */ /* 0x040fe40000001804 */
[----:B------:R5:W-:Y:S06]  /*9220*/  @!P2 LDGSTS.E.BYPASS.LTC128B.128 [R208+0x4100], [R184.64+0x80], !P5 ;  /* 0x04100080b8d0afae */ /* 0x000bec000e901d4a */
[C---:B------:R-:W-:Y:S02]  /*9230*/  HMMA.16816.F32 R8, R140.reuse, R122, R8 ;  /* 0x0000007a8c08723c */ /* 0x040fe40000001808 */
[----:B------:R1:W-:Y:S06]  /*9240*/  @!P2 LDGSTS.E.BYPASS.LTC128B.128 [R208+0x2100], [R182.64], !P6 ;  /* 0x02100000b6d0afae */ /* 0x0003ec000f101d4a */
[C---:B--2---:R-:W-:Y:S02]  /*9250*/  HMMA.16816.F32 R12, R140.reuse, R128, R12 ;  /* 0x000000808c0c723c */ /* 0x044fe4000000180c */
[----:B------:R1:W-:Y:S01]  /*9260*/  @!P2 LDGSTS.E.BYPASS.LTC128B.128 [R208+0x5100], [R182.64+0x80], !P5 ;  /* 0x05100080b6d0afae */ /* 0x0003e2000e901d4a */
[C---:B------:R-:W-:Y:S05]  /*9270*/  ISETP.GT.AND P2, PT, R222.reuse, R207, PT ;  /* 0x000000cfde00720c */ /* 0x040fea0003f44270 */
[C---:B------:R-:W-:Y:S02]  /*9280*/  HMMA.16816.F32 R16, R140.reuse, R130, R16 ;  /* 0x000000828c10723c */ /* 0x040fe40000001810 */
[----:B------:R-:W2:Y:S06]  /*9290*/  LDSM.16.M88.4 R164, [R203+0x8100] ;  /* 0x00810000cba4783b */ /* 0x000eac0000000200 */
[C---:B------:R-:W-:Y:S02]  /*92a0*/  HMMA.16816.F32 R20, R140.reuse, R132, R20 ;  /* 0x000000848c14723c */ /* 0x040fe40000001814 */
[----:B------:R-:W0:Y:S06]  /*92b0*/  LDGDEPBAR ;  /* 0x00000000000079af */ /* 0x000e2c0000000000 */
[C---:B------:R-:W-:Y:S02]  /*92c0*/  HMMA.16816.F32 R24, R140.reuse, R134, R24 ;  /* 0x000000868c18723c */ /* 0x040fe40000001818 */
[----:B------:R-:W1:Y:S06]  /*92d0*/  LDSM.16.M88.4 R120, [R203+0x8900] ;  /* 0x00890000cb78783b */ /* 0x000e6c0000000200 */
[C---:B---3--:R-:W-:Y:S02]  /*92e0*/  HMMA.16816.F32 R28, R140.reuse, R136, R28 ;  /* 0x000000888c1c723c */ /* 0x048fe4000000181c */
[----:B------:R-:W3:Y:S06]  /*92f0*/  LDSM.16.M88.4 R128, [R203+0x9100] ;  /* 0x00910000cb80783b */ /* 0x000eec0000000200 */
[C---:B------:R-:W-:Y:S02]  /*9300*/  HMMA.16816.F32 R32, R140.reuse, R138, R32 ;  /* 0x0000008a8c20723c */ /* 0x040fe40000001820 */
[----:B------:R-:W3:Y:S06]  /*9310*/  LDSM.16.M88.4 R132, [R203+0x9900] ;  /* 0x00990000cb84783b */ /* 0x000eec0000000200 */
[C---:B------:R-:W-:Y:S02]  /*9320*/  HMMA.16816.F32 R36, R140.reuse, R144, R36 ;  /* 0x000000908c24723c */ /* 0x040fe40000001824 */
[----:B------:R-:W3:Y:S06]  /*9330*/  LDSM.16.M88.4 R136, [R203+0xa100] ;  /* 0x00a10000cb88783b */ /* 0x000eec0000000200 */
[C---:B------:R-:W-:Y:S02]  /*9340*/  HMMA.16816.F32 R40, R140.reuse, R146, R40 ;  /* 0x000000928c28723c */ /* 0x040fe40000001828 */
[----:B------:R-:W3:Y:S06]  /*9350*/  LDSM.16.M88.4 R144, [R203+0xa900] ;  /* 0x00a90000cb90783b */ /* 0x000eec0000000200 */
[C---:B----4-:R-:W-:Y:S02]  /*9360*/  HMMA.16816.F32 R44, R140.reuse, R152, R44 ;  /* 0x000000988c2c723c */ /* 0x050fe4000000182c */
[----:B-1----:R-:W-:Y:S06]  /*9370*/  LDSM.16.M88.4 R180, [R194+0x2800] ;  /* 0x00280000c2b4783b */ /* 0x002fec0000000200 */
[----:B------:R-:W-:Y:S02]  /*9380*/  HMMA.16816.F32 R48, R140, R154, R48 ;  /* 0x0000009a8c30723c */ /* 0x000fe40000001830 */
[----:B------:R-:W-:Y:S06]  /*9390*/  LDSM.16.M88.4 R152, [R194+0x800] ;  /* 0x00080000c298783b */ /* 0x000fec0000000200 */
[C---:B--2---:R-:W-:Y:S02]  /*93a0*/  HMMA.16816.F32 R4, R148.reuse, R164, R4 ;  /* 0x000000a49404723c */ /* 0x044fe40000001804 */
[----:B-----5:R-:W-:Y:S06]  /*93b0*/  LDSM.16.M88.4 R184, [R194+0x3000] ;  /* 0x00300000c2b8783b */ /* 0x020fec0000000200 */
[C---:B------:R-:W-:Y:S02]  /*93c0*/  HMMA.16816.F32 R8, R148.reuse, R166, R8 ;  /* 0x000000a69408723c */ /* 0x040fe40000001808 */
[----:B------:R-:W-:Y:S06]  /*93d0*/  LDSM.16.M88.4 R164, [R194+0x2000] ;  /* 0x00200000c2a4783b */ /* 0x000fec0000000200 */
[C---:B------:R-:W-:Y:S08]  /*93e0*/  HMMA.16816.F32 R12, R148.reuse, R120, R12 ;  /* 0x00000078940c723c */ /* 0x040ff0000000180c */
[C---:B------:R-:W-:Y:S01]  /*93f0*/  HMMA.16816.F32 R16, R148.reuse, R122, R16 ;  /* 0x0000007a9410723c */ /* 0x040fe20000001810 */
[----:B------:R-:W1:Y:S07]  /*9400*/  LDSM.16.M88.4 R120, [R194] ;  /* 0x00000000c278783b */ /* 0x000e6e0000000200 */
[C---:B---3--:R-:W-:Y:S08]  /*9410*/  HMMA.16816.F32 R20, R148.reuse, R128, R20 ;  /* 0x000000809414723c */ /* 0x048ff00000001814 */
[C---:B------:R-:W-:Y:S01]  /*9420*/  HMMA.16816.F32 R24, R148.reuse, R130, R24 ;  /* 0x000000829418723c */ /* 0x040fe20000001818 */
[----:B------:R-:W2:Y:S07]  /*9430*/  LDSM.16.M88.4 R128, [R194+0x1000] ;  /* 0x00100000c280783b */ /* 0x000eae0000000200 */
[C---:B------:R-:W-:Y:S08]  /*9440*/  HMMA.16816.F32 R28, R148.reuse, R132, R28 ;  /* 0x00000084941c723c */ /* 0x040ff0000000181c */
[C---:B------:R-:W-:Y:S01]  /*9450*/  HMMA.16816.F32 R32, R148.reuse, R134, R32 ;  /* 0x000000869420723c */ /* 0x040fe20000001820 */
[----:B------:R-:W3:Y:S07]  /*9460*/  LDSM.16.M88.4 R132, [R194+0x1800] ;  /* 0x00180000c284783b */ /* 0x000eee0000000200 */
[C---:B------:R-:W-:Y:S08]  /*9470*/  HMMA.16816.F32 R36, R148.reuse, R136, R36 ;  /* 0x000000889424723c */ /* 0x040ff00000001824 */
[C---:B------:R-:W-:Y:S01]  /*9480*/  HMMA.16816.F32 R40, R148.reuse, R138, R40 ;  /* 0x0000008a9428723c */ /* 0x040fe20000001828 */
[----:B------:R-:W4:Y:S07]  /*9490*/  LDSM.16.M88.4 R136, [R206+0xb100] ;  /* 0x00b10000ce88783b */ /* 0x000f2e0000000200 */
[C---:B------:R-:W-:Y:S08]  /*94a0*/  HMMA.16816.F32 R44, R148.reuse, R144, R44 ;  /* 0x00000090942c723c */ /* 0x040ff0000000182c */
[----:B------:R-:W-:Y:S01]  /*94b0*/  HMMA.16816.F32 R48, R148, R146, R48 ;  /* 0x000000929430723c */ /* 0x000fe20000001830 */
[----:B------:R-:W-:Y:S07]  /*94c0*/  LDSM.16.M88.4 R144, [R206+0xc100] ;  /* 0x00c10000ce90783b */ /* 0x000fee0000000200 */
        /* <DEDUP_REMOVED lines=8> */
[----:B------:R-:W2:Y:S07]  /*9550*/  LDSM.16.M88.4 R128, [R206+0xd100] ;  /* 0x00d10000ce80783b */ /* 0x000eae0000000200 */
[C---:B---3--:R-:W-:Y:S08]  /*9560*/  HMMA.16816.F32 R28, R156.reuse, R132, R28 ;  /* 0x000000849c1c723c */ /* 0x048ff0000000181c */
[C---:B------:R-:W-:Y:S01]  /*9570*/  HMMA.16816.F32 R32, R156.reuse, R134, R32 ;  /* 0x000000869c20723c */ /* 0x040fe20000001820 */
[----:B------:R-:W3:Y:S07]  /*9580*/  LDSM.16.M88.4 R132, [R206+0xd900] ;  /* 0x00d90000ce84783b */ /* 0x000eee0000000200 */
[C---:B------:R-:W-:Y:S08]  /*9590*/  HMMA.16816.F32 R36, R156.reuse, R164, R36 ;  /* 0x000000a49c24723c */ /* 0x040ff00000001824 */
[C---:B------:R-:W-:Y:S01]  /*95a0*/  HMMA.16816.F32 R40, R156.reuse, R166, R40 ;  /* 0x000000a69c28723c */ /* 0x040fe20000001828 */
[----:B------:R-:W2:Y:S07]  /*95b0*/  LDSM.16.M88.4 R164, [R193] ;  /* 0x00000000c1a4783b */ /* 0x000eae0000000200 */
[C---:B------:R-:W-:Y:S08]  /*95c0*/  HMMA.16816.F32 R44, R156.reuse, R180, R44 ;  /* 0x000000b49c2c723c */ /* 0x040ff0000000182c */
[----:B------:R-:W-:Y:S01]  /*95d0*/  HMMA.16816.F32 R48, R156, R182, R48 ;  /* 0x000000b69c30723c */ /* 0x000fe20000001830 */
[----:B------:R-:W-:Y:S07]  /*95e0*/  LDSM.16.M88.4 R180, [R203+0xd100] ;  /* 0x00d10000cbb4783b */ /* 0x000fee0000000200 */
[C---:B----4-:R-:W-:Y:S08]  /*95f0*/  HMMA.16816.F32 R4, R160.reuse, R136, R4 ;  /* 0x00000088a004723c */ /* 0x050ff00000001804 */
[C---:B------:R-:W-:Y:S01]  /*9600*/  HMMA.16816.F32 R8, R160.reuse, R138, R8 ;  /* 0x0000008aa008723c */ /* 0x040fe20000001808 */
[----:B------:R-:W4:Y:S07]  /*9610*/  LDSM.16.M88.4 R136, [R192] ;  /* 0x00000000c088783b */ /* 0x000f2e0000000200 */
[C---:B-1----:R-:W-:Y:S08]  /*9620*/  HMMA.16816.F32 R12, R160.reuse, R120, R12 ;  /* 0x00000078a00c723c */ /* 0x042ff0000000180c */
[C---:B------:R-:W-:Y:S01]  /*9630*/  HMMA.16816.F32 R16, R160.reuse, R122, R16 ;  /* 0x0000007aa010723c */ /* 0x040fe20000001810 */
[----:B------:R-:W1:Y:S07]  /*9640*/  LDSM.16.M88.4 R120, [R191] ;  /* 0x00000000bf78783b */ /* 0x000e6e0000000200 */
[C---:B------:R-:W-:Y:S08]  /*9650*/  HMMA.16816.F32 R20, R160.reuse, R144, R20 ;  /* 0x00000090a014723c */ /* 0x040ff00000001814 */
[C---:B------:R-:W-:Y:S01]  /*9660*/  HMMA.16816.F32 R24, R160.reuse, R146, R24 ;  /* 0x00000092a018723c */ /* 0x040fe20000001818 */
[----:B------:R-:W1:Y:S07]  /*9670*/  LDSM.16.M88.4 R144, [R190] ;  /* 0x00000000be90783b */ /* 0x000e6e0000000200 */
[C---:B-----5:R-:W-:Y:S08]  /*9680*/  HMMA.16816.F32 R28, R160.reuse, R152, R28 ;  /* 0x00000098a01c723c */ /* 0x060ff0000000181c */
[C---:B------:R-:W-:Y:S01]  /*9690*/  HMMA.16816.F32 R32, R160.reuse, R154, R32 ;  /* 0x0000009aa020723c */ /* 0x040fe20000001820 */
[----:B------:R-:W-:Y:S07]  /*96a0*/  LDSM.16.M88.4 R152, [R203+0xb100] ;  /* 0x00b10000cb98783b */ /* 0x000fee0000000200 */
[C---:B--2---:R-:W-:Y:S08]  /*96b0*/  HMMA.16816.F32 R36, R160.reuse, R128, R36 ;  /* 0x00000080a024723c */ /* 0x044ff00000001824 */
[C---:B------:R-:W-:Y:S01]  /*96c0*/  HMMA.16816.F32 R40, R160.reuse, R130, R40 ;  /* 0x00000082a028723c */ /* 0x040fe20000001828 */
[----:B------:R-:W2:Y:S07]  /*96d0*/  LDSM.16.M88.4 R128, [R189] ;  /* 0x00000000bd80783b */ /* 0x000eae0000000200 */
[C---:B---3--:R-:W-:Y:S08]  /*96e0*/  HMMA.16816.F32 R44, R160.reuse, R132, R44 ;  /* 0x00000084a02c723c */ /* 0x048ff0000000182c */
[----:B------:R-:W-:Y:S01]  /*96f0*/  HMMA.16816.F32 R48, R160, R134, R48 ;  /* 0x00000086a030723c */ /* 0x000fe20000001830 */
[----:B------:R-:W3:Y:S07]  /*9700*/  LDSM.16.M88.4 R132, [R188] ;  /* 0x00000000bc84783b */ /* 0x000eee0000000200 */
[C---:B------:R-:W-:Y:S08]  /*9710*/  HMMA.16816.F32 R4, R168.reuse, R164, R4 ;  /* 0x000000a4a804723c */ /* 0x040ff00000001804 */
[C---:B------:R-:W-:Y:S01]  /*9720*/  HMMA.16816.F32 R8, R168.reuse, R166, R8 ;  /* 0x000000a6a808723c */ /* 0x040fe20000001808 */
[----:B------:R-:W-:Y:S07]  /*9730*/  LDSM.16.M88.4 R164, [R203+0xc900] ;  /* 0x00c90000cba4783b */ /* 0x000fee0000000200 */
        /* <DEDUP_REMOVED lines=13> */
[----:B------:R-:W-:Y:S01]  /*9810*/  HMMA.16816.F32 R48, R168, R134, R48 ;  /* 0x00000086a830723c */ /* 0x000fe20000001830 */
[----:B------:R-:W-:Y:S07]  /*9820*/  LDSM.16.M88.4 R132, [R194+0x4800] ;  /* 0x00480000c284783b */ /* 0x000fee0000000200 */
        /* <DEDUP_REMOVED lines=12> */
[----:B------:R-:W-:Y:S08]  /*98f0*/  HMMA.16816.F32 R48, R172, R146, R48 ;  /* 0x00000092ac30723c */ /* 0x000ff00000001830 */
[C---:B------:R-:W-:Y:S07]  /*9900*/  HMMA.16816.F32 R4, R176.reuse, R184, R4 ;  /* 0x000000b8b004723c */ /* 0x040fee0000001804 */
[----:B------:R-:W-:Y:S01]  /*9910*/  IADD3 R184, R222, -0x1, RZ ;  /* 0xffffffffdeb87810 */ /* 0x000fe20007ffe0ff */
[C---:B------:R-:W-:Y:S08]  /*9920*/  HMMA.16816.F32 R8, R176.reuse, R186, R8 ;  /* 0x000000bab008723c */ /* 0x040ff00000001808 */
[C---:B--2---:R-:W-:Y:S08]  /*9930*/  HMMA.16816.F32 R12, R176.reuse, R128, R12 ;  /* 0x00000080b00c723c */ /* 0x044ff0000000180c */
        /* <DEDUP_REMOVED lines=11> */
[C---:B------:R-:W-:Y:S01]  /*99f0*/  HMMA.16816.F32 R28, R176.reuse, R132, R28 ;  /* 0x00000084b01c723c */ /* 0x040fe2000000181c */
        /* <DEDUP_REMOVED lines=51> */
[----:B-1----:R-:W-:Y:S01]  /*9d30*/  FMNMX.FTZ R129, R120, R123, !PT ;  /* 0x0000007b78817209 */ /* 0x002fe20007810000 */
[----:B------:R-:W-:Y:S01]  /*9d40*/  @P2 IMAD.WIDE.U32 R122, R184, c[0x0][0x1e0], RZ ;  /* 0x00007800b87a2a25 */ /* 0x000fe200078e00ff */
[----:B------:R-:W-:Y:S05]  /*9d50*/  @P2 SHF.R.S32.HI R120, RZ, 0x1f, R184 ;  /* 0x0000001fff782819 */ /* 0x000fea00000114b8 */
[----:B------:R-:W1:Y:S01]  /*9d60*/  SHFL.BFLY PT, R2, R129, 0x1, 0x1f ;  /* 0x0c201f0081027f89 */ /* 0x000e6200000e0000 */
[----:B--2---:R-:W-:Y:S02]  /*9d70*/  FMNMX.FTZ R119, R121, R0, !PT ;  /* 0x0000000079777209 */ /* 0x004fe40007810000 */
[----:B------:R-:W-:Y:S05]  /*9d80*/  @P2 MOV R121, R213 ;  /* 0x000000d500792202 */ /* 0x000fea0000000f00 */
[----:B------:R-:W2:Y:S01]  /*9d90*/  SHFL.BFLY PT, R116, R119, 0x1, 0x1f ;  /* 0x0c201f0077747f89 */ /* 0x000ea200000e0000 */
[----:B-1----:R-:W-:Y:S05]  /*9da0*/  FMNMX.FTZ R0, R129, R2, !PT ;  /* 0x0000000281007209 */ /* 0x002fea0007810000 */
[C---:B------:R-:W-:Y:S02]  /*9db0*/  FADD.FTZ R2, -R0.reuse, R3 ;  /* 0x0000000300027221 */ /* 0x040fe40000010100 */
[----:B------:R-:W-:Y:S01]  /*9dc0*/  FMUL.FTZ R147, R0, c[0x0][0x2d0] ;  /* 0x0000b40000937a20 */ /* 0x000fe20000410000 */
[----:B--2---:R-:W-:Y:S01]  /*9dd0*/  FMNMX.FTZ R116, R119, R116, !PT ;  /* 0x0000007477747209 */ /* 0x004fe20007810000 */
[----:B------:R-:W-:Y:S02]  /*9de0*/  FMUL.FTZ R3, R2, c[0x0][0x2d0] ;  /* 0x0000b40002037a20 */ /* 0x000fe40000410000 */
[----:B------:R-:W-:Y:S02]  /*9df0*/  FFMA.FTZ R138, R4, c[0x0][0x2d0], -R147 ;  /* 0x0000b400048a7a23 */ /* 0x000fe40000010893 */
[----:B------:R-:W-:Y:S02]  /*9e00*/  FADD.FTZ R2, -R116, R117 ;  /* 0x0000007574027221 */ /* 0x000fe40000010100 */
[----:B------:R-:W-:Y:S01]  /*9e10*/  @P2 IMAD R4, R120, c[0x0][0x1e0], RZ ;  /* 0x0000780078042a24 */ /* 0x000fe200078e02ff */
[----:B------:R-:W-:Y:S01]  /*9e20*/  @P2 MOV R120, R210 ;  /* 0x000000d200782202 */ /* 0x000fe20000000f00 */
[----:B------:R-:W-:Y:S01]  /*9e30*/  FMUL.FTZ R117, R2, c[0x0][0x2d0] ;  /* 0x0000b40002757a20 */ /* 0x000fe20000410000 */
[----:B------:R-:W1:Y:S01]  /*9e40*/  MUFU.EX2 R3, R3 ;  /* 0x0000000300037308 */ /* 0x000e620000000800 */
[----:B------:R-:W-:Y:S02]  /*9e50*/  @P2 IMAD R4, R184, c[0x0][0x1e4], R4 ;  /* 0x00007900b8042a24 */ /* 0x000fe400078e0204 */
[----:B------:R-:W-:Y:S03]  /*9e60*/  @P2 IMAD.WIDE.U32 R120, R122, 0x60, R120 ;  /* 0x000000607a782825 */ /* 0x000fe600078e0078 */
[----:B------:R-:W-:Y:S01]  /*9e70*/  @P2 IADD3 R4, R123, R4, RZ ;  /* 0x000000047b042210 */ /* 0x000fe20007ffe0ff */
[----:B------:R-:W-:Y:S01]  /*9e80*/  FMUL.FTZ R145, R116, c[0x0][0x2d0] ;  /* 0x0000b40074917a20 */ /* 0x000fe20000410000 */
[----:B------:R-:W-:Y:S01]  /*9e90*/  @P2 SHF.L.U32 R128, R120, 0x1, RZ ;  /* 0x0000000178802819 */ /* 0x000fe200000006ff */
[----:B------:R-:W-:Y:S01]  /*9ea0*/  FFMA.FTZ R119, R5, c[0x0][0x2d0], -R147 ;  /* 0x0000b40005777a23 */ /* 0x000fe20000010893 */
[----:B------:R2:W3:Y:S01]  /*9eb0*/  MUFU.EX2 R2, R117 ;  /* 0x0000007500027308 */ /* 0x0004e20000000800 */
[----:B------:R-:W-:Y:S01]  /*9ec0*/  @P2 IMAD R4, R4, 0x60, RZ ;  /* 0x0000006004042824 */ /* 0x000fe200078e02ff */
[----:B------:R-:W-:Y:S01]  /*9ed0*/  @P2 SHF.L.U32 R5, R223, 0x6, RZ ;  /* 0x00000006df052819 */ /* 0x000fe200000006ff */
[--C-:B------:R-:W-:Y:S02]  /*9ee0*/  FFMA.FTZ R146, R6, c[0x0][0x2d0], -R145.reuse ;  /* 0x0000b40006927a23 */ /* 0x100fe40000010891 */
[----:B------:R-:W-:Y:S01]  /*9ef0*/  FFMA.FTZ R137, R7, c[0x0][0x2d0], -R145 ;  /* 0x0000b40007897a23 */ /* 0x000fe20000010891 */
[----:B------:R-:W-:Y:S01]  /*9f00*/  @P2 IADD3 R4, R121, R4, RZ ;  /* 0x0000000479042210 */ /* 0x000fe20007ffe0ff */
[----:B------:R-:W-:Y:S02]  /*9f10*/  FFMA.FTZ R136, R9, c[0x0][0x2d0], -R147 ;  /* 0x0000b40009887a23 */ /* 0x000fe40000010893 */
[--C-:B------:R-:W-:Y:S01]  /*9f20*/  FFMA.FTZ R139, R10, c[0x0][0x2d0], -R145.reuse ;  /* 0x0000b4000a8b7a23 */ /* 0x100fe20000010891 */
[----:B------:R-:W-:Y:S01]  /*9f30*/  MUFU.EX2 R138, R138 ;  /* 0x0000008a008a7308 */ /* 0x000fe20000000800 */
[--C-:B------:R-:W-:Y:S02]  /*9f40*/  FFMA.FTZ R144, R11, c[0x0][0x2d0], -R145.reuse ;  /* 0x0000b4000b907a23 */ /* 0x100fe40000010891 */
[----:B------:R-:W-:Y:S02]  /*9f50*/  FFMA.FTZ R152, R14, c[0x0][0x2d0], -R145 ;  /* 0x0000b4000e987a23 */ /* 0x000fe40000010891 */
[C---:B-1----:R-:W-:Y:S02]  /*9f60*/  FMUL.FTZ R68, R3.reuse, R68 ;  /* 0x0000004403447220 */ /* 0x042fe40000410000 */
[C---:B------:R-:W-:Y:S02]  /*9f70*/  FMUL.FTZ R69, R3.reuse, R69 ;  /* 0x0000004503457220 */ /* 0x040fe40000410000 */
[C---:B------:R-:W-:Y:S01]  /*9f80*/  FMUL.FTZ R72, R3.reuse, R72 ;  /* 0x0000004803487220 */ /* 0x040fe20000410000 */
[----:B------:R-:W1:Y:S01]  /*9f90*/  MUFU.EX2 R119, R119 ;  /* 0x0000007700777308 */ /* 0x000e620000000800 */
[C---:B------:R-:W-:Y:S02]  /*9fa0*/  FMUL.FTZ R73, R3.reuse, R73 ;  /* 0x0000004903497220 */ /* 0x040fe40000410000 */
[----:B------:R-:W-:Y:S02]  /*9fb0*/  FMUL.FTZ R76, R3, R76 ;  /* 0x0000004c034c7220 */ /* 0x000fe40000410000 */
[----:B--2---:R-:W-:Y:S01]  /*9fc0*/  FFMA.FTZ R117, R8, c[0x0][0x2d0], -R147 ;  /* 0x0000b40008757a23 */ /* 0x004fe20000010893 */
[----:B------:R-:W-:Y:S01]  /*9fd0*/  @P2 SHF.L.U64.HI R8, R120, 0x1, R4 ;  /* 0x0000000178082819 */ /* 0x000fe20000010204 */
[----:B---3--:R-:W-:Y:S01]  /*9fe0*/  FMUL.FTZ R10, R2, R110 ;  /* 0x0000006e020a7220 */ /* 0x008fe20000410000 */
[----:B------:R-:W-:Y:S01]  /*9ff0*/  @P2 IADD3 R120, P0, R128, c[0x0][0x1c8], RZ ;  /* 0x0000720080782a10 */ /* 0x000fe20007f1e0ff */
[----:B------:R-:W-:Y:S01]  /*a000*/  FMUL.FTZ R11, R2, R111 ;  /* 0x0000006f020b7220 */ /* 0x000fe20000410000 */
[----:B------:R-:W-:Y:S01]  /*a010*/  @P2 IADD3 R128, P1, R128, 0x80, RZ ;  /* 0x0000008080802810 */ /* 0x000fe20007f3e0ff */
[----:B------:R-:W-:Y:S01]  /*a020*/  MUFU.EX2 R117, R117 ;  /* 0x0000007500757308 */ /* 0x000fe20000000800 */
[----:B------:R-:W-:Y:S01]  /*a030*/  @P2 IADD3.X R121, R8, c[0x0][0x1cc], RZ, P0, !PT ;  /* 0x0000730008792a10 */ /* 0x000fe200007fe4ff */
[----:B------:R-:W-:Y:S01]  /*a040*/  FMUL.FTZ R70, R2, R70 ;  /* 0x0000004602467220 */ /* 0x000fe20000410000 */
[----:B------:R-:W-:Y:S01]  /*a050*/  @P2 IADD3 R128, P0, R128, c[0x0][0x1c8], RZ ;  /* 0x0000720080802a10 */ /* 0x000fe20007f1e0ff */
[C---:B------:R-:W-:Y:S01]  /*a060*/  FMUL.FTZ R71, R2.reuse, R71 ;  /* 0x0000004702477220 */ /* 0x040fe20000410000 */
[----:B------:R-:W-:Y:S01]  /*a070*/  @P2 SHF.L.U64.HI R4, R223, 0x6, R118 ;  /* 0x00000006df042819 */ /* 0x000fe20000010276 */
[----:B------:R2:W-:Y:S01]  /*a080*/  @P2 LDGSTS.E.BYPASS.LTC128B.128 [R208+0x8100], [R120.64], !P6 ;  /* 0x0810000078d02fae */ /* 0x0005e2000f101d4a */
[----:B------:R-:W-:Y:S01]  /*a090*/  @P2 IADD3.X R129, RZ, c[0x0][0x1cc], R8, P0, P1 ;  /* 0x00007300ff812a10 */ /* 0x000fe200007e2408 */
[----:B------:R-:W-:Y:S01]  /*a0a0*/  FMUL.FTZ R74, R2, R74 ;  /* 0x0000004a024a7220 */ /* 0x000fe20000410000 */
[----:B------:R-:W-:Y:S01]  /*a0b0*/  @P2 IADD3 R6, P1, R120, R5, RZ ;  /* 0x0000000578062210 */ /* 0x000fe20007f3e0ff */
[----:B------:R-:W-:Y:S01]  /*a0c0*/  MUFU.EX2 R136, R136 ;  /* 0x0000008800887308 */ /* 0x000fe20000000800 */
[----:B------:R-:W-:Y:S02]  /*a0d0*/  FMUL.FTZ R75, R2, R75 ;  /* 0x0000004b024b7220 */ /* 0x000fe40000410000 */
[-C--:B------:R-:W-:Y:S01]  /*a0e0*/  @P2 IADD3.X R7, R121, R4.reuse, RZ, P1, !PT ;  /* 0x0000000479072210 */ /* 0x080fe20000ffe4ff */
[----:B------:R3:W-:Y:S01]  /*a0f0*/  @P2 LDGSTS.E.BYPASS.LTC128B.128 [R208+0xb100], [R128.64], !P5 ;  /* 0x0b10000080d02fae */ /* 0x0007e2000e901d4a */
[----:B------:R-:W-:Y:S01]  /*a100*/  @P2 IADD3 R8, P0, R6, R5, RZ ;  /* 0x0000000506082210 */ /* 0x000fe20007f1e0ff */
[C---:B------:R-:W-:Y:S02]  /*a110*/  FMUL.FTZ R5, R3.reuse, R113 ;  /* 0x0000007103057220 */ /* 0x040fe40000410000 */
[----:B------:R-:W-:Y:S01]  /*a120*/  FMUL.FTZ R77, R3, R77 ;  /* 0x0000004d034d7220 */ /* 0x000fe20000410000 */
[----:B------:R-:W-:Y:S01]  /*a130*/  @P2 IADD3.X R9, R7, R4, RZ, P0, !PT ;  /* 0x0000000407092210 */ /* 0x000fe200007fe4ff */
[----:B------:R-:W-:Y:S01]  /*a140*/  MUFU.EX2 R146, R146 ;  /* 0x0000009200927308 */ /* 0x000fe20000000800 */
[----:B------:R-:W-:Y:S01]  /*a150*/  FMUL.FTZ R4, R3, R112 ;  /* 0x0000007003047220 */ /* 0x000fe20000410000 */
[----:B------:R4:W-:Y:S01]  /*a160*/  @P2 LDGSTS.E.BYPASS.LTC128B.128 [R208+0x9100], [R6.64], !P6 ;  /* 0x0910000006d02fae */ /* 0x0009e2000f101d4a */
[----:B-1----:R-:W-:Y:S01]  /*a170*/  F2FP.PACK_AB R112, R119, R138 ;  /* 0x0000008a7770723e */ /* 0x002fe200000000ff */
[----:B------:R-:W-:Y:S01]  /*a180*/  FMUL.FTZ R78, R2, R78 ;  /* 0x0000004e024e7220 */ /* 0x000fe20000410000 */
[----:B------:R-:W-:Y:S01]  /*a190*/  ISETP.GT.AND P0, PT, R222, R225, PT ;  /* 0x000000e1de00720c */ /* 0x000fe20003f04270 */
[C---:B------:R-:W-:Y:S01]  /*a1a0*/  FMUL.FTZ R79, R2.reuse, R79 ;  /* 0x0000004f024f7220 */ /* 0x040fe20000410000 */
[----:B------:R-:W-:Y:S01]  /*a1b0*/  MOV R222, R184 ;  /* 0x000000b800de7202 */ /* 0x000fe20000000f00 */
[C---:B------:R-:W-:Y:S02]  /*a1c0*/  FMUL.FTZ R80, R3.reuse, R80 ;  /* 0x0000005003507220 */ /* 0x040fe40000410000 */
[----:B------:R4:W-:Y:S01]  /*a1d0*/  @P2 LDGSTS.E.BYPASS.LTC128B.128 [R208+0xc100], [R6.64+0x80], !P5 ;  /* 0x0c10008006d02fae */ /* 0x0009e2000e901d4a */
[----:B------:R-:W1:Y:S01]  /*a1e0*/  MUFU.EX2 R137, R137 ;  /* 0x0000008900897308 */ /* 0x000e620000000800 */
[C---:B------:R-:W-:Y:S02]  /*a1f0*/  FMUL.FTZ R81, R3.reuse, R81 ;  /* 0x0000005103517220 */ /* 0x040fe40000410000 */
[C---:B------:R-:W-:Y:S02]  /*a200*/  FMUL.FTZ R82, R2.reuse, R82 ;  /* 0x0000005202527220 */ /* 0x040fe40000410000 */
[C---:B------:R-:W-:Y:S02]  /*a210*/  FMUL.FTZ R83, R2.reuse, R83 ;  /* 0x0000005302537220 */ /* 0x040fe40000410000 */
[----:B------:R5:W-:Y:S01]  /*a220*/  @P2 LDGSTS.E.BYPASS.LTC128B.128 [R208+0xa100], [R8.64], !P6 ;  /* 0x0a10000008d02fae */ /* 0x000be2000f101d4a */
[C---:B------:R-:W-:Y:S02]  /*a230*/  FMUL.FTZ R84, R3.reuse, R84 ;  /* 0x0000005403547220 */ /* 0x040fe40000410000 */
[----:B------:R-:W-:Y:S01]  /*a240*/  MUFU.EX2 R139, R139 ;  /* 0x0000008b008b7308 */ /* 0x000fe20000000800 */
[----:B------:R-:W-:Y:S02]  /*a250*/  FMUL.FTZ R85, R3, R85 ;  /* 0x0000005503557220 */ /* 0x000fe40000410000 */
[C---:B------:R-:W-:Y:S02]  /*a260*/  FMUL.FTZ R86, R2.reuse, R86 ;  /* 0x0000005602567220 */ /* 0x040fe40000410000 */
[----:B------:R5:W-:Y:S01]  /*a270*/  @P2 LDGSTS.E.BYPASS.LTC128B.128 [R208+0xd100], [R8.64+0x80], !P5 ;  /* 0x0d10008008d02fae */ /* 0x000be2000e901d4a */
[----:B------:R-:W-:Y:S02]  /*a280*/  FMUL.FTZ R87, R2, R87 ;  /* 0x0000005702577220 */ /* 0x000fe40000410000 */
[--C-:B------:R-:W-:Y:S02]  /*a290*/  FFMA.FTZ R153, R15, c[0x0][0x2d0], -R145.reuse ;  /* 0x0000b4000f997a23 */ /* 0x100fe40000010891 */
[----:B------:R-:W5:Y:S01]  /*a2a0*/  MUFU.EX2 R144, R144 ;  /* 0x0000009000907308 */ /* 0x000f620000000800 */
[--C-:B------:R-:W-:Y:S02]  /*a2b0*/  FFMA.FTZ R154, R18, c[0x0][0x2d0], -R145.reuse ;  /* 0x0000b400129a7a23 */ /* 0x100fe40000010891 */
[----:B--2---:R-:W2:Y:S01]  /*a2c0*/  LDSM.16.MT88.4 R120, [R204+0x100] ;  /* 0x00010000cc78783b */ /* 0x004ea20000004200 */
[----:B-1----:R-:W-:Y:S01]  /*a2d0*/  F2FP.PACK_AB R113, R137, R146 ;  /* 0x000000928971723e */ /* 0x002fe200000000ff */
[----:B------:R-:W-:Y:S02]  /*a2e0*/  FFMA.FTZ R155, R19, c[0x0][0x2d0], -R145 ;  /* 0x0000b400139b7a23 */ /* 0x000fe40000010891 */
[----:B----4-:R-:W-:Y:S01]  /*a2f0*/  FMUL.FTZ R6, R2, R114 ;  /* 0x0000007202067220 */ /* 0x010fe20000410000 */
[----:B------:R-:W-:Y:S01]  /*a300*/  F2FP.PACK_AB R114, R136, R117 ;  /* 0x000000758872723e */ /* 0x000fe200000000ff */
[----:B------:R-:W-:Y:S01]  /*a310*/  FMUL.FTZ R7, R2, R115 ;  /* 0x0000007302077220 */ /* 0x000fe20000410000 */
[----:B------:R-:W-:Y:S01]  /*a320*/  MUFU.EX2 R152, R152 ;  /* 0x0000009800987308 */ /* 0x000fe20000000800 */
[----:B---3--:R-:W1:Y:S01]  /*a330*/  LDSM.16.MT88.4 R128, [R202+0x100] ;  /* 0x00010000ca80783b */ /* 0x008e620000004200 */
[--C-:B------:R-:W-:Y:S02]  /*a340*/  FFMA.FTZ R165, R20, c[0x0][0x2d0], -R147.reuse ;  /* 0x0000b40014a57a23 */ /* 0x100fe40000010893 */
[--C-:B------:R-:W-:Y:S02]  /*a350*/  FFMA.FTZ R164, R21, c[0x0][0x2d0], -R147.reuse ;  /* 0x0000b40015a47a23 */ /* 0x100fe40000010893 */
[--C-:B------:R-:W-:Y:S02]  /*a360*/  FFMA.FTZ R166, R24, c[0x0][0x2d0], -R147.reuse ;  /* 0x0000b40018a67a23 */ /* 0x100fe40000010893 */
[----:B------:R-:W-:Y:S01]  /*a370*/  FFMA.FTZ R167, R25, c[0x0][0x2d0], -R147 ;  /* 0x0000b40019a77a23 */ /* 0x000fe20000010893 */
[----:B------:R-:W3:Y:S01]  /*a380*/  LDSM.16.MT88.4 R132, [R201+0x100] ;  /* 0x00010000c984783b */ /* 0x000ee20000004200 */
[--C-:B------:R-:W-:Y:S01]  /*a390*/  FFMA.FTZ R181, R22, c[0x0][0x2d0], -R145.reuse ;  /* 0x0000b40016b57a23 */ /* 0x100fe20000010891 */
[----:B------:R-:W-:Y:S01]  /*a3a0*/  MUFU.EX2 R153, R153 ;  /* 0x0000009900997308 */ /* 0x000fe20000000800 */
[C---:B-----5:R-:W-:Y:S01]  /*a3b0*/  FMUL.FTZ R8, R3.reuse, R108 ;  /* 0x0000006c03087220 */ /* 0x060fe20000410000 */
[----:B------:R-:W-:Y:S01]  /*a3c0*/  F2FP.PACK_AB R115, R144, R139 ;  /* 0x0000008b9073723e */ /* 0x000fe200000000ff */
[----:B------:R-:W-:Y:S03]  /*a3d0*/  FMUL.FTZ R9, R3, R109 ;  /* 0x0000006d03097220 */ /* 0x000fe60000410000 */
[----:B------:R-:W4:Y:S01]  /*a3e0*/  LDSM.16.MT88.4 R108, [R200+0x100] ;  /* 0x00010000c86c783b */ /* 0x000f220000004200 */
[--C-:B------:R-:W-:Y:S02]  /*a3f0*/  FFMA.FTZ R180, R23, c[0x0][0x2d0], -R145.reuse ;  /* 0x0000b40017b47a23 */ /* 0x100fe40000010891 */
[--C-:B------:R-:W-:Y:S01]  /*a400*/  FFMA.FTZ R182, R26, c[0x0][0x2d0], -R145.reuse ;  /* 0x0000b4001ab67a23 */ /* 0x100fe20000010891 */
[----:B------:R-:W-:Y:S01]  /*a410*/  MUFU.EX2 R154, R154 ;  /* 0x0000009a009a7308 */ /* 0x000fe20000000800 */
[----:B------:R-:W-:Y:S02]  /*a420*/  FFMA.FTZ R183, R27, c[0x0][0x2d0], -R145 ;  /* 0x0000b4001bb77a23 */ /* 0x000fe40000010891 */
[--C-:B------:R-:W-:Y:S01]  /*a430*/  FFMA.FTZ R185, R28, c[0x0][0x2d0], -R147.reuse ;  /* 0x0000b4001cb97a23 */ /* 0x100fe20000010893 */
[----:B------:R-:W-:Y:S01]  /*a440*/  LDSM.16.MT88.4 R20, [R202+0x1100] ;  /* 0x00110000ca14783b */ /* 0x000fe20000004200 */
[--C-:B------:R-:W-:Y:S02]  /*a450*/  FFMA.FTZ R186, R29, c[0x0][0x2d0], -R147.reuse ;  /* 0x0000b4001dba7a23 */ /* 0x100fe40000010893 */
[--C-:B------:R-:W-:Y:S02]  /*a460*/  FFMA.FTZ R187, R32, c[0x0][0x2d0], -R147.reuse ;  /* 0x0000b40020bb7a23 */ /* 0x100fe40000010893 */
[----:B------:R-:W-:Y:S01]  /*a470*/  FFMA.FTZ R224, R33, c[0x0][0x2d0], -R147 ;  /* 0x0000b40021e07a23 */ /* 0x000fe20000010893 */
[----:B------:R-:W-:Y:S01]  /*a480*/  MUFU.EX2 R155, R155 ;  /* 0x0000009b009b7308 */ /* 0x000fe20000000800 */
[--C-:B------:R-:W-:Y:S01]  /*a490*/  FFMA.FTZ R226, R30, c[0x0][0x2d0], -R145.reuse ;  /* 0x0000b4001ee27a23 */ /* 0x100fe20000010891 */
[C---:B--2---:R-:W-:Y:S01]  /*a4a0*/  HMMA.16816.F32 R4, R112.reuse, R120, R4 ;  /* 0x000000787004723c */ /* 0x044fe20000001804 */
[----:B------:R-:W-:Y:S04]  /*a4b0*/  LDSM.16.MT88.4 R24, [R201+0x1100] ;  /* 0x00110000c918783b */ /* 0x000fe80000004200 */
[--C-:B------:R-:W-:Y:S02]  /*a4c0*/  FFMA.FTZ R227, R31, c[0x0][0x2d0], -R145.reuse ;  /* 0x0000b4001fe37a23 */ /* 0x100fe40000010891 */
[--C-:B------:R-:W-:Y:S01]  /*a4d0*/  FFMA.FTZ R228, R34, c[0x0][0x2d0], -R145.reuse ;  /* 0x0000b40022e47a23 */ /* 0x100fe20000010891 */
[C---:B------:R-:W-:Y:S01]  /*a4e0*/  HMMA.16816.F32 R8, R112.reuse, R122, R8 ;  /* 0x0000007a7008723c */ /* 0x040fe20000001808 */
[----:B------:R-:W2:Y:S01]  /*a4f0*/  LDSM.16.MT88.4 R120, [R204+0x3100] ;  /* 0x00310000cc78783b */ /* 0x000ea20000004200 */
[----:B------:R-:W-:Y:S02]  /*a500*/  MUFU.EX2 R165, R165 ;  /* 0x000000a500a57308 */ /* 0x000fe40000000800 */
[----:B------:R-:W-:Y:S02]  /*a510*/  FFMA.FTZ R229, R35, c[0x0][0x2d0], -R145 ;  /* 0x0000b40023e57a23 */ /* 0x000fe40000010891 */
[C---:B------:R-:W-:Y:S02]  /*a520*/  FMUL.FTZ R88, R3.reuse, R88 ;  /* 0x0000005803587220 */ /* 0x040fe40000410000 */
[C---:B-1----:R-:W-:Y:S01]  /*a530*/  HMMA.16816.F32 R68, R112.reuse, R128, R68 ;  /* 0x000000807044723c */ /* 0x042fe20000001844 */
[----:B------:R-:W-:Y:S03]  /*a540*/  LDSM.16.MT88.4 R28, [R202+0x1900] ;  /* 0x00190000ca1c783b */ /* 0x000fe60000004200 */
[C---:B------:R-:W-:Y:S01]  /*a550*/  FMUL.FTZ R89, R3.reuse, R89 ;  /* 0x0000005903597220 */ /* 0x040fe20000410000 */
[----:B------:R-:W-:Y:S01]  /*a560*/  MUFU.EX2 R164, R164 ;  /* 0x000000a400a47308 */ /* 0x000fe20000000800 */
[C---:B------:R-:W-:Y:S02]  /*a570*/  FMUL.FTZ R90, R2.reuse, R90 ;  /* 0x0000005a025a7220 */ /* 0x040fe40000410000 */
[C---:B------:R-:W-:Y:S01]  /*a580*/  HMMA.16816.F32 R72, R112.reuse, R130, R72 ;  /* 0x000000827048723c */ /* 0x040fe20000001848 */
[----:B------:R-:W1:Y:S03]  /*a590*/  LDSM.16.MT88.4 R128, [R202+0x3100] ;  /* 0x00310000ca80783b */ /* 0x000e660000004200 */
[C---:B------:R-:W-:Y:S02]  /*a5a0*/  FMUL.FTZ R91, R2.reuse, R91 ;  /* 0x0000005b025b7220 */ /* 0x040fe40000410000 */
[C---:B------:R-:W-:Y:S01]  /*a5b0*/  FMUL.FTZ R92, R3.reuse, R92 ;  /* 0x0000005c035c7220 */ /* 0x040fe20000410000 */
[----:B------:R-:W-:Y:S01]  /*a5c0*/  MUFU.EX2 R166, R166 ;  /* 0x000000a600a67308 */ /* 0x000fe20000000800 */
[C---:B---3--:R-:W-:Y:S01]  /*a5d0*/  HMMA.16816.F32 R76, R112.reuse, R132, R76 ;  /* 0x00000084704c723c */ /* 0x048fe2000000184c */
[----:B------:R-:W-:Y:S03]  /*a5e0*/  LDSM.16.MT88.4 R32, [R200+0x5100] ;  /* 0x00510000c820783b */ /* 0x000fe60000004200 */
[----:B------:R-:W-:Y:S02]  /*a5f0*/  FMUL.FTZ R93, R3, R93 ;  /* 0x0000005d035d7220 */ /* 0x000fe40000410000 */
[----:B------:R-:W-:Y:S02]  /*a600*/  FMUL.FTZ R94, R2, R94 ;  /* 0x0000005e025e7220 */ /* 0x000fe40000410000 */
[C---:B------:R-:W-:Y:S01]  /*a610*/  HMMA.16816.F32 R80, R112.reuse, R134, R80 ;  /* 0x000000867050723c */ /* 0x040fe20000001850 */
[----:B------:R-:W0:Y:S01]  /*a620*/  LDGDEPBAR ;  /* 0x00000000000079af */ /* 0x000e220000000000 */
[----:B------:R-:W-:Y:S02]  /*a630*/  MUFU.EX2 R167, R167 ;  /* 0x000000a700a77308 */ /* 0x000fe40000000800 */
[--C-:B------:R-:W-:Y:S02]  /*a640*/  FFMA.FTZ R132, R12, c[0x0][0x2d0], -R147.reuse ;  /* 0x0000b4000c847a23 */ /* 0x100fe40000010893 */
[--C-:B------:R-:W-:Y:S02]  /*a650*/  FFMA.FTZ R133, R13, c[0x0][0x2d0], -R147.reuse ;  /* 0x0000b4000d857a23 */ /* 0x100fe40000010893 */
[C---:B----4-:R-:W-:Y:S01]  /*a660*/  HMMA.16816.F32 R84, R112.reuse, R108, R84 ;  /* 0x0000006c7054723c */ /* 0x050fe20000001854 */
[----:B------:R-:W-:Y:S03]  /*a670*/  LDSM.16.MT88.4 R12, [R200+0x3100] ;  /* 0x00310000c80c783b */ /* 0x000fe60000004200 */
[--C-:B------:R-:W-:Y:S01]  /*a680*/  FFMA.FTZ R134, R16, c[0x0][0x2d0], -R147.reuse ;  /* 0x0000b40010867a23 */ /* 0x100fe20000010893 */
[----:B------:R-:W-:Y:S01]  /*a690*/  MUFU.EX2 R132, R132 ;  /* 0x0000008400847308 */ /* 0x000fe20000000800 */
[--C-:B------:R-:W-:Y:S02]  /*a6a0*/  FFMA.FTZ R135, R17, c[0x0][0x2d0], -R147.reuse ;  /* 0x0000b40011877a23 */ /* 0x100fe40000010893 */
[C---:B------:R-:W-:Y:S01]  /*a6b0*/  HMMA.16816.F32 R88, R112.reuse, R110, R88 ;  /* 0x0000006e7058723c */ /* 0x040fe20000001858 */
[----:B------:R-:W3:Y:S03]  /*a6c0*/  LDSM.16.MT88.4 R108, [R201+0x3100] ;  /* 0x00310000c96c783b */ /* 0x000ee60000004200 */
[C---:B------:R-:W-:Y:S02]  /*a6d0*/  FMUL.FTZ R95, R2.reuse, R95 ;  /* 0x0000005f025f7220 */ /* 0x040fe40000410000 */
[C---:B------:R-:W-:Y:S01]  /*a6e0*/  FMUL.FTZ R96, R3.reuse, R96 ;  /* 0x0000006003607220 */ /* 0x040fe20000410000 */
[----:B------:R-:W4:Y:S01]  /*a6f0*/  MUFU.EX2 R133, R133 ;  /* 0x0000008500857308 */ /* 0x000f220000000800 */
[C---:B------:R-:W-:Y:S01]  /*a700*/  FMUL.FTZ R97, R3.reuse, R97 ;  /* 0x0000006103617220 */ /* 0x040fe20000410000 */
[----:B------:R-:W-:Y:S02]  /*a710*/  LDSM.16.MT88.4 R16, [R202+0x900] ;  /* 0x00090000ca10783b */ /* 0x000fe40000004200 */
[C---:B--2---:R-:W-:Y:S03]  /*a720*/  HMMA.16816.F32 R92, R112.reuse, R120, R92 ;  /* 0x00000078705c723c */ /* 0x044fe6000000185c */
[C---:B------:R-:W-:Y:S02]  /*a730*/  FMUL.FTZ R98, R2.reuse, R98 ;  /* 0x0000006202627220 */ /* 0x040fe40000410000 */
[C---:B------:R-:W-:Y:S01]  /*a740*/  FMUL.FTZ R99, R2.reuse, R99 ;  /* 0x0000006302637220 */ /* 0x040fe20000410000 */
[----:B------:R-:W-:Y:S01]  /*a750*/  MUFU.EX2 R134, R134 ;  /* 0x0000008600867308 */ /* 0x000fe20000000800 */
[C---:B------:R-:W-:Y:S02]  /*a760*/  FMUL.FTZ R100, R3.reuse, R100 ;  /* 0x0000006403647220 */ /* 0x040fe40000410000 */
[C---:B------:R-:W-:Y:S03]  /*a770*/  FMUL.FTZ R101, R3.reuse, R101 ;  /* 0x0000006503657220 */ /* 0x040fe60000410000 */
[C---:B------:R-:W-:Y:S01]  /*a780*/  HMMA.16816.F32 R96, R112.reuse, R122, R96 ;  /* 0x0000007a7060723c */ /* 0x040fe20000001860 */
[----:B------:R-:W2:Y:S02]  /*a790*/  LDSM.16.MT88.4 R120, [R204+0x900] ;  /* 0x00090000cc78783b */ /* 0x000ea40000004200 */
[C---:B------:R-:W-:Y:S01]  /*a7a0*/  FMUL.FTZ R102, R2.reuse, R102 ;  /* 0x0000006602667220 */ /* 0x040fe20000410000 */
[----:B------:R-:W5:Y:S01]  /*a7b0*/  MUFU.EX2 R135, R135 ;  /* 0x0000008700877308 */ /* 0x000f620000000800 */
[C---:B------:R-:W-:Y:S02]  /*a7c0*/  FMUL.FTZ R103, R2.reuse, R103 ;  /* 0x0000006702677220 */ /* 0x040fe40000410000 */
[C---:B------:R-:W-:Y:S02]  /*a7d0*/  FMUL.FTZ R104, R3.reuse, R104 ;  /* 0x0000006803687220 */ /* 0x040fe40000410000 */
[C---:B------:R-:W-:Y:S03]  /*a7e0*/  FMUL.FTZ R105, R3.reuse, R105 ;  /* 0x0000006903697220 */ /* 0x040fe60000410000 */
[C---:B-1----:R-:W-:Y:S02]  /*a7f0*/  HMMA.16816.F32 R100, R112.reuse, R128, R100 ;  /* 0x000000807064723c */ /* 0x042fe40000001864 */
[----:B------:R-:W-:Y:S01]  /*a800*/  MUFU.EX2 R181, R181 ;  /* 0x000000b500b57308 */ /* 0x000fe20000000800 */
[C---:B------:R-:W-:Y:S02]  /*a810*/  FMUL.FTZ R106, R2.reuse, R106 ;  /* 0x0000006a026a7220 */ /* 0x040fe40000410000 */
[C---:B------:R-:W-:Y:S02]  /*a820*/  FMUL.FTZ R107, R2.reuse, R107 ;  /* 0x0000006b026b7220 */ /* 0x040fe40000410000 */
[C---:B------:R-:W-:Y:S02]  /*a830*/  FMUL.FTZ R52, R3.reuse, R52 ;  /* 0x0000003403347220 */ /* 0x040fe40000410000 */
[C---:B------:R-:W-:Y:S03]  /*a840*/  FMUL.FTZ R53, R3.reuse, R53 ;  /* 0x0000003503357220 */ /* 0x040fe60000410000 */
[C---:B------:R-:W-:Y:S01]  /*a850*/  HMMA.16816.F32 R104, R112.reuse, R130, R104 ;  /* 0x000000827068723c */ /* 0x040fe20000001868 */
[----:B------:R-:W-:Y:S01]  /*a860*/  LDSM.16.MT88.4 R128, [R200+0x900] ;  /* 0x00090000c880783b */ /* 0x000fe20000004200 */
[----:B------:R-:W1:Y:S01]  /*a870*/  MUFU.EX2 R180, R180 ;  /* 0x000000b400b47308 */ /* 0x000e620000000800 */
[C---:B------:R-:W-:Y:S02]  /*a880*/  FMUL.FTZ R54, R2.reuse, R54 ;  /* 0x0000003602367220 */ /* 0x040fe40000410000 */
[C---:B------:R-:W-:Y:S02]  /*a890*/  FMUL.FTZ R55, R2.reuse, R55 ;  /* 0x0000003702377220 */ /* 0x040fe40000410000 */
[C---:B------:R-:W-:Y:S02]  /*a8a0*/  FMUL.FTZ R56, R3.reuse, R56 ;  /* 0x0000003803387220 */ /* 0x040fe40000410000 */
[C---:B------:R-:W-:Y:S03]  /*a8b0*/  FMUL.FTZ R57, R3.reuse, R57 ;  /* 0x0000003903397220 */ /* 0x040fe60000410000 */
[C---:B---3--:R-:W-:Y:S01]  /*a8c0*/  HMMA.16816.F32 R52, R112.reuse, R108, R52 ;  /* 0x0000006c7034723c */ /* 0x048fe20000001834 */
[----:B------:R-:W-:Y:S02]  /*a8d0*/  MUFU.EX2 R182, R182 ;  /* 0x000000b600b67308 */ /* 0x000fe40000000800 */
[C---:B------:R-:W-:Y:S02]  /*a8e0*/  FMUL.FTZ R58, R2.reuse, R58 ;  /* 0x0000003a023a7220 */ /* 0x040fe40000410000 */
[C---:B------:R-:W-:Y:S02]  /*a8f0*/  FMUL.FTZ R59, R2.reuse, R59 ;  /* 0x0000003b023b7220 */ /* 0x040fe40000410000 */
[C---:B------:R-:W-:Y:S02]  /*a900*/  FMUL.FTZ R60, R3.reuse, R60 ;  /* 0x0000003c033c7220 */ /* 0x040fe40000410000 */
[C---:B------:R-:W-:Y:S02]  /*a910*/  FMUL.FTZ R61, R3.reuse, R61 ;  /* 0x0000003d033d7220 */ /* 0x040fe40000410000 */
[----:B------:R-:W3:Y:S01]  /*a920*/  MUFU.EX2 R183, R183 ;  /* 0x000000b700b77308 */ /* 0x000ee20000000800 */
[C---:B------:R-:W-:Y:S01]  /*a930*/  HMMA.16816.F32 R56, R112.reuse, R110, R56 ;  /* 0x0000006e7038723c */ /* 0x040fe20000001838 */
[----:B------:R-:W1:Y:S02]  /*a940*/  LDSM.16.MT88.4 R108, [R201+0x900] ;  /* 0x00090000c96c783b */ /* 0x000e640000004200 */
[C---:B------:R-:W-:Y:S02]  /*a950*/  FMUL.FTZ R62, R2.reuse, R62 ;  /* 0x0000003e023e7220 */ /* 0x040fe40000410000 */
[C---:B------:R-:W-:Y:S02]  /*a960*/  FMUL.FTZ R63, R2.reuse, R63 ;  /* 0x0000003f023f7220 */ /* 0x040fe40000410000 */
[C---:B------:R-:W-:Y:S02]  /*a970*/  FMUL.FTZ R64, R3.reuse, R64 ;  /* 0x0000004003407220 */ /* 0x040fe40000410000 */
[----:B------:R-:W-:Y:S01]  /*a980*/  FMUL.FTZ R65, R3, R65 ;  /* 0x0000004103417220 */ /* 0x000fe20000410000 */
[----:B------:R-:W-:Y:S02]  /*a990*/  MUFU.EX2 R185, R185 ;  /* 0x000000b900b97308 */ /* 0x000fe40000000800 */
[C---:B------:R-:W-:Y:S03]  /*a9a0*/  HMMA.16816.F32 R60, R112.reuse, R12, R60 ;  /* 0x0000000c703c723c */ /* 0x040fe6000000183c */
[C---:B------:R-:W-:Y:S02]  /*a9b0*/  FMUL.FTZ R66, R2.reuse, R66 ;  /* 0x0000004202427220 */ /* 0x040fe40000410000 */
[----:B------:R-:W-:Y:S02]  /*a9c0*/  FMUL.FTZ R67, R2, R67 ;  /* 0x0000004302437220 */ /* 0x000fe40000410000 */
[----:B----4-:R-:W-:Y:S01]  /*a9d0*/  F2FP.PACK_AB R12, R133, R132 ;  /* 0x00000084850c723e */ /* 0x010fe200000000ff */
[----:B------:R-:W4:Y:S01]  /*a9e0*/  MUFU.EX2 R186, R186 ;  /* 0x000000ba00ba7308 */ /* 0x000f220000000800 */
[----:B------:R-:W-:Y:S03]  /*a9f0*/  F2FP.PACK_AB R13, R153, R152 ;  /* 0x00000098990d723e */ /* 0x000fe600000000ff */
[----:B------:R-:W-:Y:S01]  /*aa00*/  HMMA.16816.F32 R64, R112, R14, R64 ;  /* 0x0000000e7040723c */ /* 0x000fe20000001840 */
[----:B------:R-:W1:Y:S02]  /*aa10*/  LDSM.16.MT88.4 R112, [R204+0x3900] ;  /* 0x00390000cc70783b */ /* 0x000e640000004200 */
[--C-:B------:R-:W-:Y:S02]  /*aa20*/  FFMA.FTZ R40, R40, c[0x0][0x2d0], -R147.reuse ;  /* 0x0000b40028287a23 */ /* 0x100fe40000010893 */
[----:B------:R-:W-:Y:S01]  /*aa30*/  FFMA.FTZ R41, R41, c[0x0][0x2d0], -R147 ;  /* 0x0000b40029297a23 */ /* 0x000fe20000010893 */
[----:B------:R-:W-:Y:S01]  /*aa40*/  MUFU.EX2 R187, R187 ;  /* 0x000000bb00bb7308 */ /* 0x000fe20000000800 */
[----:B-----5:R-:W-:Y:S01]  /*aa50*/  F2FP.PACK_AB R14, R135, R134 ;  /* 0x00000086870e723e */ /* 0x020fe200000000ff */
[--C-:B------:R-:W-:Y:S01]  /*aa60*/  FFMA.FTZ R42, R42, c[0x0][0x2d0], -R145.reuse ;  /* 0x0000b4002a2a7a23 */ /* 0x100fe20000010891 */
[----:B------:R-:W-:Y:S03]  /*aa70*/  F2FP.PACK_AB R15, R155, R154 ;  /* 0x0000009a9b0f723e */ /* 0x000fe600000000ff */
[----:B------:R-:W-:Y:S02]  /*aa80*/  FFMA.FTZ R43, R43, c[0x0][0x2d0], -R145 ;  /* 0x0000b4002b2b7a23 */ /* 0x000fe40000010891 */
[--C-:B------:R-:W-:Y:S02]  /*aa90*/  FFMA.FTZ R44, R44, c[0x0][0x2d0], -R147.reuse ;  /* 0x0000b4002c2c7a23 */ /* 0x100fe40000010893 */
[C---:B--2---:R-:W-:Y:S01]  /*aaa0*/  HMMA.16816.F32 R4, R12.reuse, R120, R4 ;  /* 0x000000780c04723c */ /* 0x044fe20000001804 */
[----:B------:R-:W2:Y:S04]  /*aab0*/  MUFU.EX2 R224, R224 ;  /* 0x000000e000e07308 */ /* 0x000ea80000000800 */
[--C-:B------:R-:W-:Y:S02]  /*aac0*/  FFMA.FTZ R45, R45, c[0x0][0x2d0], -R147.reuse ;  /* 0x0000b4002d2d7a23 */ /* 0x100fe40000010893 */
[----:B------:R-:W-:Y:S01]  /*aad0*/  FFMA.FTZ R48, R48, c[0x0][0x2d0], -R147 ;  /* 0x0000b40030307a23 */ /* 0x000fe20000010893 */
[C---:B------:R-:W-:Y:S01]  /*aae0*/  HMMA.16816.F32 R8, R12.reuse, R122, R8 ;  /* 0x0000007a0c08723c */ /* 0x040fe20000001808 */
[----:B------:R-:W-:Y:S02]  /*aaf0*/  LDSM.16.MT88.4 R120, [R200+0x3900] ;  /* 0x00390000c878783b */ /* 0x000fe40000004200 */
[----:B------:R-:W-:Y:S01]  /*ab00*/  MUFU.EX2 R226, R226 ;  /* 0x000000e200e27308 */ /* 0x000fe20000000800 */
[--C-:B------:R-:W-:Y:S02]  /*ab10*/  FFMA.FTZ R46, R46, c[0x0][0x2d0], -R145.reuse ;  /* 0x0000b4002e2e7a23 */ /* 0x100fe40000010891 */
[----:B------:R-:W-:Y:S02]  /*ab20*/  FFMA.FTZ R47, R47, c[0x0][0x2d0], -R145 ;  /* 0x0000b4002f2f7a23 */ /* 0x000fe40000010891 */
[C---:B------:R-:W-:Y:S04]  /*ab30*/  HMMA.16816.F32 R68, R12.reuse, R16, R68 ;  /* 0x000000100c44723c */ /* 0x040fe80000001844 */
[----:B------:R-:W-:Y:S01]  /*ab40*/  FFMA.FTZ R138, R3, R216, R138 ;  /* 0x000000d8038a7223 */ /* 0x000fe2000001008a */
[----:B------:R-:W5:Y:S01]  /*ab50*/  MUFU.EX2 R227, R227 ;  /* 0x000000e300e37308 */ /* 0x000f620000000800 */
[----:B------:R-:W-:Y:S01]  /*ab60*/  MOV R3, R0 ;  /* 0x0000000000037202 */ /* 0x000fe20000000f00 */
[----:B------:R-:W-:Y:S01]  /*ab70*/  FFMA.FTZ R146, R2, R217, R146 ;  /* 0x000000d902927223 */ /* 0x000fe20000010092 */
        /* <DEDUP_REMOVED lines=10> */
[----:B------:R-:W1:Y:S02]  /*ac20*/  MUFU.EX2 R229, R229 ;  /* 0x000000e500e57308 */ /* 0x000e640000000800 */
[----:B------:R-:W-:Y:S02]  /*ac30*/  FADD.FTZ R117, R136, R117 ;  /* 0x0000007588757221 */ /* 0x000fe40000010000 */
[----:B------:R-:W-:Y:S02]  /*ac40*/  FADD.FTZ R139, R144, R139 ;  /* 0x0000008b908b7221 */ /* 0x000fe40000010000 */
[C---:B------:R-:W-:Y:S04]  /*ac50*/  HMMA.16816.F32 R84, R12.reuse, R128, R84 ;  /* 0x000000800c54723c */ /* 0x040fe80000001854 */
[----:B------:R-:W-:Y:S01]  /*ac60*/  MUFU.EX2 R40, R40 ;  /* 0x0000002800287308 */ /* 0x000fe20000000800 */
[----:B------:R-:W-:Y:S01]  /*ac70*/  FADD.FTZ R132, R132, R117 ;  /* 0x0000007584847221 */ /* 0x000fe20000010000 */
[----:B------:R-:W-:Y:S01]  /*ac80*/  MOV R117, R116 ;  /* 0x0000007400757202 */ /* 0x000fe20000000f00 */
        /* <DEDUP_REMOVED lines=15> */
[----:B------:R-:W-:Y:S04]  /*ad80*/  MUFU.EX2 R43, R43 ;  /* 0x0000002b002b7308 */ /* 0x000fe80000000800 */
[C---:B------:R-:W-:Y:S01]  /*ad90*/  HMMA.16816.F32 R104, R12.reuse, R18, R104 ;  /* 0x000000120c68723c */ /* 0x040fe20000001868 */
[----:B------:R-:W2:Y:S05]  /*ada0*/  LDSM.16.MT88.4 R16, [R204+0x1100] ;  /* 0x00110000cc10783b */ /* 0x000eaa0000004200 */
[----:B------:R-:W-:Y:S02]  /*adb0*/  MUFU.EX2 R44, R44 ;  /* 0x0000002c002c7308 */ /* 0x000fe40000000800 */
[C---:B-1----:R-:W-:Y:S08]  /*adc0*/  HMMA.16816.F32 R52, R12.reuse, R108, R52 ;  /* 0x0000006c0c34723c */ /* 0x042ff00000001834 */
[C---:B------:R-:W-:Y:S01]  /*add0*/  HMMA.16816.F32 R56, R12.reuse, R110, R56 ;  /* 0x0000006e0c38723c */ /* 0x040fe20000001838 */
[----:B------:R-:W1:Y:S01]  /*ade0*/  LDSM.16.MT88.4 R108, [R200+0x1100] ;  /* 0x00110000c86c783b */ /* 0x000e620000004200 */
[----:B------:R-:W-:Y:S06]  /*adf0*/  MUFU.EX2 R45, R45 ;  /* 0x0000002d002d7308 */ /* 0x000fec0000000800 */
[C---:B------:R-:W-:Y:S04]  /*ae00*/  HMMA.16816.F32 R60, R12.reuse, R120, R60 ;  /* 0x000000780c3c723c */ /* 0x040fe8000000183c */
[----:B------:R-:W-:Y:S04]  /*ae10*/  MUFU.EX2 R48, R48 ;  /* 0x0000003000307308 */ /* 0x000fe80000000800 */
[----:B------:R-:W-:Y:S01]  /*ae20*/  HMMA.16816.F32 R64, R12, R122, R64 ;  /* 0x0000007a0c40723c */ /* 0x000fe20000001840 */
[----:B------:R-:W-:Y:S05]  /*ae30*/  LDSM.16.MT88.4 R120, [R201+0x4100] ;  /* 0x00410000c978783b */ /* 0x000fea0000004200 */
[----:B------:R-:W-:Y:S01]  /*ae40*/  MUFU.EX2 R46, R46 ;  /* 0x0000002e002e7308 */ /* 0x000fe20000000800 */
[----:B------:R-:W-:Y:S01]  /*ae50*/  F2FP.PACK_AB R12, R164, R165 ;  /* 0x000000a5a40c723e */ /* 0x000fe200000000ff */
[----:B------:R-:W-:Y:S01]  /*ae60*/  FADD.FTZ R165, R165, R134 ;  /* 0x00000086a5a57221 */ /* 0x000fe20000010000 */
[----:B------:R-:W-:Y:S03]  /*ae70*/  F2FP.PACK_AB R14, R167, R166 ;  /* 0x000000a6a70e723e */ /* 0x000fe600000000ff */
[----:B------:R-:W-:Y:S01]  /*ae80*/  F2FP.PACK_AB R13, R180, R181 ;  /* 0x000000b5b40d723e */ /* 0x000fe200000000ff */
[----:B------:R-:W-:Y:S01]  /*ae90*/  FADD.FTZ R181, R181, R154 ;  /* 0x0000009ab5b57221 */ /* 0x000fe20000010000 */
[----:B---3--:R-:W-:Y:S01]  /*aea0*/  F2FP.PACK_AB R15, R183, R182 ;  /* 0x000000b6b70f723e */ /* 0x008fe200000000ff */
[----:B------:R-:W-:Y:S01]  /*aeb0*/  FADD.FTZ R165, R164, R165 ;  /* 0x000000a5a4a57221 */ /* 0x000fe20000010000 */
[----:B------:R-:W-:Y:S01]  /*aec0*/  MUFU.EX2 R47, R47 ;  /* 0x0000002f002f7308 */ /* 0x000fe20000000800 */
[----:B------:R-:W-:Y:S02]  /*aed0*/  FADD.FTZ R181, R180, R181 ;  /* 0x000000b5b4b57221 */ /* 0x000fe40000010000 */
[----:B------:R-:W-:Y:S02]  /*aee0*/  FADD.FTZ R166, R166, R165 ;  /* 0x000000a5a6a67221 */ /* 0x000fe40000010000 */
[C---:B--2---:R-:W-:Y:S03]  /*aef0*/  HMMA.16816.F32 R4, R12.reuse, R16, R4 ;  /* 0x000000100c04723c */ /* 0x044fe60000001804 */
[----:B------:R-:W-:Y:S02]  /*af00*/  FADD.FTZ R182, R182, R181 ;  /* 0x000000b5b6b67221 */ /* 0x000fe40000010000 */
[----:B------:R-:W-:Y:S02]  /*af10*/  FADD.FTZ R166, R167, R166 ;  /* 0x000000a6a7a67221 */ /* 0x000fe40000010000 */
[----:B------:R-:W-:Y:S01]  /*af20*/  FADD.FTZ R183, R183, R182 ;  /* 0x000000b6b7b77221 */ /* 0x000fe20000010000 */
[C---:B------:R-:W-:Y:S01]  /*af30*/  HMMA.16816.F32 R8, R12.reuse, R18, R8 ;  /* 0x000000120c08723c */ /* 0x040fe20000001808 */
[----:B------:R-:W2:Y:S07]  /*af40*/  LDSM.16.MT88.4 R16, [R204+0x4100] ;  /* 0x00410000cc10783b */ /* 0x000eae0000004200 */
[C---:B------:R-:W-:Y:S08]  /*af50*/  HMMA.16816.F32 R68, R12.reuse, R20, R68 ;  /* 0x000000140c44723c */ /* 0x040ff00000001844 */
[C---:B------:R-:W-:Y:S01]  /*af60*/  HMMA.16816.F32 R72, R12.reuse, R22, R72 ;  /* 0x000000160c48723c */ /* 0x040fe20000001848 */
[----:B------:R-:W3:Y:S07]  /*af70*/  LDSM.16.MT88.4 R20, [R204+0x1900] ;  /* 0x00190000cc14783b */ /* 0x000eee0000004200 */
[C---:B------:R-:W-:Y:S08]  /*af80*/  HMMA.16816.F32 R76, R12.reuse, R24, R76 ;  /* 0x000000180c4c723c */ /* 0x040ff0000000184c */
[C---:B------:R-:W-:Y:S01]  /*af90*/  HMMA.16816.F32 R80, R12.reuse, R26, R80 ;  /* 0x0000001a0c50723c */ /* 0x040fe20000001850 */
[----:B------:R-:W3:Y:S07]  /*afa0*/  LDSM.16.MT88.4 R24, [R201+0x1900] ;  /* 0x00190000c918783b */ /* 0x000eee0000004200 */
[C---:B-1----:R-:W-:Y:S08]  /*afb0*/  HMMA.16816.F32 R84, R12.reuse, R108, R84 ;  /* 0x0000006c0c54723c */ /* 0x042ff00000001854 */
[C---:B------:R-:W-:Y:S01]  /*afc0*/  HMMA.16816.F32 R88, R12.reuse, R110, R88 ;  /* 0x0000006e0c58723c */ /* 0x040fe20000001858 */
[----:B------:R-:W-:Y:S07]  /*afd0*/  LDSM.16.MT88.4 R108, [R204+0x2900] ;  /* 0x00290000cc6c783b */ /* 0x000fee0000004200 */
[C---:B--2---:R-:W-:Y:S08]  /*afe0*/  HMMA.16816.F32 R92, R12.reuse, R16, R92 ;  /* 0x000000100c5c723c */ /* 0x044ff0000000185c */
[C---:B------:R-:W-:Y:S01]  /*aff0*/  HMMA.16816.F32 R96, R12.reuse, R18, R96 ;  /* 0x000000120c60723c */ /* 0x040fe20000001860 */
[----:B------:R-:W1:Y:S07]  /*b000*/  LDSM.16.MT88.4 R16, [R200+0x1900] ;  /* 0x00190000c810783b */ /* 0x000e6e0000004200 */
[C---:B------:R-:W-:Y:S08]  /*b010*/  HMMA.16816.F32 R100, R12.reuse, R112, R100 ;  /* 0x000000700c64723c */ /* 0x040ff00000001864 */
[C---:B------:R-:W-:Y:S08]  /*b020*/  HMMA.16816.F32 R104, R12.reuse, R114, R104 ;  /* 0x000000720c68723c */ /* 0x040ff00000001868 */
[C---:B------:R-:W-:Y:S07]  /*b030*/  HMMA.16816.F32 R52, R12.reuse, R120, R52 ;  /* 0x000000780c34723c */ /* 0x040fee0000001834 */
[--C-:B------:R-:W-:Y:S01]  /*b040*/  FFMA.FTZ R120, R36, c[0x0][0x2d0], -R147.reuse ;  /* 0x0000b40024787a23 */ /* 0x100fe20000010893 */
[C---:B------:R-:W-:Y:S04]  /*b050*/  HMMA.16816.F32 R56, R12.reuse, R122, R56 ;  /* 0x0000007a0c38723c */ /* 0x040fe80000001838 */
[--C-:B------:R-:W-:Y:S01]  /*b060*/  FFMA.FTZ R121, R37, c[0x0][0x2d0], -R147.reuse ;  /* 0x0000b40025797a23 */ /* 0x100fe20000010893 */
[----:B------:R-:W-:Y:S01]  /*b070*/  MUFU.EX2 R120, R120 ;  /* 0x0000007800787308 */ /* 0x000fe20000000800 */
[----:B------:R-:W-:Y:S02]  /*b080*/  FFMA.FTZ R147, R49, c[0x0][0x2d0], -R147 ;  /* 0x0000b40031937a23 */ /* 0x000fe40000010893 */
[C---:B------:R-:W-:Y:S04]  /*b090*/  HMMA.16816.F32 R60, R12.reuse, R128, R60 ;  /* 0x000000800c3c723c */ /* 0x040fe8000000183c */
[--C-:B------:R-:W-:Y:S02]  /*b0a0*/  FFMA.FTZ R122, R38, c[0x0][0x2d0], -R145.reuse ;  /* 0x0000b400267a7a23 */ /* 0x100fe40000010891 */
[--C-:B------:R-:W-:Y:S01]  /*b0b0*/  FFMA.FTZ R123, R39, c[0x0][0x2d0], -R145.reuse ;  /* 0x0000b400277b7a23 */ /* 0x100fe20000010891 */
[----:B------:R-:W2:Y:S01]  /*b0c0*/  MUFU.EX2 R121, R121 ;  /* 0x0000007900797308 */ /* 0x000ea20000000800 */
[----:B------:R-:W-:Y:S01]  /*b0d0*/  HMMA.16816.F32 R64, R12, R130, R64 ;  /* 0x000000820c40723c */ /* 0x000fe20000001840 */
[----:B------:R-:W-:Y:S03]  /*b0e0*/  LDSM.16.MT88.4 R36, [R201+0x2900] ;  /* 0x00290000c924783b */ /* 0x000fe60000004200 */
[--C-:B------:R-:W-:Y:S02]  /*b0f0*/  FFMA.FTZ R49, R50, c[0x0][0x2d0], -R145.reuse ;  /* 0x0000b40032317a23 */ /* 0x100fe40000010891 */
[----:B------:R-:W-:Y:S01]  /*b100*/  FFMA.FTZ R145, R51, c[0x0][0x2d0], -R145 ;  /* 0x0000b40033917a23 */ /* 0x000fe20000010891 */
[----:B----4-:R-:W-:Y:S01]  /*b110*/  F2FP.PACK_AB R12, R186, R185 ;  /* 0x000000b9ba0c723e */ /* 0x010fe200000000ff */
[----:B------:R-:W-:Y:S01]  /*b120*/  FADD.FTZ R185, R185, R166 ;  /* 0x000000a6b9b97221 */ /* 0x000fe20000010000 */
[----:B------:R-:W-:Y:S01]  /*b130*/  F2FP.PACK_AB R14, R224, R187 ;  /* 0x000000bbe00e723e */ /* 0x000fe200000000ff */
[----:B------:R-:W-:Y:S02]  /*b140*/  MUFU.EX2 R122, R122 ;  /* 0x0000007a007a7308 */ /* 0x000fe40000000800 */
[----:B-----5:R-:W-:Y:S01]  /*b150*/  F2FP.PACK_AB R13, R227, R226 ;  /* 0x000000e2e30d723e */ /* 0x020fe200000000ff */
[----:B------:R-:W-:Y:S01]  /*b160*/  FADD.FTZ R226, R226, R183 ;  /* 0x000000b7e2e27221 */ /* 0x000fe20000010000 */
[----:B------:R-:W-:Y:S01]  /*b170*/  F2FP.PACK_AB R15, R229, R228 ;  /* 0x000000e4e50f723e */ /* 0x000fe200000000ff */
[----:B------:R-:W-:Y:S02]  /*b180*/  FADD.FTZ R186, R186, R185 ;  /* 0x000000b9baba7221 */ /* 0x000fe40000010000 */
[----:B------:R-:W-:Y:S02]  /*b190*/  FADD.FTZ R227, R227, R226 ;  /* 0x000000e2e3e37221 */ /* 0x000fe40000010000 */
[----:B------:R-:W-:Y:S01]  /*b1a0*/  FADD.FTZ R187, R187, R186 ;  /* 0x000000babbbb7221 */ /* 0x000fe20000010000 */
[----:B------:R-:W4:Y:S01]  /*b1b0*/  MUFU.EX2 R123, R123 ;  /* 0x0000007b007b7308 */ /* 0x000f220000000800 */
[C---:B---3--:R-:W-:Y:S03]  /*b1c0*/  HMMA.16816.F32 R4, R12.reuse, R20, R4 ;  /* 0x000000140c04723c */ /* 0x048fe60000001804 */
[----:B------:R-:W-:Y:S02]  /*b1d0*/  FADD.FTZ R228, R228, R227 ;  /* 0x000000e3e4e47221 */ /* 0x000fe40000010000 */
[----:B------:R-:W-:Y:S02]  /*b1e0*/  FADD.FTZ R187, R224, R187 ;  /* 0x000000bbe0bb7221 */ /* 0x000fe40000010000 */
[----:B------:R-:W-:Y:S01]  /*b1f0*/  FADD.FTZ R229, R229, R228 ;  /* 0x000000e4e5e57221 */ /* 0x000fe20000010000 */
[C---:B------:R-:W-:Y:S01]  /*b200*/  HMMA.16816.F32 R8, R12.reuse, R22, R8 ;  /* 0x000000160c08723c */ /* 0x040fe20000001808 */
[----:B------:R-:W3:Y:S01]  /*b210*/  LDSM.16.MT88.4 R20, [R204+0x4900] ;  /* 0x00490000cc14783b */ /* 0x000ee20000004200 */
[----:B------:R-:W5:Y:S06]  /*b220*/  MUFU.EX2 R147, R147 ;  /* 0x0000009300937308 */ /* 0x000f6c0000000800 */
[C---:B------:R-:W-:Y:S04]  /*b230*/  HMMA.16816.F32 R68, R12.reuse, R28, R68 ;  /* 0x0000001c0c44723c */ /* 0x040fe80000001844 */
[----:B------:R-:W-:Y:S04]  /*b240*/  MUFU.EX2 R49, R49 ;  /* 0x0000003100317308 */ /* 0x000fe80000000800 */
[C---:B------:R-:W-:Y:S01]  /*b250*/  HMMA.16816.F32 R72, R12.reuse, R30, R72 ;  /* 0x0000001e0c48723c */ /* 0x040fe20000001848 */
[----:B------:R-:W2:Y:S05]  /*b260*/  LDSM.16.MT88.4 R28, [R202+0x4900] ;  /* 0x00490000ca1c783b */ /* 0x000eaa0000004200 */
[----:B------:R-:W2:Y:S02]  /*b270*/  MUFU.EX2 R50, R145 ;  /* 0x0000009100327308 */ /* 0x000ea40000000800 */
[C---:B------:R-:W-:Y:S08]  /*b280*/  HMMA.16816.F32 R76, R12.reuse, R24, R76 ;  /* 0x000000180c4c723c */ /* 0x040ff0000000184c */
[C---:B------:R-:W-:Y:S01]  /*b290*/  HMMA.16816.F32 R80, R12.reuse, R26, R80 ;  /* 0x0000001a0c50723c */ /* 0x040fe20000001850 */
[----:B------:R-:W4:Y:S07]  /*b2a0*/  LDSM.16.MT88.4 R24, [R201+0x4900] ;  /* 0x00490000c918783b */ /* 0x000f2e0000004200 */
[C---:B-1----:R-:W-:Y:S08]  /*b2b0*/  HMMA.16816.F32 R84, R12.reuse, R16, R84 ;  /* 0x000000100c54723c */ /* 0x042ff00000001854 */
[C---:B------:R-:W-:Y:S01]  /*b2c0*/  HMMA.16816.F32 R88, R12.reuse, R18, R88 ;  /* 0x000000120c58723c */ /* 0x040fe20000001858 */
[----:B------:R-:W1:Y:S07]  /*b2d0*/  LDSM.16.MT88.4 R16, [R200+0x4900] ;  /* 0x00490000c810783b */ /* 0x000e6e0000004200 */
[C---:B---3--:R-:W-:Y:S08]  /*b2e0*/  HMMA.16816.F32 R92, R12.reuse, R20, R92 ;  /* 0x000000140c5c723c */ /* 0x048ff0000000185c */
[C---:B------:R-:W-:Y:S01]  /*b2f0*/  HMMA.16816.F32 R96, R12.reuse, R22, R96 ;  /* 0x000000160c60723c */ /* 0x040fe20000001860 */
[----:B------:R-:W3:Y:S07]  /*b300*/  LDSM.16.MT88.4 R20, [R204+0x2100] ;  /* 0x00210000cc14783b */ /* 0x000eee0000004200 */
[C---:B--2---:R-:W-:Y:S08]  /*b310*/  HMMA.16816.F32 R100, R12.reuse, R28, R100 ;  /* 0x0000001c0c64723c */ /* 0x044ff00000001864 */
[C---:B------:R-:W-:Y:S01]  /*b320*/  HMMA.16816.F32 R104, R12.reuse, R30, R104 ;  /* 0x0000001e0c68723c */ /* 0x040fe20000001868 */
[----:B------:R-:W2:Y:S07]  /*b330*/  LDSM.16.MT88.4 R28, [R202+0x2100] ;  /* 0x00210000ca1c783b */ /* 0x000eae0000004200 */
[C---:B----4-:R-:W-:Y:S08]  /*b340*/  HMMA.16816.F32 R52, R12.reuse, R24, R52 ;  /* 0x000000180c34723c */ /* 0x050ff00000001834 */
[C---:B------:R-:W-:Y:S01]  /*b350*/  HMMA.16816.F32 R56, R12.reuse, R26, R56 ;  /* 0x0000001a0c38723c */ /* 0x040fe20000001838 */
[----:B------:R-:W4:Y:S07]  /*b360*/  LDSM.16.MT88.4 R24, [R201+0x2100] ;  /* 0x00210000c918783b */ /* 0x000f2e0000004200 */
[C---:B-1----:R-:W-:Y:S08]  /*b370*/  HMMA.16816.F32 R60, R12.reuse, R16, R60 ;  /* 0x000000100c3c723c */ /* 0x042ff0000000183c */
[----:B------:R-:W-:Y:S01]  /*b380*/  HMMA.16816.F32 R64, R12, R18, R64 ;  /* 0x000000120c40723c */ /* 0x000fe20000001840 */
[----:B------:R-:W1:Y:S06]  /*b390*/  LDSM.16.MT88.4 R16, [R200+0x2100] ;  /* 0x00210000c810783b */ /* 0x000e6c0000004200 */
        /* <DEDUP_REMOVED lines=9> */
[C---:B---3--:R-:W-:Y:S03]  /*b430*/  HMMA.16816.F32 R4, R12.reuse, R20, R4 ;  /* 0x000000140c04723c */ /* 0x048fe60000001804 */
[----:B------:R-:W-:Y:S02]  /*b440*/  FADD.FTZ R42, R42, R123 ;  /* 0x0000007b2a2a7221 */ /* 0x000fe40000010000 */
[----:B------:R-:W-:Y:S02]  /*b450*/  FADD.FTZ R41, R41, R40 ;  /* 0x0000002829297221 */ /* 0x000fe40000010000 */
[----:B------:R-:W-:Y:S01]  /*b460*/  FADD.FTZ R43, R43, R42 ;  /* 0x0000002a2b2b7221 */ /* 0x000fe20000010000 */
        /* <DEDUP_REMOVED lines=15> */
[C---:B------:R-:W-:Y:S08]  /*b560*/  HMMA.16816.F32 R104, R12.reuse, R30, R104 ;  /* 0x0000001e0c68723c */ /* 0x040ff00000001868 */
[C---:B----4-:R-:W-:Y:S08]  /*b570*/  HMMA.16816.F32 R52, R12.reuse, R24, R52 ;  /* 0x000000180c34723c */ /* 0x050ff00000001834 */
[C---:B------:R-:W-:Y:S01]  /*b580*/  HMMA.16816.F32 R56, R12.reuse, R26, R56 ;  /* 0x0000001a0c38723c */ /* 0x040fe20000001838 */
[----:B------:R-:W2:Y:S07]  /*b590*/  LDSM.16.MT88.4 R24, [R204+0x5900] ;  /* 0x00590000cc18783b */ /* 0x000eae0000004200 */
[C---:B------:R-:W-:Y:S08]  /*b5a0*/  HMMA.16816.F32 R60, R12.reuse, R32, R60 ;  /* 0x000000200c3c723c */ /* 0x040ff0000000183c */
[----:B------:R-:W-:Y:S07]  /*b5b0*/  HMMA.16816.F32 R64, R12, R34, R64 ;  /* 0x000000220c40723c */ /* 0x000fee0000001840 */
[----:B------:R-:W-:Y:S01]  /*b5c0*/  F2FP.PACK_AB R12, R45, R44 ;  /* 0x0000002c2d0c723e */ /* 0x000fe200000000ff */
[----:B------:R-:W-:Y:S01]  /*b5d0*/  FADD.FTZ R44, R44, R41 ;  /* 0x000000292c2c7221 */ /* 0x000fe20000010000 */
[----:B-----5:R-:W-:Y:S03]  /*b5e0*/  F2FP.PACK_AB R14, R147, R48 ;  /* 0x00000030930e723e */ /* 0x020fe600000000ff */
[----:B------:R-:W-:Y:S01]  /*b5f0*/  F2FP.PACK_AB R13, R47, R46 ;  /* 0x0000002e2f0d723e */ /* 0x000fe200000000ff */
[----:B------:R-:W-:Y:S01]  /*b600*/  FADD.FTZ R46, R46, R43 ;  /* 0x0000002b2e2e7221 */ /* 0x000fe20000010000 */
[----:B------:R-:W-:Y:S01]  /*b610*/  F2FP.PACK_AB R15, R50, R49 ;  /* 0x00000031320f723e */ /* 0x000fe200000000ff */
[----:B------:R-:W-:Y:S02]  /*b620*/  FADD.FTZ R45, R45, R44 ;  /* 0x0000002c2d2d7221 */ /* 0x000fe40000010000 */
[----:B------:R-:W-:Y:S02]  /*b630*/  FADD.FTZ R46, R47, R46 ;  /* 0x0000002e2f2e7221 */ /* 0x000fe40000010000 */
[----:B------:R-:W-:Y:S02]  /*b640*/  FADD.FTZ R48, R48, R45 ;  /* 0x0000002d30307221 */ /* 0x000fe40000010000 */
[C---:B------:R-:W-:Y:S01]  /*b650*/  HMMA.16816.F32 R112, R12.reuse, R108, R4 ;  /* 0x0000006c0c70723c */ /* 0x040fe20000001804 */
[----:B------:R-:W4:Y:S02]  /*b660*/  LDSM.16.MT88.4 R4, [R202+0x5900] ;  /* 0x00590000ca04783b */ /* 0x000f240000004200 */
[----:B------:R-:W-:Y:S02]  /*b670*/  FADD.FTZ R49, R49, R46 ;  /* 0x0000002e31317221 */ /* 0x000fe40000010000 */
[----:B------:R-:W-:Y:S02]  /*b680*/  FADD.FTZ R216, R147, R48 ;  /* 0x0000003093d87221 */ /* 0x000fe40000010000 */
[----:B------:R-:W-:Y:S01]  /*b690*/  FADD.FTZ R217, R50, R49 ;  /* 0x0000003132d97221 */ /* 0x000fe20000010000 */
[C---:B------:R-:W-:Y:S01]  /*b6a0*/  HMMA.16816.F32 R108, R12.reuse, R110, R8 ;  /* 0x0000006e0c6c723c */ /* 0x040fe20000001808 */
[----:B------:R-:W5:Y:S07]  /*b6b0*/  LDSM.16.MT88.4 R8, [R201+0x5900] ;  /* 0x00590000c908783b */ /* 0x000f6e0000004200 */
[C---:B-1----:R-:W-:Y:S08]  /*b6c0*/  HMMA.16816.F32 R68, R12.reuse, R16, R68 ;  /* 0x000000100c44723c */ /* 0x042ff00000001844 */
[C---:B------:R-:W-:Y:S01]  /*b6d0*/  HMMA.16816.F32 R72, R12.reuse, R18, R72 ;  /* 0x000000120c48723c */ /* 0x040fe20000001848 */
[----:B------:R-:W1:Y:S07]  /*b6e0*/  LDSM.16.MT88.4 R16, [R200+0x5900] ;  /* 0x00590000c810783b */ /* 0x000e6e0000004200 */
        /* <DEDUP_REMOVED lines=10> */
[C---:B-1----:R-:W-:Y:S08]  /*b790*/  HMMA.16816.F32 R60, R12.reuse, R16, R60 ;  /* 0x000000100c3c723c */ /* 0x042ff0000000183c */
[----:B------:R-:W-:Y:S07]  /*b7a0*/  HMMA.16816.F32 R64, R12, R18, R64 ;  /* 0x000000120c40723c */ /* 0x000fee0000001840 */
[----:B------:R-:W-:Y:S01]  /*b7b0*/  MOV R12, R116 ;  /* 0x00000074000c7202 */ /* 0x000fe20000000f00 */
[----:B------:R-:W-:-:S05]  /*b7c0*/  @P0 BRA `(.L_x_186) ;  /* 0xffffd6d000000947 */ /* 0x000fca000383ffff */
.L_x_185:
[----:B------:R-:W-:-:S13]  /*b7d0*/  ISETP.GE.AND P0, PT, R184, R207, PT ;  /* 0x000000cfb800720c */ /* 0x000fda0003f06270 */
[----:B------:R-:W-:Y:S05]  /*b7e0*/  @!P0 BRA `(.L_x_187) ;  /* 0x00003d3000008947 */ /* 0x000fea0003800000 */
[----:B------:R-:W-:Y:S01]  /*b7f0*/  ULDC.64 UR4, c[0x0][0x1e0] ;  /* 0x0000780000047ab9 */ /* 0x000fe20000000a00 */
[----:B------:R-:W-:Y:S01]  /*b800*/  IADD3 R186, P0, R218, 0x40, RZ ;  /* 0x00000040daba7810 */ /* 0x000fe20007f1e0ff */
[----:B------:R-:W-:Y:S01]  /*b810*/  UIADD3 UR6, UP1, UR14, 0x80, URZ ;  /* 0x000000800e067890 */ /* 0x000fe2000ff3e03f */
[----:B------:R-:W-:Y:S01]  /*b820*/  IMAD.MOV.U32 R2, RZ, RZ, R12 ;  /* 0x000000ffff027224 */ /* 0x000fe200078e000c */
[----:B------:R-:W-:Y:S01]  /*b830*/  USHF.L.U64.HI UR13, UR4, 0x6, UR5 ;  /* 0x00000006040d7899 */ /* 0x000fe20008010205 */
[----:B------:R-:W-:Y:S01]  /*b840*/  IMAD.MOV.U32 R3, RZ, RZ, R0 ;  /* 0x000000ffff037224 */ /* 0x000fe200078e0000 */
[----:B------:R-:W-:Y:S01]  /*b850*/  USHF.L.U32 UR15, UR4, 0x6, URZ ;  /* 0x00000006040f7899 */ /* 0x000fe2000800063f */
[-C--:B------:R-:W-:Y:S01]  /*b860*/  IADD3.X R187, RZ, R221.reuse, RZ, P0, !PT ;  /* 0x000000ddffbb7210 */ /* 0x080fe200007fe4ff */
[----:B------:R-:W-:Y:S01]  /*b870*/  UMOV UR14, 0x60 ;  /* 0x00000060000e7882 */ /* 0x000fe20000000000 */
[----:B------:R-:W-:Y:S01]  /*b880*/  @P4 IMAD.HI.U32 R185, R209, c[0x0][0x2c8], RZ ;  /* 0x0000b200d1b94a27 */ /* 0x000fe200078e00ff */
[----:B------:R-:W-:Y:S01]  /*b890*/  ULDC.64 UR4, c[0x0][0x208] ;  /* 0x0000820000047ab9 */ /* 0x000fe20000000a00 */
[----:B------:R-:W-:Y:S01]  /*b8a0*/  MOV R219, R221 ;  /* 0x000000dd00db7202 */ /* 0x000fe20000000f00 */
[----:B------:R-:W-:-:S02]  /*b8b0*/  UIADD3 UR16, UP0, UR9, 0x80, URZ ;  /* 0x0000008009107890 */ /* 0x000fc4000ff1e03f */
[----:B------:R-:W-:Y:S02]  /*b8c0*/  UIMAD.WIDE.U32 UR18, UR14, UR4, URZ ;  /* 0x000000040e1272a5 */ /* 0x000fe4000f8e003f */
[----:B------:R-:W-:Y:S02]  /*b8d0*/  UIMAD UR5, UR14, UR5, URZ ;  /* 0x000000050e0572a4 */ /* 0x000fe4000f8e023f */
[----:B------:R-:W-:Y:S02]  /*b8e0*/  UIADD3.X UR8, URZ, UR8, URZ, UP1, !UPT ;  /* 0x000000083f087290 */ /* 0x000fe40008ffe43f */
[----:B------:R-:W-:Y:S02]  /*b8f0*/  UIADD3.X UR4, URZ, UR12, URZ, UP0, !UPT ;  /* 0x0000000c3f047290 */ /* 0x000fe400087fe43f */
[----:B------:R-:W-:Y:S02]  /*b900*/  UIADD3 UR5, UR19, UR5, URZ ;  /* 0x0000000513057290 */ /* 0x000fe4000fffe03f */
.L_x_196:
[----:B------:R-:W-:Y:S04]  /*b910*/  DEPBAR.LE SB0, 0x0 ;  /* 0x000080000000791a */ /* 0x000fe80000000000 */
[----:B------:R-:W-:Y:S01]  /*b920*/  BAR.SYNC.DEFER_BLOCKING 0x0 ;  /* 0x0000000000007b1d */ /* 0x000fe20000010000 */
[C---:B------:R-:W-:Y:S04]  /*b930*/  IMAD.WIDE.U32 R136, R184.reuse, UR18, R218 ;  /* 0x00000012b8887c25 */ /* 0x040fe8000f8e00da */
[----:B------:R-:W-:Y:S01]  /*b940*/  IMAD.WIDE.U32 R134, R184, UR18, R186 ;  /* 0x00000012b8867c25 */ /* 0x000fe2000f8e00ba */
[----:B------:R-:W-:Y:S03]  /*b950*/  LEA R180, P1, R136, c[0x0][0x1f8], 0x1 ;  /* 0x00007e0088b47a11 */ /* 0x000fe600078208ff */
[----:B------:R-:W-:Y:S01]  /*b960*/  IMAD R132, R184, UR5, RZ ;  /* 0x00000005b8847c24 */ /* 0x000fe2000f8e02ff */
[----:B------:R-:W-:Y:S02]  /*b970*/  LEA R166, P0, R134, c[0x0][0x1f8], 0x1 ;  /* 0x00007e0086a67a11 */ /* 0x000fe400078008ff */
[----:B------:R-:W-:Y:S01]  /*b980*/  IADD3 R152, P2, R180, UR9, RZ ;  /* 0x00000009b4987c10 */ /* 0x000fe2000ff5e0ff */
[----:B------:R-:W1:Y:S05]  /*b990*/  LDSM.16.M88.4 R8, [R206+0x8100] ;  /* 0x00810000ce08783b */ /* 0x000e6a0000000200 */
[----:B------:R-:W2:Y:S05]  /*b9a0*/  LDSM.16.M88.4 R16, [R206+0x8900] ;  /* 0x00890000ce10783b */ /* 0x000eaa0000000200 */
[----:B------:R-:W3:Y:S05]  /*b9b0*/  LDSM.16.M88.4 R24, [R206+0x9100] ;  /* 0x00910000ce18783b */ /* 0x000eea0000000200 */
[----:B------:R-:W4:Y:S05]  /*b9c0*/  LDSM.16.M88.4 R32, [R206+0x9900] ;  /* 0x00990000ce20783b */ /* 0x000f2a0000000200 */
[----:B------:R-:W5:Y:S05]  /*b9d0*/  LDSM.16.M88.4 R40, [R206+0xa100] ;  /* 0x00a10000ce28783b */ /* 0x000f6a0000000200 */
[----:B------:R-:W3:Y:S05]  /*b9e0*/  LDSM.16.M88.4 R48, [R206+0xa900] ;  /* 0x00a90000ce30783b */ /* 0x000eea0000000200 */
[----:B------:R-:W3:Y:S05]  /*b9f0*/  LDSM.16.M88.4 R116, [R205] ;  /* 0x00000000cd74783b */ /* 0x000eea0000000200 */
[----:B------:R-:W4:Y:S01]  /*ba00*/  LDSM.16.M88.4 R120, [R199] ;  /* 0x00000000c778783b */ /* 0x000f220000000200 */
[C---:B-1----:R-:W-:Y:S04]  /*ba10*/  HMMA.16816.F32 R4, R124.reuse, R8, RZ ;  /* 0x000000087c04723c */ /* 0x042fe800000018ff */
[----:B------:R-:W1:Y:S05]  /*ba20*/  LDSM.16.M88.4 R128, [R198] ;  /* 0x00000000c680783b */ /* 0x000e6a0000000200 */
[----:B------:R-:W-:Y:S01]  /*ba30*/  LDSM.16.M88.4 R144, [R195] ;  /* 0x00000000c390783b */ /* 0x000fe20000000200 */
[C---:B------:R-:W-:Y:S08]  /*ba40*/  HMMA.16816.F32 R8, R124.reuse, R10, RZ ;  /* 0x0000000a7c08723c */ /* 0x040ff000000018ff */
[C---:B--2---:R-:W-:Y:S08]  /*ba50*/  HMMA.16816.F32 R12, R124.reuse, R16, RZ ;  /* 0x000000107c0c723c */ /* 0x044ff000000018ff */
[C---:B------:R-:W-:Y:S08]  /*ba60*/  HMMA.16816.F32 R16, R124.reuse, R18, RZ ;  /* 0x000000127c10723c */ /* 0x040ff000000018ff */
[C---:B---3--:R-:W-:Y:S08]  /*ba70*/  HMMA.16816.F32 R20, R124.reuse, R24, RZ ;  /* 0x000000187c14723c */ /* 0x048ff000000018ff */
[C---:B------:R-:W-:Y:S08]  /*ba80*/  HMMA.16816.F32 R24, R124.reuse, R26, RZ ;  /* 0x0000001a7c18723c */ /* 0x040ff000000018ff */
[C---:B----4-:R-:W-:Y:S08]  /*ba90*/  HMMA.16816.F32 R28, R124.reuse, R32, RZ ;  /* 0x000000207c1c723c */ /* 0x050ff000000018ff */
[C---:B------:R-:W-:Y:S08]  /*baa0*/  HMMA.16816.F32 R32, R124.reuse, R34, RZ ;  /* 0x000000227c20723c */ /* 0x040ff000000018ff */
[C---:B-----5:R-:W-:Y:S07]  /*bab0*/  HMMA.16816.F32 R36, R124.reuse, R40, RZ ;  /* 0x000000287c24723c */ /* 0x060fee00000018ff */
[----:B------:R-:W-:Y:S05]  /*bac0*/  SHF.R.S32.HI R41, RZ, 0x1f, R184 ;  /* 0x0000001fff297819 */ /* 0x000fea00000114b8 */
[----:B------:R-:W-:Y:S02]  /*bad0*/  IMAD R132, R41, UR18, R132 ;  /* 0x0000001229847c24 */ /* 0x000fe4000f8e0284 */
[C---:B------:R-:W-:Y:S02]  /*bae0*/  HMMA.16816.F32 R40, R124.reuse, R42, RZ ;  /* 0x0000002a7c28723c */ /* 0x040fe400000018ff */
[----:B------:R-:W-:Y:S02]  /*baf0*/  IMAD.IADD R0, R137, 0x1, R132 ;  /* 0x0000000189007824 */ /* 0x000fe400078e0284 */
[----:B------:R-:W-:Y:S03]  /*bb00*/  IMAD.IADD R132, R132, 0x1, R135 ;  /* 0x0000000184847824 */ /* 0x000fe600078e0287 */
[----:B------:R-:W-:Y:S01]  /*bb10*/  LEA.HI.X R181, R136, c[0x0][0x1fc], R0, 0x1, P1 ;  /* 0x00007f0088b57a11 */ /* 0x000fe200008f0c00 */
[C---:B------:R-:W-:Y:S01]  /*bb20*/  HMMA.16816.F32 R44, R124.reuse, R48, RZ ;  /* 0x000000307c2c723c */ /* 0x040fe200000018ff */
[----:B------:R-:W-:Y:S03]  /*bb30*/  LDSM.16.M88.4 R136, [R196] ;  /* 0x00000000c488783b */ /* 0x000fe60000000200 */
[----:B------:R-:W-:Y:S02]  /*bb40*/  LEA.HI.X R167, R134, c[0x0][0x1fc], R132, 0x1, P0 ;  /* 0x00007f0086a77a11 */ /* 0x000fe400000f0c84 */
[----:B------:R-:W2:Y:S01]  /*bb50*/  LDSM.16.M88.4 R132, [R197] ;  /* 0x00000000c584783b */ /* 0x000ea20000000200 */
[----:B------:R-:W-:Y:S01]  /*bb60*/  IADD3.X R153, R181, UR12, RZ, P2, !PT ;  /* 0x0000000cb5997c10 */ /* 0x000fe200097fe4ff */
[----:B------:R-:W-:Y:S01]  /*bb70*/  HMMA.16816.F32 R48, R124, R50, RZ ;  /* 0x000000327c30723c */ /* 0x000fe200000018ff */
[C---:B------:R-:W-:Y:S02]  /*bb80*/  IADD3 R164, P1, R152.reuse, UR9, RZ ;  /* 0x0000000998a47c10 */ /* 0x040fe4000ff3e0ff */
[----:B------:R-:W-:Y:S01]  /*bb90*/  @!PT LDS RZ, [RZ] ;  /* 0x00000000fffff984 */ /* 0x000fe20000000800 */
[----:B------:R-:W-:Y:S01]  /*bba0*/  @!PT LDS RZ, [RZ] ;  /* 0x00000000fffff984 */ /* 0x000fe20000000800 */
[----:B------:R-:W-:Y:S01]  /*bbb0*/  @!PT LDS RZ, [RZ] ;  /* 0x00000000fffff984 */ /* 0x000fe20000000800 */
[----:B------:R3:W-:Y:S01]  /*bbc0*/  LDGSTS.E.BYPASS.LTC128B.128 [R208+0x100], [R180.64], !P6 ;  /* 0x00100000b4d07fae */ /* 0x0007e2000f101d4a */
[----:B------:R-:W-:Y:S02]  /*bbd0*/  IADD3 R154, P0, R152, UR16, RZ ;  /* 0x00000010989a7c10 */ /* 0x000fe4000ff1e0ff */
[C---:B------:R-:W-:Y:S02]  /*bbe0*/  IADD3.X R165, R153.reuse, UR12, RZ, P1, !PT ;  /* 0x0000000c99a57c10 */ /* 0x040fe40008ffe4ff */
[C---:B------:R-:W-:Y:S01]  /*bbf0*/  HMMA.16816.F32 R4, R140.reuse, R116, R4 ;  /* 0x000000748c04723c */ /* 0x040fe20000001804 */
[----:B------:R4:W-:Y:S04]  /*bc00*/  LDGSTS.E.BYPASS.LTC128B.128 [R208+0x3100], [R166.64], !P5 ;  /* 0x03100000a6d07fae */ /* 0x0009e8000e901d4a */
[----:B------:R-:W-:Y:S01]  /*bc10*/  IADD3.X R155, R153, UR4, RZ, P0, !PT ;  /* 0x00000004999b7c10 */ /* 0x000fe200087fe4ff */
[----:B------:R5:W-:Y:S01]  /*bc20*/  LDGSTS.E.BYPASS.LTC128B.128 [R208+0x1100], [R152.64], !P6 ;  /* 0x0110000098d07fae */ /* 0x000be2000f101d4a */
[C---:B------:R-:W-:Y:S01]  /*bc30*/  ISETP.GT.AND P2, PT, R184.reuse, R207, PT ;  /* 0x000000cfb800720c */ /* 0x040fe20003f44270 */
[C---:B------:R-:W-:Y:S03]  /*bc40*/  HMMA.16816.F32 R8, R140.reuse, R118, R8 ;  /* 0x000000768c08723c */ /* 0x040fe60000001808 */
[----:B------:R5:W-:Y:S05]  /*bc50*/  LDGSTS.E.BYPASS.LTC128B.128 [R208+0x4100], [R152.64+0x80], !P5 ;  /* 0x0410008098d07fae */ /* 0x000bea000e901d4a */
[C---:B------:R-:W-:Y:S01]  /*bc60*/  HMMA.16816.F32 R12, R140.reuse, R120, R12 ;  /* 0x000000788c0c723c */ /* 0x040fe2000000180c */
[----:B------:R4:W-:Y:S03]  /*bc70*/  LDGSTS.E.BYPASS.LTC128B.128 [R208+0x2100], [R164.64], !P6 ;  /* 0x02100000a4d07fae */ /* 0x0009e6000f101d4a */
[----:B------:R-:W-:Y:S02]  /*bc80*/  @P2 IADD3 R0, R184, -0x1, RZ ;  /* 0xffffffffb8002810 */ /* 0x000fe40007ffe0ff */
[----:B------:R5:W-:Y:S02]  /*bc90*/  LDGSTS.E.BYPASS.LTC128B.128 [R208+0x5100], [R154.64], !P5 ;  /* 0x051000009ad07fae */ /* 0x000be4000e901d4a */
[C---:B------:R-:W-:Y:S03]  /*bca0*/  HMMA.16816.F32 R16, R140.reuse, R122, R16 ;  /* 0x0000007a8c10723c */ /* 0x040fe60000001810 */
[----:B------:R-:W3:Y:S05]  /*bcb0*/  LDSM.16.M88.4 R116, [R203+0x8100] ;  /* 0x00810000cb74783b */ /* 0x000eea0000000200 */
[C---:B-1----:R-:W-:Y:S01]  /*bcc0*/  HMMA.16816.F32 R20, R140.reuse, R128, R20 ;  /* 0x000000808c14723c */ /* 0x042fe20000001814 */
[----:B------:R-:W0:Y:S05]  /*bcd0*/  LDGDEPBAR ;  /* 0x00000000000079af */ /* 0x000e2a0000000000 */
[----:B------:R-:W1:Y:S02]  /*bce0*/  LDSM.16.M88.4 R120, [R203+0x8900] ;  /* 0x00890000cb78783b */ /* 0x000e640000000200 */
[C---:B------:R-:W-:Y:S03]  /*bcf0*/  HMMA.16816.F32 R24, R140.reuse, R130, R24 ;  /* 0x000000828c18723c */ /* 0x040fe60000001818 */
[----:B------:R-:W1:Y:S05]  /*bd00*/  LDSM.16.M88.4 R128, [R203+0x9100] ;  /* 0x00910000cb80783b */ /* 0x000e6a0000000200 */
[C---:B--2---:R-:W-:Y:S01]  /*bd10*/  HMMA.16816.F32 R28, R140.reuse, R132, R28 ;  /* 0x000000848c1c723c */ /* 0x044fe2000000181c */
[----:B-----5:R-:W-:Y:S05]  /*bd20*/  LDSM.16.M88.4 R152, [R194+0x1000] ;  /* 0x00100000c298783b */ /* 0x020fea0000000200 */
[----:B----4-:R-:W-:Y:S02]  /*bd30*/  LDSM.16.M88.4 R164, [R194+0x1800] ;  /* 0x00180000c2a4783b */ /* 0x010fe40000000200 */
[C---:B------:R-:W-:Y:S03]  /*bd40*/  HMMA.16816.F32 R32, R140.reuse, R134, R32 ;  /* 0x000000868c20723c */ /* 0x040fe60000001820 */
[----:B------:R-:W2:Y:S05]  /*bd50*/  LDSM.16.M88.4 R132, [R203+0x9900] ;  /* 0x00990000cb84783b */ /* 0x000eaa0000000200 */
[C---:B------:R-:W-:Y:S01]  /*bd60*/  HMMA.16816.F32 R36, R140.reuse, R136, R36 ;  /* 0x000000888c24723c */ /* 0x040fe20000001824 */
[----:B---3--:R-:W-:Y:S07]  /*bd70*/  LDSM.16.M88.4 R180, [R192] ;  /* 0x00000000c0b4783b */ /* 0x008fee0000000200 */
[C---:B------:R-:W-:Y:S01]  /*bd80*/  HMMA.16816.F32 R40, R140.reuse, R138, R40 ;  /* 0x0000008a8c28723c */ /* 0x040fe20000001828 */
[----:B------:R-:W3:Y:S07]  /*bd90*/  LDSM.16.M88.4 R136, [R203+0xa100] ;  /* 0x00a10000cb88783b */ /* 0x000eee0000000200 */
[C---:B------:R-:W-:Y:S08]  /*bda0*/  HMMA.16816.F32 R44, R140.reuse, R144, R44 ;  /* 0x000000908c2c723c */ /* 0x040ff0000000182c */
[----:B------:R-:W-:Y:S01]  /*bdb0*/  HMMA.16816.F32 R48, R140, R146, R48 ;  /* 0x000000928c30723c */ /* 0x000fe20000001830 */
[----:B------:R-:W-:Y:S07]  /*bdc0*/  LDSM.16.M88.4 R144, [R194+0x800] ;  /* 0x00080000c290783b */ /* 0x000fee0000000200 */
[C---:B------:R-:W-:Y:S08]  /*bdd0*/  HMMA.16816.F32 R4, R148.reuse, R116, R4 ;  /* 0x000000749404723c */ /* 0x040ff00000001804 */
[C---:B------:R-:W-:Y:S01]  /*bde0*/  HMMA.16816.F32 R8, R148.reuse, R118, R8 ;  /* 0x000000769408723c */ /* 0x040fe20000001808 */
[----:B------:R-:W4:Y:S07]  /*bdf0*/  LDSM.16.M88.4 R116, [R203+0xa900] ;  /* 0x00a90000cb74783b */ /* 0x000f2e0000000200 */
[C---:B-1----:R-:W-:Y:S08]  /*be00*/  HMMA.16816.F32 R12, R148.reuse, R120, R12 ;  /* 0x00000078940c723c */ /* 0x042ff0000000180c */
[C---:B------:R-:W-:Y:S01]  /*be10*/  HMMA.16816.F32 R16, R148.reuse, R122, R16 ;  /* 0x0000007a9410723c */ /* 0x040fe20000001810 */
[----:B------:R-:W1:Y:S07]  /*be20*/  LDSM.16.M88.4 R120, [R194] ;  /* 0x00000000c278783b */ /* 0x000e6e0000000200 */
        /* <DEDUP_REMOVED lines=8> */
[----:B------:R-:W-:Y:S07]  /*beb0*/  LDSM.16.M88.4 R136, [R206+0xc100] ;  /* 0x00c10000ce88783b */ /* 0x000fee0000000200 */
[C---:B----4-:R-:W-:Y:S08]  /*bec0*/  HMMA.16816.F32 R44, R148.reuse, R116, R44 ;  /* 0x00000074942c723c */ /* 0x050ff0000000182c */
[----:B------:R-:W-:Y:S01]  /*bed0*/  HMMA.16816.F32 R48, R148, R118, R48 ;  /* 0x000000769430723c */ /* 0x000fe20000001830 */
[----:B------:R-:W3:Y:S07]  /*bee0*/  LDSM.16.M88.4 R116, [R206+0xb100] ;  /* 0x00b10000ce74783b */ /* 0x000eee0000000200 */
[C---:B-1----:R-:W-:Y:S08]  /*bef0*/  HMMA.16816.F32 R4, R156.reuse, R120, R4 ;  /* 0x000000789c04723c */ /* 0x042ff00000001804 */
[C---:B------:R-:W-:Y:S01]  /*bf00*/  HMMA.16816.F32 R8, R156.reuse, R122, R8 ;  /* 0x0000007a9c08723c */ /* 0x040fe20000001808 */
[----:B------:R-:W1:Y:S07]  /*bf10*/  LDSM.16.M88.4 R120, [R206+0xb900] ;  /* 0x00b90000ce78783b */ /* 0x000e6e0000000200 */
[C---:B------:R-:W-:Y:S08]  /*bf20*/  HMMA.16816.F32 R12, R156.reuse, R144, R12 ;  /* 0x000000909c0c723c */ /* 0x040ff0000000180c */
[C---:B------:R-:W-:Y:S01]  /*bf30*/  HMMA.16816.F32 R16, R156.reuse, R146, R16 ;  /* 0x000000929c10723c */ /* 0x040fe20000001810 */
[----:B------:R-:W4:Y:S07]  /*bf40*/  LDSM.16.M88.4 R144, [R206+0xc900] ;  /* 0x00c90000ce90783b */ /* 0x000f2e0000000200 */
[C---:B------:R-:W-:Y:S08]  /*bf50*/  HMMA.16816.F32 R20, R156.reuse, R152, R20 ;  /* 0x000000989c14723c */ /* 0x040ff00000001814 */
[C---:B------:R-:W-:Y:S01]  /*bf60*/  HMMA.16816.F32 R24, R156.reuse, R154, R24 ;  /* 0x0000009a9c18723c */ /* 0x040fe20000001818 */
[----:B------:R-:W-:Y:S07]  /*bf70*/  LDSM.16.M88.4 R152, [R206+0xd900] ;  /* 0x00d90000ce98783b */ /* 0x000fee0000000200 */
[C---:B------:R-:W-:Y:S08]  /*bf80*/  HMMA.16816.F32 R28, R156.reuse, R164, R28 ;  /* 0x000000a49c1c723c */ /* 0x040ff0000000181c */
[C---:B------:R-:W-:Y:S01]  /*bf90*/  HMMA.16816.F32 R32, R156.reuse, R166, R32 ;  /* 0x000000a69c20723c */ /* 0x040fe20000001820 */
[----:B------:R-:W-:Y:S07]  /*bfa0*/  LDSM.16.M88.4 R164, [R193] ;  /* 0x00000000c1a4783b */ /* 0x000fee0000000200 */
[C---:B-----5:R-:W-:Y:S08]  /*bfb0*/  HMMA.16816.F32 R36, R156.reuse, R128, R36 ;  /* 0x000000809c24723c */ /* 0x060ff00000001824 */
[C---:B------:R-:W-:Y:S01]  /*bfc0*/  HMMA.16816.F32 R40, R156.reuse, R130, R40 ;  /* 0x000000829c28723c */ /* 0x040fe20000001828 */
[----:B------:R-:W5:Y:S07]  /*bfd0*/  LDSM.16.M88.4 R128, [R206+0xd100] ;  /* 0x00d10000ce80783b */ /* 0x000f6e0000000200 */
[C---:B--2---:R-:W-:Y:S08]  /*bfe0*/  HMMA.16816.F32 R44, R156.reuse, R132, R44 ;  /* 0x000000849c2c723c */ /* 0x044ff0000000182c */
[----:B------:R-:W-:Y:S01]  /*bff0*/  HMMA.16816.F32 R48, R156, R134, R48 ;  /* 0x000000869c30723c */ /* 0x000fe20000001830 */
[----:B------:R-:W2:Y:S07]  /*c000*/  LDSM.16.M88.4 R132, [R191] ;  /* 0x00000000bf84783b */ /* 0x000eae0000000200 */
[C---:B---3--:R-:W-:Y:S08]  /*c010*/  HMMA.16816.F32 R4, R160.reuse, R116, R4 ;  /* 0x00000074a004723c */ /* 0x048ff00000001804 */
[C---:B------:R-:W-:Y:S01]  /*c020*/  HMMA.16816.F32 R8, R160.reuse, R118, R8 ;  /* 0x00000076a008723c */ /* 0x040fe20000001808 */
[----:B------:R-:W3:Y:S07]  /*c030*/  LDSM.16.M88.4 R116, [R190] ;  /* 0x00000000be74783b */ /* 0x000eee0000000200 */
[C---:B-1----:R-:W-:Y:S08]  /*c040*/  HMMA.16816.F32 R12, R160.reuse, R120, R12 ;  /* 0x00000078a00c723c */ /* 0x042ff0000000180c */
[C---:B------:R-:W-:Y:S01]  /*c050*/  HMMA.16816.F32 R16, R160.reuse, R122, R16 ;  /* 0x0000007aa010723c */ /* 0x040fe20000001810 */
[----:B------:R-:W1:Y:S07]  /*c060*/  LDSM.16.M88.4 R120, [R189] ;  /* 0x00000000bd78783b */ /* 0x000e6e0000000200 */
[C---:B------:R-:W-:Y:S08]  /*c070*/  HMMA.16816.F32 R20, R160.reuse, R136, R20 ;  /* 0x00000088a014723c */ /* 0x040ff00000001814 */
[C---:B------:R-:W-:Y:S01]  /*c080*/  HMMA.16816.F32 R24, R160.reuse, R138, R24 ;  /* 0x0000008aa018723c */ /* 0x040fe20000001818 */
[----:B------:R-:W-:Y:S07]  /*c090*/  LDSM.16.M88.4 R136, [R203+0xb900] ;  /* 0x00b90000cb88783b */ /* 0x000fee0000000200 */
[C---:B----4-:R-:W-:Y:S08]  /*c0a0*/  HMMA.16816.F32 R28, R160.reuse, R144, R28 ;  /* 0x00000090a01c723c */ /* 0x050ff0000000181c */
[C---:B------:R-:W-:Y:S01]  /*c0b0*/  HMMA.16816.F32 R32, R160.reuse, R146, R32 ;  /* 0x00000092a020723c */ /* 0x040fe20000001820 */
[----:B------:R-:W-:Y:S07]  /*c0c0*/  LDSM.16.M88.4 R144, [R203+0xc100] ;  /* 0x00c10000cb90783b */ /* 0x000fee0000000200 */
[C---:B-----5:R-:W-:Y:S08]  /*c0d0*/  HMMA.16816.F32 R36, R160.reuse, R128, R36 ;  /* 0x00000080a024723c */ /* 0x060ff00000001824 */
[C---:B------:R-:W-:Y:S01]  /*c0e0*/  HMMA.16816.F32 R40, R160.reuse, R130, R40 ;  /* 0x00000082a028723c */ /* 0x040fe20000001828 */
[----:B------:R-:W4:Y:S07]  /*c0f0*/  LDSM.16.M88.4 R128, [R188] ;  /* 0x00000000bc80783b */ /* 0x000f2e0000000200 */
[C---:B------:R-:W-:Y:S08]  /*c100*/  HMMA.16816.F32 R44, R160.reuse, R152, R44 ;  /* 0x00000098a02c723c */ /* 0x040ff0000000182c */
[----:B------:R-:W-:Y:S01]  /*c110*/  HMMA.16816.F32 R48, R160, R154, R48 ;  /* 0x0000009aa030723c */ /* 0x000fe20000001830 */
[----:B------:R-:W-:Y:S07]  /*c120*/  LDSM.16.M88.4 R152, [R203+0xd100] ;  /* 0x00d10000cb98783b */ /* 0x000fee0000000200 */
[C---:B------:R-:W-:Y:S08]  /*c130*/  HMMA.16816.F32 R4, R168.reuse, R164, R4 ;  /* 0x000000a4a804723c */ /* 0x040ff00000001804 */
[C---:B------:R-:W-:Y:S01]  /*c140*/  HMMA.16816.F32 R8, R168.reuse, R166, R8 ;  /* 0x000000a6a808723c */ /* 0x040fe20000001808 */
[----:B------:R-:W-:Y:S07]  /*c150*/  LDSM.16.M88.4 R164, [R203+0xd900] ;  /* 0x00d90000cba4783b */ /* 0x000fee0000000200 */
[C---:B------:R-:W-:Y:S08]  /*c160*/  HMMA.16816.F32 R12, R168.reuse, R180, R12 ;  /* 0x000000b4a80c723c */ /* 0x040ff0000000180c */
[C---:B------:R-:W-:Y:S08]  /*c170*/  HMMA.16816.F32 R16, R168.reuse, R182, R16 ;  /* 0x000000b6a810723c */ /* 0x040ff00000001810 */
[C---:B--2---:R-:W-:Y:S08]  /*c180*/  HMMA.16816.F32 R20, R168.reuse, R132, R20 ;  /* 0x00000084a814723c */ /* 0x044ff00000001814 */
[C---:B------:R-:W-:Y:S01]  /*c190*/  HMMA.16816.F32 R24, R168.reuse, R134, R24 ;  /* 0x00000086a818723c */ /* 0x040fe20000001818 */
[----:B------:R-:W2:Y:S07]  /*c1a0*/  LDSM.16.M88.4 R132, [R203+0xb100] ;  /* 0x00b10000cb84783b */ /* 0x000eae0000000200 */
[C---:B---3--:R-:W-:Y:S08]  /*c1b0*/  HMMA.16816.F32 R28, R168.reuse, R116, R28 ;  /* 0x00000074a81c723c */ /* 0x048ff0000000181c */
[C---:B------:R-:W-:Y:S01]  /*c1c0*/  HMMA.16816.F32 R32, R168.reuse, R118, R32 ;  /* 0x00000076a820723c */ /* 0x040fe20000001820 */
[----:B------:R-:W3:Y:S07]  /*c1d0*/  LDSM.16.M88.4 R116, [R203+0xc900] ;  /* 0x00c90000cb74783b */ /* 0x000eee0000000200 */
[C---:B-1----:R-:W-:Y:S08]  /*c1e0*/  HMMA.16816.F32 R36, R168.reuse, R120, R36 ;  /* 0x00000078a824723c */ /* 0x042ff00000001824 */
[C---:B------:R-:W-:Y:S01]  /*c1f0*/  HMMA.16816.F32 R40, R168.reuse, R122, R40 ;  /* 0x0000007aa828723c */ /* 0x040fe20000001828 */
[----:B------:R-:W1:Y:S07]  /*c200*/  LDSM.16.M88.4 R120, [R194+0x3000] ;  /* 0x00300000c278783b */ /* 0x000e6e0000000200 */
[C---:B----4-:R-:W-:Y:S08]  /*c210*/  HMMA.16816.F32 R44, R168.reuse, R128, R44 ;  /* 0x00000080a82c723c */ /* 0x050ff0000000182c */
[----:B------:R-:W-:Y:S01]  /*c220*/  HMMA.16816.F32 R48, R168, R130, R48 ;  /* 0x00000082a830723c */ /* 0x000fe20000001830 */
[----:B------:R-:W4:Y:S07]  /*c230*/  LDSM.16.M88.4 R128, [R194+0x3800] ;  /* 0x00380000c280783b */ /* 0x000f2e0000000200 */
[C---:B--2---:R-:W-:Y:S08]  /*c240*/  HMMA.16816.F32 R4, R172.reuse, R132, R4 ;  /* 0x00000084ac04723c */ /* 0x044ff00000001804 */
[C---:B------:R-:W-:Y:S01]  /*c250*/  HMMA.16816.F32 R8, R172.reuse, R134, R8 ;  /* 0x00000086ac08723c */ /* 0x040fe20000001808 */
[----:B------:R-:W2:Y:S07]  /*c260*/  LDSM.16.M88.4 R132, [R194+0x4000] ;  /* 0x00400000c284783b */ /* 0x000eae0000000200 */
[C---:B------:R-:W-:Y:S08]  /*c270*/  HMMA.16816.F32 R12, R172.reuse, R136, R12 ;  /* 0x00000088ac0c723c */ /* 0x040ff0000000180c */
[C---:B------:R-:W-:Y:S08]  /*c280*/  HMMA.16816.F32 R16, R172.reuse, R138, R16 ;  /* 0x0000008aac10723c */ /* 0x040ff00000001810 */
[C---:B------:R-:W-:Y:S08]  /*c290*/  HMMA.16816.F32 R20, R172.reuse, R144, R20 ;  /* 0x00000090ac14723c */ /* 0x040ff00000001814 */
[C---:B------:R-:W-:Y:S08]  /*c2a0*/  HMMA.16816.F32 R24, R172.reuse, R146, R24 ;  /* 0x00000092ac18723c */ /* 0x040ff00000001818 */
[C---:B---3--:R-:W-:Y:S08]  /*c2b0*/  HMMA.16816.F32 R28, R172.reuse, R116, R28 ;  /* 0x00000074ac1c723c */ /* 0x048ff0000000181c */
[C---:B------:R-:W-:Y:S01]  /*c2c0*/  HMMA.16816.F32 R32, R172.reuse, R118, R32 ;  /* 0x00000076ac20723c */ /* 0x040fe20000001820 */
[----:B------:R-:W3:Y:S07]  /*c2d0*/  LDSM.16.M88.4 R116, [R194+0x4800] ;  /* 0x00480000c274783b */ /* 0x000eee0000000200 */
[C---:B------:R-:W-:Y:S08]  /*c2e0*/  HMMA.16816.F32 R36, R172.reuse, R152, R36 ;  /* 0x00000098ac24723c */ /* 0x040ff00000001824 */
[C---:B------:R-:W-:Y:S08]  /*c2f0*/  HMMA.16816.F32 R40, R172.reuse, R154, R40 ;  /* 0x0000009aac28723c */ /* 0x040ff00000001828 */
[C---:B------:R-:W-:Y:S08]  /*c300*/  HMMA.16816.F32 R44, R172.reuse, R164, R44 ;  /* 0x000000a4ac2c723c */ /* 0x040ff0000000182c */
[----:B------:R-:W-:Y:S08]  /*c310*/  HMMA.16816.F32 R48, R172, R166, R48 ;  /* 0x000000a6ac30723c */ /* 0x000ff00000001830 */
[C---:B-1----:R-:W-:Y:S08]  /*c320*/  HMMA.16816.F32 R4, R176.reuse, R120, R4 ;  /* 0x00000078b004723c */ /* 0x042ff00000001804 */
[C---:B------:R-:W-:Y:S01]  /*c330*/  HMMA.16816.F32 R8, R176.reuse, R122, R8 ;  /* 0x0000007ab008723c */ /* 0x040fe20000001808 */
[----:B------:R-:W1:Y:S07]  /*c340*/  LDSM.16.M88.4 R120, [R194+0x5000] ;  /* 0x00500000c278783b */ /* 0x000e6e0000000200 */
[C---:B----4-:R-:W-:Y:S07]  /*c350*/  HMMA.16816.F32 R12, R176.reuse, R128, R12 ;  /* 0x00000080b00c723c */ /* 0x050fee000000180c */
[----:B------:R-:W-:Y:S01]  /*c360*/  @P2 SHF.R.S32.HI R129, RZ, 0x1f, R0 ;  /* 0x0000001fff812819 */ /* 0x000fe20000011400 */
[C---:B------:R-:W-:Y:S04]  /*c370*/  HMMA.16816.F32 R16, R176.reuse, R130, R16 ;  /* 0x00000082b010723c */ /* 0x040fe80000001810 */
[----:B------:R-:W-:Y:S03]  /*c380*/  @P2 IMAD R129, R129, c[0x0][0x1e0], RZ ;  /* 0x0000780081812a24 */ /* 0x000fe600078e02ff */
[C---:B------:R-:W-:Y:S01]  /*c390*/  @P2 IMAD.WIDE.U32 R130, R0.reuse, c[0x0][0x1e0], RZ ;  /* 0x0000780000822a25 */ /* 0x040fe200078e00ff */
[C---:B--2---:R-:W-:Y:S04]  /*c3a0*/  HMMA.16816.F32 R20, R176.reuse, R132, R20 ;  /* 0x00000084b014723c */ /* 0x044fe80000001814 */
[----:B------:R-:W-:Y:S03]  /*c3b0*/  @P2 IMAD R129, R0, c[0x0][0x1e4], R129 ;  /* 0x0000790000812a24 */ /* 0x000fe600078e0281 */
[----:B------:R-:W-:Y:S01]  /*c3c0*/  @P2 IMAD.MOV.U32 R132, RZ, RZ, R210 ;  /* 0x000000ffff842224 */ /* 0x000fe200078e00d2 */
[C---:B------:R-:W-:Y:S04]  /*c3d0*/  HMMA.16816.F32 R24, R176.reuse, R134, R24 ;  /* 0x00000086b018723c */ /* 0x040fe80000001818 */
[----:B------:R-:W-:Y:S02]  /*c3e0*/  @P2 IMAD.MOV.U32 R133, RZ, RZ, R213 ;  /* 0x000000ffff852224 */ /* 0x000fe400078e00d5 */
[----:B------:R-:W-:Y:S02]  /*c3f0*/  @P2 IMAD.IADD R0, R131, 0x1, R129 ;  /* 0x0000000183002824 */ /* 0x000fe400078e0281 */
[----:B------:R-:W-:Y:S01]  /*c400*/  @P2 IMAD.WIDE.U32 R132, R130, 0x60, R132 ;  /* 0x0000006082842825 */ /* 0x000fe200078e0084 */
[C---:B---3--:R-:W-:Y:S01]  /*c410*/  HMMA.16816.F32 R28, R176.reuse, R116, R28 ;  /* 0x00000074b01c723c */ /* 0x048fe2000000181c */
[----:B------:R-:W2:Y:S01]  /*c420*/  LDSM.16.M88.4 R128, [R194+0x5800] ;  /* 0x00580000c280783b */ /* 0x000ea20000000200 */
[----:B------:R-:W-:Y:S04]  /*c430*/  DEPBAR.LE SB0, 0x0 ;  /* 0x000080000000791a */ /* 0x000fe80000000000 */
[----:B------:R-:W-:Y:S01]  /*c440*/  BAR.SYNC.DEFER_BLOCKING 0x0 ;  /* 0x0000000000007b1d */ /* 0x000fe20000010000 */
[----:B------:R-:W-:Y:S01]  /*c450*/  @P2 IMAD R0, R0, 0x60, RZ ;  /* 0x0000006000002824 */ /* 0x000fe200078e02ff */
[C---:B------:R-:W-:Y:S05]  /*c460*/  HMMA.16816.F32 R32, R176.reuse, R118, R32 ;  /* 0x00000076b020723c */ /* 0x040fea0000001820 */
[----:B------:R-:W-:Y:S02]  /*c470*/  @P2 IMAD.IADD R117, R133, 0x1, R0 ;  /* 0x0000000185752824 */ /* 0x000fe400078e0200 */
[----:B------:R-:W-:Y:S01]  /*c480*/  @P2 IMAD.SHL.U32 R116, R132, 0x2, RZ ;  /* 0x0000000284742824 */ /* 0x000fe200078e00ff */
[C---:B-1----:R-:W-:Y:S04]  /*c490*/  HMMA.16816.F32 R36, R176.reuse, R120, R36 ;  /* 0x00000078b024723c */ /* 0x042fe80000001824 */
[----:B------:R-:W-:Y:S02]  /*c4a0*/  @P2 IADD3 R118, P0, R116, c[0x0][0x1c8], RZ ;  /* 0x0000720074762a10 */ /* 0x000fe40007f1e0ff */
[----:B------:R-:W-:Y:S02]  /*c4b0*/  @P2 SHF.L.U64.HI R0, R132, 0x1, R117 ;  /* 0x0000000184002819 */ /* 0x000fe40000010275 */
[----:B------:R-:W-:Y:S01]  /*c4c0*/  @P2 IADD3 R132, P1, R116, 0x80, RZ ;  /* 0x0000008074842810 */ /* 0x000fe20007f3e0ff */
[C---:B------:R-:W-:Y:S03]  /*c4d0*/  HMMA.16816.F32 R40, R176.reuse, R122, R40 ;  /* 0x0000007ab028723c */ /* 0x040fe60000001828 */
[----:B------:R-:W-:Y:S02]  /*c4e0*/  @P2 IADD3.X R119, R0, c[0x0][0x1cc], RZ, P0, !PT ;  /* 0x0000730000772a10 */ /* 0x000fe400007fe4ff */
[----:B------:R-:W-:Y:S03]  /*c4f0*/  @P2 IADD3 R116, P0, R132, c[0x0][0x1c8], RZ ;  /* 0x0000720084742a10 */ /* 0x000fe60007f1e0ff */
[----:B------:R-:W-:Y:S01]  /*c500*/  @!PT LDS RZ, [RZ] ;  /* 0x00000000fffff984 */ /* 0x000fe20000000800 */
[----:B------:R-:W-:Y:S01]  /*c510*/  @!PT LDS RZ, [RZ] ;  /* 0x00000000fffff984 */ /* 0x000fe20000000800 */
[----:B------:R-:W-:Y:S01]  /*c520*/  @!PT LDS RZ, [RZ] ;  /* 0x00000000fffff984 */ /* 0x000fe20000000800 */
[----:B------:R1:W-:Y:S01]  /*c530*/  @P2 LDGSTS.E.BYPASS.LTC128B.128 [R208+0x8100], [R118.64], !P6 ;  /* 0x0810000076d02fae */ /* 0x0003e2000f101d4a */
[----:B------:R-:W-:Y:S03]  /*c540*/  @P2 IADD3.X R117, RZ, c[0x0][0x1cc], R0, P0, P1 ;  /* 0x00007300ff752a10 */ /* 0x000fe600007e2400 */
[----:B------:R-:W-:Y:S01]  /*c550*/  @P2 IADD3 R120, P0, R118, UR15, RZ ;  /* 0x0000000f76782c10 */ /* 0x000fe2000ff1e0ff */
[----:B------:R-:W-:Y:S01]  /*c560*/  IMAD.MOV.U32 R0, RZ, RZ, R209 ;  /* 0x000000ffff007224 */ /* 0x000fe200078e00d1 */
[----:B------:R3:W-:Y:S01]  /*c570*/  @P2 LDGSTS.E.BYPASS.LTC128B.128 [R208+0xb100], [R116.64], !P5 ;  /* 0x0b10000074d02fae */ /* 0x0007e2000e901d4a */
[----:B------:R-:W-:Y:S01]  /*c580*/  @P4 SHF.R.U32.HI R0, RZ, c[0x0][0x2cc], R185 ;  /* 0x0000b300ff004a19 */ /* 0x000fe200000116b9 */
[C---:B--2---:R-:W-:Y:S03]  /*c590*/  HMMA.16816.F32 R44, R176.reuse, R128, R44 ;  /* 0x00000080b02c723c */ /* 0x044fe6000000182c */
[----:B------:R-:W-:Y:S02]  /*c5a0*/  @P2 IADD3.X R121, R119, UR13, RZ, P0, !PT ;  /* 0x0000000d77792c10 */ /* 0x000fe400087fe4ff */
[C---:B------:R-:W-:Y:S02]  /*c5b0*/  @P2 IADD3 R134, P1, R120.reuse, UR15, RZ ;  /* 0x0000000f78862c10 */ /* 0x040fe4000ff3e0ff */
[----:B------:R-:W-:Y:S01]  /*c5c0*/  @P2 IADD3 R132, P0, R120, UR6, RZ ;  /* 0x0000000678842c10 */ /* 0x000fe2000ff1e0ff */
[----:B------:R2:W-:Y:S01]  /*c5d0*/  @P2 LDGSTS.E.BYPASS.LTC128B.128 [R208+0x9100], [R120.64], !P6 ;  /* 0x0910000078d02fae */ /* 0x0005e2000f101d4a */
[C---:B------:R-:W-:Y:S01]  /*c5e0*/  @P2 IADD3.X R135, R121.reuse, UR13, RZ, P1, !PT ;  /* 0x0000000d79872c10 */ /* 0x040fe20008ffe4ff */
[----:B------:R-:W-:Y:S03]  /*c5f0*/  HMMA.16816.F32 R48, R176, R130, R48 ;  /* 0x00000082b030723c */ /* 0x000fe60000001830 */
[----:B------:R2:W-:Y:S01]  /*c600*/  @P2 LDGSTS.E.BYPASS.LTC128B.128 [R208+0xc100], [R120.64+0x80], !P5 ;  /* 0x0c10008078d02fae */ /* 0x0005e2000e901d4a */
[----:B------:R-:W-:Y:S04]  /*c610*/  @P2 IADD3.X R133, R121, UR8, RZ, P0, !PT ;  /* 0x0000000879852c10 */ /* 0x000fe800087fe4ff */
[----:B------:R2:W-:Y:S05]  /*c620*/  @P2 LDGSTS.E.BYPASS.LTC128B.128 [R208+0xa100], [R134.64], !P6 ;  /* 0x0a10000086d02fae */ /* 0x0005ea000f101d4a */
[----:B------:R2:W-:Y:S01]  /*c630*/  @P2 LDGSTS.E.BYPASS.LTC128B.128 [R208+0xd100], [R132.64], !P5 ;  /* 0x0d10000084d02fae */ /* 0x0005e2000e901d4a */
[----:B---3--:R-:W-:Y:S04]  /*c640*/  IMAD R117, R184, -0x60, RZ ;  /* 0xffffffa0b8757824 */ /* 0x008fe800078e02ff */
[----:B-1----:R-:W1:Y:S01]  /*c650*/  SHFL.IDX PT, R118, R0, RZ, 0x1c1f ;  /* 0x001c1fff00767589 */ /* 0x002e6200000e0000 */
[----:B------:R-:W-:Y:S01]  /*c660*/  IMAD.IADD R119, R117, 0x1, -R214 ;  /* 0x0000000175777824 */ /* 0x000fe200078e0ad6 */
[----:B------:R-:W-:Y:S03]  /*c670*/  IADD3 R123, -R214, 0x1, R117 ;  /* 0x00000001d67b7810 */ /* 0x000fe60007ffe175 */
[----:B------:R-:W0:Y:S01]  /*c680*/  LDGDEPBAR ;  /* 0x00000000000079af */ /* 0x000e220000000000 */
[----:B------:R-:W-:Y:S04]  /*c690*/  IADD3 R123, R123, c[0x0][0x1d0], RZ ;  /* 0x000074007b7b7a10 */ /* 0x000fe80007ffe0ff */
[----:B------:R-:W-:Y:S04]  /*c6a0*/  IADD3 R123, R123, -c[0x0][0x168], RZ ;  /* 0x80005a007b7b7a10 */ /* 0x000fe80007ffe0ff */
[C---:B------:R-:W-:Y:S02]  /*c6b0*/  IADD3 R129, R123.reuse, c[0x0][0x328], RZ ;  /* 0x0000ca007b817a10 */ /* 0x040fe40007ffe0ff */
[----:B------:R-:W-:Y:S03]  /*c6c0*/  IADD3 R123, R123, UR7, RZ ;  /* 0x000000077b7b7c10 */ /* 0x000fe6000fffe0ff */
[--C-:B-1----:R-:W-:Y:S02]  /*c6d0*/  IMAD.IADD R131, R129, 0x1, R118.reuse ;  /* 0x0000000181837824 */ /* 0x102fe400078e0276 */
[----:B------:R-:W-:Y:S01]  /*c6e0*/  IMAD.IADD R116, R123, 0x1, R118 ;  /* 0x000000017b747824 */ /* 0x000fe200078e0276 */
[----:B------:R-:W-:-:S05]  /*c6f0*/  @!P3 BRA `(.L_x_188) ;  /* 0x000001800000b947 */ /* 0x000fca0003800000 */
[----:B--2---:R-:W-:Y:S01]  /*c700*/  IADD3 R118, R118, c[0x0][0x1d0], RZ ;  /* 0x0000740076767a10 */ /* 0x004fe20007ffe0ff */
        /* <DEDUP_REMOVED lines=13> */
.L_x_190:
[----:B------:R-:W-:Y:S04]  /*c7e0*/  MOV R118, c[0x0][0x32c] ;  /* 0x0000cb0000767a02 */ /* 0x000fe80000000f00 */
[----:B------:R-:W-:Y:S11]  /*c7f0*/  ISETP.NE.AND P0, PT, R118, 0x1, PT ;  /* 0x000000017600780c */ /* 0x000ff60003f05270 */
[----:B------:R-:W-:Y:S02]  /*c800*/  @!UPT UIADD3 URZ, URZ, URZ, URZ ;  /* 0x0000003f3f3ff290 */ /* 0x000fe4000fffe03f */
[----:B------:R-:W-:Y:S05]  /*c810*/  @P0 IMAD.HI.U32 R118, R120, c[0x0][0x330], RZ ;  /* 0x0000cc0078760a27 */ /* 0x000fea00078e00ff */
[----:B------:R-:W-:Y:S02]  /*c820*/  @P0 SHF.R.U32.HI R120, RZ, c[0x0][0x334], R118 ;  /* 0x0000cd00ff780a19 */ /* 0x000fe40000011676 */
.L_x_191:
[----:B------:R-:W-:Y:S05]  /*c830*/  BSYNC B0 ;  /* 0x0000000000007941 */ /* 0x000fea0003800000 */
.L_x_189:
[----:B------:R-:W-:Y:S05]  /*c840*/  IMAD R121, R120, c[0x0][0x32c], R119 ;  /* 0x0000cb0078797a24 */ /* 0x000fea00078e0277 */
[----:B------:R-:W-:Y:S02]  /*c850*/  IADD3 R118, R121, c[0x0][0x32c], RZ ;  /* 0x0000cb0079767a10 */ /* 0x000fe40007ffe0ff */
[----:B------:R-:W-:Y:S02]  /*c860*/  IMNMX R116, R116, R121, !PT ;  /* 0x0000007974747217 */ /* 0x000fe40007800200 */
[----:B------:R-:W-:Y:S02]  /*c870*/  IMNMX R131, R131, R118, PT ;  /* 0x0000007683837217 */ /* 0x000fe40003800200 */
.L_x_188:
[C---:B--2---:R-:W-:Y:S01]  /*c880*/  ISETP.GE.AND P0, PT, R117.reuse, 0x2, PT ;  /* 0x000000027500780c */ /* 0x044fe20003f06270 */
[----:B------:R-:W1:Y:S01]  /*c890*/  SHFL.IDX PT, R0, R0, 0x1, 0x1c1f ;  /* 0x003c1f0000007f89 */ /* 0x000e6200000e0000 */
[----:B------:R-:W-:Y:S02]  /*c8a0*/  ISETP.GE.AND P1, PT, R117, 0x9, PT ;  /* 0x000000097500780c */ /* 0x000fe40003f26270 */
[----:B------:R-:W-:Y:S02]  /*c8b0*/  LOP3.LUT R215, R215, 0xffefffff, RZ, 0xc0, !PT ;  /* 0xffefffffd7d77812 */ /* 0x000fe400078ec0ff */
[----:B------:R-:W-:Y:S07]  /*c8c0*/  ISETP.GE.AND P2, PT, R117, 0x59, PT ;  /* 0x000000597500780c */ /* 0x000fee0003f46270 */
[----:B------:R-:W-:Y:S02]  /*c8d0*/  @P0 LOP3.LUT R215, R215, 0x100000, RZ, 0xfc, !PT ;  /* 0x00100000d7d70812 */ /* 0x000fe400078efcff */
[C---:B------:R-:W-:Y:S02]  /*c8e0*/  ISETP.GT.AND P0, PT, R116.reuse, 0x1, !P0 ;  /* 0x000000017400780c */ /* 0x040fe40004704270 */
[----:B------:R-:W-:Y:S02]  /*c8f0*/  LOP3.LUT R215, R215, 0xfff7ffff, RZ, 0xc0, !PT ;  /* 0xfff7ffffd7d77812 */ /* 0x000fe400078ec0ff */
[----:B------:R-:W-:Y:S02]  /*c900*/  ISETP.LT.OR P0, PT, R131, 0x2, P0 ;  /* 0x000000028300780c */ /* 0x000fe40000701670 */
[----:B------:R-:W-:Y:S02]  /*c910*/  @P1 LOP3.LUT R215, R215, 0x80000, RZ, 0xfc, !PT ;  /* 0x00080000d7d71812 */ /* 0x000fe400078efcff */
[----:B------:R-:W-:Y:S02]  /*c920*/  FSEL R222, R5, -INF , !P0 ;  /* 0xff80000005de7808 */ /* 0x000fe40004000000 */
[----:B------:R-:W-:Y:S02]  /*c930*/  ISETP.GT.AND P0, PT, R116, 0x8, !P1 ;  /* 0x000000087400780c */ /* 0x000fe40004f04270 */
[----:B------:R-:W-:Y:S02]  /*c940*/  ISETP.GE.AND P1, PT, R117, 0xa, PT ;  /* 0x0000000a7500780c */ /* 0x000fe40003f26270 */
[----:B------:R-:W-:Y:S02]  /*c950*/  ISETP.LT.OR P0, PT, R131, 0x9, P0 ;  /* 0x000000098300780c */ /* 0x000fe40000701670 */
[----:B------:R-:W-:Y:S02]  /*c960*/  LOP3.LUT R215, R215, 0xfffbffff, RZ, 0xc0, !PT ;  /* 0xfffbffffd7d77812 */ /* 0x000fe400078ec0ff */
[----:B------:R-:W-:Y:S02]  /*c970*/  FSEL R220, R8, -INF , !P0 ;  /* 0xff80000008dc7808 */ /* 0x000fe40004000000 */
[C---:B------:R-:W-:Y:S04]  /*c980*/  ISETP.GT.AND P0, PT, R116.reuse, 0x9, !P1 ;  /* 0x000000097400780c */ /* 0x040fe80004f04270 */
        /* <DEDUP_REMOVED lines=11> */
[C---:B------:R-:W-:Y:S04]  /*ca40*/  ISETP.GT.AND P0, PT, R116.reuse, 0x11, !P1 ;  /* 0x000000117400780c */ /* 0x040fe80004f04270 */
        /* <DEDUP_REMOVED lines=10> */
[----:B------:R-:W-:Y:S01]  /*caf0*/  FSEL R130, R16, -INF , !P0 ;  /* 0xff80000010827808 */ /* 0x000fe20004000000 */
[--C-:B-1----:R-:W-:Y:S01]  /*cb00*/  IMAD.IADD R16, R123, 0x1, R0.reuse ;  /* 0x000000017b107824 */ /* 0x102fe200078e0200 */
        /* <DEDUP_REMOVED lines=83> */
[C---:B------:R-:W-:Y:S02]  /*d040*/  ISETP.GT.AND P0, PT, R116.reuse, 0x51, !P1 ;  /* 0x000000517400780c */ /* 0x040fe40004f04270 */
[----:B------:R-:W-:Y:S02]  /*d050*/  LOP3.LUT R215, R215, 0xfffffffe, RZ, 0xc0, !PT ;  /* 0xfffffffed7d77812 */ /* 0x000fe400078ec0ff */
[----:B------:R-:W-:Y:S04]  /*d060*/  ISETP.LT.OR P0, PT, R131, 0x52, P0 ;  /* 0x000000528300780c */ /* 0x000fe80000701670 */
[----:B------:R-:W-:Y:S02]  /*d070*/  FSEL R121, R45, -INF , !P0 ;  /* 0xff8000002d797808 */ /* 0x000fe40004000000 */
[----:B------:R-:W-:Y:S02]  /*d080*/  @P1 LOP3.LUT R215, R215, 0x1, RZ, 0xfc, !PT ;  /* 0x00000001d7d71812 */ /* 0x000fe400078efcff */
[----:B------:R-:W-:Y:S02]  /*d090*/  ISETP.GE.AND P1, PT, R117, 0x1, PT ;  /* 0x000000017500780c */ /* 0x000fe40003f26270 */
[----:B------:R-:W-:Y:S02]  /*d0a0*/  ISETP.GT.AND P0, PT, R116, 0x58, !P2 ;  /* 0x000000587400780c */ /* 0x000fe40005704270 */
[----:B------:R-:W-:Y:S02]  /*d0b0*/  LOP3.LUT R215, R215, 0xffdfffff, RZ, 0xc0, !PT ;  /* 0xffdfffffd7d77812 */ /* 0x000fe400078ec0ff */
[----:B------:R-:W-:Y:S04]  /*d0c0*/  ISETP.LT.OR P0, PT, R131, 0x59, P0 ;  /* 0x000000598300780c */ /* 0x000fe80000701670 */
[----:B------:R-:W-:Y:S02]  /*d0d0*/  FSEL R118, R48, -INF , !P0 ;  /* 0xff80000030767808 */ /* 0x000fe40004000000 */
[----:B------:R-:W-:Y:S02]  /*d0e0*/  ISETP.GT.AND P0, PT, R116, RZ, !P1 ;  /* 0x000000ff7400720c */ /* 0x000fe40004f04270 */
[----:B------:R-:W-:Y:S02]  /*d0f0*/  @P1 LOP3.LUT R215, R215, 0x200000, RZ, 0xfc, !PT ;  /* 0x00200000d7d71812 */ /* 0x000fe400078efcff */
[----:B------:R-:W-:Y:S02]  /*d100*/  ISETP.LT.OR P0, PT, R131, 0x1, P0 ;  /* 0x000000018300780c */ /* 0x000fe40000701670 */
[----:B------:R-:W-:Y:S02]  /*d110*/  ISETP.GE.AND P1, PT, R117, 0x5a, PT ;  /* 0x0000005a7500780c */ /* 0x000fe40003f26270 */
[----:B------:R-:W-:Y:S01]  /*d120*/  FSEL R12, R4, -INF , !P0 ;  /* 0xff800000040c7808 */ /* 0x000fe20004000000 */
[----:B------:R-:W-:Y:S01]  /*d130*/  IMAD.IADD R4, R129, 0x1, R0 ;  /* 0x0000000181047824 */ /* 0x000fe200078e0200 */
        /* <DEDUP_REMOVED lines=18> */
.L_x_194:
[----:B------:R-:W-:Y:S04]  /*d260*/  MOV R0, c[0x0][0x32c] ;  /* 0x0000cb0000007a02 */ /* 0x000fe80000000f00 */
[----:B------:R-:W-:Y:S11]  /*d270*/  ISETP.NE.AND P0, PT, R0, 0x1, PT ;  /* 0x000000010000780c */ /* 0x000ff60003f05270 */
[----:B------:R-:W-:Y:S02]  /*d280*/  @!UPT UIADD3 URZ, URZ, URZ, URZ ;  /* 0x0000003f3f3ff290 */ /* 0x000fe4000fffe03f */
[----:B------:R-:W-:Y:S05]  /*d290*/  @P0 IMAD.HI.U32 R0, R20, c[0x0][0x330], RZ ;  /* 0x0000cc0014000a27 */ /* 0x000fea00078e00ff */
[----:B------:R-:W-:Y:S02]  /*d2a0*/  @P0 SHF.R.U32.HI R20, RZ, c[0x0][0x334], R0 ;  /* 0x0000cd00ff140a19 */ /* 0x000fe40000011600 */
.L_x_195:
[----:B------:R-:W-:Y:S05]  /*d2b0*/  BSYNC B0 ;  /* 0x0000000000007941 */ /* 0x000fea0003800000 */
.L_x_193:
[----:B------:R-:W-:Y:S05]  /*d2c0*/  IMAD R119, R20, c[0x0][0x32c], R119 ;  /* 0x0000cb0014777a24 */ /* 0x000fea00078e0277 */
[----:B------:R-:W-:Y:S02]  /*d2d0*/  IADD3 R5, R119, c[0x0][0x32c], RZ ;  /* 0x0000cb0077057a10 */ /* 0x000fe40007ffe0ff */
[----:B------:R-:W-:Y:S02]  /*d2e0*/  IMNMX R16, R16, R119, !PT ;  /* 0x0000007710107217 */ /* 0x000fe40007800200 */
[----:B------:R-:W-:Y:S02]  /*d2f0*/  IMNMX R4, R4, R5, PT ;  /* 0x0000000504047217 */ /* 0x000fe40003800200 */
.L_x_192:
[C---:B------:R-:W-:Y:S02]  /*d300*/  LOP3.LUT P0, RZ, R215.reuse, 0x200000, RZ, 0xc0, !PT ;  /* 0x00200000d7ff7812 */ /* 0x040fe4000780c0ff */
[C---:B------:R-:W-:Y:S02]  /*d310*/  ISETP.GT.AND P2, PT, R16.reuse, 0x58, !P2 ;  /* 0x000000581000780c */ /* 0x040fe40005744270 */
[C---:B------:R-:W-:Y:S02]  /*d320*/  ISETP.GT.AND P0, PT, R16.reuse, RZ, !P0 ;  /* 0x000000ff1000720c */ /* 0x040fe40004704270 */
[----:B------:R-:W-:Y:S02]  /*d330*/  ISETP.GT.AND P1, PT, R16, 0x59, !P1 ;  /* 0x000000591000780c */ /* 0x000fe40004f24270 */
[C---:B------:R-:W-:Y:S02]  /*d340*/  ISETP.LT.OR P0, PT, R4.reuse, 0x1, P0 ;  /* 0x000000010400780c */ /* 0x040fe40000701670 */
[----:B------:R-:W-:Y:S02]  /*d350*/  ISETP.LT.OR P2, PT, R4, 0x59, P2 ;  /* 0x000000590400780c */ /* 0x000fe40001741670 */
[----:B------:R-:W-:Y:S02]  /*d360*/  FSEL R21, R6, -INF , !P0 ;  /* 0xff80000006157808 */ /* 0x000fe40004000000 */
[----:B------:R-:W-:Y:S02]  /*d370*/  LOP3.LUT P0, RZ, R215, 0x100000, RZ, 0xc0, !PT ;  /* 0x00100000d7ff7812 */ /* 0x000fe4000780c0ff */
[----:B------:R-:W-:Y:S02]  /*d380*/  FMNMX.FTZ R0, R21, R2, !PT ;  /* 0x0000000215007209 */ /* 0x000fe40007810000 */
[----:B------:R-:W-:Y:S02]  /*d390*/  ISETP.GT.AND P0, PT, R16, 0x1, !P0 ;  /* 0x000000011000780c */ /* 0x000fe40004704270 */
[C---:B------:R-:W-:Y:S02]  /*d3a0*/  ISETP.LT.OR P1, PT, R4.reuse, 0x5a, P1 ;  /* 0x0000005a0400780c */ /* 0x040fe40000f21670 */
[----:B------:R-:W-:Y:S02]  /*d3b0*/  ISETP.LT.OR P0, PT, R4, 0x2, P0 ;  /* 0x000000020400780c */ /* 0x000fe40000701670 */
[----:B------:R-:W-:Y:S02]  /*d3c0*/  FSEL R117, R50, -INF , !P2 ;  /* 0xff80000032757808 */ /* 0x000fe40005000000 */
[----:B------:R-:W-:Y:S02]  /*d3d0*/  FSEL R17, R7, -INF , !P0 ;  /* 0xff80000007117808 */ /* 0x000fe40004000000 */
[C---:B------:R-:W-:Y:S02]  /*d3e0*/  LOP3.LUT P0, RZ, R215.reuse, 0x80000, RZ, 0xc0, !PT ;  /* 0x00080000d7ff7812 */ /* 0x040fe4000780c0ff */
        /* <DEDUP_REMOVED lines=85> */
[----:B------:R-:W1:Y:S01]  /*d940*/  SHFL.BFLY PT, R6, R5, 0x2, 0x1f ;  /* 0x0c401f0005067f89 */ /* 0x000e6200000e0000 */
[----:B------:R-:W-:Y:S02]  /*d950*/  FMNMX.FTZ R0, R223, R0, !PT ;  /* 0x00000000df007209 */ /* 0x000fe40007810000 */
[----:B------:R-:W-:Y:S02]  /*d960*/  ISETP.GT.AND P0, PT, R16, 0x38, !P0 ;  /* 0x000000381000780c */ /* 0x000fe40004704270 */
[----:B------:R-:W-:Y:S02]  /*d970*/  FSEL R13, R51, -INF , !P1 ;  /* 0xff800000330d7808 */ /* 0x000fe40004800000 */
[----:B------:R-:W-:Y:S01]  /*d980*/  ISETP.LT.OR P0, PT, R4, 0x39, P0 ;  /* 0x000000390400780c */ /* 0x000fe20000701670 */
[----:B------:R-:W-:Y:S03]  /*d990*/  LDSM.16.MT88.4 R28, [R201+0x100] ;  /* 0x00010000c91c783b */ /* 0x000fe60000004200 */
        /* <DEDUP_REMOVED lines=14> */
[----:B------:R-:W-:Y:S02]  /*da80*/  ISETP.LT.OR P0, PT, R4, 0x42, P0 ;  /* 0x000000420400780c */ /* 0x000fe40000701670 */
[----:B-1----:R-:W-:Y:S02]  /*da90*/  FMNMX.FTZ R6, R5, R6, !PT ;  /* 0x0000000605067209 */ /* 0x002fe40007810000 */
[----:B------:R-:W-:Y:S02]  /*daa0*/  FSEL R145, R39, -INF , !P0 ;  /* 0xff80000027917808 */ /* 0x000fe40004000000 */
[----:B------:R-:W-:Y:S01]  /*dab0*/  LOP3.LUT P0, RZ, R215, 0x8, RZ, 0xc0, !PT ;  /* 0x00000008d7ff7812 */ /* 0x000fe2000780c0ff */
[----:B------:R-:W1:Y:S01]  /*dac0*/  SHFL.BFLY PT, R15, R6, 0x1, 0x1f ;  /* 0x0c201f00060f7f89 */ /* 0x000e6200000e0000 */
        /* <DEDUP_REMOVED lines=18> */
[----:B------:R-:W-:Y:S04]  /*dbf0*/  FSEL R119, R47, -INF , !P0 ;  /* 0xff8000002f777808 */ /* 0x000fe80004000000 */
[----:B------:R-:W-:Y:S04]  /*dc00*/  FMNMX.FTZ R0, R119, R0, !PT ;  /* 0x0000000077007209 */ /* 0x000fe80007810000 */
[----:B------:R-:W-:Y:S04]  /*dc10*/  FMNMX.FTZ R0, R117, R0, !PT ;  /* 0x0000000075007209 */ /* 0x000fe80007810000 */
[----:B------:R-:W-:Y:S02]  /*dc20*/  FMNMX.FTZ R7, R13, R0, !PT ;  /* 0x000000000d077209 */ /* 0x000fe40007810000 */
[----:B-1----:R-:W-:Y:S03]  /*dc30*/  FMNMX.FTZ R0, R6, R15, !PT ;  /* 0x0000000f06007209 */ /* 0x002fe60007810000 */
[----:B------:R-:W1:Y:S01]  /*dc40*/  SHFL.BFLY PT, R4, R7, 0x2, 0x1f ;  /* 0x0c401f0007047f89 */ /* 0x000e6200000e0000 */
[C---:B------:R-:W-:Y:S01]  /*dc50*/  FSETP.NEU.FTZ.AND P0, PT, R0.reuse, -INF , PT ;  /* 0xff8000000000780b */ /* 0x040fe20003f1d000 */
[C---:B------:R-:W-:Y:S03]  /*dc60*/  FMUL.FTZ R131, R0.reuse, c[0x0][0x2d0] ;  /* 0x0000b40000837a20 */ /* 0x040fe60000410000 */
[----:B------:R-:W-:Y:S02]  /*dc70*/  FSEL R6, R0, RZ, P0 ;  /* 0x000000ff00067208 */ /* 0x000fe40000000000 */
[----:B------:R-:W-:Y:S03]  /*dc80*/  FSEL R131, R131, RZ, P0 ;  /* 0x000000ff83837208 */ /* 0x000fe60000000000 */
[----:B------:R-:W-:Y:S02]  /*dc90*/  FADD.FTZ R3, -R6, R3 ;  /* 0x0000000306037221 */ /* 0x000fe40000010100 */
        /* <DEDUP_REMOVED lines=8> */
[--C-:B------:R-:W-:Y:S02]  /*dd20*/  FFMA.FTZ R120, R120, c[0x0][0x2d0], -R131.reuse ;  /* 0x0000b40078787a23 */ /* 0x100fe40000010883 */
[--C-:B------:R-:W-:Y:S02]  /*dd30*/  FFMA.FTZ R128, R128, c[0x0][0x2d0], -R131.reuse ;  /* 0x0000b40080807a23 */ /* 0x100fe40000010883 */
[----:B------:R-:W1:Y:S01]  /*dd40*/  SHFL.BFLY PT, R4, R5, 0x1, 0x1f ;  /* 0x0c201f0005047f89 */ /* 0x000e6200000e0000 */
        /* <DEDUP_REMOVED lines=8> */
[--C-:B------:R-:W-:Y:S02]  /*ddd0*/  FFMA.FTZ R146, R146, c[0x0][0x2d0], -R131.reuse ;  /* 0x0000b40092927a23 */ /* 0x100fe40000010883 */
[--C-:B------:R-:W-:Y:S02]  /*dde0*/  FFMA.FTZ R134, R134, c[0x0][0x2d0], -R131.reuse ;  /* 0x0000b40086867a23 */ /* 0x100fe40000010883 */
[--C-:B------:R-:W-:Y:S02]  /*ddf0*/  FFMA.FTZ R122, R122, c[0x0][0x2d0], -R131.reuse ;  /* 0x0000b4007a7a7a23 */ /* 0x100fe40000010883 */
[--C-:B------:R-:W-:Y:S01]  /*de00*/  FFMA.FTZ R121, R121, c[0x0][0x2d0], -R131.reuse ;  /* 0x0000b40079797a23 */ /* 0x100fe20000010883 */
[----:B------:R-:W3:Y:S01]  /*de10*/  MUFU.EX2 R45, R45 ;  /* 0x0000002d002d7308 */ /* 0x000ee20000000800 */
[--C-:B------:R-:W-:Y:S01]  /*de20*/  FFMA.FTZ R118, R118, c[0x0][0x2d0], -R131.reuse ;  /* 0x0000b40076767a23 */ /* 0x100fe20000010883 */
[----:B-1----:R-:W-:Y:S01]  /*de30*/  FMNMX.FTZ R12, R5, R4, !PT ;  /* 0x00000004050c7209 */ /* 0x002fe20007810000 */
[----:B------:R-:W-:Y:S01]  /*de40*/  FMUL.FTZ R4, R3, c[0x0][0x2d0] ;  /* 0x0000b40003047a20 */ /* 0x000fe20000410000 */
[----:B--2---:R-:W-:Y:S02]  /*de50*/  F2FP.PACK_AB R16, R15, R44 ;  /* 0x0000002c0f10723e */ /* 0x004fe400000000ff */
[C---:B------:R-:W-:Y:S01]  /*de60*/  FSETP.NEU.FTZ.AND P0, PT, R12.reuse, -INF , PT ;  /* 0xff8000000c00780b */ /* 0x040fe20003f1d000 */
[C---:B------:R-:W-:Y:S03]  /*de70*/  FMUL.FTZ R50, R12.reuse, c[0x0][0x2d0] ;  /* 0x0000b4000c327a20 */ /* 0x040fe60000410000 */
[----:B------:R-:W1:Y:S01]  /*de80*/  MUFU.EX2 R3, R4 ;  /* 0x0000000400037308 */ /* 0x000e620000000800 */
[----:B------:R-:W-:Y:S02]  /*de90*/  FSEL R5, R12, RZ, P0 ;  /* 0x000000ff0c057208 */ /* 0x000fe40000000000 */
[----:B------:R-:W-:Y:S02]  /*dea0*/  FSEL R50, R50, RZ, P0 ;  /* 0x000000ff32327208 */ /* 0x000fe40000000000 */
[----:B------:R-:W-:Y:S01]  /*deb0*/  ISETP.GT.AND P0, PT, R184, R207, PT ;  /* 0x000000cfb800720c */ /* 0x000fe20003f04270 */
[----:B------:R-:W-:Y:S02]  /*dec0*/  FADD.FTZ R5, -R5, R2 ;  /* 0x0000000205057221 */ /* 0x000fe40000010100 */
[--C-:B------:R-:W-:Y:S02]  /*ded0*/  FFMA.FTZ R49, R21, c[0x0][0x2d0], -R50.reuse ;  /* 0x0000b40015317a23 */ /* 0x100fe40000010832 */
[----:B------:R-:W2:Y:S01]  /*dee0*/  LDSM.16.MT88.4 R20, [R204+0x100] ;  /* 0x00010000cc14783b */ /* 0x000ea20000004200 */
[--C-:B------:R-:W-:Y:S01]  /*def0*/  FFMA.FTZ R47, R9, c[0x0][0x2d0], -R50.reuse ;  /* 0x0000b400092f7a23 */ /* 0x100fe20000010832 */
[----:B------:R-:W-:Y:S01]  /*df00*/  MUFU.EX2 R51, R51 ;  /* 0x0000003300337308 */ /* 0x000fe20000000800 */
[--C-:B------:R-:W-:Y:S01]  /*df10*/  FFMA.FTZ R46, R11, c[0x0][0x2d0], -R50.reuse ;  /* 0x0000b4000b2e7a23 */ /* 0x100fe20000010832 */
[----:B---3--:R-:W-:Y:S01]  /*df20*/  F2FP.PACK_AB R18, R45, R14 ;  /* 0x0000000e2d12723e */ /* 0x008fe200000000ff */
[--C-:B------:R-:W-:Y:S02]  /*df30*/  FFMA.FTZ R48, R17, c[0x0][0x2d0], -R50.reuse ;  /* 0x0000b40011307a23 */ /* 0x100fe40000010832 */
[----:B------:R-:W-:Y:S02]  /*df40*/  FMUL.FTZ R2, R5, c[0x0][0x2d0] ;  /* 0x0000b40005027a20 */ /* 0x000fe40000410000 */
[--C-:B------:R-:W-:Y:S02]  /*df50*/  FFMA.FTZ R132, R37, c[0x0][0x2d0], -R50.reuse ;  /* 0x0000b40025847a23 */ /* 0x100fe40000010832 */
[----:B------:R-:W-:Y:S01]  /*df60*/  LDSM.16.MT88.4 R36, [R200+0x900] ;  /* 0x00090000c824783b */ /* 0x000fe20000004200 */
[----:B------:R-:W-:Y:S01]  /*df70*/  MUFU.EX2 R49, R49 ;  /* 0x0000003100317308 */ /* 0x000fe20000000800 */
[--C-:B------:R-:W-:Y:S02]  /*df80*/  FFMA.FTZ R130, R135, c[0x0][0x2d0], -R50.reuse ;  /* 0x0000b40087827a23 */ /* 0x100fe40000010832 */
[C---:B-1----:R-:W-:Y:S02]  /*df90*/  FMUL.FTZ R4, R3.reuse, R112 ;  /* 0x0000007003047220 */ /* 0x042fe40000410000 */
[C---:B------:R-:W-:Y:S02]  /*dfa0*/  FMUL.FTZ R5, R3.reuse, R113 ;  /* 0x0000007103057220 */ /* 0x040fe40000410000 */
[C---:B------:R-:W-:Y:S02]  /*dfb0*/  FMUL.FTZ R8, R3.reuse, R108 ;  /* 0x0000006c03087220 */ /* 0x040fe40000410000 */
[C---:B------:R-:W-:Y:S01]  /*dfc0*/  FMUL.FTZ R9, R3.reuse, R109 ;  /* 0x0000006d03097220 */ /* 0x040fe20000410000 */
[----:B------:R-:W1:Y:S01]  /*dfd0*/  MUFU.EX2 R2, R2 ;  /* 0x0000000200027308 */ /* 0x000e620000000800 */
[C---:B------:R-:W-:Y:S02]  /*dfe0*/  FMUL.FTZ R68, R3.reuse, R68 ;  /* 0x0000004403447220 */ /* 0x040fe40000410000 */
[C---:B------:R-:W-:Y:S02]  /*dff0*/  FMUL.FTZ R69, R3.reuse, R69 ;  /* 0x0000004503457220 */ /* 0x040fe40000410000 */
[C---:B------:R-:W-:Y:S02]  /*e000*/  FMUL.FTZ R72, R3.reuse, R72 ;  /* 0x0000004803487220 */ /* 0x040fe40000410000 */
[C---:B------:R-:W-:Y:S02]  /*e010*/  FMUL.FTZ R73, R3.reuse, R73 ;  /* 0x0000004903497220 */ /* 0x040fe40000410000 */
[C---:B------:R-:W-:Y:S01]  /*e020*/  FMUL.FTZ R76, R3.reuse, R76 ;  /* 0x0000004c034c7220 */ /* 0x040fe20000410000 */
[----:B------:R-:W3:Y:S01]  /*e030*/  MUFU.EX2 R48, R48 ;  /* 0x0000003000307308 */ /* 0x000ee20000000800 */
[C---:B------:R-:W-:Y:S02]  /*e040*/  FMUL.FTZ R77, R3.reuse, R77 ;  /* 0x0000004d034d7220 */ /* 0x040fe40000410000 */
[C---:B------:R-:W-:Y:S02]  /*e050*/  FMUL.FTZ R80, R3.reuse, R80 ;  /* 0x0000005003507220 */ /* 0x040fe40000410000 */
[C---:B------:R-:W-:Y:S02]  /*e060*/  FMUL.FTZ R81, R3.reuse, R81 ;  /* 0x0000005103517220 */ /* 0x040fe40000410000 */
[C---:B------:R-:W-:Y:S02]  /*e070*/  FMUL.FTZ R84, R3.reuse, R84 ;  /* 0x0000005403547220 */ /* 0x040fe40000410000 */
[----:B------:R-:W-:Y:S01]  /*e080*/  FMUL.FTZ R85, R3, R85 ;  /* 0x0000005503557220 */ /* 0x000fe20000410000 */
[----:B------:R-:W-:Y:S01]  /*e090*/  MUFU.EX2 R47, R47 ;  /* 0x0000002f002f7308 */ /* 0x000fe20000000800 */
[--C-:B------:R-:W-:Y:S02]  /*e0a0*/  FFMA.FTZ R135, R33, c[0x0][0x2d0], -R50.reuse ;  /* 0x0000b40021877a23 */ /* 0x100fe40000010832 */
[----:B------:R-:W-:Y:S01]  /*e0b0*/  LDSM.16.MT88.4 R32, [R201+0x900] ;  /* 0x00090000c920783b */ /* 0x000fe20000004200 */
[C---:B-1----:R-:W-:Y:S02]  /*e0c0*/  FMUL.FTZ R6, R2.reuse, R114 ;  /* 0x0000007202067220 */ /* 0x042fe40000410000 */
[C---:B------:R-:W-:Y:S02]  /*e0d0*/  FMUL.FTZ R7, R2.reuse, R115 ;  /* 0x0000007302077220 */ /* 0x040fe40000410000 */
[C---:B------:R-:W-:Y:S02]  /*e0e0*/  FMUL.FTZ R10, R2.reuse, R110 ;  /* 0x0000006e020a7220 */ /* 0x040fe40000410000 */
[----:B------:R-:W1:Y:S01]  /*e0f0*/  MUFU.EX2 R46, R46 ;  /* 0x0000002e002e7308 */ /* 0x000e620000000800 */
[C---:B------:R-:W-:Y:S02]  /*e100*/  FMUL.FTZ R11, R2.reuse, R111 ;  /* 0x0000006f020b7220 */ /* 0x040fe40000410000 */
[----:B------:R-:W-:Y:S01]  /*e110*/  FMUL.FTZ R70, R2, R70 ;  /* 0x0000004602467220 */ /* 0x000fe20000410000 */
[----:B---3--:R-:W-:Y:S01]  /*e120*/  F2FP.PACK_AB R17, R48, R49 ;  /* 0x000000313011723e */ /* 0x008fe200000000ff */
[C---:B------:R-:W-:Y:S01]  /*e130*/  FMUL.FTZ R71, R2.reuse, R71 ;  /* 0x0000004702477220 */ /* 0x040fe20000410000 */
[----:B------:R-:W-:Y:S01]  /*e140*/  LDSM.16.MT88.4 R108, [R204+0x2900] ;  /* 0x00290000cc6c783b */ /* 0x000fe20000004200 */
[C---:B------:R-:W-:Y:S02]  /*e150*/  FMUL.FTZ R74, R2.reuse, R74 ;  /* 0x0000004a024a7220 */ /* 0x040fe40000410000 */
[C---:B------:R-:W-:Y:S01]  /*e160*/  FMUL.FTZ R75, R2.reuse, R75 ;  /* 0x0000004b024b7220 */ /* 0x040fe20000410000 */
[----:B------:R-:W3:Y:S01]  /*e170*/  MUFU.EX2 R120, R120 ;  /* 0x0000007800787308 */ /* 0x000ee20000000800 */
[C---:B------:R-:W-:Y:S02]  /*e180*/  FMUL.FTZ R78, R2.reuse, R78 ;  /* 0x0000004e024e7220 */ /* 0x040fe40000410000 */
[C---:B------:R-:W-:Y:S02]  /*e190*/  FMUL.FTZ R79, R2.reuse, R79 ;  /* 0x0000004f024f7220 */ /* 0x040fe40000410000 */
[C---:B------:R-:W-:Y:S02]  /*e1a0*/  FMUL.FTZ R82, R2.reuse, R82 ;  /* 0x0000005202527220 */ /* 0x040fe40000410000 */
[C---:B------:R-:W-:Y:S02]  /*e1b0*/  FMUL.FTZ R83, R2.reuse, R83 ;  /* 0x0000005302537220 */ /* 0x040fe40000410000 */
[C---:B------:R-:W-:Y:S01]  /*e1c0*/  FMUL.FTZ R86, R2.reuse, R86 ;  /* 0x0000005602567220 */ /* 0x040fe20000410000 */
[----:B------:R-:W-:Y:S01]  /*e1d0*/  MUFU.EX2 R123, R123 ;  /* 0x0000007b007b7308 */ /* 0x000fe20000000800 */
[----:B------:R-:W-:Y:S02]  /*e1e0*/  FMUL.FTZ R87, R2, R87 ;  /* 0x0000005702577220 */ /* 0x000fe40000410000 */
[C---:B------:R-:W-:Y:S01]  /*e1f0*/  FMUL.FTZ R88, R3.reuse, R88 ;  /* 0x0000005803587220 */ /* 0x040fe20000410000 */
[----:B-1----:R-:W-:Y:S01]  /*e200*/  F2FP.PACK_AB R19, R46, R47 ;  /* 0x0000002f2e13723e */ /* 0x002fe200000000ff */
[C---:B------:R-:W-:Y:S02]  /*e210*/  FMUL.FTZ R89, R3.reuse, R89 ;  /* 0x0000005903597220 */ /* 0x040fe40000410000 */
[C---:B------:R-:W-:Y:S02]  /*e220*/  FMUL.FTZ R90, R2.reuse, R90 ;  /* 0x0000005a025a7220 */ /* 0x040fe40000410000 */
[C---:B------:R-:W-:Y:S01]  /*e230*/  FMUL.FTZ R91, R2.reuse, R91 ;  /* 0x0000005b025b7220 */ /* 0x040fe20000410000 */
[----:B------:R-:W1:Y:S01]  /*e240*/  MUFU.EX2 R128, R128 ;  /* 0x0000008000807308 */ /* 0x000e620000000800 */
[C---:B--2---:R-:W-:Y:S05]  /*e250*/  HMMA.16816.F32 R4, R16.reuse, R20, R4 ;  /* 0x000000141004723c */ /* 0x044fea0000001804 */
[C---:B------:R-:W-:Y:S02]  /*e260*/  FMUL.FTZ R92, R3.reuse, R92 ;  /* 0x0000005c035c7220 */ /* 0x040fe40000410000 */
[C---:B------:R-:W-:Y:S01]  /*e270*/  FMUL.FTZ R93, R3.reuse, R93 ;  /* 0x0000005d035d7220 */ /* 0x040fe20000410000 */
[C---:B------:R-:W-:Y:S01]  /*e280*/  HMMA.16816.F32 R8, R16.reuse, R22, R8 ;  /* 0x000000161008723c */ /* 0x040fe20000001808 */
[----:B------:R-:W2:Y:S01]  /*e290*/  LDSM.16.MT88.4 R20, [R200+0x100] ;  /* 0x00010000c814783b */ /* 0x000ea20000004200 */
[----:B------:R-:W-:Y:S02]  /*e2a0*/  MUFU.EX2 R130, R130 ;  /* 0x0000008200827308 */ /* 0x000fe40000000800 */
[C---:B------:R-:W-:Y:S02]  /*e2b0*/  FMUL.FTZ R94, R2.reuse, R94 ;  /* 0x0000005e025e7220 */ /* 0x040fe40000410000 */
[C---:B------:R-:W-:Y:S02]  /*e2c0*/  FMUL.FTZ R95, R2.reuse, R95 ;  /* 0x0000005f025f7220 */ /* 0x040fe40000410000 */
[C---:B------:R-:W-:Y:S04]  /*e2d0*/  HMMA.16816.F32 R68, R16.reuse, R24, R68 ;  /* 0x000000181044723c */ /* 0x040fe80000001844 */
[C---:B------:R-:W-:Y:S01]  /*e2e0*/  FMUL.FTZ R96, R3.reuse, R96 ;  /* 0x0000006003607220 */ /* 0x040fe20000410000 */
[----:B------:R-:W-:Y:S01]  /*e2f0*/  MUFU.EX2 R132, R132 ;  /* 0x0000008400847308 */ /* 0x000fe20000000800 */
[C---:B------:R-:W-:Y:S02]  /*e300*/  FMUL.FTZ R97, R3.reuse, R97 ;  /* 0x0000006103617220 */ /* 0x040fe40000410000 */
[C---:B------:R-:W-:Y:S01]  /*e310*/  HMMA.16816.F32 R72, R16.reuse, R26, R72 ;  /* 0x0000001a1048723c */ /* 0x040fe20000001848 */
[----:B------:R-:W4:Y:S03]  /*e320*/  LDSM.16.MT88.4 R24, [R204+0x3100] ;  /* 0x00310000cc18783b */ /* 0x000f260000004200 */
[C---:B------:R-:W-:Y:S02]  /*e330*/  FMUL.FTZ R98, R2.reuse, R98 ;  /* 0x0000006202627220 */ /* 0x040fe40000410000 */
[C---:B------:R-:W-:Y:S01]  /*e340*/  FMUL.FTZ R99, R2.reuse, R99 ;  /* 0x0000006302637220 */ /* 0x040fe20000410000 */
[----:B------:R-:W-:Y:S01]  /*e350*/  MUFU.EX2 R135, R135 ;  /* 0x0000008700877308 */ /* 0x000fe20000000800 */
[C---:B------:R-:W-:Y:S04]  /*e360*/  HMMA.16816.F32 R76, R16.reuse, R28, R76 ;  /* 0x0000001c104c723c */ /* 0x040fe8000000184c */
[C---:B------:R-:W-:Y:S02]  /*e370*/  FMUL.FTZ R100, R3.reuse, R100 ;  /* 0x0000006403647220 */ /* 0x040fe40000410000 */
[C---:B------:R-:W-:Y:S02]  /*e380*/  FMUL.FTZ R101, R3.reuse, R101 ;  /* 0x0000006503657220 */ /* 0x040fe40000410000 */
[C---:B------:R-:W-:Y:S01]  /*e390*/  HMMA.16816.F32 R80, R16.reuse, R30, R80 ;  /* 0x0000001e1050723c */ /* 0x040fe20000001850 */
[----:B------:R-:W5:Y:S01]  /*e3a0*/  LDSM.16.MT88.4 R28, [R202+0x3100] ;  /* 0x00310000ca1c783b */ /* 0x000f620000004200 */
[----:B------:R-:W-:Y:S02]  /*e3b0*/  MUFU.EX2 R147, R147 ;  /* 0x0000009300937308 */ /* 0x000fe40000000800 */
[C---:B------:R-:W-:Y:S02]  /*e3c0*/  FMUL.FTZ R102, R2.reuse, R102 ;  /* 0x0000006602667220 */ /* 0x040fe40000410000 */
[C---:B------:R-:W-:Y:S02]  /*e3d0*/  FMUL.FTZ R103, R2.reuse, R103 ;  /* 0x0000006702677220 */ /* 0x040fe40000410000 */
[C---:B------:R-:W-:Y:S01]  /*e3e0*/  FMUL.FTZ R104, R3.reuse, R104 ;  /* 0x0000006803687220 */ /* 0x040fe20000410000 */
[C---:B--2---:R-:W-:Y:S03]  /*e3f0*/  HMMA.16816.F32 R84, R16.reuse, R20, R84 ;  /* 0x000000141054723c */ /* 0x044fe60000001854 */
[C---:B------:R-:W-:Y:S01]  /*e400*/  FMUL.FTZ R105, R3.reuse, R105 ;  /* 0x0000006903697220 */ /* 0x040fe20000410000 */
[----:B------:R-:W-:Y:S01]  /*e410*/  MUFU.EX2 R136, R136 ;  /* 0x0000008800887308 */ /* 0x000fe20000000800 */
[C---:B------:R-:W-:Y:S02]  /*e420*/  FMUL.FTZ R106, R2.reuse, R106 ;  /* 0x0000006a026a7220 */ /* 0x040fe40000410000 */
[C---:B------:R-:W-:Y:S01]  /*e430*/  FMUL.FTZ R107, R2.reuse, R107 ;  /* 0x0000006b026b7220 */ /* 0x040fe20000410000 */
[C---:B------:R-:W-:Y:S01]  /*e440*/  HMMA.16816.F32 R88, R16.reuse, R22, R88 ;  /* 0x000000161058723c */ /* 0x040fe20000001858 */
[----:B------:R-:W2:Y:S03]  /*e450*/  LDSM.16.MT88.4 R20, [R201+0x3100] ;  /* 0x00310000c914783b */ /* 0x000ea60000004200 */
[C---:B------:R-:W-:Y:S02]  /*e460*/  FMUL.FTZ R52, R3.reuse, R52 ;  /* 0x0000003403347220 */ /* 0x040fe40000410000 */
[C---:B------:R-:W-:Y:S01]  /*e470*/  FMUL.FTZ R53, R3.reuse, R53 ;  /* 0x0000003503357220 */ /* 0x040fe20000410000 */
[----:B------:R-:W-:Y:S01]  /*e480*/  MUFU.EX2 R144, R144 ;  /* 0x0000009000907308 */ /* 0x000fe20000000800 */
[C---:B----4-:R-:W-:Y:S04]  /*e490*/  HMMA.16816.F32 R92, R16.reuse, R24, R92 ;  /* 0x00000018105c723c */ /* 0x050fe8000000185c */
[C---:B------:R-:W-:Y:S02]  /*e4a0*/  FMUL.FTZ R54, R2.reuse, R54 ;  /* 0x0000003602367220 */ /* 0x040fe40000410000 */
[C---:B------:R-:W-:Y:S02]  /*e4b0*/  FMUL.FTZ R55, R2.reuse, R55 ;  /* 0x0000003702377220 */ /* 0x040fe40000410000 */
[C---:B------:R-:W-:Y:S01]  /*e4c0*/  HMMA.16816.F32 R96, R16.reuse, R26, R96 ;  /* 0x0000001a1060723c */ /* 0x040fe20000001860 */
[----:B------:R-:W4:Y:S01]  /*e4d0*/  LDSM.16.MT88.4 R24, [R200+0x3100] ;  /* 0x00310000c818783b */ /* 0x000f220000004200 */
[----:B------:R-:W-:Y:S02]  /*e4e0*/  MUFU.EX2 R153, R153 ;  /* 0x0000009900997308 */ /* 0x000fe40000000800 */
[C---:B------:R-:W-:Y:S02]  /*e4f0*/  FMUL.FTZ R56, R3.reuse, R56 ;  /* 0x0000003803387220 */ /* 0x040fe40000410000 */
[C---:B------:R-:W-:Y:S02]  /*e500*/  FMUL.FTZ R57, R3.reuse, R57 ;  /* 0x0000003903397220 */ /* 0x040fe40000410000 */
[C---:B-----5:R-:W-:Y:S04]  /*e510*/  HMMA.16816.F32 R100, R16.reuse, R28, R100 ;  /* 0x0000001c1064723c */ /* 0x060fe80000001864 */
[C---:B------:R-:W-:Y:S01]  /*e520*/  FMUL.FTZ R58, R2.reuse, R58 ;  /* 0x0000003a023a7220 */ /* 0x040fe20000410000 */
[----:B------:R-:W-:Y:S01]  /*e530*/  MUFU.EX2 R164, R164 ;  /* 0x000000a400a47308 */ /* 0x000fe20000000800 */
[C---:B------:R-:W-:Y:S02]  /*e540*/  FMUL.FTZ R59, R2.reuse, R59 ;  /* 0x0000003b023b7220 */ /* 0x040fe40000410000 */
[C---:B------:R-:W-:Y:S01]  /*e550*/  HMMA.16816.F32 R104, R16.reuse, R30, R104 ;  /* 0x0000001e1068723c */ /* 0x040fe20000001868 */
[----:B------:R-:W5:Y:S03]  /*e560*/  LDSM.16.MT88.4 R28, [R204+0x900] ;  /* 0x00090000cc1c783b */ /* 0x000f660000004200 */
[C---:B------:R-:W-:Y:S02]  /*e570*/  FMUL.FTZ R60, R3.reuse, R60 ;  /* 0x0000003c033c7220 */ /* 0x040fe40000410000 */
[----:B------:R-:W-:Y:S01]  /*e580*/  FMUL.FTZ R61, R3, R61 ;  /* 0x0000003d033d7220 */ /* 0x000fe20000410000 */
[----:B------:R-:W-:Y:S01]  /*e590*/  MUFU.EX2 R166, R166 ;  /* 0x000000a600a67308 */ /* 0x000fe20000000800 */
[C---:B------:R-:W-:Y:S01]  /*e5a0*/  FMUL.FTZ R62, R2.reuse, R62 ;  /* 0x0000003e023e7220 */ /* 0x040fe20000410000 */
[C---:B--2---:R-:W-:Y:S03]  /*e5b0*/  HMMA.16816.F32 R52, R16.reuse, R20, R52 ;  /* 0x000000141034723c */ /* 0x044fe60000001834 */
[--C-:B------:R-:W-:Y:S02]  /*e5c0*/  FFMA.FTZ R133, R133, c[0x0][0x2d0], -R50.reuse ;  /* 0x0000b40085857a23 */ /* 0x100fe40000010832 */
[C---:B------:R-:W-:Y:S02]  /*e5d0*/  FMUL.FTZ R63, R2.reuse, R63 ;  /* 0x0000003f023f7220 */ /* 0x040fe40000410000 */
[C---:B------:R-:W-:Y:S01]  /*e5e0*/  FMUL.FTZ R64, R3.reuse, R64 ;  /* 0x0000004003407220 */ /* 0x040fe20000410000 */
[C---:B------:R-:W-:Y:S01]  /*e5f0*/  HMMA.16816.F32 R56, R16.reuse, R22, R56 ;  /* 0x000000161038723c */ /* 0x040fe20000001838 */
[----:B------:R-:W2:Y:S01]  /*e600*/  MUFU.EX2 R133, R133 ;  /* 0x0000008500857308 */ /* 0x000ea20000000800 */
[----:B------:R-:W5:Y:S02]  /*e610*/  LDSM.16.MT88.4 R20, [R202+0x900] ;  /* 0x00090000ca14783b */ /* 0x000f640000004200 */
[----:B------:R-:W-:Y:S02]  /*e620*/  FMUL.FTZ R65, R3, R65 ;  /* 0x0000004103417220 */ /* 0x000fe40000410000 */
[C---:B------:R-:W-:Y:S02]  /*e630*/  FMUL.FTZ R66, R2.reuse, R66 ;  /* 0x0000004202427220 */ /* 0x040fe40000410000 */
[C---:B----4-:R-:W-:Y:S03]  /*e640*/  HMMA.16816.F32 R60, R16.reuse, R24, R60 ;  /* 0x00000018103c723c */ /* 0x050fe6000000183c */
[----:B------:R-:W-:Y:S01]  /*e650*/  MUFU.EX2 R146, R146 ;  /* 0x0000009200927308 */ /* 0x000fe20000000800 */
[----:B------:R-:W-:Y:S02]  /*e660*/  FMUL.FTZ R67, R2, R67 ;  /* 0x0000004302437220 */ /* 0x000fe40000410000 */
[--C-:B------:R-:W-:Y:S02]  /*e670*/  FFMA.FTZ R152, R183, c[0x0][0x2d0], -R50.reuse ;  /* 0x0000b400b7987a23 */ /* 0x100fe40000010832 */
[--C-:B------:R-:W-:Y:S03]  /*e680*/  FFMA.FTZ R183, R180, c[0x0][0x2d0], -R131.reuse ;  /* 0x0000b400b4b77a23 */ /* 0x100fe60000010883 */
[----:B------:R-:W-:Y:S01]  /*e690*/  HMMA.16816.F32 R64, R16, R26, R64 ;  /* 0x0000001a1040723c */ /* 0x000fe20000001840 */
[----:B------:R-:W4:Y:S01]  /*e6a0*/  LDSM.16.MT88.4 R24, [R204+0x3900] ;  /* 0x00390000cc18783b */ /* 0x000f220000004200 */
[----:B------:R-:W-:Y:S01]  /*e6b0*/  MUFU.EX2 R152, R152 ;  /* 0x0000009800987308 */ /* 0x000fe20000000800 */
[--C-:B------:R-:W-:Y:S02]  /*e6c0*/  FFMA.FTZ R180, R225, c[0x0][0x2d0], -R50.reuse ;  /* 0x0000b400e1b47a23 */ /* 0x100fe40000010832 */
[--C-:B------:R-:W-:Y:S02]  /*e6d0*/  FFMA.FTZ R225, R40, c[0x0][0x2d0], -R131.reuse ;  /* 0x0000b40028e17a23 */ /* 0x100fe40000010883 */
[----:B---3--:R-:W-:Y:S01]  /*e6e0*/  F2FP.PACK_AB R16, R120, R51 ;  /* 0x000000337810723e */ /* 0x008fe200000000ff */
[--C-:B------:R-:W-:Y:S01]  /*e6f0*/  FFMA.FTZ R155, R155, c[0x0][0x2d0], -R50.reuse ;  /* 0x0000b4009b9b7a23 */ /* 0x100fe20000010832 */
[----:B-1----:R-:W-:Y:S03]  /*e700*/  F2FP.PACK_AB R18, R128, R123 ;  /* 0x0000007b8012723e */ /* 0x002fe600000000ff */
[----:B--2---:R-:W-:Y:S01]  /*e710*/  F2FP.PACK_AB R17, R133, R130 ;  /* 0x000000828511723e */ /* 0x004fe200000000ff */
[----:B------:R-:W-:Y:S01]  /*e720*/  MUFU.EX2 R183, R183 ;  /* 0x000000b700b77308 */ /* 0x000fe20000000800 */
[----:B------:R-:W-:Y:S01]  /*e730*/  F2FP.PACK_AB R19, R135, R132 ;  /* 0x000000848713723e */ /* 0x000fe200000000ff */
[--C-:B------:R-:W-:Y:S02]  /*e740*/  FFMA.FTZ R154, R167, c[0x0][0x2d0], -R50.reuse ;  /* 0x0000b400a79a7a23 */ /* 0x100fe40000010832 */
[--C-:B------:R-:W-:Y:S02]  /*e750*/  FFMA.FTZ R165, R165, c[0x0][0x2d0], -R50.reuse ;  /* 0x0000b400a5a57a23 */ /* 0x100fe40000010832 */
[--C-:B------:R-:W-:Y:S02]  /*e760*/  FFMA.FTZ R167, R182, c[0x0][0x2d0], -R131.reuse ;  /* 0x0000b400b6a77a23 */ /* 0x100fe40000010883 */
[C---:B-----5:R-:W-:Y:S02]  /*e770*/  HMMA.16816.F32 R4, R16.reuse, R28, R4 ;  /* 0x0000001c1004723c */ /* 0x060fe40000001804 */
[----:B------:R-:W1:Y:S01]  /*e780*/  MUFU.EX2 R155, R155 ;  /* 0x0000009b009b7308 */ /* 0x000e620000000800 */
[--C-:B------:R-:W-:Y:S02]  /*e790*/  FFMA.FTZ R182, R221, c[0x0][0x2d0], -R50.reuse ;  /* 0x0000b400ddb67a23 */ /* 0x100fe40000010832 */
[--C-:B------:R-:W-:Y:S02]  /*e7a0*/  FFMA.FTZ R221, R138, c[0x0][0x2d0], -R131.reuse ;  /* 0x0000b4008add7a23 */ /* 0x100fe40000010883 */
[--C-:B------:R-:W-:Y:S01]  /*e7b0*/  FFMA.FTZ R138, R41, c[0x0][0x2d0], -R50.reuse ;  /* 0x0000b400298a7a23 */ /* 0x100fe20000010832 */
[C---:B------:R-:W-:Y:S01]  /*e7c0*/  HMMA.16816.F32 R8, R16.reuse, R30, R8 ;  /* 0x0000001e1008723c */ /* 0x040fe20000001808 */
[----:B------:R-:W-:Y:S03]  /*e7d0*/  LDSM.16.MT88.4 R28, [R201+0x3900] ;  /* 0x00390000c91c783b */ /* 0x000fe60000004200 */
[----:B------:R-:W-:Y:S01]  /*e7e0*/  MUFU.EX2 R154, R154 ;  /* 0x0000009a009a7308 */ /* 0x000fe20000000800 */
[--C-:B------:R-:W-:Y:S02]  /*e7f0*/  FFMA.FTZ R223, R223, c[0x0][0x2d0], -R50.reuse ;  /* 0x0000b400dfdf7a23 */ /* 0x100fe40000010832 */
[--C-:B------:R-:W-:Y:S01]  /*e800*/  FFMA.FTZ R181, R181, c[0x0][0x2d0], -R50.reuse ;  /* 0x0000b400b5b57a23 */ /* 0x100fe20000010832 */
[C---:B------:R-:W-:Y:S01]  /*e810*/  HMMA.16816.F32 R68, R16.reuse, R20, R68 ;  /* 0x000000141044723c */ /* 0x040fe20000001844 */
[----:B------:R-:W-:Y:S03]  /*e820*/  LDSM.16.MT88.4 R40, [R200+0x4900] ;  /* 0x00490000c828783b */ /* 0x000fe60000004200 */
[--C-:B------:R-:W-:Y:S02]  /*e830*/  FFMA.FTZ R145, R145, c[0x0][0x2d0], -R50.reuse ;  /* 0x0000b40091917a23 */ /* 0x100fe40000010832 */
[----:B------:R-:W2:Y:S01]  /*e840*/  MUFU.EX2 R165, R165 ;  /* 0x000000a500a57308 */ /* 0x000ea20000000800 */
[--C-:B------:R-:W-:Y:S01]  /*e850*/  FFMA.FTZ R139, R139, c[0x0][0x2d0], -R50.reuse ;  /* 0x0000b4008b8b7a23 */ /* 0x100fe20000010832 */
[C---:B------:R-:W-:Y:S01]  /*e860*/  HMMA.16816.F32 R72, R16.reuse, R22, R72 ;  /* 0x000000161048723c */ /* 0x040fe20000001848 */
[----:B------:R-:W3:Y:S03]  /*e870*/  LDSM.16.MT88.4 R20, [R202+0x3900] ;  /* 0x00390000ca14783b */ /* 0x000ee60000004200 */
[--C-:B------:R-:W-:Y:S02]  /*e880*/  FFMA.FTZ R220, R137, c[0x0][0x2d0], -R50.reuse ;  /* 0x0000b40089dc7a23 */ /* 0x100fe40000010832 */
[----:B------:R-:W-:Y:S02]  /*e890*/  FFMA.FTZ R131, R116, c[0x0][0x2d0], -R131 ;  /* 0x0000b40074837a23 */ /* 0x000fe40000010883 */
[C---:B------:R-:W-:Y:S01]  /*e8a0*/  HMMA.16816.F32 R76, R16.reuse, R32, R76 ;  /* 0x00000020104c723c */ /* 0x040fe2000000184c */
[----:B------:R-:W5:Y:S03]  /*e8b0*/  MUFU.EX2 R167, R167 ;  /* 0x000000a700a77308 */ /* 0x000f660000000800 */
[--C-:B------:R-:W-:Y:S02]  /*e8c0*/  FFMA.FTZ R116, R129, c[0x0][0x2d0], -R50.reuse ;  /* 0x0000b40081747a23 */ /* 0x100fe40000010832 */
[--C-:B------:R-:W-:Y:S02]  /*e8d0*/  FFMA.FTZ R119, R119, c[0x0][0x2d0], -R50.reuse ;  /* 0x0000b40077777a23 */ /* 0x100fe40000010832 */
[C---:B------:R-:W-:Y:S01]  /*e8e0*/  HMMA.16816.F32 R80, R16.reuse, R34, R80 ;  /* 0x000000221050723c */ /* 0x040fe20000001850 */
[----:B------:R-:W1:Y:S02]  /*e8f0*/  LDSM.16.MT88.4 R32, [R200+0x3900] ;  /* 0x00390000c820783b */ /* 0x000e640000004200 */
[----:B------:R-:W-:Y:S01]  /*e900*/  MUFU.EX2 R180, R180 ;  /* 0x000000b400b47308 */ /* 0x000fe20000000800 */
[--C-:B------:R-:W-:Y:S02]  /*e910*/  FFMA.FTZ R117, R117, c[0x0][0x2d0], -R50.reuse ;  /* 0x0000b40075757a23 */ /* 0x100fe40000010832 */
[----:B------:R-:W-:Y:S02]  /*e920*/  FFMA.FTZ R50, R13, c[0x0][0x2d0], -R50 ;  /* 0x0000b4000d327a23 */ /* 0x000fe40000010832 */
[C---:B------:R-:W-:Y:S04]  /*e930*/  HMMA.16816.F32 R84, R16.reuse, R36, R84 ;  /* 0x000000241054723c */ /* 0x040fe80000001854 */
[----:B------:R-:W-:Y:S01]  /*e940*/  FFMA.FTZ R44, R3, R216, R44 ;  /* 0x000000d8032c7223 */ /* 0x000fe2000001002c */
[----:B------:R-:W1:Y:S01]  /*e950*/  MUFU.EX2 R223, R223 ;  /* 0x000000df00df7308 */ /* 0x000e620000000800 */
[----:B------:R-:W-:Y:S02]  /*e960*/  FFMA.FTZ R49, R2, R217, R49 ;  /* 0x000000d902317223 */ /* 0x000fe40000010031 */
        /* <DEDUP_REMOVED lines=10> */
[----:B------:R-:W4:Y:S02]  /*ea10*/  MUFU.EX2 R181, R181 ;  /* 0x000000b500b57308 */ /* 0x000f240000000800 */
[----:B------:R-:W-:Y:S02]  /*ea20*/  FADD.FTZ R14, R45, R14 ;  /* 0x0000000e2d0e7221 */ /* 0x000fe40000010000 */
[----:B------:R-:W-:Y:S02]  /*ea30*/  FADD.FTZ R3, R46, R3 ;  /* 0x000000032e037221 */ /* 0x000fe40000010000 */
[C---:B---3--:R-:W-:Y:S04]  /*ea40*/  HMMA.16816.F32 R100, R16.reuse, R20, R100 ;  /* 0x000000141064723c */ /* 0x048fe80000001864 */
[----:B------:R-:W-:Y:S01]  /*ea50*/  MUFU.EX2 R221, R221 ;  /* 0x000000dd00dd7308 */ /* 0x000fe20000000800 */
[----:B------:R-:W-:Y:S02]  /*ea60*/  FADD.FTZ R51, R51, R14 ;  /* 0x0000000e33337221 */ /* 0x000fe40000010000 */
[----:B------:R-:W-:Y:S01]  /*ea70*/  FADD.FTZ R130, R130, R3 ;  /* 0x0000000382827221 */ /* 0x000fe20000010000 */
[C---:B------:R-:W-:Y:S01]  /*ea80*/  HMMA.16816.F32 R104, R16.reuse, R22, R104 ;  /* 0x000000161068723c */ /* 0x040fe20000001868 */
[----:B------:R-:W3:Y:S03]  /*ea90*/  LDSM.16.MT88.4 R20, [R204+0x1100] ;  /* 0x00110000cc14783b */ /* 0x000ee60000004200 */
[----:B------:R-:W-:Y:S02]  /*eaa0*/  FADD.FTZ R120, R120, R51 ;  /* 0x0000003378787221 */ /* 0x000fe40000010000 */
[----:B------:R-:W-:Y:S01]  /*eab0*/  MUFU.EX2 R134, R134 ;  /* 0x0000008600867308 */ /* 0x000fe20000000800 */
[----:B------:R-:W-:Y:S01]  /*eac0*/  FADD.FTZ R133, R133, R130 ;  /* 0x0000008285857221 */ /* 0x000fe20000010000 */
[C---:B------:R-:W-:Y:S04]  /*ead0*/  HMMA.16816.F32 R52, R16.reuse, R28, R52 ;  /* 0x0000001c1034723c */ /* 0x040fe80000001834 */
[----:B------:R-:W-:Y:S02]  /*eae0*/  FADD.FTZ R123, R123, R120 ;  /* 0x000000787b7b7221 */ /* 0x000fe40000010000 */
[----:B------:R-:W-:Y:S02]  /*eaf0*/  FADD.FTZ R132, R132, R133 ;  /* 0x0000008584847221 */ /* 0x000fe40000010000 */
[C---:B------:R-:W-:Y:S01]  /*eb00*/  HMMA.16816.F32 R56, R16.reuse, R30, R56 ;  /* 0x0000001e1038723c */ /* 0x040fe20000001838 */
[----:B------:R-:W4:Y:S01]  /*eb10*/  LDSM.16.MT88.4 R28, [R201+0x1100] ;  /* 0x00110000c91c783b */ /* 0x000f220000004200 */
[----:B------:R-:W-:Y:S02]  /*eb20*/  MUFU.EX2 R225, R225 ;  /* 0x000000e100e17308 */ /* 0x000fe40000000800 */
[----:B------:R-:W-:Y:S02]  /*eb30*/  FADD.FTZ R128, R128, R123 ;  /* 0x0000007b80807221 */ /* 0x000fe40000010000 */
[----:B------:R-:W-:Y:S02]  /*eb40*/  FADD.FTZ R135, R135, R132 ;  /* 0x0000008487877221 */ /* 0x000fe40000010000 */
[C---:B-1----:R-:W-:Y:S04]  /*eb50*/  HMMA.16816.F32 R60, R16.reuse, R32, R60 ;  /* 0x00000020103c723c */ /* 0x042fe8000000183c */
[----:B------:R-:W1:Y:S04]  /*eb60*/  MUFU.EX2 R138, R138 ;  /* 0x0000008a008a7308 */ /* 0x000e680000000800 */
[----:B------:R-:W-:Y:S01]  /*eb70*/  HMMA.16816.F32 R64, R16, R34, R64 ;  /* 0x000000221040723c */ /* 0x000fe20000001840 */
[----:B------:R-:W1:Y:S05]  /*eb80*/  LDSM.16.MT88.4 R32, [R200+0x1100] ;  /* 0x00110000c820783b */ /* 0x000e6a0000004200 */
[----:B------:R-:W1:Y:S01]  /*eb90*/  MUFU.EX2 R145, R145 ;  /* 0x0000009100917308 */ /* 0x000e620000000800 */
[----:B------:R-:W-:Y:S01]  /*eba0*/  F2FP.PACK_AB R16, R136, R147 ;  /* 0x000000938810723e */ /* 0x000fe200000000ff */
[----:B------:R-:W-:Y:S01]  /*ebb0*/  FADD.FTZ R147, R147, R128 ;  /* 0x0000008093937221 */ /* 0x000fe20000010000 */
[----:B------:R-:W-:Y:S03]  /*ebc0*/  F2FP.PACK_AB R18, R153, R144 ;  /* 0x000000909912723e */ /* 0x000fe600000000ff */
[----:B------:R-:W-:Y:S01]  /*ebd0*/  F2FP.PACK_AB R17, R155, R152 ;  /* 0x000000989b11723e */ /* 0x000fe200000000ff */
[----:B------:R-:W-:Y:S01]  /*ebe0*/  FADD.FTZ R152, R152, R135 ;  /* 0x0000008798987221 */ /* 0x000fe20000010000 */
[----:B--2---:R-:W-:Y:S01]  /*ebf0*/  F2FP.PACK_AB R19, R165, R154 ;  /* 0x0000009aa513723e */ /* 0x004fe200000000ff */
[----:B------:R-:W-:Y:S01]  /*ec00*/  FADD.FTZ R147, R136, R147 ;  /* 0x0000009388937221 */ /* 0x000fe20000010000 */
[----:B------:R-:W2:Y:S01]  /*ec10*/  MUFU.EX2 R139, R139 ;  /* 0x0000008b008b7308 */ /* 0x000ea20000000800 */
[----:B------:R-:W-:Y:S02]  /*ec20*/  FADD.FTZ R155, R155, R152 ;  /* 0x000000989b9b7221 */ /* 0x000fe40000010000 */
[----:B------:R-:W-:Y:S02]  /*ec30*/  FADD.FTZ R144, R144, R147 ;  /* 0x0000009390907221 */ /* 0x000fe40000010000 */
[C---:B---3--:R-:W-:Y:S03]  /*ec40*/  HMMA.16816.F32 R4, R16.reuse, R20, R4 ;  /* 0x000000141004723c */ /* 0x048fe60000001804 */
[----:B------:R-:W-:Y:S02]  /*ec50*/  FADD.FTZ R154, R154, R155 ;  /* 0x0000009b9a9a7221 */ /* 0x000fe40000010000 */
[----:B------:R-:W3:Y:S01]  /*ec60*/  MUFU.EX2 R220, R220 ;  /* 0x000000dc00dc7308 */ /* 0x000ee20000000800 */
[----:B------:R-:W-:Y:S02]  /*ec70*/  FADD.FTZ R153, R153, R144 ;  /* 0x0000009099997221 */ /* 0x000fe40000010000 */
[C---:B------:R-:W-:Y:S01]  /*ec80*/  HMMA.16816.F32 R8, R16.reuse, R22, R8 ;  /* 0x000000161008723c */ /* 0x040fe20000001808 */
[----:B------:R-:W2:Y:S03]  /*ec90*/  LDSM.16.MT88.4 R20, [R204+0x4100] ;  /* 0x00410000cc14783b */ /* 0x000ea60000004200 */
[----:B------:R-:W-:Y:S03]  /*eca0*/  FADD.FTZ R165, R165, R154 ;  /* 0x0000009aa5a57221 */ /* 0x000fe60000010000 */
[----:B------:R-:W-:Y:S01]  /*ecb0*/  MUFU.EX2 R122, R122 ;  /* 0x0000007a007a7308 */ /* 0x000fe20000000800 */
[C---:B------:R-:W-:Y:S08]  /*ecc0*/  HMMA.16816.F32 R68, R16.reuse, R24, R68 ;  /* 0x000000181044723c */ /* 0x040ff00000001844 */
[C---:B------:R-:W-:Y:S01]  /*ecd0*/  HMMA.16816.F32 R72, R16.reuse, R26, R72 ;  /* 0x0000001a1048723c */ /* 0x040fe20000001848 */
[----:B------:R-:W3:Y:S01]  /*ece0*/  LDSM.16.MT88.4 R24, [R202+0x4100] ;  /* 0x00410000ca18783b */ /* 0x000ee20000004200 */
[----:B------:R-:W2:Y:S06]  /*ecf0*/  MUFU.EX2 R121, R121 ;  /* 0x0000007900797308 */ /* 0x000eac0000000800 */
[C---:B----4-:R-:W-:Y:S04]  /*ed00*/  HMMA.16816.F32 R76, R16.reuse, R28, R76 ;  /* 0x0000001c104c723c */ /* 0x050fe8000000184c */
[----:B------:R-:W-:Y:S04]  /*ed10*/  MUFU.EX2 R118, R118 ;  /* 0x0000007600767308 */ /* 0x000fe80000000800 */
[C---:B------:R-:W-:Y:S01]  /*ed20*/  HMMA.16816.F32 R80, R16.reuse, R30, R80 ;  /* 0x0000001e1050723c */ /* 0x040fe20000001850 */
[----:B------:R-:W4:Y:S05]  /*ed30*/  LDSM.16.MT88.4 R28, [R201+0x4100] ;  /* 0x00410000c91c783b */ /* 0x000f2a0000004200 */
[----:B------:R-:W3:Y:S02]  /*ed40*/  MUFU.EX2 R131, R131 ;  /* 0x0000008300837308 */ /* 0x000ee40000000800 */
[C---:B-1----:R-:W-:Y:S08]  /*ed50*/  HMMA.16816.F32 R84, R16.reuse, R32, R84 ;  /* 0x000000201054723c */ /* 0x042ff00000001854 */
[C---:B------:R-:W-:Y:S01]  /*ed60*/  HMMA.16816.F32 R88, R16.reuse, R34, R88 ;  /* 0x000000221058723c */ /* 0x040fe20000001858 */
[----:B------:R-:W1:Y:S01]  /*ed70*/  LDSM.16.MT88.4 R32, [R204+0x1900] ;  /* 0x00190000cc20783b */ /* 0x000e620000004200 */
[----:B------:R-:W-:Y:S06]  /*ed80*/  MUFU.EX2 R116, R116 ;  /* 0x0000007400747308 */ /* 0x000fec0000000800 */
[C---:B--2---:R-:W-:Y:S04]  /*ed90*/  HMMA.16816.F32 R92, R16.reuse, R20, R92 ;  /* 0x00000014105c723c */ /* 0x044fe8000000185c */
[----:B------:R-:W2:Y:S04]  /*eda0*/  MUFU.EX2 R119, R119 ;  /* 0x0000007700777308 */ /* 0x000ea80000000800 */
[C---:B------:R-:W-:Y:S01]  /*edb0*/  HMMA.16816.F32 R96, R16.reuse, R22, R96 ;  /* 0x000000161060723c */ /* 0x040fe20000001860 */
[----:B------:R-:W1:Y:S05]  /*edc0*/  LDSM.16.MT88.4 R20, [R202+0x1900] ;  /* 0x00190000ca14783b */ /* 0x000e6a0000004200 */
[----:B------:R-:W-:Y:S02]  /*edd0*/  MUFU.EX2 R117, R117 ;  /* 0x0000007500757308 */ /* 0x000fe40000000800 */
[C---:B---3--:R-:W-:Y:S08]  /*ede0*/  HMMA.16816.F32 R100, R16.reuse, R24, R100 ;  /* 0x000000181064723c */ /* 0x048ff00000001864 */
[C---:B------:R-:W-:Y:S01]  /*edf0*/  HMMA.16816.F32 R104, R16.reuse, R26, R104 ;  /* 0x0000001a1068723c */ /* 0x040fe20000001868 */
[----:B------:R-:W3:Y:S01]  /*ee00*/  LDSM.16.MT88.4 R24, [R201+0x1900] ;  /* 0x00190000c918783b */ /* 0x000ee20000004200 */
[----:B------:R-:W1:Y:S06]  /*ee10*/  MUFU.EX2 R50, R50 ;  /* 0x0000003200327308 */ /* 0x000e6c0000000800 */
[C---:B----4-:R-:W-:Y:S08]  /*ee20*/  HMMA.16816.F32 R52, R16.reuse, R28, R52 ;  /* 0x0000001c1034723c */ /* 0x050ff00000001834 */
[C---:B------:R-:W-:Y:S01]  /*ee30*/  HMMA.16816.F32 R56, R16.reuse, R30, R56 ;  /* 0x0000001e1038723c */ /* 0x040fe20000001838 */
[----:B------:R-:W4:Y:S07]  /*ee40*/  LDSM.16.MT88.4 R28, [R200+0x1900] ;  /* 0x00190000c81c783b */ /* 0x000f2e0000004200 */
[C---:B------:R-:W-:Y:S08]  /*ee50*/  HMMA.16816.F32 R60, R16.reuse, R36, R60 ;  /* 0x00000024103c723c */ /* 0x040ff0000000183c */
[----:B------:R-:W-:Y:S01]  /*ee60*/  HMMA.16816.F32 R64, R16, R38, R64 ;  /* 0x000000261040723c */ /* 0x000fe20000001840 */
[----:B------:R-:W-:Y:S06]  /*ee70*/  LDSM.16.MT88.4 R36, [R201+0x4900] ;  /* 0x00490000c924783b */ /* 0x000fec0000004200 */
[----:B-----5:R-:W-:Y:S01]  /*ee80*/  F2FP.PACK_AB R16, R167, R164 ;  /* 0x000000a4a710723e */ /* 0x020fe200000000ff */
        /* <DEDUP_REMOVED lines=8> */
[C---:B-1----:R-:W-:Y:S03]  /*ef10*/  HMMA.16816.F32 R4, R16.reuse, R32, R4 ;  /* 0x000000201004723c */ /* 0x042fe60000001804 */
[----:B------:R-:W-:Y:S02]  /*ef20*/  FADD.FTZ R182, R182, R223 ;  /* 0x000000dfb6b67221 */ /* 0x000fe40000010000 */
[----:B------:R-:W-:Y:S02]  /*ef30*/  FADD.FTZ R183, R183, R166 ;  /* 0x000000a6b7b77221 */ /* 0x000fe40000010000 */
[----:B------:R-:W-:Y:S01]  /*ef40*/  FADD.FTZ R181, R181, R182 ;  /* 0x000000b6b5b57221 */ /* 0x000fe20000010000 */
[C---:B------:R-:W-:Y:S01]  /*ef50*/  HMMA.16816.F32 R8, R16.reuse, R34, R8 ;  /* 0x000000221008723c */ /* 0x040fe20000001808 */
[----:B------:R-:W1:Y:S03]  /*ef60*/  LDSM.16.MT88.4 R32, [R204+0x4900] ;  /* 0x00490000cc20783b */ /* 0x000e660000004200 */
[----:B------:R-:W-:Y:S04]  /*ef70*/  FADD.FTZ R2, R138, R181 ;  /* 0x000000b58a027221 */ /* 0x000fe80000010000 */
[C---:B------:R-:W-:Y:S04]  /*ef80*/  HMMA.16816.F32 R68, R16.reuse, R20, R68 ;  /* 0x000000141044723c */ /* 0x040fe80000001844 */
[----:B------:R-:W-:Y:S04]  /*ef90*/  FADD.FTZ R2, R145, R2 ;  /* 0x0000000291027221 */ /* 0x000fe80000010000 */
[C---:B------:R-:W-:Y:S01]  /*efa0*/  HMMA.16816.F32 R72, R16.reuse, R22, R72 ;  /* 0x000000161048723c */ /* 0x040fe20000001848 */
[----:B------:R-:W5:Y:S03]  /*efb0*/  LDSM.16.MT88.4 R20, [R202+0x4900] ;  /* 0x00490000ca14783b */ /* 0x000f660000004200 */
[----:B------:R-:W-:Y:S01]  /*efc0*/  FADD.FTZ R3, R139, R2 ;  /* 0x000000028b037221 */ /* 0x000fe20000010000 */
[----:B------:R-:W-:Y:S03]  /*efd0*/  IADD3 R2, R184, -0x1, RZ ;  /* 0xffffffffb8027810 */ /* 0x000fe60007ffe0ff */
[C---:B---3--:R-:W-:Y:S04]  /*efe0*/  HMMA.16816.F32 R76, R16.reuse, R24, R76 ;  /* 0x00000018104c723c */ /* 0x048fe8000000184c */
[----:B------:R-:W-:Y:S02]  /*eff0*/  FADD.FTZ R3, R220, R3 ;  /* 0x00000003dc037221 */ /* 0x000fe40000010000 */
[----:B------:R-:W-:Y:S02]  /*f000*/  IMAD.MOV.U32 R184, RZ, RZ, R2 ;  /* 0x000000ffffb87224 */ /* 0x000fe400078e0002 */
[C---:B------:R-:W-:Y:S01]  /*f010*/  HMMA.16816.F32 R80, R16.reuse, R26, R80 ;  /* 0x0000001a1050723c */ /* 0x040fe20000001850 */
[----:B------:R-:W3:Y:S03]  /*f020*/  LDSM.16.MT88.4 R24, [R204+0x2100] ;  /* 0x00210000cc18783b */ /* 0x000ee60000004200 */
[----:B------:R-:W-:Y:S04]  /*f030*/  IMAD.MOV.U32 R2, RZ, RZ, R12 ;  /* 0x000000ffff027224 */ /* 0x000fe800078e000c */
[C---:B----4-:R-:W-:Y:S08]  /*f040*/  HMMA.16816.F32 R84, R16.reuse, R28, R84 ;  /* 0x0000001c1054723c */ /* 0x050ff00000001854 */
[C---:B------:R-:W-:Y:S01]  /*f050*/  HMMA.16816.F32 R88, R16.reuse, R30, R88 ;  /* 0x0000001e1058723c */ /* 0x040fe20000001858 */
[----:B------:R-:W4:Y:S07]  /*f060*/  LDSM.16.MT88.4 R28, [R202+0x2100] ;  /* 0x00210000ca1c783b */ /* 0x000f2e0000004200 */
[C---:B-1----:R-:W-:Y:S08]  /*f070*/  HMMA.16816.F32 R92, R16.reuse, R32, R92 ;  /* 0x00000020105c723c */ /* 0x042ff0000000185c */
[C---:B------:R-:W-:Y:S01]  /*f080*/  HMMA.16816.F32 R96, R16.reuse, R34, R96 ;  /* 0x000000221060723c */ /* 0x040fe20000001860 */
[----:B------:R-:W-:Y:S07]  /*f090*/  LDSM.16.MT88.4 R32, [R200+0x2100] ;  /* 0x00210000c820783b */ /* 0x000fee0000004200 */
[C---:B-----5:R-:W-:Y:S08]  /*f0a0*/  HMMA.16816.F32 R100, R16.reuse, R20, R100 ;  /* 0x000000141064723c */ /* 0x060ff00000001864 */
[C---:B------:R-:W-:Y:S01]  /*f0b0*/  HMMA.16816.F32 R104, R16.reuse, R22, R104 ;  /* 0x000000161068723c */ /* 0x040fe20000001868 */
[----:B------:R-:W1:Y:S07]  /*f0c0*/  LDSM.16.MT88.4 R20, [R201+0x2100] ;  /* 0x00210000c914783b */ /* 0x000e6e0000004200 */
        /* <DEDUP_REMOVED lines=13> */
[C---:B---3--:R-:W-:Y:S03]  /*f1a0*/  HMMA.16816.F32 R4, R16.reuse, R24, R4 ;  /* 0x000000181004723c */ /* 0x048fe60000001804 */
[----:B------:R-:W-:Y:S05]  /*f1b0*/  FADD.FTZ R225, R225, R134 ;  /* 0x00000086e1e17221 */ /* 0x000fea0000010000 */
        /* <DEDUP_REMOVED lines=8> */
[C---:B------:R-:W-:Y:S08]  /*f240*/  HMMA.16816.F32 R84, R16.reuse, R32, R84 ;  /* 0x000000201054723c */ /* 0x040ff00000001854 */
[C---:B------:R-:W-:Y:S01]  /*f250*/  HMMA.16816.F32 R88, R16.reuse, R34, R88 ;  /* 0x000000221058723c */ /* 0x040fe20000001858 */
[----:B------:R-:W5:Y:S07]  /*f260*/  LDSM.16.MT88.4 R32, [R202+0x2900] ;  /* 0x00290000ca20783b */ /* 0x000f6e0000004200 */
[C---:B---3--:R-:W-:Y:S08]  /*f270*/  HMMA.16816.F32 R92, R16.reuse, R24, R92 ;  /* 0x00000018105c723c */ /* 0x048ff0000000185c */
[C---:B------:R-:W-:Y:S01]  /*f280*/  HMMA.16816.F32 R96, R16.reuse, R26, R96 ;  /* 0x0000001a1060723c */ /* 0x040fe20000001860 */
[----:B------:R-:W3:Y:S07]  /*f290*/  LDSM.16.MT88.4 R24, [R200+0x2900] ;  /* 0x00290000c818783b */ /* 0x000eee0000004200 */
[C---:B----4-:R-:W-:Y:S08]  /*f2a0*/  HMMA.16816.F32 R100, R16.reuse, R28, R100 ;  /* 0x0000001c1064723c */ /* 0x050ff00000001864 */
[C---:B------:R-:W-:Y:S08]  /*f2b0*/  HMMA.16816.F32 R104, R16.reuse, R30, R104 ;  /* 0x0000001e1068723c */ /* 0x040ff00000001868 */
[C---:B------:R-:W-:Y:S08]  /*f2c0*/  HMMA.16816.F32 R52, R16.reuse, R36, R52 ;  /* 0x000000241034723c */ /* 0x040ff00000001834 */
[C---:B------:R-:W-:Y:S08]  /*f2d0*/  HMMA.16816.F32 R56, R16.reuse, R38, R56 ;  /* 0x000000261038723c */ /* 0x040ff00000001838 */
[C---:B-1----:R-:W-:Y:S08]  /*f2e0*/  HMMA.16816.F32 R60, R16.reuse, R20, R60 ;  /* 0x00000014103c723c */ /* 0x042ff0000000183c */
[----:B------:R-:W-:Y:S01]  /*f2f0*/  HMMA.16816.F32 R64, R16, R22, R64 ;  /* 0x000000161040723c */ /* 0x000fe20000001840 */
[----:B------:R-:W1:Y:S06]  /*f300*/  LDSM.16.MT88.4 R20, [R204+0x5900] ;  /* 0x00590000cc14783b */ /* 0x000e6c0000004200 */
[----:B------:R-:W-:Y:S01]  /*f310*/  F2FP.PACK_AB R16, R121, R122 ;  /* 0x0000007a7910723e */ /* 0x000fe200000000ff */
[----:B------:R-:W-:Y:S01]  /*f320*/  FADD.FTZ R122, R122, R225 ;  /* 0x000000e17a7a7221 */ /* 0x000fe20000010000 */
[----:B------:R-:W-:Y:S03]  /*f330*/  F2FP.PACK_AB R18, R131, R118 ;  /* 0x000000768312723e */ /* 0x000fe600000000ff */
[----:B--2---:R-:W-:Y:S01]  /*f340*/  F2FP.PACK_AB R17, R119, R116 ;  /* 0x000000747711723e */ /* 0x004fe200000000ff */
[----:B------:R-:W-:Y:S01]  /*f350*/  FADD.FTZ R116, R116, R3 ;  /* 0x0000000374747221 */ /* 0x000fe20000010000 */
[----:B------:R-:W-:Y:S01]  /*f360*/  F2FP.PACK_AB R19, R50, R117 ;  /* 0x000000753213723e */ /* 0x000fe200000000ff */
[----:B------:R-:W-:Y:S02]  /*f370*/  FADD.FTZ R121, R121, R122 ;  /* 0x0000007a79797221 */ /* 0x000fe40000010000 */
[----:B------:R-:W-:Y:S02]  /*f380*/  FADD.FTZ R116, R119, R116 ;  /* 0x0000007477747221 */ /* 0x000fe40000010000 */
[----:B------:R-:W-:Y:S02]  /*f390*/  FADD.FTZ R118, R118, R121 ;  /* 0x0000007976767221 */ /* 0x000fe40000010000 */
[C---:B------:R-:W-:Y:S01]  /*f3a0*/  HMMA.16816.F32 R112, R16.reuse, R108, R4 ;  /* 0x0000006c1070723c */ /* 0x040fe20000001804 */
[----:B------:R-:W2:Y:S02]  /*f3b0*/  LDSM.16.MT88.4 R4, [R202+0x5900] ;  /* 0x00590000ca04783b */ /* 0x000ea40000004200 */
[----:B------:R-:W-:Y:S02]  /*f3c0*/  FADD.FTZ R117, R117, R116 ;  /* 0x0000007475757221 */ /* 0x000fe40000010000 */
[----:B------:R-:W-:Y:S02]  /*f3d0*/  FADD.FTZ R216, R131, R118 ;  /* 0x0000007683d87221 */ /* 0x000fe40000010000 */
[----:B------:R-:W-:Y:S01]  /*f3e0*/  FADD.FTZ R217, R50, R117 ;  /* 0x0000007532d97221 */ /* 0x000fe20000010000 */
[C---:B------:R-:W-:Y:S01]  /*f3f0*/  HMMA.16816.F32 R108, R16.reuse, R110, R8 ;  /* 0x0000006e106c723c */ /* 0x040fe20000001808 */
[----:B------:R-:W4:Y:S03]  /*f400*/  LDSM.16.MT88.4 R8, [R201+0x5900] ;  /* 0x00590000c908783b */ /* 0x000f260000004200 */
[----:B------:R-:W-:Y:S04]  /*f410*/  IMAD.MOV.U32 R3, RZ, RZ, R0 ;  /* 0x000000ffff037224 */ /* 0x000fe800078e0000 */
[C---:B-----5:R-:W-:Y:S08]  /*f420*/  HMMA.16816.F32 R68, R16.reuse, R32, R68 ;  /* 0x000000201044723c */ /* 0x060ff00000001844 */
[C---:B------:R-:W-:Y:S08]  /*f430*/  HMMA.16816.F32 R72, R16.reuse, R34, R72 ;  /* 0x000000221048723c */ /* 0x040ff00000001848 */
[C---:B------:R-:W-:Y:S08]  /*f440*/  HMMA.16816.F32 R76, R16.reuse, R40, R76 ;  /* 0x00000028104c723c */ /* 0x040ff0000000184c */
[C---:B------:R-:W-:Y:S08]  /*f450*/  HMMA.16816.F32 R80, R16.reuse, R42, R80 ;  /* 0x0000002a1050723c */ /* 0x040ff00000001850 */
[C---:B---3--:R-:W-:Y:S08]  /*f460*/  HMMA.16816.F32 R84, R16.reuse, R24, R84 ;  /* 0x000000181054723c */ /* 0x048ff00000001854 */
[C---:B------:R-:W-:Y:S08]  /*f470*/  HMMA.16816.F32 R88, R16.reuse, R26, R88 ;  /* 0x0000001a1058723c */ /* 0x040ff00000001858 */
[C---:B-1----:R-:W-:Y:S08]  /*f480*/  HMMA.16816.F32 R92, R16.reuse, R20, R92 ;  /* 0x00000014105c723c */ /* 0x042ff0000000185c */
[C---:B------:R-:W-:Y:S01]  /*f490*/  HMMA.16816.F32 R96, R16.reuse, R22, R96 ;  /* 0x000000161060723c */ /* 0x040fe20000001860 */
[----:B------:R-:W1:Y:S07]  /*f4a0*/  LDSM.16.MT88.4 R20, [R200+0x5900] ;  /* 0x00590000c814783b */ /* 0x000e6e0000004200 */
[C---:B--2---:R-:W-:Y:S08]  /*f4b0*/  HMMA.16816.F32 R100, R16.reuse, R4, R100 ;  /* 0x000000041064723c */ /* 0x044ff00000001864 */
[C---:B------:R-:W-:Y:S08]  /*f4c0*/  HMMA.16816.F32 R104, R16.reuse, R6, R104 ;  /* 0x000000061068723c */ /* 0x040ff00000001868 */
[C---:B----4-:R-:W-:Y:S08]  /*f4d0*/  HMMA.16816.F32 R52, R16.reuse, R8, R52 ;  /* 0x000000081034723c */ /* 0x050ff00000001834 */
[C---:B------:R-:W-:Y:S08]  /*f4e0*/  HMMA.16816.F32 R56, R16.reuse, R10, R56 ;  /* 0x0000000a1038723c */ /* 0x040ff00000001838 */
[C---:B-1----:R-:W-:Y:S08]  /*f4f0*/  HMMA.16816.F32 R60, R16.reuse, R20, R60 ;  /* 0x00000014103c723c */ /* 0x042ff0000000183c */
[----:B------:R-:W-:Y:S01]  /*f500*/  HMMA.16816.F32 R64, R16, R22, R64 ;  /* 0x000000161040723c */ /* 0x000fe20000001840 */
[----:B------:R-:W-:-:S07]  /*f510*/  @P0 BRA `(.L_x_196) ;  /* 0xffffc3f000000947 */ /* 0x000fce000383ffff */
.L_x_187:
[----:B------:R-:W1:Y:S01]  /*f520*/  SHFL.BFLY PT, R3, R216, 0x2, 0x1f ;  /* 0x0c401f00d8037f89 */ /* 0x000e6200000e0000 */
[----:B------:R-:W-:Y:S01]  /*f530*/  CS2R R4, SRZ ;  /* 0x0000000000047805 */ /* 0x000fe2000001ff00 */
[----:B------:R-:W-:-:S02]  /*f540*/  MOV R8, 0xff800000 ;  /* 0xff80000000087802 */ /* 0x000fc40000000f00 */
        /* <DEDUP_REMOVED lines=26> */
[----:B------:R-:W-:Y:S02]  /*f6f0*/  FMUL.FTZ R73, R5, R73 ;  /* 0x0000004905497220 */ /* 0x000fe40000410000 */
        /* <DEDUP_REMOVED lines=25> */
[----:B------:R-:W-:Y:S02]  /*f890*/  FMUL.FTZ R5, R5, R65 ;  /* 0x0000004105057220 */ /* 0x000fe40000410000 */
        /* <DEDUP_REMOVED lines=34> */
.L_x_159:
[----:B------:R-:W-:Y:S05]  /*fac0*/  @P1 BRA `(.L_x_197) ;  /* 0x000010f000001947 */ /* 0x000fea0003800000 */
[----:B------:R-:W1:Y:S01]  /*fad0*/  S2R R0, SR_CTAID.Y ;  /* 0x0000000000007919 */ /* 0x000e620000002600 */
[----:B------:R-:W-:Y:S01]  /*fae0*/  F2FP.PACK_AB R112, R113, R112 ;  /* 0x000000707170723e */ /* 0x000fe200000000ff */
[----:B------:R-:W-:Y:S01]  /*faf0*/  BSSY B0, `(.L_x_198) ;  /* 0x00000dc000007945 */ /* 0x000fe20003800000 */
[----:B------:R-:W-:Y:S01]  /*fb00*/  F2FP.PACK_AB R114, R115, R114 ;  /* 0x000000727372723e */ /* 0x000fe200000000ff */
[----:B------:R-:W2:Y:S01]  /*fb10*/  S2R R2, SR_TID.X ;  /* 0x0000000000027919 */ /* 0x000ea20000002100 */
[----:B------:R-:W-:Y:S02]  /*fb20*/  F2FP.PACK_AB R108, R109, R108 ;  /* 0x0000006c6d6c723e */ /* 0x000fe400000000ff */
[----:B------:R-:W-:Y:S01]  /*fb30*/  F2FP.PACK_AB R110, R111, R110 ;  /* 0x0000006e6f6e723e */ /* 0x000fe200000000ff */
[----:B------:R-:W3:Y:S01]  /*fb40*/  S2R R22, SR_CTAID.Z ;  /* 0x0000000000167919 */ /* 0x000ee20000002700 */
[----:B------:R-:W-:-:S02]  /*fb50*/  F2FP.PACK_AB R68, R69, R68 ;  /* 0x000000444544723e */ /* 0x000fc400000000ff */
[----:B------:R-:W-:Y:S01]  /*fb60*/  F2FP.PACK_AB R70, R71, R70 ;  /* 0x000000464746723e */ /* 0x000fe200000000ff */
[----:B------:R-:W-:Y:S01]  /*fb70*/  BAR.SYNC.DEFER_BLOCKING 0x1, 0x100 ;  /* 0x0044000000007b1d */ /* 0x000fe20000010000 */
[----:B------:R-:W-:Y:S02]  /*fb80*/  F2FP.PACK_AB R72, R73, R72 ;  /* 0x000000484948723e */ /* 0x000fe400000000ff */
[----:B------:R-:W-:Y:S02]  /*fb90*/  F2FP.PACK_AB R74, R75, R74 ;  /* 0x0000004a4b4a723e */ /* 0x000fe400000000ff */
[----:B------:R-:W-:Y:S02]  /*fba0*/  F2FP.PACK_AB R76, R77, R76 ;  /* 0x0000004c4d4c723e */ /* 0x000fe400000000ff */
[----:B------:R-:W-:Y:S02]  /*fbb0*/  F2FP.PACK_AB R78, R79, R78 ;  /* 0x0000004e4f4e723e */ /* 0x000fe400000000ff */
[----:B------:R-:W-:-:S02]  /*fbc0*/  F2FP.PACK_AB R80, R81, R80 ;  /* 0x000000505150723e */ /* 0x000fc400000000ff */
[----:B------:R-:W-:Y:S01]  /*fbd0*/  F2FP.PACK_AB R82, R83, R82 ;  /* 0x000000525352723e */ /* 0x000fe200000000ff */
[C---:B-1----:R-:W-:Y:S01]  /*fbe0*/  IMAD.WIDE.U32 R24, R0.reuse, c[0x0][0x490], RZ ;  /* 0x0001240000187a25 */ /* 0x042fe200078e00ff */
[----:B------:R-:W-:Y:S02]  /*fbf0*/  SHF.R.S32.HI R3, RZ, 0x1f, R0 ;  /* 0x0000001fff037819 */ /* 0x000fe40000011400 */
[----:B------:R-:W-:Y:S01]  /*fc00*/  F2FP.PACK_AB R84, R85, R84 ;  /* 0x000000545554723e */ /* 0x000fe200000000ff */
[C---:B------:R-:W-:Y:S01]  /*fc10*/  IMAD.WIDE.U32 R14, R0.reuse, c[0x0][0x3e8], RZ ;  /* 0x0000fa00000e7a25 */ /* 0x040fe200078e00ff */
[----:B--2---:R-:W-:Y:S02]  /*fc20*/  SHF.R.S32.HI R9, RZ, 0x1f, R2 ;  /* 0x0000001fff097819 */ /* 0x004fe40000011402 */
[----:B------:R-:W-:Y:S01]  /*fc30*/  F2FP.PACK_AB R86, R87, R86 ;  /* 0x000000565756723e */ /* 0x000fe200000000ff */
[----:B------:R-:W-:Y:S01]  /*fc40*/  IMAD R13, R3, c[0x0][0x490], RZ ;  /* 0x00012400030d7a24 */ /* 0x000fe200078e02ff */
[-C--:B------:R-:W-:Y:S01]  /*fc50*/  LEA.HI R11, R9, R2.reuse, RZ, 0x2 ;  /* 0x00000002090b7211 */ /* 0x080fe200078f10ff */
[----:B------:R-:W-:Y:S01]  /*fc60*/  IMAD R3, R3, c[0x0][0x3e8], RZ ;  /* 0x0000fa0003037a24 */ /* 0x000fe200078e02ff */
[CC--:B------:R-:W-:Y:S01]  /*fc70*/  LEA.HI R10, R9.reuse, R2.reuse, RZ, 0x3 ;  /* 0x00000002090a7211 */ /* 0x0c0fe200078f18ff */
[C---:B------:R-:W-:Y:S01]  /*fc80*/  IMAD R13, R0.reuse, c[0x0][0x494], R13 ;  /* 0x00012500000d7a24 */ /* 0x040fe200078e020d */
[----:B------:R-:W-:Y:S01]  /*fc90*/  SHF.R.S32.HI R20, RZ, 0x2, R11 ;  /* 0x00000002ff147819 */ /* 0x000fe2000001140b */
[----:B------:R-:W-:Y:S01]  /*fca0*/  IMAD R28, R0, c[0x0][0x3ec], R3 ;  /* 0x0000fb00001c7a24 */ /* 0x000fe200078e0203 */
[-C--:B------:R-:W-:Y:S01]  /*fcb0*/  LEA.HI R3, R9, R2.reuse, RZ, 0x5 ;  /* 0x0000000209037211 */ /* 0x080fe200078f28ff */
[----:B------:R-:W-:Y:S01]  /*fcc0*/  IMAD.IADD R25, R25, 0x1, R13 ;  /* 0x0000000119197824 */ /* 0x000fe200078e020d */
[----:B------:R-:W-:Y:S01]  /*fcd0*/  LEA.HI R0, R9, R2, RZ, 0x6 ;  /* 0x0000000209007211 */ /* 0x000fe200078f30ff */
[----:B------:R-:W-:Y:S01]  /*fce0*/  IMAD.IADD R29, R15, 0x1, R28 ;  /* 0x000000010f1d7824 */ /* 0x000fe200078e021c */
[----:B------:R-:W-:Y:S01]  /*fcf0*/  LOP3.LUT R9, R3, 0xffffffe0, RZ, 0xc0, !PT ;  /* 0xffffffe003097812 */ /* 0x000fe200078ec0ff */
[----:B------:R-:W-:Y:S01]  /*fd00*/  IMAD.MOV.U32 R28, RZ, RZ, R14 ;  /* 0x000000ffff1c7224 */ /* 0x000fe200078e000e */
[----:B------:R-:W-:Y:S01]  /*fd10*/  SHF.R.S32.HI R17, RZ, 0x1f, R11 ;  /* 0x0000001fff117819 */ /* 0x000fe2000001140b */
[----:B------:R-:W-:Y:S01]  /*fd20*/  IMAD.MOV.U32 R14, RZ, RZ, c[0x0][0x4e8] ;  /* 0x00013a00ff0e7624 */ /* 0x000fe200078e00ff */
[----:B------:R-:W-:Y:S01]  /*fd30*/  LOP3.LUT R11, R11, 0xfffffffc, RZ, 0xc0, !PT ;  /* 0xfffffffc0b0b7812 */ /* 0x000fe200078ec0ff */
[----:B------:R-:W-:Y:S01]  /*fd40*/  IMAD.IADD R12, R2, 0x1, -R9 ;  /* 0x00000001020c7824 */ /* 0x000fe200078e0a09 */
[----:B------:R-:W-:Y:S01]  /*fd50*/  LEA.HI R4, R17, R20, RZ, 0x3 ;  /* 0x0000001411047211 */ /* 0x000fe200078f18ff */
[----:B------:R-:W-:Y:S01]  /*fd60*/  IMAD.SHL.U32 R0, R0, 0x8, RZ ;  /* 0x0000000800007824 */ /* 0x000fe200078e00ff */
[----:B------:R-:W-:Y:S01]  /*fd70*/  LOP3.LUT R19, R10, 0xfffffff8, RZ, 0xc0, !PT ;  /* 0xfffffff80a137812 */ /* 0x000fe200078ec0ff */
[----:B------:R-:W-:Y:S01]  /*fd80*/  IMAD.IADD R11, R2, 0x1, -R11 ;  /* 0x00000001020b7824 */ /* 0x000fe200078e0a0b */
[----:B------:R-:W-:Y:S01]  /*fd90*/  SHF.R.S32.HI R13, RZ, 0x1f, R12 ;  /* 0x0000001fff0d7819 */ /* 0x000fe2000001140c */
[----:B---3--:R-:W-:Y:S01]  /*fda0*/  IMAD.WIDE.U32 R24, R22, c[0x0][0x498], R24 ;  /* 0x0001260016187a25 */ /* 0x008fe200078e0018 */
[----:B------:R-:W-:-:S02]  /*fdb0*/  LOP3.LUT R9, R4, 0xfffffff8, RZ, 0xc0, !PT ;  /* 0xfffffff804097812 */ /* 0x000fc400078ec0ff */
[----:B------:R-:W-:Y:S01]  /*fdc0*/  SHF.R.S32.HI R15, RZ, 0x1f, R22 ;  /* 0x0000001fff0f7819 */ /* 0x000fe20000011416 */
[----:B------:R-:W-:Y:S01]  /*fdd0*/  IMAD.IADD R19, R2, 0x1, -R19 ;  /* 0x0000000102137824 */ /* 0x000fe200078e0a13 */
[----:B------:R-:W-:Y:S01]  /*fde0*/  LOP3.LUT P4, RZ, R12, 0x3, RZ, 0xc0, !PT ;  /* 0x000000030cff7812 */ /* 0x000fe2000788c0ff */
[----:B------:R-:W-:Y:S01]  /*fdf0*/  IMAD.IADD R20, R20, 0x1, -R9 ;  /* 0x0000000114147824 */ /* 0x000fe200078e0a09 */
[--C-:B------:R-:W-:Y:S01]  /*fe00*/  SHF.R.S32.HI R26, RZ, 0x5, R3.reuse ;  /* 0x00000005ff1a7819 */ /* 0x100fe20000011403 */
[----:B------:R-:W-:Y:S01]  /*fe10*/  IMAD R9, R15, c[0x0][0x498], RZ ;  /* 0x000126000f097a24 */ /* 0x000fe200078e02ff */
[----:B------:R-:W-:Y:S01]  /*fe20*/  LEA.HI R12, R13, R12, RZ, 0x2 ;  /* 0x0000000c0d0c7211 */ /* 0x000fe200078f10ff */
[----:B------:R-:W-:Y:S01]  /*fe30*/  IMAD R15, R15, c[0x0][0x3f0], RZ ;  /* 0x0000fc000f0f7a24 */ /* 0x000fe200078e02ff */
[----:B------:R-:W-:Y:S01]  /*fe40*/  SHF.R.S32.HI R3, RZ, 0x1f, R3 ;  /* 0x0000001fff037819 */ /* 0x000fe20000011403 */
[----:B------:R-:W1:Y:S01]  /*fe50*/  S2R R13, SR_CTAID.X ;  /* 0x00000000000d7919 */ /* 0x000e620000002500 */
[----:B------:R-:W-:Y:S01]  /*fe60*/  SHF.R.S32.HI R10, RZ, 0x3, R10 ;  /* 0x00000003ff0a7819 */ /* 0x000fe2000001140a */
[----:B------:R-:W-:Y:S01]  /*fe70*/  IMAD R16, R22, c[0x0][0x49c], R9 ;  /* 0x0001270016107a24 */ /* 0x000fe200078e0209 */
[----:B------:R-:W-:Y:S01]  /*fe80*/  LEA.HI R3, R3, R26, RZ, 0x3 ;  /* 0x0000001a03037211 */ /* 0x000fe200078f18ff */
[----:B------:R-:W-:Y:S01]  /*fe90*/  IMAD.SHL.U32 R9, R19, 0x8, RZ ;  /* 0x0000000813097824 */ /* 0x000fe200078e00ff */
[----:B------:R-:W-:Y:S01]  /*fea0*/  LEA.HI R4, R11, R11, RZ, 0x1 ;  /* 0x0000000b0b047211 */ /* 0x000fe200078f08ff */
[----:B------:R-:W-:Y:S01]  /*feb0*/  IMAD.SHL.U32 R2, R10, 0x40, RZ ;  /* 0x000000400a027824 */ /* 0x000fe200078e00ff */
[----:B------:R-:W-:Y:S01]  /*fec0*/  LOP3.LUT R3, R3, 0xffffff8, RZ, 0xc0, !PT ;  /* 0x0ffffff803037812 */ /* 0x000fe200078ec0ff */
[----:B------:R-:W-:Y:S01]  /*fed0*/  IMAD R17, R26, 0x200, R11 ;  /* 0x000002001a117824 */ /* 0x000fe200078e020b */
[----:B------:R-:W-:Y:S01]  /*fee0*/  LOP3.LUT R4, R4, 0x1ffffffe, RZ, 0xc0, !PT ;  /* 0x1ffffffe04047812 */ /* 0x000fe200078ec0ff */
[----:B------:R-:W-:Y:S01]  /*fef0*/  IMAD R15, R22, c[0x0][0x3f4], R15 ;  /* 0x0000fd00160f7a24 */ /* 0x000fe200078e020f */
[----:B------:R-:W-:Y:S01]  /*ff00*/  LOP3.LUT R2, R2, 0x1c0, RZ, 0xc0, !PT ;  /* 0x000001c002027812 */ /* 0x000fe200078ec0ff */
[----:B------:R-:W-:Y:S01]  /*ff10*/  IMAD.IADD R18, R26, 0x1, -R3 ;  /* 0x000000011a127824 */ /* 0x000fe200078e0a03 */
[----:B------:R-:W-:Y:S01]  /*ff20*/  ISETP.NE.AND P0, PT, R14, 0x1, PT ;  /* 0x000000010e00780c */ /* 0x000fe20003f05270 */
[----:B------:R-:W-:Y:S01]  /*ff30*/  IMAD.IADD R11, R11, 0x1, -R4 ;  /* 0x000000010b0b7824 */ /* 0x000fe200078e0a04 */
[----:B------:R-:W-:Y:S01]  /*ff40*/  LOP3.LUT R4, R2, 0x38, R9, 0xf8, !PT ;  /* 0x0000003802047812 */ /* 0x000fe200078ef809 */
[----:B------:R-:W-:Y:S01]  /*ff50*/  IMAD.WIDE.U32 R22, R22, c[0x0][0x3f0], R28 ;  /* 0x0000fc0016167a25 */ /* 0x000fe200078e001c */
[----:B------:R-:W-:-:S02]  /*ff60*/  SHF.R.U32.HI R3, RZ, 0x3, R2 ;  /* 0x00000003ff037819 */ /* 0x000fc40000011602 */
[----:B------:R-:W-:Y:S01]  /*ff70*/  SHF.R.S32.HI R21, RZ, 0x2, R12 ;  /* 0x00000002ff157819 */ /* 0x000fe2000001140c */
[----:B------:R-:W-:Y:S01]  /*ff80*/  IMAD R2, R19, 0x20, R10 ;  /* 0x0000002013027824 */ /* 0x000fe200078e020a */
[----:B------:R-:W-:Y:S01]  /*ff90*/  LOP3.LUT R19, R20, 0x1, RZ, 0xc0, !PT ;  /* 0x0000000114137812 */ /* 0x000fe200078ec0ff */
[----:B------:R-:W-:Y:S01]  /*ffa0*/  IMAD.IADD R23, R23, 0x1, R15 ;  /* 0x0000000117177824 */ /* 0x000fe200078e020f */
[----:B------:R-:W-:Y:S01]  /*ffb0*/  LOP3.LUT R3, R4, R3, RZ, 0x3c, !PT ;  /* 0x0000000304037212 */ /* 0x000fe200078e3cff */
[----:B-1----:R-:W-:Y:S01]  /*ffc0*/  IMAD R2, R13, 0x80, R2 ;  /* 0x000000800d027824 */ /* 0x002fe200078e0202 */
[----:B------:R-:W-:Y:S01]  /*ffd0*/  ISETP.NE.U32.AND P3, PT, R19, 0x1, PT ;  /* 0x000000011300780c */ /* 0x000fe20003f65070 */
[----:B------:R-:W-:Y:S01]  /*ffe0*/  IMAD R18, R18, 0x10, R21 ;  /* 0x0000001012127824 */ /* 0x000fe200078e0215 */
[----:B------:R-:W-:Y:S01]  /*fff0*/  LOP3.LUT R0, R3, 0x7ffffe00, R0, 0xf8, !PT ;  /* 0x7ffffe0003007812 */ /* 0x000fe200078ef800 */
[----:B------:R-:W-:Y:S01]  /*10000*/  @P0 IMAD.HI.U32 R4, R2, c[0x0][0x4ec], RZ ;  /* 0x00013b0002040a27 */ /* 0x000fe200078e00ff */
[----:B------:R-:W-:-:S02]  /*10010*/  R2P PR, R20, 0x6 ;  /* 0x0000000614007804 */ /* 0x000fc40000000000 */
[----:B------:R-:W-:Y:S01]  /*10020*/  F2FP.PACK_AB R88, R89, R88 ;  /* 0x000000585958723e */ /* 0x000fe200000000ff */
[----:B------:R-:W-:Y:S01]  /*10030*/  IMAD.SHL.U32 R20, R20, 0x40, RZ ;  /* 0x0000004014147824 */ /* 0x000fe200078e00ff */
[----:B------:R-:W-:Y:S01]  /*10040*/  F2FP.PACK_AB R90, R91, R90 ;  /* 0x0000005a5b5a723e */ /* 0x000fe200000000ff */
[----:B------:R-:W-:Y:S01]  /*10050*/  IMAD.MOV.U32 R12, RZ, RZ, R2 ;  /* 0x000000ffff0c7224 */ /* 0x000fe200078e0002 */
[----:B------:R-:W-:Y:S01]  /*10060*/  @P0 SHF.R.U32.HI R12, RZ, c[0x0][0x4f0], R4 ;  /* 0x00013c00ff0c0a19 */ /* 0x000fe20000011604 */
[----:B------:R-:W-:Y:S01]  /*10070*/  IMAD R3, R14, c[0x0][0x388], RZ ;  /* 0x0000e2000e037a24 */ /* 0x000fe200078e02ff */
[----:B------:R-:W-:Y:S01]  /*10080*/  LOP3.LUT R26, R20, 0x1c0, RZ, 0xc0, !PT ;  /* 0x000001c0141a7812 */ /* 0x000fe200078ec0ff */
[----:B------:R-:W-:Y:S01]  /*10090*/  IMAD R4, R11, 0x8, R18 ;  /* 0x000000080b047824 */ /* 0x000fe200078e0212 */
[--C-:B------:R-:W-:Y:S01]  /*100a0*/  SHF.R.S32.HI R14, RZ, 0x1f, R12.reuse ;  /* 0x0000001fff0e7819 */ /* 0x100fe2000001140c */
[----:B------:R-:W-:Y:S01]  /*100b0*/  IMAD.MOV R11, RZ, RZ, -R12 ;  /* 0x000000ffff0b7224 */ /* 0x000fe200078e0a0c */
[----:B------:R-:W-:Y:S01]  /*100c0*/  LEA.HI R26, R26, R26, RZ, 0x1d ;  /* 0x0000001a1a1a7211 */ /* 0x000fe200078fe8ff */
[----:B------:R-:W-:Y:S01]  /*100d0*/  IMAD R4, R13, 0x80, R4 ;  /* 0x000000800d047824 */ /* 0x000fe200078e0204 */
[----:B------:R-:W-:Y:S01]  /*100e0*/  F2FP.PACK_AB R92, R93, R92 ;  /* 0x0000005c5d5c723e */ /* 0x000fe200000000ff */
[----:B------:R-:W-:Y:S01]  /*100f0*/  IMAD R15, R14, c[0x0][0x3e0], RZ ;  /* 0x0000f8000e0f7a24 */ /* 0x000fe200078e02ff */
[----:B------:R-:W-:Y:S01]  /*10100*/  F2FP.PACK_AB R94, R95, R94 ;  /* 0x0000005e5f5e723e */ /* 0x000fe200000000ff */
[----:B------:R-:W-:Y:S01]  /*10110*/  IMAD.U32 R17, R17, 0x2, R26 ;  /* 0x0000000211117824 */ /* 0x000fe200078e001a */
[----:B------:R-:W-:Y:S01]  /*10120*/  F2FP.PACK_AB R96, R97, R96 ;  /* 0x000000606160723e */ /* 0x000fe200000000ff */
[----:B------:R-:W-:Y:S01]  /*10130*/  IMAD R11, R11, c[0x0][0x4e8], R2 ;  /* 0x00013a000b0b7a24 */ /* 0x000fe200078e0202 */
[----:B------:R-:W-:Y:S01]  /*10140*/  F2FP.PACK_AB R98, R99, R98 ;  /* 0x000000626362723e */ /* 0x000fe200000000ff */
[----:B------:R-:W-:Y:S01]  /*10150*/  IMAD.SHL.U32 R17, R17, 0x2, RZ ;  /* 0x0000000211117824 */ /* 0x000fe200078e00ff */
[----:B------:R-:W-:Y:S01]  /*10160*/  F2FP.PACK_AB R100, R101, R100 ;  /* 0x000000646564723e */ /* 0x000fe200000000ff */
[----:B------:R-:W-:Y:S01]  /*10170*/  @P0 IMAD.HI.U32 R2, R4, c[0x0][0x4ec], RZ ;  /* 0x00013b0004020a27 */ /* 0x000fe200078e00ff */
[----:B------:R-:W-:-:S02]  /*10180*/  F2FP.PACK_AB R102, R103, R102 ;  /* 0x000000666766723e */ /* 0x000fc400000000ff */
[----:B------:R-:W-:Y:S01]  /*10190*/  IADD3 R21, R17, 0x70, RZ ;  /* 0x0000007011157810 */ /* 0x000fe20007ffe0ff */
[C---:B------:R-:W-:Y:S01]  /*101a0*/  IMAD.WIDE.U32 R22, R12.reuse, c[0x0][0x3e0], R22 ;  /* 0x0000f8000c167a25 */ /* 0x040fe200078e0016 */
[----:B------:R-:W-:Y:S01]  /*101b0*/  STS [R17+0x80], R112 ;  /* 0x0000807011007388 */ /* 0x000fe20000000800 */
[----:B------:R-:W-:Y:S02]  /*101c0*/  F2FP.PACK_AB R6, R105, R6 ;  /* 0x000000066906723e */ /* 0x000fe400000000ff */
[----:B------:R-:W-:Y:S01]  /*101d0*/  IMAD R15, R12, c[0x0][0x3e4], R15 ;  /* 0x0000f9000c0f7a24 */ /* 0x000fe200078e020f */
[----:B------:R-:W-:Y:S01]  /*101e0*/  IADD3 R12, R17, 0x80, RZ ;  /* 0x00000080110c7810 */ /* 0x000fe20007ffe0ff */
[----:B------:R-:W-:Y:S01]  /*101f0*/  IMAD.MOV.U32 R19, RZ, RZ, R4 ;  /* 0x000000ffff137224 */ /* 0x000fe200078e0004 */
[----:B------:R-:W-:Y:S01]  /*10200*/  @P0 SHF.R.U32.HI R19, RZ, c[0x0][0x4f0], R2 ;  /* 0x00013c00ff130a19 */ /* 0x000fe20000011602 */
[----:B------:R-:W-:Y:S01]  /*10210*/  IMAD.IADD R23, R23, 0x1, R15 ;  /* 0x0000000117177824 */ /* 0x000fe200078e020f */
[----:B------:R-:W-:Y:S01]  /*10220*/  @P3 IADD3 R21, R12, 0x10, RZ ;  /* 0x000000100c153810 */ /* 0x000fe20007ffe0ff */
[----:B------:R-:W-:Y:S01]  /*10230*/  IMAD.MOV.U32 R2, RZ, RZ, 0x20 ;  /* 0x00000020ff027424 */ /* 0x000fe200078e00ff */
[----:B------:R-:W-:Y:S01]  /*10240*/  SHF.R.S32.HI R12, RZ, 0x1f, R11 ;  /* 0x0000001fff0c7819 */ /* 0x000fe2000001140b */
[----:B------:R-:W-:Y:S01]  /*10250*/  IMAD.WIDE.U32 R22, R11, c[0x0][0x3d8], R22 ;  /* 0x0000f6000b167a25 */ /* 0x000fe200078e0016 */
[--C-:B------:R-:W-:Y:S01]  /*10260*/  SHF.R.S32.HI R15, RZ, 0x1f, R19.reuse ;  /* 0x0000001fff0f7819 */ /* 0x100fe20000011413 */
[----:B------:R-:W-:Y:S01]  /*10270*/  STS [R17+0x480], R114 ;  /* 0x0004807211007388 */ /* 0x000fe20000000800 */
[----:B------:R-:W-:Y:S01]  /*10280*/  IADD3 R14, P0, R19, R24, RZ ;  /* 0x00000018130e7210 */ /* 0x000fe20007f1e0ff */
[----:B------:R-:W-:Y:S01]  /*10290*/  IMAD.MOV R19, RZ, RZ, -R19 ;  /* 0x000000ffff137224 */ /* 0x000fe200078e0a13 */
[----:B------:R-:W-:Y:S01]  /*102a0*/  SEL R2, R2, 0xffffffe0, !P1 ;  /* 0xffffffe002027807 */ /* 0x000fe20004800000 */
[----:B------:R-:W-:Y:S01]  /*102b0*/  IMAD R12, R12, c[0x0][0x3d8], RZ ;  /* 0x0000f6000c0c7a24 */ /* 0x000fe200078e02ff */
[----:B------:R-:W-:Y:S01]  /*102c0*/  IADD3.X R15, R15, R25, R16, P0, !PT ;  /* 0x000000190f0f7210 */ /* 0x000fe200007fe410 */
[----:B------:R-:W-:Y:S01]  /*102d0*/  IMAD R25, R19, c[0x0][0x4e8], R4 ;  /* 0x00013a0013197a24 */ /* 0x000fe200078e0204 */
[----:B------:R-:W-:Y:S01]  /*102e0*/  STS [R21], R108 ;  /* 0x0000006c15007388 */ /* 0x000fe20000000800 */
[----:B------:R-:W-:Y:S01]  /*102f0*/  IMAD R4, R11, c[0x0][0x3dc], R12 ;  /* 0x0000f7000b047a24 */ /* 0x000fe200078e020c */
[----:B------:R-:W-:Y:S01]  /*10300*/  F2FP.PACK_AB R106, R107, R106 ;  /* 0x0000006a6b6a723e */ /* 0x000fe200000000ff */
[----:B------:R-:W-:Y:S01]  /*10310*/  IMAD.IADD R19, R17, 0x1, R2 ;  /* 0x0000000111137824 */ /* 0x000fe200078e0202 */
[----:B------:R-:W-:Y:S01]  /*10320*/  STS [R21+0x400], R110 ;  /* 0x0004006e15007388 */ /* 0x000fe20000000800 */
[----:B------:R-:W-:Y:S01]  /*10330*/  IMAD.IADD R11, R2, 0x1, R21 ;  /* 0x00000001020b7824 */ /* 0x000fe200078e0215 */
[----:B------:R-:W-:Y:S01]  /*10340*/  SHF.R.S32.HI R2, RZ, 0x1f, R25 ;  /* 0x0000001fff027819 */ /* 0x000fe20000011419 */
[----:B------:R-:W-:Y:S01]  /*10350*/  IMAD.MOV.U32 R12, RZ, RZ, 0x40 ;  /* 0x00000040ff0c7424 */ /* 0x000fe200078e00ff */
[----:B------:R-:W-:Y:S01]  /*10360*/  STS [R19+0x80], R68 ;  /* 0x0000804413007388 */ /* 0x000fe20000000800 */
[----:B------:R-:W-:Y:S01]  /*10370*/  IMAD.WIDE.U32 R14, R25, c[0x0][0x488], R14 ;  /* 0x00012200190e7a25 */ /* 0x000fe200078e000e */
[----:B------:R-:W-:-:S02]  /*10380*/  F2FP.PACK_AB R52, R53, R52 ;  /* 0x000000343534723e */ /* 0x000fc400000000ff */
[----:B------:R-:W-:Y:S01]  /*10390*/  SEL R12, R12, 0xffffffc0, !P2 ;  /* 0xffffffc00c0c7807 */ /* 0x000fe20005000000 */
[----:B------:R-:W-:Y:S01]  /*103a0*/  IMAD R2, R2, c[0x0][0x488], RZ ;  /* 0x0001220002027a24 */ /* 0x000fe200078e02ff */
[----:B------:R-:W-:Y:S01]  /*103b0*/  STS [R19+0x480], R70 ;  /* 0x0004804613007388 */ /* 0x000fe20000000800 */
[----:B------:R-:W-:Y:S01]  /*103c0*/  F2FP.PACK_AB R54, R55, R54 ;  /* 0x000000363736723e */ /* 0x000fe200000000ff */
[----:B------:R-:W-:Y:S01]  /*103d0*/  IMAD R20, R13, 0x80, R18 ;  /* 0x000000800d147824 */ /* 0x000fe200078e0212 */
[----:B------:R-:W-:Y:S01]  /*103e0*/  LEA R16, P0, R14, c[0x0][0x450], 0x2 ;  /* 0x000114000e107a11 */ /* 0x000fe200078010ff */
[----:B------:R-:W-:Y:S01]  /*103f0*/  IMAD R2, R25, c[0x0][0x48c], R2 ;  /* 0x0001230019027a24 */ /* 0x000fe200078e0202 */
[----:B------:R-:W-:Y:S01]  /*10400*/  STS [R11], R72 ;  /* 0x000000480b007388 */ /* 0x000fe20000000800 */
[--C-:B------:R-:W-:Y:S01]  /*10410*/  IMAD.IADD R25, R17, 0x1, R12.reuse ;  /* 0x0000000111197824 */ /* 0x100fe200078e020c */
[----:B------:R-:W-:Y:S01]  /*10420*/  F2FP.PACK_AB R56, R57, R56 ;  /* 0x000000383938723e */ /* 0x000fe200000000ff */
[C---:B------:R-:W-:Y:S01]  /*10430*/  IMAD.IADD R27, R12.reuse, 0x1, R21 ;  /* 0x000000010c1b7824 */ /* 0x040fe200078e0215 */
[----:B------:R-:W-:Y:S01]  /*10440*/  STS [R11+0x400], R74 ;  /* 0x0004004a0b007388 */ /* 0x000fe20000000800 */
[----:B------:R-:W-:Y:S01]  /*10450*/  IMAD.IADD R29, R12, 0x1, R19 ;  /* 0x000000010c1d7824 */ /* 0x000fe200078e0213 */
[----:B------:R-:W-:Y:S01]  /*10460*/  F2FP.PACK_AB R58, R59, R58 ;  /* 0x0000003a3b3a723e */ /* 0x000fe200000000ff */
[----:B------:R-:W-:Y:S01]  /*10470*/  IMAD.IADD R31, R11, 0x1, R12 ;  /* 0x000000010b1f7824 */ /* 0x000fe200078e020c */
[----:B------:R-:W-:Y:S01]  /*10480*/  STS [R25+0x80], R76 ;  /* 0x0000804c19007388 */ /* 0x000fe20000000800 */
[----:B------:R-:W-:Y:S01]  /*10490*/  IMAD.IADD R15, R15, 0x1, R2 ;  /* 0x000000010f0f7824 */ /* 0x000fe200078e0202 */
[----:B------:R-:W-:Y:S01]  /*104a0*/  F2FP.PACK_AB R60, R61, R60 ;  /* 0x0000003c3d3c723e */ /* 0x000fe200000000ff */
[----:B------:R-:W-:Y:S01]  /*104b0*/  IMAD.SHL.U32 R0, R0, 0x2, RZ ;  /* 0x0000000200007824 */ /* 0x000fe200078e00ff */
[----:B------:R-:W-:Y:S01]  /*104c0*/  STS [R25+0x480], R78 ;  /* 0x0004804e19007388 */ /* 0x000fe20000000800 */
[----:B------:R-:W-:Y:S01]  /*104d0*/  F2FP.PACK_AB R62, R63, R62 ;  /* 0x0000003e3f3e723e */ /* 0x000fe200000000ff */
[----:B------:R-:W-:Y:S01]  /*104e0*/  IMAD R10, R13, 0x80, R10 ;  /* 0x000000800d0a7824 */ /* 0x000fe200078e020a */
[----:B------:R-:W-:Y:S01]  /*104f0*/  F2FP.PACK_AB R5, R5, R64 ;  /* 0x000000400505723e */ /* 0x000fe200000000ff */
[----:B------:R-:W-:Y:S01]  /*10500*/  STS [R27], R80 ;  /* 0x000000501b007388 */ /* 0x000fe20000000800 */
[----:B------:R-:W-:-:S02]  /*10510*/  F2FP.PACK_AB R66, R67, R66 ;  /* 0x000000424342723e */ /* 0x000fc400000000ff */
[----:B------:R-:W-:Y:S01]  /*10520*/  LEA.HI.X R15, R14, c[0x0][0x454], R15, 0x2, P0 ;  /* 0x000115000e0f7a11 */ /* 0x000fe200000f140f */
[----:B------:R-:W-:Y:S01]  /*10530*/  STS [R27+0x400], R82 ;  /* 0x000400521b007388 */ /* 0x000fe20000000800 */
[C---:B------:R-:W-:Y:S02]  /*10540*/  IADD3 R18, R20.reuse, 0x8, RZ ;  /* 0x0000000814127810 */ /* 0x040fe40007ffe0ff */
[-C--:B------:R-:W-:Y:S01]  /*10550*/  ISETP.GE.OR P5, PT, R20, R3.reuse, P4 ;  /* 0x000000031400720c */ /* 0x080fe200027a6670 */
[----:B------:R-:W-:Y:S01]  /*10560*/  STS [R29+0x80], R84 ;  /* 0x000080541d007388 */ /* 0x000fe20000000800 */
[----:B------:R-:W-:Y:S02]  /*10570*/  ISETP.GE.OR P4, PT, R18, R3, P4 ;  /* 0x000000031200720c */ /* 0x000fe40002786670 */
[----:B------:R-:W-:Y:S01]  /*10580*/  LEA R2, P0, R22, c[0x0][0x380], 0x1 ;  /* 0x0000e00016027a11 */ /* 0x000fe200078008ff */
[----:B------:R-:W-:Y:S04]  /*10590*/  STS [R29+0x480], R86 ;  /* 0x000480561d007388 */ /* 0x000fe80000000800 */
[----:B------:R-:W-:Y:S04]  /*105a0*/  STS [R31], R88 ;  /* 0x000000581f007388 */ /* 0x000fe80000000800 */
        /* <DEDUP_REMOVED lines=15> */
[----:B------:R1:W-:Y:S04]  /*106a0*/  STS [R31+0x4000], R5 ;  /* 0x004000051f007388 */ /* 0x0003e80000000800 */
[----:B------:R-:W-:Y:S04]  /*106b0*/  STS [R31+0x4400], R66 ;  /* 0x004400421f007388 */ /* 0x000fe80000000800 */
[----:B------:R-:W-:Y:S04]  /*106c0*/  SHFL.IDX PT, R32, R16, RZ, 0x1c1f ;  /* 0x001c1fff10207589 */ /* 0x000fe800000e0000 */
[----:B------:R-:W2:Y:S04]  /*106d0*/  SHFL.IDX PT, R33, R15, RZ, 0x1c1f ;  /* 0x001c1fff0f217589 */ /* 0x000ea800000e0000 */
[----:B------:R-:W-:Y:S06]  /*106e0*/  BAR.SYNC.DEFER_BLOCKING 0x1, 0x100 ;  /* 0x0044000000007b1d */ /* 0x000fec0000010000 */
[----:B------:R-:W-:Y:S01]  /*106f0*/  SHFL.IDX PT, R34, R16, 0x1, 0x1c1f ;  /* 0x003c1f0010227f89 */ /* 0x000fe200000e0000 */
[----:B-1----:R-:W-:-:S03]  /*10700*/  IMAD.IADD R5, R23, 0x1, R4 ;  /* 0x0000000117057824 */ /* 0x002fc600078e0204 */
[----:B------:R-:W1:Y:S02]  /*10710*/  SHFL.IDX PT, R35, R15, 0x1, 0x1c1f ;  /* 0x003c1f000f237f89 */ /* 0x000e6400000e0000 */
[----:B------:R-:W-:Y:S02]  /*10720*/  LEA.HI.X R22, R22, c[0x0][0x384], R5, 0x1, P0 ;  /* 0x0000e10016167a11 */ /* 0x000fe400000f0c05 */
[----:B------:R-:W3:Y:S01]  /*10730*/  SHFL.IDX PT, R20, R2, RZ, 0x181f ;  /* 0x00181fff02147589 */ /* 0x000ee200000e0000 */
[----:B------:R-:W-:-:S03]  /*10740*/  ISETP.GE.AND P0, PT, R10, R3, PT ;  /* 0x000000030a00720c */ /* 0x000fc60003f06270 */
[----:B------:R-:W4:Y:S04]  /*10750*/  SHFL.IDX PT, R21, R22, RZ, 0x181f ;  /* 0x00181fff16157589 */ /* 0x000f2800000e0000 */
[----:B--2---:R-:W-:Y:S04]  /*10760*/  @!P5 ST.E [R32.64], R7 ;  /* 0x000000072000d985 */ /* 0x004fe8000c10190a */
[----:B-1----:R1:W-:Y:S04]  /*10770*/  @!P4 ST.E [R34.64], R8 ;  /* 0x000000082200c985 */ /* 0x0023e8000c10190a */
[----:B------:R2:W2:Y:S04]  /*10780*/  LDS.128 R48, [R0+0x1080] ;  /* 0x0010800000307984 */ /* 0x0004a80000000c00 */
[----:B------:R2:W2:Y:S04]  /*10790*/  LDS.128 R44, [R0+0x2080] ;  /* 0x00208000002c7984 */ /* 0x0004a80000000c00 */
[----:B------:R2:W2:Y:S04]  /*107a0*/  LDS.128 R40, [R0+0x3080] ;  /* 0x0030800000287984 */ /* 0x0004a80000000c00 */
[----:B------:R2:W2:Y:S04]  /*107b0*/  LDS.128 R36, [R0+0x5080] ;  /* 0x0050800000247984 */ /* 0x0004a80000000c00 */
[----:B------:R2:W2:Y:S04]  /*107c0*/  LDS.128 R24, [R0+0x6080] ;  /* 0x0060800000187984 */ /* 0x0004a80000000c00 */
[----:B------:R2:W2:Y:S01]  /*107d0*/  LDS.128 R16, [R0+0x7080] ;  /* 0x0070800000107984 */ /* 0x0004a20000000c00 */
[----:B-1----:R-:W-:Y:S01]  /*107e0*/  IADD3 R8, R9, 0x40, RZ ;  /* 0x0000004009087810 */ /* 0x002fe20007ffe0ff */
[----:B------:R-:W-:Y:S05]  /*107f0*/  @P0 BRA `(.L_x_199) ;  /* 0x000000b000000947 */ /* 0x000fea0003800000 */
[----:B---34-:R-:W1:Y:S01]  /*10800*/  LDS.128 R4, [R0+0x80] ;  /* 0x0000800000047984 */ /* 0x018e620000000c00 */
[----:B------:R-:W-:-:S02]  /*10810*/  ISETP.GE.AND P0, PT, R8, c[0x0][0x3c8], PT ;  /* 0x0000f20008007a0c */ /* 0x000fc40003f06270 */
[----:B------:R-:W-:Y:S01]  /*10820*/  ISETP.GE.AND P1, PT, R9, c[0x0][0x3c8], PT ;  /* 0x0000f20009007a0c */ /* 0x000fe20003f26270 */
[----:B------:R-:W3:Y:S10]  /*10830*/  LDS.128 R12, [R0+0x4080] ;  /* 0x00408000000c7984 */ /* 0x000ef40000000c00 */
[----:B------:R-:W-:-:S02]  /*10840*/  @!P0 SHF.R.S32.HI R11, RZ, 0x1f, R8 ;  /* 0x0000001fff0b8819 */ /* 0x000fc40000011408 */
[----:B------:R-:W-:Y:S02]  /*10850*/  @!P1 IMAD.WIDE R28, R9, 0x2, R20 ;  /* 0x00000002091c9825 */ /* 0x000fe400078e0214 */
[----:B------:R-:W-:-:S04]  /*10860*/  @!P0 LEA.HI R11, R11, R8, RZ, 0x3 ;  /* 0x000000080b0b8211 */ /* 0x000fc800078f18ff */
[----:B------:R-:W-:-:S05]  /*10870*/  @!P0 LOP3.LUT R11, R11, 0xfffffff8, RZ, 0xc0, !PT ;  /* 0xfffffff80b0b8812 */ /* 0x000fca00078ec0ff */
[----:B------:R-:W-:Y:S01]  /*10880*/  @!P0 IMAD.WIDE R20, R11, 0x2, R20 ;  /* 0x000000020b148825 */ /* 0x000fe200078e0214 */
[----:B-1----:R1:W-:Y:S04]  /*10890*/  @!P1 ST.E.128 [R28.64], R4 ;  /* 0x000000041c009985 */ /* 0x0023e8000c101d0a */
[----:B---3--:R1:W-:Y:S02]  /*108a0*/  @!P0 ST.E.128 [R20.64], R12 ;  /* 0x0000000c14008985 */ /* 0x0083e4000c101d0a */
.L_x_199:
[----:B---34-:R-:W-:Y:S05]  /*108b0*/  BSYNC B0 ;  /* 0x0000000000007941 */ /* 0x018fea0003800000 */
.L_x_198:
[----:B--2---:R-:W-:Y:S01]  /*108c0*/  IADD3 R0, R10, 0x20, RZ ;  /* 0x000000200a007810 */ /* 0x004fe20007ffe0ff */
[----:B-1----:R1:W2:Y:S01]  /*108d0*/  SHFL.IDX PT, R7, R22, 0x1, 0x181f ;  /* 0x00381f0016077f89 */ /* 0x0022a200000e0000 */
[----:B------:R-:W-:Y:S02]  /*108e0*/  BSSY B0, `(.L_x_200) ;  /* 0x000000d000007945 */ /* 0x000fe40003800000 */
[----:B------:R-:W-:Y:S01]  /*108f0*/  ISETP.GE.AND P0, PT, R0, R3, PT ;  /* 0x000000030000720c */ /* 0x000fe20003f06270 */
[----:B------:R1:W3:-:S12]  /*10900*/  SHFL.IDX PT, R6, R2, 0x1, 0x181f ;  /* 0x00381f0002067f89 */ /* 0x0002d800000e0000 */
[----:B------:R-:W-:Y:S05]  /*10910*/  @P0 BRA `(.L_x_201) ;  /* 0x0000009000000947 */ /* 0x000fea0003800000 */
[----:B------:R-:W-:Y:S02]  /*10920*/  ISETP.GE.AND P0, PT, R8, c[0x0][0x3c8], PT ;  /* 0x0000f20008007a0c */ /* 0x000fe40003f06270 */
[----:B------:R-:W-:-:S11]  /*10930*/  ISETP.GE.AND P1, PT, R9, c[0x0][0x3c8], PT ;  /* 0x0000f20009007a0c */ /* 0x000fd60003f26270 */
[----:B------:R-:W-:-:S04]  /*10940*/  @!P0 SHF.R.S32.HI R5, RZ, 0x1f, R8 ;  /* 0x0000001fff058819 */ /* 0x000fc80000011408 */
[----:B------:R-:W-:Y:S01]  /*10950*/  @!P0 LEA.HI R0, R5, R8, RZ, 0x3 ;  /* 0x0000000805008211 */ /* 0x000fe200078f18ff */
[----:B--23--:R-:W-:-:S03]  /*10960*/  @!P1 IMAD.WIDE R4, R9, 0x2, R6 ;  /* 0x0000000209049825 */ /* 0x00cfc600078e0206 */
[----:B------:R-:W-:Y:S02]  /*10970*/  @!P0 LOP3.LUT R0, R0, 0xfffffff8, RZ, 0xc0, !PT ;  /* 0xfffffff800008812 */ /* 0x000fe400078ec0ff */
[----:B------:R2:W-:Y:S03]  /*10980*/  @!P1 ST.E.128 [R4.64], R48 ;  /* 0x0000003004009985 */ /* 0x0005e6000c101d0a */
[----:B------:R-:W-:-:S05]  /*10990*/  @!P0 IMAD.WIDE R6, R0, 0x2, R6 ;  /* 0x0000000200068825 */ /* 0x000fca00078e0206 */
[----:B------:R2:W-:Y:S02]  /*109a0*/  @!P0 ST.E.128 [R6.64], R36 ;  /* 0x0000002406008985 */ /* 0x0005e4000c101d0a */
.L_x_201:
[----:B------:R-:W-:Y:S05]  /*109b0*/  BSYNC B0 ;  /* 0x0000000000007941 */ /* 0x000fea0003800000 */
.L_x_200:
[----:B------:R-:W-:Y:S01]  /*109c0*/  IADD3 R0, R10, 0x40, RZ ;  /* 0x000000400a007810 */ /* 0x000fe20007ffe0ff */
[----:B--2---:R2:W4:Y:S01]  /*109d0*/  SHFL.IDX PT, R7, R22, 0x2, 0x181f ;  /* 0x00581f0016077f89 */ /* 0x00452200000e0000 */
[----:B------:R-:W-:Y:S02]  /*109e0*/  BSSY B0, `(.L_x_202) ;  /* 0x000000d000007945 */ /* 0x000fe40003800000 */
[----:B------:R-:W-:Y:S01]  /*109f0*/  ISETP.GE.AND P0, PT, R0, R3, PT ;  /* 0x000000030000720c */ /* 0x000fe20003f06270 */
[----:B---3--:R2:W3:-:S12]  /*10a00*/  SHFL.IDX PT, R6, R2, 0x2, 0x181f ;  /* 0x00581f0002067f89 */ /* 0x0084d800000e0000 */
[----:B------:R-:W-:Y:S05]  /*10a10*/  @P0 BRA `(.L_x_203) ;  /* 0x0000009000000947 */ /* 0x000fea0003800000 */
[----:B------:R-:W-:Y:S02]  /*10a20*/  ISETP.GE.AND P0, PT, R8, c[0x0][0x3c8], PT ;  /* 0x0000f20008007a0c */ /* 0x000fe40003f06270 */
[----:B------:R-:W-:-:S11]  /*10a30*/  ISETP.GE.AND P1, PT, R9, c[0x0][0x3c8], PT ;  /* 0x0000f20009007a0c */ /* 0x000fd60003f26270 */
[----:B------:R-:W-:-:S04]  /*10a40*/  @!P0 SHF.R.S32.HI R5, RZ, 0x1f, R8 ;  /* 0x0000001fff058819 */ /* 0x000fc80000011408 */
[----:B------:R-:W-:Y:S01]  /*10a50*/  @!P0 LEA.HI R0, R5, R8, RZ, 0x3 ;  /* 0x0000000805008211 */ /* 0x000fe200078f18ff */
[----:B---34-:R-:W-:-:S03]  /*10a60*/  @!P1 IMAD.WIDE R4, R9, 0x2, R6 ;  /* 0x0000000209049825 */ /* 0x018fc600078e0206 */
[----:B------:R-:W-:Y:S02]  /*10a70*/  @!P0 LOP3.LUT R0, R0, 0xfffffff8, RZ, 0xc0, !PT ;  /* 0xfffffff800008812 */ /* 0x000fe400078ec0ff */
[----:B------:R3:W-:Y:S03]  /*10a80*/  @!P1 ST.E.128 [R4.64], R44 ;  /* 0x0000002c04009985 */ /* 0x0007e6000c101d0a */
[----:B------:R-:W-:-:S05]  /*10a90*/  @!P0 IMAD.WIDE R6, R0, 0x2, R6 ;  /* 0x0000000200068825 */ /* 0x000fca00078e0206 */
[----:B------:R3:W-:Y:S02]  /*10aa0*/  @!P0 ST.E.128 [R6.64], R24 ;  /* 0x0000001806008985 */ /* 0x0007e4000c101d0a */
.L_x_203:
[----:B------:R-:W-:Y:S05]  /*10ab0*/  BSYNC B0 ;  /* 0x0000000000007941 */ /* 0x000fea0003800000 */
.L_x_202:
[----:B------:R-:W-:Y:S01]  /*10ac0*/  IADD3 R10, R10, 0x60, RZ ;  /* 0x000000600a0a7810 */ /* 0x000fe20007ffe0ff */
[----:B---3--:R3:W1:Y:S03]  /*10ad0*/  SHFL.IDX PT, R5, R22, 0x3, 0x181f ;  /* 0x00781f0016057f89 */ /* 0x00866600000e0000 */
[----:B------:R-:W-:Y:S01]  /*10ae0*/  ISETP.GE.AND P0, PT, R10, R3, PT ;  /* 0x000000030a00720c */ /* 0x000fe20003f06270 */
[----:B------:R3:W2:-:S12]  /*10af0*/  SHFL.IDX PT, R4, R2, 0x3, 0x181f ;  /* 0x00781f0002047f89 */ /* 0x00069800000e0000 */
[----:B------:R-:W-:Y:S05]  /*10b00*/  @P0 EXIT ;  /* 0x000000000000094d */ /* 0x000fea0003800000 */
[----:B------:R-:W-:-:S13]  /*10b10*/  ISETP.GE.AND P0, PT, R9, c[0x0][0x3c8], PT ;  /* 0x0000f20009007a0c */ /* 0x000fda0003f06270 */
[----:B-123--:R-:W-:-:S05]  /*10b20*/  @!P0 IMAD.WIDE R2, R9, 0x2, R4 ;  /* 0x0000000209028825 */ /* 0x00efca00078e0204 */
        /* <DEDUP_REMOVED lines=9> */
.L_x_197:
[----:B------:R-:W1:Y:S01]  /*10bc0*/  S2R R5, SR_TID.X ;  /* 0x0000000000057919 */ /* 0x000e620000002100 */
[----:B------:R-:W-:Y:S03]  /*10bd0*/  BSSY B0, `(.L_x_204) ;  /* 0x0000027000007945 */ /* 0x000fe60003800000 */
[----:B------:R-:W2:Y:S01]  /*10be0*/  S2R R8, SR_CTAID.Z ;  /* 0x0000000000087919 */ /* 0x000ea20000002700 */
[----:B-1----:R-:W-:Y:S02]  /*10bf0*/  ISETP.GT.AND P0, PT, R5, 0x7f, PT ;  /* 0x0000007f0500780c */ /* 0x002fe40003f04270 */
[----:B--2---:R-:W-:-:S11]  /*10c00*/  SHF.R.S32.HI R11, RZ, 0x1f, R8 ;  /* 0x0000001fff0b7819 */ /* 0x004fd60000011408 */
[----:B------:R-:W-:Y:S05]  /*10c10*/  @P0 BRA `(.L_x_205) ;  /* 0x0000022000000947 */ /* 0x000fea0003800000 */
[----:B------:R-:W1:Y:S01]  /*10c20*/  S2R R0, SR_CTAID.X ;  /* 0x0000000000007919 */ /* 0x000e620000002500 */
[----:B------:R-:W-:-:S05]  /*10c30*/  MOV R2, c[0x0][0x4e8] ;  /* 0x00013a0000027a02 */ /* 0x000fca0000000f00 */
[----:B------:R-:W-:Y:S01]  /*10c40*/  IMAD R3, R2, c[0x0][0x388], RZ ;  /* 0x0000e20002037a24 */ /* 0x000fe200078e02ff */
[----:B-1----:R-:W-:-:S04]  /*10c50*/  LEA R0, R0, R5, 0x7 ;  /* 0x0000000500007211 */ /* 0x002fc800078e38ff */
[----:B------:R-:W-:-:S13]  /*10c60*/  ISETP.GE.AND P0, PT, R0, R3, PT ;  /* 0x000000030000720c */ /* 0x000fda0003f06270 */
[----:B------:R-:W-:Y:S05]  /*10c70*/  @P0 BRA `(.L_x_205) ;  /* 0x000001c000000947 */ /* 0x000fea0003800000 */
[----:B------:R-:W1:Y:S01]  /*10c80*/  S2R R7, SR_CTAID.Y ;  /* 0x0000000000077919 */ /* 0x000e620000002600 */
[----:B------:R-:W-:Y:S02]  /*10c90*/  ISETP.NE.AND P0, PT, R2, 0x1, PT ;  /* 0x000000010200780c */ /* 0x000fe40003f05270 */
[----:B------:R-:W-:-:S11]  /*10ca0*/  MOV R6, R0 ;  /* 0x0000000000067202 */ /* 0x000fd60000000f00 */
[----:B------:R-:W-:-:S05]  /*10cb0*/  @P0 IMAD.HI.U32 R9, R0, c[0x0][0x4ec], RZ ;  /* 0x00013b0000090a27 */ /* 0x000fca00078e00ff */
[----:B------:R-:W-:Y:S02]  /*10cc0*/  @P0 SHF.R.U32.HI R6, RZ, c[0x0][0x4f0], R9 ;  /* 0x00013c00ff060a19 */ /* 0x000fe40000011609 */
[----:B-1----:R-:W-:Y:S01]  /*10cd0*/  SHF.R.S32.HI R4, RZ, 0x1f, R7 ;  /* 0x0000001fff047819 */ /* 0x002fe20000011407 */
[----:B------:R-:W-:-:S04]  /*10ce0*/  IMAD.WIDE.U32 R2, R7, c[0x0][0x490], RZ ;  /* 0x0001240007027a25 */ /* 0x000fc800078e00ff */
[----:B------:R-:W-:Y:S02]  /*10cf0*/  IMAD R4, R4, c[0x0][0x490], RZ ;  /* 0x0001240004047a24 */ /* 0x000fe400078e02ff */
[----:B------:R-:W-:Y:S02]  /*10d00*/  IMAD.MOV.U32 R12, RZ, RZ, R2 ;  /* 0x000000ffff0c7224 */ /* 0x000fe400078e0002 */
[----:B------:R-:W-:Y:S01]  /*10d10*/  IMAD R13, R7, c[0x0][0x494], R4 ;  /* 0x00012500070d7a24 */ /* 0x000fe200078e0204 */
[----:B------:R-:W-:-:S04]  /*10d20*/  IADD3 R7, -R6, RZ, RZ ;  /* 0x000000ff06077210 */ /* 0x000fc80007ffe1ff */
[----:B------:R-:W-:Y:S01]  /*10d30*/  IADD3 R13, R3, R13, RZ ;  /* 0x0000000d030d7210 */ /* 0x000fe20007ffe0ff */
[----:B------:R-:W-:Y:S02]  /*10d40*/  IMAD R3, R11, c[0x0][0x498], RZ ;  /* 0x000126000b037a24 */ /* 0x000fe400078e02ff */
[----:B------:R-:W-:Y:S02]  /*10d50*/  IMAD R4, R7, c[0x0][0x4e8], R0 ;  /* 0x00013a0007047a24 */ /* 0x000fe400078e0200 */
[----:B------:R-:W-:-:S03]  /*10d60*/  IMAD.WIDE.U32 R12, R8, c[0x0][0x498], R12 ;  /* 0x00012600080c7a25 */ /* 0x000fc600078e000c */
[----:B------:R-:W-:Y:S01]  /*10d70*/  SHF.R.S32.HI R2, RZ, 0x1f, R4 ;  /* 0x0000001fff027819 */ /* 0x000fe20000011404 */
[----:B------:R-:W-:Y:S01]  /*10d80*/  IMAD R0, R8, c[0x0][0x49c], R3 ;  /* 0x0001270008007a24 */ /* 0x000fe200078e0203 */
[----:B------:R-:W-:Y:S02]  /*10d90*/  SHF.R.S32.HI R3, RZ, 0x1f, R6 ;  /* 0x0000001fff037819 */ /* 0x000fe40000011406 */
[----:B------:R-:W-:Y:S01]  /*10da0*/  IADD3 R12, P0, R6, R12, RZ ;  /* 0x0000000c060c7210 */ /* 0x000fe20007f1e0ff */
[----:B------:R-:W-:-:S03]  /*10db0*/  IMAD R7, R2, c[0x0][0x488], RZ ;  /* 0x0001220002077a24 */ /* 0x000fc600078e02ff */
[----:B------:R-:W-:Y:S01]  /*10dc0*/  IADD3.X R13, R3, R13, R0, P0, !PT ;  /* 0x0000000d030d7210 */ /* 0x000fe200007fe400 */
[----:B------:R-:W-:-:S04]  /*10dd0*/  IMAD R7, R4, c[0x0][0x48c], R7 ;  /* 0x0001230004077a24 */ /* 0x000fc800078e0207 */
[----:B------:R-:W-:-:S05]  /*10de0*/  IMAD.WIDE.U32 R12, R4, c[0x0][0x488], R12 ;  /* 0x00012200040c7a25 */ /* 0x000fca00078e000c */
[----:B------:R-:W-:Y:S02]  /*10df0*/  IADD3 R7, R13, R7, RZ ;  /* 0x000000070d077210 */ /* 0x000fe40007ffe0ff */
[----:B------:R-:W-:-:S04]  /*10e00*/  LEA R2, P0, R12, c[0x0][0x450], 0x2 ;  /* 0x000114000c027a11 */ /* 0x000fc800078010ff */
[----:B------:R-:W-:Y:S01]  /*10e10*/  LEA.HI.X R3, R12, c[0x0][0x454], R7, 0x2, P0 ;  /* 0x000115000c037a11 */ /* 0x000fe200000f1407 */
[----:B------:R-:W-:-:S05]  /*10e20*/  IMAD.MOV.U32 R7, RZ, RZ, -0x800000 ;  /* 0xff800000ff077424 */ /* 0x000fca00078e00ff */
[----:B------:R1:W-:Y:S03]  /*10e30*/  STG.E [R2.64], R7 ;  /* 0x0000000702007986 */ /* 0x0003e6000c10190a */
.L_x_205:
[----:B------:R-:W-:Y:S05]  /*10e40*/  BSYNC B0 ;  /* 0x0000000000007941 */ /* 0x000fea0003800000 */
.L_x_204:
[----:B------:R-:W2:Y:S01]  /*10e50*/  S2R R12, SR_CTAID.Y ;  /* 0x00000000000c7919 */ /* 0x000ea20000002600 */
[----:B------:R-:W-:Y:S01]  /*10e60*/  SHF.R.S32.HI R6, RZ, 0x1f, R5 ;  /* 0x0000001fff067819 */ /* 0x000fe20000011405 */
[----:B------:R-:W-:Y:S01]  /*10e70*/  IMAD R11, R11, c[0x0][0x3f0], RZ ;  /* 0x0000fc000b0b7a24 */ /* 0x000fe200078e02ff */
[----:B-1----:R-:W-:Y:S01]  /*10e80*/  MOV R3, c[0x0][0x4e8] ;  /* 0x00013a0000037a02 */ /* 0x002fe20000000f00 */
[----:B------:R-:W1:Y:S01]  /*10e90*/  S2R R7, SR_CTAID.X ;  /* 0x0000000000077919 */ /* 0x000e620000002500 */
[----:B------:R-:W-:Y:S01]  /*10ea0*/  LEA.HI R6, R6, R5, RZ, 0x3 ;  /* 0x0000000506067211 */ /* 0x000fe200078f18ff */
[----:B------:R-:W-:Y:S01]  /*10eb0*/  BSSY B0, `(.L_x_206) ;  /* 0x0000031000007945 */ /* 0x000fe20003800000 */
[C---:B------:R-:W-:Y:S01]  /*10ec0*/  ISETP.NE.AND P0, PT, R3.reuse, 0x1, PT ;  /* 0x000000010300780c */ /* 0x040fe20003f05270 */
[----:B------:R-:W-:Y:S01]  /*10ed0*/  IMAD R3, R3, c[0x0][0x388], RZ ;  /* 0x0000e20003037a24 */ /* 0x000fe200078e02ff */
[----:B------:R-:W-:Y:S02]  /*10ee0*/  LOP3.LUT R2, R6, 0xfffffff8, RZ, 0xc0, !PT ;  /* 0xfffffff806027812 */ /* 0x000fe400078ec0ff */
[----:B------:R-:W-:-:S03]  /*10ef0*/  SHF.R.S32.HI R6, RZ, 0x3, R6 ;  /* 0x00000003ff067819 */ /* 0x000fc60000011406 */
[----:B------:R-:W-:-:S05]  /*10f00*/  IMAD.IADD R5, R5, 0x1, -R2 ;  /* 0x0000000105057824 */ /* 0x000fca00078e0a02 */
[CC--:B------:R-:W-:Y:S02]  /*10f10*/  LEA R4, R5.reuse, R6.reuse, 0x5 ;  /* 0x0000000605047211 */ /* 0x0c0fe400078e28ff */
[----:B------:R-:W-:Y:S02]  /*10f20*/  SHF.L.U32 R5, R5, 0x3, RZ ;  /* 0x0000000305057819 */ /* 0x000fe400000006ff */
[----:B--2---:R-:W-:Y:S01]  /*10f30*/  SHF.R.S32.HI R0, RZ, 0x1f, R12 ;  /* 0x0000001fff007819 */ /* 0x004fe2000001140c */
[C---:B-1----:R-:W-:Y:S01]  /*10f40*/  IMAD R4, R7.reuse, 0x80, R4 ;  /* 0x0000008007047824 */ /* 0x042fe200078e0204 */
[----:B------:R-:W-:-:S03]  /*10f50*/  LEA R6, R7, R6, 0x7 ;  /* 0x0000000607067211 */ /* 0x000fc600078e38ff */
[----:B------:R-:W-:Y:S02]  /*10f60*/  IMAD R9, R0, c[0x0][0x3e8], RZ ;  /* 0x0000fa0000097a24 */ /* 0x000fe400078e02ff */
[----:B------:R-:W-:-:S04]  /*10f70*/  @P0 IMAD.HI.U32 R2, R4, c[0x0][0x4ec], RZ ;  /* 0x00013b0004020a27 */ /* 0x000fc800078e00ff */
[C---:B------:R-:W-:Y:S02]  /*10f80*/  IMAD R9, R12.reuse, c[0x0][0x3ec], R9 ;  /* 0x0000fb000c097a24 */ /* 0x040fe400078e0209 */
[----:B------:R-:W-:-:S04]  /*10f90*/  IMAD.WIDE.U32 R12, R12, c[0x0][0x3e8], RZ ;  /* 0x0000fa000c0c7a25 */ /* 0x000fc800078e00ff */
[----:B------:R-:W-:Y:S01]  /*10fa0*/  IMAD R0, R8, c[0x0][0x3f4], R11 ;  /* 0x0000fd0008007a24 */ /* 0x000fe200078e020b */
[----:B------:R-:W-:Y:S01]  /*10fb0*/  IADD3 R13, R13, R9, RZ ;  /* 0x000000090d0d7210 */ /* 0x000fe20007ffe0ff */
[----:B------:R-:W-:Y:S01]  /*10fc0*/  IMAD.MOV.U32 R9, RZ, RZ, R4 ;  /* 0x000000ffff097224 */ /* 0x000fe200078e0004 */
[----:B------:R-:W-:-:S03]  /*10fd0*/  @P0 SHF.R.U32.HI R9, RZ, c[0x0][0x4f0], R2 ;  /* 0x00013c00ff090a19 */ /* 0x000fc60000011602 */
[----:B------:R-:W-:Y:S01]  /*10fe0*/  IMAD.WIDE.U32 R12, R8, c[0x0][0x3f0], R12 ;  /* 0x0000fc00080c7a25 */ /* 0x000fe200078e000c */
[----:B------:R-:W-:Y:S02]  /*10ff0*/  SHF.R.S32.HI R2, RZ, 0x1f, R9 ;  /* 0x0000001fff027819 */ /* 0x000fe40000011409 */
[----:B------:R-:W-:Y:S01]  /*11000*/  IADD3 R11, -R9, RZ, RZ ;  /* 0x000000ff090b7210 */ /* 0x000fe20007ffe1ff */
[----:B------:R-:W-:Y:S02]  /*11010*/  IMAD.IADD R13, R13, 0x1, R0 ;  /* 0x000000010d0d7824 */ /* 0x000fe400078e0200 */
[----:B------:R-:W-:Y:S02]  /*11020*/  IMAD R2, R2, c[0x0][0x3e0], RZ ;  /* 0x0000f80002027a24 */ /* 0x000fe400078e02ff */
[----:B------:R-:W-:Y:S01]  /*11030*/  IMAD R11, R11, c[0x0][0x4e8], R4 ;  /* 0x00013a000b0b7a24 */ /* 0x000fe200078e0204 */
[----:B------:R-:W-:Y:S01]  /*11040*/  IADD3 R4, R5, 0x40, RZ ;  /* 0x0000004005047810 */ /* 0x000fe20007ffe0ff */
        /* <DEDUP_REMOVED lines=23> */
.L_x_207:
[----:B------:R-:W-:Y:S05]  /*111c0*/  BSYNC B0 ;  /* 0x0000000000007941 */ /* 0x000fea0003800000 */
.L_x_206:
        /* <DEDUP_REMOVED lines=15> */
.L_x_209:
[----:B------:R-:W-:Y:S05]  /*112c0*/  BSYNC B0 ;  /* 0x0000000000007941 */ /* 0x000fea0003800000 */
.L_x_208:
        /* <DEDUP_REMOVED lines=15> */
.L_x_211:
[----:B------:R-:W-:Y:S05]  /*113c0*/  BSYNC B0 ;  /* 0x0000000000007941 */ /* 0x000fea0003800000 */
.L_x_210:
[----:B------:R-:W-:Y:S01]  /*113d0*/  IADD3 R6, R6, 0x60, RZ ;  /* 0x0000006006067810 */ /* 0x000fe20007ffe0ff */
[----:B-1----:R1:W2:Y:S03]  /*113e0*/  SHFL.IDX PT, R9, R0, 0x3, 0x181f ;  /* 0x00781f0000097f89 */ /* 0x0022a600000e0000 */
[----:B------:R-:W-:Y:S01]  /*113f0*/  ISETP.GE.AND P0, PT, R6, R3, PT ;  /* 0x000000030600720c */ /* 0x000fe20003f06270 */
[----:B----4-:R1:W4:-:S12]  /*11400*/  SHFL.IDX PT, R8, R2, 0x3, 0x181f ;  /* 0x00781f0002087f89 */ /* 0x01031800000e0000 */
[----:B------:R-:W-:Y:S05]  /*11410*/  @P0 EXIT ;  /* 0x000000000000094d */ /* 0x000fea0003800000 */
[----:B------:R-:W-:-:S13]  /*11420*/  ISETP.GE.AND P0, PT, R5, c[0x0][0x3c8], PT ;  /* 0x0000f20005007a0c */ /* 0x000fda0003f06270 */
[----:B-1234-:R-:W-:-:S05]  /*11430*/  @!P0 IMAD.WIDE R2, R5, 0x2, R8 ;  /* 0x0000000205028825 */ /* 0x01efca00078e0208 */
        /* <DEDUP_REMOVED lines=9> */
.L_x_212:
        /* <DEDUP_REMOVED lines=11> */
.L_x_1715:


//--------------------- .text._ZN7cutlass13device_kernelIN5flash19enable_sm80_to_sm89INS1_16FlashAttnFwdSm80INS1_25CollectiveMainloopFwdSm80ILi8ELi1ELb1EN4cute5tupleIJNS5_1CILi128EEENS7_ILi96EEES8_EEELi128ENS_6half_tEfNS_4arch4Sm80ELb0ELb1ELb0ELb1ELb0ELb0ELb1ELb0EEENS1_21CollectiveEpilogueFwdINS6_IJS8_S8_S9_EEENS6_IJNS7_ILi1EEESH_SH_EEESB_SD_Li256ELb1ELb1ELb0ELb0EEENS1_19SingleTileSchedulerILb1ELb0ELb1ELi128EEEEEEEEEvNT_6ParamsE --------------------------
	.section	.text._ZN7cutlass13device_kernelIN5flash19enable_sm80_to_sm89INS1_16FlashAttnFwdSm80INS1_25CollectiveMainloopFwdSm80ILi8ELi1ELb1EN4cute5tupleIJNS5_1CILi128EEENS7_ILi96EEES8_EEELi128ENS_6half_tEfNS_4arch4Sm80ELb0ELb1ELb0ELb1ELb0ELb0ELb1ELb0EEENS1_21CollectiveEpilogueFwdINS6_IJS8_S8_S9_EEENS6_IJNS7_ILi1EEESH_SH_EEESB_SD_Li256ELb1ELb1ELb0ELb0EEENS1_19SingleTileSchedulerILb1ELb0ELb1ELi128EEEEEEEEEvNT_6ParamsE,"ax",@progbits
	.sectioninfo	@"SHI_REGISTERS=252"
	.align	128
.text._ZN7cutlass13device_kernelIN5flash19enable_sm80_to_sm89INS1_16FlashAttnFwdSm80INS1_25CollectiveMainloopFwdSm80ILi8ELi1ELb1EN4cute5tupleIJNS5_1CILi128EEENS7_ILi96EEES8_EEELi128ENS_6half_tEfNS_4arch4Sm80ELb0ELb1ELb0ELb1ELb0ELb0ELb1ELb0EEENS1_21CollectiveEpilogueFwdINS6_IJS8_S8_S9_EEENS6_IJNS7_ILi1EEESH_SH_EEESB_SD_Li256ELb1ELb1ELb0ELb0EEENS1_19SingleTileSchedulerILb1ELb0ELb1ELi128EEEEEEEEEvNT_6ParamsE:
        .type           _ZN7cutlass13device_kernelIN5flash19enable_sm80_to_sm89INS1_16FlashAttnFwdSm80INS1_25CollectiveMainloopFwdSm80ILi8ELi1ELb1EN4cute5tupleIJNS5_1CILi128EEENS7_ILi96EEES8_EEELi128ENS_6half_tEfNS_4arch4Sm80ELb0ELb1ELb0ELb1ELb0ELb0ELb1ELb0EEENS1_21CollectiveEpilogueFwdINS6_IJS8_S8_S9_EEENS6_IJNS7_ILi1EEESH_SH_EEESB_SD_Li256ELb1ELb1ELb0ELb0EEENS1_19SingleTileSchedulerILb1ELb0ELb1ELi128EEEEEEEEEvNT_6ParamsE,@function
        .size           _ZN7cutlass13device_kernelIN5flash19enable_sm80_to_sm89INS1_16FlashAttnFwdSm80INS1_25CollectiveMainloopFwdSm80ILi8ELi1ELb1EN4cute5tupleIJNS5_1CILi128EEENS7_ILi96EEES8_EEELi128ENS_6half_tEfNS_4arch4Sm80ELb0ELb1ELb0ELb1ELb0ELb0ELb1ELb0EEENS1_21CollectiveEpilogueFwdINS6_IJS8_S8_S9_EEENS6_IJNS7_ILi1EEESH_SH_EEESB_SD_Li256ELb1ELb1ELb0ELb0EEENS1_19SingleTileSchedulerILb1ELb0ELb1ELi128EEEEEEEEEvNT_6ParamsE,(.L_x_1716 - _ZN7cutlass13device_kernelIN5flash19enable_sm80_to_sm89INS1_16FlashAttnFwdSm80INS1_25CollectiveMainloopFwdSm80ILi8ELi1ELb1EN4cute5tupleIJNS5_1CILi128EEENS7_ILi96EEES8_EEELi128ENS_6half_tEfNS_4arch4Sm80ELb0ELb1ELb0ELb1ELb0ELb0ELb1ELb0EEENS1_21CollectiveEpilogueFwdINS6_IJS8_S8_S9_EEENS6_IJNS7_ILi1EEESH_SH_EEESB_SD_Li256ELb1ELb1ELb0ELb0EEENS1_19SingleTileSchedulerILb1ELb0ELb1ELi128EEEEEEEEEvNT_6ParamsE)
        .other          _ZN7cutlass13device_kernelIN5flash19enable_sm80_to_sm89INS1_16FlashAttnFwdSm80INS1_25CollectiveMainloopFwdSm80ILi8ELi1ELb1EN4cute5tupleIJNS5_1CILi128EEENS7_ILi96EEES8_EEELi128ENS_6half_tEfNS_4arch4Sm80ELb0ELb1ELb0ELb1ELb0ELb0ELb1ELb0EEENS1_21CollectiveEpilogueFwdINS6_IJS8_S8_S9_EEENS6_IJNS7_ILi1EEESH_SH_EEESB_SD_Li256ELb1ELb1ELb0ELb0EEENS1_19SingleTileSchedulerILb1ELb0ELb1ELi128EEEEEEEEEvNT_6ParamsE,@"STO_CUDA_ENTRY STV_DEFAULT"
_ZN7cutlass13device_kernelIN5flash19enable_sm80_to_sm89INS1_16FlashAttnFwdSm80INS1_25CollectiveMainloopFwdSm80ILi8ELi1ELb1EN4cute5tupleIJNS5_1CILi128EEENS7_ILi96EEES8_EEELi128ENS_6half_tEfNS_4arch4Sm80ELb0ELb1ELb0ELb1ELb0ELb0ELb1ELb0EEENS1_21CollectiveEpilogueFwdINS6_IJS8_S8_S9_EEENS6_IJNS7_ILi1EEESH_SH_EEESB_SD_Li256ELb1ELb1ELb0ELb0EEENS1_19SingleTileSchedulerILb1ELb0ELb1ELi128EEEEEEEEEvNT_6ParamsE:
[----:B------:R-:W-:Y:S02]  /*0000*/  MOV R1, c[0x0][0x28] ;  /* 0x00000a0000017a02 */ /* 0x000fe40000000f00 */
[----:B------:R-:W1:Y:S01]  /*0010*/  S2R R42, SR_TID.X ;  /* 0x00000000002a7919 */ /* 0x000e620000002100 */
[----:B------:R-:W-:Y:S01]  /*0020*/  MOV R5, 0x4 ;  /* 0x0000000400057802 */ /* 0x000fe20000000f00 */
[----:B------:R-:W2:Y:S01]  /*0030*/  S2UR UR4, SR_CTAID.X ;  /* 0x00000000000479c3 */ /* 0x000ea20000002500 */
[----:B------:R-:W-:Y:S01]  /*0040*/  ULDC.64 UR10, c[0x0][0x118] ;  /* 0x00004600000a7ab9 */ /* 0x000fe20000000a00 */
[----:B------:R-:W3:Y:S01]  /*0050*/  S2R R210, SR_CTAID.Z ;  /* 0x0000000000d27919 */ /* 0x000ee20000002700 */
[----:B-1----:R-:W-:Y:S01]  /*0060*/  SHF.R.U32.HI R0, RZ, 0x5, R42 ;  /* 0x00000005ff007819 */ /* 0x002fe2000001162a */
[----:B---3--:R-:W-:-:S05]  /*0070*/  IMAD.WIDE R2, R210, R5, c[0x0][0x568] ;  /* 0x00015a00d2027625 */ /* 0x008fca00078e0205 */
[----:B------:R-:W1:Y:S02]  /*0080*/  SHFL.IDX PT, R0, R0, RZ, 0x1f ;  /* 0x00001fff00007589 */ /* 0x000e6400000e0000 */
[----:B-1----:R-:W-:-:S13]  /*0090*/  ISETP.NE.AND P0, PT, R0, RZ, PT ;  /* 0x000000ff0000720c */ /* 0x002fda0003f05270 */
[----:B--2---:R-:W-:Y:S05]  /*00a0*/  @!P0 BRA `(.L_x_213) ;  /* 0x0000014000008947 */ /* 0x004fea0003800000 */
[----:B------:R-:W-:-:S04]  /*00b0*/  ISETP.NE.U32.AND P0, PT, RZ, c[0x0][0x568], PT ;  /* 0x00015a00ff007a0c */ /* 0x000fc80003f05070 */
[----:B------:R-:W-:-:S13]  /*00c0*/  ISETP.NE.AND.EX P0, PT, RZ, c[0x0][0x56c], PT, P0 ;  /* 0x00015b00ff007a0c */ /* 0x000fda0003f05300 */
[----:B------:R-:W-:Y:S05]  /*00d0*/  @!P0 BRA `(.L_x_214) ;  /* 0x0000002000008947 */ /* 0x000fea0003800000 */
[----:B------:R1:W5:Y:S01]  /*00e0*/  LDG.E R3, [R2.64] ;  /* 0x0000000a02037981 */ /* 0x000362000c1e1900 */
[----:B------:R-:W-:Y:S05]  /*00f0*/  BRA `(.L_x_215) ;  /* 0x0000009000007947 */ /* 0x000fea0003800000 */
.L_x_214:
        /* <DEDUP_REMOVED lines=8> */
.L_x_216:
[----:B------:R-:W-:-:S04]  /*0180*/  MOV R3, c[0x0][0x54c] ;  /* 0x0001530000037a02 */ /* 0x000fc80000000f00 */
.L_x_215:
[----:B------:R-:W-:Y:S01]  /*0190*/  USHF.L.U32 UR4, UR4, 0x7, URZ ;  /* 0x0000000704047899 */ /* 0x000fe2000800063f */
[----:B-----5:R-:W-:-:S05]  /*01a0*/  IMAD R3, R3, c[0x0][0x548], RZ ;  /* 0x0001520003037a24 */ /* 0x020fca00078e02ff */
[----:B------:R-:W-:-:S04]  /*01b0*/  MOV R40, UR4 ;  /* 0x0000000400287c02 */ /* 0x000fc80008000f00 */
[----:B------:R-:W-:-:S04]  /*01c0*/  ISETP.GE.AND P0, PT, R40, R3, PT ;  /* 0x000000032800720c */ /* 0x000fc80003f06270 */
[----:B------:R-:W-:Y:S01]  /*01d0*/  SEL R210, R210, 0xffffffff, !P0 ;  /* 0xffffffffd2d27807 */ /* 0x000fe20004000000 */
[----:B------:R-:W-:Y:S05]  /*01e0*/  BRA `(.L_x_217) ;  /* 0x0000013000007947 */ /* 0x000fea0003800000 */
.L_x_213:
[----:B------:R-:W-:-:S04]  /*01f0*/  ISETP.NE.U32.AND P0, PT, RZ, c[0x0][0x568], PT ;  /* 0x00015a00ff007a0c */ /* 0x000fc80003f05070 */
[----:B------:R-:W-:-:S13]  /*0200*/  ISETP.NE.AND.EX P0, PT, RZ, c[0x0][0x56c], PT, P0 ;  /* 0x00015b00ff007a0c */ /* 0x000fda0003f05300 */
[----:B------:R-:W-:Y:S05]  /*0210*/  @!P0 BRA `(.L_x_218) ;  /* 0x0000002000008947 */ /* 0x000fea0003800000 */
[----:B------:R1:W5:Y:S01]  /*0220*/  LDG.E R3, [R2.64] ;  /* 0x0000000a02037981 */ /* 0x000362000c1e1900 */
[----:B------:R-:W-:Y:S05]  /*0230*/  BRA `(.L_x_219) ;  /* 0x0000009000007947 */ /* 0x000fea0003800000 */
.L_x_218:
        /* <DEDUP_REMOVED lines=8> */
.L_x_220:
[----:B------:R-:W-:-:S04]  /*02c0*/  MOV R3, c[0x0][0x54c] ;  /* 0x0001530000037a02 */ /* 0x000fc80000000f00 */
.L_x_219:
[----:B------:R-:W-:Y:S01]  /*02d0*/  USHF.L.U32 UR4, UR4, 0x7, URZ ;  /* 0x0000000704047899 */ /* 0x000fe2000800063f */
[----:B-----5:R-:W-:-:S05]  /*02e0*/  IMAD R3, R3, c[0x0][0x548], RZ ;  /* 0x0001520003037a24 */ /* 0x020fca00078e02ff */
[----:B------:R-:W-:-:S04]  /*02f0*/  MOV R40, UR4 ;  /* 0x0000000400287c02 */ /* 0x000fc80008000f00 */
[----:B------:R-:W-:-:S04]  /*0300*/  ISETP.GE.AND P0, PT, R40, R3, PT ;  /* 0x000000032800720c */ /* 0x000fc80003f06270 */
[----:B------:R-:W-:-:S04]  /*0310*/  SEL R210, R210, 0xffffffff, !P0 ;  /* 0xffffffffd2d27807 */ /* 0x000fc80004000000 */
.L_x_217:
[----:B------:R-:W-:-:S13]  /*0320*/  ISETP.GE.AND P0, PT, R210, RZ, PT ;  /* 0x000000ffd200720c */ /* 0x000fda0003f06270 */
[----:B------:R-:W-:Y:S05]  /*0330*/  @!P0 EXIT ;  /* 0x000000000000894d */ /* 0x000fea0003800000 */
[----:B------:R-:W-:Y:S01]  /*0340*/  ISETP.NE.U32.AND P2, PT, RZ, c[0x0][0x370], PT ;  /* 0x0000dc00ff007a0c */ /* 0x000fe20003f45070 */
[----:B------:R-:W-:Y:S01]  /*0350*/  IMAD.MOV.U32 R9, RZ, RZ, RZ ;  /* 0x000000ffff097224 */ /* 0x000fe200078e00ff */
[----:B------:R-:W-:Y:S01]  /*0360*/  ISETP.NE.U32.AND P1, PT, RZ, c[0x0][0x360], PT ;  /* 0x0000d800ff007a0c */ /* 0x000fe20003f25070 */
[----:B------:R-:W-:Y:S01]  /*0370*/  IMAD.MOV.U32 R211, RZ, RZ, c[0x0][0x168] ;  /* 0x00005a00ffd37624 */ /* 0x000fe200078e00ff */
[----:B------:R-:W-:Y:S01]  /*0380*/  ISETP.NE.AND.EX P2, PT, RZ, c[0x0][0x374], PT, P2 ;  /* 0x0000dd00ff007a0c */ /* 0x000fe20003f45320 */
[----:B------:R-:W-:Y:S01]  /*0390*/  IMAD.MOV.U32 R34, RZ, RZ, RZ ;  /* 0x000000ffff227224 */ /* 0x000fe200078e00ff */
[----:B------:R-:W-:Y:S01]  /*03a0*/  ISETP.NE.AND.EX P1, PT, RZ, c[0x0][0x364], PT, P1 ;  /* 0x0000d900ff007a0c */ /* 0x000fe20003f25310 */
[CC--:B------:R-:W-:Y:S01]  /*03b0*/  IMAD.WIDE R6, R210.reuse, R5.reuse, c[0x0][0x348] ;  /* 0x0000d200d2067625 */ /* 0x0c0fe200078e0205 */
[----:B------:R-:W-:Y:S02]  /*03c0*/  ISETP.NE.U32.AND P0, PT, RZ, c[0x0][0x348], PT ;  /* 0x0000d200ff007a0c */ /* 0x000fe40003f05070 */
[----:B------:R-:W-:Y:S01]  /*03d0*/  ISETP.NE.U32.AND P5, PT, RZ, c[0x0][0x350], PT ;  /* 0x0000d400ff007a0c */ /* 0x000fe20003fa5070 */
[----:B-1----:R-:W-:Y:S01]  /*03e0*/  IMAD.WIDE R2, R210, R5, c[0x0][0x350] ;  /* 0x0000d400d2027625 */ /* 0x002fe200078e0205 */
[----:B------:R-:W-:-:S02]  /*03f0*/  ISETP.NE.AND.EX P0, PT, RZ, c[0x0][0x34c], PT, P0 ;  /* 0x0000d300ff007a0c */ /* 0x000fc40003f05300 */
[----:B------:R-:W-:Y:S02]  /*0400*/  ISETP.NE.AND.EX P5, PT, RZ, c[0x0][0x354], PT, P5 ;  /* 0x0000d500ff007a0c */ /* 0x000fe40003fa5350 */
[----:B------:R-:W-:Y:S01]  /*0410*/  MOV R0, RZ ;  /* 0x000000ff00007202 */ /* 0x000fe20000000f00 */
[----:B------:R-:W-:-:S04]  /*0420*/  @P2 IMAD.WIDE R12, R210, R5, c[0x0][0x370] ;  /* 0x0000dc00d20c2625 */ /* 0x000fc800078e0205 */
[----:B------:R-:W-:Y:S01]  /*0430*/  @P1 IMAD.WIDE R10, R210, R5, c[0x0][0x360] ;  /* 0x0000d800d20a1625 */ /* 0x000fe200078e0205 */
[----:B------:R1:W5:Y:S04]  /*0440*/  @P2 LDG.E R9, [R12.64] ;  /* 0x0000000a0c092981 */ /* 0x000368000c1e1900 */
[----:B------:R1:W5:Y:S04]  /*0450*/  @P1 LDG.E R211, [R10.64] ;  /* 0x0000000a0ad31981 */ /* 0x000368000c1e1900 */
[----:B------:R1:W5:Y:S04]  /*0460*/  @P0 LDG.E R0, [R6.64] ;  /* 0x0000000a06000981 */ /* 0x000368000c1e1900 */
[----:B------:R1:W5:Y:S01]  /*0470*/  @P5 LDG.E R34, [R2.64] ;  /* 0x0000000a02225981 */ /* 0x000362000c1e1900 */
[----:B------:R-:W-:Y:S01]  /*0480*/  MOV R208, c[0x0][0x1d0] ;  /* 0x0000740000d07a02 */ /* 0x000fe20000000f00 */
[----:B------:R-:W-:Y:S05]  /*0490*/  @P1 BRA `(.L_x_221) ;  /* 0x0000004000001947 */ /* 0x000fea0003800000 */
[----:B------:R-:W-:Y:S05]  /*04a0*/  @!P0 BRA `(.L_x_221) ;  /* 0x0000003000008947 */ /* 0x000fea0003800000 */
[----:B-----5:R-:W2:Y:S04]  /*04b0*/  LDG.E R211, [R6.64] ;  /* 0x0000000a06d37981 */ /* 0x020ea8000c1e1900 */
[----:B------:R-:W2:Y:S02]  /*04c0*/  LDG.E R4, [R6.64+0x4] ;  /* 0x0000040a06047981 */ /* 0x000ea4000c1e1900 */
[----:B--2---:R-:W-:-:S02]  /*04d0*/  IADD3 R211, -R211, R4, RZ ;  /* 0x00000004d3d37210 */ /* 0x004fc40007ffe1ff */
.L_x_221:
[----:B------:R-:W-:-:S04]  /*04e0*/  ISETP.NE.U32.AND P1, PT, RZ, c[0x0][0x368], PT ;  /* 0x0000da00ff007a0c */ /* 0x000fc80003f25070 */
[----:B------:R-:W-:-:S13]  /*04f0*/  ISETP.NE.AND.EX P1, PT, RZ, c[0x0][0x36c], PT, P1 ;  /* 0x0000db00ff007a0c */ /* 0x000fda0003f25310 */
[----:B------:R-:W-:Y:S05]  /*0500*/  @!P1 BRA `(.L_x_222) ;  /* 0x0000003000009947 */ /* 0x000fea0003800000 */
[----:B------:R-:W-:-:S06]  /*0510*/  IMAD.WIDE R208, R210, R5, c[0x0][0x368] ;  /* 0x0000da00d2d07625 */ /* 0x000fcc00078e0205 */
[----:B------:R2:W5:Y:S01]  /*0520*/  LDG.E R208, [R208.64] ;  /* 0x0000000ad0d07981 */ /* 0x000562000c1e1900 */
[----:B------:R-:W-:Y:S05]  /*0530*/  BRA `(.L_x_223) ;  /* 0x0000004000007947 */ /* 0x000fea0003800000 */
.L_x_222:
[----:B------:R-:W-:Y:S05]  /*0540*/  @!P5 BRA `(.L_x_223) ;  /* 0x000000300000d947 */ /* 0x000fea0003800000 */
[----:B------:R-:W2:Y:S04]  /*0550*/  LDG.E R208, [R2.64] ;  /* 0x0000000a02d07981 */ /* 0x000ea8000c1e1900 */
[----:B-1----:R-:W2:Y:S02]  /*0560*/  LDG.E R7, [R2.64+0x4] ;  /* 0x0000040a02077981 */ /* 0x002ea4000c1e1900 */
[----:B--2---:R-:W-:Y:S02]  /*0570*/  IADD3 R208, -R208, R7, RZ ;  /* 0x00000007d0d07210 */ /* 0x004fe40007ffe1ff */
.L_x_223:
[----:B-1----:R-:W-:Y:S01]  /*0580*/  IMAD.MOV.U32 R2, RZ, RZ, c[0x0][0x2c4] ;  /* 0x0000b100ff027624 */ /* 0x002fe200078e00ff */
[----:B------:R-:W-:Y:S01]  /*0590*/  IADD3 R7, R40, 0x7f, RZ ;  /* 0x0000007f28077810 */ /* 0x000fe20007ffe0ff */
[----:B------:R-:W-:Y:S02]  /*05a0*/  IMAD.MOV.U32 R13, RZ, RZ, c[0x0][0x32c] ;  /* 0x0000cb00ff0d7624 */ /* 0x000fe400078e00ff */
[--C-:B-----5:R-:W-:Y:S01]  /*05b0*/  IMAD.IADD R208, R208, 0x1, -R9.reuse ;  /* 0x00000001d0d07824 */ /* 0x120fe200078e0a09 */
[----:B------:R-:W-:Y:S01]  /*05c0*/  ISETP.NE.AND P4, PT, R2, 0x1, PT ;  /* 0x000000010200780c */ /* 0x000fe20003f85270 */
[----:B------:R-:W-:Y:S01]  /*05d0*/  IMAD.IADD R34, R34, 0x1, R9 ;  /* 0x0000000122227824 */ /* 0x000fe200078e0209 */
[----:B------:R-:W-:-:S02]  /*05e0*/  ISETP.GE.AND P3, PT, R13, 0x1, PT ;  /* 0x000000010d00780c */ /* 0x000fc40003f66270 */
[----:B------:R-:W-:-:S09]  /*05f0*/  IADD3 R2, R208, 0x1, -R211 ;  /* 0x00000001d0027810 */ /* 0x000fd20007ffe8d3 */
[----:B------:R-:W-:-:S05]  /*0600*/  @P4 IADD3 R3, R40, 0x7f, RZ ;  /* 0x0000007f28034810 */ /* 0x000fca0007ffe0ff */
[----:B------:R-:W-:-:S05]  /*0610*/  @P4 IMAD.HI.U32 R3, R3, c[0x0][0x2c8], RZ ;  /* 0x0000b20003034a27 */ /* 0x000fca00078e00ff */
[----:B------:R-:W-:-:S05]  /*0620*/  @P4 SHF.R.U32.HI R7, RZ, c[0x0][0x2cc], R3 ;  /* 0x0000b300ff074a19 */ /* 0x000fca0000011603 */
[----:B------:R-:W-:-:S05]  /*0630*/  IMAD.IADD R2, R2, 0x1, R7 ;  /* 0x0000000102027824 */ /* 0x000fca00078e0207 */
[----:B------:R-:W-:Y:S01]  /*0640*/  IADD3 R4, R2, c[0x0][0x328], RZ ;  /* 0x0000ca0002047a10 */ /* 0x000fe20007ffe0ff */
[----:B------:R-:W-:Y:S05]  /*0650*/  @!P3 BRA `(.L_x_224) ;  /* 0x000000e00000b947 */ /* 0x000fea0003800000 */
[C---:B------:R-:W-:Y:S02]  /*0660*/  ISETP.GT.AND P1, PT, R2.reuse, RZ, PT ;  /* 0x000000ff0200720c */ /* 0x040fe40003f24270 */
        /* <DEDUP_REMOVED lines=8> */
.L_x_225:
[----:B------:R-:W-:-:S13]  /*06f0*/  ISETP.NE.AND P1, PT, R13, 0x1, PT ;  /* 0x000000010d00780c */ /* 0x000fda0003f25270 */
[----:B------:R-:W-:-:S05]  /*0700*/  @P1 IMAD.HI.U32 R2, R6, c[0x0][0x330], RZ ;  /* 0x0000cc0006021a27 */ /* 0x000fca00078e00ff */
[----:B------:R-:W-:-:S05]  /*0710*/  @P1 SHF.R.U32.HI R6, RZ, c[0x0][0x334], R2 ;  /* 0x0000cd00ff061a19 */ /* 0x000fca0000011602 */
.L_x_226:
[----:B------:R-:W-:-:S05]  /*0720*/  IMAD R3, R6, R13, c[0x0][0x32c] ;  /* 0x0000cb0006037624 */ /* 0x000fca00078e020d */
[----:B------:R-:W-:-:S04]  /*0730*/  IMNMX R4, R4, R3, PT ;  /* 0x0000000304047217 */ /* 0x000fc80003800200 */
.L_x_224:
[----:B------:R-:W-:Y:S01]  /*0740*/  IADD3 R4, R4, 0x5f, RZ ;  /* 0x0000005f04047810 */ /* 0x000fe20007ffe0ff */
[----:B------:R-:W-:Y:S01]  /*0750*/  @P4 IMAD.HI.U32 R3, R40, c[0x0][0x2c8], RZ ;  /* 0x0000b20028034a27 */ /* 0x000fe200078e00ff */
[----:B------:R-:W-:-:S03]  /*0760*/  IADD3 R7, R208, 0x5f, RZ ;  /* 0x0000005fd0077810 */ /* 0x000fc60007ffe0ff */
[----:B------:R-:W-:-:S04]  /*0770*/  IMAD.HI R4, R4, 0x2aaaaaab, RZ ;  /* 0x2aaaaaab04047827 */ /* 0x000fc800078e02ff */
[----:B------:R-:W-:-:S04]  /*0780*/  IMAD.HI R7, R7, 0x2aaaaaab, RZ ;  /* 0x2aaaaaab07077827 */ /* 0x000fc800078e02ff */
[----:B------:R-:W-:Y:S01]  /*0790*/  IMAD.MOV.U32 R2, RZ, RZ, R40 ;  /* 0x000000ffff027224 */ /* 0x000fe200078e0028 */
[----:B------:R-:W-:Y:S01]  /*07a0*/  @P4 SHF.R.U32.HI R2, RZ, c[0x0][0x2cc], R3 ;  /* 0x0000b300ff024a19 */ /* 0x000fe20000011603 */
[----:B------:R-:W-:Y:S01]  /*07b0*/  IMAD.IADD R15, R208, 0x1, -R211 ;  /* 0x00000001d00f7824 */ /* 0x000fe200078e0ad3 */
[----:B------:R-:W-:Y:S02]  /*07c0*/  SHF.R.U32.HI R3, RZ, 0x1f, R4 ;  /* 0x0000001fff037819 */ /* 0x000fe40000011604 */
[----:B------:R-:W-:Y:S01]  /*07d0*/  SHF.R.U32.HI R6, RZ, 0x1f, R7 ;  /* 0x0000001fff067819 */ /* 0x000fe20000011607 */
[----:B------:R-:W-:Y:S01]  /*07e0*/  IMAD.IADD R2, R15, 0x1, R2 ;  /* 0x000000010f027824 */ /* 0x000fe200078e0202 */
[----:B------:R-:W-:Y:S02]  /*07f0*/  LEA.HI.SX32 R3, R4, R3, 0x1c ;  /* 0x0000000304037211 */ /* 0x000fe400078fe2ff */
[----:B------:R-:W-:Y:S02]  /*0800*/  LEA.HI.SX32 R6, R7, R6, 0x1c ;  /* 0x0000000607067211 */ /* 0x000fe400078fe2ff */
[----:B------:R-:W-:-:S02]  /*0810*/  IADD3 R4, R2, -c[0x0][0x324], RZ ;  /* 0x8000c90002047a10 */ /* 0x000fc40007ffe0ff */
[----:B------:R-:W-:Y:S01]  /*0820*/  IMNMX R14, R6, R3, PT ;  /* 0x00000003060e7217 */ /* 0x000fe20003800200 */
[----:B------:R-:W-:Y:S05]  /*0830*/  @!P3 BRA `(.L_x_227) ;  /* 0x000000e00000b947 */ /* 0x000fea0003800000 */
[----:B------:R-:W-:-:S04]  /*0840*/  MOV R3, R2 ;  /* 0x0000000200037202 */ /* 0x000fc80000000f00 */
[----:B------:R-:W-:-:S13]  /*0850*/  ISETP.GT.AND P1, PT, R3, -0x1, PT ;  /* 0xffffffff0300780c */ /* 0x000fda0003f24270 */
[----:B------:R-:W-:Y:S05]  /*0860*/  @P1 BRA `(.L_x_228) ;  /* 0x0000006000001947 */ /* 0x000fea0003800000 */
[----:B------:R-:W-:Y:S02]  /*0870*/  ISETP.NE.AND P1, PT, R13, 0x1, PT ;  /* 0x000000010d00780c */ /* 0x000fe40003f25270 */
[----:B------:R-:W-:-:S11]  /*0880*/  LOP3.LUT R3, RZ, R3, RZ, 0x33, !PT ;  /* 0x00000003ff037212 */ /* 0x000fd600078e33ff */
[----:B------:R-:W-:-:S05]  /*0890*/  @P1 IMAD.HI.U32 R2, R3, c[0x0][0x330], RZ ;  /* 0x0000cc0003021a27 */ /* 0x000fca00078e00ff */
[----:B------:R-:W-:-:S04]  /*08a0*/  @P1 SHF.R.U32.HI R3, RZ, c[0x0][0x334], R2 ;  /* 0x0000cd00ff031a19 */ /* 0x000fc80000011602 */
[----:B------:R-:W-:Y:S01]  /*08b0*/  LOP3.LUT R3, RZ, R3, RZ, 0x33, !PT ;  /* 0x00000003ff037212 */ /* 0x000fe200078e33ff */
[----:B------:R-:W-:Y:S05]  /*08c0*/  BRA `(.L_x_229) ;  /* 0x0000003000007947 */ /* 0x000fea0003800000 */
.L_x_228:
[----:B------:R-:W-:-:S13]  /*08d0*/  ISETP.NE.AND P1, PT, R13, 0x1, PT ;  /* 0x000000010d00780c */ /* 0x000fda0003f25270 */
[----:B------:R-:W-:-:S05]  /*08e0*/  @P1 IMAD.HI.U32 R2, R3, c[0x0][0x330], RZ ;  /* 0x0000cc0003021a27 */ /* 0x000fca00078e00ff */
[----:B------:R-:W-:-:S05]  /*08f0*/  @P1 SHF.R.U32.HI R3, RZ, c[0x0][0x334], R2 ;  /* 0x0000cd00ff031a19 */ /* 0x000fca0000011602 */
.L_x_229:
[----:B------:R-:W-:-:S05]  /*0900*/  IMAD R3, R3, c[0x0][0x32c], RZ ;  /* 0x0000cb0003037a24 */ /* 0x000fca00078e02ff */
[----:B------:R-:W-:-:S05]  /*0910*/  IMNMX R4, R4, R3, !PT ;  /* 0x0000000304047217 */ /* 0x000fca0007800200 */
.L_x_227:
[----:B------:R-:W-:Y:S01]  /*0920*/  IMAD.HI R2, R4, 0x2aaaaaab, RZ ;  /* 0x2aaaaaab04027827 */ /* 0x000fe200078e02ff */
[----:B------:R-:W-:Y:S01]  /*0930*/  PLOP3.LUT P2, PT, PT, PT, PT, 0x80, 0x0 ;  /* 0x000000000000781c */ /* 0x000fe20003f4f070 */
[----:B------:R-:W-:Y:S01]  /*0940*/  CS2R R64, SRZ ;  /* 0x0000000000407805 */ /* 0x000fe2000001ff00 */
[----:B------:R-:W-:Y:S01]  /*0950*/  CS2R R62, SRZ ;  /* 0x00000000003e7805 */ /* 0x000fe2000001ff00 */
[----:B------:R-:W-:Y:S01]  /*0960*/  IMAD.MOV.U32 R66, RZ, RZ, RZ ;  /* 0x000000ffff427224 */ /* 0x000fe200078e00ff */
[----:B------:R-:W-:Y:S01]  /*0970*/  SHF.R.U32.HI R207, RZ, 0x1f, R2 ;  /* 0x0000001fffcf7819 */ /* 0x000fe20000011602 */
[----:B------:R-:W-:Y:S01]  /*0980*/  CS2R R60, SRZ ;  /* 0x00000000003c7805 */ /* 0x000fe2000001ff00 */
        /* <DEDUP_REMOVED lines=9> */
[----:B------:R-:W-:Y:S01]  /*0a20*/  CS2R R100, SRZ ;  /* 0x0000000000647805 */ /* 0x000fe2000001ff00 */
        /* <DEDUP_REMOVED lines=23> */
[----:B------:R-:W-:Y:S05]  /*0ba0*/  @!P1 BRA `(.L_x_230) ;  /* 0x0000f38000009947 */ /* 0x000fea0003800000 */
[----:B------:R-:W-:Y:S01]  /*0bb0*/  ISETP.NE.U32.AND P2, PT, RZ, c[0x0][0x340], PT ;  /* 0x0000d000ff007a0c */ /* 0x000fe20003f45070 */
[----:B------:R-:W1:Y:S01]  /*0bc0*/  S2R R32, SR_CTAID.Y ;  /* 0x0000000000207919 */ /* 0x000e620000002600 */
[----:B------:R-:W-:Y:S01]  /*0bd0*/  SHF.R.S32.HI R109, RZ, 0x1f, R42 ;  /* 0x0000001fff6d7819 */ /* 0x000fe2000001142a */
[----:B------:R-:W-:Y:S01]  /*0be0*/  IMAD.WIDE.U32 R8, R0, c[0x0][0x178], RZ ;  /* 0x00005e0000087a25 */ /* 0x000fe200078e00ff */
[----:B------:R-:W-:Y:S01]  /*0bf0*/  ISETP.NE.AND.EX P2, PT, RZ, c[0x0][0x344], PT, P2 ;  /* 0x0000d100ff007a0c */ /* 0x000fe20003f45320 */
[----:B------:R-:W-:Y:S01]  /*0c00*/  ULDC.64 UR6, c[0x0][0x1e0] ;  /* 0x0000780000067ab9 */ /* 0x000fe20000000a00 */
[----:B------:R-:W-:Y:S01]  /*0c10*/  SEL R10, R210, RZ, !P0 ;  /* 0x000000ffd20a7207 */ /* 0x000fe20004000000 */
[----:B------:R-:W-:Y:S01]  /*0c20*/  IMAD.MOV.U32 R41, RZ, RZ, 0x60 ;  /* 0x00000060ff297424 */ /* 0x000fe200078e00ff */
[----:B------:R-:W-:Y:S01]  /*0c30*/  IADD3 R113, R14, -0x1, RZ ;  /* 0xffffffff0e717810 */ /* 0x000fe20007ffe0ff */
[----:B------:R-:W-:-:S08]  /*0c40*/  ULDC.64 UR4, c[0x0][0x208] ;  /* 0x0000820000047ab9 */ /* 0x000fd00000000a00 */
[----:B------:R-:W-:-:S06]  /*0c50*/  @P2 IMAD.WIDE R30, R210, R5, c[0x0][0x340] ;  /* 0x0000d000d21e2625 */ /* 0x000fcc00078e0205 */
[----:B------:R-:W3:Y:S01]  /*0c60*/  @P2 LDG.E R30, [R30.64] ;  /* 0x0000000a1e1e2981 */ /* 0x000ee2000c1e1900 */
[-C--:B------:R-:W-:Y:S01]  /*0c70*/  LEA.HI R3, R109, R42.reuse, RZ, 0x3 ;  /* 0x0000002a6d037211 */ /* 0x080fe200078f18ff */
[----:B------:R-:W-:Y:S01]  /*0c80*/  IMAD.WIDE.U32 R110, R41, c[0x0][0x1e0], RZ ;  /* 0x00007800296e7a25 */ /* 0x000fe200078e00ff */
[----:B------:R-:W-:Y:S01]  /*0c90*/  SHF.R.S32.HI R5, RZ, 0x1f, R0 ;  /* 0x0000001fff057819 */ /* 0x000fe20000011400 */
[----:B------:R-:W-:Y:S01]  /*0ca0*/  UIMAD.WIDE.U32 UR14, UR6, 0x40, URZ ;  /* 0x00000040060e78a5 */ /* 0x000fe2000f8e003f */
[----:B------:R-:W-:Y:S01]  /*0cb0*/  LOP3.LUT R29, R3, 0xfffffff8, RZ, 0xc0, !PT ;  /* 0xfffffff8031d7812 */ /* 0x000fe200078ec0ff */
[----:B------:R-:W-:Y:S01]  /*0cc0*/  USHF.L.U32 UR8, UR7, 0x6, URZ ;  /* 0x0000000607087899 */ /* 0x000fe2000800063f */
[----:B------:R-:W-:Y:S01]  /*0cd0*/  SHF.R.S32.HI R3, RZ, 0x3, R3 ;  /* 0x00000003ff037819 */ /* 0x000fe20000011403 */
[----:B------:R-:W-:Y:S01]  /*0ce0*/  IMAD R5, R5, c[0x0][0x178], RZ ;  /* 0x00005e0005057a24 */ /* 0x000fe200078e02ff */
[----:B-1----:R-:W-:Y:S01]  /*0cf0*/  SHF.R.S32.HI R33, RZ, 0x1f, R32 ;  /* 0x0000001fff217819 */ /* 0x002fe20000011420 */
[----:B------:R-:W-:Y:S01]  /*0d00*/  IMAD.IADD R29, R42, 0x1, -R29 ;  /* 0x000000012a1d7824 */ /* 0x000fe200078e0a1d */
[----:B------:R-:W-:Y:S01]  /*0d10*/  UIADD3 UR8, UR15, UR8, URZ ;  /* 0x000000080f087290 */ /* 0x000fe2000fffe03f */
[----:B------:R-:W-:Y:S01]  /*0d20*/  IMAD R5, R0, c[0x0][0x17c], R5 ;  /* 0x00005f0000057a24 */ /* 0x000fe200078e0205 */
[----:B------:R-:W-:Y:S01]  /*0d30*/  LEA.HI R108, R109, R42, RZ, 0x5 ;  /* 0x0000002a6d6c7211 */ /* 0x000fe200078f28ff */
[----:B------:R-:W-:Y:S01]  /*0d40*/  IMAD R11, R29, 0x20, R3 ;  /* 0x000000201d0b7824 */ /* 0x000fe200078e0203 */
[----:B------:R-:W-:Y:S01]  /*0d50*/  USHF.L.U32 UR9, UR4, 0x6, URZ ;  /* 0x0000000604097899 */ /* 0x000fe2000800063f */
[----:B------:R-:W-:Y:S01]  /*0d60*/  IMAD.IADD R9, R9, 0x1, R5 ;  /* 0x0000000109097824 */ /* 0x000fe200078e0205 */
[----:B------:R-:W-:Y:S01]  /*0d70*/  SHF.R.S32.HI R5, RZ, 0x1f, R210 ;  /* 0x0000001fff057819 */ /* 0x000fe200000114d2 */
[----:B------:R-:W-:Y:S01]  /*0d80*/  IMAD R7, R33, c[0x0][0x1b8], RZ ;  /* 0x00006e0021077a24 */ /* 0x000fe200078e02ff */
[----:B------:R-:W-:Y:S01]  /*0d90*/  SHF.R.S32.HI R43, RZ, 0x5, R108 ;  /* 0x00000005ff2b7819 */ /* 0x000fe2000001146c */
[----:B------:R-:W-:Y:S01]  /*0da0*/  IMAD.IADD R2, R40, 0x1, R11 ;  /* 0x0000000128027824 */ /* 0x000fe200078e020b */
[----:B------:R-:W-:Y:S01]  /*0db0*/  SEL R0, R5, RZ, !P0 ;  /* 0x000000ff05007207 */ /* 0x000fe20004000000 */
[C---:B------:R-:W-:Y:S01]  /*0dc0*/  IMAD R7, R32.reuse, c[0x0][0x1bc], R7 ;  /* 0x00006f0020077a24 */ /* 0x040fe200078e0207 */
[----:B------:R-:W-:Y:S01]  /*0dd0*/  UMOV UR12, 0x6 ;  /* 0x00000006000c7882 */ /* 0x000fe20000000000 */
[----:B------:R-:W-:Y:S01]  /*0de0*/  IMAD.WIDE.U32 R8, R32, c[0x0][0x1b8], R8 ;  /* 0x00006e0020087a25 */ /* 0x000fe200078e0008 */
[----:B------:R-:W-:-:S03]  /*0df0*/  USHF.L.U64.HI UR12, UR4, UR12, UR5 ;  /* 0x0000000c040c7299 */ /* 0x000fc60008010205 */
[----:B------:R-:W-:-:S04]  /*0e00*/  @P4 IMAD.HI.U32 R4, R2, c[0x0][0x2c8], RZ ;  /* 0x0000b20002044a27 */ /* 0x000fc800078e00ff */
[----:B------:R-:W-:Y:S02]  /*0e10*/  IMAD.IADD R9, R9, 0x1, R7 ;  /* 0x0000000109097824 */ /* 0x000fe400078e0207 */
[----:B------:R-:W-:Y:S01]  /*0e20*/  IMAD.MOV.U32 R7, RZ, RZ, R2 ;  /* 0x000000ffff077224 */ /* 0x000fe200078e0002 */
[----:B------:R-:W-:Y:S01]  /*0e30*/  @P4 SHF.R.U32.HI R7, RZ, c[0x0][0x2cc], R4 ;  /* 0x0000b300ff074a19 */ /* 0x000fe20000011604 */
[----:B------:R-:W-:Y:S02]  /*0e40*/  IMAD R17, R0, c[0x0][0x1c0], RZ ;  /* 0x0000700000117a24 */ /* 0x000fe400078e02ff */
[----:B--2---:R-:W-:Y:S01]  /*0e50*/  IMAD.SHL.U32 R209, R3, 0x40, RZ ;  /* 0x0000004003d17824 */ /* 0x004fe200078e00ff */
[----:B------:R-:W-:Y:S01]  /*0e60*/  SHF.R.S32.HI R0, RZ, 0x1f, R7 ;  /* 0x0000001fff007819 */ /* 0x000fe20000011407 */
[C---:B------:R-:W-:Y:S02]  /*0e70*/  IMAD R17, R10.reuse, c[0x0][0x1c4], R17 ;  /* 0x000071000a117a24 */ /* 0x040fe400078e0211 */
[----:B------:R-:W-:Y:S01]  /*0e80*/  IMAD.WIDE.U32 R10, R10, c[0x0][0x1c0], R8 ;  /* 0x000070000a0a7a25 */ /* 0x000fe200078e0008 */
[----:B------:R-:W-:-:S02]  /*0e90*/  LOP3.LUT R209, R209, 0x1c0, RZ, 0xc0, !PT ;  /* 0x000001c0d1d17812 */ /* 0x000fc400078ec0ff */
[----:B------:R-:W-:Y:S01]  /*0ea0*/  LEA.HI R8, R109, R42, RZ, 0x6 ;  /* 0x0000002a6d087211 */ /* 0x000fe200078f30ff */
[----:B------:R-:W-:Y:S02]  /*0eb0*/  IMAD.MOV R9, RZ, RZ, -R7 ;  /* 0x000000ffff097224 */ /* 0x000fe400078e0a07 */
[----:B------:R-:W-:Y:S02]  /*0ec0*/  IMAD.IADD R11, R11, 0x1, R17 ;  /* 0x000000010b0b7824 */ /* 0x000fe400078e0211 */
[----:B------:R-:W-:Y:S02]  /*0ed0*/  IMAD R6, R9, c[0x0][0x2c4], R2 ;  /* 0x0000b10009067a24 */ /* 0x000fe400078e0202 */
[----:B------:R-:W-:Y:S02]  /*0ee0*/  IMAD R0, R0, c[0x0][0x1b0], RZ ;  /* 0x00006c0000007a24 */ /* 0x000fe400078e02ff */
[----:B------:R-:W-:Y:S01]  /*0ef0*/  IMAD.WIDE.U32 R10, R7, c[0x0][0x1b0], R10 ;  /* 0x00006c00070a7a25 */ /* 0x000fe200078e000a */
[----:B------:R-:W-:-:S03]  /*0f00*/  SHF.R.S32.HI R9, RZ, 0x1f, R6 ;  /* 0x0000001fff097819 */ /* 0x000fc60000011406 */
[----:B------:R-:W-:Y:S02]  /*0f10*/  IMAD R0, R7, c[0x0][0x1b4], R0 ;  /* 0x00006d0007007a24 */ /* 0x000fe400078e0200 */
[----:B------:R-:W-:Y:S02]  /*0f20*/  IMAD R9, R9, c[0x0][0x1a8], RZ ;  /* 0x00006a0009097a24 */ /* 0x000fe400078e02ff */
[----:B------:R-:W-:Y:S02]  /*0f30*/  IMAD.IADD R11, R11, 0x1, R0 ;  /* 0x000000010b0b7824 */ /* 0x000fe400078e0200 */
[C---:B------:R-:W-:Y:S02]  /*0f40*/  IMAD R9, R6.reuse, c[0x0][0x1ac], R9 ;  /* 0x00006b0006097a24 */ /* 0x040fe400078e0209 */
[----:B------:R-:W-:Y:S02]  /*0f50*/  IMAD.SHL.U32 R36, R29, 0x8, RZ ;  /* 0x000000081d247824 */ /* 0x000fe400078e00ff */
[----:B------:R-:W-:-:S03]  /*0f60*/  IMAD.WIDE.U32 R6, R6, c[0x0][0x1a8], R10 ;  /* 0x00006a0006067a25 */ /* 0x000fc600078e000a */
[----:B------:R-:W-:Y:S01]  /*0f70*/  LOP3.LUT R2, R209, 0x38, R36, 0xf8, !PT ;  /* 0x00000038d1027812 */ /* 0x000fe200078ef824 */
[----:B------:R-:W-:Y:S01]  /*0f80*/  IMAD.IADD R0, R7, 0x1, R9 ;  /* 0x0000000107007824 */ /* 0x000fe200078e0209 */
[----:B------:R-:W-:Y:S01]  /*0f90*/  BAR.SYNC.DEFER_BLOCKING 0x0 ;  /* 0x0000000000007b1d */ /* 0x000fe20000010000 */
[----:B------:R-:W-:Y:S01]  /*0fa0*/  LEA R4, P0, R6, c[0x0][0x160], 0x1 ;  /* 0x0000580006047a11 */ /* 0x000fe200078008ff */
[----:B------:R-:W-:Y:S01]  /*0fb0*/  IMAD R7, R211, c[0x0][0x2c4], RZ ;  /* 0x0000b100d3077a24 */ /* 0x000fe200078e02ff */
[----:B------:R-:W-:Y:S01]  /*0fc0*/  SHF.R.U32.HI R209, RZ, 0x3, R209 ;  /* 0x00000003ffd17819 */ /* 0x000fe200000116d1 */
[----:B------:R-:W-:Y:S01]  /*0fd0*/  IMAD.SHL.U32 R8, R8, 0x8, RZ ;  /* 0x0000000808087824 */ /* 0x000fe200078e00ff */
[----:B------:R-:W-:Y:S01]  /*0fe0*/  LEA.HI.X R0, R6, c[0x0][0x164], R0, 0x1, P0 ;  /* 0x0000590006007a11 */ /* 0x000fe200000f0c00 */
[----:B------:R-:W1:Y:S01]  /*0ff0*/  SHFL.IDX PT, R10, R4, RZ, 0x181f ;  /* 0x00181fff040a7589 */ /* 0x000e6200000e0000 */
[----:B------:R-:W-:Y:S01]  /*1000*/  LOP3.LUT R209, R2, R209, RZ, 0x3c, !PT ;  /* 0x000000d102d17212 */ /* 0x000fe200078e3cff */
[----:B------:R-:W-:Y:S01]  /*1010*/  IMAD.IADD R2, R40, 0x1, R3 ;  /* 0x0000000128027824 */ /* 0x000fe200078e0203 */
[----:B------:R-:W-:Y:S01]  /*1020*/  SHF.R.S32.HI R37, RZ, 0x1f, R36 ;  /* 0x0000001fff257819 */ /* 0x000fe20000011424 */
[----:B------:R-:W2:Y:S01]  /*1030*/  SHFL.IDX PT, R11, R0, RZ, 0x181f ;  /* 0x00181fff000b7589 */ /* 0x000ea200000e0000 */
[----:B------:R-:W-:-:S02]  /*1040*/  LOP3.LUT R209, R209, 0xfffffe00, R8, 0xf8, !PT ;  /* 0xfffffe00d1d17812 */ /* 0x000fc400078ef808 */
[CC--:B------:R-:W-:Y:S01]  /*1050*/  ISETP.GE.AND P1, PT, R2.reuse, R7.reuse, PT ;  /* 0x000000070200720c */ /* 0x0c0fe20003f26270 */
[----:B------:R-:W4:Y:S01]  /*1060*/  SHFL.IDX PT, R16, R4, 0x1, 0x181f ;  /* 0x00381f0004107f89 */ /* 0x000f2200000e0000 */
[C---:B------:R-:W-:Y:S01]  /*1070*/  IADD3 R6, R2.reuse, 0x20, RZ ;  /* 0x0000002002067810 */ /* 0x040fe20007ffe0ff */
[----:B------:R-:W-:Y:S01]  /*1080*/  IMAD.SHL.U32 R209, R209, 0x2, RZ ;  /* 0x00000002d1d17824 */ /* 0x000fe200078e00ff */
[----:B------:R-:W-:Y:S01]  /*1090*/  IADD3 R8, R2, 0x40, RZ ;  /* 0x0000004002087810 */ /* 0x000fe20007ffe0ff */
[----:B------:R-:W5:Y:S01]  /*10a0*/  SHFL.IDX PT, R17, R0, 0x1, 0x181f ;  /* 0x00381f0000117f89 */ /* 0x000f6200000e0000 */
[----:B------:R-:W-:Y:S02]  /*10b0*/  ISETP.GE.AND P0, PT, R6, R7, PT ;  /* 0x000000070600720c */ /* 0x000fe40003f06270 */
[----:B------:R-:W-:Y:S02]  /*10c0*/  SHF.R.S32.HI R6, RZ, 0x1f, R34 ;  /* 0x0000001fff067819 */ /* 0x000fe40000011422 */
[----:B------:R-:W-:-:S02]  /*10d0*/  ISETP.GE.AND P6, PT, R36, c[0x0][0x198], PT ;  /* 0x0000660024007a0c */ /* 0x000fc40003fc6270 */
[----:B------:R-:W-:Y:S02]  /*10e0*/  IADD3 R2, R2, 0x60, RZ ;  /* 0x0000006002027810 */ /* 0x000fe40007ffe0ff */
[----:B---3--:R-:W-:Y:S01]  /*10f0*/  @P2 SHF.R.S32.HI R31, RZ, 0x1f, R30 ;  /* 0x0000001fff1f2819 */ /* 0x008fe2000001141e */
[----:B------:R-:W-:Y:S02]  /*1100*/  @!P2 IMAD.MOV.U32 R30, RZ, RZ, R210 ;  /* 0x000000ffff1ea224 */ /* 0x000fe400078e00d2 */
[----:B------:R-:W-:Y:S01]  /*1110*/  @!P2 IMAD.MOV.U32 R31, RZ, RZ, R5 ;  /* 0x000000ffff1fa224 */ /* 0x000fe200078e0005 */
[----:B------:R-:W-:Y:S02]  /*1120*/  IADD3 R34, P2, R34, R3, RZ ;  /* 0x0000000322227210 */ /* 0x000fe40007f5e0ff */
[----:B------:R-:W-:Y:S02]  /*1130*/  IADD3 R5, R36, 0x40, RZ ;  /* 0x0000004024057810 */ /* 0x000fe40007ffe0ff */
[----:B------:R-:W-:Y:S01]  /*1140*/  LEA.HI.X.SX32 R35, R3, R6, 0x1, P2 ;  /* 0x0000000603237211 */ /* 0x000fe200010f0eff */
[----:B------:R-:W-:Y:S01]  /*1150*/  IMAD.WIDE.U32 R18, R34, c[0x0][0x1e0], R36 ;  /* 0x0000780022127a25 */ /* 0x000fe200078e0024 */
[----:B------:R-:W-:-:S02]  /*1160*/  @!P1 SHF.R.S32.HI R6, RZ, 0x1f, R5 ;  /* 0x0000001fff069819 */ /* 0x000fc40000011405 */
[----:B------:R-:W-:Y:S01]  /*1170*/  SEL R222, R30, RZ, !P5 ;  /* 0x000000ff1ede7207 */ /* 0x000fe20006800000 */
[----:B------:R-:W-:Y:S01]  /*1180*/  IMAD R9, R35, c[0x0][0x1e0], RZ ;  /* 0x0000780023097a24 */ /* 0x000fe200078e02ff */
[----:B------:R-:W-:Y:S01]  /*1190*/  SEL R30, R31, RZ, !P5 ;  /* 0x000000ff1f1e7207 */ /* 0x000fe20006800000 */
[----:B------:R-:W-:Y:S01]  /*11a0*/  IMAD R35, R35, c[0x0][0x208], RZ ;  /* 0x0000820023237a24 */ /* 0x000fe200078e02ff */
[----:B------:R-:W-:Y:S02]  /*11b0*/  @!P1 LEA.HI R6, R6, R5, RZ, 0x3 ;  /* 0x0000000506069211 */ /* 0x000fe400078f18ff */
[----:B-1----:R-:W-:Y:S01]  /*11c0*/  @!P1 LEA R22, P5, R36, R10, 0x1 ;  /* 0x0000000a24169211 */ /* 0x002fe200078a08ff */
[C---:B------:R-:W-:Y:S01]  /*11d0*/  IMAD R215, R30.reuse, c[0x0][0x1f0], RZ ;  /* 0x00007c001ed77a24 */ /* 0x040fe200078e02ff */
[----:B------:R-:W-:Y:S01]  /*11e0*/  ISETP.GE.AND P2, PT, R5, c[0x0][0x198], PT ;  /* 0x0000660005007a0c */ /* 0x000fe20003f46270 */
[----:B------:R-:W-:Y:S01]  /*11f0*/  IMAD R225, R30, c[0x0][0x218], RZ ;  /* 0x000086001ee17a24 */ /* 0x000fe200078e02ff */
[----:B------:R-:W-:Y:S01]  /*1200*/  @!P1 LOP3.LUT R6, R6, 0xfffffff8, RZ, 0xc0, !PT ;  /* 0xfffffff806069812 */ /* 0x000fe200078ec0ff */
[----:B------:R-:W-:Y:S01]  /*1210*/  IMAD R215, R222, c[0x0][0x1f4], R215 ;  /* 0x00007d00ded77a24 */ /* 0x000fe200078e02d7 */
[----:B--2---:R-:W-:Y:S01]  /*1220*/  @!P1 LEA.HI.X R23, R36, R11, R37, 0x1, P5 ;  /* 0x0000000b24179211 */ /* 0x004fe200028f0c25 */
[----:B------:R-:W-:Y:S01]  /*1230*/  IMAD R225, R222, c[0x0][0x21c], R225 ;  /* 0x00008700dee17a24 */ /* 0x000fe200078e02e1 */
[----:B------:R-:W-:Y:S01]  /*1240*/  ISETP.GE.AND P5, PT, R8, R7, PT ;  /* 0x000000070800720c */ /* 0x000fe20003fa6270 */
[----:B------:R-:W-:Y:S01]  /*1250*/  @!P1 IMAD.WIDE R24, R6, 0x2, R10 ;  /* 0x0000000206189825 */ /* 0x000fe200078e020a */
[----:B------:R-:W1:Y:S01]  /*1260*/  SHFL.IDX PT, R8, R4, 0x2, 0x181f ;  /* 0x00581f0004087f89 */ /* 0x000e6200000e0000 */
[----:B------:R-:W-:-:S02]  /*1270*/  @!P0 SHF.R.S32.HI R6, RZ, 0x1f, R5 ;  /* 0x0000001fff068819 */ /* 0x000fc40000011405 */
[----:B------:R-:W-:Y:S01]  /*1280*/  IMAD R10, R34, c[0x0][0x1e4], R9 ;  /* 0x00007900220a7a24 */ /* 0x000fe200078e0209 */
[----:B------:R2:W-:Y:S01]  /*1290*/  @!P1 LDGSTS.E.BYPASS.LTC128B.128 [R209+0x100], [R22.64], !P6 ;  /* 0x0010000016d19fae */ /* 0x0005e2000f101d4a */
[----:B------:R-:W-:Y:S02]  /*12a0*/  @!P0 LEA.HI R6, R6, R5, RZ, 0x3 ;  /* 0x0000000506068211 */ /* 0x000fe400078f18ff */
[----:B------:R-:W-:Y:S01]  /*12b0*/  IMAD.IADD R19, R19, 0x1, R10 ;  /* 0x0000000113137824 */ /* 0x000fe200078e020a */
[----:B------:R-:W3:Y:S01]  /*12c0*/  SHFL.IDX PT, R9, R0, 0x2, 0x181f ;  /* 0x00581f0000097f89 */ /* 0x000ee200000e0000 */
[----:B------:R-:W-:Y:S02]  /*12d0*/  @!P0 LOP3.LUT R11, R6, 0xfffffff8, RZ, 0xc0, !PT ;  /* 0xfffffff8060b8812 */ /* 0x000fe400078ec0ff */
[----:B------:R-:W-:Y:S01]  /*12e0*/  SHF.R.S32.HI R31, RZ, 0x1f, R113 ;  /* 0x0000001fff1f7819 */ /* 0x000fe20000011471 */
[----:B------:R3:W-:Y:S01]  /*12f0*/  @!P1 LDGSTS.E.BYPASS.LTC128B.128 [R209+0x4100], [R24.64], !P2 ;  /* 0x0410000018d19fae */ /* 0x0007e2000d101d4a */
[----:B----4-:R-:W-:Y:S01]  /*1300*/  @!P0 LEA R20, P1, R36, R16, 0x1 ;  /* 0x0000001024148211 */ /* 0x010fe200078208ff */
[----:B-----5:R-:W-:-:S02]  /*1310*/  @!P0 IMAD.WIDE R10, R11, 0x2, R16 ;  /* 0x000000020b0a8825 */ /* 0x020fc400078e0210 */
[----:B------:R4:W5:Y:S01]  /*1320*/  SHFL.IDX PT, R16, R4, 0x3, 0x181f ;  /* 0x00781f0004107f89 */ /* 0x00096200000e0000 */
[----:B------:R-:W-:Y:S02]  /*1330*/  @!P0 LEA.HI.X R21, R36, R17, R37, 0x1, P1 ;  /* 0x0000001124158211 */ /* 0x000fe400008f0c25 */
[----:B------:R-:W-:Y:S01]  /*1340*/  ISETP.GE.AND P1, PT, R2, R7, PT ;  /* 0x000000070200720c */ /* 0x000fe20003f26270 */
[C---:B------:R-:W-:Y:S01]  /*1350*/  IMAD R7, R33.reuse, c[0x0][0x1e8], RZ ;  /* 0x00007a0021077a24 */ /* 0x040fe200078e02ff */
[----:B------:R-:W-:Y:S01]  /*1360*/  @!P5 SHF.R.S32.HI R2, RZ, 0x1f, R5 ;  /* 0x0000001fff02d819 */ /* 0x000fe20000011405 */
[----:B------:R5:W-:Y:S01]  /*1370*/  @!P0 LDGSTS.E.BYPASS.LTC128B.128 [R209+0x1100], [R20.64], !P6 ;  /* 0x0110000014d18fae */ /* 0x000be2000f101d4a */
[----:B------:R-:W-:Y:S02]  /*1380*/  IMAD R33, R33, c[0x0][0x210], RZ ;  /* 0x0000840021217a24 */ /* 0x000fe400078e02ff */
[----:B------:R-:W-:Y:S01]  /*1390*/  @!P5 LEA.HI R2, R2, R5, RZ, 0x3 ;  /* 0x000000050202d211 */ /* 0x000fe200078f18ff */
[C---:B------:R-:W-:Y:S01]  /*13a0*/  IMAD R212, R32.reuse, c[0x0][0x1ec], R7 ;  /* 0x00007b0020d47a24 */ /* 0x040fe200078e0207 */
[----:B------:R5:W-:Y:S01]  /*13b0*/  @!P0 LDGSTS.E.BYPASS.LTC128B.128 [R209+0x5100], [R10.64], !P2 ;  /* 0x051000000ad18fae */ /* 0x000be2000d101d4a */
[----:B------:R-:W-:Y:S01]  /*13c0*/  IMAD R33, R32, c[0x0][0x214], R33 ;  /* 0x0000850020217a24 */ /* 0x000fe200078e0221 */
[----:B------:R-:W-:Y:S01]  /*13d0*/  @!P5 LOP3.LUT R7, R2, 0xfffffff8, RZ, 0xc0, !PT ;  /* 0xfffffff80207d812 */ /* 0x000fe200078ec0ff */
[----:B--2---:R-:W-:Y:S01]  /*13e0*/  IMAD.WIDE.U32 R22, R32, c[0x0][0x1e8], R18 ;  /* 0x00007a0020167a25 */ /* 0x004fe200078e0012 */
[C---:B-1----:R-:W-:Y:S01]  /*13f0*/  @!P5 LEA R18, P0, R36.reuse, R8, 0x1 ;  /* 0x000000082412d211 */ /* 0x042fe200078008ff */
[----:B------:R1:W2:Y:S02]  /*1400*/  SHFL.IDX PT, R17, R0, 0x3, 0x181f ;  /* 0x00781f0000117f89 */ /* 0x0002a400000e0000 */
[----:B------:R-:W-:Y:S01]  /*1410*/  IMAD.IADD R213, R23, 0x1, R212 ;  /* 0x0000000117d57824 */ /* 0x000fe200078e02d4 */
[----:B---3--:R-:W-:Y:S01]  /*1420*/  @!P5 LEA.HI.X R19, R36, R9, R37, 0x1, P0 ;  /* 0x000000092413d211 */ /* 0x008fe200000f0c25 */
[----:B------:R-:W-:Y:S01]  /*1430*/  @!P5 IMAD.WIDE R8, R7, 0x2, R8 ;  /* 0x000000020708d825 */ /* 0x000fe200078e0208 */
[----:B----4-:R-:W-:-:S03]  /*1440*/  LEA.HI R4, R109, R42, RZ, 0x4 ;  /* 0x0000002a6d047211 */ /* 0x010fc600078f20ff */
[----:B------:R-:W-:Y:S01]  /*1450*/  IMAD R7, R41, c[0x0][0x1e4], RZ ;  /* 0x0000790029077a24 */ /* 0x000fe200078e02ff */
[----:B------:R3:W-:Y:S01]  /*1460*/  @!P5 LDGSTS.E.BYPASS.LTC128B.128 [R209+0x2100], [R18.64], !P6 ;  /* 0x0210000012d1dfae */ /* 0x0007e2000f101d4a */
[----:B------:R-:W-:Y:S02]  /*1470*/  IMAD R41, R14, -0x60, R41 ;  /* 0xffffffa00e297824 */ /* 0x000fe400078e0229 */
[----:B------:R-:W-:Y:S01]  /*1480*/  IMAD.MOV.U32 R212, RZ, RZ, R22 ;  /* 0x000000ffffd47224 */ /* 0x000fe200078e0016 */
[----:B------:R4:W-:Y:S01]  /*1490*/  @!P5 LDGSTS.E.BYPASS.LTC128B.128 [R209+0x6100], [R8.64], !P2 ;  /* 0x0610000008d1dfae */ /* 0x0009e2000d101d4a */
[----:B------:R-:W-:Y:S01]  /*14a0*/  IMAD.IADD R12, R111, 0x1, R7 ;  /* 0x000000016f0c7824 */ /* 0x000fe200078e0207 */
[----:B------:R-:W-:Y:S01]  /*14b0*/  IADD3 R28, R41, R208, -R3 ;  /* 0x000000d0291c7210 */ /* 0x000fe20007ffe803 */
[----:B------:R-:W-:Y:S01]  /*14c0*/  IMAD.WIDE.U32 R212, R222, c[0x0][0x1f0], R212 ;  /* 0x00007c00ded47a25 */ /* 0x000fe200078e00d4 */
[----:B------:R-:W-:Y:S02]  /*14d0*/  LOP3.LUT R7, R4, 0xfffffff0, RZ, 0xc0, !PT ;  /* 0xfffffff004077812 */ /* 0x000fe400078ec0ff */
[----:B------:R-:W-:Y:S01]  /*14e0*/  ISETP.GE.AND P0, PT, R28, 0x1, PT ;  /* 0x000000011c00780c */ /* 0x000fe20003f06270 */
[----:B------:R-:W-:-:S02]  /*14f0*/  IMAD.IADD R215, R213, 0x1, R215 ;  /* 0x00000001d5d77824 */ /* 0x000fc400078e02d7 */
[----:B-----5:R-:W-:Y:S01]  /*1500*/  IMAD R11, R12, R113, RZ ;  /* 0x000000710c0b7224 */ /* 0x020fe200078e02ff */
[----:B-1----:R-:W-:Y:S01]  /*1510*/  @!P1 SHF.R.S32.HI R0, RZ, 0x1f, R5 ;  /* 0x0000001fff009819 */ /* 0x002fe20000011405 */
[----:B------:R-:W-:Y:S02]  /*1520*/  IMAD.MOV.U32 R214, RZ, RZ, R212 ;  /* 0x000000ffffd67224 */ /* 0x000fe400078e00d4 */
[----:B------:R-:W-:Y:S01]  /*1530*/  IMAD.IADD R7, R42, 0x1, -R7 ;  /* 0x000000012a077824 */ /* 0x000fe200078e0a07 */
[----:B------:R-:W-:Y:S01]  /*1540*/  @!P1 LEA.HI R0, R0, R5, RZ, 0x3 ;  /* 0x0000000500009211 */ /* 0x000fe200078f18ff */
[----:B------:R-:W-:-:S03]  /*1550*/  IMAD R11, R31, R110, R11 ;  /* 0x0000006e1f0b7224 */ /* 0x000fc600078e020b */
[----:B------:R-:W-:Y:S02]  /*1560*/  @!P1 LOP3.LUT R0, R0, 0xfffffff8, RZ, 0xc0, !PT ;  /* 0xfffffff800009812 */ /* 0x000fe400078ec0ff */
[----:B------:R-:W-:Y:S02]  /*1570*/  SHF.R.S32.HI R2, RZ, 0x1f, R7 ;  /* 0x0000001fff027819 */ /* 0x000fe40000011407 */
[----:B---3--:R-:W-:Y:S02]  /*1580*/  @!P1 LEA R18, P5, R36, R16, 0x1 ;  /* 0x0000001024129211 */ /* 0x008fe400078a08ff */
[----:B------:R-:W-:Y:S01]  /*1590*/  LEA.HI R2, R2, R7, RZ, 0x3 ;  /* 0x0000000702027211 */ /* 0x000fe200078f18ff */
[----:B----4-:R-:W-:Y:S01]  /*15a0*/  IMAD.WIDE.U32 R8, R113, R110, R214 ;  /* 0x0000006e71087225 */ /* 0x010fe200078e00d6 */
[----:B--2---:R-:W-:-:S03]  /*15b0*/  @!P1 LEA.HI.X R19, R36, R17, R37, 0x1, P5 ;  /* 0x0000001124139211 */ /* 0x004fc600028f0c25 */
[----:B------:R-:W-:Y:S01]  /*15c0*/  IMAD.IADD R6, R9, 0x1, R11 ;  /* 0x0000000109067824 */ /* 0x000fe200078e020b */
[----:B------:R-:W-:Y:S01]  /*15d0*/  @P0 LEA R10, P5, R8, c[0x0][0x1c8], 0x1 ;  /* 0x00007200080a0a11 */ /* 0x000fe200078a08ff */
[----:B------:R-:W-:Y:S01]  /*15e0*/  @!P1 IMAD.WIDE R16, R0, 0x2, R16 ;  /* 0x0000000200109825 */ /* 0x000fe200078e0210 */
[----:B------:R1:W-:Y:S01]  /*15f0*/  @!P1 LDGSTS.E.BYPASS.LTC128B.128 [R209+0x3100], [R18.64], !P6 ;  /* 0x0310000012d19fae */ /* 0x0003e2000f101d4a */
[----:B------:R-:W-:Y:S02]  /*1600*/  ISETP.GE.AND P6, PT, R36, c[0x0][0x1d4], PT ;  /* 0x0000750024007a0c */ /* 0x000fe40003fc6270 */
[----:B------:R-:W-:Y:S01]  /*1610*/  @P0 LEA.HI.X R11, R8, c[0x0][0x1cc], R6, 0x1, P5 ;  /* 0x00007300080b0a11 */ /* 0x000fe200028f0c06 */
[----:B------:R2:W-:Y:S01]  /*1620*/  @!P1 LDGSTS.E.BYPASS.LTC128B.128 [R209+0x7100], [R16.64], !P2 ;  /* 0x0710000010d19fae */ /* 0x0005e2000d101d4a */
[----:B------:R-:W-:Y:S01]  /*1630*/  ISETP.GE.AND P5, PT, R5, c[0x0][0x1d4], PT ;  /* 0x0000750005007a0c */ /* 0x000fe20003fa6270 */
[----:B------:R-:W-:Y:S01]  /*1640*/  IMAD.U32 R5, RZ, RZ, UR6 ;  /* 0x00000006ff057e24 */ /* 0x000fe2000f8e00ff */
[----:B------:R-:W-:Y:S01]  /*1650*/  ISETP.GE.AND P2, PT, R28, 0x21, PT ;  /* 0x000000211c00780c */ /* 0x000fe20003f46270 */
[----:B------:R-:W0:Y:S01]  /*1660*/  LDGDEPBAR ;  /* 0x00000000000079af */ /* 0x000e220000000000 */
[C---:B------:R-:W-:Y:S01]  /*1670*/  LOP3.LUT R0, R2.reuse, 0xfffffff8, RZ, 0xc0, !PT ;  /* 0xfffffff802007812 */ /* 0x040fe200078ec0ff */
[----:B------:R-:W-:Y:S01]  /*1680*/  IMAD.SHL.U32 R2, R2, 0x40, RZ ;  /* 0x0000004002027824 */ /* 0x000fe200078e00ff */
[----:B------:R-:W-:-:S02]  /*1690*/  SHF.R.S32.HI R9, RZ, 0x4, R4 ;  /* 0x00000004ff097819 */ /* 0x000fc40000011404 */
[----:B------:R-:W-:Y:S01]  /*16a0*/  ISETP.GE.AND P1, PT, R28, 0x41, PT ;  /* 0x000000411c00780c */ /* 0x000fe20003f26270 */
[----:B------:R-:W-:Y:S01]  /*16b0*/  IMAD.IADD R0, R7, 0x1, -R0 ;  /* 0x0000000107007824 */ /* 0x000fe200078e0a00 */
[----:B------:R3:W-:Y:S01]  /*16c0*/  @P0 LDGSTS.E.BYPASS.LTC128B.128 [R209+0x8100], [R10.64], !P6 ;  /* 0x081000000ad10fae */ /* 0x0007e2000f101d4a */
[----:B------:R-:W-:Y:S01]  /*16d0*/  IMAD.U32 R7, RZ, RZ, UR6 ;  /* 0x00000006ff077e24 */ /* 0x000fe2000f8e00ff */
[----:B------:R-:W-:Y:S01]  /*16e0*/  LEA.HI R206, R4, R9, RZ, 0x1 ;  /* 0x0000000904ce7211 */ /* 0x000fe200078f08ff */
[----:B------:R-:W-:Y:S01]  /*16f0*/  IMAD.U32 R4, RZ, RZ, UR7 ;  /* 0x00000007ff047e24 */ /* 0x000fe2000f8e00ff */
[----:B------:R3:W-:Y:S02]  /*1700*/  @P0 LDGSTS.E.BYPASS.LTC128B.128 [R209+0xb100], [R10.64+0x80], !P5 ;  /* 0x0b1000800ad10fae */ /* 0x0007e4000e901d4a */
[----:B------:R-:W-:Y:S02]  /*1710*/  @P2 LEA R7, P0, R7, R8, 0x5 ;  /* 0x0000000807072211 */ /* 0x000fe400078028ff */
[----:B------:R-:W-:-:S02]  /*1720*/  LOP3.LUT R206, R206, 0xfffffffe, RZ, 0xc0, !PT ;  /* 0xfffffffecece7812 */ /* 0x000fc400078ec0ff */
[----:B------:R-:W-:-:S03]  /*1730*/  @P2 LEA.HI.X R4, R5, R6, R4, 0x5, P0 ;  /* 0x0000000605042211 */ /* 0x000fc600000f2c04 */
[----:B------:R-:W-:Y:S02]  /*1740*/  IMAD.IADD R206, R9, 0x1, -R206 ;  /* 0x0000000109ce7824 */ /* 0x000fe400078e0ace */
[----:B------:R-:W-:Y:S01]  /*1750*/  IMAD.SHL.U32 R9, R29, 0x40, RZ ;  /* 0x000000401d097824 */ /* 0x000fe200078e00ff */
[----:B--2---:R-:W-:Y:S01]  /*1760*/  @P2 LEA R16, P0, R7, c[0x0][0x1c8], 0x1 ;  /* 0x0000720007102a11 */ /* 0x004fe200078008ff */
[----:B------:R-:W-:-:S03]  /*1770*/  IMAD.SHL.U32 R5, R206, 0x8, RZ ;  /* 0x00000008ce057824 */ /* 0x000fc600078e00ff */
[----:B------:R-:W-:Y:S01]  /*1780*/  @P2 LEA.HI.X R17, R7, c[0x0][0x1cc], R4, 0x1, P0 ;  /* 0x0000730007112a11 */ /* 0x000fe200000f0c04 */
[----:B------:R-:W-:Y:S01]  /*1790*/  IMAD.SHL.U32 R4, R3, 0x8, RZ ;  /* 0x0000000803047824 */ /* 0x000fe200078e00ff */
[----:B------:R-:W-:Y:S01]  /*17a0*/  @P1 IADD3 R8, P0, R8, UR14, RZ ;  /* 0x0000000e08081c10 */ /* 0x000fe2000ff1e0ff */
[----:B------:R-:W-:Y:S01]  /*17b0*/  IMAD.MOV.U32 R3, RZ, RZ, 0x20 ;  /* 0x00000020ff037424 */ /* 0x000fe200078e00ff */
[----:B------:R-:W-:Y:S01]  /*17c0*/  LOP3.LUT R9, R9, 0x1c0, RZ, 0xc0, !PT ;  /* 0x000001c009097812 */ /* 0x000fe200078ec0ff */
[----:B------:R1:W-:Y:S01]  /*17d0*/  @P2 LDGSTS.E.BYPASS.LTC128B.128 [R209+0x9100], [R16.64], !P6 ;  /* 0x0910000010d12fae */ /* 0x0003e2000f101d4a */
[----:B------:R-:W-:Y:S02]  /*17e0*/  @P1 IADD3.X R7, R6, UR8, RZ, P0, !PT ;  /* 0x0000000806071c10 */ /* 0x000fe400087fe4ff */
[----:B------:R-:W-:Y:S01]  /*17f0*/  @P1 LEA R6, P0, R8, c[0x0][0x1c8], 0x1 ;  /* 0x0000720008061a11 */ /* 0x000fe200078008ff */
[----:B------:R1:W-:Y:S01]  /*1800*/  @P2 LDGSTS.E.BYPASS.LTC128B.128 [R209+0xc100], [R16.64+0x80], !P5 ;  /* 0x0c10008010d12fae */ /* 0x0003e2000e901d4a */
[----:B------:R-:W-:Y:S01]  /*1810*/  LOP3.LUT R4, R9, 0x8, R4, 0xf8, !PT ;  /* 0x0000000809047812 */ /* 0x000fe200078ef804 */
[----:B---3--:R-:W-:Y:S01]  /*1820*/  IMAD.SHL.U32 R10, R0, 0x40, RZ ;  /* 0x00000040000a7824 */ /* 0x008fe200078e00ff */
[----:B------:R-:W-:-:S02]  /*1830*/  @P1 LEA.HI.X R7, R8, c[0x0][0x1cc], R7, 0x1, P0 ;  /* 0x0000730008071a11 */ /* 0x000fc400000f0c07 */
[----:B------:R-:W-:Y:S02]  /*1840*/  SHF.R.U32.HI R9, RZ, 0x3, R9 ;  /* 0x00000003ff097819 */ /* 0x000fe40000011609 */
[----:B------:R-:W-:Y:S01]  /*1850*/  LOP3.LUT R10, R10, 0x1c0, RZ, 0xc0, !PT ;  /* 0x000001c00a0a7812 */ /* 0x000fe200078ec0ff */
[----:B------:R2:W-:Y:S01]  /*1860*/  @P1 LDGSTS.E.BYPASS.LTC128B.128 [R209+0xa100], [R6.64], !P6 ;  /* 0x0a10000006d11fae */ /* 0x0005e2000f101d4a */
[----:B------:R-:W-:Y:S02]  /*1870*/  LOP3.LUT R9, R4, R9, RZ, 0x3c, !PT ;  /* 0x0000000904097212 */ /* 0x000fe400078e3cff */
[----:B------:R-:W-:Y:S01]  /*1880*/  LOP3.LUT R5, R10, 0x8, R5, 0xf8, !PT ;  /* 0x000000080a057812 */ /* 0x000fe200078ef805 */
[----:B------:R2:W-:Y:S01]  /*1890*/  @P1 LDGSTS.E.BYPASS.LTC128B.128 [R209+0xd100], [R6.64+0x80], !P5 ;  /* 0x0d10008006d11fae */ /* 0x0005e2000e901d4a */
[----:B------:R-:W-:Y:S01]  /*18a0*/  SHF.R.U32.HI R10, RZ, 0x3, R10 ;  /* 0x00000003ff0a7819 */ /* 0x000fe2000001160a */
[----:B------:R-:W-:Y:S01]  /*18b0*/  IMAD R206, R206, 0x200, R9 ;  /* 0x00000200cece7824 */ /* 0x000fe200078e0209 */
[----:B------:R-:W-:Y:S01]  /*18c0*/  R2P PR, R0, 0x6 ;  /* 0x0000000600007804 */ /* 0x000fe20000000000 */
[----:B------:R-:W0:Y:S01]  /*18d0*/  LDGDEPBAR ;  /* 0x00000000000079af */ /* 0x000e220000000000 */
[----:B------:R-:W-:Y:S01]  /*18e0*/  LOP3.LUT R5, R5, R10, RZ, 0x3c, !PT ;  /* 0x0000000a05057212 */ /* 0x000fe200078e3cff */
[----:B------:R-:W-:Y:S01]  /*18f0*/  IMAD.SHL.U32 R206, R206, 0x2, RZ ;  /* 0x00000002cece7824 */ /* 0x000fe200078e00ff */
[----:B------:R-:W-:-:S02]  /*1900*/  LOP3.LUT P0, RZ, R29, 0x2, RZ, 0xc0, !PT ;  /* 0x000000021dff7812 */ /* 0x000fc4000780c0ff */
[----:B------:R-:W-:Y:S01]  /*1910*/  LOP3.LUT R2, R5, 0xfffffe00, R2, 0xf8, !PT ;  /* 0xfffffe0005027812 */ /* 0x000fe200078ef802 */
[----:B------:R-:W-:Y:S01]  /*1920*/  IMAD.MOV.U32 R5, RZ, RZ, 0x10 ;  /* 0x00000010ff057424 */ /* 0x000fe200078e00ff */
[----:B------:R-:W-:Y:S02]  /*1930*/  SEL R3, R3, 0xffffffe0, !P2 ;  /* 0xffffffe003037807 */ /* 0x000fe40005000000 */
[----:B------:R-:W-:Y:S02]  /*1940*/  IADD3 R205, R206, 0x8120, RZ ;  /* 0x00008120cecd7810 */ /* 0x000fe40007ffe0ff */
[----:B------:R-:W-:Y:S02]  /*1950*/  SEL R5, R5, 0xfffffff0, !P1 ;  /* 0xfffffff005057807 */ /* 0x000fe40004800000 */
[----:B------:R-:W-:Y:S01]  /*1960*/  ISETP.LT.OR P2, PT, R28, 0x1, P6 ;  /* 0x000000011c00780c */ /* 0x000fe20003741670 */
[----:B--2---:R-:W-:Y:S01]  /*1970*/  IMAD R7, R43, 0x400, R2 ;  /* 0x000004002b077824 */ /* 0x004fe200078e0202 */
[----:B------:R-:W-:-:S04]  /*1980*/  DEPBAR.LE SB0, 0x1 ;  /* 0x000080400000791a */ /* 0x000fc80000000000 */
[C---:B------:R-:W-:Y:S01]  /*1990*/  LEA R4, R7.reuse, 0x100, 0x1 ;  /* 0x0000010007047811 */ /* 0x040fe200078e08ff */
[----:B------:R-:W-:Y:S01]  /*19a0*/  IMAD.SHL.U32 R7, R7, 0x2, RZ ;  /* 0x0000000207077824 */ /* 0x000fe200078e00ff */
[----:B------:R-:W-:Y:S03]  /*19b0*/  BAR.SYNC.DEFER_BLOCKING 0x0 ;  /* 0x0000000000007b1d */ /* 0x000fe60000010000 */
[--C-:B------:R-:W-:Y:S02]  /*19c0*/  IMAD R6, R5, 0x2, R4.reuse ;  /* 0x0000000205067824 */ /* 0x100fe400078e0204 */
[C---:B------:R-:W-:Y:S02]  /*19d0*/  IMAD R4, R3.reuse, 0x2, R4 ;  /* 0x0000000203047824 */ /* 0x040fe400078e0204 */
[----:B------:R-:W-:Y:S01]  /*19e0*/  IMAD R0, R3, 0x2, R6 ;  /* 0x0000000203007824 */ /* 0x000fe200078e0206 */
        /* <DEDUP_REMOVED lines=11> */
[C---:B------:R-:W-:Y:S02]  /*1aa0*/  IADD3 R199, R205.reuse, 0x800, RZ ;  /* 0x00000800cdc77810 */ /* 0x040fe40007ffe0ff */
[C---:B------:R-:W-:Y:S02]  /*1ab0*/  IADD3 R198, R205.reuse, 0x1000, RZ ;  /* 0x00001000cdc67810 */ /* 0x040fe40007ffe0ff */
[C---:B------:R-:W-:Y:S02]  /*1ac0*/  IADD3 R197, R205.reuse, 0x1800, RZ ;  /* 0x00001800cdc57810 */ /* 0x040fe40007ffe0ff */
[C---:B------:R-:W-:Y:S02]  /*1ad0*/  IADD3 R196, R205.reuse, 0x2000, RZ ;  /* 0x00002000cdc47810 */ /* 0x040fe40007ffe0ff */
[C---:B------:R-:W-:Y:S02]  /*1ae0*/  IADD3 R195, R205.reuse, 0x2800, RZ ;  /* 0x00002800cdc37810 */ /* 0x040fe40007ffe0ff */
[----:B------:R-:W-:-:S02]  /*1af0*/  IADD3 R193, R205, 0x3000, RZ ;  /* 0x00003000cdc17810 */ /* 0x000fc40007ffe0ff */
        /* <DEDUP_REMOVED lines=11> */
[----:B------:R-:W-:-:S04]  /*1bb0*/  IMAD.WIDE.U32 R6, R32, c[0x0][0x210], R34 ;  /* 0x0000840020067a25 */ /* 0x000fc800078e0022 */
[----:B------:R-:W-:Y:S02]  /*1bc0*/  IMAD.IADD R7, R7, 0x1, R33 ;  /* 0x0000000107077824 */ /* 0x000fe400078e0221 */
[----:B------:R-:W-:Y:S02]  /*1bd0*/  IMAD.U32 R31, RZ, RZ, UR9 ;  /* 0x00000009ff1f7e24 */ /* 0x000fe4000f8e00ff */
[----:B------:R-:W-:-:S04]  /*1be0*/  IMAD.WIDE.U32 R222, R222, c[0x0][0x218], R6 ;  /* 0x00008600dede7a25 */ /* 0x000fc800078e0006 */
[----:B------:R-:W-:Y:S02]  /*1bf0*/  IMAD R7, R113, c[0x0][0x20c], R0 ;  /* 0x0000830071077a24 */ /* 0x000fe400078e0200 */
[----:B------:R-:W-:Y:S02]  /*1c00*/  IMAD.IADD R225, R223, 0x1, R225 ;  /* 0x00000001dfe17824 */ /* 0x000fe400078e02e1 */
[----:B------:R-:W-:Y:S01]  /*1c10*/  IMAD.MOV.U32 R224, RZ, RZ, R222 ;  /* 0x000000ffffe07224 */ /* 0x000fe200078e00de */
[----:B------:R-:W1:Y:S04]  /*1c20*/  LDSM.16.M88.4 R8, [R206+0x8100] ;  /* 0x00810000ce08783b */ /* 0x000e680000000200 */
[----:B------:R-:W-:Y:S04]  /*1c30*/  LDSM.16.M88.4 R20, [R205] ;  /* 0x00000000cd14783b */ /* 0x000fe80000000200 */
[----:B------:R-:W2:Y:S04]  /*1c40*/  LDSM.16.M88.4 R72, [R206+0x9100] ;  /* 0x00910000ce48783b */ /* 0x000ea80000000200 */
[----:B------:R-:W3:Y:S04]  /*1c50*/  LDSM.16.M88.4 R80, [R206+0x8900] ;  /* 0x00890000ce50783b */ /* 0x000ee80000000200 */
[----:B------:R-:W4:Y:S04]  /*1c60*/  LDSM.16.M88.4 R24, [R205+0x800] ;  /* 0x00080000cd18783b */ /* 0x000f280000000200 */
[----:B------:R-:W-:Y:S04]  /*1c70*/  LDSM.16.M88.4 R64, [R206+0x9900] ;  /* 0x00990000ce40783b */ /* 0x000fe80000000200 */
        /* <DEDUP_REMOVED lines=9> */
[C---:B---3--:R-:W-:Y:S08]  /*1d10*/  HMMA.16816.F32 R84, R124.reuse, R80, RZ ;  /* 0x000000507c54723c */ /* 0x048ff000000018ff */
[C---:B------:R-:W-:Y:S08]  /*1d20*/  HMMA.16816.F32 R80, R124.reuse, R82, RZ ;  /* 0x000000527c50723c */ /* 0x040ff000000018ff */
[----:B------:R-:W-:Y:S08]  /*1d30*/  HMMA.16816.F32 R72, R124, R74, RZ ;  /* 0x0000004a7c48723c */ /* 0x000ff000000018ff */
[C---:B----4-:R-:W-:Y:S08]  /*1d40*/  HMMA.16816.F32 R84, R136.reuse, R24, R84 ;  /* 0x000000188854723c */ /* 0x050ff00000001854 */
[C---:B------:R-:W-:Y:S01]  /*1d50*/  HMMA.16816.F32 R80, R136.reuse, R26, R80 ;  /* 0x0000001a8850723c */ /* 0x040fe20000001850 */
[----:B------:R-:W2:Y:S07]  /*1d60*/  LDSM.16.M88.4 R24, [R205+0x1800] ;  /* 0x00180000cd18783b */ /* 0x000eae0000000200 */
[C---:B-1----:R-:W-:Y:S07]  /*1d70*/  HMMA.16816.F32 R76, R136.reuse, R20, R76 ;  /* 0x00000014884c723c */ /* 0x042fee000000184c */
[----:B------:R-:W-:Y:S01]  /*1d80*/  IMAD.WIDE.U32 R20, R113, c[0x0][0x208], RZ ;  /* 0x0000820071147a25 */ /* 0x000fe200078e00ff */
[----:B------:R-:W-:Y:S03]  /*1d90*/  HMMA.16816.F32 R72, R136, R22, R72 ;  /* 0x000000168848723c */ /* 0x000fe60000001848 */
[----:B------:R-:W-:-:S02]  /*1da0*/  IMAD.IADD R0, R21, 0x1, R7 ;  /* 0x0000000115007824 */ /* 0x000fc400078e0207 */
[----:B------:R-:W-:-:S03]  /*1db0*/  IMAD.WIDE.U32 R20, R20, 0x60, R224 ;  /* 0x0000006014147825 */ /* 0x000fc600078e00e0 */
[----:B------:R-:W-:Y:S01]  /*1dc0*/  HMMA.16816.F32 R68, R124, R64, RZ ;  /* 0x000000407c44723c */ /* 0x000fe200000018ff */
[----:B------:R-:W-:Y:S01]  /*1dd0*/  IMAD R0, R0, 0x60, RZ ;  /* 0x0000006000007824 */ /* 0x000fe200078e02ff */
[----:B------:R-:W-:-:S03]  /*1de0*/  LEA R6, P0, R20, c[0x0][0x1f8], 0x1 ;  /* 0x00007e0014067a11 */ /* 0x000fc600078008ff */
[----:B------:R-:W-:-:S03]  /*1df0*/  IMAD.IADD R0, R21, 0x1, R0 ;  /* 0x0000000115007824 */ /* 0x000fc600078e0200 */
[C---:B------:R-:W-:Y:S02]  /*1e00*/  HMMA.16816.F32 R64, R124.reuse, R66, RZ ;  /* 0x000000427c40723c */ /* 0x040fe400000018ff */
[----:B------:R-:W-:Y:S01]  /*1e10*/  LEA.HI.X R7, R20, c[0x0][0x1fc], R0, 0x1, P0 ;  /* 0x00007f0014077a11 */ /* 0x000fe200000f0c00 */
[----:B------:R-:W-:Y:S01]  /*1e20*/  IMAD.MOV.U32 R0, RZ, RZ, 0x40 ;  /* 0x00000040ff007424 */ /* 0x000fe200078e00ff */
[----:B------:R-:W-:Y:S01]  /*1e30*/  IADD3 R30, P1, P0, R31, 0x80, R6 ;  /* 0x000000801f1e7810 */ /* 0x000fe2000783e006 */
[----:B------:R-:W1:Y:S03]  /*1e40*/  LDSM.16.M88.4 R20, [R205+0x2000] ;  /* 0x00200000cd14783b */ /* 0x000e660000000200 */
        /* <DEDUP_REMOVED lines=20> */
[----:B--2---:R-:W-:Y:S01]  /*1f90*/  HMMA.16816.F32 R68, R136, R24, R68 ;  /* 0x000000188844723c */ /* 0x004fe20000001844 */
        /* <DEDUP_REMOVED lines=10> */
[C---:B-1----:R-:W-:Y:S02]  /*2040*/  HMMA.16816.F32 R60, R136.reuse, R20, R60 ;  /* 0x00000014883c723c */ /* 0x042fe4000000183c */
[----:B------:R-:W1:Y:S04]  /*2050*/  LDSM.16.M88.4 R100, [R203+0x8900] ;  /* 0x00890000cb64783b */ /* 0x000e680000000200 */
[----:B----4-:R-:W4:Y:S02]  /*2060*/  LDSM.16.M88.4 R32, [R203+0x9100] ;  /* 0x00910000cb20783b */ /* 0x010f240000000200 */
[C---:B------:R-:W-:Y:S02]  /*2070*/  HMMA.16816.F32 R56, R136.reuse, R22, R56 ;  /* 0x000000168838723c */ /* 0x040fe40000001838 */
[----:B-----5:R-:W5:Y:S04]  /*2080*/  LDSM.16.M88.4 R28, [R203+0x9900] ;  /* 0x00990000cb1c783b */ /* 0x020f680000000200 */
[----:B------:R-:W1:Y:S02]  /*2090*/  LDSM.16.M88.4 R24, [R203+0xa100] ;  /* 0x00a10000cb18783b */ /* 0x000e640000000200 */
[C---:B------:R-:W-:Y:S02]  /*20a0*/  HMMA.16816.F32 R52, R136.reuse, R44, R52 ;  /* 0x0000002c8834723c */ /* 0x040fe40000001834 */
[----:B------:R-:W4:Y:S04]  /*20b0*/  LDSM.16.M88.4 R20, [R203+0xa900] ;  /* 0x00a90000cb14783b */ /* 0x000f280000000200 */
[----:B------:R-:W4:Y:S02]  /*20c0*/  LDSM.16.M88.4 R96, [R194] ;  /* 0x00000000c260783b */ /* 0x000f240000000200 */
[----:B------:R-:W-:Y:S02]  /*20d0*/  HMMA.16816.F32 R48, R136, R46, R48 ;  /* 0x0000002e8830723c */ /* 0x000fe40000001830 */
[----:B------:R-:W4:Y:S04]  /*20e0*/  LDSM.16.M88.4 R92, [R194+0x800] ;  /* 0x00080000c25c783b */ /* 0x000f280000000200 */
[----:B--2---:R-:W2:Y:S04]  /*20f0*/  LDSM.16.M88.4 R88, [R194+0x1000] ;  /* 0x00100000c258783b */ /* 0x004ea80000000200 */
[----:B------:R-:W2:Y:S01]  /*2100*/  LDSM.16.M88.4 R44, [R194+0x1800] ;  /* 0x00180000c22c783b */ /* 0x000ea20000000200 */
[C---:B---3--:R-:W-:Y:S03]  /*2110*/  HMMA.16816.F32 R16, R156.reuse, R36, R16 ;  /* 0x000000249c10723c */ /* 0x048fe60000001810 */
[----:B------:R-:W-:Y:S04]  /*2120*/  LDSM.16.M88.4 R104, [R203+0xb900] ;  /* 0x00b90000cb68783b */ /* 0x000fe80000000200 */
[----:B------:R-:W0:Y:S01]  /*2130*/  LDGDEPBAR ;  /* 0x00000000000079af */ /* 0x000e220000000000 */
[C---:B------:R-:W-:Y:S03]  /*2140*/  HMMA.16816.F32 R8, R156.reuse, R38, R8 ;  /* 0x000000269c08723c */ /* 0x040fe60000001808 */
[----:B------:R-:W3:Y:S05]  /*2150*/  LDSM.16.M88.4 R36, [R194+0x2000] ;  /* 0x00200000c224783b */ /* 0x000eea0000000200 */
[C---:B-1----:R-:W-:Y:S08]  /*2160*/  HMMA.16816.F32 R84, R156.reuse, R100, R84 ;  /* 0x000000649c54723c */ /* 0x042ff00000001854 */
[C---:B------:R-:W-:Y:S01]  /*2170*/  HMMA.16816.F32 R80, R156.reuse, R102, R80 ;  /* 0x000000669c50723c */ /* 0x040fe20000001850 */
[----:B------:R-:W1:Y:S07]  /*2180*/  LDSM.16.M88.4 R100, [R194+0x2800] ;  /* 0x00280000c264783b */ /* 0x000e6e0000000200 */
        /* <DEDUP_REMOVED lines=11> */
[----:B------:R-:W1:Y:S07]  /*2240*/  LDSM.16.M88.4 R20, [R206+0xc900] ;  /* 0x00c90000ce14783b */ /* 0x000e6e0000000200 */
[C---:B------:R-:W-:Y:S08]  /*2250*/  HMMA.16816.F32 R16, R164.reuse, R96, R16 ;  /* 0x00000060a410723c */ /* 0x040ff00000001810 */
[C---:B------:R-:W-:Y:S01]  /*2260*/  HMMA.16816.F32 R8, R164.reuse, R98, R8 ;  /* 0x00000062a408723c */ /* 0x040fe20000001808 */
[----:B------:R-:W1:Y:S07]  /*2270*/  LDSM.16.M88.4 R96, [R206+0xd100] ;  /* 0x00d10000ce60783b */ /* 0x000e6e0000000200 */
[C---:B------:R-:W-:Y:S08]  /*2280*/  HMMA.16816.F32 R84, R164.reuse, R92, R84 ;  /* 0x0000005ca454723c */ /* 0x040ff00000001854 */
[C---:B------:R-:W-:Y:S01]  /*2290*/  HMMA.16816.F32 R80, R164.reuse, R94, R80 ;  /* 0x0000005ea450723c */ /* 0x040fe20000001850 */
[----:B------:R-:W1:Y:S07]  /*22a0*/  LDSM.16.M88.4 R92, [R206+0xd900] ;  /* 0x00d90000ce5c783b */ /* 0x000e6e0000000200 */
[C---:B--2---:R-:W-:Y:S08]  /*22b0*/  HMMA.16816.F32 R76, R164.reuse, R88, R76 ;  /* 0x00000058a44c723c */ /* 0x044ff0000000184c */
[C---:B------:R-:W-:Y:S01]  /*22c0*/  HMMA.16816.F32 R72, R164.reuse, R90, R72 ;  /* 0x0000005aa448723c */ /* 0x040fe20000001848 */
[----:B------:R-:W2:Y:S07]  /*22d0*/  LDSM.16.M88.4 R88, [R205+0x3000] ;  /* 0x00300000cd58783b */ /* 0x000eae0000000200 */
[C---:B------:R-:W-:Y:S08]  /*22e0*/  HMMA.16816.F32 R68, R164.reuse, R44, R68 ;  /* 0x0000002ca444723c */ /* 0x040ff00000001844 */
[C---:B------:R-:W-:Y:S01]  /*22f0*/  HMMA.16816.F32 R64, R164.reuse, R46, R64 ;  /* 0x0000002ea440723c */ /* 0x040fe20000001840 */
[----:B------:R-:W2:Y:S07]  /*2300*/  LDSM.16.M88.4 R44, [R205+0x3800] ;  /* 0x00380000cd2c783b */ /* 0x000eae0000000200 */
[C---:B---3--:R-:W-:Y:S08]  /*2310*/  HMMA.16816.F32 R60, R164.reuse, R36, R60 ;  /* 0x00000024a43c723c */ /* 0x048ff0000000183c */
[C---:B------:R-:W-:Y:S01]  /*2320*/  HMMA.16816.F32 R56, R164.reuse, R38, R56 ;  /* 0x00000026a438723c */ /* 0x040fe20000001838 */
[----:B------:R-:W3:Y:S07]  /*2330*/  LDSM.16.M88.4 R36, [R205+0x4000] ;  /* 0x00400000cd24783b */ /* 0x000eee0000000200 */
[C---:B-1----:R-:W-:Y:S08]  /*2340*/  HMMA.16816.F32 R52, R164.reuse, R100, R52 ;  /* 0x00000064a434723c */ /* 0x042ff00000001834 */
[----:B------:R-:W-:Y:S01]  /*2350*/  HMMA.16816.F32 R48, R164, R102, R48 ;  /* 0x00000066a430723c */ /* 0x000fe20000001830 */
[----:B------:R-:W-:Y:S07]  /*2360*/  LDSM.16.M88.4 R100, [R203+0xc100] ;  /* 0x00c10000cb64783b */ /* 0x000fee0000000200 */
[C---:B----4-:R-:W-:Y:S08]  /*2370*/  HMMA.16816.F32 R16, R168.reuse, R32, R16 ;  /* 0x00000020a810723c */ /* 0x050ff00000001810 */
[C---:B------:R-:W-:Y:S01]  /*2380*/  HMMA.16816.F32 R8, R168.reuse, R34, R8 ;  /* 0x00000022a808723c */ /* 0x040fe20000001808 */
[----:B------:R-:W1:Y:S07]  /*2390*/  LDSM.16.M88.4 R32, [R205+0x4800] ;  /* 0x00480000cd20783b */ /* 0x000e6e0000000200 */
        /* <DEDUP_REMOVED lines=8> */
[----:B------:R-:W1:Y:S07]  /*2420*/  LDSM.16.M88.4 R20, [R203+0xb100] ;  /* 0x00b10000cb14783b */ /* 0x000e6e0000000200 */
[C---:B------:R-:W-:Y:S08]  /*2430*/  HMMA.16816.F32 R60, R168.reuse, R96, R60 ;  /* 0x00000060a83c723c */ /* 0x040ff0000000183c */
[C---:B------:R-:W-:Y:S01]  /*2440*/  HMMA.16816.F32 R56, R168.reuse, R98, R56 ;  /* 0x00000062a838723c */ /* 0x040fe20000001838 */
[----:B------:R-:W1:Y:S07]  /*2450*/  LDSM.16.M88.4 R96, [R203+0xc900] ;  /* 0x00c90000cb60783b */ /* 0x000e6e0000000200 */
[C---:B------:R-:W-:Y:S08]  /*2460*/  HMMA.16816.F32 R52, R168.reuse, R92, R52 ;  /* 0x0000005ca834723c */ /* 0x040ff00000001834 */
[----:B------:R-:W-:Y:S01]  /*2470*/  HMMA.16816.F32 R48, R168, R94, R48 ;  /* 0x0000005ea830723c */ /* 0x000fe20000001830 */
        /* <DEDUP_REMOVED lines=31> */
[C---:B--2---:R-:W-:Y:S08]  /*2670*/  HMMA.16816.F32 R52, R176.reuse, R88, R52 ;  /* 0x00000058b034723c */ /* 0x044ff00000001834 */
[----:B------:R-:W-:Y:S08]  /*2680*/  HMMA.16816.F32 R48, R176, R90, R48 ;  /* 0x0000005ab030723c */ /* 0x000ff00000001830 */
[C---:B------:R-:W-:Y:S08]  /*2690*/  HMMA.16816.F32 R16, R180.reuse, R44, R16 ;  /* 0x0000002cb410723c */ /* 0x040ff00000001810 */
[C---:B------:R-:W-:Y:S08]  /*26a0*/  HMMA.16816.F32 R8, R180.reuse, R46, R8 ;  /* 0x0000002eb408723c */ /* 0x040ff00000001808 */
[C---:B---3--:R-:W-:Y:S08]  /*26b0*/  HMMA.16816.F32 R84, R180.reuse, R36, R84 ;  /* 0x00000024b454723c */ /* 0x048ff00000001854 */
[C---:B------:R-:W-:Y:S08]  /*26c0*/  HMMA.16816.F32 R80, R180.reuse, R38, R80 ;  /* 0x00000026b450723c */ /* 0x040ff00000001850 */
[C---:B-1----:R-:W-:Y:S08]  /*26d0*/  HMMA.16816.F32 R76, R180.reuse, R32, R76 ;  /* 0x00000020b44c723c */ /* 0x042ff0000000184c */
        /* <DEDUP_REMOVED lines=35> */
.L_x_231:
        /* <DEDUP_REMOVED lines=16> */
[----:B------:R-:W-:-:S02]  /*2a10*/  LOP3.LUT R7, R4, 0x1ffffffe, RZ, 0xc0, !PT ;  /* 0x1ffffffe04077812 */ /* 0x000fc400078ec0ff */
[----:B------:R-:W-:Y:S01]  /*2a20*/  LOP3.LUT R217, R21, 0x7ffffffc, RZ, 0xc0, !PT ;  /* 0x7ffffffc15d97812 */ /* 0x000fe200078ec0ff */
[----:B------:R-:W-:Y:S01]  /*2a30*/  IMAD R6, R43, 0x10, R6 ;  /* 0x000000102b067824 */ /* 0x000fe200078e0206 */
[----:B------:R-:W-:Y:S01]  /*2a40*/  IADD3 R20, R208, 0x1, R41 ;  /* 0x00000001d0147810 */ /* 0x000fe20007ffe029 */
[----:B------:R-:W-:Y:S02]  /*2a50*/  IMAD.IADD R7, R42, 0x1, -R7 ;  /* 0x000000012a077824 */ /* 0x000fe400078e0a07 */
[----:B------:R-:W-:Y:S02]  /*2a60*/  IMAD.IADD R217, R0, 0x1, -R217 ;  /* 0x0000000100d97824 */ /* 0x000fe400078e0ad9 */
[----:B------:R-:W-:Y:S02]  /*2a70*/  IMAD R216, R7, 0x8, R6 ;  /* 0x0000000807d87824 */ /* 0x000fe400078e0206 */
[----:B------:R-:W-:Y:S02]  /*2a80*/  IMAD.SHL.U32 R217, R217, 0x2, RZ ;  /* 0x00000002d9d97824 */ /* 0x000fe400078e00ff */
[----:B------:R-:W-:-:S03]  /*2a90*/  @P4 IMAD.HI.U32 R4, R216, c[0x0][0x2c8], RZ ;  /* 0x0000b200d8044a27 */ /* 0x000fc600078e00ff */
[--C-:B------:R-:W-:Y:S01]  /*2aa0*/  IADD3 R20, -R211, R20, -R217.reuse ;  /* 0x00000014d3147210 */ /* 0x100fe20007ffe9d9 */
[----:B------:R-:W-:Y:S01]  /*2ab0*/  IMAD.MOV.U32 R24, RZ, RZ, R216 ;  /* 0x000000ffff187224 */ /* 0x000fe200078e00d8 */
[----:B------:R-:W-:Y:S01]  /*2ac0*/  @P4 SHF.R.U32.HI R24, RZ, c[0x0][0x2cc], R4 ;  /* 0x0000b300ff184a19 */ /* 0x000fe20000011604 */
[----:B------:R-:W-:Y:S01]  /*2ad0*/  IMAD.IADD R4, R41, 0x1, -R217 ;  /* 0x0000000129047824 */ /* 0x000fe200078e0ad9 */
[C---:B------:R-:W-:Y:S02]  /*2ae0*/  IADD3 R22, R20.reuse, c[0x0][0x328], RZ ;  /* 0x0000ca0014167a10 */ /* 0x040fe40007ffe0ff */
[----:B------:R-:W-:Y:S01]  /*2af0*/  IADD3 R20, R20, UR7, RZ ;  /* 0x0000000714147c10 */ /* 0x000fe2000fffe0ff */
[----:B------:R-:W1:Y:S01]  /*2b00*/  SHFL.IDX PT, R7, R24, RZ, 0x1c1f ;  /* 0x001c1fff18077589 */ /* 0x000e6200000e0000 */
[----:B------:R-:W-:Y:S01]  /*2b10*/  IADD3 R6, -R217, R208, R41 ;  /* 0x000000d0d9067210 */ /* 0x000fe20007ffe129 */
[--C-:B-1----:R-:W-:Y:S02]  /*2b20*/  IMAD.IADD R27, R22, 0x1, R7.reuse ;  /* 0x00000001161b7824 */ /* 0x102fe400078e0207 */
[----:B------:R-:W-:-:S03]  /*2b30*/  IMAD.IADD R26, R20, 0x1, R7 ;  /* 0x00000001141a7824 */ /* 0x000fc600078e0207 */
[----:B------:R-:W-:Y:S01]  /*2b40*/  IMNMX R27, R27, R6, PT ;  /* 0x000000061b1b7217 */ /* 0x000fe20003800200 */
[----:B------:R-:W-:Y:S05]  /*2b50*/  @!P3 BRA `(.L_x_232) ;  /* 0x000001200000b947 */ /* 0x000fea0003800000 */
[----:B------:R-:W-:Y:S01]  /*2b60*/  IADD3 R7, -R211, R208, R7 ;  /* 0x000000d0d3077210 */ /* 0x000fe20007ffe107 */
[----:B------:R-:W-:Y:S03]  /*2b70*/  BSSY B0, `(.L_x_233) ;  /* 0x000000c000007945 */ /* 0x000fe60003800000 */
        /* <DEDUP_REMOVED lines=8> */
.L_x_234:
[----:B------:R-:W-:-:S13]  /*2c00*/  ISETP.NE.AND P0, PT, R13, 0x1, PT ;  /* 0x000000010d00780c */ /* 0x000fda0003f05270 */
[----:B------:R-:W-:-:S05]  /*2c10*/  @P0 IMAD.HI.U32 R0, R7, c[0x0][0x330], RZ ;  /* 0x0000cc0007000a27 */ /* 0x000fca00078e00ff */
[----:B------:R-:W-:Y:S02]  /*2c20*/  @P0 SHF.R.U32.HI R7, RZ, c[0x0][0x334], R0 ;  /* 0x0000cd00ff070a19 */ /* 0x000fe40000011600 */
.L_x_235:
[----:B------:R-:W-:Y:S05]  /*2c30*/  BSYNC B0 ;  /* 0x0000000000007941 */ /* 0x000fea0003800000 */
.L_x_233:
[----:B------:R-:W-:-:S05]  /*2c40*/  IMAD R7, R7, c[0x0][0x32c], R4 ;  /* 0x0000cb0007077a24 */ /* 0x000fca00078e0204 */
[----:B------:R-:W-:Y:S02]  /*2c50*/  IADD3 R0, R7, c[0x0][0x32c], RZ ;  /* 0x0000cb0007007a10 */ /* 0x000fe40007ffe0ff */
[----:B------:R-:W-:Y:S02]  /*2c60*/  IMNMX R26, R26, R7, !PT ;  /* 0x000000071a1a7217 */ /* 0x000fe40007800200 */
[----:B------:R-:W-:Y:S02]  /*2c70*/  IMNMX R27, R27, R0, PT ;  /* 0x000000001b1b7217 */ /* 0x000fe40003800200 */
.L_x_232:
        /* <DEDUP_REMOVED lines=116> */
[----:B------:R-:W-:Y:S02]  /*33c0*/  ISETP.LT.OR P0, PT, R27, 0x5a, P0 ;  /* 0x0000005a1b00780c */ /* 0x000fe40000701670 */
[----:B------:R-:W1:Y:S02]  /*33d0*/  SHFL.IDX PT, R27, R24, 0x1, 0x1c1f ;  /* 0x003c1f00181b7f89 */ /* 0x000e6400000e0000 */
[----:B------:R-:W-:Y:S01]  /*33e0*/  FSEL R133, R49, -INF , !P0 ;  /* 0xff80000031857808 */ /* 0x000fe20004000000 */
        /* <DEDUP_REMOVED lines=14> */
.L_x_238:
[----:B------:R-:W-:-:S13]  /*34d0*/  ISETP.NE.AND P0, PT, R13, 0x1, PT ;  /* 0x000000010d00780c */ /* 0x000fda0003f05270 */
[----:B------:R-:W-:-:S05]  /*34e0*/  @P0 IMAD.HI.U32 R6, R27, c[0x0][0x330], RZ ;  /* 0x0000cc001b060a27 */ /* 0x000fca00078e00ff */
[----:B------:R-:W-:Y:S02]  /*34f0*/  @P0 SHF.R.U32.HI R27, RZ, c[0x0][0x334], R6 ;  /* 0x0000cd00ff1b0a19 */ /* 0x000fe40000011606 */
.L_x_239:
[----:B------:R-:W-:Y:S05]  /*3500*/  BSYNC B0 ;  /* 0x0000000000007941 */ /* 0x000fea0003800000 */
.L_x_237:
[----:B------:R-:W-:-:S05]  /*3510*/  IMAD R41, R27, c[0x0][0x32c], R4 ;  /* 0x0000cb001b297a24 */ /* 0x000fca00078e0204 */
[----:B------:R-:W-:Y:S02]  /*3520*/  IADD3 R27, R41, c[0x0][0x32c], RZ ;  /* 0x0000cb00291b7a10 */ /* 0x000fe40007ffe0ff */
[----:B------:R-:W-:Y:S02]  /*3530*/  IMNMX R26, R26, R41, !PT ;  /* 0x000000291a1a7217 */ /* 0x000fe40007800200 */
[----:B------:R-:W-:Y:S02]  /*3540*/  IMNMX R22, R22, R27, PT ;  /* 0x0000001b16167217 */ /* 0x000fe40003800200 */
.L_x_236:
[----:B------:R-:W-:Y:S01]  /*3550*/  ISETP.NE.AND P0, PT, R90, RZ, PT ;  /* 0x000000ff5a00720c */ /* 0x000fe20003f05270 */
[----:B------:R-:W-:Y:S01]  /*3560*/  IMAD.SHL.U32 R204, R2, 0x2, RZ ;  /* 0x0000000202cc7824 */ /* 0x000fe200078e00ff */
[C---:B------:R-:W-:Y:S02]  /*3570*/  ISETP.GT.AND P2, PT, R26.reuse, 0x58, !P2 ;  /* 0x000000581a00780c */ /* 0x040fe40005744270 */
[C---:B------:R-:W-:Y:S01]  /*3580*/  ISETP.GT.AND P0, PT, R26.reuse, 0x8, !P0 ;  /* 0x000000081a00780c */ /* 0x040fe20004704270 */
[----:B------:R-:W-:Y:S01]  /*3590*/  IMAD R202, R5, 0x2, R204 ;  /* 0x0000000205ca7824 */ /* 0x000fe200078e02cc */
[----:B------:R-:W-:Y:S01]  /*35a0*/  ISETP.GT.AND P1, PT, R26, 0x59, !P1 ;  /* 0x000000591a00780c */ /* 0x000fe20004f24270 */
[----:B------:R-:W-:Y:S01]  /*35b0*/  LDSM.16.MT88.4 R96, [R204+0x3100] ;  /* 0x00310000cc60783b */ /* 0x000fe20000004200 */
[C---:B------:R-:W-:Y:S01]  /*35c0*/  ISETP.LT.OR P0, PT, R22.reuse, 0x9, P0 ;  /* 0x000000091600780c */ /* 0x040fe20000701670 */
[C---:B------:R-:W-:Y:S01]  /*35d0*/  IMAD R200, R3.reuse, 0x2, R202 ;  /* 0x0000000203c87824 */ /* 0x040fe200078e02ca */
[----:B------:R-:W-:Y:S01]  /*35e0*/  ISETP.LT.OR P2, PT, R22, 0x59, P2 ;  /* 0x000000591600780c */ /* 0x000fe20001741670 */
[----:B------:R-:W-:Y:S01]  /*35f0*/  IMAD R201, R3, 0x2, R204 ;  /* 0x0000000203c97824 */ /* 0x000fe200078e02cc */
[----:B------:R-:W-:Y:S01]  /*3600*/  FSEL R6, R10, -INF , !P0 ;  /* 0xff8000000a067808 */ /* 0x000fe20004000000 */
[----:B------:R-:W-:Y:S01]  /*3610*/  LDSM.16.MT88.4 R108, [R204+0x100] ;  /* 0x00010000cc6c783b */ /* 0x000fe20000004200 */
[----:B------:R-:W-:-:S02]  /*3620*/  ISETP.NE.AND P0, PT, R89, RZ, PT ;  /* 0x000000ff5900720c */ /* 0x000fc40003f05270 */
[----:B------:R-:W-:Y:S01]  /*3630*/  ISETP.LT.OR P1, PT, R22, 0x5a, P1 ;  /* 0x0000005a1600780c */ /* 0x000fe20000f21670 */
[----:B------:R-:W-:Y:S01]  /*3640*/  LDSM.16.MT88.4 R104, [R202+0x3100] ;  /* 0x00310000ca68783b */ /* 0x000fe20000004200 */
[----:B------:R-:W-:Y:S02]  /*3650*/  ISETP.GT.AND P0, PT, R26, 0x9, !P0 ;  /* 0x000000091a00780c */ /* 0x000fe40004704270 */
[----:B------:R-:W-:Y:S02]  /*3660*/  FSEL R132, R50, -INF , !P2 ;  /* 0xff80000032847808 */ /* 0x000fe40005000000 */
[----:B------:R-:W-:Y:S02]  /*3670*/  ISETP.LT.OR P0, PT, R22, 0xa, P0 ;  /* 0x0000000a1600780c */ /* 0x000fe40000701670 */
[----:B------:R-:W-:Y:S02]  /*3680*/  FSEL R130, R51, -INF , !P1 ;  /* 0xff80000033827808 */ /* 0x000fe40004800000 */
[----:B------:R-:W-:-:S02]  /*3690*/  FSEL R4, R11, -INF , !P0 ;  /* 0xff8000000b047808 */ /* 0x000fc40004000000 */
        /* <DEDUP_REMOVED lines=68> */
[----:B------:R-:W-:Y:S01]  /*3ae0*/  LDSM.16.MT88.4 R56, [R201+0x3100] ;  /* 0x00310000c938783b */ /* 0x000fe20000004200 */
        /* <DEDUP_REMOVED lines=134> */
[--C-:B------:R-:W-:Y:S01]  /*4350*/  FFMA.FTZ R162, R184, c[0x0][0x2d0], -R129.reuse ;  /* 0x0000b400b8a27a23 */ /* 0x100fe20000010881 */
[----:B------:R-:W-:Y:S01]  /*4360*/  IADD3 R184, R14, -0x2, RZ ;  /* 0xfffffffe0eb87810 */ /* 0x000fe20007ffe0ff */
        /* <DEDUP_REMOVED lines=236> */
[----:B------:R-:W-:Y:S02]  /*5230*/  FADD.FTZ R135, R135, R150 ;  /* 0x0000009687877221 */ /* 0x000fe40000010000 */
[----:B------:R-:W-:Y:S02]  /*5240*/  IMAD.IADD R15, R15, 0x1, R40 ;  /* 0x000000010f0f7824 */ /* 0x000fe400078e0228 */
[----:B------:R-:W-:Y:S02]  /*5250*/  FADD.FTZ R36, R36, R133 ;  /* 0x0000008524247221 */ /* 0x000fe40000010000 */
[----:B------:R-:W-:Y:S01]  /*5260*/  FADD.FTZ R220, R220, R135 ;  /* 0x00000087dcdc7221 */ /* 0x000fe20000010000 */
[----:B------:R-:W-:Y:S01]  /*5270*/  HMMA.16816.F32 R104, R4, R22, R104 ;  /* 0x000000160468723c */ /* 0x000fe20000001868 */
[----:B------:R-:W-:Y:S01]  /*5280*/  FADD.FTZ R219, R219, R36 ;  /* 0x00000024dbdb7221 */ /* 0x000fe20000010000 */
[----:B------:R-:W-:-:S06]  /*5290*/  IADD3 R2, R15, c[0x0][0x328], RZ ;  /* 0x0000ca000f027a10 */ /* 0x000fcc0007ffe0ff */
[C---:B--2---:R-:W-:Y:S08]  /*52a0*/  HMMA.16816.F32 R52, R4.reuse, R16, R52 ;  /* 0x000000100434723c */ /* 0x044ff00000001834 */
[C---:B------:R-:W-:Y:S08]  /*52b0*/  HMMA.16816.F32 R56, R4.reuse, R18, R56 ;  /* 0x000000120438723c */ /* 0x040ff00000001838 */
[C---:B-1----:R-:W-:Y:S08]  /*52c0*/  HMMA.16816.F32 R60, R4.reuse, R8, R60 ;  /* 0x00000008043c723c */ /* 0x042ff0000000183c */
[----:B------:R-:W-:Y:S01]  /*52d0*/  HMMA.16816.F32 R64, R4, R10, R64 ;  /* 0x0000000a0440723c */ /* 0x000fe20000001840 */
[----:B------:R-:W-:Y:S07]  /*52e0*/  @!P3 BRA `(.L_x_240) ;  /* 0x000000e00000b947 */ /* 0x000fee0003800000 */
        /* <DEDUP_REMOVED lines=9> */
.L_x_241:
[----:B------:R-:W-:-:S13]  /*5380*/  ISETP.NE.AND P0, PT, R13, 0x1, PT ;  /* 0x000000010d00780c */ /* 0x000fda0003f05270 */
[----:B------:R-:W-:-:S05]  /*5390*/  @P0 IMAD.HI.U32 R3, R4, c[0x0][0x330], RZ ;  /* 0x0000cc0004030a27 */ /* 0x000fca00078e00ff */
[----:B------:R-:W-:-:S05]  /*53a0*/  @P0 SHF.R.U32.HI R4, RZ, c[0x0][0x334], R3 ;  /* 0x0000cd00ff040a19 */ /* 0x000fca0000011603 */
.L_x_242:
[----:B------:R-:W-:-:S05]  /*53b0*/  IMAD R13, R4, R13, c[0x0][0x32c] ;  /* 0x0000cb00040d7624 */ /* 0x000fca00078e020d */
[----:B------:R-:W-:-:S05]  /*53c0*/  IMNMX R2, R2, R13, PT ;  /* 0x0000000d02027217 */ /* 0x000fca0003800200 */
.L_x_240:
        /* <DEDUP_REMOVED lines=13> */
.L_x_252:
[----:B------:R-:W-:Y:S04]  /*54a0*/  DEPBAR.LE SB0, 0x0 ;  /* 0x000080000000791a */ /* 0x000fe80000000000 */
[----:B------:R-:W-:Y:S01]  /*54b0*/  BAR.SYNC.DEFER_BLOCKING 0x0 ;  /* 0x0000000000007b1d */ /* 0x000fe20000010000 */
[----:B------:R-:W-:Y:S01]  /*54c0*/  ISETP.GT.AND P2, PT, R207, R226, PT ;  /* 0x000000e2cf00720c */ /* 0x000fe20003f44270 */
[C---:B------:R-:W-:Y:S11]  /*54d0*/  IMAD R244, R226.reuse, -0x60, RZ ;  /* 0xffffffa0e2f47824 */ /* 0x040ff600078e02ff */
[----:B------:R-:W-:Y:S01]  /*54e0*/  @!UPT UIADD3 URZ, URZ, URZ, URZ ;  /* 0x0000003f3f3ff290 */ /* 0x000fe2000fffe03f */
[----:B------:R-:W-:Y:S01]  /*54f0*/  @!P2 SHF.R.S32.HI R0, RZ, 0x1f, R226 ;  /* 0x0000001fff00a819 */ /* 0x000fe200000114e2 */
[----:B------:R-:W-:Y:S04]  /*5500*/  @!P2 IMAD.WIDE.U32 R230, R226, c[0x0][0x208], RZ ;  /* 0x00008200e2e6aa25 */ /* 0x000fe800078e00ff */
        /* <DEDUP_REMOVED lines=14> */
[----:B------:R-:W-:Y:S01]  /*55f0*/  LDSM.16.M88.4 R140, [R199] ;  /* 0x00000000c78c783b */ /* 0x000fe20000000200 */
[----:B------:R-:W-:Y:S02]  /*5600*/  @!P2 SHF.L.U64.HI R0, R228, 0x1, R0 ;  /* 0x00000001e400a819 */ /* 0x000fe40000010200 */
[----:B------:R-:W-:Y:S02]  /*5610*/  @!P2 IADD3 R230, P0, R230, c[0x0][0x1f8], RZ ;  /* 0x00007e00e6e6aa10 */ /* 0x000fe40007f1e0ff */
[----:B------:R-:W-:Y:S02]  /*5620*/  LDSM.16.M88.4 R144, [R198] ;  /* 0x00000000c690783b */ /* 0x000fe40000000200 */
[----:B------:R-:W-:Y:S02]  /*5630*/  @!P2 IADD3.X R231, RZ, c[0x0][0x1fc], R0, P0, P1 ;  /* 0x00007f00ffe7aa10 */ /* 0x000fe400007e2400 */
[----:B------:R-:W-:Y:S01]  /*5640*/  @!P2 IADD3 R234, P0, R234, c[0x0][0x1f8], RZ ;  /* 0x00007e00eaeaaa10 */ /* 0x000fe20007f1e0ff */
[----:B------:R-:W-:Y:S03]  /*5650*/  LDSM.16.M88.4 R148, [R197] ;  /* 0x00000000c594783b */ /* 0x000fe60000000200 */
[----:B------:R-:W-:Y:S02]  /*5660*/  @!P2 IADD3.X R235, R0, c[0x0][0x1fc], RZ, P0, !PT ;  /* 0x00007f0000ebaa10 */ /* 0x000fe400007fe4ff */
[----:B------:R-:W-:Y:S01]  /*5670*/  LDSM.16.M88.4 R152, [R196] ;  /* 0x00000000c498783b */ /* 0x000fe20000000200 */
[----:B------:R-:W-:Y:S01]  /*5680*/  @!P2 IADD3 R228, P1, R234, UR9, RZ ;  /* 0x00000009eae4ac10 */ /* 0x000fe2000ff3e0ff */
[C---:B-1----:R-:W-:Y:S03]  /*5690*/  HMMA.16816.F32 R4, R124.reuse, R116, RZ ;  /* 0x000000747c04723c */ /* 0x042fe600000018ff */
[----:B------:R-:W-:Y:S02]  /*56a0*/  @!P2 IADD3.X R229, R235, UR12, RZ, P1, !PT ;  /* 0x0000000cebe5ac10 */ /* 0x000fe40008ffe4ff */
[----:B------:R-:W-:Y:S03]  /*56b0*/  @!P2 IADD3 R232, P0, R228, UR9, RZ ;  /* 0x00000009e4e8ac10 */ /* 0x000fe6000ff1e0ff */
[C---:B------:R-:W-:Y:S01]  /*56c0*/  HMMA.16816.F32 R8, R124.reuse, R118, RZ ;  /* 0x000000767c08723c */ /* 0x040fe200000018ff */
[----:B------:R-:W1:Y:S03]  /*56d0*/  LDSM.16.M88.4 R116, [R206+0xa100] ;  /* 0x00a10000ce74783b */ /* 0x000e660000000200 */
[----:B------:R-:W-:Y:S04]  /*56e0*/  @!P2 IADD3.X R233, R229, UR12, RZ, P0, !PT ;  /* 0x0000000ce5e9ac10 */ /* 0x000fe800087fe4ff */
[C---:B--2---:R-:W-:Y:S08]  /*56f0*/  HMMA.16816.F32 R12, R124.reuse, R120, RZ ;  /* 0x000000787c0c723c */ /* 0x044ff000000018ff */
[C---:B------:R-:W-:Y:S01]  /*5700*/  HMMA.16816.F32 R16, R124.reuse, R122, RZ ;  /* 0x0000007a7c10723c */ /* 0x040fe200000018ff */
[----:B------:R-:W2:Y:S07]  /*5710*/  LDSM.16.M88.4 R120, [R206+0xa900] ;  /* 0x00a90000ce78783b */ /* 0x000eae0000000200 */
[C---:B---3--:R-:W-:Y:S08]  /*5720*/  HMMA.16816.F32 R20, R124.reuse, R128, RZ ;  /* 0x000000807c14723c */ /* 0x048ff000000018ff */
[C---:B------:R-:W-:Y:S01]  /*5730*/  HMMA.16816.F32 R24, R124.reuse, R130, RZ ;  /* 0x000000827c18723c */ /* 0x040fe200000018ff */
[----:B------:R-:W3:Y:S07]  /*5740*/  LDSM.16.M88.4 R128, [R205] ;  /* 0x00000000cd80783b */ /* 0x000eee0000000200 */
[C---:B----4-:R-:W-:Y:S08]  /*5750*/  HMMA.16816.F32 R28, R124.reuse, R132, RZ ;  /* 0x000000847c1c723c */ /* 0x050ff000000018ff */
[C---:B------:R-:W-:Y:S01]  /*5760*/  HMMA.16816.F32 R32, R124.reuse, R134, RZ ;  /* 0x000000867c20723c */ /* 0x040fe200000018ff */
[----:B------:R-:W4:Y:S05]  /*5770*/  LDSM.16.M88.4 R132, [R195] ;  /* 0x00000000c384783b */ /* 0x000f2a0000000200 */
[----:B------:R-:W-:Y:S01]  /*5780*/  @!PT LDS RZ, [RZ] ;  /* 0x00000000fffff984 */ /* 0x000fe20000000800 */
[----:B------:R-:W-:Y:S01]  /*5790*/  @!PT LDS RZ, [RZ] ;  /* 0x00000000fffff984 */ /* 0x000fe20000000800 */
[----:B------:R-:W-:Y:S01]  /*57a0*/  @!PT LDS RZ, [RZ] ;  /* 0x00000000fffff984 */ /* 0x000fe20000000800 */
[----:B------:R5:W-:Y:S02]  /*57b0*/  @!P2 LDGSTS.E.BYPASS.LTC128B.128 [R209+0x100], [R234.64], !P6 ;  /* 0x00100000ead1afae */ /* 0x000be4000f101d4a */
[C---:B-1----:R-:W-:Y:S03]  /*57c0*/  HMMA.16816.F32 R36, R124.reuse, R116, RZ ;  /* 0x000000747c24723c */ /* 0x042fe600000018ff */
[----:B------:R1:W-:Y:S05]  /*57d0*/  @!P2 LDGSTS.E.BYPASS.LTC128B.128 [R209+0x3100], [R230.64], !P5 ;  /* 0x03100000e6d1afae */ /* 0x0003ea000e901d4a */
[C---:B------:R-:W-:Y:S01]  /*57e0*/  HMMA.16816.F32 R40, R124.reuse, R118, RZ ;  /* 0x000000767c28723c */ /* 0x040fe200000018ff */
[----:B------:R1:W-:Y:S05]  /*57f0*/  @!P2 LDGSTS.E.BYPASS.LTC128B.128 [R209+0x1100], [R228.64], !P6 ;  /* 0x01100000e4d1afae */ /* 0x0003ea000f101d4a */
[----:B------:R4:W-:Y:S02]  /*5800*/  @!P2 LDGSTS.E.BYPASS.LTC128B.128 [R209+0x4100], [R228.64+0x80], !P5 ;  /* 0x04100080e4d1afae */ /* 0x0009e4000e901d4a */
[C---:B--2---:R-:W-:Y:S03]  /*5810*/  HMMA.16816.F32 R44, R124.reuse, R120, RZ ;  /* 0x000000787c2c723c */ /* 0x044fe600000018ff */
[----:B------:R2:W-:Y:S05]  /*5820*/  @!P2 LDGSTS.E.BYPASS.LTC128B.128 [R209+0x2100], [R232.64], !P6 ;  /* 0x02100000e8d1afae */ /* 0x0005ea000f101d4a */
[----:B------:R-:W-:Y:S01]  /*5830*/  HMMA.16816.F32 R48, R124, R122, RZ ;  /* 0x0000007a7c30723c */ /* 0x000fe200000018ff */
[----:B------:R2:W-:Y:S01]  /*5840*/  @!P2 LDGSTS.E.BYPASS.LTC128B.128 [R209+0x5100], [R232.64+0x80], !P5 ;  /* 0x05100080e8d1afae */ /* 0x0005e2000e901d4a */
[C---:B------:R-:W-:Y:S04]  /*5850*/  ISETP.GT.AND P2, PT, R226.reuse, R207, PT ;  /* 0x000000cfe200720c */ /* 0x040fe80003f44270 */
[----:B------:R-:W2:Y:S02]  /*5860*/  LDSM.16.M88.4 R160, [R203+0x8100] ;  /* 0x00810000cba0783b */ /* 0x000ea40000000200 */
[C---:B---3--:R-:W-:Y:S03]  /*5870*/  HMMA.16816.F32 R4, R136.reuse, R128, R4 ;  /* 0x000000808804723c */ /* 0x048fe60000001804 */
[----:B------:R-:W0:Y:S04]  /*5880*/  LDGDEPBAR ;  /* 0x00000000000079af */ /* 0x000e280000000000 */
[----:B-1----:R-:W-:Y:S01]  /*5890*/  @P2 IMAD.MOV.U32 R230, RZ, RZ, R212 ;  /* 0x000000ffffe62224 */ /* 0x002fe200078e00d4 */
[C---:B------:R-:W-:Y:S01]  /*58a0*/  HMMA.16816.F32 R8, R136.reuse, R130, R8 ;  /* 0x000000828808723c */ /* 0x040fe20000001808 */
[----:B------:R-:W1:Y:S03]  /*58b0*/  LDSM.16.M88.4 R116, [R203+0x8900] ;  /* 0x00890000cb74783b */ /* 0x000e660000000200 */
[----:B------:R-:W-:Y:S01]  /*58c0*/  @P2 IADD3 R0, R226, -0x1, RZ ;  /* 0xffffffffe2002810 */ /* 0x000fe20007ffe0ff */
[----:B------:R-:W-:Y:S01]  /*58d0*/  @P2 IMAD.MOV.U32 R231, RZ, RZ, R215 ;  /* 0x000000ffffe72224 */ /* 0x000fe200078e00d7 */
[----:B------:R-:W3:Y:S02]  /*58e0*/  LDSM.16.M88.4 R120, [R203+0x9100] ;  /* 0x00910000cb78783b */ /* 0x000ee40000000200 */
[C---:B------:R-:W-:Y:S03]  /*58f0*/  HMMA.16816.F32 R12, R136.reuse, R140, R12 ;  /* 0x0000008c880c723c */ /* 0x040fe6000000180c */
[----:B------:R-:W1:Y:S01]  /*5900*/  LDSM.16.M88.4 R128, [R203+0x9900] ;  /* 0x00990000cb80783b */ /* 0x000e620000000200 */
[----:B------:R-:W-:Y:S01]  /*5910*/  @P2 SHF.R.S32.HI R184, RZ, 0x1f, R0 ;  /* 0x0000001fffb82819 */ /* 0x000fe20000011400 */
[----:B----4-:R-:W-:Y:S03]  /*5920*/  @P2 IMAD.WIDE.U32 R228, R0, c[0x0][0x1e0], RZ ;  /* 0x0000780000e42a25 */ /* 0x010fe600078e00ff */
[C---:B------:R-:W-:Y:S01]  /*5930*/  HMMA.16816.F32 R16, R136.reuse, R142, R16 ;  /* 0x0000008e8810723c */ /* 0x040fe20000001810 */
[----:B------:R-:W-:Y:S03]  /*5940*/  LDSM.16.M88.4 R140, [R194] ;  /* 0x00000000c28c783b */ /* 0x000fe60000000200 */
[----:B------:R-:W-:Y:S04]  /*5950*/  @P2 IMAD R184, R184, c[0x0][0x1e0], RZ ;  /* 0x00007800b8b82a24 */ /* 0x000fe800078e02ff */
[C---:B------:R-:W-:Y:S04]  /*5960*/  HMMA.16816.F32 R20, R136.reuse, R144, R20 ;  /* 0x000000908814723c */ /* 0x040fe80000001814 */
[----:B------:R-:W-:Y:S04]  /*5970*/  @P2 IMAD R184, R0, c[0x0][0x1e4], R184 ;  /* 0x0000790000b82a24 */ /* 0x000fe800078e02b8 */
[C---:B------:R-:W-:Y:S01]  /*5980*/  HMMA.16816.F32 R24, R136.reuse, R146, R24 ;  /* 0x000000928818723c */ /* 0x040fe20000001818 */
[----:B------:R-:W-:Y:S03]  /*5990*/  LDSM.16.M88.4 R144, [R194+0x800] ;  /* 0x00080000c290783b */ /* 0x000fe60000000200 */
[----:B------:R-:W-:Y:S02]  /*59a0*/  @P2 IMAD.IADD R184, R229, 0x1, R184 ;  /* 0x00000001e5b82824 */ /* 0x000fe400078e02b8 */
[----:B------:R-:W-:Y:S02]  /*59b0*/  @P2 IMAD.WIDE.U32 R228, R228, 0x60, R230 ;  /* 0x00000060e4e42825 */ /* 0x000fe400078e00e6 */
[C---:B------:R-:W-:Y:S04]  /*59c0*/  HMMA.16816.F32 R28, R136.reuse, R148, R28 ;  /* 0x00000094881c723c */ /* 0x040fe8000000181c */
[----:B------:R-:W-:Y:S02]  /*59d0*/  @P2 IMAD.SHL.U32 R0, R228, 0x2, RZ ;  /* 0x00000002e4002824 */ /* 0x000fe400078e00ff */
[----:B------:R-:W-:Y:S02]  /*59e0*/  @P2 IMAD.SHL.U32 R231, R187, 0x40, RZ ;  /* 0x00000040bbe72824 */ /* 0x000fe400078e00ff */
[C---:B------:R-:W-:Y:S01]  /*59f0*/  HMMA.16816.F32 R32, R136.reuse, R150, R32 ;  /* 0x000000968820723c */ /* 0x040fe20000001820 */
[----:B------:R-:W-:Y:S03]  /*5a00*/  LDSM.16.M88.4 R148, [R194+0x1800] ;  /* 0x00180000c294783b */ /* 0x000fe60000000200 */
[----:B------:R-:W-:Y:S04]  /*5a10*/  @P2 IMAD R184, R184, 0x60, RZ ;  /* 0x00000060b8b82824 */ /* 0x000fe800078e02ff */
[C---:B------:R-:W-:Y:S04]  /*5a20*/  HMMA.16816.F32 R36, R136.reuse, R152, R36 ;  /* 0x000000988824723c */ /* 0x040fe80000001824 */
[----:B------:R-:W-:Y:S04]  /*5a30*/  @P2 IMAD.IADD R227, R229, 0x1, R184 ;  /* 0x00000001e5e32824 */ /* 0x000fe800078e02b8 */
[C---:B------:R-:W-:Y:S01]  /*5a40*/  HMMA.16816.F32 R40, R136.reuse, R154, R40 ;  /* 0x0000009a8828723c */ /* 0x040fe20000001828 */
[----:B------:R-:W-:Y:S03]  /*5a50*/  LDSM.16.M88.4 R152, [R194+0x2000] ;  /* 0x00200000c298783b */ /* 0x000fe60000000200 */
[----:B------:R-:W-:Y:S02]  /*5a60*/  @P2 SHF.L.U64.HI R184, R228, 0x1, R227 ;  /* 0x00000001e4b82819 */ /* 0x000fe400000102e3 */
[----:B------:R-:W-:Y:S02]  /*5a70*/  @P2 IADD3 R228, P0, R0, c[0x0][0x1c8], RZ ;  /* 0x0000720000e42a10 */ /* 0x000fe40007f1e0ff */
[C---:B------:R-:W-:Y:S04]  /*5a80*/  HMMA.16816.F32 R44, R136.reuse, R132, R44 ;  /* 0x00000084882c723c */ /* 0x040fe8000000182c */
[----:B------:R-:W-:Y:S02]  /*5a90*/  @P2 IADD3.X R229, R184, c[0x0][0x1cc], RZ, P0, !PT ;  /* 0x00007300b8e52a10 */ /* 0x000fe400007fe4ff */
[----:B------:R-:W-:Y:S02]  /*5aa0*/  @P2 IADD3 R0, P1, R0, 0x80, RZ ;  /* 0x0000008000002810 */ /* 0x000fe40007f3e0ff */
[----:B------:R-:W-:Y:S01]  /*5ab0*/  HMMA.16816.F32 R48, R136, R134, R48 ;  /* 0x000000868830723c */ /* 0x000fe20000001830 */
[----:B------:R-:W4:Y:S03]  /*5ac0*/  LDSM.16.M88.4 R132, [R203+0xa100] ;  /* 0x00a10000cb84783b */ /* 0x000f260000000200 */
[----:B--2---:R-:W-:Y:S01]  /*5ad0*/  @P2 IADD3 R232, P0, R0, c[0x0][0x1c8], RZ ;  /* 0x0000720000e82a10 */ /* 0x004fe20007f1e0ff */
[----:B------:R-:W-:Y:S01]  /*5ae0*/  IMAD.MOV.U32 R0, RZ, RZ, R216 ;  /* 0x000000ffff007224 */ /* 0x000fe200078e00d8 */
[----:B------:R-:W-:Y:S01]  /*5af0*/  @P2 SHF.L.U64.HI R227, R187, 0x6, R186 ;  /* 0x00000006bbe32819 */ /* 0x000fe200000102ba */
[----:B------:R-:W-:Y:S01]  /*5b00*/  @P4 IMAD.MOV.U32 R0, RZ, RZ, R185 ;  /* 0x000000ffff004224 */ /* 0x000fe200078e00b9 */
[C---:B------:R-:W-:Y:S05]  /*5b10*/  HMMA.16816.F32 R4, R156.reuse, R160, R4 ;  /* 0x000000a09c04723c */ /* 0x040fea0000001804 */
[----:B------:R-:W-:Y:S02]  /*5b20*/  @P2 IADD3.X R233, RZ, c[0x0][0x1cc], R184, P0, P1 ;  /* 0x00007300ffe92a10 */ /* 0x000fe400007e24b8 */
[-C--:B------:R-:W-:Y:S01]  /*5b30*/  @P2 IADD3 R230, P1, R228, R231.reuse, RZ ;  /* 0x000000e7e4e62210 */ /* 0x080fe20007f3e0ff */
[C---:B------:R-:W-:Y:S01]  /*5b40*/  HMMA.16816.F32 R8, R156.reuse, R162, R8 ;  /* 0x000000a29c08723c */ /* 0x040fe20000001808 */
[----:B------:R-:W-:Y:S03]  /*5b50*/  LDSM.16.M88.4 R160, [R194+0x4000] ;  /* 0x00400000c2a0783b */ /* 0x000fe60000000200 */
[----:B-----5:R-:W-:Y:S01]  /*5b60*/  @P2 IADD3 R234, P0, R230, R231, RZ ;  /* 0x000000e7e6ea2210 */ /* 0x020fe20007f1e0ff */
[--C-:B------:R-:W-:Y:S01]  /*5b70*/  @P2 IMAD.X R231, R229, 0x1, R227.reuse, P1 ;  /* 0x00000001e5e72824 */ /* 0x100fe200008e06e3 */
[----:B------:R-:W-:Y:S02]  /*5b80*/  SHFL.IDX PT, R184, R0, RZ, 0x1c1f ;  /* 0x001c1fff00b87589 */ /* 0x000fe400000e0000 */
[C---:B-1----:R-:W-:Y:S04]  /*5b90*/  HMMA.16816.F32 R12, R156.reuse, R116, R12 ;  /* 0x000000749c0c723c */ /* 0x042fe8000000180c */
[----:B------:R-:W-:Y:S01]  /*5ba0*/  @P2 IMAD.X R235, R231, 0x1, R227, P0 ;  /* 0x00000001e7eb2824 */ /* 0x000fe200000e06e3 */
[----:B------:R-:W-:Y:S03]  /*5bb0*/  IADD3 R227, -R217, 0x1, R244 ;  /* 0x00000001d9e37810 */ /* 0x000fe60007ffe1f4 */
[C---:B------:R-:W-:Y:S01]  /*5bc0*/  HMMA.16816.F32 R16, R156.reuse, R118, R16 ;  /* 0x000000769c10723c */ /* 0x040fe20000001810 */
[----:B------:R-:W1:Y:S03]  /*5bd0*/  LDSM.16.M88.4 R116, [R203+0xa900] ;  /* 0x00a90000cb74783b */ /* 0x000e660000000200 */
[----:B------:R-:W-:Y:S04]  /*5be0*/  IADD3 R227, -R211, R227, R208 ;  /* 0x000000e3d3e37210 */ /* 0x000fe80007ffe1d0 */
[C---:B---3--:R-:W-:Y:S08]  /*5bf0*/  HMMA.16816.F32 R20, R156.reuse, R120, R20 ;  /* 0x000000789c14723c */ /* 0x048ff00000001814 */
[C---:B------:R-:W-:Y:S01]  /*5c00*/  HMMA.16816.F32 R24, R156.reuse, R122, R24 ;  /* 0x0000007a9c18723c */ /* 0x040fe20000001818 */
[----:B------:R-:W2:Y:S07]  /*5c10*/  LDSM.16.M88.4 R120, [R194+0x1000] ;  /* 0x00100000c278783b */ /* 0x000eae0000000200 */
[C---:B------:R-:W-:Y:S08]  /*5c20*/  HMMA.16816.F32 R28, R156.reuse, R128, R28 ;  /* 0x000000809c1c723c */ /* 0x040ff0000000181c */
[C---:B------:R-:W-:Y:S01]  /*5c30*/  HMMA.16816.F32 R32, R156.reuse, R130, R32 ;  /* 0x000000829c20723c */ /* 0x040fe20000001820 */
[----:B------:R-:W3:Y:S07]  /*5c40*/  LDSM.16.M88.4 R128, [R194+0x2800] ;  /* 0x00280000c280783b */ /* 0x000eee0000000200 */
[C---:B----4-:R-:W-:Y:S08]  /*5c50*/  HMMA.16816.F32 R36, R156.reuse, R132, R36 ;  /* 0x000000849c24723c */ /* 0x050ff00000001824 */
[C---:B------:R-:W-:Y:S01]  /*5c60*/  HMMA.16816.F32 R40, R156.reuse, R134, R40 ;  /* 0x000000869c28723c */ /* 0x040fe20000001828 */
[----:B------:R-:W4:Y:S07]  /*5c70*/  LDSM.16.M88.4 R132, [R206+0xb100] ;  /* 0x00b10000ce84783b */ /* 0x000f2e0000000200 */
[C---:B-1----:R-:W-:Y:S08]  /*5c80*/  HMMA.16816.F32 R44, R156.reuse, R116, R44 ;  /* 0x000000749c2c723c */ /* 0x042ff0000000182c */
[----:B------:R-:W-:Y:S01]  /*5c90*/  HMMA.16816.F32 R48, R156, R118, R48 ;  /* 0x000000769c30723c */ /* 0x000fe20000001830 */
[----:B------:R-:W1:Y:S07]  /*5ca0*/  LDSM.16.M88.4 R116, [R206+0xb900] ;  /* 0x00b90000ce74783b */ /* 0x000e6e0000000200 */
[C---:B------:R-:W-:Y:S08]  /*5cb0*/  HMMA.16816.F32 R4, R164.reuse, R140, R4 ;  /* 0x0000008ca404723c */ /* 0x040ff00000001804 */
[C---:B------:R-:W-:Y:S01]  /*5cc0*/  HMMA.16816.F32 R8, R164.reuse, R142, R8 ;  /* 0x0000008ea408723c */ /* 0x040fe20000001808 */
[----:B------:R-:W5:Y:S07]  /*5cd0*/  LDSM.16.M88.4 R140, [R206+0xc100] ;  /* 0x00c10000ce8c783b */ /* 0x000f6e0000000200 */
[C---:B------:R-:W-:Y:S08]  /*5ce0*/  HMMA.16816.F32 R12, R164.reuse, R144, R12 ;  /* 0x00000090a40c723c */ /* 0x040ff0000000180c */
[C---:B------:R-:W-:Y:S01]  /*5cf0*/  HMMA.16816.F32 R16, R164.reuse, R146, R16 ;  /* 0x00000092a410723c */ /* 0x040fe20000001810 */
[----:B------:R-:W-:Y:S07]  /*5d00*/  LDSM.16.M88.4 R144, [R206+0xd900] ;  /* 0x00d90000ce90783b */ /* 0x000fee0000000200 */
[C---:B--2---:R-:W-:Y:S08]  /*5d10*/  HMMA.16816.F32 R20, R164.reuse, R120, R20 ;  /* 0x00000078a414723c */ /* 0x044ff00000001814 */
[C---:B------:R-:W-:Y:S01]  /*5d20*/  HMMA.16816.F32 R24, R164.reuse, R122, R24 ;  /* 0x0000007aa418723c */ /* 0x040fe20000001818 */
[----:B------:R-:W2:Y:S07]  /*5d30*/  LDSM.16.M88.4 R120, [R206+0xc900] ;  /* 0x00c90000ce78783b */ /* 0x000eae0000000200 */
[C---:B------:R-:W-:Y:S08]  /*5d40*/  HMMA.16816.F32 R28, R164.reuse, R148, R28 ;  /* 0x00000094a41c723c */ /* 0x040ff0000000181c */
[C---:B------:R-:W-:Y:S01]  /*5d50*/  HMMA.16816.F32 R32, R164.reuse, R150, R32 ;  /* 0x00000096a420723c */ /* 0x040fe20000001820 */
[----:B------:R-:W-:Y:S07]  /*5d60*/  LDSM.16.M88.4 R148, [R191] ;  /* 0x00000000bf94783b */ /* 0x000fee0000000200 */
[C---:B------:R-:W-:Y:S08]  /*5d70*/  HMMA.16816.F32 R36, R164.reuse, R152, R36 ;  /* 0x00000098a424723c */ /* 0x040ff00000001824 */
[C---:B------:R-:W-:Y:S01]  /*5d80*/  HMMA.16816.F32 R40, R164.reuse, R154, R40 ;  /* 0x0000009aa428723c */ /* 0x040fe20000001828 */
[----:B------:R-:W-:Y:S07]  /*5d90*/  LDSM.16.M88.4 R152, [R203+0xd900] ;  /* 0x00d90000cb98783b */ /* 0x000fee0000000200 */
[C---:B---3--:R-:W-:Y:S08]  /*5da0*/  HMMA.16816.F32 R44, R164.reuse, R128, R44 ;  /* 0x00000080a42c723c */ /* 0x048ff0000000182c */
[----:B------:R-:W-:Y:S01]  /*5db0*/  HMMA.16816.F32 R48, R164, R130, R48 ;  /* 0x00000082a430723c */ /* 0x000fe20000001830 */
[----:B------:R-:W3:Y:S07]  /*5dc0*/  LDSM.16.M88.4 R128, [R206+0xd100] ;  /* 0x00d10000ce80783b */ /* 0x000eee0000000200 */
[C---:B----4-:R-:W-:Y:S08]  /*5dd0*/  HMMA.16816.F32 R4, R168.reuse, R132, R4 ;  /* 0x00000084a804723c */ /* 0x050ff00000001804 */
[C---:B------:R-:W-:Y:S01]  /*5de0*/  HMMA.16816.F32 R8, R168.reuse, R134, R8 ;  /* 0x00000086a808723c */ /* 0x040fe20000001808 */
[----:B------:R-:W4:Y:S07]  /*5df0*/  LDSM.16.M88.4 R132, [R193] ;  /* 0x00000000c184783b */ /* 0x000f2e0000000200 */
[C---:B-1----:R-:W-:Y:S08]  /*5e00*/  HMMA.16816.F32 R12, R168.reuse, R116, R12 ;  /* 0x00000074a80c723c */ /* 0x042ff0000000180c */
[C---:B------:R-:W-:Y:S01]  /*5e10*/  HMMA.16816.F32 R16, R168.reuse, R118, R16 ;  /* 0x00000076a810723c */ /* 0x040fe20000001810 */
[----:B------:R-:W1:Y:S07]  /*5e20*/  LDSM.16.M88.4 R116, [R192] ;  /* 0x00000000c074783b */ /* 0x000e6e0000000200 */
[C---:B-----5:R-:W-:Y:S08]  /*5e30*/  HMMA.16816.F32 R20, R168.reuse, R140, R20 ;  /* 0x0000008ca814723c */ /* 0x060ff00000001814 */
[C---:B------:R-:W-:Y:S01]  /*5e40*/  HMMA.16816.F32 R24, R168.reuse, R142, R24 ;  /* 0x0000008ea818723c */ /* 0x040fe20000001818 */
[----:B------:R-:W5:Y:S07]  /*5e50*/  LDSM.16.M88.4 R140, [R190] ;  /* 0x00000000be8c783b */ /* 0x000f6e0000000200 */
[C---:B--2---:R-:W-:Y:S08]  /*5e60*/  HMMA.16816.F32 R28, R168.reuse, R120, R28 ;  /* 0x00000078a81c723c */ /* 0x044ff0000000181c */
[C---:B------:R-:W-:Y:S01]  /*5e70*/  HMMA.16816.F32 R32, R168.reuse, R122, R32 ;  /* 0x0000007aa820723c */ /* 0x040fe20000001820 */
[----:B------:R-:W2:Y:S07]  /*5e80*/  LDSM.16.M88.4 R120, [R189] ;  /* 0x00000000bd78783b */ /* 0x000eae0000000200 */
[C---:B---3--:R-:W-:Y:S08]  /*5e90*/  HMMA.16816.F32 R36, R168.reuse, R128, R36 ;  /* 0x00000080a824723c */ /* 0x048ff00000001824 */
[C---:B------:R-:W-:Y:S01]  /*5ea0*/  HMMA.16816.F32 R40, R168.reuse, R130, R40 ;  /* 0x00000082a828723c */ /* 0x040fe20000001828 */
[----:B------:R-:W3:Y:S07]  /*5eb0*/  LDSM.16.M88.4 R128, [R188] ;  /* 0x00000000bc80783b */ /* 0x000eee0000000200 */
[C---:B------:R-:W-:Y:S08]  /*5ec0*/  HMMA.16816.F32 R44, R168.reuse, R144, R44 ;  /* 0x00000090a82c723c */ /* 0x040ff0000000182c */
[----:B------:R-:W-:Y:S01]  /*5ed0*/  HMMA.16816.F32 R48, R168, R146, R48 ;  /* 0x00000092a830723c */ /* 0x000fe20000001830 */
        /* <DEDUP_REMOVED lines=16> */
[C---:B---3--:R-:W-:Y:S08]  /*5fe0*/  HMMA.16816.F32 R44, R172.reuse, R128, R44 ;  /* 0x00000080ac2c723c */ /* 0x048ff0000000182c */
[----:B------:R-:W-:Y:S01]  /*5ff0*/  HMMA.16816.F32 R48, R172, R130, R48 ;  /* 0x00000082ac30723c */ /* 0x000fe20000001830 */
[----:B------:R-:W3:Y:S07]  /*6000*/  LDSM.16.M88.4 R128, [R194+0x3800] ;  /* 0x00380000c280783b */ /* 0x000eee0000000200 */
        /* <DEDUP_REMOVED lines=10> */
[C---:B------:R-:W-:Y:S08]  /*60b0*/  HMMA.16816.F32 R40, R176.reuse, R142, R40 ;  /* 0x0000008eb028723c */ /* 0x040ff00000001828 */
[C---:B------:R-:W-:Y:S08]  /*60c0*/  HMMA.16816.F32 R44, R176.reuse, R152, R44 ;  /* 0x00000098b02c723c */ /* 0x040ff0000000182c */
[----:B------:R-:W-:Y:S08]  /*60d0*/  HMMA.16816.F32 R48, R176, R154, R48 ;  /* 0x0000009ab030723c */ /* 0x000ff00000001830 */
[C---:B--2---:R-:W-:Y:S08]  /*60e0*/  HMMA.16816.F32 R4, R180.reuse, R120, R4 ;  /* 0x00000078b404723c */ /* 0x044ff00000001804 */
[C---:B------:R-:W-:Y:S01]  /*60f0*/  HMMA.16816.F32 R8, R180.reuse, R122, R8 ;  /* 0x0000007ab408723c */ /* 0x040fe20000001808 */
[----:B------:R-:W2:Y:S07]  /*6100*/  LDSM.16.M88.4 R120, [R194+0x5000] ;  /* 0x00500000c278783b */ /* 0x000eae0000000200 */
[C---:B---3--:R-:W-:Y:S08]  /*6110*/  HMMA.16816.F32 R12, R180.reuse, R128, R12 ;  /* 0x00000080b40c723c */ /* 0x048ff0000000180c */
[C---:B------:R-:W-:Y:S01]  /*6120*/  HMMA.16816.F32 R16, R180.reuse, R130, R16 ;  /* 0x00000082b410723c */ /* 0x040fe20000001810 */
[----:B------:R-:W3:Y:S01]  /*6130*/  LDSM.16.M88.4 R128, [R194+0x5800] ;  /* 0x00580000c280783b */ /* 0x000ee20000000200 */
[----:B------:R-:W-:Y:S04]  /*6140*/  DEPBAR.LE SB0, 0x0 ;  /* 0x000080000000791a */ /* 0x000fe80000000000 */
[----:B------:R-:W-:Y:S02]  /*6150*/  BAR.SYNC.DEFER_BLOCKING 0x0 ;  /* 0x0000000000007b1d */ /* 0x000fe40000010000 */
[C---:B------:R-:W-:Y:S08]  /*6160*/  HMMA.16816.F32 R20, R180.reuse, R160, R20 ;  /* 0x000000a0b414723c */ /* 0x040ff00000001814 */
[C---:B------:R-:W-:Y:S08]  /*6170*/  HMMA.16816.F32 R24, R180.reuse, R162, R24 ;  /* 0x000000a2b418723c */ /* 0x040ff00000001818 */
[C---:B-1----:R-:W-:Y:S01]  /*6180*/  HMMA.16816.F32 R28, R180.reuse, R116, R28 ;  /* 0x00000074b41c723c */ /* 0x042fe2000000181c */
[----:B------:R-:W-:Y:S01]  /*6190*/  @!PT LDS RZ, [RZ] ;  /* 0x00000000fffff984 */ /* 0x000fe20000000800 */
[----:B------:R-:W-:Y:S01]  /*61a0*/  @!PT LDS RZ, [RZ] ;  /* 0x00000000fffff984 */ /* 0x000fe20000000800 */
[----:B------:R-:W-:Y:S01]  /*61b0*/  @!PT LDS RZ, [RZ] ;  /* 0x00000000fffff984 */ /* 0x000fe20000000800 */
[----:B------:R1:W-:Y:S07]  /*61c0*/  @P2 LDGSTS.E.BYPASS.LTC128B.128 [R209+0x8100], [R228.64], !P6 ;  /* 0x08100000e4d12fae */ /* 0x0003ee000f101d4a */
[C---:B------:R-:W-:Y:S01]  /*61d0*/  HMMA.16816.F32 R32, R180.reuse, R118, R32 ;  /* 0x00000076b420723c */ /* 0x040fe20000001820 */
[----:B------:R4:W-:Y:S07]  /*61e0*/  @P2 LDGSTS.E.BYPASS.LTC128B.128 [R209+0xb100], [R232.64], !P5 ;  /* 0x0b100000e8d12fae */ /* 0x0009ee000e901d4a */
[C---:B--2---:R-:W-:Y:S01]  /*61f0*/  HMMA.16816.F32 R36, R180.reuse, R120, R36 ;  /* 0x00000078b424723c */ /* 0x044fe20000001824 */
[----:B------:R2:W-:Y:S05]  /*6200*/  @P2 LDGSTS.E.BYPASS.LTC128B.128 [R209+0x9100], [R230.64], !P6 ;  /* 0x09100000e6d12fae */ /* 0x0005ea000f101d4a */
[----:B------:R2:W-:Y:S02]  /*6210*/  @P2 LDGSTS.E.BYPASS.LTC128B.128 [R209+0xc100], [R230.64+0x80], !P5 ;  /* 0x0c100080e6d12fae */ /* 0x0005e4000e901d4a */
[C---:B------:R-:W-:Y:S03]  /*6220*/  HMMA.16816.F32 R40, R180.reuse, R122, R40 ;  /* 0x0000007ab428723c */ /* 0x040fe60000001828 */
[----:B------:R2:W-:Y:S05]  /*6230*/  @P2 LDGSTS.E.BYPASS.LTC128B.128 [R209+0xa100], [R234.64], !P6 ;  /* 0x0a100000ead12fae */ /* 0x0005ea000f101d4a */
[C---:B---3--:R-:W-:Y:S01]  /*6240*/  HMMA.16816.F32 R44, R180.reuse, R128, R44 ;  /* 0x00000080b42c723c */ /* 0x048fe2000000182c */
[----:B------:R3:W-:Y:S03]  /*6250*/  @P2 LDGSTS.E.BYPASS.LTC128B.128 [R209+0xd100], [R234.64+0x80], !P5 ;  /* 0x0d100080ead12fae */ /* 0x0007e6000e901d4a */
[C---:B-1----:R-:W-:Y:S02]  /*6260*/  IADD3 R229, R227.reuse, c[0x0][0x328], RZ ;  /* 0x0000ca00e3e57a10 */ /* 0x042fe40007ffe0ff */
[----:B------:R-:W0:Y:S01]  /*6270*/  LDGDEPBAR ;  /* 0x00000000000079af */ /* 0x000e220000000000 */
[----:B------:R-:W-:Y:S01]  /*6280*/  IADD3 R227, R227, UR7, RZ ;  /* 0x00000007e3e37c10 */ /* 0x000fe2000fffe0ff */
[----:B------:R-:W-:Y:S04]  /*6290*/  HMMA.16816.F32 R48, R180, R130, R48 ;  /* 0x00000082b430723c */ /* 0x000fe80000001830 */
[----:B----4-:R-:W-:Y:S02]  /*62a0*/  IMAD.IADD R233, R229, 0x1, R184 ;  /* 0x00000001e5e97824 */ /* 0x010fe400078e02b8 */
[----:B--2---:R-:W-:Y:S02]  /*62b0*/  IMAD.IADD R231, R184, 0x1, R227 ;  /* 0x00000001b8e77824 */ /* 0x004fe400078e02e3 */
[----:B------:R-:W-:-:S05]  /*62c0*/  @!P3 BRA `(.L_x_244) ;  /* 0x000001800000b947 */ /* 0x000fca0003800000 */
[----:B------:R-:W-:Y:S01]  /*62d0*/  IADD3 R184, -R211, R208, R184 ;  /* 0x000000d0d3b87210 */ /* 0x000fe20007ffe1b8 */
[----:B------:R-:W-:Y:S03]  /*62e0*/  BSSY B0, `(.L_x_245) ;  /* 0x0000011000007945 */ /* 0x000fe60003800000 */
        /* <DEDUP_REMOVED lines=11> */
.L_x_246:
[----:B------:R-:W-:Y:S04]  /*63a0*/  MOV R116, c[0x0][0x32c] ;  /* 0x0000cb0000747a02 */ /* 0x000fe80000000f00 */
[----:B------:R-:W-:Y:S11]  /*63b0*/  ISETP.NE.AND P0, PT, R116, 0x1, PT ;  /* 0x000000017400780c */ /* 0x000ff60003f05270 */
[----:B------:R-:W-:Y:S02]  /*63c0*/  @!UPT UIADD3 URZ, URZ, URZ, URZ ;  /* 0x0000003f3f3ff290 */ /* 0x000fe4000fffe03f */
[----:B------:R-:W-:Y:S05]  /*63d0*/  @P0 IMAD.HI.U32 R116, R184, c[0x0][0x330], RZ ;  /* 0x0000cc00b8740a27 */ /* 0x000fea00078e00ff */
[----:B------:R-:W-:Y:S02]  /*63e0*/  @P0 SHF.R.U32.HI R184, RZ, c[0x0][0x334], R116 ;  /* 0x0000cd00ffb80a19 */ /* 0x000fe40000011674 */
.L_x_247:
[----:B------:R-:W-:Y:S05]  /*63f0*/  BSYNC B0 ;  /* 0x0000000000007941 */ /* 0x000fea0003800000 */
.L_x_245:
[----:B------:R-:W-:Y:S04]  /*6400*/  IMAD.IADD R117, R244, 0x1, -R217 ;  /* 0x00000001f4757824 */ /* 0x000fe800078e0ad9 */
[----:B------:R-:W-:Y:S05]  /*6410*/  IMAD R184, R184, c[0x0][0x32c], R117 ;  /* 0x0000cb00b8b87a24 */ /* 0x000fea00078e0275 */
[----:B------:R-:W-:Y:S02]  /*6420*/  IADD3 R116, R184, c[0x0][0x32c], RZ ;  /* 0x0000cb00b8747a10 */ /* 0x000fe40007ffe0ff */
[----:B------:R-:W-:Y:S02]  /*6430*/  IMNMX R231, R231, R184, !PT ;  /* 0x000000b8e7e77217 */ /* 0x000fe40007800200 */
[----:B------:R-:W-:Y:S02]  /*6440*/  IMNMX R233, R233, R116, PT ;  /* 0x00000074e9e97217 */ /* 0x000fe40003800200 */
.L_x_244:
        /* <DEDUP_REMOVED lines=157> */
.L_x_250:
[----:B------:R-:W-:Y:S04]  /*6e20*/  MOV R0, c[0x0][0x32c] ;  /* 0x0000cb0000007a02 */ /* 0x000fe80000000f00 */
[----:B------:R-:W-:Y:S11]  /*6e30*/  ISETP.NE.AND P0, PT, R0, 0x1, PT ;  /* 0x000000010000780c */ /* 0x000ff60003f05270 */
[----:B------:R-:W-:Y:S02]  /*6e40*/  @!UPT UIADD3 URZ, URZ, URZ, URZ ;  /* 0x0000003f3f3ff290 */ /* 0x000fe4000fffe03f */
[----:B------:R-:W-:Y:S05]  /*6e50*/  @P0 IMAD.HI.U32 R0, R9, c[0x0][0x330], RZ ;  /* 0x0000cc0009000a27 */ /* 0x000fea00078e00ff */
[----:B------:R-:W-:Y:S02]  /*6e60*/  @P0 SHF.R.U32.HI R9, RZ, c[0x0][0x334], R0 ;  /* 0x0000cd00ff090a19 */ /* 0x000fe40000011600 */
.L_x_251:
[----:B------:R-:W-:Y:S05]  /*6e70*/  BSYNC B0 ;  /* 0x0000000000007941 */ /* 0x000fea0003800000 */
.L_x_249:
[----:B------:R-:W-:Y:S04]  /*6e80*/  IMAD.IADD R244, R244, 0x1, -R217 ;  /* 0x00000001f4f47824 */ /* 0x000fe800078e0ad9 */
[----:B------:R-:W-:Y:S05]  /*6e90*/  IMAD R244, R9, c[0x0][0x32c], R244 ;  /* 0x0000cb0009f47a24 */ /* 0x000fea00078e02f4 */
[----:B------:R-:W-:Y:S02]  /*6ea0*/  IADD3 R9, R244, c[0x0][0x32c], RZ ;  /* 0x0000cb00f4097a10 */ /* 0x000fe40007ffe0ff */
[----:B------:R-:W-:Y:S02]  /*6eb0*/  IMNMX R5, R5, R244, !PT ;  /* 0x000000f405057217 */ /* 0x000fe40007800200 */
[----:B------:R-:W-:Y:S02]  /*6ec0*/  IMNMX R4, R4, R9, PT ;  /* 0x0000000904047217 */ /* 0x000fe40003800200 */
.L_x_248:
        /* <DEDUP_REMOVED lines=12> */
[----:B------:R-:W-:Y:S02]  /*6f90*/  ISETP.LT.OR P1, PT, R4, 0x5a, P1 ;  /* 0x0000005a0400780c */ /* 0x000fe40000f21670 */
        /* <DEDUP_REMOVED lines=24> */
[C---:B------:R-:W-:Y:S02]  /*7120*/  ISETP.GT.AND P0, PT, R5.reuse, 0x18, !P0 ;  /* 0x000000180500780c */ /* 0x040fe40004704270 */
        /* <DEDUP_REMOVED lines=460> */
[----:B------:R-:W-:Y:S02]  /*8df0*/  F2FP.PACK_AB R71, R184, R163 ;  /* 0x000000a3b847723e */ /* 0x000fe400000000ff */
[----:B------:R-:W-:Y:S01]  /*8e00*/  IADD3 R184, R226, -0x1, RZ ;  /* 0xffffffffe2b87810 */ /* 0x000fe20007ffe0ff */
[----:B------:R-:W-:Y:S04]  /*8e10*/  FADD.FTZ R160, R160, R245 ;  /* 0x000000f5a0a07221 */ /* 0x000fe80000010000 */
[C---:B-1----:R-:W-:Y:S03]  /*8e20*/  HMMA.16816.F32 R4, R68.reuse, R76, R4 ;  /* 0x0000004c4404723c */ /* 0x042fe60000001804 */
[----:B------:R-:W-:Y:S02]  /*8e30*/  FADD.FTZ R249, R249, R160 ;  /* 0x000000a0f9f97221 */ /* 0x000fe40000010000 */
[----:B------:R-:W-:Y:S02]  /*8e40*/  IMAD.MOV.U32 R226, RZ, RZ, R184 ;  /* 0x000000ffffe27224 */ /* 0x000fe400078e00b8 */
[----:B------:R-:W-:Y:S01]  /*8e50*/  FADD.FTZ R146, R146, R249 ;  /* 0x000000f992927221 */ /* 0x000fe20000010000 */
[C---:B------:R-:W-:Y:S01]  /*8e60*/  HMMA.16816.F32 R8, R68.reuse, R78, R8 ;  /* 0x0000004e4408723c */ /* 0x040fe20000001808 */
[----:B------:R-:W1:Y:S03]  /*8e70*/  LDSM.16.MT88.4 R76, [R204+0x5100] ;  /* 0x00510000cc4c783b */ /* 0x000e660000004200 */
[----:B------:R-:W-:Y:S04]  /*8e80*/  FADD.FTZ R145, R145, R146 ;  /* 0x0000009291917221 */ /* 0x000fe80000010000 */
        /* <DEDUP_REMOVED lines=39> */
.L_x_243:
[----:B------:R-:W1:Y:S01]  /*9100*/  S2R R5, SR_CTAID.X ;  /* 0x0000000000057919 */ /* 0x000e620000002500 */
[----:B------:R-:W-:-:S02]  /*9110*/  IADD3 R2, R208, 0x1, -R211 ;  /* 0x00000001d0027810 */ /* 0x000fc40007ffe8d3 */
[----:B-1----:R-:W-:-:S05]  /*9120*/  LEA R5, R5, 0x7f, 0x7 ;  /* 0x0000007f05057811 */ /* 0x002fca00078e38ff */
[----:B------:R-:W-:-:S05]  /*9130*/  @P4 IMAD.HI.U32 R3, R5, c[0x0][0x2c8], RZ ;  /* 0x0000b20005034a27 */ /* 0x000fca00078e00ff */
[----:B------:R-:W-:-:S05]  /*9140*/  @P4 SHF.R.U32.HI R5, RZ, c[0x0][0x2cc], R3 ;  /* 0x0000b300ff054a19 */ /* 0x000fca0000011603 */
[----:B------:R-:W-:-:S05]  /*9150*/  IMAD.IADD R4, R2, 0x1, R5 ;  /* 0x0000000102047824 */ /* 0x000fca00078e0205 */
        /* <DEDUP_REMOVED lines=11> */
.L_x_254:
[----:B------:R-:W-:-:S04]  /*9210*/  MOV R2, c[0x0][0x32c] ;  /* 0x0000cb0000027a02 */ /* 0x000fc80000000f00 */
[----:B------:R-:W-:-:S13]  /*9220*/  ISETP.NE.AND P0, PT, R2, 0x1, PT ;  /* 0x000000010200780c */ /* 0x000fda0003f05270 */
[----:B------:R-:W-:-:S05]  /*9230*/  @P0 IMAD.HI.U32 R2, R4, c[0x0][0x330], RZ ;  /* 0x0000cc0004020a27 */ /* 0x000fca00078e00ff */
[----:B------:R-:W-:-:S05]  /*9240*/  @P0 SHF.R.U32.HI R4, RZ, c[0x0][0x334], R2 ;  /* 0x0000cd00ff040a19 */ /* 0x000fca0000011602 */
.L_x_255:
[----:B------:R-:W-:-:S05]  /*9250*/  IMAD R4, R4, c[0x0][0x32c], RZ ;  /* 0x0000cb0004047a24 */ /* 0x000fca00078e02ff */
[----:B------:R-:W-:-:S04]  /*9260*/  IMNMX R3, R3, R4, !PT ;  /* 0x0000000403037217 */ /* 0x000fc80007800200 */
.L_x_253:
        /* <DEDUP_REMOVED lines=12> */
.L_x_257:
        /* <DEDUP_REMOVED lines=659> */
.L_x_256:
        /* <DEDUP_REMOVED lines=20> */
.L_x_267:
[----:B------:R-:W-:Y:S04]  /*bda0*/  DEPBAR.LE SB0, 0x0 ;  /* 0x000080000000791a */ /* 0x000fe80000000000 */
[----:B------:R-:W-:Y:S01]  /*bdb0*/  BAR.SYNC.DEFER_BLOCKING 0x0 ;  /* 0x0000000000007b1d */ /* 0x000fe20000010000 */
[----:B------:R-:W-:Y:S01]  /*bdc0*/  SHF.R.S32.HI R0, RZ, 0x1f, R184 ;  /* 0x0000001fff007819 */ /* 0x000fe200000114b8 */
[C---:B------:R-:W-:Y:S01]  /*bdd0*/  IMAD R31, R184.reuse, UR5, RZ ;  /* 0x00000005b81f7c24 */ /* 0x040fe2000f8e02ff */
[C---:B------:R-:W-:Y:S01]  /*bde0*/  ISETP.GT.AND P2, PT, R184.reuse, R207, PT ;  /* 0x000000cfb800720c */ /* 0x040fe20003f44270 */
[----:B------:R-:W-:Y:S04]  /*bdf0*/  IMAD.WIDE.U32 R38, R184, UR18, R222 ;  /* 0x00000012b8267c25 */ /* 0x000fe8000f8e00de */
[----:B------:R-:W-:Y:S01]  /*be00*/  IMAD R31, R0, UR18, R31 ;  /* 0x00000012001f7c24 */ /* 0x000fe2000f8e021f */
[----:B------:R-:W-:Y:S01]  /*be10*/  LEA R36, P1, R38, c[0x0][0x1f8], 0x1 ;  /* 0x00007e0026247a11 */ /* 0x000fe200078208ff */
[----:B------:R-:W-:Y:S04]  /*be20*/  IMAD.WIDE.U32 R28, R184, UR18, R186 ;  /* 0x00000012b81c7c25 */ /* 0x000fe8000f8e00ba */
[----:B------:R-:W-:Y:S01]  /*be30*/  IMAD.IADD R0, R31, 0x1, R29 ;  /* 0x000000011f007824 */ /* 0x000fe200078e021d */
[C---:B------:R-:W-:Y:S04]  /*be40*/  LEA R44, P0, R28.reuse, c[0x0][0x1f8], 0x1 ;  /* 0x00007e001c2c7a11 */ /* 0x040fe800078008ff */
[----:B------:R-:W-:Y:S02]  /*be50*/  LEA.HI.X R45, R28, c[0x0][0x1fc], R0, 0x1, P0 ;  /* 0x00007f001c2d7a11 */ /* 0x000fe400000f0c00 */
[----:B------:R-:W-:Y:S02]  /*be60*/  IADD3 R152, P0, R36, UR9, RZ ;  /* 0x0000000924987c10 */ /* 0x000fe4000ff1e0ff */
[----:B------:R-:W-:Y:S01]  /*be70*/  @P2 IADD3 R0, R184, -0x1, RZ ;  /* 0xffffffffb8002810 */ /* 0x000fe20007ffe0ff */
        /* <DEDUP_REMOVED lines=10> */
[----:B------:R-:W1:Y:S01]  /*bf20*/  LDSM.16.M88.4 R132, [R197] ;  /* 0x00000000c584783b */ /* 0x000e620000000200 */
[C---:B------:R-:W-:Y:S04]  /*bf30*/  HMMA.16816.F32 R8, R124.reuse, R10, RZ ;  /* 0x0000000a7c08723c */ /* 0x040fe800000018ff */
[----:B------:R-:W1:Y:S04]  /*bf40*/  LDSM.16.M88.4 R140, [R196] ;  /* 0x00000000c48c783b */ /* 0x000e680000000200 */
[C---:B--2---:R-:W-:Y:S01]  /*bf50*/  HMMA.16816.F32 R12, R124.reuse, R16, RZ ;  /* 0x000000107c0c723c */ /* 0x044fe200000018ff */
[----:B------:R-:W2:Y:S07]  /*bf60*/  LDSM.16.M88.4 R144, [R195] ;  /* 0x00000000c390783b */ /* 0x000eae0000000200 */
[C---:B------:R-:W-:Y:S08]  /*bf70*/  HMMA.16816.F32 R16, R124.reuse, R18, RZ ;  /* 0x000000127c10723c */ /* 0x040ff000000018ff */
[C---:B---3--:R-:W-:Y:S07]  /*bf80*/  HMMA.16816.F32 R20, R124.reuse, R24, RZ ;  /* 0x000000187c14723c */ /* 0x048fee00000018ff */
[----:B------:R-:W-:Y:S05]  /*bf90*/  IMAD.IADD R24, R39, 0x1, R31 ;  /* 0x0000000127187824 */ /* 0x000fea00078e021f */
[----:B------:R-:W-:Y:S02]  /*bfa0*/  LEA.HI.X R37, R38, c[0x0][0x1fc], R24, 0x1, P1 ;  /* 0x00007f0026257a11 */ /* 0x000fe400008f0c18 */
[C---:B------:R-:W-:Y:S01]  /*bfb0*/  HMMA.16816.F32 R24, R124.reuse, R26, RZ ;  /* 0x0000001a7c18723c */ /* 0x040fe200000018ff */
[C---:B------:R-:W-:Y:S02]  /*bfc0*/  IADD3 R160, P1, R152.reuse, UR9, RZ ;  /* 0x0000000998a07c10 */ /* 0x040fe4000ff3e0ff */
[----:B------:R-:W-:Y:S01]  /*bfd0*/  @!PT LDS RZ, [RZ] ;  /* 0x00000000fffff984 */ /* 0x000fe20000000800 */
[----:B------:R-:W-:Y:S01]  /*bfe0*/  @!PT LDS RZ, [RZ] ;  /* 0x00000000fffff984 */ /* 0x000fe20000000800 */
[----:B------:R-:W-:Y:S01]  /*bff0*/  @!PT LDS RZ, [RZ] ;  /* 0x00000000fffff984 */ /* 0x000fe20000000800 */
[----:B------:R5:W-:Y:S01]  /*c000*/  LDGSTS.E.BYPASS.LTC128B.128 [R209+0x100], [R36.64], !P6 ;  /* 0x0010000024d17fae */ /* 0x000be2000f101d4a */
[----:B------:R-:W-:Y:S02]  /*c010*/  IADD3.X R153, R37, UR12, RZ, P0, !PT ;  /* 0x0000000c25997c10 */ /* 0x000fe400087fe4ff */
[----:B------:R-:W-:Y:S02]  /*c020*/  IADD3 R154, P0, R152, UR16, RZ ;  /* 0x00000010989a7c10 */ /* 0x000fe4000ff1e0ff */
[C---:B----4-:R-:W-:Y:S01]  /*c030*/  HMMA.16816.F32 R28, R124.reuse, R32, RZ ;  /* 0x000000207c1c723c */ /* 0x050fe200000018ff */
[----:B------:R3:W-:Y:S03]  /*c040*/  LDGSTS.E.BYPASS.LTC128B.128 [R209+0x3100], [R44.64], !P5 ;  /* 0x031000002cd17fae */ /* 0x0007e6000e901d4a */
[C---:B------:R-:W-:Y:S02]  /*c050*/  IADD3.X R161, R153.reuse, UR12, RZ, P1, !PT ;  /* 0x0000000c99a17c10 */ /* 0x040fe40008ffe4ff */
[----:B------:R4:W-:Y:S01]  /*c060*/  LDGSTS.E.BYPASS.LTC128B.128 [R209+0x1100], [R152.64], !P6 ;  /* 0x0110000098d17fae */ /* 0x0009e2000f101d4a */
[----:B------:R-:W-:Y:S01]  /*c070*/  IADD3.X R155, R153, UR4, RZ, P0, !PT ;  /* 0x00000004999b7c10 */ /* 0x000fe200087fe4ff */
[C---:B------:R-:W-:Y:S03]  /*c080*/  HMMA.16816.F32 R32, R124.reuse, R34, RZ ;  /* 0x000000227c20723c */ /* 0x040fe600000018ff */
[----:B------:R4:W-:Y:S05]  /*c090*/  LDGSTS.E.BYPASS.LTC128B.128 [R209+0x4100], [R152.64+0x80], !P5 ;  /* 0x0410008098d17fae */ /* 0x0009ea000e901d4a */
[----:B------:R1:W-:Y:S05]  /*c0a0*/  LDGSTS.E.BYPASS.LTC128B.128 [R209+0x2100], [R160.64], !P6 ;  /* 0x02100000a0d17fae */ /* 0x0003ea000f101d4a */
[----:B------:R4:W-:Y:S01]  /*c0b0*/  LDGSTS.E.BYPASS.LTC128B.128 [R209+0x5100], [R154.64], !P5 ;  /* 0x051000009ad17fae */ /* 0x0009e2000e901d4a */
[C---:B-----5:R-:W-:Y:S04]  /*c0c0*/  HMMA.16816.F32 R36, R124.reuse, R40, RZ ;  /* 0x000000287c24723c */ /* 0x060fe800000018ff */
[----:B------:R-:W5:Y:S04]  /*c0d0*/  LDSM.16.M88.4 R148, [R203+0x8100] ;  /* 0x00810000cb94783b */ /* 0x000f680000000200 */
[C---:B------:R-:W-:Y:S01]  /*c0e0*/  HMMA.16816.F32 R40, R124.reuse, R42, RZ ;  /* 0x0000002a7c28723c */ /* 0x040fe200000018ff */
[----:B------:R-:W0:Y:S07]  /*c0f0*/  LDGDEPBAR ;  /* 0x00000000000079af */ /* 0x000e2e0000000000 */
[C---:B---3--:R-:W-:Y:S01]  /*c100*/  HMMA.16816.F32 R44, R124.reuse, R48, RZ ;  /* 0x000000307c2c723c */ /* 0x048fe200000018ff */
[----:B-1----:R-:W-:Y:S07]  /*c110*/  LDSM.16.M88.4 R160, [R206+0xb900] ;  /* 0x00b90000cea0783b */ /* 0x002fee0000000200 */
[----:B------:R-:W-:Y:S01]  /*c120*/  HMMA.16816.F32 R48, R124, R50, RZ ;  /* 0x000000327c30723c */ /* 0x000fe200000018ff */
[----:B----4-:R-:W-:Y:S07]  /*c130*/  LDSM.16.M88.4 R152, [R206+0xb100] ;  /* 0x00b10000ce98783b */ /* 0x010fee0000000200 */
        /* <DEDUP_REMOVED lines=9> */
[C---:B------:R-:W-:Y:S08]  /*c1d0*/  HMMA.16816.F32 R28, R136.reuse, R132, R28 ;  /* 0x00000084881c723c */ /* 0x040ff0000000181c */
[C---:B------:R-:W-:Y:S01]  /*c1e0*/  HMMA.16816.F32 R32, R136.reuse, R134, R32 ;  /* 0x000000868820723c */ /* 0x040fe20000001820 */
[----:B------:R-:W1:Y:S07]  /*c1f0*/  LDSM.16.M88.4 R132, [R203+0xa100] ;  /* 0x00a10000cb84783b */ /* 0x000e6e0000000200 */
[C---:B------:R-:W-:Y:S08]  /*c200*/  HMMA.16816.F32 R36, R136.reuse, R140, R36 ;  /* 0x0000008c8824723c */ /* 0x040ff00000001824 */
[C---:B------:R-:W-:Y:S01]  /*c210*/  HMMA.16816.F32 R40, R136.reuse, R142, R40 ;  /* 0x0000008e8828723c */ /* 0x040fe20000001828 */
[----:B------:R-:W3:Y:S07]  /*c220*/  LDSM.16.M88.4 R140, [R203+0xa900] ;  /* 0x00a90000cb8c783b */ /* 0x000eee0000000200 */
[C---:B--2---:R-:W-:Y:S08]  /*c230*/  HMMA.16816.F32 R44, R136.reuse, R144, R44 ;  /* 0x00000090882c723c */ /* 0x044ff0000000182c */
[----:B------:R-:W-:Y:S01]  /*c240*/  HMMA.16816.F32 R48, R136, R146, R48 ;  /* 0x000000928830723c */ /* 0x000fe20000001830 */
[----:B------:R-:W-:Y:S07]  /*c250*/  LDSM.16.M88.4 R144, [R194+0x800] ;  /* 0x00080000c290783b */ /* 0x000fee0000000200 */
[C---:B-----5:R-:W-:Y:S08]  /*c260*/  HMMA.16816.F32 R4, R156.reuse, R148, R4 ;  /* 0x000000949c04723c */ /* 0x060ff00000001804 */
[C---:B------:R-:W-:Y:S01]  /*c270*/  HMMA.16816.F32 R8, R156.reuse, R150, R8 ;  /* 0x000000969c08723c */ /* 0x040fe20000001808 */
[----:B------:R-:W-:Y:S07]  /*c280*/  LDSM.16.M88.4 R148, [R194+0x2800] ;  /* 0x00280000c294783b */ /* 0x000fee0000000200 */
[C---:B-1----:R-:W-:Y:S08]  /*c290*/  HMMA.16816.F32 R12, R156.reuse, R116, R12 ;  /* 0x000000749c0c723c */ /* 0x042ff0000000180c */
[C---:B------:R-:W-:Y:S01]  /*c2a0*/  HMMA.16816.F32 R16, R156.reuse, R118, R16 ;  /* 0x000000769c10723c */ /* 0x040fe20000001810 */
[----:B------:R-:W1:Y:S07]  /*c2b0*/  LDSM.16.M88.4 R116, [R194] ;  /* 0x00000000c274783b */ /* 0x000e6e0000000200 */
[C---:B---3--:R-:W-:Y:S08]  /*c2c0*/  HMMA.16816.F32 R20, R156.reuse, R120, R20 ;  /* 0x000000789c14723c */ /* 0x048ff00000001814 */
[C---:B------:R-:W-:Y:S01]  /*c2d0*/  HMMA.16816.F32 R24, R156.reuse, R122, R24 ;  /* 0x0000007a9c18723c */ /* 0x040fe20000001818 */
[----:B------:R-:W2:Y:S07]  /*c2e0*/  LDSM.16.M88.4 R120, [R194+0x1000] ;  /* 0x00100000c278783b */ /* 0x000eae0000000200 */
[C---:B----4-:R-:W-:Y:S08]  /*c2f0*/  HMMA.16816.F32 R28, R156.reuse, R128, R28 ;  /* 0x000000809c1c723c */ /* 0x050ff0000000181c */
        /* <DEDUP_REMOVED lines=13> */
[----:B------:R-:W-:Y:S07]  /*c3d0*/  LDSM.16.M88.4 R144, [R188] ;  /* 0x00000000bc90783b */ /* 0x000fee0000000200 */
[C---:B--2---:R-:W-:Y:S08]  /*c3e0*/  HMMA.16816.F32 R20, R164.reuse, R120, R20 ;  /* 0x00000078a414723c */ /* 0x044ff00000001814 */
[C---:B------:R-:W-:Y:S01]  /*c3f0*/  HMMA.16816.F32 R24, R164.reuse, R122, R24 ;  /* 0x0000007aa418723c */ /* 0x040fe20000001818 */
[----:B------:R-:W2:Y:S07]  /*c400*/  LDSM.16.M88.4 R120, [R206+0xc900] ;  /* 0x00c90000ce78783b */ /* 0x000eae0000000200 */
[C---:B---3--:R-:W-:Y:S08]  /*c410*/  HMMA.16816.F32 R28, R164.reuse, R128, R28 ;  /* 0x00000080a41c723c */ /* 0x048ff0000000181c */
[C---:B------:R-:W-:Y:S01]  /*c420*/  HMMA.16816.F32 R32, R164.reuse, R130, R32 ;  /* 0x00000082a420723c */ /* 0x040fe20000001820 */
[----:B------:R-:W3:Y:S07]  /*c430*/  LDSM.16.M88.4 R128, [R206+0xd900] ;  /* 0x00d90000ce80783b */ /* 0x000eee0000000200 */
[C---:B----4-:R-:W-:Y:S08]  /*c440*/  HMMA.16816.F32 R36, R164.reuse, R132, R36 ;  /* 0x00000084a424723c */ /* 0x050ff00000001824 */
        /* <DEDUP_REMOVED lines=9> */
[C---:B------:R-:W-:Y:S01]  /*c4e0*/  HMMA.16816.F32 R16, R168.reuse, R162, R16 ;  /* 0x000000a2a810723c */ /* 0x040fe20000001810 */
[----:B------:R-:W-:Y:S07]  /*c4f0*/  LDSM.16.M88.4 R160, [R203+0xd900] ;  /* 0x00d90000cba0783b */ /* 0x000fee0000000200 */
[C---:B-1----:R-:W-:Y:S08]  /*c500*/  HMMA.16816.F32 R20, R168.reuse, R116, R20 ;  /* 0x00000074a814723c */ /* 0x042ff00000001814 */
[C---:B------:R-:W-:Y:S01]  /*c510*/  HMMA.16816.F32 R24, R168.reuse, R118, R24 ;  /* 0x00000076a818723c */ /* 0x040fe20000001818 */
[----:B------:R-:W1:Y:S07]  /*c520*/  LDSM.16.M88.4 R116, [R192] ;  /* 0x00000000c074783b */ /* 0x000e6e0000000200 */
[C---:B--2---:R-:W-:Y:S08]  /*c530*/  HMMA.16816.F32 R28, R168.reuse, R120, R28 ;  /* 0x00000078a81c723c */ /* 0x044ff0000000181c */
[C---:B------:R-:W-:Y:S01]  /*c540*/  HMMA.16816.F32 R32, R168.reuse, R122, R32 ;  /* 0x0000007aa820723c */ /* 0x040fe20000001820 */
[----:B------:R-:W2:Y:S07]  /*c550*/  LDSM.16.M88.4 R120, [R191] ;  /* 0x00000000bf78783b */ /* 0x000eae0000000200 */
[C---:B------:R-:W-:Y:S08]  /*c560*/  HMMA.16816.F32 R36, R168.reuse, R140, R36 ;  /* 0x0000008ca824723c */ /* 0x040ff00000001824 */
[C---:B------:R-:W-:Y:S01]  /*c570*/  HMMA.16816.F32 R40, R168.reuse, R142, R40 ;  /* 0x0000008ea828723c */ /* 0x040fe20000001828 */
[----:B------:R-:W5:Y:S07]  /*c580*/  LDSM.16.M88.4 R140, [R190] ;  /* 0x00000000be8c783b */ /* 0x000f6e0000000200 */
[C---:B---3--:R-:W-:Y:S08]  /*c590*/  HMMA.16816.F32 R44, R168.reuse, R128, R44 ;  /* 0x00000080a82c723c */ /* 0x048ff0000000182c */
[----:B------:R-:W-:Y:S01]  /*c5a0*/  HMMA.16816.F32 R48, R168, R130, R48 ;  /* 0x00000082a830723c */ /* 0x000fe20000001830 */
[----:B------:R-:W3:Y:S07]  /*c5b0*/  LDSM.16.M88.4 R128, [R189] ;  /* 0x00000000bd80783b */ /* 0x000eee0000000200 */
[C---:B----4-:R-:W-:Y:S08]  /*c5c0*/  HMMA.16816.F32 R4, R172.reuse, R132, R4 ;  /* 0x00000084ac04723c */ /* 0x050ff00000001804 */
[C---:B------:R-:W-:Y:S01]  /*c5d0*/  HMMA.16816.F32 R8, R172.reuse, R134, R8 ;  /* 0x00000086ac08723c */ /* 0x040fe20000001808 */
[----:B------:R-:W4:Y:S07]  /*c5e0*/  LDSM.16.M88.4 R132, [R203+0xb100] ;  /* 0x00b10000cb84783b */ /* 0x000f2e0000000200 */
[C---:B-1----:R-:W-:Y:S08]  /*c5f0*/  HMMA.16816.F32 R12, R172.reuse, R116, R12 ;  /* 0x00000074ac0c723c */ /* 0x042ff0000000180c */
[C---:B------:R-:W-:Y:S01]  /*c600*/  HMMA.16816.F32 R16, R172.reuse, R118, R16 ;  /* 0x00000076ac10723c */ /* 0x040fe20000001810 */
[----:B------:R-:W1:Y:S07]  /*c610*/  LDSM.16.M88.4 R116, [R203+0xb900] ;  /* 0x00b90000cb74783b */ /* 0x000e6e0000000200 */
[C---:B--2---:R-:W-:Y:S08]  /*c620*/  HMMA.16816.F32 R20, R172.reuse, R120, R20 ;  /* 0x00000078ac14723c */ /* 0x044ff00000001814 */
[C---:B------:R-:W-:Y:S01]  /*c630*/  HMMA.16816.F32 R24, R172.reuse, R122, R24 ;  /* 0x0000007aac18723c */ /* 0x040fe20000001818 */
[----:B------:R-:W2:Y:S07]  /*c640*/  LDSM.16.M88.4 R120, [R203+0xc100] ;  /* 0x00c10000cb78783b */ /* 0x000eae0000000200 */
[C---:B-----5:R-:W-:Y:S08]  /*c650*/  HMMA.16816.F32 R28, R172.reuse, R140, R28 ;  /* 0x0000008cac1c723c */ /* 0x060ff0000000181c */
[C---:B------:R-:W-:Y:S01]  /*c660*/  HMMA.16816.F32 R32, R172.reuse, R142, R32 ;  /* 0x0000008eac20723c */ /* 0x040fe20000001820 */
[----:B------:R-:W-:Y:S07]  /*c670*/  LDSM.16.M88.4 R140, [R194+0x3800] ;  /* 0x00380000c28c783b */ /* 0x000fee0000000200 */
[C---:B---3--:R-:W-:Y:S08]  /*c680*/  HMMA.16816.F32 R36, R172.reuse, R128, R36 ;  /* 0x00000080ac24723c */ /* 0x048ff00000001824 */
[C---:B------:R-:W-:Y:S01]  /*c690*/  HMMA.16816.F32 R40, R172.reuse, R130, R40 ;  /* 0x00000082ac28723c */ /* 0x040fe20000001828 */
[----:B------:R-:W3:Y:S07]  /*c6a0*/  LDSM.16.M88.4 R128, [R194+0x3000] ;  /* 0x00300000c280783b */ /* 0x000eee0000000200 */
[C---:B------:R-:W-:Y:S08]  /*c6b0*/  HMMA.16816.F32 R44, R172.reuse, R144, R44 ;  /* 0x00000090ac2c723c */ /* 0x040ff0000000182c */
[----:B------:R-:W-:Y:S08]  /*c6c0*/  HMMA.16816.F32 R48, R172, R146, R48 ;  /* 0x00000092ac30723c */ /* 0x000ff00000001830 */
[C---:B----4-:R-:W-:Y:S07]  /*c6d0*/  HMMA.16816.F32 R4, R176.reuse, R132, R4 ;  /* 0x00000084b004723c */ /* 0x050fee0000001804 */
[----:B------:R-:W-:Y:S01]  /*c6e0*/  @P2 IMAD.MOV.U32 R132, RZ, RZ, R212 ;  /* 0x000000ffff842224 */ /* 0x000fe200078e00d4 */
[C---:B------:R-:W-:Y:S04]  /*c6f0*/  HMMA.16816.F32 R8, R176.reuse, R134, R8 ;  /* 0x00000086b008723c */ /* 0x040fe80000001808 */
[----:B------:R-:W-:Y:S03]  /*c700*/  @P2 SHF.R.S32.HI R133, RZ, 0x1f, R0 ;  /* 0x0000001fff852819 */ /* 0x000fe60000011400 */
[C---:B------:R-:W-:Y:S01]  /*c710*/  @P2 IMAD.WIDE.U32 R134, R0.reuse, c[0x0][0x1e0], RZ ;  /* 0x0000780000862a25 */ /* 0x040fe200078e00ff */
[C---:B-1----:R-:W-:Y:S04]  /*c720*/  HMMA.16816.F32 R12, R176.reuse, R116, R12 ;  /* 0x00000074b00c723c */ /* 0x042fe8000000180c */
[----:B------:R-:W-:Y:S04]  /*c730*/  @P2 IMAD R133, R133, c[0x0][0x1e0], RZ ;  /* 0x0000780085852a24 */ /* 0x000fe800078e02ff */
[C---:B------:R-:W-:Y:S01]  /*c740*/  HMMA.16816.F32 R16, R176.reuse, R118, R16 ;  /* 0x00000076b010723c */ /* 0x040fe20000001810 */
[----:B------:R-:W1:Y:S03]  /*c750*/  LDSM.16.M88.4 R116, [R194+0x4000] ;  /* 0x00400000c274783b */ /* 0x000e660000000200 */
[----:B------:R-:W-:Y:S04]  /*c760*/  @P2 IMAD R133, R0, c[0x0][0x1e4], R133 ;  /* 0x0000790000852a24 */ /* 0x000fe800078e0285 */
[C---:B--2---:R-:W-:Y:S04]  /*c770*/  HMMA.16816.F32 R20, R176.reuse, R120, R20 ;  /* 0x00000078b014723c */ /* 0x044fe80000001814 */
[----:B------:R-:W-:Y:S02]  /*c780*/  @P2 IMAD.IADD R0, R135, 0x1, R133 ;  /* 0x0000000187002824 */ /* 0x000fe400078e0285 */
[----:B------:R-:W-:Y:S02]  /*c790*/  @P2 IMAD.MOV.U32 R133, RZ, RZ, R215 ;  /* 0x000000ffff852224 */ /* 0x000fe400078e00d7 */
[C---:B------:R-:W-:Y:S01]  /*c7a0*/  HMMA.16816.F32 R24, R176.reuse, R122, R24 ;  /* 0x0000007ab018723c */ /* 0x040fe20000001818 */
[----:B------:R-:W2:Y:S03]  /*c7b0*/  LDSM.16.M88.4 R120, [R194+0x4800] ;  /* 0x00480000c278783b */ /* 0x000ea60000000200 */
[----:B------:R-:W-:Y:S04]  /*c7c0*/  @P2 IMAD.WIDE.U32 R134, R134, 0x60, R132 ;  /* 0x0000006086862825 */ /* 0x000fe800078e0084 */
[C---:B------:R-:W-:Y:S04]  /*c7d0*/  HMMA.16816.F32 R28, R176.reuse, R148, R28 ;  /* 0x00000094b01c723c */ /* 0x040fe8000000181c */
[----:B------:R-:W-:Y:S04]  /*c7e0*/  @P2 IMAD R0, R0, 0x60, RZ ;  /* 0x0000006000002824 */ /* 0x000fe800078e02ff */
[C---:B------:R-:W-:Y:S08]  /*c7f0*/  HMMA.16816.F32 R32, R176.reuse, R150, R32 ;  /* 0x00000096b020723c */ /* 0x040ff00000001820 */
[C---:B------:R-:W-:Y:S08]  /*c800*/  HMMA.16816.F32 R36, R176.reuse, R152, R36 ;  /* 0x00000098b024723c */ /* 0x040ff00000001824 */
[C---:B------:R-:W-:Y:S08]  /*c810*/  HMMA.16816.F32 R40, R176.reuse, R154, R40 ;  /* 0x0000009ab028723c */ /* 0x040ff00000001828 */
[C---:B------:R-:W-:Y:S08]  /*c820*/  HMMA.16816.F32 R44, R176.reuse, R160, R44 ;  /* 0x000000a0b02c723c */ /* 0x040ff0000000182c */
[----:B------:R-:W-:Y:S08]  /*c830*/  HMMA.16816.F32 R48, R176, R162, R48 ;  /* 0x000000a2b030723c */ /* 0x000ff00000001830 */
[C---:B---3--:R-:W-:Y:S08]  /*c840*/  HMMA.16816.F32 R4, R180.reuse, R128, R4 ;  /* 0x00000080b404723c */ /* 0x048ff00000001804 */
[C---:B------:R-:W-:Y:S01]  /*c850*/  HMMA.16816.F32 R8, R180.reuse, R130, R8 ;  /* 0x00000082b408723c */ /* 0x040fe20000001808 */
[----:B------:R-:W3:Y:S07]  /*c860*/  LDSM.16.M88.4 R128, [R194+0x5000] ;  /* 0x00500000c280783b */ /* 0x000eee0000000200 */
[C---:B------:R-:W-:Y:S08]  /*c870*/  HMMA.16816.F32 R12, R180.reuse, R140, R12 ;  /* 0x0000008cb40c723c */ /* 0x040ff0000000180c */
[C---:B------:R-:W-:Y:S08]  /*c880*/  HMMA.16816.F32 R16, R180.reuse, R142, R16 ;  /* 0x0000008eb410723c */ /* 0x040ff00000001810 */
[C---:B-1----:R-:W-:Y:S08]  /*c890*/  HMMA.16816.F32 R20, R180.reuse, R116, R20 ;  /* 0x00000074b414723c */ /* 0x042ff00000001814 */
[C---:B------:R-:W-:Y:S01]  /*c8a0*/  HMMA.16816.F32 R24, R180.reuse, R118, R24 ;  /* 0x00000076b418723c */ /* 0x040fe20000001818 */
[----:B------:R-:W1:Y:S01]  /*c8b0*/  LDSM.16.M88.4 R116, [R194+0x5800] ;  /* 0x00580000c274783b */ /* 0x000e620000000200 */
[----:B------:R-:W-:Y:S04]  /*c8c0*/  DEPBAR.LE SB0, 0x0 ;  /* 0x000080000000791a */ /* 0x000fe80000000000 */
[----:B------:R-:W-:Y:S02]  /*c8d0*/  BAR.SYNC.DEFER_BLOCKING 0x0 ;  /* 0x0000000000007b1d */ /* 0x000fe40000010000 */
[C---:B--2---:R-:W-:Y:S07]  /*c8e0*/  HMMA.16816.F32 R28, R180.reuse, R120, R28 ;  /* 0x00000078b41c723c */ /* 0x044fee000000181c */
[----:B------:R-:W-:Y:S01]  /*c8f0*/  @P2 IMAD.IADD R121, R135, 0x1, R0 ;  /* 0x0000000187792824 */ /* 0x000fe200078e0200 */
[C---:B------:R-:W-:Y:S04]  /*c900*/  HMMA.16816.F32 R32, R180.reuse, R122, R32 ;  /* 0x0000007ab420723c */ /* 0x040fe80000001820 */
[C---:B------:R-:W-:Y:S01]  /*c910*/  @P2 IMAD.SHL.U32 R120, R134.reuse, 0x2, RZ ;  /* 0x0000000286782824 */ /* 0x040fe200078e00ff */
[----:B------:R-:W-:Y:S03]  /*c920*/  @P2 SHF.L.U64.HI R0, R134, 0x1, R121 ;  /* 0x0000000186002819 */ /* 0x000fe60000010279 */
[C---:B---3--:R-:W-:Y:S04]  /*c930*/  HMMA.16816.F32 R36, R180.reuse, R128, R36 ;  /* 0x00000080b424723c */ /* 0x048fe80000001824 */
[C---:B------:R-:W-:Y:S02]  /*c940*/  @P2 IADD3 R122, P0, R120.reuse, c[0x0][0x1c8], RZ ;  /* 0x00007200787a2a10 */ /* 0x040fe40007f1e0ff */
[----:B------:R-:W-:Y:S02]  /*c950*/  @P2 IADD3 R120, P1, R120, 0x80, RZ ;  /* 0x0000008078782810 */ /* 0x000fe40007f3e0ff */
[C---:B------:R-:W-:Y:S04]  /*c960*/  HMMA.16816.F32 R40, R180.reuse, R130, R40 ;  /* 0x00000082b428723c */ /* 0x040fe80000001828 */
[----:B------:R-:W-:Y:S02]  /*c970*/  @P2 IADD3.X R123, R0, c[0x0][0x1cc], RZ, P0, !PT ;  /* 0x00007300007b2a10 */ /* 0x000fe400007fe4ff */
[----:B------:R-:W-:Y:S03]  /*c980*/  @P2 IADD3 R120, P0, R120, c[0x0][0x1c8], RZ ;  /* 0x0000720078782a10 */ /* 0x000fe60007f1e0ff */
[----:B------:R-:W-:Y:S01]  /*c990*/  @!PT LDS RZ, [RZ] ;  /* 0x00000000fffff984 */ /* 0x000fe20000000800 */
[----:B------:R-:W-:Y:S01]  /*c9a0*/  @!PT LDS RZ, [RZ] ;  /* 0x00000000fffff984 */ /* 0x000fe20000000800 */
[----:B------:R-:W-:Y:S01]  /*c9b0*/  @!PT LDS RZ, [RZ] ;  /* 0x00000000fffff984 */ /* 0x000fe20000000800 */
[----:B------:R2:W-:Y:S01]  /*c9c0*/  @P2 LDGSTS.E.BYPASS.LTC128B.128 [R209+0x8100], [R122.64], !P6 ;  /* 0x081000007ad12fae */ /* 0x0005e2000f101d4a */
[C---:B-1----:R-:W-:Y:S03]  /*c9d0*/  HMMA.16816.F32 R44, R180.reuse, R116, R44 ;  /* 0x00000074b42c723c */ /* 0x042fe6000000182c */
[----:B------:R-:W-:Y:S01]  /*c9e0*/  @P2 IADD3.X R121, RZ, c[0x0][0x1cc], R0, P0, P1 ;  /* 0x00007300ff792a10 */ /* 0x000fe200007e2400 */
[----:B------:R-:W-:Y:S01]  /*c9f0*/  IMAD.MOV.U32 R0, RZ, RZ, R216 ;  /* 0x000000ffff007224 */ /* 0x000fe200078e00d8 */
[----:B------:R-:W-:Y:S02]  /*ca00*/  @P2 IADD3 R130, P0, R122, UR15, RZ ;  /* 0x0000000f7a822c10 */ /* 0x000fe4000ff1e0ff */
[----:B------:R-:W-:Y:S01]  /*ca10*/  @P4 SHF.R.U32.HI R0, RZ, c[0x0][0x2cc], R185 ;  /* 0x0000b300ff004a19 */ /* 0x000fe200000116b9 */
[----:B------:R1:W-:Y:S01]  /*ca20*/  @P2 LDGSTS.E.BYPASS.LTC128B.128 [R209+0xb100], [R120.64], !P5 ;  /* 0x0b10000078d12fae */ /* 0x0003e2000e901d4a */
[----:B------:R-:W-:Y:S01]  /*ca30*/  @P2 IADD3.X R131, R123, UR13, RZ, P0, !PT ;  /* 0x0000000d7b832c10 */ /* 0x000fe200087fe4ff */
[----:B------:R-:W-:Y:S03]  /*ca40*/  HMMA.16816.F32 R48, R180, R118, R48 ;  /* 0x00000076b430723c */ /* 0x000fe60000001830 */
[----:B------:R-:W3:Y:S01]  /*ca50*/  SHFL.IDX PT, R128, R0, RZ, 0x1c1f ;  /* 0x001c1fff00807589 */ /* 0x000ee200000e0000 */
[----:B------:R-:W-:Y:S01]  /*ca60*/  @P2 IADD3 R132, P1, R130, UR15, RZ ;  /* 0x0000000f82842c10 */ /* 0x000fe2000ff3e0ff */
[----:B------:R-:W-:Y:S01]  /*ca70*/  IMAD R116, R184, -0x60, RZ ;  /* 0xffffffa0b8747824 */ /* 0x000fe200078e02ff */
[----:B------:R-:W-:Y:S02]  /*ca80*/  @P2 IADD3 R134, P0, R130, UR6, RZ ;  /* 0x0000000682862c10 */ /* 0x000fe4000ff1e0ff */
[----:B------:R4:W-:Y:S01]  /*ca90*/  @P2 LDGSTS.E.BYPASS.LTC128B.128 [R209+0x9100], [R130.64], !P6 ;  /* 0x0910000082d12fae */ /* 0x0009e2000f101d4a */
[C---:B------:R-:W-:Y:S03]  /*caa0*/  @P2 IADD3.X R133, R131.reuse, UR13, RZ, P1, !PT ;  /* 0x0000000d83852c10 */ /* 0x040fe60008ffe4ff */
[----:B------:R-:W-:Y:S01]  /*cab0*/  @P2 IADD3.X R135, R131, UR8, RZ, P0, !PT ;  /* 0x0000000883872c10 */ /* 0x000fe200087fe4ff */
[----:B------:R4:W-:Y:S01]  /*cac0*/  @P2 LDGSTS.E.BYPASS.LTC128B.128 [R209+0xc100], [R130.64+0x80], !P5 ;  /* 0x0c10008082d12fae */ /* 0x0009e2000e901d4a */
[----:B------:R-:W-:Y:S01]  /*cad0*/  IADD3 R119, -R217, 0x1, R116 ;  /* 0x00000001d9777810 */ /* 0x000fe20007ffe174 */
[----:B------:R-:W-:Y:S03]  /*cae0*/  IMAD.IADD R117, R116, 0x1, -R217 ;  /* 0x0000000174757824 */ /* 0x000fe600078e0ad9 */
[----:B------:R1:W-:Y:S01]  /*caf0*/  @P2 LDGSTS.E.BYPASS.LTC128B.128 [R209+0xa100], [R132.64], !P6 ;  /* 0x0a10000084d12fae */ /* 0x0003e2000f101d4a */
[----:B------:R-:W-:Y:S04]  /*cb00*/  IADD3 R119, -R211, R119, R208 ;  /* 0x00000077d3777210 */ /* 0x000fe80007ffe1d0 */
[----:B------:R1:W-:Y:S01]  /*cb10*/  @P2 LDGSTS.E.BYPASS.LTC128B.128 [R209+0xd100], [R134.64], !P5 ;  /* 0x0d10000086d12fae */ /* 0x0003e2000e901d4a */
[C---:B--2---:R-:W-:Y:S02]  /*cb20*/  IADD3 R123, R119.reuse, c[0x0][0x328], RZ ;  /* 0x0000ca00777b7a10 */ /* 0x044fe40007ffe0ff */
[----:B------:R-:W-:Y:S02]  /*cb30*/  IADD3 R119, R119, UR7, RZ ;  /* 0x0000000777777c10 */ /* 0x000fe4000fffe0ff */
[----:B------:R-:W0:Y:S03]  /*cb40*/  LDGDEPBAR ;  /* 0x00000000000079af */ /* 0x000e260000000000 */
[--C-:B---3--:R-:W-:Y:S02]  /*cb50*/  IMAD.IADD R129, R119, 0x1, R128.reuse ;  /* 0x0000000177817824 */ /* 0x108fe400078e0280 */
[----:B----4-:R-:W-:Y:S01]  /*cb60*/  IMAD.IADD R131, R123, 0x1, R128 ;  /* 0x000000017b837824 */ /* 0x010fe200078e0280 */
        /* <DEDUP_REMOVED lines=14> */
.L_x_261:
[----:B------:R-:W-:Y:S04]  /*cc50*/  MOV R118, c[0x0][0x32c] ;  /* 0x0000cb0000767a02 */ /* 0x000fe80000000f00 */
[----:B------:R-:W-:Y:S11]  /*cc60*/  ISETP.NE.AND P0, PT, R118, 0x1, PT ;  /* 0x000000017600780c */ /* 0x000ff60003f05270 */
[----:B------:R-:W-:Y:S02]  /*cc70*/  @!UPT UIADD3 URZ, URZ, URZ, URZ ;  /* 0x0000003f3f3ff290 */ /* 0x000fe4000fffe03f */
[----:B------:R-:W-:Y:S05]  /*cc80*/  @P0 IMAD.HI.U32 R118, R128, c[0x0][0x330], RZ ;  /* 0x0000cc0080760a27 */ /* 0x000fea00078e00ff */
[----:B------:R-:W-:Y:S02]  /*cc90*/  @P0 SHF.R.U32.HI R128, RZ, c[0x0][0x334], R118 ;  /* 0x0000cd00ff800a19 */ /* 0x000fe40000011676 */
.L_x_262:
[----:B------:R-:W-:Y:S05]  /*cca0*/  BSYNC B0 ;  /* 0x0000000000007941 */ /* 0x000fea0003800000 */
.L_x_260:
[----:B------:R-:W-:Y:S05]  /*ccb0*/  IMAD R128, R128, c[0x0][0x32c], R117 ;  /* 0x0000cb0080807a24 */ /* 0x000fea00078e0275 */
[----:B------:R-:W-:Y:S02]  /*ccc0*/  IADD3 R118, R128, c[0x0][0x32c], RZ ;  /* 0x0000cb0080767a10 */ /* 0x000fe40007ffe0ff */
[----:B------:R-:W-:Y:S02]  /*ccd0*/  IMNMX R129, R129, R128, !PT ;  /* 0x0000008081817217 */ /* 0x000fe40007800200 */
[----:B------:R-:W-:Y:S02]  /*cce0*/  IMNMX R131, R131, R118, PT ;  /* 0x0000007683837217 */ /* 0x000fe40003800200 */
.L_x_259:
[C---:B------:R-:W-:Y:S01]  /*ccf0*/  ISETP.GE.AND P0, PT, R116.reuse, 0x2, PT ;  /* 0x000000027400780c */ /* 0x040fe20003f06270 */
[----:B------:R-:W2:Y:S01]  /*cd00*/  SHFL.IDX PT, R0, R0, 0x1, 0x1c1f ;  /* 0x003c1f0000007f89 */ /* 0x000ea200000e0000 */
[----:B------:R-:W-:Y:S02]  /*cd10*/  ISETP.GE.AND P1, PT, R116, 0x9, PT ;  /* 0x000000097400780c */ /* 0x000fe40003f26270 */
[----:B------:R-:W-:Y:S02]  /*cd20*/  LOP3.LUT R218, R218, 0xffefffff, RZ, 0xc0, !PT ;  /* 0xffefffffdada7812 */ /* 0x000fe400078ec0ff */
[----:B------:R-:W-:Y:S07]  /*cd30*/  ISETP.GE.AND P2, PT, R116, 0x59, PT ;  /* 0x000000597400780c */ /* 0x000fee0003f46270 */
[----:B------:R-:W-:Y:S02]  /*cd40*/  @P0 LOP3.LUT R218, R218, 0x100000, RZ, 0xfc, !PT ;  /* 0x00100000dada0812 */ /* 0x000fe400078efcff */
[----:B------:R-:W-:Y:S02]  /*cd50*/  ISETP.GT.AND P0, PT, R129, 0x1, !P0 ;  /* 0x000000018100780c */ /* 0x000fe40004704270 */
[----:B------:R-:W-:Y:S02]  /*cd60*/  LOP3.LUT R218, R218, 0xfff7ffff, RZ, 0xc0, !PT ;  /* 0xfff7ffffdada7812 */ /* 0x000fe400078ec0ff */
[----:B------:R-:W-:Y:S02]  /*cd70*/  ISETP.LT.OR P0, PT, R131, 0x2, P0 ;  /* 0x000000028300780c */ /* 0x000fe40000701670 */
[----:B------:R-:W-:Y:S02]  /*cd80*/  @P1 LOP3.LUT R218, R218, 0x80000, RZ, 0xfc, !PT ;  /* 0x00080000dada1812 */ /* 0x000fe400078efcff */
[----:B------:R-:W-:Y:S02]  /*cd90*/  FSEL R226, R5, -INF , !P0 ;  /* 0xff80000005e27808 */ /* 0x000fe40004000000 */
[----:B------:R-:W-:Y:S01]  /*cda0*/  ISETP.GT.AND P0, PT, R129, 0x8, !P1 ;  /* 0x000000088100780c */ /* 0x000fe20004f04270 */
[--C-:B--2---:R-:W-:Y:S01]  /*cdb0*/  IMAD.IADD R123, R123, 0x1, R0.reuse ;  /* 0x000000017b7b7824 */ /* 0x104fe200078e0200 */
[----:B------:R-:W-:Y:S02]  /*cdc0*/  ISETP.GE.AND P1, PT, R116, 0xa, PT ;  /* 0x0000000a7400780c */ /* 0x000fe40003f26270 */
[----:B------:R-:W-:Y:S02]  /*cdd0*/  ISETP.LT.OR P0, PT, R131, 0x9, P0 ;  /* 0x000000098300780c */ /* 0x000fe40000701670 */
[----:B------:R-:W-:Y:S02]  /*cde0*/  LOP3.LUT R218, R218, 0xfffbffff, RZ, 0xc0, !PT ;  /* 0xfffbffffdada7812 */ /* 0x000fe400078ec0ff */
[----:B------:R-:W-:Y:S02]  /*cdf0*/  FSEL R224, R8, -INF , !P0 ;  /* 0xff80000008e07808 */ /* 0x000fe40004000000 */
        /* <DEDUP_REMOVED lines=11> */
[----:B-1----:R-:W-:Y:S02]  /*ceb0*/  FSEL R132, R12, -INF , !P0 ;  /* 0xff8000000c847808 */ /* 0x002fe40004000000 */
        /* <DEDUP_REMOVED lines=128> */
.L_x_265:
[----:B------:R-:W-:Y:S04]  /*d6c0*/  MOV R0, c[0x0][0x32c] ;  /* 0x0000cb0000007a02 */ /* 0x000fe80000000f00 */
[----:B------:R-:W-:Y:S11]  /*d6d0*/  ISETP.NE.AND P0, PT, R0, 0x1, PT ;  /* 0x000000010000780c */ /* 0x000ff60003f05270 */
[----:B------:R-:W-:Y:S02]  /*d6e0*/  @!UPT UIADD3 URZ, URZ, URZ, URZ ;  /* 0x0000003f3f3ff290 */ /* 0x000fe4000fffe03f */
[----:B------:R-:W-:Y:S05]  /*d6f0*/  @P0 IMAD.HI.U32 R0, R16, c[0x0][0x330], RZ ;  /* 0x0000cc0010000a27 */ /* 0x000fea00078e00ff */
[----:B------:R-:W-:Y:S02]  /*d700*/  @P0 SHF.R.U32.HI R16, RZ, c[0x0][0x334], R0 ;  /* 0x0000cd00ff100a19 */ /* 0x000fe40000011600 */
.L_x_266:
[----:B------:R-:W-:Y:S05]  /*d710*/  BSYNC B0 ;  /* 0x0000000000007941 */ /* 0x000fea0003800000 */
.L_x_264:
[----:B------:R-:W-:Y:S05]  /*d720*/  IMAD R117, R16, c[0x0][0x32c], R117 ;  /* 0x0000cb0010757a24 */ /* 0x000fea00078e0275 */
[----:B------:R-:W-:Y:S02]  /*d730*/  IADD3 R0, R117, c[0x0][0x32c], RZ ;  /* 0x0000cb0075007a10 */ /* 0x000fe40007ffe0ff */
[----:B------:R-:W-:Y:S02]  /*d740*/  IMNMX R4, R4, R117, !PT ;  /* 0x0000007504047217 */ /* 0x000fe40007800200 */
[----:B------:R-:W-:Y:S02]  /*d750*/  IMNMX R123, R123, R0, PT ;  /* 0x000000007b7b7217 */ /* 0x000fe40003800200 */
.L_x_263:
[----:B------:R-:W-:Y:S02]  /*d760*/  LOP3.LUT P0, RZ, R218, 0x200000, RZ, 0xc0, !PT ;  /* 0x00200000daff7812 */ /* 0x000fe4000780c0ff */
        /* <DEDUP_REMOVED lines=545> */
.L_x_258:
[----:B------:R-:W1:Y:S01]  /*f980*/  SHFL.BFLY PT, R3, R220, 0x2, 0x1f ;  /* 0x0c401f00dc037f89 */ /* 0x000e6200000e0000 */
[----:B------:R-:W-:-:S02]  /*f990*/  MOV R4, RZ ;  /* 0x000000ff00047202 */ /* 0x000fc40000000f00 */
[----:B------:R-:W-:Y:S01]  /*f9a0*/  PLOP3.LUT P2, PT, PT, PT, PT, 0x8, 0x0 ;  /* 0x000000000000781c */ /* 0x000fe20003f4e170 */
[----:B------:R-:W2:Y:S01]  /*f9b0*/  SHFL.BFLY PT, R2, R219, 0x2, 0x1f ;  /* 0x0c401f00db027f89 */ /* 0x000ea200000e0000 */
[----:B-1----:R-:W-:Y:S01]  /*f9c0*/  FADD.FTZ R6, R3, R220 ;  /* 0x000000dc03067221 */ /* 0x002fe20000010000 */
[----:B------:R-:W-:Y:S01]  /*f9d0*/  MOV R3, RZ ;  /* 0x000000ff00037202 */ /* 0x000fe20000000f00 */
[----:B--2---:R-:W-:-:S03]  /*f9e0*/  FADD.FTZ R7, R2, R219 ;  /* 0x000000db02077221 */ /* 0x004fc60000010000 */
[----:B------:R-:W1:Y:S04]  /*f9f0*/  SHFL.BFLY PT, R5, R6, 0x1, 0x1f ;  /* 0x0c201f0006057f89 */ /* 0x000e6800000e0000 */
[----:B------:R-:W2:Y:S01]  /*fa00*/  SHFL.BFLY PT, R2, R7, 0x1, 0x1f ;  /* 0x0c201f0007027f89 */ /* 0x000ea200000e0000 */
[----:B-1----:R-:W-:Y:S02]  /*fa10*/  FADD.FTZ R5, R6, R5 ;  /* 0x0000000506057221 */ /* 0x002fe40000010000 */
[----:B--2---:R-:W-:-:S03]  /*fa20*/  FADD.FTZ R2, R2, R7 ;  /* 0x0000000702027221 */ /* 0x004fc60000010000 */
[----:B------:R-:W-:Y:S02]  /*fa30*/  FSETP.NE.FTZ.AND P1, PT, R5, RZ, PT ;  /* 0x000000ff0500720b */ /* 0x000fe40003f35000 */
[----:B------:R-:W-:-:S11]  /*fa40*/  FSETP.NE.FTZ.AND P0, PT, R2, RZ, PT ;  /* 0x000000ff0200720b */ /* 0x000fd60003f15000 */
[----:B------:R-:W1:Y:S01]  /*fa50*/  @P1 MUFU.RCP R4, R5 ;  /* 0x0000000500041308 */ /* 0x000e620000001000 */
[----:B------:R-:W-:Y:S02]  /*fa60*/  @P1 MOV R7, 0x3f317218 ;  /* 0x3f31721800071802 */ /* 0x000fe40000000f00 */
[----:B------:R-:W-:-:S03]  /*fa70*/  @P0 MOV R9, 0x3f317218 ;  /* 0x3f31721800090802 */ /* 0x000fc60000000f00 */
[----:B------:R-:W-:Y:S02]  /*fa80*/  @P1 FMUL.FTZ R7, R7, c[0x0][0x2d0] ;  /* 0x0000b40007071a20 */ /* 0x000fe40000410000 */
[----:B------:R-:W2:Y:S01]  /*fa90*/  @P1 MUFU.LG2 R5, R5 ;  /* 0x0000000500051308 */ /* 0x000ea20000000c00 */
[----:B------:R-:W-:-:S07]  /*faa0*/  @P0 FMUL.FTZ R9, R9, c[0x0][0x2d0] ;  /* 0x0000b40009090a20 */ /* 0x000fce0000410000 */
[----:B------:R-:W3:Y:S01]  /*fab0*/  @P0 MUFU.LG2 R6, R2 ;  /* 0x0000000200060308 */ /* 0x000ee20000000c00 */
[C---:B-1----:R-:W-:Y:S02]  /*fac0*/  FMUL.FTZ R112, R4.reuse, R112 ;  /* 0x0000007004707220 */ /* 0x042fe40000410000 */
[C---:B------:R-:W-:Y:S02]  /*fad0*/  FMUL.FTZ R113, R4.reuse, R113 ;  /* 0x0000007104717220 */ /* 0x040fe40000410000 */
[C---:B------:R-:W-:Y:S02]  /*fae0*/  FMUL.FTZ R108, R4.reuse, R108 ;  /* 0x0000006c046c7220 */ /* 0x040fe40000410000 */
[C---:B------:R-:W-:Y:S01]  /*faf0*/  FMUL.FTZ R109, R4.reuse, R109 ;  /* 0x0000006d046d7220 */ /* 0x040fe20000410000 */
[----:B------:R1:W4:Y:S01]  /*fb00*/  @P0 MUFU.RCP R3, R2 ;  /* 0x0000000200030308 */ /* 0x0003220000001000 */
[----:B--2---:R-:W-:Y:S02]  /*fb10*/  @P1 FMUL.FTZ R5, R5, 0.69314718246459960938 ;  /* 0x3f31721805051820 */ /* 0x004fe40000410000 */
[----:B------:R-:W-:-:S02]  /*fb20*/  FMUL.FTZ R68, R4, R68 ;  /* 0x0000004404447220 */ /* 0x000fc40000410000 */
[C---:B------:R-:W-:Y:S02]  /*fb30*/  FMUL.FTZ R69, R4.reuse, R69 ;  /* 0x0000004504457220 */ /* 0x040fe40000410000 */
[----:B------:R-:W-:Y:S02]  /*fb40*/  FMUL.FTZ R72, R4, R72 ;  /* 0x0000004804487220 */ /* 0x000fe40000410000 */
[----:B---3--:R-:W-:Y:S02]  /*fb50*/  @P0 FMUL.FTZ R6, R6, 0.69314718246459960938 ;  /* 0x3f31721806060820 */ /* 0x008fe40000410000 */
[C---:B------:R-:W-:Y:S02]  /*fb60*/  FMUL.FTZ R73, R4.reuse, R73 ;  /* 0x0000004904497220 */ /* 0x040fe40000410000 */
[C---:B------:R-:W-:Y:S02]  /*fb70*/  FMUL.FTZ R76, R4.reuse, R76 ;  /* 0x0000004c044c7220 */ /* 0x040fe40000410000 */
[C---:B------:R-:W-:Y:S01]  /*fb80*/  FMUL.FTZ R77, R4.reuse, R77 ;  /* 0x0000004d044d7220 */ /* 0x040fe20000410000 */
[----:B-1----:R-:W-:Y:S01]  /*fb90*/  MOV R2, 0xff800000 ;  /* 0xff80000000027802 */ /* 0x002fe20000000f00 */
        /* <DEDUP_REMOVED lines=21> */
[----:B------:R-:W-:Y:S01]  /*fcf0*/  FMUL.FTZ R65, R4, R65 ;  /* 0x0000004104417220 */ /* 0x000fe20000410000 */
[----:B------:R-:W-:Y:S01]  /*fd00*/  MOV R4, 0xff800000 ;  /* 0xff80000000047802 */ /* 0x000fe20000000f00 */
[C---:B----4-:R-:W-:Y:S02]  /*fd10*/  FMUL.FTZ R114, R3.reuse, R114 ;  /* 0x0000007203727220 */ /* 0x050fe40000410000 */
        /* <DEDUP_REMOVED lines=30> */
[----:B------:R-:W-:Y:S02]  /*ff00*/  FMUL.FTZ R3, R3, R67 ;  /* 0x0000004303037220 */ /* 0x000fe40000410000 */
[----:B------:R-:W-:-:S02]  /*ff10*/  @P1 FFMA.FTZ R2, R7, R0, R5 ;  /* 0x0000000007021223 */ /* 0x000fc40000010005 */
[----:B------:R-:W-:Y:S02]  /*ff20*/  @P0 FFMA.FTZ R4, R9, R12, R6 ;  /* 0x0000000c09040223 */ /* 0x000fe40000010006 */
.L_x_230:
[----:B------:R-:W-:Y:S05]  /*ff30*/  @P2 BRA `(.L_x_268) ;  /* 0x0000127000002947 */ /* 0x000fea0003800000 */
[----:B------:R-:W1:Y:S01]  /*ff40*/  S2R R0, SR_TID.X ;  /* 0x0000000000007919 */ /* 0x000e620000002100 */
[----:B------:R-:W-:Y:S02]  /*ff50*/  F2FP.PACK_AB R112, R113, R112 ;  /* 0x000000707170723e */ /* 0x000fe400000000ff */
[----:B------:R-:W-:Y:S01]  /*ff60*/  F2FP.PACK_AB R114, R115, R114 ;  /* 0x000000727372723e */ /* 0x000fe200000000ff */
[----:B------:R-:W-:Y:S01]  /*ff70*/  BAR.SYNC.DEFER_BLOCKING 0x1, 0x100 ;  /* 0x0044000000007b1d */ /* 0x000fe20000010000 */
[----:B------:R-:W-:Y:S02]  /*ff80*/  F2FP.PACK_AB R108, R109, R108 ;  /* 0x0000006c6d6c723e */ /* 0x000fe400000000ff */
        /* <DEDUP_REMOVED lines=9> */
[----:B-1----:R-:W-:Y:S02]  /*10020*/  SHF.R.S32.HI R5, RZ, 0x1f, R0 ;  /* 0x0000001fff057819 */ /* 0x002fe40000011400 */
[----:B------:R-:W-:Y:S02]  /*10030*/  F2FP.PACK_AB R84, R85, R84 ;  /* 0x000000545554723e */ /* 0x000fe400000000ff */
[----:B------:R-:W-:Y:S02]  /*10040*/  LEA.HI R6, R5, R0, RZ, 0x2 ;  /* 0x0000000005067211 */ /* 0x000fe400078f10ff */
[----:B------:R-:W-:Y:S02]  /*10050*/  F2FP.PACK_AB R86, R87, R86 ;  /* 0x000000565756723e */ /* 0x000fe400000000ff */
[--C-:B------:R-:W-:Y:S02]  /*10060*/  SHF.R.S32.HI R8, RZ, 0x2, R6.reuse ;  /* 0x00000002ff087819 */ /* 0x100fe40000011406 */
[----:B------:R-:W-:-:S02]  /*10070*/  SHF.R.S32.HI R7, RZ, 0x1f, R6 ;  /* 0x0000001fff077819 */ /* 0x000fc40000011406 */
[----:B------:R-:W-:Y:S02]  /*10080*/  LOP3.LUT R9, R6, 0xfffffffc, RZ, 0xc0, !PT ;  /* 0xfffffffc06097812 */ /* 0x000fe400078ec0ff */
[----:B------:R-:W-:Y:S02]  /*10090*/  LEA.HI R7, R7, R8, RZ, 0x3 ;  /* 0x0000000807077211 */ /* 0x000fe400078f18ff */
[----:B------:R-:W-:Y:S01]  /*100a0*/  F2FP.PACK_AB R88, R89, R88 ;  /* 0x000000585958723e */ /* 0x000fe200000000ff */
[----:B------:R-:W-:Y:S01]  /*100b0*/  IMAD.IADD R9, R0, 0x1, -R9 ;  /* 0x0000000100097824 */ /* 0x000fe200078e0a09 */
[----:B------:R-:W-:Y:S02]  /*100c0*/  LOP3.LUT R7, R7, 0xfffffff8, RZ, 0xc0, !PT ;  /* 0xfffffff807077812 */ /* 0x000fe400078ec0ff */
[----:B------:R-:W-:Y:S02]  /*100d0*/  F2FP.PACK_AB R90, R91, R90 ;  /* 0x0000005a5b5a723e */ /* 0x000fe400000000ff */
[----:B------:R-:W-:Y:S01]  /*100e0*/  F2FP.PACK_AB R92, R93, R92 ;  /* 0x0000005c5d5c723e */ /* 0x000fe200000000ff */
[----:B------:R-:W-:Y:S01]  /*100f0*/  IMAD.IADD R8, R8, 0x1, -R7 ;  /* 0x0000000108087824 */ /* 0x000fe200078e0a07 */
[----:B------:R-:W-:-:S02]  /*10100*/  LEA.HI R7, R5, R0, RZ, 0x5 ;  /* 0x0000000005077211 */ /* 0x000fc400078f28ff */
[----:B------:R-:W-:Y:S01]  /*10110*/  F2FP.PACK_AB R94, R95, R94 ;  /* 0x0000005e5f5e723e */ /* 0x000fe200000000ff */
[C---:B------:R-:W-:Y:S01]  /*10120*/  IMAD.SHL.U32 R10, R8.reuse, 0x40, RZ ;  /* 0x00000040080a7824 */ /* 0x040fe200078e00ff */
[----:B------:R-:W-:Y:S02]  /*10130*/  SHF.R.S32.HI R6, RZ, 0x5, R7 ;  /* 0x00000005ff067819 */ /* 0x000fe40000011407 */
[----:B------:R-:W-:Y:S02]  /*10140*/  LOP3.LUT R12, R8, 0x1, RZ, 0xc0, !PT ;  /* 0x00000001080c7812 */ /* 0x000fe400078ec0ff */
[----:B------:R-:W-:Y:S01]  /*10150*/  LOP3.LUT R10, R10, 0x1c0, RZ, 0xc0, !PT ;  /* 0x000001c00a0a7812 */ /* 0x000fe200078ec0ff */
[----:B------:R-:W-:Y:S01]  /*10160*/  IMAD R11, R6, 0x200, R9 ;  /* 0x00000200060b7824 */ /* 0x000fe200078e0209 */
[----:B------:R-:W-:Y:S02]  /*10170*/  ISETP.NE.U32.AND P0, PT, R12, 0x1, PT ;  /* 0x000000010c00780c */ /* 0x000fe40003f05070 */
[----:B------:R-:W-:-:S02]  /*10180*/  LEA.HI R10, R10, R10, RZ, 0x1d ;  /* 0x0000000a0a0a7211 */ /* 0x000fc400078fe8ff */
[----:B------:R-:W-:Y:S01]  /*10190*/  R2P PR, R8, 0x6 ;  /* 0x0000000608007804 */ /* 0x000fe20000000000 */
[----:B------:R-:W-:Y:S01]  /*101a0*/  IMAD.MOV.U32 R8, RZ, RZ, 0x20 ;  /* 0x00000020ff087424 */ /* 0x000fe200078e00ff */
[----:B------:R-:W-:Y:S01]  /*101b0*/  F2FP.PACK_AB R96, R97, R96 ;  /* 0x000000606160723e */ /* 0x000fe200000000ff */
[----:B------:R-:W-:Y:S01]  /*101c0*/  IMAD.U32 R10, R11, 0x2, R10 ;  /* 0x000000020b0a7824 */ /* 0x000fe200078e000a */
[----:B------:R-:W-:Y:S02]  /*101d0*/  F2FP.PACK_AB R98, R99, R98 ;  /* 0x000000626362723e */ /* 0x000fe400000000ff */
[----:B------:R-:W-:Y:S01]  /*101e0*/  SEL R8, R8, 0xffffffe0, !P1 ;  /* 0xffffffe008087807 */ /* 0x000fe20004800000 */
[----:B------:R-:W-:Y:S01]  /*101f0*/  IMAD.SHL.U32 R11, R10, 0x2, RZ ;  /* 0x000000020a0b7824 */ /* 0x000fe200078e00ff */
[----:B------:R-:W-:Y:S02]  /*10200*/  F2FP.PACK_AB R100, R101, R100 ;  /* 0x000000646564723e */ /* 0x000fe400000000ff */
[----:B------:R-:W-:Y:S01]  /*10210*/  F2FP.PACK_AB R102, R103, R102 ;  /* 0x000000666766723e */ /* 0x000fe200000000ff */
[C---:B------:R-:W-:Y:S01]  /*10220*/  IMAD.IADD R15, R11.reuse, 0x1, R8 ;  /* 0x000000010b0f7824 */ /* 0x040fe200078e0208 */
[C---:B------:R-:W-:Y:S01]  /*10230*/  IADD3 R10, R11.reuse, 0x80, RZ ;  /* 0x000000800b0a7810 */ /* 0x040fe20007ffe0ff */
[----:B------:R-:W-:Y:S01]  /*10240*/  STS [R11+0x80], R112 ;  /* 0x000080700b007388 */ /* 0x000fe20000000800 */
[----:B------:R-:W-:-:S02]  /*10250*/  IADD3 R13, R11, 0x70, RZ ;  /* 0x000000700b0d7810 */ /* 0x000fc40007ffe0ff */
[----:B------:R-:W-:Y:S01]  /*10260*/  @P0 IADD3 R13, R10, 0x10, RZ ;  /* 0x000000100a0d0810 */ /* 0x000fe20007ffe0ff */
[----:B------:R-:W-:Y:S01]  /*10270*/  IMAD.MOV.U32 R10, RZ, RZ, 0x40 ;  /* 0x00000040ff0a7424 */ /* 0x000fe200078e00ff */
[----:B------:R-:W-:Y:S01]  /*10280*/  STS [R11+0x480], R114 ;  /* 0x000480720b007388 */ /* 0x000fe20000000800 */
[----:B------:R-:W-:Y:S02]  /*10290*/  F2FP.PACK_AB R104, R105, R104 ;  /* 0x000000686968723e */ /* 0x000fe400000000ff */
[--C-:B------:R-:W-:Y:S01]  /*102a0*/  IMAD.IADD R17, R8, 0x1, R13.reuse ;  /* 0x0000000108117824 */ /* 0x100fe200078e020d */
[----:B------:R-:W-:Y:S01]  /*102b0*/  SEL R10, R10, 0xffffffc0, !P2 ;  /* 0xffffffc00a0a7807 */ /* 0x000fe20005000000 */
[----:B------:R-:W-:Y:S01]  /*102c0*/  STS [R13], R108 ;  /* 0x0000006c0d007388 */ /* 0x000fe20000000800 */
[----:B------:R-:W-:Y:S02]  /*102d0*/  F2FP.PACK_AB R106, R107, R106 ;  /* 0x0000006a6b6a723e */ /* 0x000fe400000000ff */
        /* <DEDUP_REMOVED lines=8> */
[----:B------:R-:W-:-:S02]  /*10360*/  F2FP.PACK_AB R56, R57, R56 ;  /* 0x000000383938723e */ /* 0x000fc400000000ff */
[----:B------:R-:W-:Y:S01]  /*10370*/  STS [R15+0x480], R70 ;  /* 0x000480460f007388 */ /* 0x000fe20000000800 */
[----:B------:R-:W-:Y:S02]  /*10380*/  F2FP.PACK_AB R58, R59, R58 ;  /* 0x0000003a3b3a723e */ /* 0x000fe400000000ff */
        /* <DEDUP_REMOVED lines=28> */
[----:B------:R1:W-:Y:S01]  /*10550*/  STS [R19+0x4480], R54 ;  /* 0x0044803613007388 */ /* 0x0003e20000000800 */
[----:B---3--:R-:W-:-:S03]  /*10560*/  IMAD.WIDE R12, R210, R11, c[0x0][0x500] ;  /* 0x00014000d20c7625 */ /* 0x008fc600078e020b */
[----:B------:R3:W-:Y:S04]  /*10570*/  STS [R21+0x4000], R56 ;  /* 0x0040003815007388 */ /* 0x0007e80000000800 */
        /* <DEDUP_REMOVED lines=8> */
[----:B----4-:R-:W4:Y:S04]  /*10600*/  @P0 LDG.E R15, [R12.64] ;  /* 0x0000000a0c0f0981 */ /* 0x010f28000c1e1900 */
[----:B------:R3:W5:Y:S01]  /*10610*/  @P1 LDG.E R8, [R10.64] ;  /* 0x0000000a0a081981 */ /* 0x000762000c1e1900 */
[----:B-1----:R-:W-:Y:S02]  /*10620*/  CS2R R18, SRZ ;  /* 0x0000000000127805 */ /* 0x002fe4000001ff00 */
[--C-:B----4-:R-:W-:Y:S01]  /*10630*/  @P0 SHF.R.S32.HI R19, RZ, 0x1f, R15.reuse ;  /* 0x0000001fff130819 */ /* 0x110fe2000001140f */
[----:B------:R-:W-:Y:S01]  /*10640*/  @P0 IMAD.MOV.U32 R18, RZ, RZ, R15 ;  /* 0x000000ffff120224 */ /* 0x000fe200078e000f */
[----:B------:R-:W-:Y:S05]  /*10650*/  @P1 BRA `(.L_x_269) ;  /* 0x0000004000001947 */ /* 0x000fea0003800000 */
[----:B---3--:R-:W-:Y:S05]  /*10660*/  @!P0 BRA `(.L_x_269) ;  /* 0x0000003000008947 */ /* 0x008fea0003800000 */
[----:B-----5:R-:W3:Y:S04]  /*10670*/  LDG.E R8, [R12.64] ;  /* 0x0000000a0c087981 */ /* 0x020ee8000c1e1900 */
[----:B------:R-:W3:Y:S02]  /*10680*/  LDG.E R3, [R12.64+0x4] ;  /* 0x0000040a0c037981 */ /* 0x000ee4000c1e1900 */
[----:B---3--:R-:W-:-:S02]  /*10690*/  IADD3 R8, -R8, R3, RZ ;  /* 0x0000000308087210 */ /* 0x008fc40007ffe1ff */
.L_x_269:
[----:B---3--:R-:W1:Y:S01]  /*106a0*/  S2R R10, SR_CTAID.Y ;  /* 0x00000000000a7919 */ /* 0x008e620000002600 */
[----:B------:R-:W-:Y:S01]  /*106b0*/  LOP3.LUT R3, R7, 0xffffffe0, RZ, 0xc0, !PT ;  /* 0xffffffe007037812 */ /* 0x000fe200078ec0ff */
[----:B------:R-:W-:Y:S01]  /*106c0*/  IMAD.MOV.U32 R13, RZ, RZ, c[0x0][0x4e8] ;  /* 0x00013a00ff0d7624 */ /* 0x000fe200078e00ff */
[----:B------:R-:W-:Y:S01]  /*106d0*/  SHF.R.S32.HI R7, RZ, 0x1f, R6 ;  /* 0x0000001fff077819 */ /* 0x000fe20000011406 */
[----:B------:R-:W3:Y:S01]  /*106e0*/  S2R R40, SR_CTAID.X ;  /* 0x0000000000287919 */ /* 0x000ee20000002500 */
[----:B------:R-:W-:Y:S01]  /*106f0*/  MOV R16, R18 ;  /* 0x0000001200107202 */ /* 0x000fe20000000f00 */
[----:B------:R-:W-:Y:S01]  /*10700*/  IMAD.IADD R12, R0, 0x1, -R3 ;  /* 0x00000001000c7824 */ /* 0x000fe200078e0a03 */
[----:B------:R-:W-:Y:S01]  /*10710*/  LEA.HI R7, R7, R6, RZ, 0x3 ;  /* 0x0000000607077211 */ /* 0x000fe200078f18ff */
[----:B------:R-:W-:Y:S01]  /*10720*/  IMAD.MOV.U32 R17, RZ, RZ, R19 ;  /* 0x000000ffff117224 */ /* 0x000fe200078e0013 */
[----:B------:R-:W-:Y:S01]  /*10730*/  LEA.HI R3, R9, R9, RZ, 0x1 ;  /* 0x0000000909037211 */ /* 0x000fe200078f08ff */
[----:B------:R-:W-:Y:S01]  /*10740*/  IMAD R15, R19, c[0x0][0x3a0], RZ ;  /* 0x0000e800130f7a24 */ /* 0x000fe200078e02ff */
[----:B------:R-:W-:Y:S01]  /*10750*/  SHF.R.S32.HI R11, RZ, 0x1f, R12 ;  /* 0x0000001fff0b7819 */ /* 0x000fe2000001140c */
[----:B------:R-:W-:Y:S01]  /*10760*/  BSSY B0, `(.L_x_270) ;  /* 0x0000074000007945 */ /* 0x000fe20003800000 */
[----:B------:R-:W-:Y:S01]  /*10770*/  LOP3.LUT R7, R7, 0xffffff8, RZ, 0xc0, !PT ;  /* 0x0ffffff807077812 */ /* 0x000fe200078ec0ff */
[C---:B------:R-:W-:Y:S01]  /*10780*/  IMAD R15, R18.reuse, c[0x0][0x3a4], R15 ;  /* 0x0000e900120f7a24 */ /* 0x040fe200078e020f */
[----:B------:R-:W-:Y:S01]  /*10790*/  LEA.HI R11, R11, R12, RZ, 0x2 ;  /* 0x0000000c0b0b7211 */ /* 0x000fe200078f10ff */
[----:B------:R-:W-:Y:S01]  /*107a0*/  IMAD.WIDE.U32 R18, R18, c[0x0][0x3a0], RZ ;  /* 0x0000e80012127a25 */ /* 0x000fe200078e00ff */
[----:B------:R-:W-:-:S02]  /*107b0*/  IADD3 R7, R6, -R7, RZ ;  /* 0x8000000706077210 */ /* 0x000fc40007ffe0ff */
[----:B------:R-:W-:Y:S02]  /*107c0*/  LOP3.LUT R6, R3, 0x1ffffffe, RZ, 0xc0, !PT ;  /* 0x1ffffffe03067812 */ /* 0x000fe400078ec0ff */
[----:B------:R-:W-:Y:S02]  /*107d0*/  SHF.R.S32.HI R14, RZ, 0x2, R11 ;  /* 0x00000002ff0e7819 */ /* 0x000fe4000001140b */
[----:B------:R-:W-:Y:S01]  /*107e0*/  ISETP.NE.AND P1, PT, R13, 0x1, PT ;  /* 0x000000010d00780c */ /* 0x000fe20003f25270 */
[----:B-1----:R-:W-:Y:S01]  /*107f0*/  IMAD.WIDE.U32 R16, R10, c[0x0][0x490], R16 ;  /* 0x000124000a107a25 */ /* 0x002fe200078e0010 */
[----:B------:R-:W-:Y:S02]  /*10800*/  SHF.R.S32.HI R13, RZ, 0x1f, R10 ;  /* 0x0000001fff0d7819 */ /* 0x000fe4000001140a */
[----:B------:R-:W-:Y:S01]  /*10810*/  LOP3.LUT P2, RZ, R12, 0x3, RZ, 0xc0, !PT ;  /* 0x000000030cff7812 */ /* 0x000fe2000784c0ff */
[----:B------:R-:W-:Y:S01]  /*10820*/  IMAD.IADD R12, R9, 0x1, -R6 ;  /* 0x00000001090c7824 */ /* 0x000fe200078e0a06 */
[-C--:B------:R-:W-:Y:S01]  /*10830*/  LEA.HI R11, R5, R0.reuse, RZ, 0x3 ;  /* 0x00000000050b7211 */ /* 0x080fe200078f18ff */
[----:B------:R-:W-:Y:S01]  /*10840*/  IMAD R3, R7, 0x10, R14 ;  /* 0x0000001007037824 */ /* 0x000fe200078e020e */
[----:B------:R-:W-:Y:S01]  /*10850*/  LEA.HI R6, R5, R0, RZ, 0x6 ;  /* 0x0000000005067211 */ /* 0x000fe200078f30ff */
[----:B------:R-:W-:Y:S01]  /*10860*/  IMAD R5, R13, c[0x0][0x490], RZ ;  /* 0x000124000d057a24 */ /* 0x000fe200078e02ff */
[----:B------:R-:W-:Y:S01]  /*10870*/  LOP3.LUT R9, R11, 0xfffffff8, RZ, 0xc0, !PT ;  /* 0xfffffff80b097812 */ /* 0x000fe200078ec0ff */
[----:B------:R-:W-:Y:S01]  /*10880*/  IMAD R7, R12, 0x8, R3 ;  /* 0x000000080c077824 */ /* 0x000fe200078e0203 */
[----:B------:R-:W-:Y:S01]  /*10890*/  IADD3 R19, R19, R15, RZ ;  /* 0x0000000f13137210 */ /* 0x000fe20007ffe0ff */
[----:B------:R-:W-:Y:S01]  /*108a0*/  IMAD R5, R10, c[0x0][0x494], R5 ;  /* 0x000125000a057a24 */ /* 0x000fe200078e0205 */
[----:B------:R-:W-:Y:S01]  /*108b0*/  SHF.R.S32.HI R15, RZ, 0x1f, R210 ;  /* 0x0000001fff0f7819 */ /* 0x000fe200000114d2 */
[----:B---3--:R-:W-:Y:S01]  /*108c0*/  IMAD R7, R40, 0x80, R7 ;  /* 0x0000008028077824 */ /* 0x008fe200078e0207 */
[----:B------:R-:W-:Y:S01]  /*108d0*/  SEL R14, R210, RZ, !P0 ;  /* 0x000000ffd20e7207 */ /* 0x000fe20004000000 */
[----:B------:R-:W-:Y:S01]  /*108e0*/  IMAD.IADD R0, R0, 0x1, -R9 ;  /* 0x0000000100007824 */ /* 0x000fe200078e0a09 */
[----:B------:R-:W-:Y:S01]  /*108f0*/  IADD3 R17, R17, R5, RZ ;  /* 0x0000000511117210 */ /* 0x000fe20007ffe0ff */
[----:B------:R-:W-:Y:S01]  /*10900*/  @P1 IMAD.HI.U32 R5, R7, c[0x0][0x4ec], RZ ;  /* 0x00013b0007051a27 */ /* 0x000fe200078e00ff */
[----:B------:R-:W-:-:S03]  /*10910*/  SEL R15, R15, RZ, !P0 ;  /* 0x000000ff0f0f7207 */ /* 0x000fc60004000000 */
[----:B------:R-:W-:Y:S01]  /*10920*/  IMAD.MOV.U32 R9, RZ, RZ, R7 ;  /* 0x000000ffff097224 */ /* 0x000fe200078e0007 */
[----:B------:R-:W-:Y:S01]  /*10930*/  @P1 SHF.R.U32.HI R9, RZ, c[0x0][0x4f0], R5 ;  /* 0x00013c00ff091a19 */ /* 0x000fe20000011605 */
[----:B------:R-:W-:Y:S01]  /*10940*/  IMAD R13, R13, c[0x0][0x3e8], RZ ;  /* 0x0000fa000d0d7a24 */ /* 0x000fe200078e02ff */
[----:B------:R-:W-:Y:S01]  /*10950*/  SHF.R.S32.HI R5, RZ, 0x3, R11 ;  /* 0x00000003ff057819 */ /* 0x000fe2000001140b */
[----:B------:R-:W-:Y:S01]  /*10960*/  IMAD.WIDE.U32 R18, R10, c[0x0][0x3e8], R18 ;  /* 0x0000fa000a127a25 */ /* 0x000fe200078e0012 */
[----:B------:R-:W-:-:S03]  /*10970*/  SHF.R.S32.HI R20, RZ, 0x1f, R9 ;  /* 0x0000001fff147819 */ /* 0x000fc60000011409 */
[----:B------:R-:W-:Y:S02]  /*10980*/  IMAD R13, R10, c[0x0][0x3ec], R13 ;  /* 0x0000fb000a0d7a24 */ /* 0x000fe400078e020d */
[----:B------:R-:W-:Y:S02]  /*10990*/  IMAD.MOV R10, RZ, RZ, -R9 ;  /* 0x000000ffff0a7224 */ /* 0x000fe400078e0a09 */
[----:B------:R-:W-:Y:S02]  /*109a0*/  IMAD R11, R15, c[0x0][0x498], RZ ;  /* 0x000126000f0b7a24 */ /* 0x000fe400078e02ff */
[----:B------:R-:W-:-:S04]  /*109b0*/  IMAD.WIDE.U32 R16, R14, c[0x0][0x498], R16 ;  /* 0x000126000e107a25 */ /* 0x000fc800078e0010 */
[----:B------:R-:W-:Y:S01]  /*109c0*/  IMAD R10, R10, c[0x0][0x4e8], R7 ;  /* 0x00013a000a0a7a24 */ /* 0x000fe200078e0207 */
[----:B------:R-:W-:Y:S01]  /*109d0*/  IADD3 R16, P0, R9, R16, RZ ;  /* 0x0000001009107210 */ /* 0x000fe20007f1e0ff */
[----:B------:R-:W-:Y:S01]  /*109e0*/  IMAD.IADD R19, R19, 0x1, R13 ;  /* 0x0000000113137824 */ /* 0x000fe200078e020d */
[----:B------:R-:W-:Y:S01]  /*109f0*/  LEA R13, R0, R5, 0x5 ;  /* 0x00000005000d7211 */ /* 0x000fe200078e28ff */
[----:B------:R-:W-:Y:S01]  /*10a00*/  IMAD R7, R14, c[0x0][0x49c], R11 ;  /* 0x000127000e077a24 */ /* 0x000fe200078e020b */
[----:B------:R-:W-:Y:S01]  /*10a10*/  SHF.R.S32.HI R11, RZ, 0x1f, R10 ;  /* 0x0000001fff0b7819 */ /* 0x000fe2000001140a */
[----:B------:R-:W-:Y:S02]  /*10a20*/  IMAD.SHL.U32 R0, R0, 0x8, RZ ;  /* 0x0000000800007824 */ /* 0x000fe400078e00ff */
[----:B------:R-:W-:Y:S01]  /*10a30*/  IMAD R13, R40, 0x80, R13 ;  /* 0x00000080280d7824 */ /* 0x000fe200078e020d */
[----:B------:R-:W-:Y:S01]  /*10a40*/  IADD3.X R17, R20, R17, R7, P0, !PT ;  /* 0x0000001114117210 */ /* 0x000fe200007fe407 */
[----:B------:R-:W-:Y:S01]  /*10a50*/  IMAD R11, R11, c[0x0][0x488], RZ ;  /* 0x000122000b0b7a24 */ /* 0x000fe200078e02ff */
[----:B------:R-:W-:Y:S01]  /*10a60*/  IADD3 R36, R0, 0x40, RZ ;  /* 0x0000004000247810 */ /* 0x000fe20007ffe0ff */
[----:B------:R-:W-:Y:S01]  /*10a70*/  @P1 IMAD.HI.U32 R12, R13, c[0x0][0x4ec], RZ ;  /* 0x00013b000d0c1a27 */ /* 0x000fe200078e00ff */
[----:B------:R-:W-:-:S03]  /*10a80*/  MOV R9, R13 ;  /* 0x0000000d00097202 */ /* 0x000fc60000000f00 */
[----:B------:R-:W-:Y:S01]  /*10a90*/  IMAD.WIDE.U32 R16, R10, c[0x0][0x488], R16 ;  /* 0x000122000a107a25 */ /* 0x000fe200078e0010 */
[----:B------:R-:W-:-:S03]  /*10aa0*/  @P1 SHF.R.U32.HI R9, RZ, c[0x0][0x4f0], R12 ;  /* 0x00013c00ff091a19 */ /* 0x000fc6000001160c */
[----:B------:R-:W-:Y:S01]  /*10ab0*/  IMAD R11, R10, c[0x0][0x48c], R11 ;  /* 0x000123000a0b7a24 */ /* 0x000fe200078e020b */
[----:B------:R-:W-:Y:S01]  /*10ac0*/  LEA R12, P0, R16, c[0x0][0x450], 0x2 ;  /* 0x00011400100c7a11 */ /* 0x000fe200078010ff */
[----:B------:R-:W-:Y:S02]  /*10ad0*/  IMAD.SHL.U32 R7, R5, 0x40, RZ ;  /* 0x0000004005077824 */ /* 0x000fe400078e00ff */
[----:B------:R-:W-:Y:S01]  /*10ae0*/  IMAD R15, R15, c[0x0][0x3f0], RZ ;  /* 0x0000fc000f0f7a24 */ /* 0x000fe200078e02ff */
[----:B------:R-:W-:Y:S01]  /*10af0*/  IADD3 R11, R17, R11, RZ ;  /* 0x0000000b110b7210 */ /* 0x000fe20007ffe0ff */
[----:B------:R-:W-:Y:S01]  /*10b00*/  SHFL.IDX PT, R42, R12, RZ, 0x1c1f ;  /* 0x001c1fff0c2a7589 */ /* 0x000fe200000e0000 */
[----:B------:R-:W-:Y:S01]  /*10b10*/  LOP3.LUT R7, R7, 0x1c0, RZ, 0xc0, !PT ;  /* 0x000001c007077812 */ /* 0x000fe200078ec0ff */
[----:B------:R-:W-:Y:S01]  /*10b20*/  IMAD R17, R14, c[0x0][0x3f4], R15 ;  /* 0x0000fd000e117a24 */ /* 0x000fe200078e020f */
[----:B------:R-:W-:Y:S01]  /*10b30*/  LEA.HI.X R11, R16, c[0x0][0x454], R11, 0x2, P0 ;  /* 0x00011500100b7a11 */ /* 0x000fe200000f140b */
[----:B------:R-:W-:Y:S01]  /*10b40*/  SHFL.IDX PT, R34, R12, 0x1, 0x1c1f ;  /* 0x003c1f000c227f89 */ /* 0x000fe200000e0000 */
[----:B------:R-:W-:Y:S01]  /*10b50*/  LOP3.LUT R10, R7, 0x38, R0, 0xf8, !PT ;  /* 0x00000038070a7812 */ /* 0x000fe200078ef800 */
[----:B------:R-:W-:Y:S01]  /*10b60*/  IMAD.WIDE.U32 R14, R14, c[0x0][0x3f0], R18 ;  /* 0x0000fc000e0e7a25 */ /* 0x000fe200078e0012 */
[----:B------:R-:W-:Y:S01]  /*10b70*/  SHF.R.U32.HI R7, RZ, 0x3, R7 ;  /* 0x00000003ff077819 */ /* 0x000fe20000011607 */
[----:B------:R-:W1:Y:S01]  /*10b80*/  SHFL.IDX PT, R43, R11, RZ, 0x1c1f ;  /* 0x001c1fff0b2b7589 */ /* 0x000e6200000e0000 */
[----:B------:R-:W-:Y:S01]  /*10b90*/  LEA R16, R40, R3, 0x7 ;  /* 0x0000000328107211 */ /* 0x000fe200078e38ff */
[--C-:B------:R-:W-:Y:S01]  /*10ba0*/  IMAD.MOV R32, RZ, RZ, -R9.reuse ;  /* 0x000000ffff207224 */ /* 0x100fe200078e0a09 */
[----:B------:R-:W-:Y:S01]  /*10bb0*/  LOP3.LUT R7, R10, R7, RZ, 0x3c, !PT ;  /* 0x000000070a077212 */ /* 0x000fe200078e3cff */
[----:B------:R-:W3:Y:S01]  /*10bc0*/  SHFL.IDX PT, R35, R11, 0x1, 0x1c1f ;  /* 0x003c1f000b237f89 */ /* 0x000ee200000e0000 */
[----:B------:R-:W-:Y:S01]  /*10bd0*/  SHF.R.S32.HI R10, RZ, 0x1f, R9 ;  /* 0x0000001fff0a7819 */ /* 0x000fe20000011409 */
[----:B-----5:R-:W-:Y:S01]  /*10be0*/  IMAD R3, R8, c[0x0][0x4e8], RZ ;  /* 0x00013a0008037a24 */ /* 0x020fe200078e02ff */
[----:B------:R-:W-:Y:S01]  /*10bf0*/  IADD3 R8, R16, 0x8, RZ ;  /* 0x0000000810087810 */ /* 0x000fe20007ffe0ff */
[----:B------:R-:W-:Y:S01]  /*10c00*/  IMAD.IADD R15, R15, 0x1, R17 ;  /* 0x000000010f0f7824 */ /* 0x000fe200078e0211 */
[----:B------:R-:W-:Y:S01]  /*10c10*/  LEA R40, R40, R5, 0x7 ;  /* 0x0000000528287211 */ /* 0x000fe200078e38ff */
[----:B------:R-:W-:Y:S01]  /*10c20*/  IMAD R32, R32, c[0x0][0x4e8], R13 ;  /* 0x00013a0020207a24 */ /* 0x000fe200078e020d */
[-C--:B------:R-:W-:Y:S01]  /*10c30*/  ISETP.GE.OR P0, PT, R16, R3.reuse, P2 ;  /* 0x000000031000720c */ /* 0x080fe20001706670 */
[----:B------:R-:W-:Y:S01]  /*10c40*/  IMAD R10, R10, c[0x0][0x3e0], RZ ;  /* 0x0000f8000a0a7a24 */ /* 0x000fe200078e02ff */
[----:B------:R-:W-:Y:S01]  /*10c50*/  ISETP.GE.OR P2, PT, R8, R3, P2 ;  /* 0x000000030800720c */ /* 0x000fe20001746670 */
[----:B------:R-:W-:-:S02]  /*10c60*/  IMAD.SHL.U32 R6, R6, 0x8, RZ ;  /* 0x0000000806067824 */ /* 0x000fc400078e00ff */
[C---:B------:R-:W-:Y:S02]  /*10c70*/  IMAD R10, R9.reuse, c[0x0][0x3e4], R10 ;  /* 0x0000f900090a7a24 */ /* 0x040fe400078e020a */
[----:B------:R-:W-:Y:S01]  /*10c80*/  IMAD.WIDE.U32 R14, R9, c[0x0][0x3e0], R14 ;  /* 0x0000f800090e7a25 */ /* 0x000fe200078e000e */
[----:B------:R-:W-:Y:S02]  /*10c90*/  SHF.R.S32.HI R9, RZ, 0x1f, R32 ;  /* 0x0000001fff097819 */ /* 0x000fe40000011420 */
[----:B------:R-:W-:Y:S01]  /*10ca0*/  LOP3.LUT R7, R7, 0x7ffffe00, R6, 0xf8, !PT ;  /* 0x7ffffe0007077812 */ /* 0x000fe200078ef806 */
[----:B------:R-:W-:Y:S02]  /*10cb0*/  IMAD.IADD R15, R15, 0x1, R10 ;  /* 0x000000010f0f7824 */ /* 0x000fe400078e020a */
[----:B------:R-:W-:Y:S01]  /*10cc0*/  IMAD R9, R9, c[0x0][0x3d8], RZ ;  /* 0x0000f60009097a24 */ /* 0x000fe200078e02ff */
[----:B------:R-:W-:Y:S01]  /*10cd0*/  SHF.L.U32 R41, R7, 0x1, RZ ;  /* 0x0000000107297819 */ /* 0x000fe200000006ff */
[----:B-1----:R1:W-:Y:S02]  /*10ce0*/  @!P0 ST.E [R42.64], R2 ;  /* 0x000000022a008985 */ /* 0x0023e4000c10190a */
[----:B------:R-:W-:-:S02]  /*10cf0*/  IMAD R6, R32, c[0x0][0x3dc], R9 ;  /* 0x0000f70020067a24 */ /* 0x000fc400078e0209 */
[----:B------:R-:W-:Y:S01]  /*10d00*/  IMAD.WIDE.U32 R32, R32, c[0x0][0x3d8], R14 ;  /* 0x0000f60020207a25 */ /* 0x000fe200078e000e */
[----:B---3--:R1:W-:Y:S03]  /*10d10*/  @!P2 ST.E [R34.64], R4 ;  /* 0x000000042200a985 */ /* 0x0083e6000c10190a */
[----:B------:R-:W-:Y:S01]  /*10d20*/  IMAD.IADD R6, R33, 0x1, R6 ;  /* 0x0000000121067824 */ /* 0x000fe200078e0206 */
[----:B------:R1:W3:Y:S01]  /*10d30*/  LDS.128 R28, [R41+0x1080] ;  /* 0x00108000291c7984 */ /* 0x0002e20000000c00 */
[----:B------:R-:W-:-:S03]  /*10d40*/  LEA R38, P0, R32, c[0x0][0x380], 0x1 ;  /* 0x0000e00020267a11 */ /* 0x000fc600078008ff */
[----:B------:R1:W4:Y:S01]  /*10d50*/  LDS.128 R24, [R41+0x2080] ;  /* 0x0020800029187984 */ /* 0x0003220000000c00 */
[----:B------:R-:W-:Y:S02]  /*10d60*/  LEA.HI.X R37, R32, c[0x0][0x384], R6, 0x1, P0 ;  /* 0x0000e10020257a11 */ /* 0x000fe400000f0c06 */
[----:B------:R-:W-:Y:S01]  /*10d70*/  ISETP.GE.AND P0, PT, R40, R3, PT ;  /* 0x000000032800720c */ /* 0x000fe20003f06270 */
[----:B------:R1:W2:Y:S04]  /*10d80*/  LDS.128 R20, [R41+0x3080] ;  /* 0x0030800029147984 */ /* 0x0002a80000000c00 */
        /* <DEDUP_REMOVED lines=17> */
.L_x_271:
[----:B------:R-:W-:Y:S05]  /*10ea0*/  BSYNC B0 ;  /* 0x0000000000007941 */ /* 0x000fea0003800000 */
.L_x_270:
        /* <DEDUP_REMOVED lines=15> */
.L_x_273:
[----:B------:R-:W-:Y:S05]  /*10fa0*/  BSYNC B0 ;  /* 0x0000000000007941 */ /* 0x000fea0003800000 */
.L_x_272:
[----:B------:R-:W-:Y:S01]  /*10fb0*/  IADD3 R2, R40, 0x40, RZ ;  /* 0x0000004028027810 */ /* 0x000fe20007ffe0ff */
[----:B---34-:R3:W4:Y:S01]  /*10fc0*/  SHFL.IDX PT, R7, R37, 0x2, 0x181f ;  /* 0x00581f0025077f89 */ /* 0x01872200000e0000 */
[----:B------:R-:W-:Y:S02]  /*10fd0*/  BSSY B0, `(.L_x_274) ;  /* 0x000000d000007945 */ /* 0x000fe40003800000 */
[----:B------:R-:W-:Y:S01]  /*10fe0*/  ISETP.GE.AND P0, PT, R2, R3, PT ;  /* 0x000000030200720c */ /* 0x000fe20003f06270 */
[----:B------:R3:W1:-:S12]  /*10ff0*/  SHFL.IDX PT, R6, R38, 0x2, 0x181f ;  /* 0x00581f0026067f89 */ /* 0x00065800000e0000 */
[----:B------:R-:W-:Y:S05]  /*11000*/  @P0 BRA `(.L_x_275) ;  /* 0x0000009000000947 */ /* 0x000fea0003800000 */
[----:B------:R-:W-:Y:S02]  /*11010*/  ISETP.GE.AND P0, PT, R36, c[0x0][0x3c8], PT ;  /* 0x0000f20024007a0c */ /* 0x000fe40003f06270 */
[----:B------:R-:W-:-:S11]  /*11020*/  ISETP.GE.AND P1, PT, R0, c[0x0][0x3c8], PT ;  /* 0x0000f20000007a0c */ /* 0x000fd60003f26270 */
[----:B------:R-:W-:-:S04]  /*11030*/  @!P0 SHF.R.S32.HI R5, RZ, 0x1f, R36 ;  /* 0x0000001fff058819 */ /* 0x000fc80000011424 */
[----:B------:R-:W-:Y:S01]  /*11040*/  @!P0 LEA.HI R2, R5, R36, RZ, 0x3 ;  /* 0x0000002405028211 */ /* 0x000fe200078f18ff */
[----:B-1--4-:R-:W-:-:S03]  /*11050*/  @!P1 IMAD.WIDE R4, R0, 0x2, R6 ;  /* 0x0000000200049825 */ /* 0x012fc600078e0206 */
[----:B------:R-:W-:Y:S02]  /*11060*/  @!P0 LOP3.LUT R2, R2, 0xfffffff8, RZ, 0xc0, !PT ;  /* 0xfffffff802028812 */ /* 0x000fe400078ec0ff */
[----:B------:R1:W-:Y:S03]  /*11070*/  @!P1 ST.E.128 [R4.64], R24 ;  /* 0x0000001804009985 */ /* 0x0003e6000c101d0a */
[----:B------:R-:W-:-:S05]  /*11080*/  @!P0 IMAD.WIDE R6, R2, 0x2, R6 ;  /* 0x0000000202068825 */ /* 0x000fca00078e0206 */
[----:B------:R1:W-:Y:S02]  /*11090*/  @!P0 ST.E.128 [R6.64], R12 ;  /* 0x0000000c06008985 */ /* 0x0003e4000c101d0a */
.L_x_275:
[----:B------:R-:W-:Y:S05]  /*110a0*/  BSYNC B0 ;  /* 0x0000000000007941 */ /* 0x000fea0003800000 */
.L_x_274:
[----:B------:R-:W-:Y:S01]  /*110b0*/  IADD3 R40, R40, 0x60, RZ ;  /* 0x0000006028287810 */ /* 0x000fe20007ffe0ff */
[----:B-1----:R1:W3:Y:S03]  /*110c0*/  SHFL.IDX PT, R5, R37, 0x3, 0x181f ;  /* 0x00781f0025057f89 */ /* 0x0022e600000e0000 */
[----:B------:R-:W-:Y:S01]  /*110d0*/  ISETP.GE.AND P0, PT, R40, R3, PT ;  /* 0x000000032800720c */ /* 0x000fe20003f06270 */
[----:B------:R1:W4:-:S12]  /*110e0*/  SHFL.IDX PT, R4, R38, 0x3, 0x181f ;  /* 0x00781f0026047f89 */ /* 0x00031800000e0000 */
[----:B------:R-:W-:Y:S05]  /*110f0*/  @P0 EXIT ;  /* 0x000000000000094d */ /* 0x000fea0003800000 */
[----:B------:R-:W-:-:S13]  /*11100*/  ISETP.GE.AND P0, PT, R0, c[0x0][0x3c8], PT ;  /* 0x0000f20000007a0c */ /* 0x000fda0003f06270 */
[----:B---34-:R-:W-:-:S05]  /*11110*/  @!P0 IMAD.WIDE R2, R0, 0x2, R4 ;  /* 0x0000000200028825 */ /* 0x018fca00078e0204 */
[----:B--2---:R2:W-:Y:S01]  /*11120*/  @!P0 ST.E.128 [R2.64], R20 ;  /* 0x0000001402008985 */ /* 0x0045e2000c101d0a */
[----:B------:R-:W-:-:S13]  /*11130*/  ISETP.GE.AND P0, PT, R36, c[0x0][0x3c8], PT ;  /* 0x0000f20024007a0c */ /* 0x000fda0003f06270 */
[----:B------:R-:W-:Y:S05]  /*11140*/  @P0 EXIT ;  /* 0x000000000000094d */ /* 0x000fea0003800000 */
[----:B--2---:R-:W-:-:S04]  /*11150*/  SHF.R.S32.HI R3, RZ, 0x1f, R36 ;  /* 0x0000001fff037819 */ /* 0x004fc80000011424 */
[----:B------:R-:W-:-:S04]  /*11160*/  LEA.HI R3, R3, R36, RZ, 0x3 ;  /* 0x0000002403037211 */ /* 0x000fc800078f18ff */
[----:B------:R-:W-:-:S05]  /*11170*/  LOP3.LUT R3, R3, 0xfffffff8, RZ, 0xc0, !PT ;  /* 0xfffffff803037812 */ /* 0x000fca00078ec0ff */
[----:B------:R-:W-:-:S05]  /*11180*/  IMAD.WIDE R4, R3, 0x2, R4 ;  /* 0x0000000203047825 */ /* 0x000fca00078e0204 */
[----:B------:R-:W-:Y:S01]  /*11190*/  ST.E.128 [R4.64], R8 ;  /* 0x0000000804007985 */ /* 0x000fe2000c101d0a */
[----:B------:R-:W-:Y:S05]  /*111a0*/  EXIT ;  /* 0x000000000000794d */ /* 0x000fea0003800000 */
.L_x_268:
        /* <DEDUP_REMOVED lines=8> */
[----:B------:R-:W3:Y:S04]  /*11230*/  @P1 LDG.E R3, [R4.64] ;  /* 0x0000000a04031981 */ /* 0x000ee8000c1e1900 */
[----:B------:R1:W5:Y:S01]  /*11240*/  @P0 LDG.E R2, [R6.64] ;  /* 0x0000000a06020981 */ /* 0x000362000c1e1900 */
[----:B------:R-:W-:Y:S02]  /*11250*/  CS2R R12, SRZ ;  /* 0x00000000000c7805 */ /* 0x000fe4000001ff00 */
[--C-:B---3--:R-:W-:Y:S01]  /*11260*/  @P1 SHF.R.S32.HI R13, RZ, 0x1f, R3.reuse ;  /* 0x0000001fff0d1819 */ /* 0x108fe20000011403 */
[----:B------:R-:W-:Y:S01]  /*11270*/  @P1 IMAD.MOV.U32 R12, RZ, RZ, R3 ;  /* 0x000000ffff0c1224 */ /* 0x000fe200078e0003 */
[----:B------:R-:W-:Y:S05]  /*11280*/  @P0 BRA `(.L_x_276) ;  /* 0x0000004000000947 */ /* 0x000fea0003800000 */
[----:B-1----:R-:W-:Y:S05]  /*11290*/  @!P1 BRA `(.L_x_276) ;  /* 0x0000003000009947 */ /* 0x002fea0003800000 */
[----:B-----5:R-:W3:Y:S04]  /*112a0*/  LDG.E R2, [R4.64] ;  /* 0x0000000a04027981 */ /* 0x020ee8000c1e1900 */
[----:B------:R-:W3:Y:S02]  /*112b0*/  LDG.E R3, [R4.64+0x4] ;  /* 0x0000040a04037981 */ /* 0x000ee4000c1e1900 */
[----:B---3--:R-:W-:-:S02]  /*112c0*/  IADD3 R2, -R2, R3, RZ ;  /* 0x0000000302027210 */ /* 0x008fc40007ffe1ff */
.L_x_276:
[----:B-1----:R-:W1:Y:S01]  /*112d0*/  S2R R0, SR_TID.X ;  /* 0x0000000000007919 */ /* 0x002e620000002100 */
[----:B------:R-:W-:Y:S01]  /*112e0*/  SHF.R.S32.HI R9, RZ, 0x1f, R210 ;  /* 0x0000001fff097819 */ /* 0x000fe200000114d2 */
[----:B------:R-:W-:Y:S01]  /*112f0*/  BSSY B0, `(.L_x_277) ;  /* 0x0000028000007945 */ /* 0x000fe20003800000 */
[----:B------:R-:W-:-:S02]  /*11300*/  SEL R210, R210, RZ, !P1 ;  /* 0x000000ffd2d27207 */ /* 0x000fc40004800000 */
[----:B------:R-:W-:Y:S02]  /*11310*/  SEL R9, R9, RZ, !P1 ;  /* 0x000000ff09097207 */ /* 0x000fe40004800000 */
[----:B-1----:R-:W-:-:S13]  /*11320*/  ISETP.GT.AND P0, PT, R0, 0x7f, PT ;  /* 0x0000007f0000780c */ /* 0x002fda0003f04270 */
        /* <DEDUP_REMOVED lines=36> */
.L_x_278:
[----:B------:R-:W-:Y:S05]  /*11570*/  BSYNC B0 ;  /* 0x0000000000007941 */ /* 0x000fea0003800000 */
.L_x_277:
[----:B------:R-:W3:Y:S01]  /*11580*/  S2R R7, SR_CTAID.Y ;  /* 0x0000000000077919 */ /* 0x000ee20000002600 */
        /* <DEDUP_REMOVED lines=18> */
[----:B---3--:R-:W-:Y:S01]  /*116b0*/  SHF.R.S32.HI R6, RZ, 0x1f, R7 ;  /* 0x0000001fff067819 */ /* 0x008fe20000011407 */
        /* <DEDUP_REMOVED lines=26> */
[----:B------:R1:W3:Y:S01]  /*11860*/  SHFL.IDX PT, R6, R3, RZ, 0x181f ;  /* 0x00181fff03067589 */ /* 0x0002e200000e0000 */
[----:B------:R-:W-:-:S03]  /*11870*/  ISETP.GE.AND P0, PT, R9, R2, PT ;  /* 0x000000020900720c */ /* 0x000fc60003f06270 */
[----:B------:R1:W4:Y:S10]  /*11880*/  SHFL.IDX PT, R7, R0, RZ, 0x181f ;  /* 0x00181fff00077589 */ /* 0x00033400000e0000 */
        /* <DEDUP_REMOVED lines=10> */
.L_x_280:
[----:B------:R-:W-:Y:S05]  /*11930*/  BSYNC B0 ;  /* 0x0000000000007941 */ /* 0x000fea0003800000 */
.L_x_279:
[----:B---34-:R-:W-:Y:S01]  /*11940*/  IADD3 R7, R9, 0x20, RZ ;  /* 0x0000002009077810 */ /* 0x018fe20007ffe0ff */
[----:B------:R3:W4:Y:S01]  /*11950*/  SHFL.IDX PT, R11, R0, 0x1, 0x181f ;  /* 0x00381f00000b7f89 */ /* 0x00072200000e0000 */
[----:B------:R-:W-:Y:S02]  /*11960*/  BSSY B0, `(.L_x_281) ;  /* 0x000000d000007945 */ /* 0x000fe40003800000 */
[----:B------:R-:W-:Y:S01]  /*11970*/  ISETP.GE.AND P0, PT, R7, R2, PT ;  /* 0x000000020700720c */ /* 0x000fe20003f06270 */
[----:B------:R3:W1:-:S12]  /*11980*/  SHFL.IDX PT, R10, R3, 0x1, 0x181f ;  /* 0x00381f00030a7f89 */ /* 0x00065800000e0000 */
        /* <DEDUP_REMOVED lines=10> */
.L_x_282:
[----:B------:R-:W-:Y:S05]  /*11a30*/  BSYNC B0 ;  /* 0x0000000000007941 */ /* 0x000fea0003800000 */
.L_x_281:
[----:B-1----:R-:W-:Y:S01]  /*11a40*/  IADD3 R7, R9, 0x40, RZ ;  /* 0x0000004009077810 */ /* 0x002fe20007ffe0ff */
[----:B----4-:R1:W4:Y:S01]  /*11a50*/  SHFL.IDX PT, R11, R0, 0x2, 0x181f ;  /* 0x00581f00000b7f89 */ /* 0x01032200000e0000 */
[----:B------:R-:W-:Y:S02]  /*11a60*/  BSSY B0, `(.L_x_283) ;  /* 0x000000d000007945 */ /* 0x000fe40003800000 */
[----:B------:R-:W-:Y:S01]  /*11a70*/  ISETP.GE.AND P0, PT, R7, R2, PT ;  /* 0x000000020700720c */ /* 0x000fe20003f06270 */
[----:B------:R1:W2:-:S12]  /*11a80*/  SHFL.IDX PT, R10, R3, 0x2, 0x181f ;  /* 0x00581f00030a7f89 */ /* 0x00029800000e0000 */
[----:B------:R-:W-:Y:S05]  /*11a90*/  @P0 BRA `(.L_x_284) ;  /* 0x0000009000000947 */ /* 0x000fea0003800000 */
[----:B------:R-:W-:Y:S02]  /*11aa0*/  ISETP.GE.AND P0, PT, R4, c[0x0][0x3c8], PT ;  /* 0x0000f20004007a0c */ /* 0x000fe40003f06270 */
[----:B------:R-:W-:-:S11]  /*11ab0*/  ISETP.GE.AND P1, PT, R5, c[0x0][0x3c8], PT ;  /* 0x0000f20005007a0c */ /* 0x000fd60003f26270 */
[----:B------:R-:W-:Y:S02]  /*11ac0*/  @!P0 SHF.R.S32.HI R7, RZ, 0x1f, R4 ;  /* 0x0000001fff078819 */ /* 0x000fe40000011404 */
[----:B--2-4-:R-:W-:Y:S02]  /*11ad0*/  @!P1 IMAD.WIDE R12, R5, 0x2, R10 ;  /* 0x00000002050c9825 */ /* 0x014fe400078e020a */
[----:B------:R-:W-:-:S03]  /*11ae0*/  @!P0 LEA.HI R6, R7, R4, RZ, 0x3 ;  /* 0x0000000407068211 */ /* 0x000fc600078f18ff */
[----:B------:R2:W-:Y:S01]  /*11af0*/  @!P1 ST.E.128 [R12.64], RZ ;  /* 0x000000ff0c009985 */ /* 0x0005e2000c101d0a */
[----:B------:R-:W-:-:S05]  /*11b00*/  @!P0 LOP3.LUT R6, R6, 0xfffffff8, RZ, 0xc0, !PT ;  /* 0xfffffff806068812 */ /* 0x000fca00078ec0ff */
[----:B------:R-:W-:-:S05]  /*11b10*/  @!P0 IMAD.WIDE R6, R6, 0x2, R10 ;  /* 0x0000000206068825 */ /* 0x000fca00078e020a */
[----:B------:R2:W-:Y:S02]  /*11b20*/  @!P0 ST.E.128 [R6.64], RZ ;  /* 0x000000ff06008985 */ /* 0x0005e4000c101d0a */
.L_x_284:
[----:B------:R-:W-:Y:S05]  /*11b30*/  BSYNC B0 ;  /* 0x0000000000007941 */ /* 0x000fea0003800000 */
.L_x_283:
[----:B------:R-:W-:Y:S01]  /*11b40*/  IADD3 R9, R9, 0x60, RZ ;  /* 0x0000006009097810 */ /* 0x000fe20007ffe0ff */
[----:B--2---:R2:W1:Y:S03]  /*11b50*/  SHFL.IDX PT, R7, R0, 0x3, 0x181f ;  /* 0x00781f0000077f89 */ /* 0x00446600000e0000 */
        /* <DEDUP_REMOVED lines=14> */
.L_x_285:
        /* <DEDUP_REMOVED lines=12> */
.L_x_1716:


//--------------------- .text._ZN7cutlass13device_kernelIN5flash19enable_sm80_to_sm89INS1_16FlashAttnFwdSm80INS1_25CollectiveMainloopFwdSm80ILi8ELi1ELb1EN4cute5tupleIJNS5_1CILi128EEENS7_ILi96EEES8_EEELi128ENS_6half_tEfNS_4arch4Sm80ELb0ELb1ELb0ELb1ELb0ELb1ELb1ELb0EEENS1_21CollectiveEpilogueFwdINS6_IJS8_S8_S9_EEENS6_IJNS7_ILi1EEESH_SH_EEESB_SD_Li256ELb1ELb1ELb0ELb0EEENS1_19SingleTileSchedulerILb1ELb0ELb1ELi128EEEEEEEEEvNT_6ParamsE --------------------------
	.section	.text._ZN7cutlass13device_kernelIN5flash19enable_sm80_to_sm89INS1_16FlashAttnFwdSm80INS1_25CollectiveMainloopFwdSm80ILi8ELi1ELb1EN4cute5tupleIJNS5_1CILi128EEENS7_ILi96EEES8_EEELi128ENS_6half_tEfNS_4arch4Sm80ELb0ELb1ELb0ELb1ELb0ELb1ELb1ELb0EEENS1_21CollectiveEpilogueFwdINS6_IJS8_S8_S9_EEENS6_IJNS7_ILi1EEESH_SH_EEESB_SD_Li256ELb1ELb1ELb0ELb0EEENS1_19SingleTileSchedulerILb1ELb0ELb1ELi128EEEEEEEEEvNT_6ParamsE,"ax",@progbits
	.sectioninfo	@"SHI_REGISTERS=254"
	.align	128
.text._ZN7cutlass13device_kernelIN5flash19enable_sm80_to_sm89INS1_16FlashAttnFwdSm80INS1_25CollectiveMainloopFwdSm80ILi8ELi1ELb1EN4cute5tupleIJNS5_1CILi128EEENS7_ILi96EEES8_EEELi128ENS_6half_tEfNS_4arch4Sm80ELb0ELb1ELb0ELb1ELb0ELb1ELb1ELb0EEENS1_21CollectiveEpilogueFwdINS6_IJS8_S8_S9_EEENS6_IJNS7_ILi1EEESH_SH_EEESB_SD_Li256ELb1ELb1ELb0ELb0EEENS1_19SingleTileSchedulerILb1ELb0ELb1ELi128EEEEEEEEEvNT_6ParamsE:
        .type           _ZN7cutlass13device_kernelIN5flash19enable_sm80_to_sm89INS1_16FlashAttnFwdSm80INS1_25CollectiveMainloopFwdSm80ILi8ELi1ELb1EN4cute5tupleIJNS5_1CILi128EEENS7_ILi96EEES8_EEELi128ENS_6half_tEfNS_4arch4Sm80ELb0ELb1ELb0ELb1ELb0ELb1ELb1ELb0EEENS1_21CollectiveEpilogueFwdINS6_IJS8_S8_S9_EEENS6_IJNS7_ILi1EEESH_SH_EEESB_SD_Li256ELb1ELb1ELb0ELb0EEENS1_19SingleTileSchedulerILb1ELb0ELb1ELi128EEEEEEEEEvNT_6ParamsE,@function
        .size           _ZN7cutlass13device_kernelIN5flash19enable_sm80_to_sm89INS1_16FlashAttnFwdSm80INS1_25CollectiveMainloopFwdSm80ILi8ELi1ELb1EN4cute5tupleIJNS5_1CILi128EEENS7_ILi96EEES8_EEELi128ENS_6half_tEfNS_4arch4Sm80ELb0ELb1ELb0ELb1ELb0ELb1ELb1ELb0EEENS1_21CollectiveEpilogueFwdINS6_IJS8_S8_S9_EEENS6_IJNS7_ILi1EEESH_SH_EEESB_SD_Li256ELb1ELb1ELb0ELb0EEENS1_19SingleTileSchedulerILb1ELb0ELb1ELi128EEEEEEEEEvNT_6ParamsE,(.L_x_1717 - _ZN7cutlass13device_kernelIN5flash19enable_sm80_to_sm89INS1_16FlashAttnFwdSm80INS1_25CollectiveMainloopFwdSm80ILi8ELi1ELb1EN4cute5tupleIJNS5_1CILi128EEENS7_ILi96EEES8_EEELi128ENS_6half_tEfNS_4arch4Sm80ELb0ELb1ELb0ELb1ELb0ELb1ELb1ELb0EEENS1_21CollectiveEpilogueFwdINS6_IJS8_S8_S9_EEENS6_IJNS7_ILi1EEESH_SH_EEESB_SD_Li256ELb1ELb1ELb0ELb0EEENS1_19SingleTileSchedulerILb1ELb0ELb1ELi128EEEEEEEEEvNT_6ParamsE)
        .other          _ZN7cutlass13device_kernelIN5flash19enable_sm80_to_sm89INS1_16FlashAttnFwdSm80INS1_25CollectiveMainloopFwdSm80ILi8ELi1ELb1EN4cute5tupleIJNS5_1CILi128EEENS7_ILi96EEES8_EEELi128ENS_6half_tEfNS_4arch4Sm80ELb0ELb1ELb0ELb1ELb0ELb1ELb1ELb0EEENS1_21CollectiveEpilogueFwdINS6_IJS8_S8_S9_EEENS6_IJNS7_ILi1EEESH_SH_EEESB_SD_Li256ELb1ELb1ELb0ELb0EEENS1_19SingleTileSchedulerILb1ELb0ELb1ELi128EEEEEEEEEvNT_6ParamsE,@"STO_CUDA_ENTRY STV_DEFAULT"
_ZN7cutlass13device_kernelIN5flash19enable_sm80_to_sm89INS1_16FlashAttnFwdSm80INS1_25CollectiveMainloopFwdSm80ILi8ELi1ELb1EN4cute5tupleIJNS5_1CILi128EEENS7_ILi96EEES8_EEELi128ENS_6half_tEfNS_4arch4Sm80ELb0ELb1ELb0ELb1ELb0ELb1ELb1ELb0EEENS1_21CollectiveEpilogueFwdINS6_IJS8_S8_S9_EEENS6_IJNS7_ILi1EEESH_SH_EEESB_SD_Li256ELb1ELb1ELb0ELb0EEENS1_19SingleTileSchedulerILb1ELb0ELb1ELi128EEEEEEEEEvNT_6ParamsE:
        /* <DEDUP_REMOVED lines=16> */
.L_x_287:
        /* <DEDUP_REMOVED lines=8> */
.L_x_289:
[----:B------:R-:W-:-:S04]  /*0180*/  MOV R0, c[0x0][0x54c] ;  /* 0x0001530000007a02 */ /* 0x000fc80000000f00 */
.L_x_288:
[----:B------:R-:W-:Y:S01]  /*0190*/  USHF.L.U32 UR4, UR4, 0x7, URZ ;  /* 0x0000000704047899 */ /* 0x000fe2000800063f */
[----:B-----5:R-:W-:-:S05]  /*01a0*/  IMAD R0, R0, c[0x0][0x548], RZ ;  /* 0x0001520000007a24 */ /* 0x020fca00078e02ff */
[----:B------:R-:W-:-:S04]  /*01b0*/  MOV R117, UR4 ;  /* 0x0000000400757c02 */ /* 0x000fc80008000f00 */
[----:B------:R-:W-:-:S04]  /*01c0*/  ISETP.GE.AND P0, PT, R117, R0, PT ;  /* 0x000000007500720c */ /* 0x000fc80003f06270 */
[----:B------:R-:W-:Y:S01]  /*01d0*/  SEL R213, R213, 0xffffffff, !P0 ;  /* 0xffffffffd5d57807 */ /* 0x000fe20004000000 */
[----:B------:R-:W-:Y:S05]  /*01e0*/  BRA `(.L_x_290) ;  /* 0x0000013000007947 */ /* 0x000fea0003800000 */
.L_x_286:
[----:B------:R-:W-:-:S04]  /*01f0*/  ISETP.NE.U32.AND P0, PT, RZ, c[0x0][0x568], PT ;  /* 0x00015a00ff007a0c */ /* 0x000fc80003f05070 */
[----:B------:R-:W-:-:S13]  /*0200*/  ISETP.NE.AND.EX P0, PT, RZ, c[0x0][0x56c], PT, P0 ;  /* 0x00015b00ff007a0c */ /* 0x000fda0003f05300 */
[----:B------:R-:W-:Y:S05]  /*0210*/  @!P0 BRA `(.L_x_291) ;  /* 0x0000002000008947 */ /* 0x000fea0003800000 */
[----:B------:R1:W5:Y:S01]  /*0220*/  LDG.E R0, [R2.64] ;  /* 0x0000001002007981 */ /* 0x000362000c1e1900 */
[----:B------:R-:W-:Y:S05]  /*0230*/  BRA `(.L_x_292) ;  /* 0x0000009000007947 */ /* 0x000fea0003800000 */
.L_x_291:
        /* <DEDUP_REMOVED lines=8> */
.L_x_293:
[----:B------:R-:W-:-:S04]  /*02c0*/  MOV R0, c[0x0][0x54c] ;  /* 0x0001530000007a02 */ /* 0x000fc80000000f00 */
.L_x_292:
[----:B------:R-:W-:Y:S01]  /*02d0*/  USHF.L.U32 UR4, UR4, 0x7, URZ ;  /* 0x0000000704047899 */ /* 0x000fe2000800063f */
[----:B-----5:R-:W-:-:S05]  /*02e0*/  IMAD R0, R0, c[0x0][0x548], RZ ;  /* 0x0001520000007a24 */ /* 0x020fca00078e02ff */
[----:B------:R-:W-:-:S04]  /*02f0*/  MOV R117, UR4 ;  /* 0x0000000400757c02 */ /* 0x000fc80008000f00 */
[----:B------:R-:W-:-:S04]  /*0300*/  ISETP.GE.AND P0, PT, R117, R0, PT ;  /* 0x000000007500720c */ /* 0x000fc80003f06270 */
[----:B------:R-:W-:-:S04]  /*0310*/  SEL R213, R213, 0xffffffff, !P0 ;  /* 0xffffffffd5d57807 */ /* 0x000fc80004000000 */
.L_x_290:
[----:B------:R-:W-:-:S13]  /*0320*/  ISETP.GE.AND P0, PT, R213, RZ, PT ;  /* 0x000000ffd500720c */ /* 0x000fda0003f06270 */
[----:B------:R-:W-:Y:S05]  /*0330*/  @!P0 EXIT ;  /* 0x000000000000894d */ /* 0x000fea0003800000 */
[----:B------:R-:W-:Y:S01]  /*0340*/  ISETP.NE.U32.AND P0, PT, RZ, c[0x0][0x370], PT ;  /* 0x0000dc00ff007a0c */ /* 0x000fe20003f05070 */
[----:B------:R-:W-:Y:S01]  /*0350*/  CS2R R122, SRZ ;  /* 0x00000000007a7805 */ /* 0x000fe2000001ff00 */
[----:B------:R-:W-:Y:S01]  /*0360*/  ISETP.NE.U32.AND P1, PT, RZ, c[0x0][0x360], PT ;  /* 0x0000d800ff007a0c */ /* 0x000fe20003f25070 */
[----:B------:R-:W-:Y:S01]  /*0370*/  IMAD.MOV.U32 R212, RZ, RZ, c[0x0][0x168] ;  /* 0x00005a00ffd47624 */ /* 0x000fe200078e00ff */
[----:B------:R-:W-:Y:S01]  /*0380*/  ISETP.NE.AND.EX P2, PT, RZ, c[0x0][0x374], PT, P0 ;  /* 0x0000dd00ff007a0c */ /* 0x000fe20003f45300 */
[----:B------:R-:W-:Y:S01]  /*0390*/  IMAD.MOV.U32 R76, RZ, RZ, RZ ;  /* 0x000000ffff4c7224 */ /* 0x000fe200078e00ff */
[----:B------:R-:W-:Y:S01]  /*03a0*/  ISETP.NE.AND.EX P0, PT, RZ, c[0x0][0x364], PT, P1 ;  /* 0x0000d900ff007a0c */ /* 0x000fe20003f05310 */
[----:B-1----:R-:W-:Y:S01]  /*03b0*/  IMAD.MOV.U32 R2, RZ, RZ, RZ ;  /* 0x000000ffff027224 */ /* 0x002fe200078e00ff */
[----:B------:R-:W-:Y:S01]  /*03c0*/  ISETP.NE.U32.AND P1, PT, RZ, c[0x0][0x348], PT ;  /* 0x0000d200ff007a0c */ /* 0x000fe20003f25070 */
[----:B------:R-:W-:Y:S01]  /*03d0*/  IMAD.WIDE R10, R213, R6, c[0x0][0x348] ;  /* 0x0000d200d50a7625 */ /* 0x000fe200078e0206 */
[----:B------:R-:W-:-:S02]  /*03e0*/  ISETP.NE.U32.AND P4, PT, RZ, c[0x0][0x350], PT ;  /* 0x0000d400ff007a0c */ /* 0x000fc40003f85070 */
[----:B------:R-:W-:Y:S01]  /*03f0*/  ISETP.NE.U32.AND P3, PT, RZ, c[0x0][0x358], PT ;  /* 0x0000d600ff007a0c */ /* 0x000fe20003f65070 */
[CC--:B------:R-:W-:Y:S01]  /*0400*/  IMAD.WIDE R8, R213.reuse, R6.reuse, c[0x0][0x350] ;  /* 0x0000d400d5087625 */ /* 0x0c0fe200078e0206 */
[----:B------:R-:W-:Y:S02]  /*0410*/  ISETP.NE.AND.EX P1, PT, RZ, c[0x0][0x34c], PT, P1 ;  /* 0x0000d300ff007a0c */ /* 0x000fe40003f25310 */
[----:B------:R-:W-:Y:S01]  /*0420*/  ISETP.NE.AND.EX P4, PT, RZ, c[0x0][0x354], PT, P4 ;  /* 0x0000d500ff007a0c */ /* 0x000fe20003f85340 */
[----:B------:R-:W-:Y:S01]  /*0430*/  @P2 IMAD.WIDE R16, R213, R6, c[0x0][0x370] ;  /* 0x0000dc00d5102625 */ /* 0x000fe200078e0206 */
[----:B------:R-:W-:-:S03]  /*0440*/  ISETP.NE.AND.EX P3, PT, RZ, c[0x0][0x35c], PT, P3 ;  /* 0x0000d700ff007a0c */ /* 0x000fc60003f65330 */
[CC--:B------:R-:W-:Y:S01]  /*0450*/  @P0 IMAD.WIDE R14, R213.reuse, R6.reuse, c[0x0][0x360] ;  /* 0x0000d800d50e0625 */ /* 0x0c0fe200078e0206 */
[----:B------:R1:W5:Y:S03]  /*0460*/  @P2 LDG.E R123, [R16.64] ;  /* 0x00000010107b2981 */ /* 0x000366000c1e1900 */
[----:B------:R-:W-:Y:S01]  /*0470*/  IMAD.WIDE R12, R213, R6, c[0x0][0x358] ;  /* 0x0000d600d50c7625 */ /* 0x000fe200078e0206 */
[----:B------:R1:W5:Y:S04]  /*0480*/  @P0 LDG.E R212, [R14.64] ;  /* 0x000000100ed40981 */ /* 0x000368000c1e1900 */
[----:B------:R1:W5:Y:S04]  /*0490*/  @P1 LDG.E R76, [R10.64] ;  /* 0x000000100a4c1981 */ /* 0x000368000c1e1900 */
[----:B------:R1:W5:Y:S04]  /*04a0*/  @P4 LDG.E R122, [R8.64] ;  /* 0x00000010087a4981 */ /* 0x000368000c1e1900 */
[----:B------:R1:W5:Y:S04]  /*04b0*/  @P3 LDG.E R2, [R12.64] ;  /* 0x000000100c023981 */ /* 0x000368000c1e1900 */
[----:B------:R-:W2:Y:S01]  /*04c0*/  S2R R211, SR_CTAID.Y ;  /* 0x0000000000d37919 */ /* 0x000ea20000002600 */
[----:B------:R-:W-:-:S02]  /*04d0*/  IMAD.MOV.U32 R4, RZ, RZ, c[0x0][0x1d0] ;  /* 0x00007400ff047624 */ /* 0x000fc400078e00ff */
[----:B------:R-:W-:Y:S01]  /*04e0*/  IMAD.MOV.U32 R0, RZ, RZ, c[0x0][0x228] ;  /* 0x00008a00ff007624 */ /* 0x000fe200078e00ff */
[----:B--2---:R-:W-:Y:S01]  /*04f0*/  SHF.R.S32.HI R210, RZ, 0x1f, R211 ;  /* 0x0000001fffd27819 */ /* 0x004fe200000114d3 */
[----:B------:R-:W-:Y:S05]  /*0500*/  @P0 BRA `(.L_x_294) ;  /* 0x0000004000000947 */ /* 0x000fea0003800000 */
[----:B-1----:R-:W-:Y:S05]  /*0510*/  @!P1 BRA `(.L_x_294) ;  /* 0x0000003000009947 */ /* 0x002fea0003800000 */
[----:B-----5:R-:W2:Y:S04]  /*0520*/  LDG.E R212, [R10.64] ;  /* 0x000000100ad47981 */ /* 0x020ea8000c1e1900 */
[----:B------:R-:W2:Y:S02]  /*0530*/  LDG.E R3, [R10.64+0x4] ;  /* 0x000004100a037981 */ /* 0x000ea4000c1e1900 */
[----:B--2---:R-:W-:Y:S02]  /*0540*/  IADD3 R212, -R212, R3, RZ ;  /* 0x00000003d4d47210 */ /* 0x004fe40007ffe1ff */
.L_x_294:
[----:B-1----:R-:W-:-:S04]  /*0550*/  ISETP.NE.U32.AND P0, PT, RZ, c[0x0][0x368], PT ;  /* 0x0000da00ff007a0c */ /* 0x002fc80003f05070 */
[----:B------:R-:W-:-:S13]  /*0560*/  ISETP.NE.AND.EX P0, PT, RZ, c[0x0][0x36c], PT, P0 ;  /* 0x0000db00ff007a0c */ /* 0x000fda0003f05300 */
[----:B------:R-:W-:Y:S05]  /*0570*/  @!P0 BRA `(.L_x_295) ;  /* 0x0000003000008947 */ /* 0x000fea0003800000 */
[----:B------:R-:W-:-:S06]  /*0580*/  IMAD.WIDE R4, R213, R6, c[0x0][0x368] ;  /* 0x0000da00d5047625 */ /* 0x000fcc00078e0206 */
[----:B------:R1:W5:Y:S01]  /*0590*/  LDG.E R4, [R4.64] ;  /* 0x0000001004047981 */ /* 0x000362000c1e1900 */
[----:B------:R-:W-:Y:S05]  /*05a0*/  BRA `(.L_x_296) ;  /* 0x0000004000007947 */ /* 0x000fea0003800000 */
.L_x_295:
[----:B------:R-:W-:Y:S05]  /*05b0*/  @!P4 BRA `(.L_x_296) ;  /* 0x000000300000c947 */ /* 0x000fea0003800000 */
[----:B------:R-:W2:Y:S04]  /*05c0*/  LDG.E R4, [R8.64] ;  /* 0x0000001008047981 */ /* 0x000ea8000c1e1900 */
[----:B------:R-:W2:Y:S02]  /*05d0*/  LDG.E R3, [R8.64+0x4] ;  /* 0x0000041008037981 */ /* 0x000ea4000c1e1900 */
[----:B--2---:R-:W-:Y:S02]  /*05e0*/  IADD3 R4, -R4, R3, RZ ;  /* 0x0000000304047210 */ /* 0x004fe40007ffe1ff */
.L_x_296:
[----:B------:R-:W2:Y:S01]  /*05f0*/  @P3 LDG.E R3, [R12.64] ;  /* 0x000000100c033981 */ /* 0x000ea2000c1e1900 */
[----:B------:R-:W-:-:S03]  /*0600*/  ISETP.NE.U32.AND P0, PT, RZ, c[0x0][0x378], PT ;  /* 0x0000de00ff007a0c */ /* 0x000fc60003f05070 */
[----:B------:R-:W2:Y:S01]  /*0610*/  @P3 LDG.E R8, [R12.64+0x4] ;  /* 0x000004100c083981 */ /* 0x000ea2000c1e1900 */
[----:B------:R-:W-:Y:S01]  /*0620*/  ISETP.NE.AND.EX P0, PT, RZ, c[0x0][0x37c], PT, P0 ;  /* 0x0000df00ff007a0c */ /* 0x000fe20003f05300 */
[----:B-----5:R-:W-:-:S12]  /*0630*/  IMAD.MOV.U32 R75, RZ, RZ, R4 ;  /* 0x000000ffff4b7224 */ /* 0x020fd800078e0004 */
[----:B------:R-:W-:-:S05]  /*0640*/  @P0 IMAD.WIDE R10, R213, R6, c[0x0][0x378] ;  /* 0x0000de00d50a0625 */ /* 0x000fca00078e0206 */
[----:B------:R3:W5:Y:S01]  /*0650*/  @P0 LDG.E R75, [R10.64] ;  /* 0x000000100a4b0981 */ /* 0x000762000c1e1900 */
[----:B------:R-:W-:Y:S01]  /*0660*/  IMAD.MOV.U32 R209, RZ, RZ, c[0x0][0x2c4] ;  /* 0x0000b100ffd17624 */ /* 0x000fe200078e00ff */
[----:B------:R-:W-:Y:S01]  /*0670*/  LOP3.LUT R214, R214, 0xffdfffff, RZ, 0xc0, !PT ;  /* 0xffdfffffd6d67812 */ /* 0x000fe200078ec0ff */
[----:B------:R-:W-:Y:S01]  /*0680*/  IMAD.MOV.U32 R208, RZ, RZ, c[0x0][0x32c] ;  /* 0x0000cb00ffd07624 */ /* 0x000fe200078e00ff */
[----:B------:R-:W-:Y:S02]  /*0690*/  IADD3 R7, R117, 0x7f, RZ ;  /* 0x0000007f75077810 */ /* 0x000fe40007ffe0ff */
[----:B------:R-:W-:Y:S02]  /*06a0*/  ISETP.NE.AND P2, PT, R209, 0x1, PT ;  /* 0x00000001d100780c */ /* 0x000fe40003f45270 */
[----:B------:R-:W-:-:S11]  /*06b0*/  ISETP.GE.AND P1, PT, R208, 0x1, PT ;  /* 0x00000001d000780c */ /* 0x000fd60003f26270 */
[----:B-1----:R-:W-:Y:S02]  /*06c0*/  @P2 IADD3 R5, R117, 0x7f, RZ ;  /* 0x0000007f75052810 */ /* 0x002fe40007ffe0ff */
[----:B------:R-:W-:-:S03]  /*06d0*/  @P2 LOP3.LUT R214, R214, 0x200000, RZ, 0xfc, !PT ;  /* 0x00200000d6d62812 */ /* 0x000fc600078efcff */
[----:B------:R-:W-:Y:S01]  /*06e0*/  @P2 IMAD.HI.U32 R5, R5, c[0x0][0x2c8], RZ ;  /* 0x0000b20005052a27 */ /* 0x000fe200078e00ff */
[----:B------:R-:W-:-:S04]  /*06f0*/  LOP3.LUT R214, R214, 0xffefffff, RZ, 0xc0, !PT ;  /* 0xffefffffd6d67812 */ /* 0x000fc800078ec0ff */
[----:B------:R-:W-:Y:S02]  /*0700*/  @P2 SHF.R.U32.HI R7, RZ, c[0x0][0x2cc], R5 ;  /* 0x0000b300ff072a19 */ /* 0x000fe40000011605 */
[----:B------:R-:W-:Y:S01]  /*0710*/  @P1 LOP3.LUT R214, R214, 0x100000, RZ, 0xfc, !PT ;  /* 0x00100000d6d61812 */ /* 0x000fe200078efcff */
[----:B--2---:R-:W-:Y:S02]  /*0720*/  @P3 IMAD.IADD R0, R8, 0x1, -R3 ;  /* 0x0000000108003824 */ /* 0x004fe400078e0a03 */
[----:B------:R-:W-:-:S04]  /*0730*/  IMAD.IADD R3, R4, 0x1, -R123 ;  /* 0x0000000104037824 */ /* 0x000fc800078e0a7b */
[----:B------:R-:W-:-:S05]  /*0740*/  IMAD.IADD R207, R3, 0x1, R0 ;  /* 0x0000000103cf7824 */ /* 0x000fca00078e0200 */
[----:B------:R-:W-:-:S05]  /*0750*/  IADD3 R96, R207, 0x1, -R212 ;  /* 0x00000001cf607810 */ /* 0x000fca0007ffe8d4 */
[----:B------:R-:W-:-:S05]  /*0760*/  IMAD.IADD R7, R96, 0x1, R7 ;  /* 0x0000000160077824 */ /* 0x000fca00078e0207 */
[----:B------:R-:W-:Y:S01]  /*0770*/  IADD3 R9, R7, c[0x0][0x328], RZ ;  /* 0x0000ca0007097a10 */ /* 0x000fe20007ffe0ff */
[----:B------:R-:W-:Y:S05]  /*0780*/  @!P1 BRA `(.L_x_297) ;  /* 0x000000e000009947 */ /* 0x000fea0003800000 */
[C---:B---3--:R-:W-:Y:S02]  /*0790*/  ISETP.GT.AND P0, PT, R7.reuse, RZ, PT ;  /* 0x000000ff0700720c */ /* 0x048fe40003f04270 */
        /* <DEDUP_REMOVED lines=8> */
.L_x_298:
[----:B------:R-:W-:-:S13]  /*0820*/  ISETP.NE.AND P0, PT, R208, 0x1, PT ;  /* 0x00000001d000780c */ /* 0x000fda0003f05270 */
[----:B------:R-:W-:-:S05]  /*0830*/  @P0 IMAD.HI.U32 R7, R5, c[0x0][0x330], RZ ;  /* 0x0000cc0005070a27 */ /* 0x000fca00078e00ff */
[----:B------:R-:W-:-:S05]  /*0840*/  @P0 SHF.R.U32.HI R5, RZ, c[0x0][0x334], R7 ;  /* 0x0000cd00ff050a19 */ /* 0x000fca0000011607 */
.L_x_299:
[----:B------:R-:W-:-:S05]  /*0850*/  IMAD R8, R5, R208, c[0x0][0x32c] ;  /* 0x0000cb0005087624 */ /* 0x000fca00078e02d0 */
[----:B------:R-:W-:Y:S02]  /*0860*/  IMNMX R9, R9, R8, PT ;  /* 0x0000000809097217 */ /* 0x000fe40003800200 */
.L_x_297:
[----:B---3--:R-:W-:Y:S01]  /*0870*/  IADD3 R8, R207, 0x5f, RZ ;  /* 0x0000005fcf087810 */ /* 0x008fe20007ffe0ff */
[----:B------:R-:W-:-:S04]  /*0880*/  @P2 IMAD.HI.U32 R7, R117, c[0x0][0x2c8], RZ ;  /* 0x0000b20075072a27 */ /* 0x000fc800078e00ff */
[----:B------:R-:W-:Y:S01]  /*0890*/  IMAD.MOV.U32 R5, RZ, RZ, R117 ;  /* 0x000000ffff057224 */ /* 0x000fe200078e0075 */
[----:B------:R-:W-:Y:S01]  /*08a0*/  @P2 SHF.R.U32.HI R5, RZ, c[0x0][0x2cc], R7 ;  /* 0x0000b300ff052a19 */ /* 0x000fe20000011607 */
[----:B------:R-:W-:-:S04]  /*08b0*/  IMAD.HI R8, R8, 0x2aaaaaab, RZ ;  /* 0x2aaaaaab08087827 */ /* 0x000fc800078e02ff */
[----:B------:R-:W-:Y:S01]  /*08c0*/  IMAD.IADD R116, R207, 0x1, -R212 ;  /* 0x00000001cf747824 */ /* 0x000fe200078e0ad4 */
[----:B------:R-:W-:-:S03]  /*08d0*/  SHF.R.U32.HI R95, RZ, 0x1f, R8 ;  /* 0x0000001fff5f7819 */ /* 0x000fc60000011608 */
[----:B------:R-:W-:Y:S01]  /*08e0*/  IMAD.IADD R7, R116, 0x1, R5 ;  /* 0x0000000174077824 */ /* 0x000fe200078e0205 */
[----:B------:R-:W-:-:S04]  /*08f0*/  LEA.HI.SX32 R95, R8, R95, 0x1c ;  /* 0x0000005f085f7211 */ /* 0x000fc800078fe2ff */
[----:B------:R-:W-:Y:S01]  /*0900*/  IADD3 R8, R7, -c[0x0][0x324], RZ ;  /* 0x8000c90007087a10 */ /* 0x000fe20007ffe0ff */
[----:B------:R-:W-:Y:S05]  /*0910*/  @!P1 BRA `(.L_x_300) ;  /* 0x000000d000009947 */ /* 0x000fea0003800000 */
        /* <DEDUP_REMOVED lines=8> */
.L_x_301:
[----:B------:R-:W-:-:S13]  /*09a0*/  ISETP.NE.AND P0, PT, R208, 0x1, PT ;  /* 0x00000001d000780c */ /* 0x000fda0003f05270 */
[----:B------:R-:W-:-:S05]  /*09b0*/  @P0 IMAD.HI.U32 R5, R7, c[0x0][0x330], RZ ;  /* 0x0000cc0007050a27 */ /* 0x000fca00078e00ff */
[----:B------:R-:W-:-:S05]  /*09c0*/  @P0 SHF.R.U32.HI R7, RZ, c[0x0][0x334], R5 ;  /* 0x0000cd00ff070a19 */ /* 0x000fca0000011605 */
.L_x_302:
[----:B------:R-:W-:-:S05]  /*09d0*/  IMAD R7, R7, c[0x0][0x32c], RZ ;  /* 0x0000cb0007077a24 */ /* 0x000fca00078e02ff */
[----:B------:R-:W-:-:S04]  /*09e0*/  IMNMX R8, R8, R7, !PT ;  /* 0x0000000708087217 */ /* 0x000fc80007800200 */
.L_x_300:
[----:B------:R-:W-:Y:S01]  /*09f0*/  IADD3 R10, R9, 0x5f, RZ ;  /* 0x0000005f090a7810 */ /* 0x000fe20007ffe0ff */
[----:B------:R-:W-:-:S04]  /*0a00*/  IMAD.HI R8, R8, 0x2aaaaaab, RZ ;  /* 0x2aaaaaab08087827 */ /* 0x000fc800078e02ff */
[----:B------:R-:W-:Y:S01]  /*0a10*/  IMAD.HI R10, R10, 0x2aaaaaab, RZ ;  /* 0x2aaaaaab0a0a7827 */ /* 0x000fe200078e02ff */
[----:B------:R-:W-:-:S04]  /*0a20*/  SHF.R.U32.HI R5, RZ, 0x1f, R8 ;  /* 0x0000001fff057819 */ /* 0x000fc80000011608 */
[----:B------:R-:W-:Y:S02]  /*0a30*/  SHF.R.U32.HI R7, RZ, 0x1f, R10 ;  /* 0x0000001fff077819 */ /* 0x000fe4000001160a */
[----:B------:R-:W-:Y:S02]  /*0a40*/  LEA.HI.SX32 R5, R8, R5, 0x1c ;  /* 0x0000000508057211 */ /* 0x000fe400078fe2ff */
[----:B------:R-:W-:Y:S02]  /*0a50*/  LEA.HI.SX32 R10, R10, R7, 0x1c ;  /* 0x000000070a0a7211 */ /* 0x000fe400078fe2ff */
[----:B------:R-:W-:Y:S02]  /*0a60*/  IMNMX R8, RZ, R5, !PT ;  /* 0x00000005ff087217 */ /* 0x000fe40007800200 */
[----:B------:R-:W-:-:S03]  /*0a70*/  IMNMX R10, R10, R95, PT ;  /* 0x0000005f0a0a7217 */ /* 0x000fc60003800200 */
[--C-:B------:R-:W-:Y:S02]  /*0a80*/  IMAD R8, R8, 0x60, -R3.reuse ;  /* 0x0000006008087824 */ /* 0x100fe400078e0a03 */
[----:B------:R-:W-:-:S03]  /*0a90*/  IMAD R3, R10, 0x60, -R3 ;  /* 0x000000600a037824 */ /* 0x000fc600078e0a03 */
[----:B------:R-:W-:Y:S02]  /*0aa0*/  IMNMX R11, RZ, R8, !PT ;  /* 0x00000008ff0b7217 */ /* 0x000fe40007800200 */
[----:B------:R-:W-:-:S04]  /*0ab0*/  IMNMX R8, R3, R0, PT ;  /* 0x0000000003087217 */ /* 0x000fc80003800200 */
[----:B------:R-:W-:Y:S01]  /*0ac0*/  ISETP.GT.AND P0, PT, R8, R11, PT ;  /* 0x0000000b0800720c */ /* 0x000fe20003f04270 */
[----:B------:R-:W-:-:S05]  /*0ad0*/  IMAD.WIDE.U32 R10, R11, -0x55555555, RZ ;  /* 0xaaaaaaab0b0a7825 */ /* 0x000fca00078e00ff */
[----:B------:R-:W-:-:S05]  /*0ae0*/  SHF.R.U32.HI R94, RZ, 0x6, R11 ;  /* 0x00000006ff5e7819 */ /* 0x000fca000001160b */
[----:B------:R-:W-:Y:S02]  /*0af0*/  IMAD.MOV.U32 R9, RZ, RZ, R94 ;  /* 0x000000ffff097224 */ /* 0x000fe400078e005e */
[----:B------:R-:W-:-:S05]  /*0b00*/  @P0 IADD3 R8, R8, 0x5f, RZ ;  /* 0x0000005f08080810 */ /* 0x000fca0007ffe0ff */
[----:B------:R-:W-:-:S05]  /*0b10*/  @P0 IMAD.HI R8, R8, 0x2aaaaaab, RZ ;  /* 0x2aaaaaab08080827 */ /* 0x000fca00078e02ff */
[----:B------:R-:W-:-:S04]  /*0b20*/  @P0 SHF.R.U32.HI R3, RZ, 0x1f, R8 ;  /* 0x0000001fff030819 */ /* 0x000fc80000011608 */
[----:B------:R-:W-:-:S04]  /*0b30*/  @P0 LEA.HI.SX32 R9, R8, R3, 0x1c ;  /* 0x0000000308090211 */ /* 0x000fc800078fe2ff */
[----:B------:R-:W-:-:S13]  /*0b40*/  ISETP.GT.AND P0, PT, R9, R94, PT ;  /* 0x0000005e0900720c */ /* 0x000fda0003f04270 */
[----:B------:R-:W-:Y:S05]  /*0b50*/  @!P0 BRA `(.L_x_303) ;  /* 0x000055e000008947 */ /* 0x000fea0003800000 */
[----:B------:R-:W-:Y:S02]  /*0b60*/  ISETP.NE.U32.AND P2, PT, RZ, c[0x0][0x340], PT ;  /* 0x0000d000ff007a0c */ /* 0x000fe40003f45070 */
[----:B------:R-:W-:Y:S01]  /*0b70*/  SHF.R.S32.HI R7, RZ, 0x1f, R74 ;  /* 0x0000001fff077819 */ /* 0x000fe2000001144a */
[----:B------:R-:W-:Y:S01]  /*0b80*/  IMAD.MOV.U32 R142, RZ, RZ, 0x60 ;  /* 0x00000060ff8e7424 */ /* 0x000fe200078e00ff */
[----:B------:R-:W-:Y:S01]  /*0b90*/  ISETP.NE.AND.EX P2, PT, RZ, c[0x0][0x344], PT, P2 ;  /* 0x0000d100ff007a0c */ /* 0x000fe20003f45320 */
[----:B------:R-:W-:Y:S01]  /*0ba0*/  ULDC.64 UR10, c[0x0][0x238] ;  /* 0x00008e00000a7ab9 */ /* 0x000fe20000000a00 */
[----:B------:R-:W-:Y:S02]  /*0bb0*/  IADD3 R43, R9, -0x1, RZ ;  /* 0xffffffff092b7810 */ /* 0x000fe40007ffe0ff */
[----:B------:R-:W-:Y:S02]  /*0bc0*/  SEL R128, R213, RZ, !P3 ;  /* 0x000000ffd5807207 */ /* 0x000fe40005800000 */
[----:B------:R-:W-:Y:S01]  /*0bd0*/  IADD3 R4, R122, R4, RZ ;  /* 0x000000047a047210 */ /* 0x000fe20007ffe0ff */
[----:B------:R-:W-:-:S02]  /*0be0*/  IMAD.MOV.U32 R97, RZ, RZ, c[0x0][0x27c] ;  /* 0x00009f00ff617624 */ /* 0x000fc400078e00ff */
[C---:B------:R-:W-:Y:S02]  /*0bf0*/  IMAD R140, R210.reuse, c[0x0][0x1e8], RZ ;  /* 0x00007a00d28c7a24 */ /* 0x040fe400078e02ff */
[----:B------:R-:W-:Y:S01]  /*0c00*/  IMAD R24, R210, c[0x0][0x210], RZ ;  /* 0x00008400d2187a24 */ /* 0x000fe200078e02ff */
[----:B------:R-:W-:Y:S01]  /*0c10*/  UMOV UR7, 0x6 ;  /* 0x0000000600077882 */ /* 0x000fe20000000000 */
[----:B------:R-:W-:Y:S01]  /*0c20*/  @P2 IMAD.WIDE R10, R213, R6, c[0x0][0x340] ;  /* 0x0000d000d50a2625 */ /* 0x000fe200078e0206 */
[----:B------:R-:W-:Y:S02]  /*0c30*/  UMOV UR6, 0x5 ;  /* 0x0000000500067882 */ /* 0x000fe40000000000 */
[----:B------:R-:W-:Y:S02]  /*0c40*/  ULDC UR14, c[0x0][0x1e4] ;  /* 0x00007900000e7ab9 */ /* 0x000fe40000000800 */
[----:B------:R1:W2:Y:S01]  /*0c50*/  @P2 LDG.E R8, [R10.64] ;  /* 0x000000100a082981 */ /* 0x0002a2000c1e1900 */
[CC--:B------:R-:W-:Y:S01]  /*0c60*/  LEA.HI R5, R7.reuse, R74.reuse, RZ, 0x3 ;  /* 0x0000004a07057211 */ /* 0x0c0fe200078f18ff */
[----:B------:R-:W-:Y:S01]  /*0c70*/  IMAD.WIDE.U32 R154, R142, c[0x0][0x238], RZ ;  /* 0x00008e008e9a7a25 */ /* 0x000fe200078e00ff */
[----:B------:R-:W-:Y:S01]  /*0c80*/  LEA.HI R20, R7, R74, RZ, 0x6 ;  /* 0x0000004a07147211 */ /* 0x000fe200078f30ff */
[----:B------:R-:W-:Y:S01]  /*0c90*/  UIMAD.WIDE.U32 UR12, UR10, 0x40, URZ ;  /* 0x000000400a0c78a5 */ /* 0x000fe2000f8e003f */
[----:B------:R-:W-:Y:S01]  /*0ca0*/  SHF.R.S32.HI R121, RZ, 0x3, R5 ;  /* 0x00000003ff797819 */ /* 0x000fe20000011405 */
[----:B------:R-:W-:Y:S01]  /*0cb0*/  IMAD R6, R210, c[0x0][0x240], RZ ;  /* 0x00009000d2067a24 */ /* 0x000fe200078e02ff */
[----:B------:R-:W-:Y:S01]  /*0cc0*/  LOP3.LUT R5, R5, 0xfffffff8, RZ, 0xc0, !PT ;  /* 0xfffffff805057812 */ /* 0x000fe200078ec0ff */
[----:B------:R-:W-:Y:S01]  /*0cd0*/  IMAD.SHL.U32 R20, R20, 0x8, RZ ;  /* 0x0000000814147824 */ /* 0x000fe200078e00ff */
[----:B------:R-:W-:Y:S01]  /*0ce0*/  SHF.R.S32.HI R3, RZ, 0x1f, R121 ;  /* 0x0000001fff037819 */ /* 0x000fe20000011479 */
[----:B------:R-:W-:Y:S01]  /*0cf0*/  IMAD R9, R211, c[0x0][0x244], R6 ;  /* 0x00009100d3097a24 */ /* 0x000fe200078e0206 */
[----:B------:R-:W-:Y:S01]  /*0d00*/  IADD3 R89, P0, R121, R2, RZ ;  /* 0x0000000279597210 */ /* 0x000fe20007f1e0ff */
[----:B------:R-:W-:Y:S01]  /*0d10*/  IMAD.IADD R14, R74, 0x1, -R5 ;  /* 0x000000014a0e7824 */ /* 0x000fe200078e0a05 */
[----:B------:R-:W-:Y:S01]  /*0d20*/  SHF.R.S32.HI R6, RZ, 0x1f, R43 ;  /* 0x0000001fff067819 */ /* 0x000fe2000001142b */
[----:B------:R-:W-:Y:S01]  /*0d30*/  IMAD R5, R142, c[0x0][0x23c], RZ ;  /* 0x00008f008e057a24 */ /* 0x000fe200078e02ff */
[----:B------:R-:W-:Y:S01]  /*0d40*/  LEA.HI.X.SX32 R87, R2, R3, 0x1, P0 ;  /* 0x0000000302577211 */ /* 0x000fe200000f0eff */
[----:B------:R-:W-:Y:S01]  /*0d50*/  IMAD.SHL.U32 R12, R14, 0x8, RZ ;  /* 0x000000080e0c7824 */ /* 0x000fe200078e00ff */
[----:B------:R-:W-:Y:S01]  /*0d60*/  SHF.R.S32.HI R2, RZ, 0x1f, R213 ;  /* 0x0000001fff027819 */ /* 0x000fe200000114d5 */
[----:B------:R-:W-:Y:S01]  /*0d70*/  IMAD.IADD R98, R155, 0x1, R5 ;  /* 0x000000019b627824 */ /* 0x000fe200078e0205 */
[----:B------:R-:W-:Y:S01]  /*0d80*/  SHF.L.U32 R23, R121, 0x6, RZ ;  /* 0x0000000679177819 */ /* 0x000fe200000006ff */
[----:B------:R-:W-:Y:S01]  /*0d90*/  IMAD R130, R87, c[0x0][0x238], RZ ;  /* 0x00008e0057827a24 */ /* 0x000fe200078e02ff */
[----:B------:R-:W-:Y:S01]  /*0da0*/  SHF.R.S32.HI R13, RZ, 0x1f, R12 ;  /* 0x0000001fff0d7819 */ /* 0x000fe2000001140c */
[----:B------:R-:W-:Y:S01]  /*0db0*/  IMAD R5, R98, R43, RZ ;  /* 0x0000002b62057224 */ /* 0x000fe200078e02ff */
[----:B------:R-:W-:Y:S01]  /*0dc0*/  SEL R83, R2, RZ, !P3 ;  /* 0x000000ff02537207 */ /* 0x000fe20005800000 */
[----:B------:R-:W-:Y:S01]  /*0dd0*/  IMAD R130, R89, c[0x0][0x23c], R130 ;  /* 0x00008f0059827a24 */ /* 0x000fe200078e0282 */
[----:B------:R-:W-:Y:S01]  /*0de0*/  LOP3.LUT R23, R23, 0x1c0, RZ, 0xc0, !PT ;  /* 0x000001c017177812 */ /* 0x000fe200078ec0ff */
[----:B-1----:R-:W-:Y:S01]  /*0df0*/  IMAD.WIDE.U32 R10, R89, c[0x0][0x238], R12 ;  /* 0x00008e00590a7a25 */ /* 0x002fe200078e000c */
[----:B------:R-:W-:Y:S01]  /*0e00*/  IADD3 R119, R12, 0x40, RZ ;  /* 0x000000400c777810 */ /* 0x000fe20007ffe0ff */
[----:B------:R-:W-:Y:S01]  /*0e10*/  USHF.L.U32 UR8, UR11, 0x6, URZ ;  /* 0x000000060b087899 */ /* 0x000fe2000800063f */
[----:B------:R-:W-:Y:S01]  /*0e20*/  LOP3.LUT R20, R20, 0xfffffe00, RZ, 0xc0, !PT ;  /* 0xfffffe0014147812 */ /* 0x000fe200078ec0ff */
[----:B------:R-:W-:Y:S01]  /*0e30*/  IMAD.IADD R86, R0, 0x1, -R121 ;  /* 0x0000000100567824 */ /* 0x000fe200078e0a79 */
[----:B------:R-:W-:Y:S01]  /*0e40*/  IADD3 R131, R11, R130, RZ ;  /* 0x000000820b837210 */ /* 0x000fe20007ffe0ff */
[----:B------:R-:W-:Y:S01]  /*0e50*/  IMAD.MOV.U32 R130, RZ, RZ, R10 ;  /* 0x000000ffff827224 */ /* 0x000fe200078e000a */
[----:B------:R-:W-:Y:S01]  /*0e60*/  LOP3.LUT R120, R23, 0x38, R12, 0xf8, !PT ;  /* 0x0000003817787812 */ /* 0x000fe200078ef80c */
[----:B------:R-:W-:Y:S01]  /*0e70*/  IMAD R5, R6, R154, R5 ;  /* 0x0000009a06057224 */ /* 0x000fe200078e0205 */
[----:B------:R-:W-:Y:S01]  /*0e80*/  SHF.R.U32.HI R21, RZ, 0x3, R23 ;  /* 0x00000003ff157819 */ /* 0x000fe20000011617 */
[----:B------:R-:W-:Y:S01]  /*0e90*/  IMAD.WIDE.U32 R130, R211, c[0x0][0x240], R130 ;  /* 0x00009000d3827a25 */ /* 0x000fe200078e0082 */
[----:B------:R-:W-:Y:S01]  /*0ea0*/  ISETP.GE.AND P5, PT, R12, c[0x0][0x1d4], PT ;  /* 0x000075000c007a0c */ /* 0x000fe20003fa6270 */
[----:B------:R-:W-:Y:S01]  /*0eb0*/  UIADD3 UR8, UR13, UR8, URZ ;  /* 0x000000080d087290 */ /* 0x000fe2000fffe03f */
[----:B------:R-:W-:Y:S01]  /*0ec0*/  ISETP.GE.AND P6, PT, R119, c[0x0][0x1d4], PT ;  /* 0x0000750077007a0c */ /* 0x000fe20003fc6270 */
[----:B------:R-:W-:Y:S01]  /*0ed0*/  IMAD R6, R43, -0x60, R86 ;  /* 0xffffffa02b067824 */ /* 0x000fe200078e0256 */
[----:B------:R-:W-:Y:S01]  /*0ee0*/  IADD3 R131, R131, R9, RZ ;  /* 0x0000000983837210 */ /* 0x000fe20007ffe0ff */
[----:B------:R-:W-:Y:S01]  /*0ef0*/  IMAD R153, R83, c[0x0][0x248], RZ ;  /* 0x0000920053997a24 */ /* 0x000fe200078e02ff */
[----:B------:R-:W-:Y:S01]  /*0f00*/  LOP3.LUT R120, R20, R120, R21, 0xf6, !PT ;  /* 0x0000007814787212 */ /* 0x000fe200078ef615 */
[----:B------:R-:W-:Y:S01]  /*0f10*/  IMAD.SHL.U32 R14, R14, 0x4, RZ ;  /* 0x000000040e0e7824 */ /* 0x000fe200078e00ff */
[----:B------:R-:W-:Y:S01]  /*0f20*/  ISETP.GE.AND P1, PT, R6, 0x1, PT ;  /* 0x000000010600780c */ /* 0x000fe20003f26270 */
[----:B------:R-:W-:Y:S01]  /*0f30*/  IMAD R153, R128, c[0x0][0x24c], R153 ;  /* 0x0000930080997a24 */ /* 0x000fe200078e0299 */
[----:B------:R-:W-:Y:S01]  /*0f40*/  ISETP.GE.AND P0, PT, R6, 0x21, PT ;  /* 0x000000210600780c */ /* 0x000fe20003f06270 */
[----:B------:R-:W-:Y:S01]  /*0f50*/  IMAD.WIDE.U32 R130, R128, c[0x0][0x248], R130 ;  /* 0x0000920080827a25 */ /* 0x000fe200078e0082 */
[----:B------:R-:W-:Y:S01]  /*0f60*/  SHF.L.U32 R120, R120, 0x1, RZ ;  /* 0x0000000178787819 */ /* 0x000fe200000006ff */
[----:B------:R-:W-:Y:S01]  /*0f70*/  ULDC.64 UR4, c[0x0][0x1e0] ;  /* 0x0000780000047ab9 */ /* 0x000fe20000000a00 */
[----:B------:R-:W-:Y:S01]  /*0f80*/  SHF.R.S32.HI R80, RZ, 0x1f, R4 ;  /* 0x0000001fff507819 */ /* 0x000fe20000011404 */
[----:B------:R-:W-:Y:S01]  /*0f90*/  IMAD.IADD R153, R131, 0x1, R153 ;  /* 0x0000000183997824 */ /* 0x000fe200078e0299 */
[----:B------:R-:W-:Y:S01]  /*0fa0*/  SHF.R.S32.HI R15, RZ, 0x1f, R14 ;  /* 0x0000001fff0f7819 */ /* 0x000fe2000001140e */
[----:B------:R-:W-:Y:S01]  /*0fb0*/  IMAD.MOV.U32 R152, RZ, RZ, R130 ;  /* 0x000000ffff987224 */ /* 0x000fe200078e0082 */
[C---:B------:R-:W-:Y:S01]  /*0fc0*/  IADD3 R118, R121.reuse, 0x20, RZ ;  /* 0x0000002079767810 */ /* 0x040fe20007ffe0ff */
[----:B------:R-:W-:Y:S01]  /*0fd0*/  IMAD R7, R80, c[0x0][0x1e0], RZ ;  /* 0x0000780050077a24 */ /* 0x000fe200078e02ff */
[----:B------:R-:W-:Y:S01]  /*0fe0*/  IADD3 R115, R121, 0x40, RZ ;  /* 0x0000004079737810 */ /* 0x000fe20007ffe0ff */
[----:B------:R-:W-:Y:S01]  /*0ff0*/  IMAD.WIDE.U32 R10, R43, R154, R152 ;  /* 0x0000009a2b0a7225 */ /* 0x000fe200078e0098 */
[----:B------:R-:W-:Y:S01]  /*1000*/  USHF.L.U64.HI UR11, UR4, UR7, UR5 ;  /* 0x00000007040b7299 */ /* 0x000fe20008010205 */
[----:B------:R-:W-:Y:S01]  /*1010*/  SHF.R.S32.HI R99, RZ, 0x1f, R118 ;  /* 0x0000001fff637819 */ /* 0x000fe20000011476 */
[----:B------:R-:W-:Y:S01]  /*1020*/  USHF.L.U32 UR13, UR4, 0x6, URZ ;  /* 0x00000006040d7899 */ /* 0x000fe2000800063f */
[----:B------:R-:W-:Y:S01]  /*1030*/  IMAD.IADD R5, R11, 0x1, R5 ;  /* 0x000000010b057824 */ /* 0x000fe200078e0205 */
[----:B------:R-:W-:Y:S01]  /*1040*/  USHF.L.U64.HI UR14, UR4, UR6, UR14 ;  /* 0x00000006040e7299 */ /* 0x000fe2000801020e */
[----:B------:R-:W-:Y:S01]  /*1050*/  IMAD R7, R4, c[0x0][0x1e4], R7 ;  /* 0x0000790004077a24 */ /* 0x000fe200078e0207 */
[----:B------:R-:W-:Y:S01]  /*1060*/  USHF.L.U32 UR15, UR4, 0x5, URZ ;  /* 0x00000005040f7899 */ /* 0x000fe2000800063f */
[----:B------:R-:W-:Y:S01]  /*1070*/  IMAD R134, R3, c[0x0][0x280], RZ ;  /* 0x0000a00003867a24 */ /* 0x000fe200078e02ff */
[----:B------:R-:W-:Y:S01]  /*1080*/  UIMAD.WIDE.U32 UR24, UR4, 0x60, URZ ;  /* 0x00000060041878a5 */ /* 0x000fe2000f8e003f */
[----:B------:R-:W-:Y:S01]  /*1090*/  IMAD R140, R211, c[0x0][0x1ec], R140 ;  /* 0x00007b00d38c7a24 */ /* 0x000fe200078e028c */
[----:B------:R-:W-:Y:S01]  /*10a0*/  ULDC UR20, c[0x0][0x284] ;  /* 0x0000a10000147ab9 */ /* 0x000fe20000000800 */
[C---:B------:R-:W-:Y:S01]  /*10b0*/  IMAD R134, R121.reuse, c[0x0][0x284], R134 ;  /* 0x0000a10079867a24 */ /* 0x040fe200078e0286 */
[----:B------:R-:W-:Y:S01]  /*10c0*/  ULDC.64 UR4, c[0x0][0x280] ;  /* 0x0000a00000047ab9 */ /* 0x000fe20000000a00 */
[----:B------:R-:W-:Y:S01]  /*10d0*/  IMAD.WIDE.U32 R18, R121, c[0x0][0x280], R12 ;  /* 0x0000a00079127a25 */ /* 0x000fe200078e000c */
[----:B------:R-:W-:Y:S01]  /*10e0*/  USHF.L.U64.HI UR18, UR4, UR7, UR5 ;  /* 0x0000000704127299 */ /* 0x000fe20008010205 */
[----:B------:R-:W-:Y:S01]  /*10f0*/  P2R R125, PR, RZ, 0x20 ;  /* 0x00000020ff7d7803 */ /* 0x000fe20000000000 */
[----:B------:R-:W-:Y:S01]  /*1100*/  USHF.L.U32 UR19, UR4, 0x6, URZ ;  /* 0x0000000604137899 */ /* 0x000fe2000800063f */
[----:B------:R-:W-:Y:S01]  /*1110*/  IMAD R132, R3, c[0x0][0x290], RZ ;  /* 0x0000a40003847a24 */ /* 0x000fe200078e02ff */
[----:B------:R-:W-:Y:S01]  /*1120*/  IADD3 R135, R134, R19, RZ ;  /* 0x0000001386877210 */ /* 0x000fe20007ffe0ff */
[----:B------:R-:W-:Y:S01]  /*1130*/  IMAD R24, R211, c[0x0][0x214], R24 ;  /* 0x00008500d3187a24 */ /* 0x000fe200078e0218 */
[----:B------:R-:W-:Y:S01]  /*1140*/  SHF.L.U32 R19, R118, 0x6, RZ ;  /* 0x0000000676137819 */ /* 0x000fe200000006ff */
[----:B------:R-:W-:Y:S01]  /*1150*/  IMAD.WIDE.U32 R138, R121, c[0x0][0x280], R14 ;  /* 0x0000a000798a7a25 */ /* 0x000fe200078e000e */
[----:B------:R-:W-:-:S02]  /*1160*/  USHF.L.U64.HI UR20, UR4, UR6, UR20 ;  /* 0x0000000604147299 */ /* 0x000fc40008010214 */
[----:B------:R-:W-:Y:S01]  /*1170*/  LOP3.LUT R19, R19, 0x1c0, RZ, 0xc0, !PT ;  /* 0x000001c013137812 */ /* 0x000fe200078ec0ff */
[C---:B------:R-:W-:Y:S01]  /*1180*/  IMAD R132, R121.reuse, c[0x0][0x294], R132 ;  /* 0x0000a50079847a24 */ /* 0x040fe200078e0284 */
[----:B------:R-:W-:Y:S01]  /*1190*/  USHF.L.U32 UR22, UR4, 0x5, URZ ;  /* 0x0000000504167899 */ /* 0x000fe2000800063f */
[----:B------:R-:W-:Y:S01]  /*11a0*/  IMAD.WIDE.U32 R136, R121, c[0x0][0x290], R14 ;  /* 0x0000a40079887a25 */ /* 0x000fe200078e000e */
[----:B------:R-:W-:Y:S02]  /*11b0*/  ULDC UR9, c[0x0][0x23c] ;  /* 0x00008f0000097ab9 */ /* 0x000fe40000000800 */
[----:B------:R-:W-:Y:S01]  /*11c0*/  ULDC UR21, c[0x0][0x294] ;  /* 0x0000a50000157ab9 */ /* 0x000fe20000000800 */
[----:B------:R-:W-:Y:S01]  /*11d0*/  IMAD.IADD R139, R139, 0x1, R134 ;  /* 0x000000018b8b7824 */ /* 0x000fe200078e0286 */
[----:B------:R-:W-:Y:S01]  /*11e0*/  MOV R134, R18 ;  /* 0x0000001200867202 */ /* 0x000fe20000000f00 */
[----:B------:R-:W-:Y:S01]  /*11f0*/  IMAD R83, R83, c[0x0][0x268], RZ ;  /* 0x00009a0053537a24 */ /* 0x000fe200078e02ff */
[----:B------:R-:W-:Y:S01]  /*1200*/  ULDC.64 UR4, c[0x0][0x290] ;  /* 0x0000a40000047ab9 */ /* 0x000fe20000000a00 */
[----:B------:R-:W-:Y:S01]  /*1210*/  IMAD.IADD R137, R137, 0x1, R132 ;  /* 0x0000000189897824 */ /* 0x000fe200078e0284 */
[----:B------:R-:W-:Y:S01]  /*1220*/  USHF.L.U64.HI UR9, UR10, UR7, UR9 ;  /* 0x000000070a097299 */ /* 0x000fe20008010209 */
[----:B------:R-:W-:Y:S01]  /*1230*/  IMAD R83, R128, c[0x0][0x26c], R83 ;  /* 0x00009b0080537a24 */ /* 0x000fe200078e0253 */
[----:B------:R-:W-:Y:S01]  /*1240*/  USHF.L.U64.HI UR5, UR4, UR7, UR5 ;  /* 0x0000000704057299 */ /* 0x000fe20008010205 */
[----:B------:R-:W-:Y:S01]  /*1250*/  IMAD.WIDE.U32 R150, R121, c[0x0][0x1e0], RZ ;  /* 0x0000780079967a25 */ /* 0x000fe200078e00ff */
[----:B------:R-:W-:-:S02]  /*1260*/  USHF.L.U64.HI UR21, UR4, UR6, UR21 ;  /* 0x0000000604157299 */ /* 0x000fc40008010215 */
[----:B------:R-:W-:Y:S01]  /*1270*/  USHF.L.U32 UR7, UR4, 0x6, URZ ;  /* 0x0000000604077899 */ /* 0x000fe2000800063f */
[C---:B------:R-:W-:Y:S01]  /*1280*/  IMAD R106, R142.reuse, c[0x0][0x1e4], RZ ;  /* 0x000079008e6a7a24 */ /* 0x040fe200078e02ff */
[----:B------:R-:W-:Y:S01]  /*1290*/  USHF.L.U32 UR6, UR4, 0x5, URZ ;  /* 0x0000000504067899 */ /* 0x000fe2000800063f */
[----:B------:R-:W-:Y:S01]  /*12a0*/  IMAD.WIDE.U32 R144, R142, c[0x0][0x290], RZ ;  /* 0x0000a4008e907a25 */ /* 0x000fe200078e00ff */
[----:B------:R-:W-:Y:S02]  /*12b0*/  USHF.L.U32 UR10, UR10, 0x6, URZ ;  /* 0x000000060a0a7899 */ /* 0x000fe4000800063f */
[----:B------:R-:W-:Y:S01]  /*12c0*/  ULDC.U8 UR4, c[0x0][0x298] ;  /* 0x0000a60000047ab9 */ /* 0x000fe20000000000 */
[----:B------:R-:W-:Y:S01]  /*12d0*/  IMAD R99, R99, c[0x0][0x1e0], RZ ;  /* 0x0000780063637a24 */ /* 0x000fe200078e02ff */
[----:B------:R-:W-:Y:S01]  /*12e0*/  IADD3 R106, R106, UR25, RZ ;  /* 0x000000196a6a7c10 */ /* 0x000fe2000fffe0ff */
[----:B-----5:R-:W-:-:S04]  /*12f0*/  IMAD.WIDE.U32 R136, R75, c[0x0][0x290], R136 ;  /* 0x0000a4004b887a25 */ /* 0x020fc800078e0088 */
[----:B------:R-:W-:-:S04]  /*1300*/  IMAD.WIDE.U32 R148, R118, c[0x0][0x1e0], RZ ;  /* 0x0000780076947a25 */ /* 0x000fc800078e00ff */
[----:B------:R-:W-:-:S04]  /*1310*/  IMAD.WIDE.U32 R146, R115, c[0x0][0x1e0], RZ ;  /* 0x0000780073927a25 */ /* 0x000fc800078e00ff */
[----:B------:R-:W-:Y:S02]  /*1320*/  IMAD R99, R118, c[0x0][0x1e4], R99 ;  /* 0x0000790076637a24 */ /* 0x000fe400078e0263 */
[----:B------:R-:W-:-:S04]  /*1330*/  IMAD.WIDE.U32 R138, R75, c[0x0][0x280], R138 ;  /* 0x0000a0004b8a7a25 */ /* 0x000fc800078e008a */
[----:B------:R-:W-:-:S04]  /*1340*/  IMAD.WIDE.U32 R134, R75, c[0x0][0x280], R134 ;  /* 0x0000a0004b867a25 */ /* 0x000fc800078e0086 */
[----:B------:R-:W-:Y:S01]  /*1350*/  IMAD.IADD R99, R149, 0x1, R99 ;  /* 0x0000000195637824 */ /* 0x000fe200078e0263 */
[----:B--2---:R-:W-:Y:S01]  /*1360*/  @P2 SHF.R.S32.HI R9, RZ, 0x1f, R8 ;  /* 0x0000001fff092819 */ /* 0x004fe20000011408 */
[----:B------:R-:W-:Y:S01]  /*1370*/  @!P2 IMAD.MOV.U32 R9, RZ, RZ, R2 ;  /* 0x000000ffff09a224 */ /* 0x000fe200078e0002 */
[----:B------:R-:W-:Y:S02]  /*1380*/  @!P2 MOV R8, R213 ;  /* 0x000000d50008a202 */ /* 0x000fe40000000f00 */
[----:B------:R-:W-:Y:S02]  /*1390*/  @P1 LEA R16, P2, R10, c[0x0][0x220], 0x1 ;  /* 0x000088000a101a11 */ /* 0x000fe400078408ff */
[----:B------:R-:W-:Y:S01]  /*13a0*/  SEL R126, R8, RZ, !P4 ;  /* 0x000000ff087e7207 */ /* 0x000fe20006000000 */
[----:B------:R-:W-:Y:S01]  /*13b0*/  IMAD.MOV.U32 R8, RZ, RZ, c[0x0][0x23c] ;  /* 0x00008f00ff087624 */ /* 0x000fe200078e00ff */
[----:B------:R-:W-:Y:S02]  /*13c0*/  @P1 LEA.HI.X R17, R10, c[0x0][0x224], R5, 0x1, P2 ;  /* 0x000089000a111a11 */ /* 0x000fe400010f0c05 */
[----:B------:R-:W-:Y:S01]  /*13d0*/  ISETP.GT.AND P2, PT, R6, 0x40, PT ;  /* 0x000000400600780c */ /* 0x000fe20003f44270 */
[----:B------:R-:W-:Y:S01]  /*13e0*/  IMAD.MOV.U32 R6, RZ, RZ, c[0x0][0x238] ;  /* 0x00008e00ff067624 */ /* 0x000fe200078e00ff */
[----:B------:R-:W-:Y:S01]  /*13f0*/  SEL R2, R9, RZ, !P4 ;  /* 0x000000ff09027207 */ /* 0x000fe20006000000 */
[----:B------:R-:W-:Y:S01]  /*1400*/  @!PT LDS RZ, [RZ] ;  /* 0x00000000fffff984 */ /* 0x000fe20000000800 */
[----:B------:R-:W-:Y:S01]  /*1410*/  @!PT LDS RZ, [RZ] ;  /* 0x00000000fffff984 */ /* 0x000fe20000000800 */
[----:B------:R-:W-:Y:S01]  /*1420*/  @!PT LDS RZ, [RZ] ;  /* 0x00000000fffff984 */ /* 0x000fe20000000800 */
[----:B------:R1:W-:Y:S01]  /*1430*/  @P1 LDGSTS.E.BYPASS.LTC128B.128 [R120+0x8100], [R16.64], !P5 ;  /* 0x0810000010781fae */ /* 0x0003e2000e901d50 */
[----:B------:R-:W-:-:S03]  /*1440*/  ISETP.GE.AND P4, PT, R12, c[0x0][0x1d4], PT ;  /* 0x000075000c007a0c */ /* 0x000fc60003f86270 */
[----:B------:R1:W-:Y:S01]  /*1450*/  @P1 LDGSTS.E.BYPASS.LTC128B.128 [R120+0xb100], [R16.64+0x80], !P6 ;  /* 0x0b10008010781fae */ /* 0x0003e2000f101d50 */
[----:B------:R-:W-:Y:S01]  /*1460*/  @P0 LEA R9, P1, R6, R10, 0x5 ;  /* 0x0000000a06090211 */ /* 0x000fe200078228ff */
[C---:B------:R-:W-:Y:S02]  /*1470*/  IMAD R93, R2.reuse, c[0x0][0x1f0], RZ ;  /* 0x00007c00025d7a24 */ /* 0x040fe400078e02ff */
[----:B------:R-:W-:Y:S01]  /*1480*/  IMAD R79, R2, c[0x0][0x218], RZ ;  /* 0x00008600024f7a24 */ /* 0x000fe200078e02ff */
[----:B------:R-:W-:Y:S01]  /*1490*/  @P0 LEA.HI.X R8, R6, R5, R8, 0x5, P1 ;  /* 0x0000000506080211 */ /* 0x000fe200008f2c08 */
[----:B------:R-:W-:Y:S01]  /*14a0*/  IMAD R93, R126, c[0x0][0x1f4], R93 ;  /* 0x00007d007e5d7a24 */ /* 0x000fe200078e025d */
[----:B------:R-:W-:Y:S01]  /*14b0*/  @P2 IADD3 R6, P1, R10, UR12, RZ ;  /* 0x0000000c0a062c10 */ /* 0x000fe2000ff3e0ff */
[----:B------:R-:W-:Y:S01]  /*14c0*/  IMAD R79, R126, c[0x0][0x21c], R79 ;  /* 0x000087007e4f7a24 */ /* 0x000fe200078e024f */
[----:B------:R-:W-:Y:S01]  /*14d0*/  SHF.L.U32 R10, R97, 0x1, RZ ;  /* 0x00000001610a7819 */ /* 0x000fe200000006ff */
[----:B------:R-:W-:Y:S01]  /*14e0*/  UIADD3 UR12, UP0, UR12, 0x80, URZ ;  /* 0x000000800c0c7890 */ /* 0x000fe2000ff1e03f */
[----:B------:R-:W-:-:S02]  /*14f0*/  @P2 IADD3.X R5, R5, UR8, RZ, P1, !PT ;  /* 0x0000000805052c10 */ /* 0x000fc40008ffe4ff */
[C---:B------:R-:W-:Y:S01]  /*1500*/  @P0 LEA R28, P1, R9.reuse, c[0x0][0x220], 0x1 ;  /* 0x00008800091c0a11 */ /* 0x040fe200078208ff */
[----:B------:R-:W-:Y:S01]  /*1510*/  UIADD3.X UR8, URZ, UR8, URZ, UP0, !UPT ;  /* 0x000000083f087290 */ /* 0x000fe200087fe43f */
[----:B------:R-:W-:Y:S02]  /*1520*/  SHF.R.S32.HI R2, RZ, 0x1f, R75 ;  /* 0x0000001fff027819 */ /* 0x000fe4000001144b */
[----:B------:R-:W-:Y:S02]  /*1530*/  @P0 LEA.HI.X R29, R9, c[0x0][0x224], R8, 0x1, P1 ;  /* 0x00008900091d0a11 */ /* 0x000fe400008f0c08 */
[----:B------:R-:W-:-:S03]  /*1540*/  ISETP.GE.AND P1, PT, R12, c[0x0][0x27c], PT ;  /* 0x00009f000c007a0c */ /* 0x000fc60003f26270 */
[----:B------:R2:W-:Y:S04]  /*1550*/  @P0 LDGSTS.E.BYPASS.LTC128B.128 [R120+0x9100], [R28.64], !P5 ;  /* 0x091000001c780fae */ /* 0x0005e8000e901d50 */
[----:B------:R2:W-:Y:S01]  /*1560*/  @P0 LDGSTS.E.BYPASS.LTC128B.128 [R120+0xc100], [R28.64+0x80], !P6 ;  /* 0x0c1000801c780fae */ /* 0x0005e2000f101d50 */
[----:B-1----:R-:W-:-:S04]  /*1570*/  IMAD.WIDE.U32 R16, R4, c[0x0][0x1e0], RZ ;  /* 0x0000780004107a25 */ /* 0x002fc800078e00ff */
[----:B------:R-:W-:Y:S01]  /*1580*/  IMAD.IADD R17, R17, 0x1, R7 ;  /* 0x0000000111117824 */ /* 0x000fe200078e0207 */
[----:B------:R-:W-:Y:S02]  /*1590*/  SEL R7, RZ, c[0x0][0x27c], !P1 ;  /* 0x00009f00ff077a07 */ /* 0x000fe40004800000 */
[----:B------:R-:W-:Y:S01]  /*15a0*/  @P1 IADD3 R10, -R10, c[0x0][0x1d4], RZ ;  /* 0x000075000a0a1a10 */ /* 0x000fe20007ffe1ff */
[----:B------:R-:W-:Y:S01]  /*15b0*/  IMAD.WIDE.U32 R16, R211, c[0x0][0x1e8], R16 ;  /* 0x00007a00d3107a25 */ /* 0x000fe200078e0010 */
[----:B------:R-:W-:-:S03]  /*15c0*/  ISETP.GE.AND P1, PT, R97, 0x1, PT ;  /* 0x000000016100780c */ /* 0x000fc60003f26270 */
[----:B------:R-:W-:Y:S01]  /*15d0*/  IMAD.IADD R8, R12, 0x1, R7 ;  /* 0x000000010c087824 */ /* 0x000fe200078e0207 */
[----:B------:R-:W-:Y:S01]  /*15e0*/  SHF.R.S32.HI R7, RZ, 0x1f, R10 ;  /* 0x0000001fff077819 */ /* 0x000fe2000001140a */
[----:B------:R-:W-:Y:S01]  /*15f0*/  IMAD.IADD R141, R17, 0x1, R140 ;  /* 0x00000001118d7824 */ /* 0x000fe200078e028c */
[----:B------:R-:W-:Y:S02]  /*1600*/  P2R R9, PR, RZ, 0x2 ;  /* 0x00000002ff097803 */ /* 0x000fe40000000000 */
[----:B------:R-:W-:Y:S02]  /*1610*/  SHF.R.S32.HI R27, RZ, 0x1f, R8 ;  /* 0x0000001fff1b7819 */ /* 0x000fe40000011408 */
[----:B------:R-:W-:Y:S01]  /*1620*/  LEA.HI R7, R7, R10, RZ, 0x4 ;  /* 0x0000000a07077211 */ /* 0x000fe200078f20ff */
[----:B------:R-:W-:Y:S01]  /*1630*/  IMAD R10, R210, c[0x0][0x260], RZ ;  /* 0x00009800d20a7a24 */ /* 0x000fe200078e02ff */
[CC--:B------:R-:W-:Y:S02]  /*1640*/  LEA.HI R114, R27.reuse, R8.reuse, RZ, 0x3 ;  /* 0x000000081b727211 */ /* 0x0c0fe400078f18ff */
[----:B------:R-:W-:Y:S01]  /*1650*/  LEA.HI R27, R27, R8, RZ, 0x6 ;  /* 0x000000081b1b7211 */ /* 0x000fe200078f30ff */
[C---:B------:R-:W-:Y:S01]  /*1660*/  IMAD R10, R211.reuse, c[0x0][0x264], R10 ;  /* 0x00009900d30a7a24 */ /* 0x040fe200078e020a */
[----:B------:R-:W-:Y:S01]  /*1670*/  MOV R140, R16 ;  /* 0x00000010008c7202 */ /* 0x000fe20000000f00 */
[----:B------:R-:W-:Y:S01]  /*1680*/  IMAD.WIDE.U32 R8, R211, c[0x0][0x260], R12 ;  /* 0x00009800d3087a25 */ /* 0x000fe200078e000c */
[----:B------:R-:W-:-:S02]  /*1690*/  SHF.R.S32.HI R27, RZ, 0x6, R27 ;  /* 0x00000006ff1b7819 */ /* 0x000fc4000001141b */
[----:B------:R-:W-:Y:S01]  /*16a0*/  LOP3.LUT R112, R23, 0x38, R114, 0xf8, !PT ;  /* 0x0000003817707812 */ /* 0x000fe200078ef872 */
[----:B------:R-:W-:Y:S01]  /*16b0*/  IMAD.IADD R11, R9, 0x1, R10 ;  /* 0x00000001090b7824 */ /* 0x000fe200078e020a */
[----:B------:R-:W-:Y:S01]  /*16c0*/  MOV R10, R8 ;  /* 0x00000008000a7202 */ /* 0x000fe20000000f00 */
[----:B------:R-:W-:Y:S01]  /*16d0*/  IMAD.WIDE.U32 R8, R211, c[0x0][0x210], R12 ;  /* 0x00008400d3087a25 */ /* 0x000fe200078e000c */
[----:B------:R-:W-:Y:S02]  /*16e0*/  LOP3.LUT R112, R112, R21, RZ, 0x3c, !PT ;  /* 0x0000001570707212 */ /* 0x000fe400078e3cff */
[----:B------:R-:W-:Y:S01]  /*16f0*/  SHF.R.S32.HI R7, RZ, 0x4, R7 ;  /* 0x00000004ff077819 */ /* 0x000fe20000011407 */
[----:B------:R-:W-:-:S04]  /*1700*/  IMAD.WIDE.U32 R16, R121, c[0x0][0x290], R12 ;  /* 0x0000a40079107a25 */ /* 0x000fc800078e000c */
[----:B------:R-:W-:Y:S01]  /*1710*/  IMAD.IADD R25, R9, 0x1, R24 ;  /* 0x0000000109197824 */ /* 0x000fe200078e0218 */
[----:B------:R-:W-:Y:S01]  /*1720*/  SHF.R.S32.HI R9, RZ, 0x1f, R118 ;  /* 0x0000001fff097819 */ /* 0x000fe20000011476 */
[----:B------:R-:W-:Y:S01]  /*1730*/  IMAD.IADD R133, R132, 0x1, R17 ;  /* 0x0000000184857824 */ /* 0x000fe200078e0211 */
[----:B------:R-:W-:Y:S01]  /*1740*/  SHF.R.U32.HI R17, RZ, 0x3, R19 ;  /* 0x00000003ff117819 */ /* 0x000fe20000011613 */
[----:B------:R-:W-:Y:S01]  /*1750*/  IMAD.MOV.U32 R132, RZ, RZ, R16 ;  /* 0x000000ffff847224 */ /* 0x000fe200078e0010 */
[----:B------:R-:W-:Y:S01]  /*1760*/  LEA.HI R18, R9, R118, RZ, 0x3 ;  /* 0x0000007609127211 */ /* 0x000fe200078f18ff */
[----:B------:R-:W-:Y:S01]  /*1770*/  IMAD.MOV.U32 R24, RZ, RZ, R8 ;  /* 0x000000ffff187224 */ /* 0x000fe200078e0008 */
[----:B------:R-:W-:Y:S01]  /*1780*/  SHF.R.S32.HI R8, RZ, 0x1f, R115 ;  /* 0x0000001fff087819 */ /* 0x000fe20000011473 */
[----:B------:R-:W-:Y:S01]  /*1790*/  IMAD.WIDE.U32 R128, R128, c[0x0][0x268], R10 ;  /* 0x00009a0080807a25 */ /* 0x000fe200078e000a */
[----:B------:R-:W-:Y:S02]  /*17a0*/  SHF.L.U32 R16, R115, 0x6, RZ ;  /* 0x0000000673107819 */ /* 0x000fe400000006ff */
[----:B------:R-:W-:Y:S01]  /*17b0*/  LOP3.LUT R10, R19, 0x38, R114, 0xf8, !PT ;  /* 0x00000038130a7812 */ /* 0x000fe200078ef872 */
[----:B------:R-:W-:Y:S01]  /*17c0*/  IMAD R9, R27, 0x1800, R20 ;  /* 0x000018001b097824 */ /* 0x000fe200078e0214 */
[----:B------:R-:W-:Y:S01]  /*17d0*/  LEA.HI R11, R8, R115, RZ, 0x3 ;  /* 0x00000073080b7211 */ /* 0x000fe200078f18ff */
[----:B------:R-:W-:Y:S01]  /*17e0*/  IMAD.SHL.U32 R18, R18, 0x40, RZ ;  /* 0x0000004012127824 */ /* 0x000fe200078e00ff */
[----:B------:R-:W-:Y:S01]  /*17f0*/  LOP3.LUT R16, R16, 0x1c0, RZ, 0xc0, !PT ;  /* 0x000001c010107812 */ /* 0x000fe200078ec0ff */
[----:B------:R-:W-:Y:S01]  /*1800*/  IMAD.IADD R112, R9, 0x1, R112 ;  /* 0x0000000109707824 */ /* 0x000fe200078e0270 */
[----:B------:R-:W-:Y:S01]  /*1810*/  LOP3.LUT R109, R10, R17, RZ, 0x3c, !PT ;  /* 0x000000110a6d7212 */ /* 0x000fe200078e3cff */
[----:B------:R-:W-:Y:S01]  /*1820*/  IMAD.SHL.U32 R11, R11, 0x40, RZ ;  /* 0x000000400b0b7824 */ /* 0x000fe200078e00ff */
[----:B------:R-:W-:Y:S01]  /*1830*/  SHF.R.U32.HI R9, RZ, 0x3, R16 ;  /* 0x00000003ff097819 */ /* 0x000fe20000011610 */
[----:B------:R-:W-:Y:S01]  /*1840*/  IMAD.WIDE.U32 R140, R126, c[0x0][0x1f0], R140 ;  /* 0x00007c007e8c7a25 */ /* 0x000fe200078e008c */
[----:B------:R-:W-:-:S02]  /*1850*/  LOP3.LUT R10, R16, 0x38, R114, 0xf8, !PT ;  /* 0x00000038100a7812 */ /* 0x000fc400078ef872 */
[----:B------:R-:W-:Y:S01]  /*1860*/  LOP3.LUT R18, R18, 0xfffffe00, RZ, 0xc0, !PT ;  /* 0xfffffe0012127812 */ /* 0x000fe200078ec0ff */
[----:B------:R-:W-:Y:S01]  /*1870*/  IMAD.IADD R93, R141, 0x1, R93 ;  /* 0x000000018d5d7824 */ /* 0x000fe200078e025d */
[----:B------:R-:W-:Y:S01]  /*1880*/  LOP3.LUT R105, R10, R9, RZ, 0x3c, !PT ;  /* 0x000000090a697212 */ /* 0x000fe200078e3cff */
[----:B------:R-:W-:Y:S01]  /*1890*/  IMAD.WIDE.U32 R126, R126, c[0x0][0x218], R24 ;  /* 0x000086007e7e7a25 */ /* 0x000fe200078e0018 */
[----:B------:R-:W-:Y:S02]  /*18a0*/  LEA.HI.SX32 R10, R114, R7, 0x1d ;  /* 0x00000007720a7211 */ /* 0x000fe400078feaff */
[----:B------:R-:W-:Y:S01]  /*18b0*/  LOP3.LUT R11, R11, 0xfffffe00, RZ, 0xc0, !PT ;  /* 0xfffffe000b0b7812 */ /* 0x000fe200078ec0ff */
[----:B------:R-:W-:Y:S01]  /*18c0*/  IMAD R8, R27, 0x1800, R18 ;  /* 0x000018001b087824 */ /* 0x000fe200078e0212 */
[----:B------:R-:W-:Y:S01]  /*18d0*/  SHF.R.S32.HI R7, RZ, 0x1f, R10 ;  /* 0x0000001fff077819 */ /* 0x000fe2000001140a */
[----:B------:R-:W-:Y:S01]  /*18e0*/  IMAD.SHL.U32 R113, R10, 0x8, RZ ;  /* 0x000000080a717824 */ /* 0x000fe200078e00ff */
[----:B------:R-:W-:Y:S01]  /*18f0*/  LOP3.LUT R114, R114, 0xfffffff8, RZ, 0xc0, !PT ;  /* 0xfffffff872727812 */ /* 0x000fe200078ec0ff */
[----:B------:R-:W-:Y:S01]  /*1900*/  IMAD.IADD R109, R8, 0x1, R109 ;  /* 0x00000001086d7824 */ /* 0x000fe200078e026d */
[----:B------:R-:W-:Y:S01]  /*1910*/  LEA.HI R7, R7, R10, RZ, 0x3 ;  /* 0x0000000a07077211 */ /* 0x000fe200078f18ff */
[----:B------:R-:W-:Y:S01]  /*1920*/  IMAD R8, R27, 0x1800, R11 ;  /* 0x000018001b087824 */ /* 0x000fe200078e020b */
[----:B------:R-:W-:Y:S01]  /*1930*/  LOP3.LUT R16, R16, 0x38, R113, 0xf8, !PT ;  /* 0x0000003810107812 */ /* 0x000fe200078ef871 */
[----:B------:R-:W-:Y:S01]  /*1940*/  IMAD.WIDE.U32 R132, R75, c[0x0][0x290], R132 ;  /* 0x0000a4004b847a25 */ /* 0x000fe200078e0084 */
[----:B------:R-:W-:-:S02]  /*1950*/  SHF.R.S32.HI R7, RZ, 0x3, R7 ;  /* 0x00000003ff077819 */ /* 0x000fc40000011407 */
[----:B------:R-:W-:Y:S01]  /*1960*/  IADD3 R105, R8, R105, RZ ;  /* 0x0000006908697210 */ /* 0x000fe20007ffe0ff */
[----:B------:R-:W-:Y:S01]  /*1970*/  IMAD.IADD R79, R127, 0x1, R79 ;  /* 0x000000017f4f7824 */ /* 0x000fe200078e024f */
[----:B------:R-:W-:Y:S01]  /*1980*/  LOP3.LUT R8, R23, 0x38, R113, 0xf8, !PT ;  /* 0x0000003817087812 */ /* 0x000fe200078ef871 */
[C---:B------:R-:W-:Y:S01]  /*1990*/  IMAD R111, R7.reuse, 0x1800, R20 ;  /* 0x00001800076f7824 */ /* 0x040fe200078e0214 */
[----:B------:R-:W-:Y:S01]  /*19a0*/  LOP3.LUT R16, R16, R9, RZ, 0x3c, !PT ;  /* 0x0000000910107212 */ /* 0x000fe200078e3cff */
[C---:B------:R-:W-:Y:S01]  /*19b0*/  IMAD R107, R7.reuse, 0x1800, R18 ;  /* 0x00001800076b7824 */ /* 0x040fe200078e0212 */
[----:B------:R-:W-:Y:S01]  /*19c0*/  LOP3.LUT R8, R8, R21, RZ, 0x3c, !PT ;  /* 0x0000001508087212 */ /* 0x000fe200078e3cff */
[----:B------:R-:W-:Y:S01]  /*19d0*/  IMAD R103, R7, 0x1800, R11 ;  /* 0x0000180007677824 */ /* 0x000fe200078e020b */
[----:B------:R-:W-:Y:S01]  /*19e0*/  LOP3.LUT R10, R19, 0x38, R113, 0xf8, !PT ;  /* 0x00000038130a7812 */ /* 0x000fe200078ef871 */
[----:B------:R-:W-:Y:S01]  /*19f0*/  IMAD R7, R142, c[0x0][0x284], RZ ;  /* 0x0000a1008e077a24 */ /* 0x000fe200078e02ff */
[----:B------:R-:W-:Y:S01]  /*1a00*/  IADD3 R83, R129, R83, RZ ;  /* 0x0000005381537210 */ /* 0x000fe20007ffe0ff */
[----:B------:R-:W-:Y:S01]  /*1a10*/  IMAD.IADD R111, R111, 0x1, R8 ;  /* 0x000000016f6f7824 */ /* 0x000fe200078e0208 */
[----:B------:R-:W-:Y:S01]  /*1a20*/  @P2 LEA R8, P0, R6, c[0x0][0x220], 0x1 ;  /* 0x0000880006082a11 */ /* 0x000fe200078008ff */
[----:B------:R-:W-:Y:S01]  /*1a30*/  IMAD.IADD R103, R103, 0x1, R16 ;  /* 0x0000000167677824 */ /* 0x000fe200078e0210 */
[----:B------:R-:W-:Y:S01]  /*1a40*/  LOP3.LUT R10, R10, R17, RZ, 0x3c, !PT ;  /* 0x000000110a0a7212 */ /* 0x000fe200078e3cff */
[----:B------:R-:W-:Y:S01]  /*1a50*/  IMAD.SHL.U32 R109, R109, 0x2, RZ ;  /* 0x000000026d6d7824 */ /* 0x000fe200078e00ff */
[----:B------:R-:W-:Y:S01]  /*1a60*/  @P2 LEA.HI.X R9, R6, c[0x0][0x224], R5, 0x1, P0 ;  /* 0x0000890006092a11 */ /* 0x000fe200000f0c05 */
[----:B------:R-:W-:Y:S01]  /*1a70*/  IMAD.SHL.U32 R105, R105, 0x2, RZ ;  /* 0x0000000269697824 */ /* 0x000fe200078e00ff */
[----:B------:R-:W-:Y:S01]  /*1a80*/  IADD3 R81, P0, R4, R121, RZ ;  /* 0x0000007904517210 */ /* 0x000fe20007f1e0ff */
[----:B------:R-:W-:Y:S01]  /*1a90*/  IMAD R4, R3, c[0x0][0x1e0], RZ ;  /* 0x0000780003047a24 */ /* 0x000fe200078e02ff */
[----:B------:R-:W-:Y:S01]  /*1aa0*/  IADD3 R107, R107, R10, RZ ;  /* 0x0000000a6b6b7210 */ /* 0x000fe20007ffe0ff */
[----:B------:R1:W-:Y:S01]  /*1ab0*/  @P2 LDGSTS.E.BYPASS.LTC128B.128 [R120+0xa100], [R8.64], !P5 ;  /* 0x0a10000008782fae */ /* 0x0003e2000e901d50 */
[----:B------:R-:W-:Y:S01]  /*1ac0*/  IADD3 R10, R14, 0x20, RZ ;  /* 0x000000200e0a7810 */ /* 0x000fe20007ffe0ff */
[----:B------:R-:W-:Y:S01]  /*1ad0*/  IMAD R101, R121, c[0x0][0x1e4], R4 ;  /* 0x0000790079657a24 */ /* 0x000fe200078e0204 */
[----:B------:R-:W-:Y:S01]  /*1ae0*/  SHF.R.S32.HI R110, RZ, 0x1f, R114 ;  /* 0x0000001fff6e7819 */ /* 0x000fe20000011472 */
[----:B------:R1:W-:Y:S01]  /*1af0*/  @P2 LDGSTS.E.BYPASS.LTC128B.128 [R120+0xd100], [R8.64+0x80], !P6 ;  /* 0x0d10008008782fae */ /* 0x0003e2000f101d50 */
[C---:B------:R-:W-:Y:S01]  /*1b00*/  IMAD R4, R2.reuse, c[0x0][0x280], RZ ;  /* 0x0000a00002047a24 */ /* 0x040fe200078e02ff */
[----:B------:R-:W-:Y:S01]  /*1b10*/  SHF.R.S32.HI R108, RZ, 0x1f, R113 ;  /* 0x0000001fff6c7819 */ /* 0x000fe20000011471 */
[----:B------:R-:W-:Y:S01]  /*1b20*/  IMAD R2, R2, c[0x0][0x290], RZ ;  /* 0x0000a40002027a24 */ /* 0x000fe200078e02ff */
[----:B------:R-:W0:Y:S01]  /*1b30*/  LDGDEPBAR ;  /* 0x00000000000079af */ /* 0x000e220000000000 */
[----:B------:R-:W-:Y:S01]  /*1b40*/  IMAD.X R80, R80, 0x1, R3, P0 ;  /* 0x0000000150507824 */ /* 0x000fe200000e0603 */
[----:B------:R-:W-:Y:S01]  /*1b50*/  IADD3 R101, R151, R101, RZ ;  /* 0x0000006597657210 */ /* 0x000fe20007ffe0ff */
[C---:B------:R-:W-:Y:S01]  /*1b60*/  IMAD R3, R75.reuse, c[0x0][0x294], R2 ;  /* 0x0000a5004b037a24 */ /* 0x040fe200078e0202 */
[----:B------:R-:W-:Y:S01]  /*1b70*/  SHF.R.S32.HI R2, RZ, 0x1f, R115 ;  /* 0x0000001fff027819 */ /* 0x000fe20000011473 */
[----:B------:R-:W-:Y:S01]  /*1b80*/  IMAD R5, R75, c[0x0][0x284], R4 ;  /* 0x0000a1004b057a24 */ /* 0x000fe200078e0204 */
[----:B------:R-:W-:Y:S01]  /*1b90*/  IADD3 R85, P1, P0, R140, R150, R12 ;  /* 0x000000968c557210 */ /* 0x000fe2000783e00c */
[----:B------:R-:W-:Y:S01]  /*1ba0*/  IMAD.IADD R88, R3, 0x1, R133 ;  /* 0x0000000103587824 */ /* 0x000fe200078e0285 */
[----:B------:R-:W-:Y:S01]  /*1bb0*/  IADD3 R91, R137, R3, RZ ;  /* 0x00000003895b7210 */ /* 0x000fe20007ffe0ff */
[----:B------:R-:W-:Y:S01]  /*1bc0*/  IMAD R2, R2, c[0x0][0x1e0], RZ ;  /* 0x0000780002027a24 */ /* 0x000fe200078e02ff */
[----:B------:R-:W-:Y:S01]  /*1bd0*/  IADD3.X R84, R93, R101, R13, P1, P0 ;  /* 0x000000655d547210 */ /* 0x000fe20000fe040d */
[----:B------:R-:W-:Y:S01]  /*1be0*/  IMAD.IADD R92, R139, 0x1, R5 ;  /* 0x000000018b5c7824 */ /* 0x000fe200078e0205 */
[----:B------:R-:W-:Y:S01]  /*1bf0*/  BAR.SYNC.DEFER_BLOCKING 0x0 ;  /* 0x0000000000007b1d */ /* 0x000fe20000010000 */
[----:B------:R-:W-:Y:S01]  /*1c00*/  ISETP.NE.AND P0, PT, RZ, UR4, PT ;  /* 0x00000004ff007c0c */ /* 0x000fe2000bf05270 */
[----:B------:R-:W-:Y:S01]  /*1c10*/  IMAD.IADD R90, R5, 0x1, R135 ;  /* 0x00000001055a7824 */ /* 0x000fe200078e0287 */
[----:B------:R-:W-:Y:S01]  /*1c20*/  SHF.L.U32 R112, R112, 0x1, RZ ;  /* 0x0000000170707819 */ /* 0x000fe200000006ff */
[----:B------:R-:W-:Y:S01]  /*1c30*/  IMAD.SHL.U32 R107, R107, 0x2, RZ ;  /* 0x000000026b6b7824 */ /* 0x000fe200078e00ff */
[----:B------:R-:W-:-:S02]  /*1c40*/  P2R R124, PR, RZ, 0x1 ;  /* 0x00000001ff7c7803 */ /* 0x000fc40000000000 */
[----:B------:R-:W-:Y:S02]  /*1c50*/  SHF.L.U32 R111, R111, 0x1, RZ ;  /* 0x000000016f6f7819 */ /* 0x000fe400000006ff */
[----:B------:R-:W-:Y:S01]  /*1c60*/  SHF.L.U32 R103, R103, 0x1, RZ ;  /* 0x0000000167677819 */ /* 0x000fe200000006ff */
[C---:B-1----:R-:W-:Y:S02]  /*1c70*/  IMAD R9, R142.reuse, c[0x0][0x294], RZ ;  /* 0x0000a5008e097a24 */ /* 0x042fe400078e02ff */
[----:B------:R-:W-:-:S04]  /*1c80*/  IMAD.WIDE.U32 R142, R142, c[0x0][0x280], RZ ;  /* 0x0000a0008e8e7a25 */ /* 0x000fc800078e00ff */
[----:B------:R-:W-:Y:S01]  /*1c90*/  IMAD.IADD R102, R145, 0x1, R9 ;  /* 0x0000000191667824 */ /* 0x000fe200078e0209 */
[----:B------:R-:W-:Y:S01]  /*1ca0*/  IADD3 R104, R143, R7, RZ ;  /* 0x000000078f687210 */ /* 0x000fe20007ffe0ff */
[----:B------:R-:W-:-:S04]  /*1cb0*/  IMAD R7, R115, c[0x0][0x1e4], R2 ;  /* 0x0000790073077a24 */ /* 0x000fc800078e0202 */
[----:B--2---:R-:W-:Y:S02]  /*1cc0*/  IMAD.IADD R100, R147, 0x1, R7 ;  /* 0x0000000193647824 */ /* 0x004fe400078e0207 */
.L_x_338:
[----:B------:R-:W-:Y:S01]  /*1cd0*/  SHF.R.S32.HI R77, RZ, 0x1f, R43 ;  /* 0x0000001fff4d7819 */ /* 0x000fe2000001142b */
[----:B------:R-:W-:Y:S01]  /*1ce0*/  IMAD R157, R106, R43, RZ ;  /* 0x0000002b6a9d7224 */ /* 0x000fe200078e02ff */
[----:B------:R-:W-:Y:S01]  /*1cf0*/  ISETP.GE.AND P2, PT, R97, 0x1, PT ;  /* 0x000000016100780c */ /* 0x000fe20003f46270 */
[----:B------:R-:W-:Y:S01]  /*1d00*/  IMAD.WIDE.U32 R158, R43, UR24, RZ ;  /* 0x000000182b9e7c25 */ /* 0x000fe2000f8e00ff */
[----:B------:R-:W-:Y:S04]  /*1d10*/  DEPBAR.LE SB0, 0x0 ;  /* 0x000080000000791a */ /* 0x000fe80000000000 */
[----:B------:R-:W-:Y:S01]  /*1d20*/  BAR.SYNC.DEFER_BLOCKING 0x0 ;  /* 0x0000000000007b1d */ /* 0x000fe20000010000 */
[--C-:B-1----:R-:W-:Y:S01]  /*1d30*/  IADD3 R5, P1, P0, R85, UR15, R158.reuse ;  /* 0x0000000f55057c10 */ /* 0x102fe2000f83e09e */
[----:B------:R-:W-:Y:S04]  /*1d40*/  IMAD R157, R77, UR24, R157 ;  /* 0x000000184d9d7c24 */ /* 0x000fe8000f8e029d */
[----:B------:R-:W-:Y:S05]  /*1d50*/  IMAD.IADD R157, R159, 0x1, R157 ;  /* 0x000000019f9d7824 */ /* 0x000fea00078e029d */
[C-C-:B------:R-:W-:Y:S02]  /*1d60*/  IADD3.X R4, R84.reuse, UR14, R157.reuse, P1, P0 ;  /* 0x0000000e54047c10 */ /* 0x140fe40008fe049d */
[C---:B------:R-:W-:Y:S04]  /*1d70*/  IADD3 R3, P1, P0, R85.reuse, UR13, R158 ;  /* 0x0000000d55037c10 */ /* 0x040fe8000f83e09e */
[----:B------:R-:W-:Y:S02]  /*1d80*/  IADD3.X R2, R84, UR11, R157, P1, P0 ;  /* 0x0000000b54027c10 */ /* 0x000fe40008fe049d */
[----:B------:R-:W-:Y:S05]  /*1d90*/  IADD3 R7, P0, R85, R158, RZ ;  /* 0x0000009e55077210 */ /* 0x000fea0007f1e0ff */
[----:B------:R-:W-:Y:S01]  /*1da0*/  IMAD.X R6, R157, 0x1, R84, P0 ;  /* 0x000000019d067824 */ /* 0x000fe200000e0654 */
[C---:B------:R-:W-:Y:S01]  /*1db0*/  LEA R66, P0, R7.reuse, c[0x0][0x1c8], 0x1 ;  /* 0x0000720007427a11 */ /* 0x040fe200078008ff */
[----:B------:R-:W-:Y:S03]  /*1dc0*/  BSSY B2, `(.L_x_304) ;  /* 0x00003aa000027945 */ /* 0x000fe60003800000 */
[----:B------:R-:W-:Y:S02]  /*1dd0*/  LEA.HI.X R67, R7, c[0x0][0x1cc], R6, 0x1, P0 ;  /* 0x0000730007437a11 */ /* 0x000fe400000f0c06 */
[C---:B------:R-:W-:Y:S04]  /*1de0*/  LEA R64, P0, R5.reuse, c[0x0][0x1c8], 0x1 ;  /* 0x0000720005407a11 */ /* 0x040fe800078008ff */
[----:B------:R-:W-:Y:S02]  /*1df0*/  LEA.HI.X R65, R5, c[0x0][0x1cc], R4, 0x1, P0 ;  /* 0x0000730005417a11 */ /* 0x000fe400000f0c04 */
[C---:B------:R-:W-:Y:S04]  /*1e00*/  LEA R62, P0, R3.reuse, c[0x0][0x1c8], 0x1 ;  /* 0x00007200033e7a11 */ /* 0x040fe800078008ff */
[----:B------:R-:W-:Y:S01]  /*1e10*/  LEA.HI.X R63, R3, c[0x0][0x1cc], R2, 0x1, P0 ;  /* 0x00007300033f7a11 */ /* 0x000fe200000f0c02 */
[----:B-----5:R-:W-:-:S05]  /*1e20*/  @!P2 BRA `(.L_x_305) ;  /* 0x000038200000a947 */ /* 0x020fca0003800000 */
        /* <DEDUP_REMOVED lines=23> */
[----:B------:R-:W-:Y:S01]  /*1fa0*/  CS2R R58, SRZ ;  /* 0x00000000003a7805 */ /* 0x000fe2000001ff00 */
[----:B------:R-:W-:Y:S01]  /*1fb0*/  CS2R R32, SRZ ;  /* 0x0000000000207805 */ /* 0x000fe2000001ff00 */
[----:B------:R-:W-:Y:S01]  /*1fc0*/  IMAD.X R2, R69, 0x1, R92, P0 ;  /* 0x0000000145027824 */ /* 0x000fe200000e065c */
[----:B------:R-:W-:Y:S05]  /*1fd0*/  IADD3 R5, P0, R136, R70, RZ ;  /* 0x0000004688057210 */ /* 0x000fea0007f1e0ff */
[----:B------:R-:W-:Y:S01]  /*1fe0*/  IMAD.X R4, R36, 0x1, R91, P0 ;  /* 0x0000000124047824 */ /* 0x000fe200000e065b */
        /* <DEDUP_REMOVED lines=12> */
.L_x_308:
[----:B------:R-:W-:Y:S05]  /*20b0*/  BSYNC B0 ;  /* 0x0000000000007941 */ /* 0x000fea0003800000 */
.L_x_307:
[----:B------:R-:W-:Y:S01]  /*20c0*/  ISETP.GE.AND P3, PT, R118, R78, PT ;  /* 0x0000004e7600720c */ /* 0x000fe20003f66270 */
[----:B-----5:R-:W-:Y:S01]  /*20d0*/  IMAD.MOV.U32 R9, RZ, RZ, R58 ;  /* 0x000000ffff097224 */ /* 0x020fe200078e003a */
[----:B------:R-:W-:Y:S01]  /*20e0*/  MOV R5, R32 ;  /* 0x0000002000057202 */ /* 0x000fe20000000f00 */
[----:B------:R-:W-:Y:S01]  /*20f0*/  IMAD.MOV.U32 R8, RZ, RZ, R59 ;  /* 0x000000ffff087224 */ /* 0x000fe200078e003b */
[----:B-1----:R-:W-:Y:S01]  /*2100*/  MOV R2, R39 ;  /* 0x0000002700027202 */ /* 0x002fe20000000f00 */
[----:B------:R-:W-:Y:S01]  /*2110*/  IMAD.MOV.U32 R7, RZ, RZ, R60 ;  /* 0x000000ffff077224 */ /* 0x000fe200078e003c */
[----:B------:R-:W-:Y:S01]  /*2120*/  BSSY B0, `(.L_x_309) ;  /* 0x0000022000007945 */ /* 0x000fe20003800000 */
[----:B------:R-:W-:Y:S01]  /*2130*/  IMAD.MOV.U32 R6, RZ, RZ, R61 ;  /* 0x000000ffff067224 */ /* 0x000fe200078e003d */
[----:B------:R-:W-:Y:S01]  /*2140*/  PRMT R55, R8, 0x5410, R9 ;  /* 0x0000541008377816 */ /* 0x000fe20000000009 */
[----:B------:R-:W-:Y:S01]  /*2150*/  IMAD.MOV.U32 R4, RZ, RZ, R33 ;  /* 0x000000ffff047224 */ /* 0x000fe200078e0021 */
[----:B------:R-:W-:Y:S01]  /*2160*/  PRMT R41, R7, 0x7610, R41 ;  /* 0x0000761007297816 */ /* 0x000fe20000000029 */
[----:B------:R-:W-:Y:S01]  /*2170*/  IMAD.MOV.U32 R3, RZ, RZ, R38 ;  /* 0x000000ffff037224 */ /* 0x000fe200078e0026 */
[----:B------:R-:W-:Y:S01]  /*2180*/  PRMT R40, R6, 0x7610, R40 ;  /* 0x0000761006287816 */ /* 0x000fe20000000028 */
[----:B------:R-:W-:Y:S01]  /*2190*/  CS2R R56, SRZ ;  /* 0x0000000000387805 */ /* 0x000fe2000001ff00 */
[----:B------:R-:W-:Y:S01]  /*21a0*/  PRMT R21, R4, 0x5410, R5 ;  /* 0x0000541004157816 */ /* 0x000fe20000000005 */
[----:B------:R-:W-:Y:S01]  /*21b0*/  CS2R R24, SRZ ;  /* 0x0000000000187805 */ /* 0x000fe2000001ff00 */
[----:B------:R-:W-:Y:S01]  /*21c0*/  PRMT R37, R3, 0x7610, R37 ;  /* 0x0000761003257816 */ /* 0x000fe20000000025 */
[----:B------:R-:W-:Y:S01]  /*21d0*/  CS2R R26, SRZ ;  /* 0x00000000001a7805 */ /* 0x000fe2000001ff00 */
[----:B------:R-:W-:Y:S01]  /*21e0*/  PRMT R31, R2, 0x7610, R31 ;  /* 0x00007610021f7816 */ /* 0x000fe2000000001f */
[----:B------:R-:W-:-:S05]  /*21f0*/  @P3 BRA `(.L_x_310) ;  /* 0x0000014000003947 */ /* 0x000fca0003800000 */
[----:B------:R-:W-:Y:S01]  /*2200*/  IADD3 R3, P1, P0, R138, UR22, R160 ;  /* 0x000000168a037c10 */ /* 0x000fe2000f83e0a0 */
[----:B------:R-:W-:Y:S01]  /*2210*/  CS2R R56, SRZ ;  /* 0x0000000000387805 */ /* 0x000fe2000001ff00 */
[----:B------:R-:W-:Y:S01]  /*2220*/  CS2R R26, SRZ ;  /* 0x00000000001a7805 */ /* 0x000fe2000001ff00 */
[----:B------:R-:W-:Y:S01]  /*2230*/  CS2R R52, SRZ ;  /* 0x0000000000347805 */ /* 0x000fe2000001ff00 */
[----:B------:R-:W-:Y:S01]  /*2240*/  IADD3.X R2, R92, UR20, R69, P1, P0 ;  /* 0x000000145c027c10 */ /* 0x000fe20008fe0445 */
[----:B------:R-:W-:Y:S01]  /*2250*/  CS2R R24, SRZ ;  /* 0x0000000000187805 */ /* 0x000fe2000001ff00 */
[----:B------:R-:W-:Y:S04]  /*2260*/  IADD3 R5, P1, P0, R136, UR6, R70 ;  /* 0x0000000688057c10 */ /* 0x000fe8000f83e046 */
[----:B------:R-:W-:Y:S02]  /*2270*/  IADD3.X R4, R91, UR21, R36, P1, P0 ;  /* 0x000000155b047c10 */ /* 0x000fe40008fe0424 */
        /* <DEDUP_REMOVED lines=12> */
.L_x_310:
[----:B------:R-:W-:Y:S05]  /*2340*/  BSYNC B0 ;  /* 0x0000000000007941 */ /* 0x000fea0003800000 */
.L_x_309:
[----:B------:R-:W-:Y:S01]  /*2350*/  ISETP.GE.AND P2, PT, R115, R78, PT ;  /* 0x0000004e7300720c */ /* 0x000fe20003f46270 */
[----:B-----5:R-:W-:Y:S01]  /*2360*/  IMAD.MOV.U32 R17, RZ, RZ, R52 ;  /* 0x000000ffff117224 */ /* 0x020fe200078e0034 */
[----:B-1----:R-:W-:Y:S01]  /*2370*/  MOV R7, R56 ;  /* 0x0000003800077202 */ /* 0x002fe20000000f00 */
[----:B------:R-:W-:Y:S01]  /*2380*/  IMAD.MOV.U32 R16, RZ, RZ, R53 ;  /* 0x000000ffff107224 */ /* 0x000fe200078e0035 */
[----:B------:R-:W-:Y:S01]  /*2390*/  MOV R4, R25 ;  /* 0x0000001900047202 */ /* 0x000fe20000000f00 */
[----:B------:R-:W-:Y:S01]  /*23a0*/  IMAD.MOV.U32 R6, RZ, RZ, R57 ;  /* 0x000000ffff067224 */ /* 0x000fe200078e0039 */
[----:B------:R-:W-:Y:S01]  /*23b0*/  MOV R2, R27 ;  /* 0x0000001b00027202 */ /* 0x000fe20000000f00 */
[----:B------:R-:W-:Y:S01]  /*23c0*/  IMAD.MOV.U32 R5, RZ, RZ, R24 ;  /* 0x000000ffff057224 */ /* 0x000fe200078e0018 */
[----:B------:R-:W-:Y:S01]  /*23d0*/  PRMT R46, R16, 0x5410, R17 ;  /* 0x00005410102e7816 */ /* 0x000fe20000000011 */
[----:B------:R-:W-:Y:S01]  /*23e0*/  IMAD.MOV.U32 R3, RZ, RZ, R26 ;  /* 0x000000ffff037224 */ /* 0x000fe200078e001a */
[----:B------:R-:W-:Y:S01]  /*23f0*/  PRMT R54, R6, 0x5410, R7 ;  /* 0x0000541006367816 */ /* 0x000fe20000000007 */
[----:B------:R-:W-:Y:S01]  /*2400*/  BSSY B0, `(.L_x_311) ;  /* 0x000001a000007945 */ /* 0x000fe20003800000 */
[----:B------:R-:W-:Y:S01]  /*2410*/  PRMT R11, R4, 0x5410, R5 ;  /* 0x00005410040b7816 */ /* 0x000fe20000000005 */
[----:B------:R-:W-:Y:S01]  /*2420*/  CS2R R48, SRZ ;  /* 0x0000000000307805 */ /* 0x000fe2000001ff00 */
[----:B------:R-:W-:Y:S01]  /*2430*/  PRMT R20, R2, 0x5410, R3 ;  /* 0x0000541002147816 */ /* 0x000fe20000000003 */
[----:B------:R-:W-:Y:S01]  /*2440*/  CS2R R50, SRZ ;  /* 0x0000000000327805 */ /* 0x000fe2000001ff00 */
[----:B------:R-:W-:Y:S01]  /*2450*/  CS2R R8, SRZ ;  /* 0x0000000000087805 */ /* 0x000fe2000001ff00 */
[----:B------:R-:W-:Y:S01]  /*2460*/  CS2R R22, SRZ ;  /* 0x0000000000167805 */ /* 0x000fe2000001ff00 */
[----:B------:R-:W-:-:S05]  /*2470*/  @P2 BRA `(.L_x_312) ;  /* 0x0000012000002947 */ /* 0x000fca0003800000 */
[----:B------:R-:W-:Y:S01]  /*2480*/  IADD3 R2, P1, P0, R138, UR19, R160 ;  /* 0x000000138a027c10 */ /* 0x000fe2000f83e0a0 */
[----:B------:R-:W-:Y:S01]  /*2490*/  CS2R R48, SRZ ;  /* 0x0000000000307805 */ /* 0x000fe2000001ff00 */
[----:B------:R-:W-:Y:S02]  /*24a0*/  CS2R R8, SRZ ;  /* 0x0000000000087805 */ /* 0x000fe4000001ff00 */
[----:B------:R-:W-:Y:S02]  /*24b0*/  IADD3.X R69, R92, UR18, R69, P1, P0 ;  /* 0x000000125c457c10 */ /* 0x000fe40008fe0445 */
        /* <DEDUP_REMOVED lines=14> */
.L_x_312:
[----:B------:R-:W-:Y:S05]  /*25a0*/  BSYNC B0 ;  /* 0x0000000000007941 */ /* 0x000fea0003800000 */
.L_x_311:
[----:B-----5:R-:W-:Y:S01]  /*25b0*/  MOV R17, R50 ;  /* 0x0000003200117202 */ /* 0x020fe20000000f00 */
[----:B------:R-:W-:Y:S01]  /*25c0*/  IMAD.MOV.U32 R19, RZ, RZ, R48 ;  /* 0x000000ffff137224 */ /* 0x000fe200078e0030 */
[----:B-1----:R-:W-:Y:S01]  /*25d0*/  MOV R4, R9 ;  /* 0x0000000900047202 */ /* 0x002fe20000000f00 */
[----:B------:R-:W-:Y:S01]  /*25e0*/  IMAD.MOV.U32 R18, RZ, RZ, R49 ;  /* 0x000000ffff127224 */ /* 0x000fe200078e0031 */
[----:B------:R-:W-:Y:S01]  /*25f0*/  MOV R2, R23 ;  /* 0x0000001700027202 */ /* 0x000fe20000000f00 */
[----:B------:R-:W-:Y:S01]  /*2600*/  IMAD.MOV.U32 R16, RZ, RZ, R51 ;  /* 0x000000ffff107224 */ /* 0x000fe200078e0033 */
[----:B------:R-:W-:Y:S01]  /*2610*/  BSSY B1, `(.L_x_313) ;  /* 0x0000076000017945 */ /* 0x000fe20003800000 */
[----:B------:R-:W-:Y:S01]  /*2620*/  IMAD.MOV.U32 R5, RZ, RZ, R8 ;  /* 0x000000ffff057224 */ /* 0x000fe200078e0008 */
[----:B------:R-:W-:Y:S01]  /*2630*/  PRMT R42, R18, 0x5410, R19 ;  /* 0x00005410122a7816 */ /* 0x000fe20000000013 */
[----:B------:R-:W-:Y:S01]  /*2640*/  IMAD.MOV.U32 R3, RZ, RZ, R22 ;  /* 0x000000ffff037224 */ /* 0x000fe200078e0016 */
[----:B------:R-:W-:Y:S02]  /*2650*/  PRMT R44, R16, 0x5410, R17 ;  /* 0x00005410102c7816 */ /* 0x000fe40000000011 */
[----:B------:R-:W-:Y:S02]  /*2660*/  PRMT R6, R4, 0x5410, R5 ;  /* 0x0000541004067816 */ /* 0x000fe40000000005 */
[----:B------:R-:W-:Y:S01]  /*2670*/  PRMT R7, R2, 0x5410, R3 ;  /* 0x0000541002077816 */ /* 0x000fe20000000003 */
[----:B------:R-:W-:-:S05]  /*2680*/  @P5 BRA `(.L_x_314) ;  /* 0x000006e000005947 */ /* 0x000fca0003800000 */
[----:B------:R-:W-:Y:S01]  /*2690*/  BSSY B0, `(.L_x_315) ;  /* 0x0000036000007945 */ /* 0x000fe20003800000 */
[----:B------:R-:W-:-:S05]  /*26a0*/  @P4 BRA `(.L_x_316) ;  /* 0x0000034000004947 */ /* 0x000fca0003800000 */
[----:B------:R-:W-:Y:S01]  /*26b0*/  ISETP.GE.AND P0, PT, R14, c[0x0][0x27c], PT ;  /* 0x00009f000e007a0c */ /* 0x000fe20003f06270 */
[----:B------:R-:W1:Y:S11]  /*26c0*/  LDS.128 R16, [R120+0x8100] ;  /* 0x0081000078107984 */ /* 0x000e760000000c00 */
[----:B------:R-:W-:Y:S01]  /*26d0*/  @!UPT UIADD3 URZ, URZ, URZ, URZ ;  /* 0x0000003f3f3ff290 */ /* 0x000fe2000fffe03f */
[----:B------:R-:W-:Y:S01]  /*26e0*/  @!P0 HADD2.F32 R37, -RZ, R37.H0_H0 ;  /* 0x20000025ff258230 */ /* 0x000fe20000004100 */
        /* <DEDUP_REMOVED lines=15> */
[-C--:B------:R-:W-:Y:S02]  /*27e0*/  @!P0 FMUL.FTZ R69, R34, R37.reuse ;  /* 0x0000002522458220 */ /* 0x080fe40000410000 */
[C---:B------:R-:W-:Y:S02]  /*27f0*/  @!P0 FMUL.FTZ R2, R28.reuse, R37 ;  /* 0x000000251c028220 */ /* 0x040fe40000410000 */
[----:B------:R-:W-:Y:S01]  /*2800*/  @!P0 FFMA.FTZ R69, R28, R41, -R69 ;  /* 0x000000291c458223 */ /* 0x000fe20000010845 */
[----:B------:R-:W-:Y:S01]  /*2810*/  @!P0 HADD2.F32 R28, -RZ, R30.H0_H0 ;  /* 0x2000001eff1c8230 */ /* 0x000fe20000004100 */
[----:B------:R-:W-:Y:S01]  /*2820*/  @!P0 FMUL.FTZ R68, R36, R35 ;  /* 0x0000002324448220 */ /* 0x000fe20000410000 */
[----:B------:R-:W-:Y:S01]  /*2830*/  @!P0 MOV R30, R18 ;  /* 0x00000012001e8202 */ /* 0x000fe20000000f00 */
[----:B------:R-:W-:Y:S01]  /*2840*/  @!P0 FFMA.FTZ R2, R34, R41, R2 ;  /* 0x0000002922028223 */ /* 0x000fe20000010002 */
[----:B------:R-:W-:Y:S01]  /*2850*/  @!P0 HADD2.F32 R41, -RZ, R40.H0_H0 ;  /* 0x20000028ff298230 */ /* 0x000fe20000004100 */
[C---:B------:R-:W-:Y:S02]  /*2860*/  @!P0 FMUL.FTZ R3, R28.reuse, R35 ;  /* 0x000000231c038220 */ /* 0x040fe40000410000 */
[----:B------:R-:W-:Y:S01]  /*2870*/  @!P0 FFMA.FTZ R68, R28, R45, -R68 ;  /* 0x0000002d1c448223 */ /* 0x000fe20000010844 */
[----:B------:R-:W-:Y:S01]  /*2880*/  @!P0 MOV R28, R19 ;  /* 0x00000013001c8202 */ /* 0x000fe20000000f00 */
[----:B------:R-:W-:Y:S01]  /*2890*/  @!P0 FFMA.FTZ R3, R36, R45, R3 ;  /* 0x0000002d24038223 */ /* 0x000fe20000010003 */
[----:B------:R-:W-:Y:S01]  /*28a0*/  @!P0 F2FP.PACK_AB R69, R2, R69 ;  /* 0x000000450245823e */ /* 0x000fe200000000ff */
[--C-:B------:R-:W-:Y:S02]  /*28b0*/  @!P0 HADD2.F32 R34, -RZ, R30.reuse.H1_H1 ;  /* 0x3000001eff228230 */ /* 0x100fe40000004100 */
[----:B------:R-:W-:Y:S01]  /*28c0*/  @!P0 HADD2.F32 R30, -RZ, R30.H0_H0 ;  /* 0x2000001eff1e8230 */ /* 0x000fe20000004100 */
[----:B------:R-:W-:Y:S01]  /*28d0*/  @!P0 MOV R16, R69 ;  /* 0x0000004500108202 */ /* 0x000fe20000000f00 */
[--C-:B------:R-:W-:Y:S01]  /*28e0*/  @!P0 HADD2.F32 R40, -RZ, R28.reuse.H1_H1 ;  /* 0x3000001cff288230 */ /* 0x100fe20000004100 */
[-C--:B------:R-:W-:Y:S01]  /*28f0*/  @!P0 FMUL.FTZ R71, R34, R31.reuse ;  /* 0x0000001f22478220 */ /* 0x080fe20000410000 */
[----:B------:R-:W-:Y:S01]  /*2900*/  @!P0 HADD2.F32 R28, -RZ, R28.H0_H0 ;  /* 0x2000001cff1c8230 */ /* 0x000fe20000004100 */
[----:B------:R-:W-:Y:S01]  /*2910*/  @!P0 FMUL.FTZ R4, R30, R31 ;  /* 0x0000001f1e048220 */ /* 0x000fe20000410000 */
[----:B------:R-:W-:Y:S01]  /*2920*/  @!P0 F2FP.PACK_AB R68, R3, R68 ;  /* 0x000000440344823e */ /* 0x000fe200000000ff */
[-C--:B------:R-:W-:Y:S02]  /*2930*/  @!P0 FMUL.FTZ R70, R40, R29.reuse ;  /* 0x0000001d28468220 */ /* 0x080fe40000410000 */
[----:B------:R-:W-:Y:S01]  /*2940*/  @!P0 FMUL.FTZ R5, R28, R29 ;  /* 0x0000001d1c058220 */ /* 0x000fe20000410000 */
[----:B------:R-:W-:Y:S01]  /*2950*/  @!P0 MOV R17, R68 ;  /* 0x0000004400118202 */ /* 0x000fe20000000f00 */
[-C--:B------:R-:W-:Y:S02]  /*2960*/  @!P0 FFMA.FTZ R4, R34, R41.reuse, R4 ;  /* 0x0000002922048223 */ /* 0x080fe40000010004 */
[----:B------:R-:W-:Y:S02]  /*2970*/  @!P0 FFMA.FTZ R71, R30, R41, -R71 ;  /* 0x000000291e478223 */ /* 0x000fe40000010847 */
[-C--:B------:R-:W-:Y:S02]  /*2980*/  @!P0 FFMA.FTZ R70, R28, R47.reuse, -R70 ;  /* 0x0000002f1c468223 */ /* 0x080fe40000010846 */
[----:B------:R-:W-:Y:S01]  /*2990*/  @!P0 FFMA.FTZ R5, R40, R47, R5 ;  /* 0x0000002f28058223 */ /* 0x000fe20000010005 */
[----:B------:R-:W-:Y:S04]  /*29a0*/  @!P0 F2FP.PACK_AB R71, R4, R71 ;  /* 0x000000470447823e */ /* 0x000fe800000000ff */
[----:B------:R-:W-:Y:S02]  /*29b0*/  @!P0 F2FP.PACK_AB R70, R5, R70 ;  /* 0x000000460546823e */ /* 0x000fe400000000ff */
[----:B------:R-:W-:Y:S02]  /*29c0*/  @!P0 MOV R18, R71 ;  /* 0x0000004700128202 */ /* 0x000fe40000000f00 */
[----:B------:R-:W-:Y:S05]  /*29d0*/  @!P0 MOV R19, R70 ;  /* 0x0000004600138202 */ /* 0x000fea0000000f00 */
[----:B------:R1:W-:Y:S02]  /*29e0*/  STG.E.128 [R66.64], R16 ;  /* 0x0000001042007986 */ /* 0x0003e4000c101d10 */
.L_x_316:
[----:B------:R-:W-:Y:S05]  /*29f0*/  BSYNC B0 ;  /* 0x0000000000007941 */ /* 0x000fea0003800000 */
.L_x_315:
[----:B------:R-:W-:Y:S11]  /*2a00*/  ISETP.GE.AND P0, PT, R119, c[0x0][0x1d4], PT ;  /* 0x0000750077007a0c */ /* 0x000ff60003f06270 */
[----:B------:R-:W-:Y:S02]  /*2a10*/  @!UPT UIADD3 URZ, URZ, URZ, URZ ;  /* 0x0000003f3f3ff290 */ /* 0x000fe4000fffe03f */
[----:B------:R-:W-:-:S05]  /*2a20*/  @P0 BRA `(.L_x_314) ;  /* 0x0000034000000947 */ /* 0x000fca0003800000 */
[----:B------:R-:W-:Y:S01]  /*2a30*/  ISETP.GE.AND P0, PT, R10, c[0x0][0x27c], PT ;  /* 0x00009f000a007a0c */ /* 0x000fe20003f06270 */
[----:B-1----:R-:W1:Y:S11]  /*2a40*/  LDS.128 R16, [R120+0xb100] ;  /* 0x00b1000078107984 */ /* 0x002e760000000c00 */
[----:B------:R-:W-:Y:S01]  /*2a50*/  @!UPT UIADD3 URZ, URZ, URZ, URZ ;  /* 0x0000003f3f3ff290 */ /* 0x000fe2000fffe03f */
[----:B------:R-:W-:Y:S01]  /*2a60*/  @!P0 HADD2.F32 R31, -RZ, R21.H1_H1 ;  /* 0x30000015ff1f8230 */ /* 0x000fe20000004100 */
[----:B------:R-:W-:Y:S01]  /*2a70*/  @!P0 SHF.R.U64 R28, R32, 0x10, R33 ;  /* 0x00000010201c8819 */ /* 0x000fe20000001221 */
[----:B------:R-:W-:Y:S01]  /*2a80*/  @!P0 HADD2.F32 R37, -RZ, R55.H1_H1 ;  /* 0x30000037ff258230 */ /* 0x000fe20000004100 */
        /* <DEDUP_REMOVED lines=11> */
[----:B------:R-:W-:Y:S01]  /*2b40*/  @!P0 HADD2.F32 R34, -RZ, R29.H0_H0 ;  /* 0x2000001dff228230 */ /* 0x000fe20000004100 */
[----:B------:R-:W-:Y:S01]  /*2b50*/  @!P0 MOV R29, R18 ;  /* 0x00000012001d8202 */ /* 0x000fe20000000f00 */
[--C-:B------:R-:W-:Y:S01]  /*2b60*/  @!P0 HADD2.F32 R36, -RZ, R30.reuse.H1_H1 ;  /* 0x3000001eff248230 */ /* 0x100fe20000004100 */
[CC--:B------:R-:W-:Y:S02]  /*2b70*/  @!P0 FMUL.FTZ R41, R35.reuse, R31.reuse ;  /* 0x0000001f23298220 */ /* 0x0c0fe40000410000 */
[----:B------:R-:W-:Y:S01]  /*2b80*/  @!P0 FMUL.FTZ R2, R34, R31 ;  /* 0x0000001f22028220 */ /* 0x000fe20000410000 */
[----:B------:R-:W-:Y:S01]  /*2b90*/  @!P0 HADD2.F32 R31, -RZ, R30.H0_H0 ;  /* 0x2000001eff1f8230 */ /* 0x000fe20000004100 */
[-C--:B------:R-:W-:Y:S01]  /*2ba0*/  @!P0 FMUL.FTZ R60, R36, R28.reuse ;  /* 0x0000001c243c8220 */ /* 0x080fe20000410000 */
[--C-:B------:R-:W-:Y:S01]  /*2bb0*/  @!P0 HADD2.F32 R30, -RZ, R29.reuse.H0_H0 ;  /* 0x2000001dff1e8230 */ /* 0x100fe20000004100 */
[----:B------:R-:W-:Y:S01]  /*2bc0*/  @!P0 FFMA.FTZ R2, R35, R37, R2 ;  /* 0x0000002523028223 */ /* 0x000fe20000010002 */
[----:B------:R-:W-:Y:S01]  /*2bd0*/  @!P0 HADD2.F32 R35, -RZ, R29.H1_H1 ;  /* 0x3000001dff238230 */ /* 0x000fe20000004100 */
[----:B------:R-:W-:Y:S01]  /*2be0*/  @!P0 FMUL.FTZ R3, R31, R28 ;  /* 0x0000001c1f038220 */ /* 0x000fe20000410000 */
[----:B------:R-:W-:Y:S01]  /*2bf0*/  @!P0 MOV R28, R19 ;  /* 0x00000013001c8202 */ /* 0x000fe20000000f00 */
[----:B------:R-:W-:Y:S01]  /*2c00*/  @!P0 FFMA.FTZ R41, R34, R37, -R41 ;  /* 0x0000002522298223 */ /* 0x000fe20000010829 */
[----:B------:R-:W-:Y:S01]  /*2c10*/  @!P0 HADD2.F32 R37, -RZ, R55.H0_H0 ;  /* 0x20000037ff258230 */ /* 0x000fe20000004100 */
[-C--:B------:R-:W-:Y:S02]  /*2c20*/  @!P0 FMUL.FTZ R4, R30, R21.reuse ;  /* 0x000000151e048220 */ /* 0x080fe40000410000 */
[C---:B------:R-:W-:Y:S01]  /*2c30*/  @!P0 FMUL.FTZ R45, R35.reuse, R21 ;  /* 0x00000015232d8220 */ /* 0x040fe20000410000 */
[----:B------:R-:W-:Y:S01]  /*2c40*/  @!P0 F2FP.PACK_AB R41, R2, R41 ;  /* 0x000000290229823e */ /* 0x000fe200000000ff */
[-C--:B------:R-:W-:Y:S01]  /*2c50*/  @!P0 FFMA.FTZ R3, R36, R38.reuse, R3 ;  /* 0x0000002624038223 */ /* 0x080fe20000010003 */
[--C-:B------:R-:W-:Y:S01]  /*2c60*/  @!P0 HADD2.F32 R39, -RZ, R28.reuse.H1_H1 ;  /* 0x3000001cff278230 */ /* 0x100fe20000004100 */
[----:B------:R-:W-:Y:S01]  /*2c70*/  @!P0 FFMA.FTZ R4, R35, R37, R4 ;  /* 0x0000002523048223 */ /* 0x000fe20000010004 */
[----:B------:R-:W-:Y:S01]  /*2c80*/  @!P0 MOV R16, R41 ;  /* 0x0000002900108202 */ /* 0x000fe20000000f00 */
[----:B------:R-:W-:Y:S01]  /*2c90*/  @!P0 HADD2.F32 R29, -RZ, R28.H0_H0 ;  /* 0x2000001cff1d8230 */ /* 0x000fe20000004100 */
[----:B------:R-:W-:Y:S02]  /*2ca0*/  @!P0 FFMA.FTZ R60, R31, R38, -R60 ;  /* 0x000000261f3c8223 */ /* 0x000fe4000001083c */
[-C--:B------:R-:W-:Y:S02]  /*2cb0*/  @!P0 FMUL.FTZ R47, R39, R32.reuse ;  /* 0x00000020272f8220 */ /* 0x080fe40000410000 */
[----:B------:R-:W-:Y:S01]  /*2cc0*/  @!P0 FMUL.FTZ R5, R29, R32 ;  /* 0x000000201d058220 */ /* 0x000fe20000410000 */
[----:B------:R-:W-:Y:S01]  /*2cd0*/  @!P0 F2FP.PACK_AB R60, R3, R60 ;  /* 0x0000003c033c823e */ /* 0x000fe200000000ff */
[----:B------:R-:W-:Y:S02]  /*2ce0*/  @!P0 FFMA.FTZ R45, R30, R37, -R45 ;  /* 0x000000251e2d8223 */ /* 0x000fe4000001082d */
[----:B------:R-:W-:Y:S01]  /*2cf0*/  @!P0 FFMA.FTZ R47, R29, R40, -R47 ;  /* 0x000000281d2f8223 */ /* 0x000fe2000001082f */
[----:B------:R-:W-:Y:S01]  /*2d00*/  @!P0 MOV R17, R60 ;  /* 0x0000003c00118202 */ /* 0x000fe20000000f00 */
[----:B------:R-:W-:Y:S01]  /*2d10*/  @!P0 FFMA.FTZ R5, R39, R40, R5 ;  /* 0x0000002827058223 */ /* 0x000fe20000010005 */
[----:B------:R-:W-:Y:S04]  /*2d20*/  @!P0 F2FP.PACK_AB R45, R4, R45 ;  /* 0x0000002d042d823e */ /* 0x000fe800000000ff */
[----:B------:R-:W-:Y:S02]  /*2d30*/  @!P0 F2FP.PACK_AB R68, R5, R47 ;  /* 0x0000002f0544823e */ /* 0x000fe400000000ff */
[----:B------:R-:W-:Y:S02]  /*2d40*/  @!P0 MOV R18, R45 ;  /* 0x0000002d00128202 */ /* 0x000fe40000000f00 */
[----:B------:R-:W-:Y:S05]  /*2d50*/  @!P0 MOV R19, R68 ;  /* 0x0000004400138202 */ /* 0x000fea0000000f00 */
[----:B------:R1:W-:Y:S02]  /*2d60*/  STG.E.128 [R66.64+0x80], R16 ;  /* 0x0000801042007986 */ /* 0x0003e4000c101d10 */
.L_x_314:
[----:B------:R-:W-:Y:S05]  /*2d70*/  BSYNC B1 ;  /* 0x0000000000017941 */ /* 0x000fea0003800000 */
.L_x_313:
[----:B------:R-:W-:Y:S01]  /*2d80*/  BSSY B1, `(.L_x_317) ;  /* 0x0000070000017945 */ /* 0x000fe20003800000 */
[----:B------:R-:W-:-:S05]  /*2d90*/  @P3 BRA `(.L_x_318) ;  /* 0x000006e000003947 */ /* 0x000fca0003800000 */
[----:B------:R-:W-:Y:S01]  /*2da0*/  BSSY B0, `(.L_x_319) ;  /* 0x0000036000007945 */ /* 0x000fe20003800000 */
[----:B------:R-:W-:-:S05]  /*2db0*/  @P4 BRA `(.L_x_320) ;  /* 0x0000034000004947 */ /* 0x000fca0003800000 */
[----:B------:R-:W-:Y:S01]  /*2dc0*/  ISETP.GE.AND P0, PT, R14, c[0x0][0x27c], PT ;  /* 0x00009f000e007a0c */ /* 0x000fe20003f06270 */
[----:B-1----:R-:W1:Y:S11]  /*2dd0*/  LDS.128 R16, [R120+0x9100] ;  /* 0x0091000078107984 */ /* 0x002e760000000c00 */
[----:B------:R-:W-:Y:S01]  /*2de0*/  @!UPT UIADD3 URZ, URZ, URZ, URZ ;  /* 0x0000003f3f3ff290 */ /* 0x000fe2000fffe03f */
[----:B------:R-:W-:Y:S01]  /*2df0*/  @!P0 HADD2.F32 R29, -RZ, R20.H1_H1 ;  /* 0x30000014ff1d8230 */ /* 0x000fe20000004100 */
[--C-:B------:R-:W-:Y:S01]  /*2e00*/  @!P0 SHF.R.U64 R21, R26, 0x10, R27.reuse ;  /* 0x000000101a158819 */ /* 0x100fe2000000121b */
[----:B------:R-:W-:Y:S01]  /*2e10*/  @!P0 HADD2.F32 R31, -RZ, R54.H1_H1 ;  /* 0x30000036ff1f8230 */ /* 0x000fe20000004100 */
        /* <DEDUP_REMOVED lines=21> */
[C---:B------:R-:W-:Y:S01]  /*2f70*/  @!P0 FMUL.FTZ R3, R28.reuse, R21 ;  /* 0x000000151c038220 */ /* 0x040fe20000410000 */
[----:B------:R-:W-:Y:S01]  /*2f80*/  @!P0 MOV R21, R19 ;  /* 0x0000001300158202 */ /* 0x000fe20000000f00 */
[-C--:B------:R-:W-:Y:S01]  /*2f90*/  @!P0 FFMA.FTZ R38, R28, R33.reuse, -R38 ;  /* 0x000000211c268223 */ /* 0x080fe20000010826 */
[--C-:B------:R-:W-:Y:S01]  /*2fa0*/  @!P0 HADD2.F32 R31, -RZ, R27.reuse.H1_H1 ;  /* 0x3000001bff1f8230 */ /* 0x100fe20000004100 */
[----:B------:R-:W-:Y:S01]  /*2fb0*/  @!P0 FFMA.FTZ R3, R32, R33, R3 ;  /* 0x0000002120038223 */ /* 0x000fe20000010003 */
[----:B------:R-:W-:Y:S01]  /*2fc0*/  @!P0 F2FP.PACK_AB R35, R2, R35 ;  /* 0x000000230223823e */ /* 0x000fe200000000ff */
[----:B------:R-:W-:Y:S02]  /*2fd0*/  @!P0 HADD2.F32 R27, -RZ, R27.H0_H0 ;  /* 0x2000001bff1b8230 */ /* 0x000fe40000004100 */
[----:B------:R-:W-:Y:S01]  /*2fe0*/  @!P0 FMUL.FTZ R37, R31, R20 ;  /* 0x000000141f258220 */ /* 0x000fe20000410000 */
[----:B------:R-:W-:Y:S01]  /*2ff0*/  @!P0 F2FP.PACK_AB R38, R3, R38 ;  /* 0x000000260326823e */ /* 0x000fe200000000ff */
[--C-:B------:R-:W-:Y:S01]  /*3000*/  @!P0 HADD2.F32 R34, -RZ, R21.reuse.H1_H1 ;  /* 0x30000015ff228230 */ /* 0x100fe20000004100 */
[C---:B------:R-:W-:Y:S01]  /*3010*/  @!P0 FMUL.FTZ R4, R27.reuse, R20 ;  /* 0x000000141b048220 */ /* 0x040fe20000410000 */
[----:B------:R-:W-:Y:S01]  /*3020*/  @!P0 MOV R16, R35 ;  /* 0x0000002300108202 */ /* 0x000fe20000000f00 */
[----:B------:R-:W-:Y:S01]  /*3030*/  @!P0 FFMA.FTZ R37, R27, R30, -R37 ;  /* 0x0000001e1b258223 */ /* 0x000fe20000010825 */
[----:B------:R-:W-:Y:S01]  /*3040*/  @!P0 MOV R17, R38 ;  /* 0x0000002600118202 */ /* 0x000fe20000000f00 */
[----:B------:R-:W-:Y:S01]  /*3050*/  @!P0 FMUL.FTZ R39, R34, R26 ;  /* 0x0000001a22278220 */ /* 0x000fe20000410000 */
[----:B------:R-:W-:Y:S01]  /*3060*/  @!P0 HADD2.F32 R21, -RZ, R21.H0_H0 ;  /* 0x20000015ff158230 */ /* 0x000fe20000004100 */
[----:B------:R-:W-:Y:S04]  /*3070*/  @!P0 FFMA.FTZ R4, R31, R30, R4 ;  /* 0x0000001e1f048223 */ /* 0x000fe80000010004 */
[C---:B------:R-:W-:Y:S01]  /*3080*/  @!P0 FMUL.FTZ R5, R21.reuse, R26 ;  /* 0x0000001a15058220 */ /* 0x040fe20000410000 */
[----:B------:R-:W-:Y:S01]  /*3090*/  @!P0 F2FP.PACK_AB R37, R4, R37 ;  /* 0x000000250425823e */ /* 0x000fe200000000ff */
[-C--:B------:R-:W-:Y:S02]  /*30a0*/  @!P0 FFMA.FTZ R39, R21, R36.reuse, -R39 ;  /* 0x0000002415278223 */ /* 0x080fe40000010827 */
[----:B------:R-:W-:Y:S01]  /*30b0*/  @!P0 FFMA.FTZ R5, R34, R36, R5 ;  /* 0x0000002422058223 */ /* 0x000fe20000010005 */
[----:B------:R-:W-:Y:S04]  /*30c0*/  @!P0 MOV R18, R37 ;  /* 0x0000002500128202 */ /* 0x000fe80000000f00 */
[----:B------:R-:W-:Y:S04]  /*30d0*/  @!P0 F2FP.PACK_AB R40, R5, R39 ;  /* 0x000000270528823e */ /* 0x000fe800000000ff */
[----:B------:R-:W-:Y:S05]  /*30e0*/  @!P0 MOV R19, R40 ;  /* 0x0000002800138202 */ /* 0x000fea0000000f00 */
[----:B------:R1:W-:Y:S02]  /*30f0*/  STG.E.128 [R64.64], R16 ;  /* 0x0000001040007986 */ /* 0x0003e4000c101d10 */
.L_x_320:
[----:B------:R-:W-:Y:S05]  /*3100*/  BSYNC B0 ;  /* 0x0000000000007941 */ /* 0x000fea0003800000 */
.L_x_319:
[----:B------:R-:W-:Y:S11]  /*3110*/  ISETP.GE.AND P0, PT, R119, c[0x0][0x1d4], PT ;  /* 0x0000750077007a0c */ /* 0x000ff60003f06270 */
[----:B------:R-:W-:Y:S02]  /*3120*/  @!UPT UIADD3 URZ, URZ, URZ, URZ ;  /* 0x0000003f3f3ff290 */ /* 0x000fe4000fffe03f */
[----:B------:R-:W-:-:S05]  /*3130*/  @P0 BRA `(.L_x_318) ;  /* 0x0000034000000947 */ /* 0x000fca0003800000 */
[----:B------:R-:W-:Y:S01]  /*3140*/  ISETP.GE.AND P0, PT, R10, c[0x0][0x27c], PT ;  /* 0x00009f000a007a0c */ /* 0x000fe20003f06270 */
[----:B-1----:R-:W1:Y:S11]  /*3150*/  LDS.128 R16, [R120+0xc100] ;  /* 0x00c1000078107984 */ /* 0x002e760000000c00 */
[----:B------:R-:W-:Y:S01]  /*3160*/  @!UPT UIADD3 URZ, URZ, URZ, URZ ;  /* 0x0000003f3f3ff290 */ /* 0x000fe2000fffe03f */
[--C-:B------:R-:W-:Y:S01]  /*3170*/  @!P0 HADD2.F32 R26, -RZ, R11.reuse.H1_H1 ;  /* 0x3000000bff1a8230 */ /* 0x100fe20000004100 */
        /* <DEDUP_REMOVED lines=16> */
[-C--:B------:R-:W-:Y:S01]  /*3280*/  @!P0 FMUL.FTZ R33, R27, R26.reuse ;  /* 0x0000001a1b218220 */ /* 0x080fe20000410000 */
[----:B------:R-:W-:Y:S01]  /*3290*/  @!P0 HADD2.F32 R25, -RZ, R25.H0_H0 ;  /* 0x20000019ff198230 */ /* 0x000fe20000004100 */
[C---:B------:R-:W-:Y:S02]  /*32a0*/  @!P0 FMUL.FTZ R2, R21.reuse, R26 ;  /* 0x0000001a15028220 */ /* 0x040fe40000410000 */
[----:B------:R-:W-:Y:S01]  /*32b0*/  @!P0 FFMA.FTZ R33, R21, R28, -R33 ;  /* 0x0000001c15218223 */ /* 0x000fe20000010821 */
[----:B------:R-:W-:Y:S01]  /*32c0*/  @!P0 MOV R21, R18 ;  /* 0x0000001200158202 */ /* 0x000fe20000000f00 */
[-C--:B------:R-:W-:Y:S02]  /*32d0*/  @!P0 FMUL.FTZ R34, R29, R20.reuse ;  /* 0x000000141d228220 */ /* 0x080fe40000410000 */
[----:B------:R-:W-:Y:S01]  /*32e0*/  @!P0 FMUL.FTZ R3, R25, R20 ;  /* 0x0000001419038220 */ /* 0x000fe20000410000 */
[----:B------:R-:W-:Y:S01]  /*32f0*/  @!P0 MOV R20, R19 ;  /* 0x0000001300148202 */ /* 0x000fe20000000f00 */
[----:B------:R-:W-:Y:S01]  /*3300*/  @!P0 FFMA.FTZ R2, R27, R28, R2 ;  /* 0x0000001c1b028223 */ /* 0x000fe20000010002 */
[--C-:B------:R-:W-:Y:S01]  /*3310*/  @!P0 HADD2.F32 R26, -RZ, R21.reuse.H0_H0 ;  /* 0x20000015ff1a8230 */ /* 0x100fe20000004100 */
[-C--:B------:R-:W-:Y:S01]  /*3320*/  @!P0 FFMA.FTZ R3, R29, R30.reuse, R3 ;  /* 0x0000001e1d038223 */ /* 0x080fe20000010003 */
[----:B------:R-:W-:Y:S01]  /*3330*/  @!P0 HADD2.F32 R27, -RZ, R21.H1_H1 ;  /* 0x30000015ff1b8230 */ /* 0x000fe20000004100 */
[----:B------:R-:W-:Y:S01]  /*3340*/  @!P0 FFMA.FTZ R34, R25, R30, -R34 ;  /* 0x0000001e19228223 */ /* 0x000fe20000010822 */
[----:B------:R-:W-:Y:S01]  /*3350*/  @!P0 F2FP.PACK_AB R33, R2, R33 ;  /* 0x000000210221823e */ /* 0x000fe200000000ff */
[-C--:B------:R-:W-:Y:S01]  /*3360*/  @!P0 FMUL.FTZ R4, R26, R11.reuse ;  /* 0x0000000b1a048220 */ /* 0x080fe20000410000 */
[--C-:B------:R-:W-:Y:S01]  /*3370*/  @!P0 HADD2.F32 R28, -RZ, R20.reuse.H1_H1 ;  /* 0x30000014ff1c8230 */ /* 0x100fe20000004100 */
[----:B------:R-:W-:Y:S01]  /*3380*/  @!P0 FMUL.FTZ R35, R27, R11 ;  /* 0x0000000b1b238220 */ /* 0x000fe20000410000 */
[----:B------:R-:W-:Y:S01]  /*3390*/  @!P0 F2FP.PACK_AB R34, R3, R34 ;  /* 0x000000220322823e */ /* 0x000fe200000000ff */
[----:B------:R-:W-:Y:S01]  /*33a0*/  @!P0 HADD2.F32 R21, -RZ, R20.H0_H0 ;  /* 0x20000014ff158230 */ /* 0x000fe20000004100 */
[----:B------:R-:W-:Y:S01]  /*33b0*/  @!P0 MOV R16, R33 ;  /* 0x0000002100108202 */ /* 0x000fe20000000f00 */
[----:B------:R-:W-:Y:S01]  /*33c0*/  @!P0 FMUL.FTZ R36, R28, R24 ;  /* 0x000000181c248220 */ /* 0x000fe20000410000 */
[----:B------:R-:W-:Y:S01]  /*33d0*/  @!P0 MOV R17, R34 ;  /* 0x0000002200118202 */ /* 0x000fe20000000f00 */
[-C--:B------:R-:W-:Y:S02]  /*33e0*/  @!P0 FFMA.FTZ R4, R27, R31.reuse, R4 ;  /* 0x0000001f1b048223 */ /* 0x080fe40000010004 */
[C---:B------:R-:W-:Y:S02]  /*33f0*/  @!P0 FMUL.FTZ R5, R21.reuse, R24 ;  /* 0x0000001815058220 */ /* 0x040fe40000410000 */
[----:B------:R-:W-:Y:S02]  /*3400*/  @!P0 FFMA.FTZ R35, R26, R31, -R35 ;  /* 0x0000001f1a238223 */ /* 0x000fe40000010823 */
[-C--:B------:R-:W-:Y:S02]  /*3410*/  @!P0 FFMA.FTZ R36, R21, R32.reuse, -R36 ;  /* 0x0000002015248223 */ /* 0x080fe40000010824 */
[----:B------:R-:W-:Y:S01]  /*3420*/  @!P0 FFMA.FTZ R5, R28, R32, R5 ;  /* 0x000000201c058223 */ /* 0x000fe20000010005 */
[----:B------:R-:W-:Y:S04]  /*3430*/  @!P0 F2FP.PACK_AB R35, R4, R35 ;  /* 0x000000230423823e */ /* 0x000fe800000000ff */
[----:B------:R-:W-:Y:S02]  /*3440*/  @!P0 F2FP.PACK_AB R36, R5, R36 ;  /* 0x000000240524823e */ /* 0x000fe400000000ff */
[----:B------:R-:W-:Y:S02]  /*3450*/  @!P0 MOV R18, R35 ;  /* 0x0000002300128202 */ /* 0x000fe40000000f00 */
[----:B------:R-:W-:Y:S05]  /*3460*/  @!P0 MOV R19, R36 ;  /* 0x0000002400138202 */ /* 0x000fea0000000f00 */
[----:B------:R1:W-:Y:S02]  /*3470*/  STG.E.128 [R64.64+0x80], R16 ;  /* 0x0000801040007986 */ /* 0x0003e4000c101d10 */
.L_x_318:
[----:B------:R-:W-:Y:S05]  /*3480*/  BSYNC B1 ;  /* 0x0000000000017941 */ /* 0x000fea0003800000 */
.L_x_317:
[----:B------:R-:W-:-:S05]  /*3490*/  @P2 BRA `(.L_x_321) ;  /* 0x000023c000002947 */ /* 0x000fca0003800000 */
[----:B------:R-:W-:Y:S01]  /*34a0*/  BSSY B0, `(.L_x_322) ;  /* 0x0000036000007945 */ /* 0x000fe20003800000 */
[----:B------:R-:W-:-:S05]  /*34b0*/  @P4 BRA `(.L_x_323) ;  /* 0x0000034000004947 */ /* 0x000fca0003800000 */
[----:B------:R-:W-:Y:S01]  /*34c0*/  ISETP.GE.AND P0, PT, R14, c[0x0][0x27c], PT ;  /* 0x00009f000e007a0c */ /* 0x000fe20003f06270 */
[----:B-1----:R-:W1:Y:S11]  /*34d0*/  LDS.128 R16, [R120+0xa100] ;  /* 0x00a1000078107984 */ /* 0x002e760000000c00 */
[----:B------:R-:W-:Y:S01]  /*34e0*/  @!UPT UIADD3 URZ, URZ, URZ, URZ ;  /* 0x0000003f3f3ff290 */ /* 0x000fe2000fffe03f */
[----:B------:R-:W-:Y:S01]  /*34f0*/  @!P0 HADD2.F32 R27, -RZ, R44.H1_H1 ;  /* 0x3000002cff1b8230 */ /* 0x000fe20000004100 */
[--C-:B------:R-:W-:Y:S02]  /*3500*/  @!P0 SHF.R.U64 R11, R22, 0x10, R23.reuse ;  /* 0x00000010160b8819 */ /* 0x100fe40000001217 */
[----:B------:R-:W-:Y:S01]  /*3510*/  @!P0 SHF.R.U32.HI R22, RZ, 0x10, R23 ;  /* 0x00000010ff168819 */ /* 0x000fe20000011617 */
[----:B------:R-:W-:Y:S01]  /*3520*/  @!P0 HADD2.F32 R23, -RZ, R7.H1_H1 ;  /* 0x30000007ff178230 */ /* 0x000fe20000004100 */
        /* <DEDUP_REMOVED lines=21> */
[--C-:B------:R-:W-:Y:S01]  /*3680*/  @!P0 HADD2.F32 R25, -RZ, R20.reuse.H1_H1 ;  /* 0x30000014ff198230 */ /* 0x100fe20000004100 */
[-C--:B------:R-:W-:Y:S01]  /*3690*/  @!P0 FFMA.FTZ R3, R26, R29.reuse, R3 ;  /* 0x0000001d1a038223 */ /* 0x080fe20000010003 */
[----:B------:R-:W-:Y:S01]  /*36a0*/  @!P0 HADD2.F32 R20, -RZ, R20.H0_H0 ;  /* 0x20000014ff148230 */ /* 0x000fe20000004100 */
        /* <DEDUP_REMOVED lines=10> */
[----:B------:R-:W-:Y:S01]  /*3750*/  @!P0 HADD2.F32 R27, -RZ, R44.H0_H0 ;  /* 0x2000002cff1b8230 */ /* 0x000fe20000004100 */
[C---:B------:R-:W-:Y:S02]  /*3760*/  @!P0 FMUL.FTZ R5, R11.reuse, R22 ;  /* 0x000000160b058220 */ /* 0x040fe40000410000 */
[-C--:B------:R-:W-:Y:S02]  /*3770*/  @!P0 FFMA.FTZ R34, R11, R30.reuse, -R34 ;  /* 0x0000001e0b228223 */ /* 0x080fe40000010822 */
[-C--:B------:R-:W-:Y:S02]  /*3780*/  @!P0 FFMA.FTZ R4, R25, R27.reuse, R4 ;  /* 0x0000001b19048223 */ /* 0x080fe40000010004 */
[----:B------:R-:W-:Y:S02]  /*3790*/  @!P0 FFMA.FTZ R33, R20, R27, -R33 ;  /* 0x0000001b14218223 */ /* 0x000fe40000010821 */
[----:B------:R-:W-:Y:S03]  /*37a0*/  @!P0 FFMA.FTZ R5, R28, R30, R5 ;  /* 0x0000001e1c058223 */ /* 0x000fe60000010005 */
[----:B------:R-:W-:Y:S02]  /*37b0*/  @!P0 F2FP.PACK_AB R33, R4, R33 ;  /* 0x000000210421823e */ /* 0x000fe400000000ff */
[----:B------:R-:W-:Y:S02]  /*37c0*/  @!P0 F2FP.PACK_AB R34, R5, R34 ;  /* 0x000000220522823e */ /* 0x000fe400000000ff */
[----:B------:R-:W-:Y:S02]  /*37d0*/  @!P0 MOV R18, R33 ;  /* 0x0000002100128202 */ /* 0x000fe40000000f00 */
[----:B------:R-:W-:Y:S05]  /*37e0*/  @!P0 MOV R19, R34 ;  /* 0x0000002200138202 */ /* 0x000fea0000000f00 */
[----:B------:R1:W-:Y:S02]  /*37f0*/  STG.E.128 [R62.64], R16 ;  /* 0x000000103e007986 */ /* 0x0003e4000c101d10 */
.L_x_323:
[----:B------:R-:W-:Y:S05]  /*3800*/  BSYNC B0 ;  /* 0x0000000000007941 */ /* 0x000fea0003800000 */
.L_x_322:
[----:B------:R-:W-:Y:S11]  /*3810*/  ISETP.GE.AND P0, PT, R119, c[0x0][0x1d4], PT ;  /* 0x0000750077007a0c */ /* 0x000ff60003f06270 */
[----:B------:R-:W-:Y:S02]  /*3820*/  @!UPT UIADD3 URZ, URZ, URZ, URZ ;  /* 0x0000003f3f3ff290 */ /* 0x000fe4000fffe03f */
        /* <DEDUP_REMOVED lines=21> */
[----:B------:R-:W-:Y:S01]  /*3980*/  @!P0 FMUL.FTZ R2, R11, R20 ;  /* 0x000000140b028220 */ /* 0x000fe20000410000 */
[----:B------:R-:W-:Y:S01]  /*3990*/  @!P0 HADD2.F32 R20, -RZ, R9.H0_H0 ;  /* 0x20000009ff148230 */ /* 0x000fe20000004100 */
[-C--:B------:R-:W-:Y:S01]  /*39a0*/  @!P0 FMUL.FTZ R28, R24, R7.reuse ;  /* 0x00000007181c8220 */ /* 0x080fe20000410000 */
[----:B------:R-:W-:Y:S01]  /*39b0*/  @!P0 MOV R9, R18 ;  /* 0x0000001200098202 */ /* 0x000fe20000000f00 */
[-C--:B------:R-:W-:Y:S02]  /*39c0*/  @!P0 FFMA.FTZ R2, R21, R22.reuse, R2 ;  /* 0x0000001615028223 */ /* 0x080fe40000010002 */
[----:B------:R-:W-:Y:S01]  /*39d0*/  @!P0 FMUL.FTZ R3, R20, R7 ;  /* 0x0000000714038220 */ /* 0x000fe20000410000 */
[----:B------:R-:W-:Y:S01]  /*39e0*/  @!P0 MOV R7, R19 ;  /* 0x0000001300078202 */ /* 0x000fe20000000f00 */
[----:B------:R-:W-:Y:S01]  /*39f0*/  @!P0 FFMA.FTZ R27, R11, R22, -R27 ;  /* 0x000000160b1b8223 */ /* 0x000fe2000001081b */
        /* <DEDUP_REMOVED lines=15> */
[----:B------:R-:W-:Y:S02]  /*3af0*/  @!P0 FFMA.FTZ R30, R7, R26, -R30 ;  /* 0x0000001a071e8223 */ /* 0x000fe4000001081e */
[-C--:B------:R-:W-:Y:S02]  /*3b00*/  @!P0 FFMA.FTZ R4, R21, R22.reuse, R4 ;  /* 0x0000001615048223 */ /* 0x080fe40000010004 */
[----:B------:R-:W-:Y:S02]  /*3b10*/  @!P0 FFMA.FTZ R29, R9, R22, -R29 ;  /* 0x00000016091d8223 */ /* 0x000fe4000001081d */
[----:B------:R-:W-:Y:S03]  /*3b20*/  @!P0 FFMA.FTZ R5, R25, R26, R5 ;  /* 0x0000001a19058223 */ /* 0x000fe60000010005 */
[----:B------:R-:W-:Y:S02]  /*3b30*/  @!P0 F2FP.PACK_AB R29, R4, R29 ;  /* 0x0000001d041d823e */ /* 0x000fe400000000ff */
[----:B------:R-:W-:Y:S02]  /*3b40*/  @!P0 F2FP.PACK_AB R30, R5, R30 ;  /* 0x0000001e051e823e */ /* 0x000fe400000000ff */
[----:B------:R-:W-:Y:S02]  /*3b50*/  @!P0 MOV R18, R29 ;  /* 0x0000001d00128202 */ /* 0x000fe40000000f00 */
[----:B------:R-:W-:Y:S05]  /*3b60*/  @!P0 MOV R19, R30 ;  /* 0x0000001e00138202 */ /* 0x000fea0000000f00 */
[----:B------:R1:W-:Y:S01]  /*3b70*/  STG.E.128 [R62.64+0x80], R16 ;  /* 0x000080103e007986 */ /* 0x0003e2000c101d10 */
[----:B------:R-:W-:-:S05]  /*3b80*/  BRA `(.L_x_321) ;  /* 0x00001cd000007947 */ /* 0x000fca0003800000 */
.L_x_306:
[-C--:B------:R-:W-:Y:S01]  /*3b90*/  ISETP.GE.AND P0, PT, R118, R78.reuse, PT ;  /* 0x0000004e7600720c */ /* 0x080fe20003f06270 */
        /* <DEDUP_REMOVED lines=14> */
[----:B------:R-:W-:Y:S04]  /*3c80*/  @!P2 IADD3 R21, P1, P0, R134, UR22, R160 ;  /* 0x000000168615ac10 */ /* 0x000fe8000f83e0a0 */
[--C-:B------:R-:W-:Y:S02]  /*3c90*/  @!P2 IADD3.X R20, R90, UR20, R69.reuse, P1, P0 ;  /* 0x000000145a14ac10 */ /* 0x100fe40008fe0445 */
[----:B------:R-:W-:Y:S04]  /*3ca0*/  @!P2 IADD3 R23, P1, P0, R132, UR6, R70 ;  /* 0x000000068417ac10 */ /* 0x000fe8000f83e046 */
[----:B------:R-:W-:Y:S02]  /*3cb0*/  @!P2 IADD3.X R22, R88, UR21, R36, P1, P0 ;  /* 0x000000155816ac10 */ /* 0x000fe40008fe0424 */
[-C--:B------:R-:W-:Y:S04]  /*3cc0*/  ISETP.GE.AND P0, PT, R115, R78.reuse, PT ;  /* 0x0000004e7300720c */ /* 0x080fe80003f06270 */
[----:B------:R-:W-:Y:S11]  /*3cd0*/  ISETP.GE.OR P1, PT, R12, c[0x0][0x27c], P0 ;  /* 0x00009f000c007a0c */ /* 0x000ff60000726670 */
[----:B------:R-:W-:Y:S02]  /*3ce0*/  @!UPT UIADD3 URZ, URZ, URZ, URZ ;  /* 0x0000003f3f3ff290 */ /* 0x000fe4000fffe03f */
[----:B------:R-:W-:Y:S04]  /*3cf0*/  @!P1 IADD3 R38, P3, P0, R134, UR19, R160 ;  /* 0x0000001386269c10 */ /* 0x000fe8000f87e0a0 */
[----:B------:R-:W-:Y:S02]  /*3d00*/  @!P1 IADD3.X R31, R90, UR18, R69, P3, P0 ;  /* 0x000000125a1f9c10 */ /* 0x000fe40009fe0445 */
[----:B------:R-:W-:Y:S04]  /*3d10*/  @!P1 IADD3 R40, P3, P0, R132, UR7, R70 ;  /* 0x0000000784289c10 */ /* 0x000fe8000f87e046 */
[----:B------:R-:W-:Y:S02]  /*3d20*/  @!P1 IADD3.X R37, R88, UR5, R36, P3, P0 ;  /* 0x0000000558259c10 */ /* 0x000fe40009fe0424 */
[C---:B------:R-:W-:Y:S04]  /*3d30*/  @!P2 LEA R50, P0, R21.reuse, c[0x0][0x270], 0x1 ;  /* 0x00009c001532aa11 */ /* 0x040fe800078008ff */
[----:B------:R-:W-:Y:S02]  /*3d40*/  @!P2 LEA.HI.X R51, R21, c[0x0][0x274], R20, 0x1, P0 ;  /* 0x00009d001533aa11 */ /* 0x000fe400000f0c14 */
[C---:B------:R-:W-:Y:S03]  /*3d50*/  @!P2 LEA R20, P0, R23.reuse, c[0x0][0x288], 0x1 ;  /* 0x0000a2001714aa11 */ /* 0x040fe600078008ff */
[----:B------:R-:W2:Y:S01]  /*3d60*/  @!P2 LDG.E.128 R64, [R50.64] ;  /* 0x000000103240a981 */ /* 0x000ea2000c1e1d00 */
[----:B------:R-:W-:Y:S02]  /*3d70*/  @!P2 LEA.HI.X R21, R23, c[0x0][0x28c], R22, 0x1, P0 ;  /* 0x0000a3001715aa11 */ /* 0x000fe400000f0c16 */
[C---:B------:R-:W-:Y:S04]  /*3d80*/  @!P1 LEA R48, P0, R38.reuse, c[0x0][0x270], 0x1 ;  /* 0x00009c0026309a11 */ /* 0x040fe800078008ff */
[----:B------:R-:W-:Y:S01]  /*3d90*/  @!P1 LEA.HI.X R49, R38, c[0x0][0x274], R31, 0x1, P0 ;  /* 0x00009d0026319a11 */ /* 0x000fe200000f0c1f */
[----:B------:R1:W3:Y:S01]  /*3da0*/  @!P2 LDG.E.128 R24, [R20.64] ;  /* 0x000000101418a981 */ /* 0x0002e2000c1e1d00 */
[C---:B------:R-:W-:Y:S04]  /*3db0*/  @!P1 LEA R38, P0, R40.reuse, c[0x0][0x288], 0x1 ;  /* 0x0000a20028269a11 */ /* 0x040fe800078008ff */
[----:B------:R-:W-:Y:S02]  /*3dc0*/  @!P1 LEA.HI.X R39, R40, c[0x0][0x28c], R37, 0x1, P0 ;  /* 0x0000a30028279a11 */ /* 0x000fe400000f0c25 */
[----:B------:R-:W-:Y:S01]  /*3dd0*/  ISETP.GE.AND P0, PT, R121, R78, PT ;  /* 0x0000004e7900720c */ /* 0x000fe20003f06270 */
[----:B------:R-:W4:Y:S03]  /*3de0*/  @!P1 LDG.E.128 R60, [R48.64] ;  /* 0x00000010303c9981 */ /* 0x000f26000c1e1d00 */
[----:B------:R-:W-:Y:S05]  /*3df0*/  ISETP.GE.OR P0, PT, R12, c[0x0][0x27c], P0 ;  /* 0x00009f000c007a0c */ /* 0x000fea0000706670 */
[----:B------:R-:W4:Y:S08]  /*3e00*/  @!P1 LDG.E.128 R16, [R38.64] ;  /* 0x0000001026109981 */ /* 0x000f30000c1e1d00 */
[----:B------:R-:W-:Y:S05]  /*3e10*/  @!P0 IADD3 R160, P1, R134, R160, RZ ;  /* 0x000000a086a08210 */ /* 0x000fea0007f3e0ff */
[----:B------:R-:W-:Y:S01]  /*3e20*/  @!P0 IMAD.X R69, R69, 0x1, R90, P1 ;  /* 0x0000000145458824 */ /* 0x000fe200008e065a */
[C---:B------:R-:W-:Y:S04]  /*3e30*/  @!P0 LEA R22, P1, R160.reuse, c[0x0][0x270], 0x1 ;  /* 0x00009c00a0168a11 */ /* 0x040fe800078208ff */
[----:B------:R-:W-:Y:S02]  /*3e40*/  @!P0 LEA.HI.X R23, R160, c[0x0][0x274], R69, 0x1, P1 ;  /* 0x00009d00a0178a11 */ /* 0x000fe400008f0c45 */
[----:B------:R-:W-:Y:S03]  /*3e50*/  @!P0 IADD3 R70, P1, R132, R70, RZ ;  /* 0x0000004684468210 */ /* 0x000fe60007f3e0ff */
[----:B------:R2:W5:Y:S02]  /*3e60*/  @!P0 LDG.E.128 R44, [R22.64] ;  /* 0x00000010162c8981 */ /* 0x000564000c1e1d00 */
[----:B-1----:R-:W-:Y:S01]  /*3e70*/  @!P0 IMAD.X R21, R36, 0x1, R88, P1 ;  /* 0x0000000124158824 */ /* 0x002fe200008e0658 */
[C---:B------:R-:W-:Y:S04]  /*3e80*/  @!P0 LEA R36, P1, R70.reuse, c[0x0][0x288], 0x1 ;  /* 0x0000a20046248a11 */ /* 0x040fe800078208ff */
[----:B------:R-:W-:Y:S02]  /*3e90*/  @!P0 LEA.HI.X R37, R70, c[0x0][0x28c], R21, 0x1, P1 ;  /* 0x0000a30046258a11 */ /* 0x000fe400008f0c15 */
[----:B------:R-:W-:Y:S03]  /*3ea0*/  ISETP.GE.AND P1, PT, R12, c[0x0][0x27c], PT ;  /* 0x00009f000c007a0c */ /* 0x000fe60003f26270 */
[----:B------:R1:W5:Y:S01]  /*3eb0*/  @!P0 LDG.E.128 R32, [R36.64] ;  /* 0x0000001024208981 */ /* 0x000362000c1e1d00 */
[----:B------:R-:W-:Y:S01]  /*3ec0*/  ISETP.GE.OR P0, PT, R121, R78, P4 ;  /* 0x0000004e7900720c */ /* 0x000fe20002706670 */
[----:B--2---:R-:W-:Y:S02]  /*3ed0*/  IMAD.MOV.U32 R9, RZ, RZ, R66 ;  /* 0x000000ffff097224 */ /* 0x004fe400078e0042 */
[----:B------:R-:W-:Y:S02]  /*3ee0*/  IMAD.MOV.U32 R8, RZ, RZ, R67 ;  /* 0x000000ffff087224 */ /* 0x000fe400078e0043 */
[----:B------:R-:W-:Y:S02]  /*3ef0*/  IMAD.MOV.U32 R7, RZ, RZ, R64 ;  /* 0x000000ffff077224 */ /* 0x000fe400078e0040 */
[----:B------:R-:W-:Y:S01]  /*3f00*/  IMAD.MOV.U32 R6, RZ, RZ, R65 ;  /* 0x000000ffff067224 */ /* 0x000fe200078e0041 */
[----:B------:R-:W-:Y:S01]  /*3f10*/  PRMT R72, R9, 0x5410, R8 ;  /* 0x0000541009487816 */ /* 0x000fe20000000008 */
[----:B---3--:R-:W-:Y:S02]  /*3f20*/  IMAD.MOV.U32 R5, RZ, RZ, R26 ;  /* 0x000000ffff057224 */ /* 0x008fe400078e001a */
[----:B------:R-:W-:Y:S01]  /*3f30*/  IMAD.MOV.U32 R4, RZ, RZ, R27 ;  /* 0x000000ffff047224 */ /* 0x000fe200078e001b */
[----:B------:R-:W-:Y:S01]  /*3f40*/  PRMT R73, R6, 0x5410, R7 ;  /* 0x0000541006497816 */ /* 0x000fe20000000007 */
        /* <DEDUP_REMOVED lines=19> */
[----:B------:R-:W1:Y:S01]  /*4080*/  LDS.128 R20, [R112+0x8100] ;  /* 0x0081000070147984 */ /* 0x000e620000000c00 */
[----:B------:R-:W-:Y:S01]  /*4090*/  MOV R37, R33 ;  /* 0x0000002100257202 */ /* 0x000fe20000000f00 */
[----:B------:R-:W-:Y:S01]  /*40a0*/  IMAD.MOV.U32 R31, RZ, RZ, R35 ;  /* 0x000000ffff1f7224 */ /* 0x000fe200078e0023 */
[----:B------:R-:W-:Y:S01]  /*40b0*/  IADD3.X R82, R101, R157, RZ, P0, !PT ;  /* 0x0000009d65527210 */ /* 0x000fe200007fe4ff */
[----:B------:R-:W-:Y:S01]  /*40c0*/  IMAD.MOV.U32 R55, RZ, RZ, R44 ;  /* 0x000000ffff377224 */ /* 0x000fe200078e002c */
[-C--:B------:R-:W-:Y:S01]  /*40d0*/  IADD3 R163, P2, P0, R140, R161.reuse, R114 ;  /* 0x000000a18ca37210 */ /* 0x080fe2000785e072 */
[----:B------:R-:W-:Y:S01]  /*40e0*/  IMAD.MOV.U32 R54, RZ, RZ, R47 ;  /* 0x000000ffff367224 */ /* 0x000fe200078e002f */
[--C-:B------:R-:W-:Y:S01]  /*40f0*/  @!P1 SHF.R.U32.HI R36, RZ, 0x10, R33.reuse ;  /* 0x00000010ff249819 */ /* 0x100fe20000011621 */
[----:B------:R-:W2:Y:S01]  /*4100*/  LDS.128 R68, [R111+0x8100] ;  /* 0x008100006f447984 */ /* 0x000ea20000000c00 */
[----:B------:R-:W-:Y:S01]  /*4110*/  IADD3.X R156, R93, R82, R110, P2, P0 ;  /* 0x000000525d9c7210 */ /* 0x000fe200017e046e */
[----:B------:R-:W-:Y:S01]  /*4120*/  @!P1 HADD2.F32 R41, -RZ, R39.H0_H0 ;  /* 0x20000027ff299230 */ /* 0x000fe20000004100 */
[----:B------:R-:W-:Y:S01]  /*4130*/  ISETP.GE.AND P0, PT, R113, c[0x0][0x1d4], PT ;  /* 0x0000750071007a0c */ /* 0x000fe20003f06270 */
[----:B------:R-:W-:Y:S01]  /*4140*/  @!P1 HADD2.F32 R40, -RZ, R37.H0_H0 ;  /* 0x20000025ff289230 */ /* 0x000fe20000004100 */
[----:B------:R-:W-:Y:S01]  /*4150*/  @!P1 SHF.R.U64 R38, R32, 0x10, R33 ;  /* 0x0000001020269819 */ /* 0x000fe20000001221 */
[----:B------:R-:W-:Y:S01]  /*4160*/  @!P1 HADD2.F32 R36, -RZ, R36.H0_H0 ;  /* 0x20000024ff249230 */ /* 0x000fe20000004100 */
[--C-:B------:R-:W-:Y:S01]  /*4170*/  @!P1 SHF.R.U64 R32, R34, 0x10, R35.reuse ;  /* 0x0000001022209819 */ /* 0x100fe20000001223 */
[----:B------:R-:W-:Y:S01]  /*4180*/  @!P1 HADD2.F32 R54, -RZ, R54.H0_H0 ;  /* 0x20000036ff369230 */ /* 0x000fe20000004100 */
[----:B------:R-:W-:Y:S01]  /*4190*/  @!P1 SHF.R.U32.HI R33, RZ, 0x10, R35 ;  /* 0x00000010ff219819 */ /* 0x000fe20000011623 */
[----:B------:R-:W-:Y:S01]  /*41a0*/  @!P1 HADD2.F32 R38, -RZ, R38.H0_H0 ;  /* 0x20000026ff269230 */ /* 0x000fe20000004100 */
[----:B------:R-:W-:Y:S02]  /*41b0*/  @!P1 SHF.R.U64 R53, R46, 0x10, R47 ;  /* 0x000000102e359819 */ /* 0x000fe4000000122f */
[----:B------:R-:W-:Y:S02]  /*41c0*/  MOV R51, R46 ;  /* 0x0000002e00337202 */ /* 0x000fe40000000f00 */
[----:B------:R-:W-:Y:S01]  /*41d0*/  @!P1 SHF.R.U64 R49, R44, 0x10, R45 ;  /* 0x000000102c319819 */ /* 0x000fe2000000122d */
[----:B------:R-:W-:Y:S01]  /*41e0*/  @!P1 HADD2.F32 R53, -RZ, R53.H0_H0 ;  /* 0x20000035ff359230 */ /* 0x000fe20000004100 */
[----:B------:R-:W-:Y:S01]  /*41f0*/  @!P0 IADD3 R161, P3, P2, R140, R161, R113 ;  /* 0x000000a18ca18210 */ /* 0x000fe20007a7e071 */
[----:B------:R-:W-:Y:S01]  /*4200*/  @!P1 HADD2.F32 R51, -RZ, R51.H0_H0 ;  /* 0x20000033ff339230 */ /* 0x000fe20000004100 */
[----:B------:R-:W-:Y:S02]  /*4210*/  MOV R48, R45 ;  /* 0x0000002d00307202 */ /* 0x000fe40000000f00 */
[----:B------:R-:W-:Y:S02]  /*4220*/  @!P0 IADD3.X R82, R93, R82, R108, P3, P2 ;  /* 0x000000525d528210 */ /* 0x000fe40001fe446c */
[C---:B------:R-:W-:Y:S01]  /*4230*/  LEA R164, P2, R163.reuse, c[0x0][0x1c8], 0x1 ;  /* 0x00007200a3a47a11 */ /* 0x040fe200078408ff */
[----:B------:R-:W-:Y:S01]  /*4240*/  @!P1 HADD2.F32 R48, -RZ, R48.H0_H0 ;  /* 0x20000030ff309230 */ /* 0x000fe20000004100 */
[----:B------:R-:W-:Y:S02]  /*4250*/  @!P1 SHF.R.U32.HI R58, RZ, 0x10, R47 ;  /* 0x00000010ff3a9819 */ /* 0x000fe4000001162f */
[----:B------:R-:W-:Y:S02]  /*4260*/  LEA.HI.X R165, R163, c[0x0][0x1cc], R156, 0x1, P2 ;  /* 0x00007300a3a57a11 */ /* 0x000fe400010f0c9c */
[C---:B------:R-:W-:Y:S01]  /*4270*/  @!P0 LEA R160, P2, R161.reuse, c[0x0][0x1c8], 0x1 ;  /* 0x00007200a1a08a11 */ /* 0x040fe200078408ff */
[----:B------:R-:W-:Y:S01]  /*4280*/  @!P1 HADD2.F32 R58, -RZ, R58.H0_H0 ;  /* 0x2000003aff3a9230 */ /* 0x000fe20000004100 */
[----:B------:R-:W-:Y:S01]  /*4290*/  @!P1 SHF.R.U32.HI R50, RZ, 0x10, R45 ;  /* 0x00000010ff329819 */ /* 0x000fe2000001162d */
[----:B-1----:R-:W-:Y:S01]  /*42a0*/  @!P1 IMAD.MOV.U32 R35, RZ, RZ, R20 ;  /* 0x000000ffff239224 */ /* 0x002fe200078e0014 */
[----:B------:R-:W-:Y:S01]  /*42b0*/  @!P1 MOV R39, R21 ;  /* 0x0000001500279202 */ /* 0x000fe20000000f00 */
[----:B------:R-:W-:Y:S01]  /*42c0*/  @!P1 HADD2.F32 R45, -RZ, R55.H0_H0 ;  /* 0x20000037ff2d9230 */ /* 0x000fe20000004100 */
[----:B------:R-:W-:Y:S01]  /*42d0*/  @!P0 LEA.HI.X R161, R161, c[0x0][0x1cc], R82, 0x1, P2 ;  /* 0x00007300a1a18a11 */ /* 0x000fe200010f0c52 */
[----:B------:R-:W-:Y:S02]  /*42e0*/  @!P1 HADD2.F32 R50, -RZ, R50.H0_H0 ;  /* 0x20000032ff329230 */ /* 0x000fe40000004100 */
[----:B------:R-:W-:Y:S01]  /*42f0*/  @!P1 HADD2.F32 R42, -RZ, R35.H0_H0 ;  /* 0x20000023ff2a9230 */ /* 0x000fe20000004100 */
[----:B--2---:R-:W-:Y:S01]  /*4300*/  @!P1 MOV R46, R68 ;  /* 0x00000044002e9202 */ /* 0x004fe20000000f00 */
[----:B------:R-:W-:Y:S01]  /*4310*/  @!P1 HADD2.F32 R37, -RZ, R39.H0_H0 ;  /* 0x20000027ff259230 */ /* 0x000fe20000004100 */
[----:B------:R-:W-:Y:S02]  /*4320*/  @!P1 MOV R52, R69 ;  /* 0x0000004500349202 */ /* 0x000fe40000000f00 */
[----:B------:R-:W-:Y:S01]  /*4330*/  @!P1 FMUL.FTZ R2, R42, R41 ;  /* 0x000000292a029220 */ /* 0x000fe20000410000 */
[----:B------:R-:W-:Y:S01]  /*4340*/  @!P1 MOV R56, R71 ;  /* 0x0000004700389202 */ /* 0x000fe20000000f00 */
[----:B------:R-:W-:Y:S01]  /*4350*/  @!P1 HADD2.F32 R44, -RZ, R46.H0_H0 ;  /* 0x2000002eff2c9230 */ /* 0x000fe20000004100 */
[-C--:B------:R-:W-:Y:S01]  /*4360*/  @!P1 FMUL.FTZ R4, R37, R40.reuse ;  /* 0x0000002825049220 */ /* 0x080fe20000410000 */
[----:B------:R-:W-:Y:S02]  /*4370*/  @!P1 HADD2.F32 R47, -RZ, R52.H0_H0 ;  /* 0x20000034ff2f9230 */ /* 0x000fe40000004100 */
[----:B------:R-:W-:Y:S01]  /*4380*/  @!P1 HADD2.F32 R35, -RZ, R35.H1_H1 ;  /* 0x30000023ff239230 */ /* 0x000fe20000004100 */
[C---:B------:R-:W-:Y:S01]  /*4390*/  @!P1 FMUL.FTZ R82, R44.reuse, R41 ;  /* 0x000000292c529220 */ /* 0x040fe20000410000 */
[--C-:B------:R-:W-:Y:S01]  /*43a0*/  @!P1 HADD2.F32 R55, -RZ, R56.reuse.H0_H0 ;  /* 0x20000038ff379230 */ /* 0x100fe20000004100 */
[----:B------:R-:W-:Y:S01]  /*43b0*/  @!P1 FMUL.FTZ R156, R47, R40 ;  /* 0x000000282f9c9220 */ /* 0x000fe20000410000 */
[----:B------:R-:W-:Y:S01]  /*43c0*/  @!P1 HADD2.F32 R56, -RZ, R56.H1_H1 ;  /* 0x30000038ff389230 */ /* 0x000fe20000004100 */
[-C--:B------:R-:W-:Y:S01]  /*43d0*/  @!P1 FFMA.FTZ R2, R44, R45.reuse, R2 ;  /* 0x0000002d2c029223 */ /* 0x080fe20000010002 */
[----:B------:R-:W-:Y:S01]  /*43e0*/  @!P1 HADD2.F32 R44, -RZ, R46.H1_H1 ;  /* 0x3000002eff2c9230 */ /* 0x000fe20000004100 */
[----:B------:R-:W-:Y:S01]  /*43f0*/  @!P1 FFMA.FTZ R82, R42, R45, -R82 ;  /* 0x0000002d2a529223 */ /* 0x000fe20000010852 */
[----:B------:R-:W-:Y:S01]  /*4400*/  @!P1 HADD2.F32 R45, -RZ, R52.H1_H1 ;  /* 0x30000034ff2d9230 */ /* 0x000fe20000004100 */
[----:B------:R-:W-:Y:S01]  /*4410*/  @!P1 FFMA.FTZ R156, R37, R48, -R156 ;  /* 0x00000030259c9223 */ /* 0x000fe2000001089c */
[----:B------:R-:W-:Y:S01]  /*4420*/  @!P1 HADD2.F32 R37, -RZ, R39.H1_H1 ;  /* 0x30000027ff259230 */ /* 0x000fe20000004100 */
[C---:B------:R-:W-:Y:S01]  /*4430*/  @!P1 FMUL.FTZ R167, R44.reuse, R38 ;  /* 0x000000262ca79220 */ /* 0x040fe20000410000 */
[----:B------:R-:W-:Y:S01]  /*4440*/  @!P1 HADD2.F32 R46, -RZ, R49.H0_H0 ;  /* 0x20000031ff2e9230 */ /* 0x000fe20000004100 */
[----:B------:R-:W-:Y:S02]  /*4450*/  @!P1 IMAD.MOV.U32 R49, RZ, RZ, R70 ;  /* 0x000000ffff319224 */ /* 0x000fe400078e0046 */
[-C--:B------:R-:W-:Y:S02]  /*4460*/  @!P1 FMUL.FTZ R163, R45, R36.reuse ;  /* 0x000000242da39220 */ /* 0x080fe40000410000 */
[----:B------:R-:W-:Y:S01]  /*4470*/  @!P1 FMUL.FTZ R5, R37, R36 ;  /* 0x0000002425059220 */ /* 0x000fe20000410000 */
[----:B------:R-:W-:Y:S01]  /*4480*/  @!P1 MOV R36, R22 ;  /* 0x0000001600249202 */ /* 0x000fe20000000f00 */
[C---:B------:R-:W-:Y:S01]  /*4490*/  @!P1 FMUL.FTZ R3, R35.reuse, R38 ;  /* 0x0000002623039220 */ /* 0x040fe20000410000 */
[--C-:B------:R-:W-:Y:S01]  /*44a0*/  @!P1 HADD2.F32 R52, -RZ, R49.reuse.H1_H1 ;  /* 0x30000031ff349230 */ /* 0x100fe20000004100 */
[----:B------:R-:W-:Y:S01]  /*44b0*/  @!P1 FFMA.FTZ R167, R35, R46, -R167 ;  /* 0x0000002e23a79223 */ /* 0x000fe200000108a7 */
[----:B------:R-:W-:Y:S01]  /*44c0*/  @!P1 HADD2.F32 R35, -RZ, R32.H0_H0 ;  /* 0x20000020ff239230 */ /* 0x000fe20000004100 */
[----:B------:R-:W-:Y:S01]  /*44d0*/  @!P1 FFMA.FTZ R163, R37, R50, -R163 ;  /* 0x0000003225a39223 */ /* 0x000fe200000108a3 */
[----:B------:R-:W-:Y:S01]  /*44e0*/  @!P1 HADD2.F32 R49, -RZ, R49.H0_H0 ;  /* 0x20000031ff319230 */ /* 0x000fe20000004100 */
[----:B------:R-:W-:Y:S01]  /*44f0*/  @!P1 FFMA.FTZ R3, R44, R46, R3 ;  /* 0x0000002e2c039223 */ /* 0x000fe20000010003 */
[----:B------:R-:W-:Y:S01]  /*4500*/  @!P1 HADD2.F32 R37, -RZ, R34.H0_H0 ;  /* 0x20000022ff259230 */ /* 0x000fe20000004100 */
[----:B------:R-:W-:Y:S01]  /*4510*/  @!P1 FMUL.FTZ R162, R52, R35 ;  /* 0x0000002334a29220 */ /* 0x000fe20000410000 */
[--C-:B------:R-:W-:Y:S01]  /*4520*/  @!P1 HADD2.F32 R34, -RZ, R36.reuse.H1_H1 ;  /* 0x30000024ff229230 */ /* 0x100fe20000004100 */
[----:B------:R-:W-:Y:S01]  /*4530*/  @!P1 FFMA.FTZ R4, R47, R48, R4 ;  /* 0x000000302f049223 */ /* 0x000fe20000010004 */
[----:B------:R-:W-:Y:S01]  /*4540*/  @!P1 HADD2.F32 R32, -RZ, R36.H0_H0 ;  /* 0x20000024ff209230 */ /* 0x000fe20000004100 */
[----:B------:R-:W-:Y:S01]  /*4550*/  @!P1 FMUL.FTZ R169, R49, R37 ;  /* 0x0000002531a99220 */ /* 0x000fe20000410000 */
[----:B------:R-:W-:Y:S01]  /*4560*/  @!P1 F2FP.PACK_AB R156, R163, R156 ;  /* 0x0000009ca39c923e */ /* 0x000fe200000000ff */
[C---:B------:R-:W-:Y:S01]  /*4570*/  @!P1 FMUL.FTZ R7, R34.reuse, R35 ;  /* 0x0000002322079220 */ /* 0x040fe20000410000 */
[----:B------:R-:W-:Y:S01]  /*4580*/  @!P1 F2FP.PACK_AB R167, R167, R82 ;  /* 0x00000052a7a7923e */ /* 0x000fe200000000ff */
[----:B------:R-:W-:Y:S01]  /*4590*/  @!P1 FFMA.FTZ R162, R34, R53, -R162 ;  /* 0x0000003522a29223 */ /* 0x000fe200000108a2 */
[----:B------:R-:W-:Y:S01]  /*45a0*/  @!P1 HADD2.F32 R34, -RZ, R31.H0_H0 ;  /* 0x2000001fff229230 */ /* 0x000fe20000004100 */
[----:B------:R-:W-:Y:S01]  /*45b0*/  @!P1 IMAD.MOV.U32 R31, RZ, RZ, R23 ;  /* 0x000000ffff1f9224 */ /* 0x000fe200078e0017 */
[----:B------:R-:W-:Y:S01]  /*45c0*/  @!P1 MOV R20, R167 ;  /* 0x000000a700149202 */ /* 0x000fe20000000f00 */
[C---:B------:R-:W-:Y:S01]  /*45d0*/  @!P1 FMUL.FTZ R6, R32.reuse, R37 ;  /* 0x0000002520069220 */ /* 0x040fe20000410000 */
[----:B------:R-:W-:Y:S01]  /*45e0*/  @!P1 MOV R21, R156 ;  /* 0x0000009c00159202 */ /* 0x000fe20000000f00 */
[----:B------:R-:W-:Y:S01]  /*45f0*/  @!P1 FFMA.FTZ R169, R32, R51, -R169 ;  /* 0x0000003320a99223 */ /* 0x000fe200000108a9 */
[----:B------:R-:W-:Y:S01]  /*4600*/  @!P1 HADD2.F32 R32, -RZ, R33.H0_H0 ;  /* 0x20000021ff209230 */ /* 0x000fe20000004100 */
[----:B------:R-:W-:Y:S01]  /*4610*/  @!P1 FMUL.FTZ R168, R55, R34 ;  /* 0x0000002237a89220 */ /* 0x000fe20000410000 */
[--C-:B------:R-:W-:Y:S01]  /*4620*/  @!P1 HADD2.F32 R33, -RZ, R31.reuse.H0_H0 ;  /* 0x2000001fff219230 */ /* 0x100fe20000004100 */
[----:B------:R-:W-:Y:S01]  /*4630*/  @!P1 FFMA.FTZ R5, R45, R50, R5 ;  /* 0x000000322d059223 */ /* 0x000fe20000010005 */
[----:B------:R-:W-:Y:S01]  /*4640*/  @!P1 HADD2.F32 R31, -RZ, R31.H1_H1 ;  /* 0x3000001fff1f9230 */ /* 0x000fe20000004100 */
[----:B------:R-:W-:Y:S01]  /*4650*/  @!P1 FMUL.FTZ R166, R56, R32 ;  /* 0x0000002038a69220 */ /* 0x000fe20000410000 */
[----:B------:R-:W-:Y:S01]  /*4660*/  @!P1 F2FP.PACK_AB R162, R162, R169 ;  /* 0x000000a9a2a2923e */ /* 0x000fe200000000ff */
[----:B------:R-:W-:Y:S01]  /*4670*/  @!P1 FFMA.FTZ R168, R33, R54, -R168 ;  /* 0x0000003621a89223 */ /* 0x000fe200000108a8 */
[----:B------:R-:W-:Y:S01]  /*4680*/  @!P1 F2FP.PACK_AB R167, R5, R4 ;  /* 0x0000000405a7923e */ /* 0x000fe200000000ff */
[----:B------:R-:W-:Y:S01]  /*4690*/  @!P1 FFMA.FTZ R166, R31, R58, -R166 ;  /* 0x0000003a1fa69223 */ /* 0x000fe200000108a6 */
[----:B------:R-:W-:Y:S01]  /*46a0*/  @!P1 F2FP.PACK_AB R82, R3, R2 ;  /* 0x000000020352923e */ /* 0x000fe200000000ff */
[----:B------:R-:W-:Y:S02]  /*46b0*/  @!P1 FFMA.FTZ R6, R49, R51, R6 ;  /* 0x0000003331069223 */ /* 0x000fe40000010006 */
[----:B------:R-:W-:Y:S01]  /*46c0*/  @!P1 FMUL.FTZ R8, R33, R34 ;  /* 0x0000002221089220 */ /* 0x000fe20000410000 */
[----:B------:R-:W-:Y:S01]  /*46d0*/  @!P1 F2FP.PACK_AB R163, R166, R168 ;  /* 0x000000a8a6a3923e */ /* 0x000fe200000000ff */
[----:B------:R-:W-:Y:S01]  /*46e0*/  @!P1 FFMA.FTZ R7, R52, R53, R7 ;  /* 0x0000003534079223 */ /* 0x000fe20000010007 */
[----:B------:R-:W-:Y:S01]  /*46f0*/  @!P1 MOV R68, R82 ;  /* 0x0000005200449202 */ /* 0x000fe20000000f00 */
[----:B------:R-:W-:Y:S01]  /*4700*/  @!P1 FMUL.FTZ R9, R31, R32 ;  /* 0x000000201f099220 */ /* 0x000fe20000410000 */
[----:B------:R-:W-:Y:S01]  /*4710*/  @!P1 MOV R23, R163 ;  /* 0x000000a300179202 */ /* 0x000fe20000000f00 */
[----:B------:R-:W-:Y:S01]  /*4720*/  @!P1 FFMA.FTZ R8, R55, R54, R8 ;  /* 0x0000003637089223 */ /* 0x000fe20000010008 */
[----:B------:R-:W-:Y:S01]  /*4730*/  @!P1 F2FP.PACK_AB R156, R7, R6 ;  /* 0x00000006079c923e */ /* 0x000fe200000000ff */
[----:B------:R-:W-:Y:S02]  /*4740*/  @!P1 FFMA.FTZ R9, R56, R58, R9 ;  /* 0x0000003a38099223 */ /* 0x000fe40000010009 */
[----:B------:R-:W-:Y:S01]  /*4750*/  @!P1 IMAD.MOV.U32 R22, RZ, RZ, R162 ;  /* 0x000000ffff169224 */ /* 0x000fe200078e00a2 */
[----:B------:R-:W-:Y:S01]  /*4760*/  @!P1 MOV R70, R156 ;  /* 0x0000009c00469202 */ /* 0x000fe20000000f00 */
[----:B------:R-:W-:Y:S01]  /*4770*/  @!P1 IMAD.MOV.U32 R69, RZ, RZ, R167 ;  /* 0x000000ffff459224 */ /* 0x000fe200078e00a7 */
[----:B------:R-:W-:Y:S02]  /*4780*/  @!P1 F2FP.PACK_AB R169, R9, R8 ;  /* 0x0000000809a9923e */ /* 0x000fe400000000ff */
[----:B------:R1:W-:Y:S02]  /*4790*/  STG.E.128 [R164.64], R20 ;  /* 0x00000014a4007986 */ /* 0x0003e4000c101d10 */
[----:B------:R-:W-:Y:S06]  /*47a0*/  @!P1 MOV R71, R169 ;  /* 0x000000a900479202 */ /* 0x000fec0000000f00 */
[----:B------:R1:W-:Y:S02]  /*47b0*/  @!P0 STG.E.128 [R160.64], R68 ;  /* 0x00000044a0008986 */ /* 0x0003e4000c101d10 */
.L_x_325:
[----:B-1----:R-:W-:Y:S05]  /*47c0*/  BSYNC B0 ;  /* 0x0000000000007941 */ /* 0x002fea0003800000 */
.L_x_324:
[----:B------:R-:W-:Y:S01]  /*47d0*/  ISETP.GE.OR P0, PT, R118, R78, P4 ;  /* 0x0000004e7600720c */ /* 0x000fe20002706670 */
[----:B------:R-:W-:Y:S01]  /*47e0*/  @!UPT UIADD3 URZ, URZ, URZ, URZ ;  /* 0x0000003f3f3ff290 */ /* 0x000fe2000fffe03f */
[----:B------:R-:W-:Y:S11]  /*47f0*/  BSSY B0, `(.L_x_326) ;  /* 0x0000071000007945 */ /* 0x000ff60003800000 */
[----:B------:R-:W-:-:S05]  /*4800*/  @P0 BRA `(.L_x_327) ;  /* 0x000006f000000947 */ /* 0x000fca0003800000 */
[----:B------:R-:W-:Y:S01]  /*4810*/  IADD3 R69, P0, R148, R158, RZ ;  /* 0x0000009e94457210 */ /* 0x000fe20007f1e0ff */
[----:B------:R-:W-:Y:S01]  /*4820*/  LDS.128 R52, [R107+0x8100] ;  /* 0x008100006b347984 */ /* 0x000fe20000000c00 */
[----:B------:R-:W-:Y:S01]  /*4830*/  @!P1 SHF.R.U32.HI R31, RZ, 0x10, R25 ;  /* 0x00000010ff1f9819 */ /* 0x000fe20000011619 */
[--C-:B-----5:R-:W-:Y:S01]  /*4840*/  @!P1 HADD2.F32 R33, -RZ, R30.reuse.H0_H0 ;  /* 0x2000001eff219230 */ /* 0x120fe20000004100 */
[----:B------:R-:W-:Y:S01]  /*4850*/  IADD3.X R50, R157, R99, RZ, P0, !PT ;  /* 0x000000639d327210 */ /* 0x000fe200007fe4ff */
[----:B------:R-:W-:Y:S01]  /*4860*/  @!P1 HADD2.F32 R34, -RZ, R30.H1_H1 ;  /* 0x3000001eff229230 */ /* 0x000fe20000004100 */
[-C--:B------:R-:W-:Y:S01]  /*4870*/  IADD3 R71, P2, P0, R140, R69.reuse, R114 ;  /* 0x000000458c477210 */ /* 0x080fe2000785e072 */
[--C-:B------:R-:W-:Y:S01]  /*4880*/  @!P1 HADD2.F32 R39, -RZ, R73.reuse.H0_H0 ;  /* 0x20000049ff279230 */ /* 0x100fe20000004100 */
[----:B------:R-:W-:Y:S01]  /*4890*/  @!P1 SHF.R.U64 R26, R26, 0x10, R27 ;  /* 0x000000101a1a9819 */ /* 0x000fe2000000121b */
[----:B------:R-:W1:Y:S01]  /*48a0*/  LDS.128 R20, [R109+0x8100] ;  /* 0x008100006d147984 */ /* 0x000e620000000c00 */
[-C--:B------:R-:W-:Y:S01]  /*48b0*/  IADD3.X R56, R93, R50.reuse, R110, P2, P0 ;  /* 0x000000325d387210 */ /* 0x080fe200017e046e */
[----:B------:R-:W-:Y:S01]  /*48c0*/  @!P1 HADD2.F32 R36, -RZ, R73.H1_H1 ;  /* 0x30000049ff249230 */ /* 0x000fe20000004100 */
[----:B------:R-:W-:Y:S01]  /*48d0*/  ISETP.GE.AND P0, PT, R113, c[0x0][0x1d4], PT ;  /* 0x0000750071007a0c */ /* 0x000fe20003f06270 */
[----:B------:R-:W-:Y:S01]  /*48e0*/  @!P1 HADD2.F32 R31, -RZ, R31.H0_H0 ;  /* 0x2000001fff1f9230 */ /* 0x000fe20000004100 */
[----:B------:R-:W-:Y:S01]  /*48f0*/  @!P1 SHF.R.U64 R25, R24, 0x10, R25 ;  /* 0x0000001018199819 */ /* 0x000fe20000001219 */
[--C-:B------:R-:W-:Y:S01]  /*4900*/  @!P1 HADD2.F32 R45, -RZ, R72.reuse.H0_H0 ;  /* 0x20000048ff2d9230 */ /* 0x100fe20000004100 */
[----:B------:R-:W-:Y:S01]  /*4910*/  @!P1 SHF.R.U32.HI R24, RZ, 0x10, R27 ;  /* 0x00000010ff189819 */ /* 0x000fe2000001161b */
[----:B------:R-:W-:Y:S01]  /*4920*/  @!P1 HADD2.F32 R49, -RZ, R72.H1_H1 ;  /* 0x30000048ff319230 */ /* 0x000fe20000004100 */
[----:B------:R-:W-:Y:S01]  /*4930*/  @!P1 SHF.R.U32.HI R41, RZ, 0x10, R65 ;  /* 0x00000010ff299819 */ /* 0x000fe20000011641 */
[----:B------:R-:W-:Y:S01]  /*4940*/  @!P1 HADD2.F32 R25, -RZ, R25.H0_H0 ;  /* 0x20000019ff199230 */ /* 0x000fe20000004100 */
[----:B------:R-:W-:Y:S02]  /*4950*/  @!P1 SHF.R.U32.HI R51, RZ, 0x10, R67 ;  /* 0x00000010ff339819 */ /* 0x000fe40000011643 */
[----:B------:R-:W-:Y:S01]  /*4960*/  @!P1 SHF.R.U64 R64, R64, 0x10, R65 ;  /* 0x0000001040409819 */ /* 0x000fe20000001241 */
[----:B------:R-:W-:Y:S01]  /*4970*/  @!P1 HADD2.F32 R41, -RZ, R41.H0_H0 ;  /* 0x20000029ff299230 */ /* 0x000fe20000004100 */
[----:B------:R-:W-:Y:S01]  /*4980*/  @!P1 SHF.R.U64 R47, R66, 0x10, R67 ;  /* 0x00000010422f9819 */ /* 0x000fe20000001243 */
[----:B------:R-:W-:Y:S01]  /*4990*/  @!P1 HADD2.F32 R51, -RZ, R51.H0_H0 ;  /* 0x20000033ff339230 */ /* 0x000fe20000004100 */
[----:B------:R-:W-:Y:S03]  /*49a0*/  @!P0 IADD3 R69, P3, P2, R140, R69, R113 ;  /* 0x000000458c458210 */ /* 0x000fe60007a7e071 */
[----:B------:R-:W-:Y:S01]  /*49b0*/  @!P1 HADD2.F32 R47, -RZ, R47.H0_H0 ;  /* 0x2000002fff2f9230 */ /* 0x000fe20000004100 */
[----:B------:R-:W-:Y:S02]  /*49c0*/  @!P0 IADD3.X R50, R93, R50, R108, P3, P2 ;  /* 0x000000325d328210 */ /* 0x000fe40001fe446c */
[C---:B------:R-:W-:Y:S04]  /*49d0*/  LEA R70, P2, R71.reuse, c[0x0][0x1c8], 0x1 ;  /* 0x0000720047467a11 */ /* 0x040fe800078408ff */
[----:B------:R-:W-:Y:S02]  /*49e0*/  LEA.HI.X R71, R71, c[0x0][0x1cc], R56, 0x1, P2 ;  /* 0x0000730047477a11 */ /* 0x000fe400010f0c38 */
[C---:B------:R-:W-:Y:S04]  /*49f0*/  @!P0 LEA R68, P2, R69.reuse, c[0x0][0x1c8], 0x1 ;  /* 0x0000720045448a11 */ /* 0x040fe800078408ff */
[----:B------:R-:W-:Y:S01]  /*4a00*/  @!P0 LEA.HI.X R69, R69, c[0x0][0x1cc], R50, 0x1, P2 ;  /* 0x0000730045458a11 */ /* 0x000fe200010f0c32 */
[----:B-1----:R-:W-:Y:S01]  /*4a10*/  @!P1 IMAD.MOV.U32 R27, RZ, RZ, R20 ;  /* 0x000000ffff1b9224 */ /* 0x002fe200078e0014 */
[----:B------:R-:W-:Y:S02]  /*4a20*/  @!P1 MOV R40, R53 ;  /* 0x0000003500289202 */ /* 0x000fe40000000f00 */
[----:B------:R-:W-:Y:S02]  /*4a30*/  @!P1 MOV R42, R52 ;  /* 0x00000034002a9202 */ /* 0x000fe40000000f00 */
[----:B------:R-:W-:Y:S01]  /*4a40*/  @!P1 MOV R32, R21 ;  /* 0x0000001500209202 */ /* 0x000fe20000000f00 */
[----:B------:R-:W-:Y:S01]  /*4a50*/  @!P1 HADD2.F32 R38, -RZ, R40.H0_H0 ;  /* 0x20000028ff269230 */ /* 0x000fe20000004100 */
[----:B------:R-:W-:Y:S01]  /*4a60*/  @!P1 MOV R44, R54 ;  /* 0x00000036002c9202 */ /* 0x000fe20000000f00 */
[----:B------:R-:W-:Y:S02]  /*4a70*/  @!P1 HADD2.F32 R37, -RZ, R42.H0_H0 ;  /* 0x2000002aff259230 */ /* 0x000fe40000004100 */
[--C-:B------:R-:W-:Y:S01]  /*4a80*/  @!P1 HADD2.F32 R35, -RZ, R27.reuse.H0_H0 ;  /* 0x2000001bff239230 */ /* 0x100fe20000004100 */
[-C--:B------:R-:W-:Y:S01]  /*4a90*/  @!P1 FMUL.FTZ R56, R38, R33.reuse ;  /* 0x0000002126389220 */ /* 0x080fe20000410000 */
[----:B------:R-:W-:Y:S01]  /*4aa0*/  @!P1 HADD2.F32 R30, -RZ, R32.H0_H0 ;  /* 0x20000020ff1e9230 */ /* 0x000fe20000004100 */
[-C--:B------:R-:W-:Y:S01]  /*4ab0*/  @!P1 FMUL.FTZ R50, R37, R34.reuse ;  /* 0x0000002225329220 */ /* 0x080fe20000410000 */
[----:B------:R-:W-:Y:S01]  /*4ac0*/  @!P1 HADD2.F32 R40, -RZ, R40.H1_H1 ;  /* 0x30000028ff289230 */ /* 0x000fe20000004100 */
[C---:B------:R-:W-:Y:S02]  /*4ad0*/  @!P1 FMUL.FTZ R2, R35.reuse, R34 ;  /* 0x0000002223029220 */ /* 0x040fe40000410000 */
[C---:B------:R-:W-:Y:S02]  /*4ae0*/  @!P1 FMUL.FTZ R4, R30.reuse, R33 ;  /* 0x000000211e049220 */ /* 0x040fe40000410000 */
[----:B------:R-:W-:Y:S01]  /*4af0*/  @!P1 FFMA.FTZ R56, R30, R39, -R56 ;  /* 0x000000271e389223 */ /* 0x000fe20000010838 */
[----:B------:R-:W-:Y:S01]  /*4b00*/  @!P1 HADD2.F32 R30, -RZ, R32.H1_H1 ;  /* 0x30000020ff1e9230 */ /* 0x000fe20000004100 */
[-C--:B------:R-:W-:Y:S01]  /*4b10*/  @!P1 FFMA.FTZ R50, R35, R36.reuse, -R50 ;  /* 0x0000002423329223 */ /* 0x080fe20000010832 */
[----:B------:R-:W-:Y:S01]  /*4b20*/  @!P1 HADD2.F32 R32, -RZ, R27.H1_H1 ;  /* 0x3000001bff209230 */ /* 0x000fe20000004100 */
[----:B------:R-:W-:Y:S01]  /*4b30*/  @!P1 FFMA.FTZ R2, R37, R36, R2 ;  /* 0x0000002425029223 */ /* 0x000fe20000010002 */
[----:B------:R-:W-:Y:S01]  /*4b40*/  @!P1 HADD2.F32 R36, -RZ, R42.H1_H1 ;  /* 0x3000002aff249230 */ /* 0x000fe20000004100 */
[----:B------:R-:W-:Y:S01]  /*4b50*/  @!P1 IMAD.MOV.U32 R42, RZ, RZ, R55 ;  /* 0x000000ffff2a9224 */ /* 0x000fe200078e0037 */
[----:B------:R-:W-:Y:S01]  /*4b60*/  @!P1 HADD2.F32 R37, -RZ, R64.H0_H0 ;  /* 0x20000040ff259230 */ /* 0x000fe20000004100 */
[-C--:B------:R-:W-:Y:S01]  /*4b70*/  @!P1 FMUL.FTZ R161, R40, R31.reuse ;  /* 0x0000001f28a19220 */ /* 0x080fe20000410000 */
[----:B------:R-:W-:Y:S01]  /*4b80*/  @!P1 HADD2.F32 R27, -RZ, R29.H1_H1 ;  /* 0x3000001dff1b9230 */ /* 0x000fe20000004100 */
[----:B------:R-:W-:Y:S01]  /*4b90*/  @!P1 FMUL.FTZ R5, R30, R31 ;  /* 0x0000001f1e059220 */ /* 0x000fe20000410000 */
[----:B------:R-:W-:Y:S01]  /*4ba0*/  @!P1 MOV R31, R23 ;  /* 0x00000017001f9202 */ /* 0x000fe20000000f00 */
[-C--:B------:R-:W-:Y:S01]  /*4bb0*/  @!P1 FMUL.FTZ R163, R36, R25.reuse ;  /* 0x0000001924a39220 */ /* 0x080fe20000410000 */
[----:B------:R-:W-:Y:S01]  /*4bc0*/  @!P1 HADD2.F32 R48, -RZ, R42.H1_H1 ;  /* 0x3000002aff309230 */ /* 0x000fe20000004100 */
[----:B------:R-:W-:Y:S01]  /*4bd0*/  @!P1 FMUL.FTZ R3, R32, R25 ;  /* 0x0000001920039220 */ /* 0x000fe20000410000 */
[----:B------:R-:W-:Y:S01]  /*4be0*/  @!P1 HADD2.F32 R25, -RZ, R24.H0_H0 ;  /* 0x20000018ff199230 */ /* 0x000fe20000004100 */
[----:B------:R-:W-:Y:S01]  /*4bf0*/  @!P1 FFMA.FTZ R161, R30, R41, -R161 ;  /* 0x000000291ea19223 */ /* 0x000fe200000108a1 */
        /* <DEDUP_REMOVED lines=8> */
[--C-:B------:R-:W-:Y:S01]  /*4c80*/  @!P1 HADD2.F32 R42, -RZ, R44.reuse.H0_H0 ;  /* 0x2000002cff2a9230 */ /* 0x100fe20000004100 */
[----:B------:R-:W-:Y:S01]  /*4c90*/  @!P1 IMAD.MOV.U32 R24, RZ, RZ, R22 ;  /* 0x000000ffff189224 */ /* 0x000fe200078e0016 */
[----:B------:R-:W-:Y:S01]  /*4ca0*/  @!P1 MOV R21, R56 ;  /* 0x0000003800159202 */ /* 0x000fe20000000f00 */
[-C--:B------:R-:W-:Y:S01]  /*4cb0*/  @!P1 FMUL.FTZ R58, R46, R27.reuse ;  /* 0x0000001b2e3a9220 */ /* 0x080fe20000410000 */
[----:B------:R-:W-:Y:S01]  /*4cc0*/  @!P1 HADD2.F32 R44, -RZ, R44.H1_H1 ;  /* 0x3000002cff2c9230 */ /* 0x000fe20000004100 */
[----:B------:R-:W-:Y:S01]  /*4cd0*/  @!P1 FMUL.FTZ R8, R30, R27 ;  /* 0x0000001b1e089220 */ /* 0x000fe20000410000 */
[----:B------:R-:W-:Y:S01]  /*4ce0*/  @!P1 HADD2.F32 R27, -RZ, R29.H0_H0 ;  /* 0x2000001dff1b9230 */ /* 0x000fe20000004100 */
[----:B------:R-:W-:Y:S01]  /*4cf0*/  @!P1 FFMA.FTZ R4, R38, R39, R4 ;  /* 0x0000002726049223 */ /* 0x000fe20000010004 */
[----:B------:R-:W-:Y:S01]  /*4d00*/  @!P1 HADD2.F32 R25, -RZ, R26.H0_H0 ;  /* 0x2000001aff199230 */ /* 0x000fe20000004100 */
[----:B------:R-:W-:Y:S01]  /*4d10*/  @!P1 FFMA.FTZ R163, R32, R37, -R163 ;  /* 0x0000002520a39223 */ /* 0x000fe200000108a3 */
[--C-:B------:R-:W-:Y:S01]  /*4d20*/  @!P1 HADD2.F32 R26, -RZ, R24.reuse.H0_H0 ;  /* 0x20000018ff1a9230 */ /* 0x100fe20000004100 */
[----:B------:R-:W-:Y:S01]  /*4d30*/  @!P1 FMUL.FTZ R156, R42, R27 ;  /* 0x0000001b2a9c9220 */ /* 0x000fe20000410000 */
[----:B------:R-:W-:Y:S01]  /*4d40*/  @!P1 HADD2.F32 R24, -RZ, R24.H1_H1 ;  /* 0x30000018ff189230 */ /* 0x000fe20000004100 */
[----:B------:R-:W-:Y:S01]  /*4d50*/  @!P1 FMUL.FTZ R82, R44, R25 ;  /* 0x000000192c529220 */ /* 0x000fe20000410000 */
[----:B------:R-:W-:Y:S01]  /*4d60*/  @!P1 F2FP.PACK_AB R163, R163, R50 ;  /* 0x00000032a3a3923e */ /* 0x000fe200000000ff */
[C---:B------:R-:W-:Y:S01]  /*4d70*/  @!P1 FMUL.FTZ R6, R26.reuse, R27 ;  /* 0x0000001b1a069220 */ /* 0x040fe20000410000 */
[----:B------:R-:W-:Y:S01]  /*4d80*/  @!P1 F2FP.PACK_AB R50, R3, R2 ;  /* 0x000000020332923e */ /* 0x000fe200000000ff */
[----:B------:R-:W-:Y:S01]  /*4d90*/  @!P1 FFMA.FTZ R156, R26, R45, -R156 ;  /* 0x0000002d1a9c9223 */ /* 0x000fe2000001089c */
[----:B------:R-:W-:Y:S01]  /*4da0*/  @!P1 MOV R20, R163 ;  /* 0x000000a300149202 */ /* 0x000fe20000000f00 */
[----:B------:R-:W-:Y:S01]  /*4db0*/  @!P1 FFMA.FTZ R82, R24, R47, -R82 ;  /* 0x0000002f18529223 */ /* 0x000fe20000010852 */
[----:B------:R-:W-:Y:S01]  /*4dc0*/  @!P1 MOV R52, R50 ;  /* 0x0000003200349202 */ /* 0x000fe20000000f00 */
[----:B------:R-:W-:Y:S02]  /*4dd0*/  @!P1 FFMA.FTZ R58, R30, R49, -R58 ;  /* 0x000000311e3a9223 */ /* 0x000fe4000001083a */
[----:B------:R-:W-:Y:S01]  /*4de0*/  @!P1 FFMA.FTZ R5, R40, R41, R5 ;  /* 0x0000002928059223 */ /* 0x000fe20000010005 */
[----:B------:R-:W-:Y:S01]  /*4df0*/  @!P1 F2FP.PACK_AB R161, R82, R156 ;  /* 0x0000009c52a1923e */ /* 0x000fe200000000ff */
[----:B------:R-:W-:Y:S01]  /*4e00*/  @!P1 FMUL.FTZ R7, R24, R25 ;  /* 0x0000001918079220 */ /* 0x000fe20000410000 */
[----:B------:R-:W-:Y:S01]  /*4e10*/  @!P1 F2FP.PACK_AB R58, R165, R58 ;  /* 0x0000003aa53a923e */ /* 0x000fe200000000ff */
[----:B------:R-:W-:Y:S01]  /*4e20*/  @!P1 FFMA.FTZ R6, R42, R45, R6 ;  /* 0x0000002d2a069223 */ /* 0x000fe20000010006 */
[----:B------:R-:W-:Y:S01]  /*4e30*/  @!P1 F2FP.PACK_AB R163, R5, R4 ;  /* 0x0000000405a3923e */ /* 0x000fe200000000ff */
[----:B------:R-:W-:Y:S01]  /*4e40*/  @!P1 FFMA.FTZ R7, R44, R47, R7 ;  /* 0x0000002f2c079223 */ /* 0x000fe20000010007 */
[----:B------:R-:W-:Y:S01]  /*4e50*/  @!P1 MOV R23, R58 ;  /* 0x0000003a00179202 */ /* 0x000fe20000000f00 */
[----:B------:R-:W-:Y:S02]  /*4e60*/  @!P1 FFMA.FTZ R8, R46, R49, R8 ;  /* 0x000000312e089223 */ /* 0x000fe40000010008 */
[----:B------:R-:W-:Y:S01]  /*4e70*/  @!P1 FFMA.FTZ R9, R48, R51, R9 ;  /* 0x0000003330099223 */ /* 0x000fe20000010009 */
[----:B------:R-:W-:Y:S01]  /*4e80*/  @!P1 F2FP.PACK_AB R56, R7, R6 ;  /* 0x000000060738923e */ /* 0x000fe200000000ff */
[----:B------:R-:W-:Y:S02]  /*4e90*/  @!P1 IMAD.MOV.U32 R22, RZ, RZ, R161 ;  /* 0x000000ffff169224 */ /* 0x000fe400078e00a1 */
[----:B------:R-:W-:Y:S01]  /*4ea0*/  @!P1 IMAD.MOV.U32 R53, RZ, RZ, R163 ;  /* 0x000000ffff359224 */ /* 0x000fe200078e00a3 */
[----:B------:R-:W-:Y:S02]  /*4eb0*/  @!P1 F2FP.PACK_AB R165, R9, R8 ;  /* 0x0000000809a5923e */ /* 0x000fe400000000ff */
[----:B------:R1:W-:Y:S01]  /*4ec0*/  STG.E.128 [R70.64], R20 ;  /* 0x0000001446007986 */ /* 0x0003e2000c101d10 */
[----:B------:R-:W-:Y:S02]  /*4ed0*/  @!P1 MOV R54, R56 ;  /* 0x0000003800369202 */ /* 0x000fe40000000f00 */
[----:B------:R-:W-:Y:S05]  /*4ee0*/  @!P1 MOV R55, R165 ;  /* 0x000000a500379202 */ /* 0x000fea0000000f00 */
[----:B------:R1:W-:Y:S02]  /*4ef0*/  @!P0 STG.E.128 [R68.64], R52 ;  /* 0x0000003444008986 */ /* 0x0003e4000c101d10 */
.L_x_327:
[----:B------:R-:W-:Y:S05]  /*4f00*/  BSYNC B0 ;  /* 0x0000000000007941 */ /* 0x000fea0003800000 */
.L_x_326:
[----:B------:R-:W-:Y:S05]  /*4f10*/  IADD3 R159, P0, R146, R158, RZ ;  /* 0x0000009e929f7210 */ /* 0x000fea0007f1e0ff */
[----:B------:R-:W-:Y:S01]  /*4f20*/  IMAD.X R157, R157, 0x1, R100, P0 ;  /* 0x000000019d9d7824 */ /* 0x000fe200000e0664 */
[----:B------:R-:W-:Y:S11]  /*4f30*/  ISETP.GE.OR P0, PT, R115, R78, P4 ;  /* 0x0000004e7300720c */ /* 0x000ff60002706670 */
[----:B------:R-:W-:Y:S02]  /*4f40*/  @!UPT UIADD3 URZ, URZ, URZ, URZ ;  /* 0x0000003f3f3ff290 */ /* 0x000fe4000fffe03f */
[----:B------:R-:W-:-:S05]  /*4f50*/  @P0 BRA `(.L_x_321) ;  /* 0x0000090000000947 */ /* 0x000fca0003800000 */
[--C-:B------:R-:W-:Y:S01]  /*4f60*/  @!P1 SHF.R.U32.HI R24, RZ, 0x10, R17.reuse ;  /* 0x00000010ff189819 */ /* 0x100fe20000011611 */
[----:B------:R-:W-:Y:S01]  /*4f70*/  LDS.128 R48, [R103+0x8100] ;  /* 0x0081000067307984 */ /* 0x000fe20000000c00 */
[----:B------:R-:W-:Y:S01]  /*4f80*/  @!P1 SHF.R.U64 R17, R16, 0x10, R17 ;  /* 0x0000001010119819 */ /* 0x000fe20000001211 */
[--C-:B------:R-:W-:Y:S01]  /*4f90*/  @!P1 HADD2.F32 R27, -RZ, R28.reuse.H1_H1 ;  /* 0x3000001cff1b9230 */ /* 0x100fe20000004100 */
[--C-:B------:R-:W-:Y:S01]  /*4fa0*/  @!P1 SHF.R.U32.HI R16, RZ, 0x10, R19.reuse ;  /* 0x00000010ff109819 */ /* 0x100fe20000011613 */
[--C-:B------:R-:W-:Y:S01]  /*4fb0*/  @!P1 HADD2.F32 R31, -RZ, R59.reuse.H1_H1 ;  /* 0x3000003bff1f9230 */ /* 0x100fe20000004100 */
[----:B------:R-:W-:Y:S01]  /*4fc0*/  @!P1 SHF.R.U64 R18, R18, 0x10, R19 ;  /* 0x0000001012129819 */ /* 0x000fe20000001213 */
[----:B------:R-:W-:Y:S01]  /*4fd0*/  @!P1 HADD2.F32 R28, -RZ, R28.H0_H0 ;  /* 0x2000001cff1c9230 */ /* 0x000fe20000004100 */
[----:B-----5:R-:W-:Y:S01]  /*4fe0*/  IADD3 R47, P2, P0, R140, R159, R114 ;  /* 0x0000009f8c2f7210 */ /* 0x020fe2000785e072 */
[----:B-1----:R-:W1:Y:S01]  /*4ff0*/  LDS.128 R20, [R105+0x8100] ;  /* 0x0081000069147984 */ /* 0x002e620000000c00 */
[----:B------:R-:W-:Y:S01]  /*5000*/  @!P1 HADD2.F32 R34, -RZ, R59.H0_H0 ;  /* 0x2000003bff229230 */ /* 0x000fe20000004100 */
[----:B------:R-:W-:Y:S01]  /*5010*/  @!P1 SHF.R.U32.HI R36, RZ, 0x10, R61 ;  /* 0x00000010ff249819 */ /* 0x000fe2000001163d */
[----:B------:R-:W-:Y:S01]  /*5020*/  @!P1 HADD2.F32 R24, -RZ, R24.H0_H0 ;  /* 0x20000018ff189230 */ /* 0x000fe20000004100 */
[----:B------:R-:W-:Y:S01]  /*5030*/  IADD3.X R44, R93, R157, R110, P2, P0 ;  /* 0x0000009d5d2c7210 */ /* 0x000fe200017e046e */
[--C-:B------:R-:W-:Y:S01]  /*5040*/  @!P1 HADD2.F32 R41, -RZ, R57.reuse.H1_H1 ;  /* 0x30000039ff299230 */ /* 0x100fe20000004100 */
[C---:B------:R-:W-:Y:S01]  /*5050*/  LEA R52, P0, R47.reuse, c[0x0][0x1c8], 0x1 ;  /* 0x000072002f347a11 */ /* 0x040fe200078008ff */
[----:B------:R-:W-:Y:S01]  /*5060*/  @!P1 HADD2.F32 R36, -RZ, R36.H0_H0 ;  /* 0x20000024ff249230 */ /* 0x000fe20000004100 */
[----:B------:R-:W-:Y:S01]  /*5070*/  @!P1 SHF.R.U32.HI R45, RZ, 0x10, R63 ;  /* 0x00000010ff2d9819 */ /* 0x000fe2000001163f */
[----:B------:R-:W-:Y:S01]  /*5080*/  @!P1 HADD2.F32 R38, -RZ, R57.H0_H0 ;  /* 0x20000039ff269230 */ /* 0x000fe20000004100 */
[----:B------:R-:W-:Y:S01]  /*5090*/  LEA.HI.X R53, R47, c[0x0][0x1cc], R44, 0x1, P0 ;  /* 0x000073002f357a11 */ /* 0x000fe200000f0c2c */
[----:B------:R-:W-:Y:S01]  /*50a0*/  @!P1 HADD2.F32 R17, -RZ, R17.H0_H0 ;  /* 0x20000011ff119230 */ /* 0x000fe20000004100 */
[----:B------:R-:W-:Y:S01]  /*50b0*/  @!P1 SHF.R.U64 R60, R60, 0x10, R61 ;  /* 0x000000103c3c9819 */ /* 0x000fe2000000123d */
[----:B------:R-:W-:Y:S01]  /*50c0*/  @!P1 HADD2.F32 R45, -RZ, R45.H0_H0 ;  /* 0x2000002dff2d9230 */ /* 0x000fe20000004100 */
[----:B------:R-:W-:Y:S01]  /*50d0*/  @!P1 SHF.R.U64 R40, R62, 0x10, R63 ;  /* 0x000000103e289819 */ /* 0x000fe2000000123f */
[----:B------:R-:W-:Y:S01]  /*50e0*/  @!P1 HADD2.F32 R18, -RZ, R18.H0_H0 ;  /* 0x20000012ff129230 */ /* 0x000fe20000004100 */
[----:B------:R-:W-:Y:S03]  /*50f0*/  ISETP.GE.AND P0, PT, R113, c[0x0][0x1d4], PT ;  /* 0x0000750071007a0c */ /* 0x000fe60003f06270 */
[----:B------:R-:W-:Y:S01]  /*5100*/  @!P1 HADD2.F32 R40, -RZ, R40.H0_H0 ;  /* 0x20000028ff289230 */ /* 0x000fe20000004100 */
[----:B-1----:R-:W-:Y:S02]  /*5110*/  @!P1 MOV R19, R20 ;  /* 0x0000001400139202 */ /* 0x002fe40000000f00 */
[----:B------:R-:W-:Y:S02]  /*5120*/  @!P1 MOV R32, R48 ;  /* 0x0000003000209202 */ /* 0x000fe40000000f00 */
[----:B------:R-:W-:Y:S01]  /*5130*/  @!P1 MOV R35, R49 ;  /* 0x0000003100239202 */ /* 0x000fe20000000f00 */
[----:B------:R-:W-:Y:S01]  /*5140*/  @!P1 HADD2.F32 R30, -RZ, R19.H0_H0 ;  /* 0x20000013ff1e9230 */ /* 0x000fe20000004100 */
[----:B------:R-:W-:Y:S01]  /*5150*/  @!P1 MOV R26, R21 ;  /* 0x00000015001a9202 */ /* 0x000fe20000000f00 */
[----:B------:R-:W-:Y:S01]  /*5160*/  @!P1 HADD2.F32 R29, -RZ, R32.H0_H0 ;  /* 0x20000020ff1d9230 */ /* 0x000fe20000004100 */
[----:B------:R-:W-:Y:S01]  /*5170*/  @!P1 MOV R37, R50 ;  /* 0x0000003200259202 */ /* 0x000fe20000000f00 */
[--C-:B------:R-:W-:Y:S01]  /*5180*/  @!P1 HADD2.F32 R33, -RZ, R35.reuse.H0_H0 ;  /* 0x20000023ff219230 */ /* 0x100fe20000004100 */
[CC--:B------:R-:W-:Y:S01]  /*5190*/  @!P1 FMUL.FTZ R2, R30.reuse, R27.reuse ;  /* 0x0000001b1e029220 */ /* 0x0c0fe20000410000 */
[----:B------:R-:W-:Y:S01]  /*51a0*/  @!P1 HADD2.F32 R25, -RZ, R26.H0_H0 ;  /* 0x2000001aff199230 */ /* 0x000fe20000004100 */
[----:B------:R-:W-:Y:S01]  /*51b0*/  @!P1 FMUL.FTZ R44, R29, R27 ;  /* 0x0000001b1d2c9220 */ /* 0x000fe20000410000 */
[----:B------:R-:W-:Y:S01]  /*51c0*/  @!P1 HADD2.F32 R32, -RZ, R32.H1_H1 ;  /* 0x30000020ff209230 */ /* 0x000fe20000004100 */
[-C--:B------:R-:W-:Y:S02]  /*51d0*/  @!P1 FMUL.FTZ R46, R33, R28.reuse ;  /* 0x0000001c212e9220 */ /* 0x080fe40000410000 */
[-C--:B------:R-:W-:Y:S02]  /*51e0*/  @!P1 FFMA.FTZ R44, R30, R31.reuse, -R44 ;  /* 0x0000001f1e2c9223 */ /* 0x080fe4000001082c */
[----:B------:R-:W-:Y:S01]  /*51f0*/  @!P1 FFMA.FTZ R2, R29, R31, R2 ;  /* 0x0000001f1d029223 */ /* 0x000fe20000010002 */
[----:B------:R-:W-:Y:S01]  /*5200*/  @!P1 HADD2.F32 R31, -RZ, R35.H1_H1 ;  /* 0x30000023ff1f9230 */ /* 0x000fe20000004100 */
[C---:B------:R-:W-:Y:S01]  /*5210*/  @!P1 FMUL.FTZ R4, R25.reuse, R28 ;  /* 0x0000001c19049220 */ /* 0x040fe20000410000 */
[----:B------:R-:W-:Y:S01]  /*5220*/  @!P1 HADD2.F32 R29, -RZ, R60.H0_H0 ;  /* 0x2000003cff1d9230 */ /* 0x000fe20000004100 */
[----:B------:R-:W-:Y:S01]  /*5230*/  @!P1 FFMA.FTZ R46, R25, R34, -R46 ;  /* 0x00000022192e9223 */ /* 0x000fe2000001082e */
[----:B------:R-:W-:Y:S01]  /*5240*/  @!P1 HADD2.F32 R25, -RZ, R26.H1_H1 ;  /* 0x3000001aff199230 */ /* 0x000fe20000004100 */
[-C--:B------:R-:W-:Y:S01]  /*5250*/  @!P1 FMUL.FTZ R47, R31, R24.reuse ;  /* 0x000000181f2f9220 */ /* 0x080fe20000410000 */
[----:B------:R-:W-:Y:S01]  /*5260*/  @!P1 HADD2.F32 R26, -RZ, R19.H1_H1 ;  /* 0x30000013ff1a9230 */ /* 0x000fe20000004100 */
[----:B------:R-:W-:Y:S01]  /*5270*/  @!P1 FMUL.FTZ R55, R32, R17 ;  /* 0x0000001120379220 */ /* 0x000fe20000410000 */
[----:B------:R-:W-:Y:S01]  /*5280*/  @!P1 MOV R35, R51 ;  /* 0x0000003300239202 */ /* 0x000fe20000000f00 */
[C---:B------:R-:W-:Y:S01]  /*5290*/  @!P1 FMUL.FTZ R5, R25.reuse, R24 ;  /* 0x0000001819059220 */ /* 0x040fe20000410000 */
[----:B------:R-:W-:Y:S01]  /*52a0*/  @!P1 HADD2.F32 R19, -RZ, R11.H1_H1 ;  /* 0x3000000bff139230 */ /* 0x000fe20000004100 */
[----:B------:R-:W-:Y:S01]  /*52b0*/  @!P1 FFMA.FTZ R47, R25, R36, -R47 ;  /* 0x00000024192f9223 */ /* 0x000fe2000001082f */
[----:B------:R-:W-:Y:S01]  /*52c0*/  @!P1 MOV R25, R23 ;  /* 0x0000001700199202 */ /* 0x000fe20000000f00 */
[C---:B------:R-:W-:Y:S01]  /*52d0*/  @!P1 FMUL.FTZ R3, R26.reuse, R17 ;  /* 0x000000111a039220 */ /* 0x040fe20000410000 */
[----:B------:R-:W-:Y:S01]  /*52e0*/  @!P1 HADD2.F32 R17, -RZ, R16.H0_H0 ;  /* 0x20000010ff119230 */ /* 0x000fe20000004100 */
[-C--:B------:R-:W-:Y:S01]  /*52f0*/  @!P1 FFMA.FTZ R55, R26, R29.reuse, -R55 ;  /* 0x0000001d1a379223 */ /* 0x080fe20000010837 */
[----:B------:R-:W-:Y:S01]  /*5300*/  @!P1 HADD2.F32 R42, -RZ, R35.H1_H1 ;  /* 0x30000023ff2a9230 */ /* 0x000fe20000004100 */
[----:B------:R-:W-:Y:S01]  /*5310*/  @!P1 FFMA.FTZ R3, R32, R29, R3 ;  /* 0x0000001d20039223 */ /* 0x000fe20000010003 */
[----:B------:R-:W-:Y:S01]  /*5320*/  @!P1 HADD2.F32 R16, -RZ, R25.H1_H1 ;  /* 0x30000019ff109230 */ /* 0x000fe20000004100 */
[----:B------:R-:W-:Y:S01]  /*5330*/  @!P1 FFMA.FTZ R4, R33, R34, R4 ;  /* 0x0000002221049223 */ /* 0x000fe20000010004 */
[----:B------:R-:W-:Y:S01]  /*5340*/  @!P1 F2FP.PACK_AB R46, R47, R46 ;  /* 0x0000002e2f2e923e */ /* 0x000fe200000000ff */
[-C--:B------:R-:W-:Y:S01]  /*5350*/  @!P1 FMUL.FTZ R65, R42, R17.reuse ;  /* 0x000000112a419220 */ /* 0x080fe20000410000 */
[----:B------:R-:W-:Y:S01]  /*5360*/  @!P1 F2FP.PACK_AB R55, R55, R44 ;  /* 0x0000002c3737923e */ /* 0x000fe200000000ff */
[C---:B------:R-:W-:Y:S01]  /*5370*/  @!P1 FMUL.FTZ R9, R16.reuse, R17 ;  /* 0x0000001110099220 */ /* 0x040fe20000410000 */
[----:B------:R-:W-:Y:S01]  /*5380*/  @!P1 MOV R21, R46 ;  /* 0x0000002e00159202 */ /* 0x000fe20000000f00 */
[----:B------:R-:W-:Y:S01]  /*5390*/  @!P1 FFMA.FTZ R65, R16, R45, -R65 ;  /* 0x0000002d10419223 */ /* 0x000fe20000010841 */
[----:B------:R-:W-:Y:S01]  /*53a0*/  @!P1 HADD2.F32 R16, -RZ, R11.H0_H0 ;  /* 0x2000000bff109230 */ /* 0x000fe20000004100 */
[----:B------:R-:W-:Y:S01]  /*53b0*/  @!P1 IMAD.MOV.U32 R11, RZ, RZ, R22 ;  /* 0x000000ffff0b9224 */ /* 0x000fe200078e0016 */
[----:B------:R-:W-:Y:S01]  /*53c0*/  @!P1 HADD2.F32 R39, -RZ, R35.H0_H0 ;  /* 0x20000023ff279230 */ /* 0x000fe20000004100 */
[----:B------:R-:W-:Y:S01]  /*53d0*/  @!P1 FFMA.FTZ R5, R31, R36, R5 ;  /* 0x000000241f059223 */ /* 0x000fe20000010005 */
[--C-:B------:R-:W-:Y:S01]  /*53e0*/  @!P1 HADD2.F32 R35, -RZ, R37.reuse.H0_H0 ;  /* 0x20000025ff239230 */ /* 0x100fe20000004100 */
[----:B------:R-:W-:Y:S01]  /*53f0*/  @!P1 MOV R20, R55 ;  /* 0x0000003700149202 */ /* 0x000fe20000000f00 */
[----:B------:R-:W-:Y:S01]  /*5400*/  @!P1 HADD2.F32 R37, -RZ, R37.H1_H1 ;  /* 0x30000025ff259230 */ /* 0x000fe20000004100 */
[----:B------:R-:W-:Y:S01]  /*5410*/  @!P1 FMUL.FTZ R54, R39, R19 ;  /* 0x0000001327369220 */ /* 0x000fe20000410000 */
[----:B------:R-:W-:Y:S01]  /*5420*/  @!P1 HADD2.F32 R24, -RZ, R25.H0_H0 ;  /* 0x20000019ff189230 */ /* 0x000fe20000004100 */
[----:B------:R-:W-:Y:S01]  /*5430*/  @!P1 FMUL.FTZ R56, R35, R16 ;  /* 0x0000001023389220 */ /* 0x000fe20000410000 */
[--C-:B------:R-:W-:Y:S01]  /*5440*/  @!P1 HADD2.F32 R17, -RZ, R11.reuse.H0_H0 ;  /* 0x2000000bff119230 */ /* 0x100fe20000004100 */
[----:B------:R-:W-:Y:S01]  /*5450*/  @!P1 FMUL.FTZ R67, R37, R18 ;  /* 0x0000001225439220 */ /* 0x000fe20000410000 */
[----:B------:R-:W-:Y:S01]  /*5460*/  @!P1 F2FP.PACK_AB R44, R3, R2 ;  /* 0x00000002032c923e */ /* 0x000fe200000000ff */
[C---:B------:R-:W-:Y:S01]  /*5470*/  @!P1 FFMA.FTZ R54, R24.reuse, R41, -R54 ;  /* 0x0000002918369223 */ /* 0x040fe20000010836 */
[----:B------:R-:W-:Y:S01]  /*5480*/  @!P1 F2FP.PACK_AB R47, R5, R4 ;  /* 0x00000004052f923e */ /* 0x000fe200000000ff */
[C---:B------:R-:W-:Y:S01]  /*5490*/  @!P1 FFMA.FTZ R56, R17.reuse, R38, -R56 ;  /* 0x0000002611389223 */ /* 0x040fe20000010838 */
[----:B------:R-:W-:Y:S01]  /*54a0*/  @!P1 MOV R48, R44 ;  /* 0x0000002c00309202 */ /* 0x000fe20000000f00 */
[----:B------:R-:W-:Y:S01]  /*54b0*/  @!P1 FMUL.FTZ R6, R17, R16 ;  /* 0x0000001011069220 */ /* 0x000fe20000410000 */
[----:B------:R-:W-:Y:S01]  /*54c0*/  @!P1 F2FP.PACK_AB R54, R65, R54 ;  /* 0x000000364136923e */ /* 0x000fe200000000ff */
[----:B------:R-:W-:Y:S01]  /*54d0*/  @!P1 FMUL.FTZ R8, R24, R19 ;  /* 0x0000001318089220 */ /* 0x000fe20000410000 */
[----:B------:R-:W-:Y:S01]  /*54e0*/  @!P1 MOV R49, R47 ;  /* 0x0000002f00319202 */ /* 0x000fe20000000f00 */
[----:B------:R-:W-:Y:S01]  /*54f0*/  @!P1 FFMA.FTZ R6, R35, R38, R6 ;  /* 0x0000002623069223 */ /* 0x000fe20000010006 */
[----:B------:R-:W-:Y:S01]  /*5500*/  @!P1 HADD2.F32 R11, -RZ, R11.H1_H1 ;  /* 0x3000000bff0b9230 */ /* 0x000fe20000004100 */
[----:B------:R-:W-:Y:S04]  /*5510*/  @!P1 IMAD.MOV.U32 R23, RZ, RZ, R54 ;  /* 0x000000ffff179224 */ /* 0x000fe800078e0036 */
[C---:B------:R-:W-:Y:S02]  /*5520*/  @!P1 FFMA.FTZ R67, R11.reuse, R40, -R67 ;  /* 0x000000280b439223 */ /* 0x040fe40000010843 */
[----:B------:R-:W-:Y:S03]  /*5530*/  @!P1 FMUL.FTZ R7, R11, R18 ;  /* 0x000000120b079220 */ /* 0x000fe60000410000 */
[----:B------:R-:W-:Y:S01]  /*5540*/  @!P1 F2FP.PACK_AB R67, R67, R56 ;  /* 0x000000384343923e */ /* 0x000fe200000000ff */
[----:B------:R-:W-:Y:S02]  /*5550*/  @!P1 FFMA.FTZ R7, R37, R40, R7 ;  /* 0x0000002825079223 */ /* 0x000fe40000010007 */
[----:B------:R-:W-:Y:S01]  /*5560*/  @!P1 FFMA.FTZ R8, R39, R41, R8 ;  /* 0x0000002927089223 */ /* 0x000fe20000010008 */
[----:B------:R-:W-:Y:S01]  /*5570*/  @!P1 MOV R22, R67 ;  /* 0x0000004300169202 */ /* 0x000fe20000000f00 */
[----:B------:R-:W-:Y:S01]  /*5580*/  @!P1 FFMA.FTZ R9, R42, R45, R9 ;  /* 0x0000002d2a099223 */ /* 0x000fe20000010009 */
[----:B------:R-:W-:Y:S03]  /*5590*/  @!P1 F2FP.PACK_AB R56, R7, R6 ;  /* 0x000000060738923e */ /* 0x000fe600000000ff */
[----:B------:R1:W-:Y:S01]  /*55a0*/  STG.E.128 [R52.64], R20 ;  /* 0x0000001434007986 */ /* 0x0003e2000c101d10 */
[----:B------:R-:W-:Y:S02]  /*55b0*/  @!P1 F2FP.PACK_AB R65, R9, R8 ;  /* 0x000000080941923e */ /* 0x000fe400000000ff */
[----:B------:R-:W-:Y:S02]  /*55c0*/  @!P1 MOV R50, R56 ;  /* 0x0000003800329202 */ /* 0x000fe40000000f00 */
        /* <DEDUP_REMOVED lines=8> */
.L_x_305:
[----:B------:R-:W-:Y:S01]  /*5650*/  IMAD R2, R43, -0x60, R0 ;  /* 0xffffffa02b027824 */ /* 0x000fe200078e0200 */
[----:B------:R-:W-:Y:S04]  /*5660*/  BSSY B0, `(.L_x_328) ;  /* 0x000000b000007945 */ /* 0x000fe80003800000 */
[----:B------:R-:W-:Y:S04]  /*5670*/  IMNMX R8, R2, 0x60, PT ;  /* 0x0000006002087817 */ /* 0x000fe80003800200 */
[----:B------:R-:W-:Y:S11]  /*5680*/  ISETP.GE.AND P0, PT, R121, R8, PT ;  /* 0x000000087900720c */ /* 0x000ff60003f06270 */
[----:B------:R-:W-:Y:S02]  /*5690*/  @!UPT UIADD3 URZ, URZ, URZ, URZ ;  /* 0x0000003f3f3ff290 */ /* 0x000fe4000fffe03f */
[----:B------:R-:W-:-:S05]  /*56a0*/  @P0 BRA `(.L_x_329) ;  /* 0x0000006000000947 */ /* 0x000fca0003800000 */
[----:B------:R-:W1:Y:S01]  /*56b0*/  @!P4 LDS.128 R16, [R120+0x8100] ;  /* 0x008100007810c984 */ /* 0x000e620000000c00 */
[----:B------:R-:W-:Y:S11]  /*56c0*/  ISETP.GE.AND P0, PT, R119, c[0x0][0x1d4], PT ;  /* 0x0000750077007a0c */ /* 0x000ff60003f06270 */
[----:B------:R-:W-:Y:S02]  /*56d0*/  @!UPT UIADD3 URZ, URZ, URZ, URZ ;  /* 0x0000003f3f3ff290 */ /* 0x000fe4000fffe03f */
[----:B------:R-:W2:Y:S04]  /*56e0*/  @!P0 LDS.128 R4, [R120+0xb100] ;  /* 0x00b1000078048984 */ /* 0x000ea80000000c00 */
[----:B-1----:R1:W-:Y:S04]  /*56f0*/  @!P4 STG.E.128 [R66.64], R16 ;  /* 0x000000104200c986 */ /* 0x0023e8000c101d10 */
[----:B--2---:R1:W-:Y:S02]  /*5700*/  @!P0 STG.E.128 [R66.64+0x80], R4 ;  /* 0x0000800442008986 */ /* 0x0043e4000c101d10 */
.L_x_329:
[----:B------:R-:W-:Y:S05]  /*5710*/  BSYNC B0 ;  /* 0x0000000000007941 */ /* 0x000fea0003800000 */
.L_x_328:
[----:B------:R-:W-:Y:S01]  /*5720*/  ISETP.GE.AND P0, PT, R118, R8, PT ;  /* 0x000000087600720c */ /* 0x000fe20003f06270 */
[----:B------:R-:W-:Y:S01]  /*5730*/  @!UPT UIADD3 URZ, URZ, URZ, URZ ;  /* 0x0000003f3f3ff290 */ /* 0x000fe2000fffe03f */
[----:B------:R-:W-:Y:S11]  /*5740*/  BSSY B0, `(.L_x_330) ;  /* 0x0000008000007945 */ /* 0x000ff60003800000 */
[----:B------:R-:W-:-:S05]  /*5750*/  @P0 BRA `(.L_x_331) ;  /* 0x0000006000000947 */ /* 0x000fca0003800000 */
[----:B-1----:R-:W1:Y:S01]  /*5760*/  @!P4 LDS.128 R16, [R120+0x9100] ;  /* 0x009100007810c984 */ /* 0x002e620000000c00 */
[----:B------:R-:W-:Y:S11]  /*5770*/  ISETP.GE.AND P0, PT, R119, c[0x0][0x1d4], PT ;  /* 0x0000750077007a0c */ /* 0x000ff60003f06270 */
[----:B------:R-:W-:Y:S02]  /*5780*/  @!UPT UIADD3 URZ, URZ, URZ, URZ ;  /* 0x0000003f3f3ff290 */ /* 0x000fe4000fffe03f */
[----:B------:R-:W2:Y:S04]  /*5790*/  @!P0 LDS.128 R4, [R120+0xc100] ;  /* 0x00c1000078048984 */ /* 0x000ea80000000c00 */
[----:B-1----:R1:W-:Y:S04]  /*57a0*/  @!P4 STG.E.128 [R64.64], R16 ;  /* 0x000000104000c986 */ /* 0x0023e8000c101d10 */
[----:B--2---:R1:W-:Y:S02]  /*57b0*/  @!P0 STG.E.128 [R64.64+0x80], R4 ;  /* 0x0000800440008986 */ /* 0x0043e4000c101d10 */
.L_x_331:
[----:B------:R-:W-:Y:S05]  /*57c0*/  BSYNC B0 ;  /* 0x0000000000007941 */ /* 0x000fea0003800000 */
.L_x_330:
[----:B------:R-:W-:Y:S11]  /*57d0*/  ISETP.GE.AND P0, PT, R115, R8, PT ;  /* 0x000000087300720c */ /* 0x000ff60003f06270 */
[----:B------:R-:W-:Y:S02]  /*57e0*/  @!UPT UIADD3 URZ, URZ, URZ, URZ ;  /* 0x0000003f3f3ff290 */ /* 0x000fe4000fffe03f */
[----:B------:R-:W-:-:S05]  /*57f0*/  @P0 BRA `(.L_x_321) ;  /* 0x0000006000000947 */ /* 0x000fca0003800000 */
[----:B-1----:R-:W1:Y:S01]  /*5800*/  @!P4 LDS.128 R16, [R120+0xa100] ;  /* 0x00a100007810c984 */ /* 0x002e620000000c00 */
[----:B------:R-:W-:Y:S11]  /*5810*/  ISETP.GE.AND P0, PT, R119, c[0x0][0x1d4], PT ;  /* 0x0000750077007a0c */ /* 0x000ff60003f06270 */
[----:B------:R-:W-:Y:S02]  /*5820*/  @!UPT UIADD3 URZ, URZ, URZ, URZ ;  /* 0x0000003f3f3ff290 */ /* 0x000fe4000fffe03f */
[----:B------:R-:W2:Y:S04]  /*5830*/  @!P0 LDS.128 R4, [R120+0xd100] ;  /* 0x00d1000078048984 */ /* 0x000ea80000000c00 */
[----:B-1----:R1:W-:Y:S04]  /*5840*/  @!P4 STG.E.128 [R62.64], R16 ;  /* 0x000000103e00c986 */ /* 0x0023e8000c101d10 */
[----:B--2---:R1:W-:Y:S02]  /*5850*/  @!P0 STG.E.128 [R62.64+0x80], R4 ;  /* 0x000080043e008986 */ /* 0x0043e4000c101d10 */
.L_x_321:
[----:B------:R-:W-:Y:S05]  /*5860*/  BSYNC B2 ;  /* 0x0000000000027941 */ /* 0x000fea0003800000 */
.L_x_304:
[----:B-12---:R-:W-:Y:S01]  /*5870*/  IMAD R5, R43, -0x60, RZ ;  /* 0xffffffa02b057824 */ /* 0x006fe200078e02ff */
[----:B------:R-:W-:Y:S01]  /*5880*/  ISETP.NE.AND P5, PT, R125, RZ, PT ;  /* 0x000000ff7d00720c */ /* 0x000fe20003fa5270 */
[----:B------:R-:W-:Y:S01]  /*5890*/  IMAD.WIDE.U32 R16, R43, 0x60, RZ ;  /* 0x000000602b107825 */ /* 0x000fe200078e00ff */
[----:B------:R-:W-:Y:S02]  /*58a0*/  BSSY B0, `(.L_x_332) ;  /* 0x0000041000007945 */ /* 0x000fe40003800000 */
[----:B------:R-:W-:Y:S01]  /*58b0*/  IADD3 R4, R86, R5, RZ ;  /* 0x0000000556047210 */ /* 0x000fe20007ffe0ff */
[----:B------:R-:W-:Y:S01]  /*58c0*/  IMAD R77, R77, 0x60, RZ ;  /* 0x000000604d4d7824 */ /* 0x000fe200078e02ff */
[----:B------:R-:W-:Y:S02]  /*58d0*/  IADD3 R7, P0, R89, R16, RZ ;  /* 0x0000001059077210 */ /* 0x000fe40007f1e0ff */
[----:B------:R-:W-:Y:S01]  /*58e0*/  ISETP.GE.AND P1, PT, R4, 0x21, PT ;  /* 0x000000210400780c */ /* 0x000fe20003f26270 */
[----:B------:R-:W-:Y:S04]  /*58f0*/  IMAD.IADD R2, R17, 0x1, R77 ;  /* 0x0000000111027824 */ /* 0x000fe800078e024d */
[----:B------:R-:W-:Y:S08]  /*5900*/  IMAD.X R3, R2, 0x1, R87, P0 ;  /* 0x0000000102037824 */ /* 0x000ff000000e0657 */
[----:B------:R-:W-:Y:S05]  /*5910*/  @P1 IADD3 R9, P0, R7, 0x20, RZ ;  /* 0x0000002007091810 */ /* 0x000fea0007f1e0ff */
[----:B------:R-:W-:Y:S01]  /*5920*/  @P1 IMAD.X R6, RZ, RZ, R3, P0 ;  /* 0x000000ffff061224 */ /* 0x000fe200000e0603 */
[----:B------:R-:W-:Y:S03]  /*5930*/  ISETP.GE.AND P0, PT, R4, 0x41, PT ;  /* 0x000000410400780c */ /* 0x000fe60003f06270 */
[----:B------:R-:W-:Y:S04]  /*5940*/  @P1 IMAD R6, R6, c[0x0][0x258], RZ ;  /* 0x0000960006061a24 */ /* 0x000fe800078e02ff */
[----:B------:R-:W-:Y:S06]  /*5950*/  @P1 IMAD R6, R9, c[0x0][0x25c], R6 ;  /* 0x0000970009061a24 */ /* 0x000fec00078e0206 */
[----:B------:R-:W-:Y:S04]  /*5960*/  @P0 IADD3 R11, P2, R7, 0x40, RZ ;  /* 0x00000040070b0810 */ /* 0x000fe80007f5e0ff */
[----:B------:R-:W-:Y:S02]  /*5970*/  @P0 IADD3.X R8, RZ, R3, RZ, P2, !PT ;  /* 0x00000003ff080210 */ /* 0x000fe400017fe4ff */
[----:B------:R-:W-:Y:S03]  /*5980*/  ISETP.GE.AND P2, PT, R4, 0x1, PT ;  /* 0x000000010400780c */ /* 0x000fe60003f46270 */
[----:B------:R-:W-:Y:S04]  /*5990*/  @P0 IMAD R8, R8, c[0x0][0x258], RZ ;  /* 0x0000960008080a24 */ /* 0x000fe800078e02ff */
[----:B------:R-:W-:Y:S06]  /*59a0*/  @P0 IMAD R8, R11, c[0x0][0x25c], R8 ;  /* 0x000097000b080a24 */ /* 0x000fec00078e0208 */
[----:B------:R-:W-:Y:S02]  /*59b0*/  @P2 IMAD.MOV.U32 R82, RZ, RZ, R128 ;  /* 0x000000ffff522224 */ /* 0x000fe400078e0080 */
[----:B------:R-:W-:Y:S02]  /*59c0*/  @P2 IMAD R4, R3, c[0x0][0x258], RZ ;  /* 0x0000960003042a24 */ /* 0x000fe400078e02ff */
[C---:B------:R-:W-:Y:S04]  /*59d0*/  @P2 IMAD.WIDE.U32 R20, R7.reuse, c[0x0][0x258], R82 ;  /* 0x0000960007142a25 */ /* 0x040fe800078e0052 */
[----:B------:R-:W-:Y:S01]  /*59e0*/  @P2 IMAD R4, R7, c[0x0][0x25c], R4 ;  /* 0x0000970007042a24 */ /* 0x000fe200078e0204 */
[C---:B------:R-:W-:Y:S01]  /*59f0*/  @P2 LEA R18, P3, R20.reuse, c[0x0][0x250], 0x1 ;  /* 0x0000940014122a11 */ /* 0x040fe200078608ff */
[----:B------:R-:W-:Y:S03]  /*5a00*/  @P1 IMAD.MOV.U32 R82, RZ, RZ, R128 ;  /* 0x000000ffff521224 */ /* 0x000fe600078e0080 */
[----:B------:R-:W-:Y:S01]  /*5a10*/  @P2 IADD3 R4, R21, R4, RZ ;  /* 0x0000000415042210 */ /* 0x000fe20007ffe0ff */
[----:B------:R-:W-:Y:S03]  /*5a20*/  @P1 IMAD.WIDE.U32 R22, R9, c[0x0][0x258], R82 ;  /* 0x0000960009161a25 */ /* 0x000fe600078e0052 */
[----:B------:R-:W-:Y:S01]  /*5a30*/  @P2 LEA.HI.X R19, R20, c[0x0][0x254], R4, 0x1, P3 ;  /* 0x0000950014132a11 */ /* 0x000fe200018f0c04 */
[----:B------:R-:W-:Y:S01]  /*5a40*/  @P0 IMAD.MOV.U32 R82, RZ, RZ, R128 ;  /* 0x000000ffff520224 */ /* 0x000fe200078e0080 */
[C---:B------:R-:W-:Y:S02]  /*5a50*/  @P1 LEA R20, P3, R22.reuse, c[0x0][0x250], 0x1 ;  /* 0x0000940016141a11 */ /* 0x040fe400078608ff */
[----:B------:R-:W-:Y:S01]  /*5a60*/  @P1 IADD3 R6, R23, R6, RZ ;  /* 0x0000000617061210 */ /* 0x000fe20007ffe0ff */
[----:B------:R-:W-:Y:S01]  /*5a70*/  @!PT LDS RZ, [RZ] ;  /* 0x00000000fffff984 */ /* 0x000fe20000000800 */
[----:B------:R-:W-:Y:S01]  /*5a80*/  @!PT LDS RZ, [RZ] ;  /* 0x00000000fffff984 */ /* 0x000fe20000000800 */
[----:B------:R-:W-:Y:S01]  /*5a90*/  @!PT LDS RZ, [RZ] ;  /* 0x00000000fffff984 */ /* 0x000fe20000000800 */
[----:B------:R1:W-:Y:S03]  /*5aa0*/  @P2 LDGSTS.E.BYPASS.LTC128B.128 [R120+0x100], [R18.64], !P5 ;  /* 0x0010000012782fae */ /* 0x0003e6000e901d50 */
[----:B------:R-:W-:Y:S01]  /*5ab0*/  @P1 LEA.HI.X R21, R22, c[0x0][0x254], R6, 0x1, P3 ;  /* 0x0000950016151a11 */ /* 0x000fe200018f0c06 */
[----:B------:R-:W-:Y:S01]  /*5ac0*/  @P0 IMAD.WIDE.U32 R6, R11, c[0x0][0x258], R82 ;  /* 0x000096000b060a25 */ /* 0x000fe200078e0052 */
[----:B------:R1:W-:Y:S01]  /*5ad0*/  @P2 LDGSTS.E.BYPASS.LTC128B.128 [R120+0x3100], [R18.64+0x80], !P6 ;  /* 0x0310008012782fae */ /* 0x0003e2000f101d50 */
[----:B------:R-:W-:Y:S03]  /*5ae0*/  IADD3 R3, P2, R81, R16, RZ ;  /* 0x0000001051037210 */ /* 0x000fe60007f5e0ff */
[----:B------:R-:W-:Y:S01]  /*5af0*/  @P0 LEA R22, P3, R6, c[0x0][0x250], 0x1 ;  /* 0x0000940006160a11 */ /* 0x000fe200078608ff */
[----:B------:R1:W-:Y:S01]  /*5b00*/  @P1 LDGSTS.E.BYPASS.LTC128B.128 [R120+0x1100], [R20.64], !P5 ;  /* 0x0110000014781fae */ /* 0x0003e2000e901d50 */
[----:B------:R-:W-:Y:S01]  /*5b10*/  @P0 IADD3 R8, R7, R8, RZ ;  /* 0x0000000807080210 */ /* 0x000fe20007ffe0ff */
[----:B------:R-:W-:Y:S03]  /*5b20*/  IMAD.X R2, R2, 0x1, R80, P2 ;  /* 0x0000000102027824 */ /* 0x000fe600010e0650 */
[----:B------:R1:W-:Y:S01]  /*5b30*/  @P1 LDGSTS.E.BYPASS.LTC128B.128 [R120+0x4100], [R20.64+0x80], !P6 ;  /* 0x0410008014781fae */ /* 0x0003e2000f101d50 */
[----:B------:R-:W-:Y:S02]  /*5b40*/  @P0 LEA.HI.X R23, R6, c[0x0][0x254], R8, 0x1, P3 ;  /* 0x0000950006170a11 */ /* 0x000fe400018f0c08 */
[----:B------:R-:W-:Y:S03]  /*5b50*/  IADD3 R8, R5, R0, RZ ;  /* 0x0000000005087210 */ /* 0x000fe60007ffe0ff */
[----:B------:R1:W-:Y:S01]  /*5b60*/  @P0 LDGSTS.E.BYPASS.LTC128B.128 [R120+0x2100], [R22.64], !P5 ;  /* 0x0210000016780fae */ /* 0x0003e2000e901d50 */
[----:B------:R-:W-:Y:S04]  /*5b70*/  IMNMX R8, R8, 0x60, PT ;  /* 0x0000006008087817 */ /* 0x000fe80003800200 */
[----:B------:R1:W-:Y:S01]  /*5b80*/  @P0 LDGSTS.E.BYPASS.LTC128B.128 [R120+0x5100], [R22.64+0x80], !P6 ;  /* 0x0510008016780fae */ /* 0x0003e2000f101d50 */
[----:B------:R-:W-:Y:S04]  /*5b90*/  ISETP.GE.AND P0, PT, R121, R8, PT ;  /* 0x000000087900720c */ /* 0x000fe80003f06270 */
[----:B------:R-:W0:Y:S01]  /*5ba0*/  LDGDEPBAR ;  /* 0x00000000000079af */ /* 0x000e220000000000 */
[----:B------:R-:W-:Y:S04]  /*5bb0*/  DEPBAR.LE SB0, 0x0 ;  /* 0x000080000000791a */ /* 0x000fe80000000000 */
[----:B------:R-:W-:Y:S06]  /*5bc0*/  BAR.SYNC.DEFER_BLOCKING 0x0 ;  /* 0x0000000000007b1d */ /* 0x000fec0000010000 */
[----:B------:R-:W-:-:S05]  /*5bd0*/  @P0 BRA `(.L_x_333) ;  /* 0x000000d000000947 */ /* 0x000fca0003800000 */
[----:B-1----:R-:W1:Y:S01]  /*5be0*/  @!P4 LDS.128 R16, [R120+0x100] ;  /* 0x000100007810c984 */ /* 0x002e620000000c00 */
[----:B------:R-:W-:Y:S01]  /*5bf0*/  MOV R78, R126 ;  /* 0x0000007e004e7202 */ /* 0x000fe20000000f00 */
[----:B------:R-:W-:Y:S04]  /*5c00*/  IMAD R9, R2, c[0x0][0x208], RZ ;  /* 0x0000820002097a24 */ /* 0x000fe800078e02ff */
[C---:B------:R-:W-:Y:S04]  /*5c10*/  IMAD.WIDE.U32 R22, R3.reuse, c[0x0][0x208], R78 ;  /* 0x0000820003167a25 */ /* 0x040fe800078e004e */
[----:B------:R-:W-:Y:S01]  /*5c20*/  IMAD R9, R3, c[0x0][0x20c], R9 ;  /* 0x0000830003097a24 */ /* 0x000fe200078e0209 */
[C---:B------:R-:W-:Y:S04]  /*5c30*/  LEA R20, P0, R22.reuse, c[0x0][0x1f8], 0x1 ;  /* 0x00007e0016147a11 */ /* 0x040fe800078008ff */
[----:B------:R-:W-:Y:S04]  /*5c40*/  IADD3 R9, R23, R9, RZ ;  /* 0x0000000917097210 */ /* 0x000fe80007ffe0ff */
[----:B------:R-:W-:Y:S02]  /*5c50*/  LEA.HI.X R21, R22, c[0x0][0x1fc], R9, 0x1, P0 ;  /* 0x00007f0016157a11 */ /* 0x000fe400000f0c09 */
[----:B------:R-:W-:Y:S11]  /*5c60*/  ISETP.GE.AND P0, PT, R119, c[0x0][0x1d4], PT ;  /* 0x0000750077007a0c */ /* 0x000ff60003f06270 */
[----:B------:R-:W-:Y:S02]  /*5c70*/  @!UPT UIADD3 URZ, URZ, URZ, URZ ;  /* 0x0000003f3f3ff290 */ /* 0x000fe4000fffe03f */
[----:B------:R-:W2:Y:S04]  /*5c80*/  @!P0 LDS.128 R4, [R120+0x3100] ;  /* 0x0031000078048984 */ /* 0x000ea80000000c00 */
[----:B-1----:R1:W-:Y:S04]  /*5c90*/  @!P4 STG.E.128 [R20.64], R16 ;  /* 0x000000101400c986 */ /* 0x0023e8000c101d10 */
[----:B--2---:R1:W-:Y:S02]  /*5ca0*/  @!P0 STG.E.128 [R20.64+0x80], R4 ;  /* 0x0000800414008986 */ /* 0x0043e4000c101d10 */
.L_x_333:
[----:B-1----:R-:W-:Y:S05]  /*5cb0*/  BSYNC B0 ;  /* 0x0000000000007941 */ /* 0x002fea0003800000 */
.L_x_332:
[----:B------:R-:W-:Y:S01]  /*5cc0*/  ISETP.GE.AND P0, PT, R118, R8, PT ;  /* 0x000000087600720c */ /* 0x000fe20003f06270 */
[----:B------:R-:W-:Y:S01]  /*5cd0*/  @!UPT UIADD3 URZ, URZ, URZ, URZ ;  /* 0x0000003f3f3ff290 */ /* 0x000fe2000fffe03f */
[----:B------:R-:W-:Y:S11]  /*5ce0*/  BSSY B0, `(.L_x_334) ;  /* 0x0000011000007945 */ /* 0x000ff60003800000 */
[----:B------:R-:W-:-:S05]  /*5cf0*/  @P0 BRA `(.L_x_335) ;  /* 0x000000f000000947 */ /* 0x000fca0003800000 */
[----:B------:R-:W1:Y:S01]  /*5d00*/  @!P4 LDS.128 R16, [R120+0x1100] ;  /* 0x001100007810c984 */ /* 0x000e620000000c00 */
[----:B------:R-:W-:Y:S02]  /*5d10*/  IADD3 R4, P0, R3, 0x20, RZ ;  /* 0x0000002003047810 */ /* 0x000fe40007f1e0ff */
[----:B------:R-:W-:Y:S03]  /*5d20*/  MOV R78, R126 ;  /* 0x0000007e004e7202 */ /* 0x000fe60000000f00 */
[----:B------:R-:W-:Y:S02]  /*5d30*/  IMAD.X R9, RZ, RZ, R2, P0 ;  /* 0x000000ffff097224 */ /* 0x000fe400000e0602 */
[----:B------:R-:W-:Y:S04]  /*5d40*/  IMAD.WIDE.U32 R22, R4, c[0x0][0x208], R78 ;  /* 0x0000820004167a25 */ /* 0x000fe800078e004e */
[----:B------:R-:W-:Y:S01]  /*5d50*/  IMAD R9, R9, c[0x0][0x208], RZ ;  /* 0x0000820009097a24 */ /* 0x000fe200078e02ff */
[----:B------:R-:W-:Y:S03]  /*5d60*/  LEA R20, P0, R22, c[0x0][0x1f8], 0x1 ;  /* 0x00007e0016147a11 */ /* 0x000fe600078008ff */
[----:B------:R-:W-:Y:S04]  /*5d70*/  IMAD R9, R4, c[0x0][0x20c], R9 ;  /* 0x0000830004097a24 */ /* 0x000fe800078e0209 */
[----:B------:R-:W-:Y:S05]  /*5d80*/  IMAD.IADD R9, R23, 0x1, R9 ;  /* 0x0000000117097824 */ /* 0x000fea00078e0209 */
[----:B------:R-:W-:Y:S02]  /*5d90*/  LEA.HI.X R21, R22, c[0x0][0x1fc], R9, 0x1, P0 ;  /* 0x00007f0016157a11 */ /* 0x000fe400000f0c09 */
[----:B------:R-:W-:Y:S11]  /*5da0*/  ISETP.GE.AND P0, PT, R119, c[0x0][0x1d4], PT ;  /* 0x0000750077007a0c */ /* 0x000ff60003f06270 */
[----:B------:R-:W-:Y:S02]  /*5db0*/  @!UPT UIADD3 URZ, URZ, URZ, URZ ;  /* 0x0000003f3f3ff290 */ /* 0x000fe4000fffe03f */
[----:B------:R-:W2:Y:S04]  /*5dc0*/  @!P0 LDS.128 R4, [R120+0x4100] ;  /* 0x0041000078048984 */ /* 0x000ea80000000c00 */
[----:B-1----:R1:W-:Y:S04]  /*5dd0*/  @!P4 STG.E.128 [R20.64], R16 ;  /* 0x000000101400c986 */ /* 0x0023e8000c101d10 */
[----:B--2---:R1:W-:Y:S02]  /*5de0*/  @!P0 STG.E.128 [R20.64+0x80], R4 ;  /* 0x0000800414008986 */ /* 0x0043e4000c101d10 */
.L_x_335:
[----:B------:R-:W-:Y:S05]  /*5df0*/  BSYNC B0 ;  /* 0x0000000000007941 */ /* 0x000fea0003800000 */
.L_x_334:
[----:B------:R-:W-:Y:S01]  /*5e00*/  ISETP.GE.AND P0, PT, R115, R8, PT ;  /* 0x000000087300720c */ /* 0x000fe20003f06270 */
[----:B------:R-:W-:Y:S01]  /*5e10*/  @!UPT UIADD3 URZ, URZ, URZ, URZ ;  /* 0x0000003f3f3ff290 */ /* 0x000fe2000fffe03f */
[----:B------:R-:W-:Y:S11]  /*5e20*/  BSSY B0, `(.L_x_336) ;  /* 0x0000011000007945 */ /* 0x000ff60003800000 */
[----:B------:R-:W-:-:S05]  /*5e30*/  @P0 BRA `(.L_x_337) ;  /* 0x000000f000000947 */ /* 0x000fca0003800000 */
[----:B-1----:R-:W1:Y:S01]  /*5e40*/  @!P4 LDS.128 R16, [R120+0x2100] ;  /* 0x002100007810c984 */ /* 0x002e620000000c00 */
[----:B------:R-:W-:Y:S02]  /*5e50*/  IADD3 R3, P0, R3, 0x40, RZ ;  /* 0x0000004003037810 */ /* 0x000fe40007f1e0ff */
[----:B------:R-:W-:Y:S03]  /*5e60*/  MOV R78, R126 ;  /* 0x0000007e004e7202 */ /* 0x000fe60000000f00 */
[----:B------:R-:W-:Y:S02]  /*5e70*/  IMAD.X R2, RZ, RZ, R2, P0 ;  /* 0x000000ffff027224 */ /* 0x000fe400000e0602 */
[C---:B------:R-:W-:Y:S04]  /*5e80*/  IMAD.WIDE.U32 R20, R3.reuse, c[0x0][0x208], R78 ;  /* 0x0000820003147a25 */ /* 0x040fe800078e004e */
[----:B------:R-:W-:Y:S01]  /*5e90*/  IMAD R2, R2, c[0x0][0x208], RZ ;  /* 0x0000820002027a24 */ /* 0x000fe200078e02ff */
[C---:B------:R-:W-:Y:S03]  /*5ea0*/  LEA R8, P0, R20.reuse, c[0x0][0x1f8], 0x1 ;  /* 0x00007e0014087a11 */ /* 0x040fe600078008ff */
        /* <DEDUP_REMOVED lines=8> */
.L_x_337:
[----:B------:R-:W-:Y:S05]  /*5f30*/  BSYNC B0 ;  /* 0x0000000000007941 */ /* 0x000fea0003800000 */
.L_x_336:
[C---:B------:R-:W-:Y:S02]  /*5f40*/  ISETP.GT.AND P0, PT, R43.reuse, R94, PT ;  /* 0x0000005e2b00720c */ /* 0x040fe40003f04270 */
[----:B------:R-:W-:Y:S11]  /*5f50*/  IADD3 R43, R43, -0x1, RZ ;  /* 0xffffffff2b2b7810 */ /* 0x000ff60007ffe0ff */
[----:B------:R-:W-:Y:S01]  /*5f60*/  @P0 SHF.R.S32.HI R2, RZ, 0x1f, R43 ;  /* 0x0000001fff020819 */ /* 0x000fe2000001142b */
[----:B-1----:R-:W-:Y:S02]  /*5f70*/  @P0 IMAD.MOV.U32 R4, RZ, RZ, R130 ;  /* 0x000000ffff040224 */ /* 0x002fe400078e0082 */
[----:B------:R-:W-:Y:S02]  /*5f80*/  @P0 IMAD.MOV.U32 R5, RZ, RZ, R153 ;  /* 0x000000ffff050224 */ /* 0x000fe400078e0099 */
[----:B------:R-:W-:Y:S02]  /*5f90*/  @P0 IMAD R3, R98, R43, RZ ;  /* 0x0000002b62030224 */ /* 0x000fe400078e02ff */
[-C--:B------:R-:W-:Y:S04]  /*5fa0*/  @P0 IMAD.WIDE.U32 R4, R43, R154.reuse, R4 ;  /* 0x0000009a2b040225 */ /* 0x080fe800078e0004 */
[----:B------:R-:W-:Y:S01]  /*5fb0*/  @P0 IMAD R3, R2, R154, R3 ;  /* 0x0000009a02030224 */ /* 0x000fe200078e0203 */
[C---:B------:R-:W-:Y:S01]  /*5fc0*/  @P0 LEA R6, P1, R4.reuse, c[0x0][0x220], 0x1 ;  /* 0x0000880004060a11 */ /* 0x040fe200078208ff */
[----:B------:R-:W-:Y:S02]  /*5fd0*/  IMAD.U32 R2, RZ, RZ, UR10 ;  /* 0x0000000aff027e24 */ /* 0x000fe4000f8e00ff */
[----:B------:R-:W-:Y:S05]  /*5fe0*/  @P0 IMAD.IADD R3, R5, 0x1, R3 ;  /* 0x0000000105030824 */ /* 0x000fea00078e0203 */
[----:B------:R-:W-:Y:S02]  /*5ff0*/  @P0 LEA.HI.X R7, R4, c[0x0][0x224], R3, 0x1, P1 ;  /* 0x0000890004070a11 */ /* 0x000fe400008f0c03 */
[----:B------:R-:W-:Y:S03]  /*6000*/  @P0 IADD3 R8, P2, P1, R2, 0x80, R6 ;  /* 0x0000008002080810 */ /* 0x000fe6000795e006 */
[----:B------:R-:W-:Y:S01]  /*6010*/  @!PT LDS RZ, [RZ] ;  /* 0x00000000fffff984 */ /* 0x000fe20000000800 */
[----:B------:R-:W-:Y:S01]  /*6020*/  @!PT LDS RZ, [RZ] ;  /* 0x00000000fffff984 */ /* 0x000fe20000000800 */
[----:B------:R-:W-:Y:S01]  /*6030*/  @!PT LDS RZ, [RZ] ;  /* 0x00000000fffff984 */ /* 0x000fe20000000800 */
[----:B------:R1:W-:Y:S01]  /*6040*/  @P0 LDGSTS.E.BYPASS.LTC128B.128 [R120+0x8100], [R6.64], !P5 ;  /* 0x0810000006780fae */ /* 0x0003e2000e901d50 */
[----:B------:R-:W-:Y:S02]  /*6050*/  @P0 IADD3.X R9, RZ, UR9, R7, P2, P1 ;  /* 0x00000009ff090c10 */ /* 0x000fe400097e2407 */
[----:B------:R-:W-:Y:S01]  /*6060*/  @P0 IADD3 R16, P1, R6, UR10, RZ ;  /* 0x0000000a06100c10 */ /* 0x000fe2000ff3e0ff */
[----:B------:R1:W-:Y:S03]  /*6070*/  @P0 LDGSTS.E.BYPASS.LTC128B.128 [R120+0xb100], [R6.64+0x80], !P6 ;  /* 0x0b10008006780fae */ /* 0x0003e6000f101d50 */
[----:B------:R-:W-:Y:S02]  /*6080*/  @P0 IADD3.X R17, R7, UR9, RZ, P1, !PT ;  /* 0x0000000907110c10 */ /* 0x000fe40008ffe4ff */
[C---:B------:R-:W-:Y:S03]  /*6090*/  @P0 IADD3 R4, P1, R16.reuse, UR10, RZ ;  /* 0x0000000a10040c10 */ /* 0x040fe6000ff3e0ff */
[----:B------:R1:W-:Y:S01]  /*60a0*/  @P0 LDGSTS.E.BYPASS.LTC128B.128 [R120+0x9100], [R16.64], !P5 ;  /* 0x0910000010780fae */ /* 0x0003e2000e901d50 */
[C---:B------:R-:W-:Y:S02]  /*60b0*/  @P0 IADD3.X R5, R17.reuse, UR9, RZ, P1, !PT ;  /* 0x0000000911050c10 */ /* 0x040fe40008ffe4ff */
[----:B------:R-:W-:Y:S01]  /*60c0*/  @P0 IADD3 R2, P1, R16, UR12, RZ ;  /* 0x0000000c10020c10 */ /* 0x000fe2000ff3e0ff */
[----:B------:R1:W-:Y:S03]  /*60d0*/  @P0 LDGSTS.E.BYPASS.LTC128B.128 [R120+0xc100], [R8.64], !P6 ;  /* 0x0c10000008780fae */ /* 0x0003e6000f101d50 */
[----:B------:R-:W-:Y:S01]  /*60e0*/  @P0 IADD3.X R3, R17, UR8, RZ, P1, !PT ;  /* 0x0000000811030c10 */ /* 0x000fe20008ffe4ff */
[----:B------:R1:W-:Y:S04]  /*60f0*/  @P0 LDGSTS.E.BYPASS.LTC128B.128 [R120+0xa100], [R4.64], !P5 ;  /* 0x0a10000004780fae */ /* 0x0003e8000e901d50 */
[----:B------:R1:W-:Y:S04]  /*6100*/  @P0 LDGSTS.E.BYPASS.LTC128B.128 [R120+0xd100], [R2.64], !P6 ;  /* 0x0d10000002780fae */ /* 0x0003e8000f101d50 */
[----:B------:R-:W0:Y:S01]  /*6110*/  LDGDEPBAR ;  /* 0x00000000000079af */ /* 0x000e220000000000 */
[----:B------:R-:W-:-:S05]  /*6120*/  @P0 BRA `(.L_x_338) ;  /* 0xffffbba000000947 */ /* 0x000fca000383ffff */
[----:B------:R-:W-:Y:S06]  /*6130*/  BAR.SYNC.DEFER_BLOCKING 0x0 ;  /* 0x0000000000007b1d */ /* 0x000fec0000010000 */
.L_x_303:
[----:B------:R-:W-:Y:S01]  /*6140*/  ISETP.NE.AND P3, PT, R209, 0x1, PT ;  /* 0x00000001d100780c */ /* 0x000fe20003f65270 */
[----:B------:R-:W-:Y:S01]  /*6150*/  IMAD.IADD R123, R122, 0x1, R123 ;  /* 0x000000017a7b7824 */ /* 0x000fe200078e027b */
[----:B-1----:R-:W-:-:S02]  /*6160*/  IADD3 R2, R117, 0x7f, RZ ;  /* 0x0000007f75027810 */ /* 0x002fc40007ffe0ff */
[----:B------:R-:W-:-:S09]  /*6170*/  ISETP.GE.AND P1, PT, R208, 0x1, PT ;  /* 0x00000001d000780c */ /* 0x000fd20003f26270 */
[----:B------:R-:W-:-:S05]  /*6180*/  @P3 IMAD.HI.U32 R0, R2, c[0x0][0x2c8], RZ ;  /* 0x0000b20002003a27 */ /* 0x000fca00078e00ff */
[----:B------:R-:W-:-:S05]  /*6190*/  @P3 SHF.R.U32.HI R2, RZ, c[0x0][0x2cc], R0 ;  /* 0x0000b300ff023a19 */ /* 0x000fca0000011600 */
[----:B------:R-:W-:-:S05]  /*61a0*/  IMAD.IADD R96, R96, 0x1, R2 ;  /* 0x0000000160607824 */ /* 0x000fca00078e0202 */
[----:B------:R-:W-:Y:S01]  /*61b0*/  IADD3 R2, R96, c[0x0][0x328], RZ ;  /* 0x0000ca0060027a10 */ /* 0x000fe20007ffe0ff */
[----:B------:R-:W-:Y:S05]  /*61c0*/  @!P1 BRA `(.L_x_339) ;  /* 0x000000f000009947 */ /* 0x000fea0003800000 */
        /* <DEDUP_REMOVED lines=10> */
.L_x_340:
[----:B------:R-:W-:-:S13]  /*6270*/  ISETP.NE.AND P0, PT, R0, 0x1, PT ;  /* 0x000000010000780c */ /* 0x000fda0003f05270 */
[----:B------:R-:W-:-:S05]  /*6280*/  @P0 IMAD.HI.U32 R4, R3, c[0x0][0x330], RZ ;  /* 0x0000cc0003040a27 */ /* 0x000fca00078e00ff */
[----:B------:R-:W-:-:S05]  /*6290*/  @P0 SHF.R.U32.HI R3, RZ, c[0x0][0x334], R4 ;  /* 0x0000cd00ff030a19 */ /* 0x000fca0000011604 */
.L_x_341:
[----:B------:R-:W-:-:S05]  /*62a0*/  IMAD R3, R3, R0, c[0x0][0x32c] ;  /* 0x0000cb0003037624 */ /* 0x000fca00078e0200 */
[----:B------:R-:W-:-:S04]  /*62b0*/  IMNMX R2, R2, R3, PT ;  /* 0x0000000302027217 */ /* 0x000fc80003800200 */
.L_x_339:
[----:B------:R-:W-:Y:S01]  /*62c0*/  IADD3 R5, R2, 0x5f, RZ ;  /* 0x0000005f02057810 */ /* 0x000fe20007ffe0ff */
[----:B------:R-:W-:-:S04]  /*62d0*/  @P3 IMAD.HI.U32 R0, R117, c[0x0][0x2c8], RZ ;  /* 0x0000b20075003a27 */ /* 0x000fc800078e00ff */
[----:B------:R-:W-:-:S04]  /*62e0*/  IMAD.HI R5, R5, 0x2aaaaaab, RZ ;  /* 0x2aaaaaab05057827 */ /* 0x000fc800078e02ff */
[----:B------:R-:W-:Y:S01]  /*62f0*/  IMAD.MOV.U32 R3, RZ, RZ, R117 ;  /* 0x000000ffff037224 */ /* 0x000fe200078e0075 */
[----:B------:R-:W-:Y:S02]  /*6300*/  @P3 SHF.R.U32.HI R3, RZ, c[0x0][0x2cc], R0 ;  /* 0x0000b300ff033a19 */ /* 0x000fe40000011600 */
[----:B------:R-:W-:-:S03]  /*6310*/  SHF.R.U32.HI R0, RZ, 0x1f, R5 ;  /* 0x0000001fff007819 */ /* 0x000fc60000011605 */
[----:B------:R-:W-:Y:S01]  /*6320*/  IMAD.IADD R3, R116, 0x1, R3 ;  /* 0x0000000174037824 */ /* 0x000fe200078e0203 */
[----:B------:R-:W-:-:S04]  /*6330*/  LEA.HI.SX32 R14, R5, R0, 0x1c ;  /* 0x00000000050e7211 */ /* 0x000fc800078fe2ff */
[----:B------:R-:W-:Y:S02]  /*6340*/  IADD3 R0, R3, -c[0x0][0x324], RZ ;  /* 0x8000c90003007a10 */ /* 0x000fe40007ffe0ff */
[----:B------:R-:W-:Y:S01]  /*6350*/  IMNMX R14, R14, R95, PT ;  /* 0x0000005f0e0e7217 */ /* 0x000fe20003800200 */
        /* <DEDUP_REMOVED lines=10> */
.L_x_343:
[----:B------:R-:W-:-:S04]  /*6400*/  MOV R2, c[0x0][0x32c] ;  /* 0x0000cb0000027a02 */ /* 0x000fc80000000f00 */
[----:B------:R-:W-:-:S13]  /*6410*/  ISETP.NE.AND P0, PT, R2, 0x1, PT ;  /* 0x000000010200780c */ /* 0x000fda0003f05270 */
[----:B------:R-:W-:-:S05]  /*6420*/  @P0 IMAD.HI.U32 R2, R3, c[0x0][0x330], RZ ;  /* 0x0000cc0003020a27 */ /* 0x000fca00078e00ff */
[----:B------:R-:W-:-:S05]  /*6430*/  @P0 SHF.R.U32.HI R3, RZ, c[0x0][0x334], R2 ;  /* 0x0000cd00ff030a19 */ /* 0x000fca0000011602 */
.L_x_344:
[----:B------:R-:W-:-:S05]  /*6440*/  IMAD R3, R3, c[0x0][0x32c], RZ ;  /* 0x0000cb0003037a24 */ /* 0x000fca00078e02ff */
[----:B------:R-:W-:-:S05]  /*6450*/  IMNMX R0, R0, R3, !PT ;  /* 0x0000000300007217 */ /* 0x000fca0007800200 */
.L_x_342:
[----:B------:R-:W-:Y:S01]  /*6460*/  IMAD.HI R0, R0, 0x2aaaaaab, RZ ;  /* 0x2aaaaaab00007827 */ /* 0x000fe200078e02ff */
[----:B------:R-:W-:Y:S01]  /*6470*/  PLOP3.LUT P2, PT, PT, PT, PT, 0x80, 0x0 ;  /* 0x000000000000781c */ /* 0x000fe20003f4f070 */
[----:B------:R-:W-:Y:S01]  /*6480*/  CS2R R66, SRZ ;  /* 0x0000000000427805 */ /* 0x000fe2000001ff00 */
        /* <DEDUP_REMOVED lines=38> */
[----:B------:R-:W-:Y:S05]  /*66f0*/  @!P0 BRA `(.L_x_345) ;  /* 0x00013da000008947 */ /* 0x000fea0003800000 */
[----:B------:R-:W-:Y:S02]  /*6700*/  ISETP.NE.U32.AND P0, PT, RZ, c[0x0][0x340], PT ;  /* 0x0000d000ff007a0c */ /* 0x000fe40003f05070 */
[----:B------:R-:W-:-:S02]  /*6710*/  SHF.R.S32.HI R13, RZ, 0x1f, R74 ;  /* 0x0000001fff0d7819 */ /* 0x000fc4000001144a */
[----:B------:R-:W-:Y:S01]  /*6720*/  SHF.R.S32.HI R3, RZ, 0x1f, R76 ;  /* 0x0000001fff037819 */ /* 0x000fe2000001144c */
[----:B------:R-:W-:Y:S01]  /*6730*/  IMAD R0, R210, c[0x0][0x1b8], RZ ;  /* 0x00006e00d2007a24 */ /* 0x000fe200078e02ff */
[----:B------:R-:W-:Y:S01]  /*6740*/  ISETP.NE.AND.EX P1, PT, RZ, c[0x0][0x344], PT, P0 ;  /* 0x0000d100ff007a0c */ /* 0x000fe20003f25300 */
[----:B------:R-:W-:Y:S01]  /*6750*/  IMAD.WIDE.U32 R10, R76, c[0x0][0x178], RZ ;  /* 0x00005e004c0a7a25 */ /* 0x000fe200078e00ff */
[----:B------:R-:W-:Y:S01]  /*6760*/  ISETP.NE.U32.AND P2, PT, RZ, c[0x0][0x350], PT ;  /* 0x0000d400ff007a0c */ /* 0x000fe20003f45070 */
[----:B------:R-:W-:-:S10]  /*6770*/  ULDC.64 UR10, c[0x0][0x1e0] ;  /* 0x00007800000a7ab9 */ /* 0x000fd40000000a00 */
[----:B------:R-:W-:-:S04]  /*6780*/  @P1 IMAD.MOV.U32 R6, RZ, RZ, 0x4 ;  /* 0x00000004ff061424 */ /* 0x000fc800078e00ff */
[----:B------:R-:W-:-:S05]  /*6790*/  @P1 IMAD.WIDE R6, R213, R6, c[0x0][0x340] ;  /* 0x0000d000d5061625 */ /* 0x000fca00078e0206 */
[----:B------:R1:W2:Y:S01]  /*67a0*/  @P1 LDG.E R2, [R6.64] ;  /* 0x0000001006021981 */ /* 0x0002a2000c1e1900 */
[----:B------:R-:W-:Y:S01]  /*67b0*/  LEA.HI R4, R13, R74, RZ, 0x3 ;  /* 0x0000004a0d047211 */ /* 0x000fe200078f18ff */
[----:B------:R-:W-:Y:S01]  /*67c0*/  IMAD R3, R3, c[0x0][0x178], RZ ;  /* 0x00005e0003037a24 */ /* 0x000fe200078e02ff */
[----:B------:R-:W-:Y:S01]  /*67d0*/  ISETP.NE.U32.AND P0, PT, RZ, c[0x0][0x348], PT ;  /* 0x0000d200ff007a0c */ /* 0x000fe20003f05070 */
[----:B------:R-:W-:Y:S01]  /*67e0*/  IMAD R5, R211, c[0x0][0x1bc], R0 ;  /* 0x00006f00d3057a24 */ /* 0x000fe200078e0200 */
[----:B-----5:R-:W-:Y:S01]  /*67f0*/  LOP3.LUT R33, R4, 0xfffffff8, RZ, 0xc0, !PT ;  /* 0xfffffff804217812 */ /* 0x020fe200078ec0ff */
[----:B------:R-:W-:Y:S01]  /*6800*/  IMAD R3, R76, c[0x0][0x17c], R3 ;  /* 0x00005f004c037a24 */ /* 0x000fe200078e0203 */
[----:B------:R-:W-:Y:S01]  /*6810*/  SHF.R.S32.HI R4, RZ, 0x3, R4 ;  /* 0x00000003ff047819 */ /* 0x000fe20000011404 */
[----:B------:R-:W-:Y:S01]  /*6820*/  UIMAD.WIDE.U32 UR12, UR10, 0x40, URZ ;  /* 0x000000400a0c78a5 */ /* 0x000fe2000f8e003f */
[----:B------:R-:W-:Y:S01]  /*6830*/  ISETP.NE.AND.EX P0, PT, RZ, c[0x0][0x34c], PT, P0 ;  /* 0x0000d300ff007a0c */ /* 0x000fe20003f05300 */
[----:B------:R-:W-:Y:S01]  /*6840*/  IMAD.IADD R33, R74, 0x1, -R33 ;  /* 0x000000014a217824 */ /* 0x000fe200078e0a21 */
[----:B------:R-:W-:Y:S01]  /*6850*/  IADD3 R110, R14, -0x1, RZ ;  /* 0xffffffff0e6e7810 */ /* 0x000fe20007ffe0ff */
[----:B------:R-:W-:Y:S01]  /*6860*/  IMAD.IADD R11, R11, 0x1, R3 ;  /* 0x000000010b0b7824 */ /* 0x000fe200078e0203 */
[----:B------:R-:W-:Y:S01]  /*6870*/  SEL R16, R213, RZ, !P0 ;  /* 0x000000ffd5107207 */ /* 0x000fe20004000000 */
[----:B------:R-:W-:Y:S01]  /*6880*/  IMAD R0, R33, 0x20, R4 ;  /* 0x0000002021007824 */ /* 0x000fe200078e0204 */
[----:B------:R-:W-:Y:S01]  /*6890*/  SHF.R.S32.HI R35, RZ, 0x1f, R110 ;  /* 0x0000001fff237819 */ /* 0x000fe2000001146e */
[----:B------:R-:W-:Y:S01]  /*68a0*/  IMAD.WIDE.U32 R10, R211, c[0x0][0x1b8], R10 ;  /* 0x00006e00d30a7a25 */ /* 0x000fe200078e000a */
[----:B------:R-:W-:Y:S01]  /*68b0*/  USHF.L.U32 UR6, UR11, 0x6, URZ ;  /* 0x000000060b067899 */ /* 0x000fe2000800063f */
[----:B------:R-:W-:-:S02]  /*68c0*/  LOP3.LUT R214, R214, 0xfffbffff, RZ, 0xc0, !PT ;  /* 0xfffbffffd6d67812 */ /* 0x000fc400078ec0ff */
[----:B------:R-:W-:Y:S01]  /*68d0*/  IMAD.IADD R3, R117, 0x1, R0 ;  /* 0x0000000175037824 */ /* 0x000fe200078e0200 */
[----:B------:R-:W-:Y:S01]  /*68e0*/  UIADD3 UR6, UR13, UR6, URZ ;  /* 0x000000060d067290 */ /* 0x000fe2000fffe03f */
[----:B------:R-:W-:Y:S02]  /*68f0*/  IMAD.IADD R11, R11, 0x1, R5 ;  /* 0x000000010b0b7824 */ /* 0x000fe400078e0205 */
[----:B------:R-:W-:Y:S01]  /*6900*/  @P3 IMAD.HI.U32 R0, R3, c[0x0][0x2c8], RZ ;  /* 0x0000b20003003a27 */ /* 0x000fe200078e00ff */
[----:B-1----:R-:W-:Y:S02]  /*6910*/  SHF.R.S32.HI R6, RZ, 0x1f, R213 ;  /* 0x0000001fff067819 */ /* 0x002fe400000114d5 */
[----:B------:R-:W-:Y:S01]  /*6920*/  SHF.R.S32.HI R7, RZ, 0x1f, R123 ;  /* 0x0000001fff077819 */ /* 0x000fe2000001147b */
[----:B------:R-:W-:Y:S01]  /*6930*/  IMAD.MOV.U32 R5, RZ, RZ, R3 ;  /* 0x000000ffff057224 */ /* 0x000fe200078e0003 */
[----:B------:R-:W-:Y:S01]  /*6940*/  SEL R9, R6, RZ, !P0 ;  /* 0x000000ff06097207 */ /* 0x000fe20004000000 */
[----:B------:R-:W-:Y:S01]  /*6950*/  IMAD.SHL.U32 R64, R33, 0x8, RZ ;  /* 0x0000000821407824 */ /* 0x000fe200078e00ff */
[----:B------:R-:W-:Y:S01]  /*6960*/  @P3 SHF.R.U32.HI R5, RZ, c[0x0][0x2cc], R0 ;  /* 0x0000b300ff053a19 */ /* 0x000fe20000011600 */
[----:B------:R-:W-:Y:S01]  /*6970*/  BAR.SYNC.DEFER_BLOCKING 0x0 ;  /* 0x0000000000007b1d */ /* 0x000fe20000010000 */
[C---:B------:R-:W-:Y:S01]  /*6980*/  IADD3 R123, P0, R4.reuse, R123, RZ ;  /* 0x0000007b047b7210 */ /* 0x040fe20007f1e0ff */
[----:B------:R-:W-:Y:S01]  /*6990*/  IMAD R9, R9, c[0x0][0x1c0], RZ ;  /* 0x0000700009097a24 */ /* 0x000fe200078e02ff */
[----:B------:R-:W-:Y:S01]  /*69a0*/  SHF.R.S32.HI R65, RZ, 0x1f, R64 ;  /* 0x0000001fff417819 */ /* 0x000fe20000011440 */
[----:B------:R-:W-:Y:S01]  /*69b0*/  IMAD.MOV R8, RZ, RZ, -R5 ;  /* 0x000000ffff087224 */ /* 0x000fe200078e0a05 */
[----:B------:R-:W-:Y:S01]  /*69c0*/  LEA.HI.X.SX32 R0, R4, R7, 0x1, P0 ;  /* 0x0000000704007211 */ /* 0x000fe200000f0eff */
[C---:B------:R-:W-:Y:S01]  /*69d0*/  IMAD R9, R16.reuse, c[0x0][0x1c4], R9 ;  /* 0x0000710010097a24 */ /* 0x040fe200078e0209 */
[----:B------:R-:W-:Y:S01]  /*69e0*/  SHF.R.S32.HI R7, RZ, 0x1f, R5 ;  /* 0x0000001fff077819 */ /* 0x000fe20000011405 */
[----:B------:R-:W-:-:S04]  /*69f0*/  IMAD.WIDE.U32 R16, R16, c[0x0][0x1c0], R10 ;  /* 0x0000700010107a25 */ /* 0x000fc800078e000a */
[----:B------:R-:W-:Y:S02]  /*6a00*/  IMAD R3, R8, c[0x0][0x2c4], R3 ;  /* 0x0000b10008037a24 */ /* 0x000fe400078e0203 */
[----:B------:R-:W-:Y:S02]  /*6a10*/  IMAD.IADD R9, R17, 0x1, R9 ;  /* 0x0000000111097824 */ /* 0x000fe400078e0209 */
[----:B------:R-:W-:Y:S02]  /*6a20*/  IMAD.MOV.U32 R8, RZ, RZ, R16 ;  /* 0x000000ffff087224 */ /* 0x000fe400078e0010 */
[----:B------:R-:W-:Y:S02]  /*6a30*/  IMAD R12, R7, c[0x0][0x1b0], RZ ;  /* 0x00006c00070c7a24 */ /* 0x000fe400078e02ff */
[----:B------:R-:W-:Y:S02]  /*6a40*/  IMAD R10, R0, c[0x0][0x1e0], RZ ;  /* 0x00007800000a7a24 */ /* 0x000fe400078e02ff */
[----:B------:R-:W-:-:S02]  /*6a50*/  IMAD R12, R5, c[0x0][0x1b4], R12 ;  /* 0x00006d00050c7a24 */ /* 0x000fc400078e020c */
[----:B------:R-:W-:Y:S01]  /*6a60*/  IMAD.WIDE.U32 R18, R5, c[0x0][0x1b0], R8 ;  /* 0x00006c0005127a25 */ /* 0x000fe200078e0008 */
[----:B------:R-:W-:-:S03]  /*6a70*/  SHF.R.S32.HI R5, RZ, 0x1f, R3 ;  /* 0x0000001fff057819 */ /* 0x000fc60000011403 */
[C---:B------:R-:W-:Y:S02]  /*6a80*/  IMAD R10, R123.reuse, c[0x0][0x1e4], R10 ;  /* 0x000079007b0a7a24 */ /* 0x040fe400078e020a */
[----:B------:R-:W-:-:S04]  /*6a90*/  IMAD.WIDE.U32 R16, R123, c[0x0][0x1e0], R64 ;  /* 0x000078007b107a25 */ /* 0x000fc800078e0040 */
[----:B------:R-:W-:Y:S02]  /*6aa0*/  IMAD.IADD R17, R17, 0x1, R10 ;  /* 0x0000000111117824 */ /* 0x000fe400078e020a */
[----:B------:R-:W-:Y:S02]  /*6ab0*/  IMAD.IADD R19, R19, 0x1, R12 ;  /* 0x0000000113137824 */ /* 0x000fe400078e020c */
[----:B------:R-:W-:Y:S02]  /*6ac0*/  IMAD R10, R5, c[0x0][0x1a8], RZ ;  /* 0x00006a00050a7a24 */ /* 0x000fe400078e02ff */
[----:B------:R-:W-:-:S04]  /*6ad0*/  IMAD.WIDE.U32 R18, R3, c[0x0][0x1a8], R18 ;  /* 0x00006a0003127a25 */ /* 0x000fc800078e0012 */
[----:B------:R-:W-:Y:S01]  /*6ae0*/  IMAD R10, R3, c[0x0][0x1ac], R10 ;  /* 0x00006b00030a7a24 */ /* 0x000fe200078e020a */
[----:B------:R-:W-:Y:S01]  /*6af0*/  LEA R7, P0, R18, c[0x0][0x160], 0x1 ;  /* 0x0000580012077a11 */ /* 0x000fe200078008ff */
[----:B------:R-:W-:Y:S02]  /*6b00*/  IMAD R8, R210, c[0x0][0x1e8], RZ ;  /* 0x00007a00d2087a24 */ /* 0x000fe400078e02ff */
[----:B------:R-:W-:Y:S02]  /*6b10*/  IMAD.IADD R5, R19, 0x1, R10 ;  /* 0x0000000113057824 */ /* 0x000fe400078e020a */
[C---:B------:R-:W-:Y:S01]  /*6b20*/  IMAD R8, R211.reuse, c[0x0][0x1ec], R8 ;  /* 0x00007b00d3087a24 */ /* 0x040fe200078e0208 */
[----:B------:R-:W1:Y:S01]  /*6b30*/  SHFL.IDX PT, R10, R7, RZ, 0x181f ;  /* 0x00181fff070a7589 */ /* 0x000e6200000e0000 */
[----:B------:R-:W-:Y:S01]  /*6b40*/  IMAD.WIDE.U32 R216, R211, c[0x0][0x1e8], R16 ;  /* 0x00007a00d3d87a25 */ /* 0x000fe200078e0010 */
[----:B------:R-:W-:Y:S02]  /*6b50*/  LEA.HI.X R5, R18, c[0x0][0x164], R5, 0x1, P0 ;  /* 0x0000590012057a11 */ /* 0x000fe400000f0c05 */
[----:B------:R-:W-:Y:S01]  /*6b60*/  ISETP.NE.AND.EX P0, PT, RZ, c[0x0][0x354], PT, P2 ;  /* 0x0000d500ff007a0c */ /* 0x000fe20003f05320 */
[----:B------:R-:W-:Y:S01]  /*6b70*/  IMAD.MOV.U32 R3, RZ, RZ, 0x60 ;  /* 0x00000060ff037424 */ /* 0x000fe200078e00ff */
[----:B------:R-:W-:Y:S01]  /*6b80*/  SHFL.IDX PT, R42, R7, 0x1, 0x181f ;  /* 0x00381f00072a7f89 */ /* 0x000fe200000e0000 */
[----:B------:R-:W-:-:S02]  /*6b90*/  IMAD.IADD R217, R8, 0x1, R217 ;  /* 0x0000000108d97824 */ /* 0x000fc400078e02d9 */
[----:B------:R-:W-:Y:S01]  /*6ba0*/  IMAD R12, R14, -0x60, R3 ;  /* 0xffffffa00e0c7824 */ /* 0x000fe200078e0203 */
[----:B------:R-:W3:Y:S01]  /*6bb0*/  SHFL.IDX PT, R11, R5, RZ, 0x181f ;  /* 0x00181fff050b7589 */ /* 0x000ee200000e0000 */
[C---:B------:R-:W-:Y:S02]  /*6bc0*/  IMAD R15, R3.reuse, c[0x0][0x1e4], RZ ;  /* 0x00007900030f7a24 */ /* 0x040fe400078e02ff */
[----:B------:R-:W-:Y:S01]  /*6bd0*/  IMAD.WIDE.U32 R108, R3, c[0x0][0x1e0], RZ ;  /* 0x00007800036c7a25 */ /* 0x000fe200078e00ff */
[----:B------:R-:W-:Y:S01]  /*6be0*/  IADD3 R32, R12, R207, -R4 ;  /* 0x000000cf0c207210 */ /* 0x000fe20007ffe804 */
[----:B------:R-:W4:Y:S02]  /*6bf0*/  SHFL.IDX PT, R43, R5, 0x1, 0x181f ;  /* 0x00381f00052b7f89 */ /* 0x000f2400000e0000 */
[----:B------:R-:W-:Y:S01]  /*6c00*/  IMAD.IADD R15, R15, 0x1, R109 ;  /* 0x000000010f0f7824 */ /* 0x000fe200078e026d */
[C---:B------:R-:W-:Y:S01]  /*6c10*/  ISETP.GE.AND P2, PT, R32.reuse, 0x1, PT ;  /* 0x000000012000780c */ /* 0x040fe20003f46270 */
[----:B------:R-:W-:Y:S01]  /*6c20*/  IMAD.U32 R16, RZ, RZ, UR10 ;  /* 0x0000000aff107e24 */ /* 0x000fe2000f8e00ff */
[C---:B------:R-:W-:Y:S01]  /*6c30*/  ISETP.GE.AND P5, PT, R32.reuse, 0x21, PT ;  /* 0x000000212000780c */ /* 0x040fe20003fa6270 */
[----:B------:R-:W-:Y:S01]  /*6c40*/  IMAD R3, R15, R110, RZ ;  /* 0x0000006e0f037224 */ /* 0x000fe200078e02ff */
[----:B------:R-:W-:Y:S01]  /*6c50*/  ISETP.GE.AND P3, PT, R32, 0x41, PT ;  /* 0x000000412000780c */ /* 0x000fe20003f66270 */
[----:B------:R-:W-:Y:S01]  /*6c60*/  IMAD.U32 R18, RZ, RZ, UR10 ;  /* 0x0000000aff127e24 */ /* 0x000fe2000f8e00ff */
[----:B------:R-:W1:Y:S01]  /*6c70*/  SHFL.IDX PT, R40, R7, 0x2, 0x181f ;  /* 0x00581f0007287f89 */ /* 0x000e6200000e0000 */
[----:B------:R-:W-:-:S02]  /*6c80*/  IMAD R3, R35, R108, R3 ;  /* 0x0000006c23037224 */ /* 0x000fc400078e0203 */
[----:B------:R-:W-:Y:S01]  /*6c90*/  IMAD R0, R0, c[0x0][0x208], RZ ;  /* 0x0000820000007a24 */ /* 0x000fe200078e02ff */
[----:B------:R-:W1:Y:S03]  /*6ca0*/  SHFL.IDX PT, R41, R5, 0x2, 0x181f ;  /* 0x00581f0005297f89 */ /* 0x000e6600000e0000 */
[----:B------:R-:W-:Y:S01]  /*6cb0*/  IMAD R0, R123, c[0x0][0x20c], R0 ;  /* 0x000083007b007a24 */ /* 0x000fe200078e0200 */
[----:B--2---:R-:W-:Y:S01]  /*6cc0*/  @P1 SHF.R.S32.HI R9, RZ, 0x1f, R2 ;  /* 0x0000001fff091819 */ /* 0x004fe20000011402 */
[----:B------:R-:W-:Y:S02]  /*6cd0*/  @!P1 IMAD.MOV.U32 R9, RZ, RZ, R6 ;  /* 0x000000ffff099224 */ /* 0x000fe400078e0006 */
[----:B------:R-:W-:Y:S02]  /*6ce0*/  @P1 IMAD.MOV.U32 R8, RZ, RZ, R2 ;  /* 0x000000ffff081224 */ /* 0x000fe400078e0002 */
[----:B------:R-:W-:Y:S01]  /*6cf0*/  @!P1 IMAD.MOV.U32 R8, RZ, RZ, R213 ;  /* 0x000000ffff089224 */ /* 0x000fe200078e00d5 */
[----:B------:R-:W-:Y:S01]  /*6d00*/  SEL R2, R9, RZ, !P0 ;  /* 0x000000ff09027207 */ /* 0x000fe20004000000 */
[----:B------:R-:W-:-:S02]  /*6d10*/  IMAD.MOV.U32 R9, RZ, RZ, c[0x0][0x1e4] ;  /* 0x00007900ff097624 */ /* 0x000fc400078e00ff */
[----:B------:R-:W-:Y:S01]  /*6d20*/  IMAD.IADD R6, R117, 0x1, R4 ;  /* 0x0000000175067824 */ /* 0x000fe200078e0204 */
[----:B------:R-:W-:Y:S01]  /*6d30*/  SEL R226, R8, RZ, !P0 ;  /* 0x000000ff08e27207 */ /* 0x000fe20004000000 */
[----:B------:R-:W-:Y:S02]  /*6d40*/  IMAD R219, R2, c[0x0][0x1f0], RZ ;  /* 0x00007c0002db7a24 */ /* 0x000fe400078e02ff */
[----:B------:R-:W-:Y:S02]  /*6d50*/  IMAD R8, R212, c[0x0][0x2c4], RZ ;  /* 0x0000b100d4087a24 */ /* 0x000fe400078e02ff */
[C---:B------:R-:W-:Y:S02]  /*6d60*/  IMAD R219, R226.reuse, c[0x0][0x1f4], R219 ;  /* 0x00007d00e2db7a24 */ /* 0x040fe400078e02db */
[----:B------:R-:W-:Y:S01]  /*6d70*/  IMAD.WIDE.U32 R216, R226, c[0x0][0x1f0], R216 ;  /* 0x00007c00e2d87a25 */ /* 0x000fe200078e00d8 */
[----:B------:R-:W-:-:S03]  /*6d80*/  ISETP.GE.AND P4, PT, R6, R8, PT ;  /* 0x000000080600720c */ /* 0x000fc60003f86270 */
[----:B------:R-:W-:Y:S02]  /*6d90*/  IMAD.IADD R219, R217, 0x1, R219 ;  /* 0x00000001d9db7824 */ /* 0x000fe400078e02db */
[----:B------:R-:W-:Y:S02]  /*6da0*/  IMAD.MOV.U32 R218, RZ, RZ, R216 ;  /* 0x000000ffffda7224 */ /* 0x000fe400078e00d8 */
[----:B------:R-:W-:Y:S02]  /*6db0*/  IMAD R229, R2, c[0x0][0x218], RZ ;  /* 0x0000860002e57a24 */ /* 0x000fe400078e02ff */
[----:B------:R-:W-:-:S04]  /*6dc0*/  IMAD.WIDE.U32 R22, R110, R108, R218 ;  /* 0x0000006c6e167225 */ /* 0x000fc800078e00da */
[----:B------:R-:W-:Y:S01]  /*6dd0*/  IMAD.IADD R3, R23, 0x1, R3 ;  /* 0x0000000117037824 */ /* 0x000fe200078e0203 */
[----:B------:R-:W-:Y:S01]  /*6de0*/  @P2 LEA R30, P0, R22, c[0x0][0x1c8], 0x1 ;  /* 0x00007200161e2a11 */ /* 0x000fe200078008ff */
[----:B------:R2:W-:Y:S01]  /*6df0*/  SHFL.IDX PT, R23, R5, 0x3, 0x181f ;  /* 0x00781f0005177f89 */ /* 0x0005e200000e0000 */
[----:B-1----:R-:W-:Y:S01]  /*6e00*/  @!P4 LEA R38, P1, R64, R10, 0x1 ;  /* 0x0000000a4026c211 */ /* 0x002fe200078208ff */
[----:B------:R-:W-:Y:S01]  /*6e10*/  IMAD R229, R226, c[0x0][0x21c], R229 ;  /* 0x00008700e2e57a24 */ /* 0x000fe200078e02e5 */
[----:B------:R-:W-:Y:S02]  /*6e20*/  @P2 LEA.HI.X R31, R22, c[0x0][0x1cc], R3, 0x1, P0 ;  /* 0x00007300161f2a11 */ /* 0x000fe400000f0c03 */
[----:B------:R-:W-:Y:S02]  /*6e30*/  @P5 LEA R16, P0, R16, R22, 0x5 ;  /* 0x0000001610105211 */ /* 0x000fe400078028ff */
[----:B---3--:R-:W-:Y:S02]  /*6e40*/  @!P4 LEA.HI.X R39, R64, R11, R65, 0x1, P1 ;  /* 0x0000000b4027c211 */ /* 0x008fe400008f0c41 */
[----:B------:R-:W-:-:S02]  /*6e50*/  @P5 LEA.HI.X R9, R18, R3, R9, 0x5, P0 ;  /* 0x0000000312095211 */ /* 0x000fc400000f2c09 */
[----:B------:R-:W-:Y:S02]  /*6e60*/  @P5 LEA R20, P0, R16, c[0x0][0x1c8], 0x1 ;  /* 0x0000720010145a11 */ /* 0x000fe400078008ff */
[----:B------:R-:W-:Y:S02]  /*6e70*/  ISETP.GE.AND P1, PT, R64, c[0x0][0x198], PT ;  /* 0x0000660040007a0c */ /* 0x000fe40003f26270 */
[----:B------:R-:W-:Y:S02]  /*6e80*/  @P5 LEA.HI.X R21, R16, c[0x0][0x1cc], R9, 0x1, P0 ;  /* 0x0000730010155a11 */ /* 0x000fe400000f0c09 */
[----:B------:R-:W-:Y:S02]  /*6e90*/  @P3 IADD3 R16, P0, R22, UR12, RZ ;  /* 0x0000000c16103c10 */ /* 0x000fe4000ff1e0ff */
[----:B------:R-:W-:Y:S01]  /*6ea0*/  IADD3 R9, R6, 0x20, RZ ;  /* 0x0000002006097810 */ /* 0x000fe20007ffe0ff */
[----:B------:R-:W1:Y:S01]  /*6eb0*/  SHFL.IDX PT, R22, R7, 0x3, 0x181f ;  /* 0x00781f0007167f89 */ /* 0x000e6200000e0000 */
[----:B------:R-:W-:-:S02]  /*6ec0*/  @P3 IADD3.X R3, R3, UR6, RZ, P0, !PT ;  /* 0x0000000603033c10 */ /* 0x000fc400087fe4ff */
[----:B------:R-:W-:-:S04]  /*6ed0*/  @P3 LEA R18, P0, R16, c[0x0][0x1c8], 0x1 ;  /* 0x0000720010123a11 */ /* 0x000fc800078008ff */
[----:B------:R-:W-:Y:S02]  /*6ee0*/  @P3 LEA.HI.X R19, R16, c[0x0][0x1cc], R3, 0x1, P0 ;  /* 0x0000730010133a11 */ /* 0x000fe400000f0c03 */
[----:B------:R-:W-:Y:S02]  /*6ef0*/  IADD3 R3, R6, 0x40, RZ ;  /* 0x0000004006037810 */ /* 0x000fe40007ffe0ff */
[----:B------:R-:W-:Y:S02]  /*6f00*/  IADD3 R16, R64, 0x40, RZ ;  /* 0x0000004040107810 */ /* 0x000fe40007ffe0ff */
[-C--:B------:R-:W-:Y:S02]  /*6f10*/  ISETP.GE.AND P5, PT, R3, R8.reuse, PT ;  /* 0x000000080300720c */ /* 0x080fe40003fa6270 */
[----:B------:R-:W-:Y:S02]  /*6f20*/  IADD3 R3, R6, 0x60, RZ ;  /* 0x0000006006037810 */ /* 0x000fe40007ffe0ff */
[----:B------:R-:W-:-:S02]  /*6f30*/  ISETP.GE.AND P3, PT, R9, R8, PT ;  /* 0x000000080900720c */ /* 0x000fc40003f66270 */
[----:B------:R-:W-:Y:S02]  /*6f40*/  ISETP.GE.AND P6, PT, R3, R8, PT ;  /* 0x000000080300720c */ /* 0x000fe40003fc6270 */
[--C-:B------:R-:W-:Y:S02]  /*6f50*/  @!P4 SHF.R.S32.HI R3, RZ, 0x1f, R16.reuse ;  /* 0x0000001fff03c819 */ /* 0x100fe40000011410 */
[----:B------:R-:W-:Y:S02]  /*6f60*/  LEA.HI R9, R13, R74, RZ, 0x6 ;  /* 0x0000004a0d097211 */ /* 0x000fe400078f30ff */
[----:B------:R-:W-:Y:S02]  /*6f70*/  @!P4 LEA.HI R36, R3, R16, RZ, 0x3 ;  /* 0x000000100324c211 */ /* 0x000fe400078f18ff */
[----:B------:R-:W-:Y:S01]  /*6f80*/  @!P5 SHF.R.S32.HI R3, RZ, 0x1f, R16 ;  /* 0x0000001fff03d819 */ /* 0x000fe20000011410 */
[----:B------:R-:W-:Y:S01]  /*6f90*/  IMAD.SHL.U32 R9, R9, 0x8, RZ ;  /* 0x0000000809097824 */ /* 0x000fe200078e00ff */
[----:B------:R-:W-:-:S02]  /*6fa0*/  @!P4 LOP3.LUT R36, R36, 0xfffffff8, RZ, 0xc0, !PT ;  /* 0xfffffff82424c812 */ /* 0x000fc400078ec0ff */
[----:B------:R-:W-:Y:S02]  /*6fb0*/  @!P3 LEA R28, P0, R64, R42, 0x1 ;  /* 0x0000002a401cb211 */ /* 0x000fe400078008ff */
[----:B------:R-:W-:Y:S01]  /*6fc0*/  LOP3.LUT R9, R9, 0xfffffe00, RZ, 0xc0, !PT ;  /* 0xfffffe0009097812 */ /* 0x000fe200078ec0ff */
[----:B------:R-:W-:Y:S01]  /*6fd0*/  @!P4 IMAD.WIDE R36, R36, 0x2, R10 ;  /* 0x000000022424c825 */ /* 0x000fe200078e020a */
[C-C-:B----4-:R-:W-:Y:S02]  /*6fe0*/  @!P3 LEA.HI.X R29, R64.reuse, R43, R65.reuse, 0x1, P0 ;  /* 0x0000002b401db211 */ /* 0x150fe400000f0c41 */
[----:B------:R-:W-:Y:S01]  /*6ff0*/  @!P5 LEA R26, P0, R64, R40, 0x1 ;  /* 0x00000028401ad211 */ /* 0x000fe200078008ff */
[----:B------:R-:W-:Y:S01]  /*7000*/  IMAD.SHL.U32 R11, R4, 0x40, RZ ;  /* 0x00000040040b7824 */ /* 0x000fe200078e00ff */
[----:B--2---:R-:W-:Y:S02]  /*7010*/  @!P3 SHF.R.S32.HI R5, RZ, 0x1f, R16 ;  /* 0x0000001fff05b819 */ /* 0x004fe40000011410 */
[----:B------:R-:W-:-:S02]  /*7020*/  @!P5 LEA.HI.X R27, R64, R41, R65, 0x1, P0 ;  /* 0x00000029401bd211 */ /* 0x000fc400000f0c41 */
[----:B------:R-:W-:Y:S02]  /*7030*/  LOP3.LUT R11, R11, 0x1c0, RZ, 0xc0, !PT ;  /* 0x000001c00b0b7812 */ /* 0x000fe400078ec0ff */
[C---:B-1----:R-:W-:Y:S02]  /*7040*/  @!P6 LEA R24, P0, R64.reuse, R22, 0x1 ;  /* 0x000000164018e211 */ /* 0x042fe400078008ff */
[----:B------:R-:W-:Y:S02]  /*7050*/  LOP3.LUT R34, R11, 0x38, R64, 0xf8, !PT ;  /* 0x000000380b227812 */ /* 0x000fe400078ef840 */
[----:B------:R-:W-:Y:S02]  /*7060*/  SHF.R.U32.HI R10, RZ, 0x3, R11 ;  /* 0x00000003ff0a7819 */ /* 0x000fe4000001160b */
[----:B------:R-:W-:Y:S02]  /*7070*/  @!P6 LEA.HI.X R25, R64, R23, R65, 0x1, P0 ;  /* 0x000000174019e211 */ /* 0x000fe400000f0c41 */
[----:B------:R-:W-:-:S02]  /*7080*/  LOP3.LUT R34, R9, R34, R10, 0xf6, !PT ;  /* 0x0000002209227212 */ /* 0x000fc400078ef60a */
[-C--:B------:R-:W-:Y:S02]  /*7090*/  @!P3 LEA.HI R5, R5, R16.reuse, RZ, 0x3 ;  /* 0x000000100505b211 */ /* 0x080fe400078f18ff */
[----:B------:R-:W-:Y:S01]  /*70a0*/  ISETP.GE.AND P0, PT, R16, c[0x0][0x198], PT ;  /* 0x0000660010007a0c */ /* 0x000fe20003f06270 */
[----:B------:R-:W-:Y:S01]  /*70b0*/  @!P4 IMAD.SHL.U32 R7, R34, 0x2, RZ ;  /* 0x000000022207c824 */ /* 0x000fe200078e00ff */
[----:B------:R-:W-:Y:S02]  /*70c0*/  @!P5 LEA.HI R3, R3, R16, RZ, 0x3 ;  /* 0x000000100303d211 */ /* 0x000fe400078f18ff */
[----:B------:R-:W-:Y:S02]  /*70d0*/  @!P3 LOP3.LUT R5, R5, 0xfffffff8, RZ, 0xc0, !PT ;  /* 0xfffffff80505b812 */ /* 0x000fe400078ec0ff */
[----:B------:R1:W-:Y:S01]  /*70e0*/  @!P4 LDGSTS.E.BYPASS.LTC128B.128 [R7+0x100], [R38.64], !P1 ;  /* 0x001000002607cfae */ /* 0x0003e2000c901d50 */
[----:B------:R-:W-:Y:S02]  /*70f0*/  @!P5 LOP3.LUT R3, R3, 0xfffffff8, RZ, 0xc0, !PT ;  /* 0xfffffff80303d812 */ /* 0x000fe400078ec0ff */
[----:B------:R-:W-:Y:S01]  /*7100*/  @!P3 IMAD.WIDE R42, R5, 0x2, R42 ;  /* 0x00000002052ab825 */ /* 0x000fe200078e022a */
[----:B------:R-:W-:-:S03]  /*7110*/  P2R R17, PR, RZ, 0x8 ;  /* 0x00000008ff117803 */ /* 0x000fc60000000000 */
[----:B------:R-:W-:Y:S01]  /*7120*/  @!P3 IMAD.SHL.U32 R5, R34, 0x2, RZ ;  /* 0x000000022205b824 */ /* 0x000fe200078e00ff */
[----:B------:R2:W-:Y:S01]  /*7130*/  @!P4 LDGSTS.E.BYPASS.LTC128B.128 [R7+0x4100], [R36.64], !P0 ;  /* 0x041000002407cfae */ /* 0x0005e2000c101d50 */
[----:B------:R-:W-:-:S03]  /*7140*/  @!P5 IMAD.WIDE R44, R3, 0x2, R40 ;  /* 0x00000002032cd825 */ /* 0x000fc600078e0228 */
[----:B------:R3:W-:Y:S01]  /*7150*/  @!P3 LDGSTS.E.BYPASS.LTC128B.128 [R5+0x1100], [R28.64], !P1 ;  /* 0x011000001c05bfae */ /* 0x0007e2000c901d50 */
[C---:B------:R-:W-:Y:S02]  /*7160*/  @!P5 IMAD.SHL.U32 R3, R34.reuse, 0x2, RZ ;  /* 0x000000022203d824 */ /* 0x040fe400078e00ff */
[----:B------:R-:W-:Y:S01]  /*7170*/  @!P6 IMAD.SHL.U32 R41, R34, 0x2, RZ ;  /* 0x000000022229e824 */ /* 0x000fe200078e00ff */
[----:B------:R4:W-:Y:S01]  /*7180*/  @!P3 LDGSTS.E.BYPASS.LTC128B.128 [R5+0x5100], [R42.64], !P0 ;  /* 0x051000002a05bfae */ /* 0x0009e2000c101d50 */
[----:B------:R-:W-:-:S03]  /*7190*/  ISETP.GE.AND P3, PT, R32, 0x21, PT ;  /* 0x000000212000780c */ /* 0x000fc60003f66270 */
[----:B------:R4:W-:Y:S04]  /*71a0*/  @!P5 LDGSTS.E.BYPASS.LTC128B.128 [R3+0x2100], [R26.64], !P1 ;  /* 0x021000001a03dfae */ /* 0x0009e8000c901d50 */
[----:B------:R4:W-:Y:S01]  /*71b0*/  @!P5 LDGSTS.E.BYPASS.LTC128B.128 [R3+0x6100], [R44.64], !P0 ;  /* 0x061000002c03dfae */ /* 0x0009e2000c101d50 */
[----:B-1----:R-:W-:-:S03]  /*71c0*/  @!P6 SHF.R.S32.HI R39, RZ, 0x1f, R16 ;  /* 0x0000001fff27e819 */ /* 0x002fc60000011410 */
[----:B------:R1:W-:Y:S01]  /*71d0*/  @!P6 LDGSTS.E.BYPASS.LTC128B.128 [R41+0x3100], [R24.64], !P1 ;  /* 0x031000001829efae */ /* 0x0003e2000c901d50 */
[----:B------:R-:W-:-:S04]  /*71e0*/  @!P6 LEA.HI R39, R39, R16, RZ, 0x3 ;  /* 0x000000102727e211 */ /* 0x000fc800078f18ff */
[----:B------:R-:W-:Y:S02]  /*71f0*/  @!P6 LOP3.LUT R39, R39, 0xfffffff8, RZ, 0xc0, !PT ;  /* 0xfffffff82727e812 */ /* 0x000fe400078ec0ff */
[----:B--2---:R-:W-:Y:S02]  /*7200*/  P2R R7, PR, RZ, 0x10 ;  /* 0x00000010ff077803 */ /* 0x004fe40000000000 */
[----:B------:R-:W-:Y:S01]  /*7210*/  ISETP.GE.AND P4, PT, R64, c[0x0][0x1d4], PT ;  /* 0x0000750040007a0c */ /* 0x000fe20003f86270 */
[----:B------:R-:W-:Y:S01]  /*7220*/  @!P6 IMAD.WIDE R36, R39, 0x2, R22 ;  /* 0x000000022724e825 */ /* 0x000fe200078e0216 */
[----:B------:R-:W-:-:S03]  /*7230*/  LEA.HI R23, R13, R74, RZ, 0x4 ;  /* 0x0000004a0d177211 */ /* 0x000fc600078f20ff */
[----:B---3--:R-:W-:Y:S01]  /*7240*/  @P2 IMAD.SHL.U32 R29, R34, 0x2, RZ ;  /* 0x00000002221d2824 */ /* 0x008fe200078e00ff */
[----:B------:R2:W-:Y:S01]  /*7250*/  @!P6 LDGSTS.E.BYPASS.LTC128B.128 [R41+0x7100], [R36.64], !P0 ;  /* 0x071000002429efae */ /* 0x0005e2000c101d50 */
[----:B------:R-:W-:Y:S01]  /*7260*/  ISETP.GE.AND P0, PT, R16, c[0x0][0x1d4], PT ;  /* 0x0000750010007a0c */ /* 0x000fe20003f06270 */
[----:B----4-:R-:W-:Y:S02]  /*7270*/  IMAD.MOV.U32 R5, RZ, RZ, 0x10 ;  /* 0x00000010ff057424 */ /* 0x010fe400078e00ff */
[----:B------:R-:W0:Y:S01]  /*7280*/  LDGDEPBAR ;  /* 0x00000000000079af */ /* 0x000e220000000000 */
[----:B------:R-:W-:Y:S01]  /*7290*/  IMAD.WIDE.U32 R26, R123, c[0x0][0x208], R64 ;  /* 0x000082007b1a7a25 */ /* 0x000fe200078e0040 */
[----:B------:R-:W-:Y:S02]  /*72a0*/  LOP3.LUT R3, R23, 0xfffffff0, RZ, 0xc0, !PT ;  /* 0xfffffff017037812 */ /* 0x000fe400078ec0ff */
[----:B------:R2:W-:Y:S01]  /*72b0*/  @P2 LDGSTS.E.BYPASS.LTC128B.128 [R29+0x8100], [R30.64], !P4 ;  /* 0x081000001e1d2fae */ /* 0x0005e2000e101d50 */
[----:B------:R-:W-:Y:S01]  /*72c0*/  @P4 LOP3.LUT R214, R214, 0x40000, RZ, 0xfc, !PT ;  /* 0x00040000d6d64812 */ /* 0x000fe200078efcff */
[----:B-1----:R-:W-:Y:S01]  /*72d0*/  @P3 IMAD.SHL.U32 R25, R34, 0x2, RZ ;  /* 0x0000000222193824 */ /* 0x002fe200078e00ff */
[----:B------:R-:W-:Y:S01]  /*72e0*/  SHF.R.S32.HI R24, RZ, 0x4, R23 ;  /* 0x00000004ff187819 */ /* 0x000fe20000011417 */
[----:B------:R-:W-:Y:S01]  /*72f0*/  IMAD.IADD R3, R74, 0x1, -R3 ;  /* 0x000000014a037824 */ /* 0x000fe200078e0a03 */
[----:B------:R-:W-:Y:S01]  /*7300*/  LOP3.LUT R214, R214, 0xfffdffff, RZ, 0xc0, !PT ;  /* 0xfffdffffd6d67812 */ /* 0x000fe200078ec0ff */
[----:B------:R2:W-:Y:S03]  /*7310*/  @P2 LDGSTS.E.BYPASS.LTC128B.128 [R29+0xb100], [R30.64+0x80], !P0 ;  /* 0x0b1000801e1d2fae */ /* 0x0005e6000c101d50 */
[----:B------:R-:W-:Y:S01]  /*7320*/  SHF.R.S32.HI R16, RZ, 0x1f, R3 ;  /* 0x0000001fff107819 */ /* 0x000fe20000011403 */
[----:B------:R1:W-:Y:S01]  /*7330*/  @P3 LDGSTS.E.BYPASS.LTC128B.128 [R25+0x9100], [R20.64], !P4 ;  /* 0x0910000014193fae */ /* 0x0003e2000e101d50 */
[----:B------:R-:W-:-:S02]  /*7340*/  @P0 LOP3.LUT R214, R214, 0x20000, RZ, 0xfc, !PT ;  /* 0x00020000d6d60812 */ /* 0x000fc400078efcff */
[----:B------:R-:W-:Y:S01]  /*7350*/  LEA.HI R16, R16, R3, RZ, 0x3 ;  /* 0x0000000310107211 */ /* 0x000fe200078f18ff */
[----:B------:R1:W-:Y:S03]  /*7360*/  @P3 LDGSTS.E.BYPASS.LTC128B.128 [R25+0xc100], [R20.64+0x80], !P0 ;  /* 0x0c10008014193fae */ /* 0x0003e6000c101d50 */
[----:B------:R-:W-:-:S05]  /*7370*/  LOP3.LUT R22, R16, 0xfffffff8, RZ, 0xc0, !PT ;  /* 0xfffffff810167812 */ /* 0x000fca00078ec0ff */
[----:B------:R-:W-:Y:S02]  /*7380*/  IMAD.IADD R22, R3, 0x1, -R22 ;  /* 0x0000000103167824 */ /* 0x000fe400078e0a16 */
[----:B------:R-:W-:-:S03]  /*7390*/  IMAD.MOV.U32 R3, RZ, RZ, 0x20 ;  /* 0x00000020ff037424 */ /* 0x000fc600078e00ff */
[C---:B------:R-:W-:Y:S01]  /*73a0*/  R2P PR, R22.reuse, 0x6 ;  /* 0x0000000616007804 */ /* 0x040fe20000000000 */
[----:B------:R-:W-:Y:S01]  /*73b0*/  IMAD.SHL.U32 R22, R22, 0x40, RZ ;  /* 0x0000004016167824 */ /* 0x000fe200078e00ff */
[----:B------:R-:W-:-:S03]  /*73c0*/  ISETP.NE.AND P3, PT, R17, RZ, PT ;  /* 0x000000ff1100720c */ /* 0x000fc60003f65270 */
[----:B------:R-:W-:Y:S02]  /*73d0*/  SEL R5, R5, 0xfffffff0, !P1 ;  /* 0xfffffff005057807 */ /* 0x000fe40004800000 */
[----:B------:R-:W-:Y:S02]  /*73e0*/  ISETP.GE.AND P1, PT, R32, 0x41, PT ;  /* 0x000000412000780c */ /* 0x000fe40003f26270 */
[----:B------:R-:W-:Y:S02]  /*73f0*/  LOP3.LUT R22, R22, 0x1c0, RZ, 0xc0, !PT ;  /* 0x000001c016167812 */ /* 0x000fe400078ec0ff */
[----:B------:R-:W-:Y:S01]  /*7400*/  SEL R3, R3, 0xffffffe0, !P2 ;  /* 0xffffffe003037807 */ /* 0x000fe20005000000 */
[----:B-1----:R-:W-:Y:S02]  /*7410*/  IMAD.IADD R25, R27, 0x1, R0 ;  /* 0x000000011b197824 */ /* 0x002fe400078e0200 */
[----:B------:R-:W-:-:S06]  /*7420*/  IMAD R20, R210, c[0x0][0x210], RZ ;  /* 0x00008400d2147a24 */ /* 0x000fcc00078e02ff */
[----:B------:R-:W-:Y:S02]  /*7430*/  @P1 IMAD.SHL.U32 R17, R34, 0x2, RZ ;  /* 0x0000000222111824 */ /* 0x000fe400078e00ff */
[----:B------:R-:W-:-:S03]  /*7440*/  IMAD R20, R211, c[0x0][0x214], R20 ;  /* 0x00008500d3147a24 */ /* 0x000fc600078e0214 */
[----:B------:R2:W-:Y:S01]  /*7450*/  @P1 LDGSTS.E.BYPASS.LTC128B.128 [R17+0xa100], [R18.64], !P4 ;  /* 0x0a10000012111fae */ /* 0x0005e2000e101d50 */
[----:B------:R-:W-:Y:S02]  /*7460*/  ISETP.NE.AND P4, PT, R7, RZ, PT ;  /* 0x000000ff0700720c */ /* 0x000fe40003f85270 */
[----:B------:R-:W-:Y:S01]  /*7470*/  LEA.HI R7, R23, R24, RZ, 0x1 ;  /* 0x0000001817077211 */ /* 0x000fe200078f08ff */
[----:B------:R2:W-:Y:S01]  /*7480*/  @P1 LDGSTS.E.BYPASS.LTC128B.128 [R17+0xd100], [R18.64+0x80], !P0 ;  /* 0x0d10008012111fae */ /* 0x0005e2000c101d50 */
[----:B------:R-:W-:Y:S02]  /*7490*/  ISETP.LT.AND P0, PT, RZ, c[0x0][0x27c], PT ;  /* 0x00009f00ff007a0c */ /* 0x000fe40003f01270 */
[----:B------:R-:W-:Y:S01]  /*74a0*/  LOP3.LUT R7, R7, 0xfffffffe, RZ, 0xc0, !PT ;  /* 0xfffffffe07077812 */ /* 0x000fe200078ec0ff */
[----:B------:R-:W0:Y:S04]  /*74b0*/  LDGDEPBAR ;  /* 0x00000000000079af */ /* 0x000e280000000000 */
[----:B------:R-:W-:-:S02]  /*74c0*/  IMAD.IADD R0, R24, 0x1, -R7 ;  /* 0x0000000118007824 */ /* 0x000fc400078e0a07 */
[----:B------:R-:W-:Y:S02]  /*74d0*/  IMAD.MOV.U32 R24, RZ, RZ, R26 ;  /* 0x000000ffff187224 */ /* 0x000fe400078e001a */
[----:B------:R-:W-:Y:S02]  /*74e0*/  IMAD.SHL.U32 R7, R0, 0x8, RZ ;  /* 0x0000000800077824 */ /* 0x000fe400078e00ff */
[----:B------:R-:W-:-:S03]  /*74f0*/  IMAD.WIDE.U32 R24, R211, c[0x0][0x210], R24 ;  /* 0x00008400d3187a25 */ /* 0x000fc600078e0018 */
[----:B------:R-:W-:Y:S01]  /*7500*/  LOP3.LUT R7, R22, 0x8, R7, 0xf8, !PT ;  /* 0x0000000816077812 */ /* 0x000fe200078ef807 */
[----:B------:R-:W-:Y:S01]  /*7510*/  IMAD.IADD R25, R20, 0x1, R25 ;  /* 0x0000000114197824 */ /* 0x000fe200078e0219 */
[----:B------:R-:W-:-:S03]  /*7520*/  SHF.R.U32.HI R22, RZ, 0x3, R22 ;  /* 0x00000003ff167819 */ /* 0x000fc60000011616 */
[----:B------:R-:W-:Y:S01]  /*7530*/  IMAD.WIDE.U32 R226, R226, c[0x0][0x218], R24 ;  /* 0x00008600e2e27a25 */ /* 0x000fe200078e0018 */
[----:B------:R-:W-:-:S03]  /*7540*/  LOP3.LUT R2, R7, R22, RZ, 0x3c, !PT ;  /* 0x0000001607027212 */ /* 0x000fc600078e3cff */
[----:B------:R-:W-:Y:S02]  /*7550*/  IMAD.SHL.U32 R7, R16, 0x40, RZ ;  /* 0x0000004010077824 */ /* 0x000fe400078e00ff */
[----:B------:R-:W-:-:S03]  /*7560*/  IMAD.IADD R229, R227, 0x1, R229 ;  /* 0x00000001e3e57824 */ /* 0x000fc600078e02e5 */
[----:B------:R-:W-:Y:S01]  /*7570*/  LOP3.LUT R2, R2, 0xfffffe00, R7, 0xf8, !PT ;  /* 0xfffffe0002027812 */ /* 0x000fe200078ef807 */
[----:B------:R-:W-:Y:S05]  /*7580*/  @P0 BRA `(.L_x_346) ;  /* 0x0000002000000947 */ /* 0x000fea0003800000 */
[----:B--2---:R-:W-:-:S04]  /*7590*/  DEPBAR.LE SB0, 0x1 ;  /* 0x000080400000791a */ /* 0x004fc80000000000 */
[----:B------:R-:W-:Y:S05]  /*75a0*/  BRA `(.L_x_347) ;  /* 0x000048b000007947 */ /* 0x000fea0003800000 */
.L_x_346:
[----:B--2---:R-:W-:Y:S01]  /*75b0*/  ULDC.U8 UR4, c[0x0][0x298] ;  /* 0x0000a60000047ab9 */ /* 0x004fe20000000000 */
[----:B------:R-:W-:Y:S01]  /*75c0*/  SHF.R.S32.HI R16, RZ, 0x1f, R75 ;  /* 0x0000001fff107819 */ /* 0x000fe2000001144b */
[----:B------:R-:W-:Y:S01]  /*75d0*/  IMAD.WIDE.U32 R24, R75, c[0x0][0x280], RZ ;  /* 0x0000a0004b187a25 */ /* 0x000fe200078e00ff */
[----:B------:R-:W-:Y:S01]  /*75e0*/  ISETP.NE.AND P0, PT, RZ, UR4, PT ;  /* 0x00000004ff007c0c */ /* 0x000fe2000bf05270 */
[----:B------:R-:W-:Y:S01]  /*75f0*/  BSSY B2, `(.L_x_347) ;  /* 0x0000486000027945 */ /* 0x000fe20003800000 */
[----:B------:R-:W-:Y:S01]  /*7600*/  LEA R7, R33, R6, 0x5 ;  /* 0x0000000621077211 */ /* 0x000fe200078e28ff */
[----:B------:R-:W-:Y:S01]  /*7610*/  IMAD R18, R16, c[0x0][0x280], RZ ;  /* 0x0000a00010127a24 */ /* 0x000fe200078e02ff */
[----:B------:R-:W-:Y:S01]  /*7620*/  SHF.L.U32 R6, R34, 0x1, RZ ;  /* 0x0000000122067819 */ /* 0x000fe200000006ff */
[----:B------:R-:W-:Y:S02]  /*7630*/  IMAD R16, R16, c[0x0][0x290], RZ ;  /* 0x0000a40010107a24 */ /* 0x000fe400078e02ff */
[----:B------:R-:W-:-:S02]  /*7640*/  IMAD R17, R75, c[0x0][0x284], R18 ;  /* 0x0000a1004b117a24 */ /* 0x000fc400078e0212 */
[C---:B------:R-:W-:Y:S02]  /*7650*/  IMAD R16, R75.reuse, c[0x0][0x294], R16 ;  /* 0x0000a5004b107a24 */ /* 0x040fe400078e0210 */
[----:B------:R-:W-:Y:S01]  /*7660*/  IMAD.WIDE.U32 R20, R75, c[0x0][0x290], RZ ;  /* 0x0000a4004b147a25 */ /* 0x000fe200078e00ff */
[----:B------:R-:W-:-:S04]  /*7670*/  IADD3 R17, R17, R25, RZ ;  /* 0x0000001911117210 */ /* 0x000fc80007ffe0ff */
[----:B------:R-:W-:Y:S01]  /*7680*/  IADD3 R23, R16, R21, RZ ;  /* 0x0000001510177210 */ /* 0x000fe20007ffe0ff */
[----:B------:R-:W-:Y:S05]  /*7690*/  @!P0 BRA `(.L_x_348) ;  /* 0x0000239000008947 */ /* 0x000fea0003800000 */
[----:B------:R-:W-:Y:S01]  /*76a0*/  ISETP.NE.AND P1, PT, R209, 0x1, PT ;  /* 0x00000001d100780c */ /* 0x000fe20003f25270 */
[----:B------:R-:W-:Y:S01]  /*76b0*/  IMAD.MOV.U32 R22, RZ, RZ, R20 ;  /* 0x000000ffff167224 */ /* 0x000fe200078e0014 */
[----:B------:R-:W-:Y:S01]  /*76c0*/  MOV R16, R24 ;  /* 0x0000001800107202 */ /* 0x000fe20000000f00 */
[----:B------:R-:W-:Y:S01]  /*76d0*/  BSSY B0, `(.L_x_349) ;  /* 0x000002d000007945 */ /* 0x000fe20003800000 */
[----:B------:R-:W-:Y:S01]  /*76e0*/  CS2R R52, SRZ ;  /* 0x0000000000347805 */ /* 0x000fe2000001ff00 */
[----:B------:R-:W-:Y:S01]  /*76f0*/  CS2R R78, SRZ ;  /* 0x00000000004e7805 */ /* 0x000fe2000001ff00 */
[----:B------:R-:W-:Y:S01]  /*7700*/  CS2R R60, SRZ ;  /* 0x00000000003c7805 */ /* 0x000fe2000001ff00 */
[----:B------:R-:W-:Y:S01]  /*7710*/  CS2R R76, SRZ ;  /* 0x00000000004c7805 */ /* 0x000fe2000001ff00 */
[----:B------:R-:W-:-:S05]  /*7720*/  CS2R R62, SRZ ;  /* 0x00000000003e7805 */ /* 0x000fca000001ff00 */
[----:B------:R-:W-:-:S05]  /*7730*/  @P1 IMAD.HI.U32 R9, R7, c[0x0][0x2c8], RZ ;  /* 0x0000b20007091a27 */ /* 0x000fca00078e00ff */
[----:B------:R-:W-:-:S04]  /*7740*/  @P1 SHF.R.U32.HI R7, RZ, c[0x0][0x2cc], R9 ;  /* 0x0000b300ff071a19 */ /* 0x000fc80000011609 */
[----:B------:R-:W-:Y:S01]  /*7750*/  SHF.R.S32.HI R9, RZ, 0x1f, R7 ;  /* 0x0000001fff097819 */ /* 0x000fe20000011407 */
[----:B------:R-:W-:-:S04]  /*7760*/  IMAD.WIDE.U32 R16, R7, c[0x0][0x280], R16 ;  /* 0x0000a00007107a25 */ /* 0x000fc800078e0010 */
[----:B------:R-:W-:Y:S01]  /*7770*/  IMAD R10, R9, c[0x0][0x280], RZ ;  /* 0x0000a000090a7a24 */ /* 0x000fe200078e02ff */
[----:B------:R-:W-:Y:S01]  /*7780*/  LEA R19, P0, R16, c[0x0][0x270], 0x1 ;  /* 0x00009c0010137a11 */ /* 0x000fe200078008ff */
[----:B------:R-:W-:-:S04]  /*7790*/  IMAD.WIDE.U32 R22, R7, c[0x0][0x290], R22 ;  /* 0x0000a40007167a25 */ /* 0x000fc800078e0016 */
[----:B------:R-:W-:-:S05]  /*77a0*/  IMAD R10, R7, c[0x0][0x284], R10 ;  /* 0x0000a100070a7a24 */ /* 0x000fca00078e020a */
[----:B------:R-:W-:Y:S01]  /*77b0*/  IADD3 R24, R17, R10, RZ ;  /* 0x0000000a11187210 */ /* 0x000fe20007ffe0ff */
[----:B------:R-:W-:Y:S02]  /*77c0*/  IMAD R10, R9, c[0x0][0x290], RZ ;  /* 0x0000a400090a7a24 */ /* 0x000fe400078e02ff */
[----:B------:R-:W-:Y:S01]  /*77d0*/  IMAD.SHL.U32 R17, R33, 0x4, RZ ;  /* 0x0000000421117824 */ /* 0x000fe200078e00ff */
[----:B------:R-:W-:Y:S01]  /*77e0*/  LEA.HI.X R24, R16, c[0x0][0x274], R24, 0x1, P0 ;  /* 0x00009d0010187a11 */ /* 0x000fe200000f0c18 */
[----:B------:R-:W-:Y:S01]  /*77f0*/  IMAD R10, R7, c[0x0][0x294], R10 ;  /* 0x0000a500070a7a24 */ /* 0x000fe200078e020a */
[----:B------:R-:W-:-:S04]  /*7800*/  LEA R16, P0, R22, c[0x0][0x288], 0x1 ;  /* 0x0000a20016107a11 */ /* 0x000fc800078008ff */
[----:B------:R-:W-:Y:S01]  /*7810*/  IADD3 R18, R23, R10, RZ ;  /* 0x0000000a17127210 */ /* 0x000fe20007ffe0ff */
[----:B------:R1:W2:Y:S03]  /*7820*/  SHFL.IDX PT, R20, R16, RZ, 0x181f ;  /* 0x00181fff10147589 */ /* 0x0002a600000e0000 */
[----:B------:R-:W-:Y:S01]  /*7830*/  LEA.HI.X R18, R22, c[0x0][0x28c], R18, 0x1, P0 ;  /* 0x0000a30016127a11 */ /* 0x000fe200000f0c12 */
[----:B------:R1:W3:Y:S04]  /*7840*/  SHFL.IDX PT, R23, R24, RZ, 0x181f ;  /* 0x00181fff18177589 */ /* 0x0002e800000e0000 */
[----:B------:R1:W4:Y:S04]  /*7850*/  SHFL.IDX PT, R22, R19, RZ, 0x181f ;  /* 0x00181fff13167589 */ /* 0x00032800000e0000 */
[----:B------:R1:W1:Y:S01]  /*7860*/  SHFL.IDX PT, R21, R18, RZ, 0x181f ;  /* 0x00181fff12157589 */ /* 0x00026200000e0000 */
[----:B------:R-:W-:Y:S05]  /*7870*/  @P4 BRA `(.L_x_350) ;  /* 0x0000012000004947 */ /* 0x000fea0003800000 */
[C---:B------:R-:W-:Y:S01]  /*7880*/  ISETP.GE.AND P0, PT, R17.reuse, c[0x0][0x27c], PT ;  /* 0x00009f0011007a0c */ /* 0x040fe20003f06270 */
[----:B------:R-:W-:Y:S01]  /*7890*/  CS2R R60, SRZ ;  /* 0x00000000003c7805 */ /* 0x000fe2000001ff00 */
[----:B------:R-:W-:Y:S01]  /*78a0*/  CS2R R62, SRZ ;  /* 0x00000000003e7805 */ /* 0x000fe2000001ff00 */
[----:B------:R-:W-:-:S10]  /*78b0*/  IADD3 R7, R17, 0x20, RZ ;  /* 0x0000002011077810 */ /* 0x000fd40007ffe0ff */
[----:B---34-:R-:W-:-:S04]  /*78c0*/  @!P0 IMAD.WIDE R28, R17, 0x2, R22 ;  /* 0x00000002111c8825 */ /* 0x018fc800078e0216 */
[----:B-12---:R-:W-:Y:S01]  /*78d0*/  @!P0 IMAD.WIDE R26, R17, 0x2, R20 ;  /* 0x00000002111a8825 */ /* 0x006fe200078e0214 */
[----:B------:R1:W5:Y:S04]  /*78e0*/  @!P0 LD.E.64 R60, [R28.64] ;  /* 0x000000101c3c8980 */ /* 0x000368000c101b00 */
[----:B------:R1:W5:Y:S01]  /*78f0*/  @!P0 LD.E.64 R62, [R26.64] ;  /* 0x000000101a3e8980 */ /* 0x000362000c101b00 */
[----:B------:R-:W-:Y:S01]  /*7900*/  ISETP.GE.AND P0, PT, R7, c[0x0][0x27c], PT ;  /* 0x00009f0007007a0c */ /* 0x000fe20003f06270 */
[----:B------:R-:W-:Y:S01]  /*7910*/  CS2R R78, SRZ ;  /* 0x00000000004e7805 */ /* 0x000fe2000001ff00 */
[----:B------:R-:W-:-:S11]  /*7920*/  CS2R R76, SRZ ;  /* 0x00000000004c7805 */ /* 0x000fd6000001ff00 */
[----:B------:R-:W-:-:S04]  /*7930*/  @!P0 SHF.R.S32.HI R10, RZ, 0x1f, R7 ;  /* 0x0000001fff0a8819 */ /* 0x000fc80000011407 */
[----:B------:R-:W-:-:S04]  /*7940*/  @!P0 LEA.HI R7, R10, R7, RZ, 0x2 ;  /* 0x000000070a078211 */ /* 0x000fc800078f10ff */
[----:B------:R-:W-:-:S05]  /*7950*/  @!P0 LOP3.LUT R7, R7, 0xfffffffc, RZ, 0xc0, !PT ;  /* 0xfffffffc07078812 */ /* 0x000fca00078ec0ff */
[----:B------:R-:W-:-:S04]  /*7960*/  @!P0 IMAD.WIDE R22, R7, 0x2, R22 ;  /* 0x0000000207168825 */ /* 0x000fc800078e0216 */
[----:B------:R-:W-:Y:S01]  /*7970*/  @!P0 IMAD.WIDE R20, R7, 0x2, R20 ;  /* 0x0000000207148825 */ /* 0x000fe200078e0214 */
[----:B------:R1:W5:Y:S04]  /*7980*/  @!P0 LD.E.64 R78, [R22.64] ;  /* 0x00000010164e8980 */ /* 0x000368000c101b00 */
[----:B------:R1:W5:Y:S02]  /*7990*/  @!P0 LD.E.64 R76, [R20.64] ;  /* 0x00000010144c8980 */ /* 0x000364000c101b00 */
.L_x_350:
[----:B------:R-:W-:Y:S05]  /*79a0*/  BSYNC B0 ;  /* 0x0000000000007941 */ /* 0x000fea0003800000 */
.L_x_349:
[----:B-----5:R-:W-:Y:S01]  /*79b0*/  IMAD.MOV.U32 R11, RZ, RZ, R78 ;  /* 0x000000ffff0b7224 */ /* 0x020fe200078e004e */
[----:B------:R-:W-:Y:S01]  /*79c0*/  MOV R9, R60 ;  /* 0x0000003c00097202 */ /* 0x000fe20000000f00 */
[----:B------:R-:W-:Y:S01]  /*79d0*/  IMAD.MOV.U32 R10, RZ, RZ, R79 ;  /* 0x000000ffff0a7224 */ /* 0x000fe200078e004f */
[----:B-1-3--:R1:W3:Y:S01]  /*79e0*/  SHFL.IDX PT, R23, R24, 0x1, 0x181f ;  /* 0x00381f0018177f89 */ /* 0x00a2e200000e0000 */
[----:B------:R-:W-:Y:S01]  /*79f0*/  IMAD.MOV.U32 R7, RZ, RZ, R61 ;  /* 0x000000ffff077224 */ /* 0x000fe200078e003d */
[----:B------:R-:W-:Y:S01]  /*7a00*/  BSSY B0, `(.L_x_351) ;  /* 0x0000022000007945 */ /* 0x000fe20003800000 */
[----:B------:R-:W-:Y:S01]  /*7a10*/  CS2R R64, SRZ ;  /* 0x0000000000407805 */ /* 0x000fe2000001ff00 */
[----:B------:R-:W-:Y:S01]  /*7a20*/  PRMT R54, R10, 0x5410, R11 ;  /* 0x000054100a367816 */ /* 0x000fe2000000000b */
[----:B------:R-:W-:Y:S01]  /*7a30*/  IMAD.MOV.U32 R11, RZ, RZ, R76 ;  /* 0x000000ffff0b7224 */ /* 0x000fe200078e004c */
[----:B------:R-:W-:Y:S01]  /*7a40*/  PRMT R56, R7, 0x5410, R9 ;  /* 0x0000541007387816 */ /* 0x000fe20000000009 */
[----:B------:R-:W-:Y:S01]  /*7a50*/  IMAD.MOV.U32 R9, RZ, RZ, R62 ;  /* 0x000000ffff097224 */ /* 0x000fe200078e003e */
[----:B------:R-:W-:Y:S01]  /*7a60*/  MOV R10, R77 ;  /* 0x0000004d000a7202 */ /* 0x000fe20000000f00 */
[----:B----4-:R1:W4:Y:S01]  /*7a70*/  SHFL.IDX PT, R22, R19, 0x1, 0x181f ;  /* 0x00381f0013167f89 */ /* 0x01032200000e0000 */
[----:B------:R-:W-:Y:S01]  /*7a80*/  MOV R7, R63 ;  /* 0x0000003f00077202 */ /* 0x000fe20000000f00 */
[----:B------:R-:W-:Y:S01]  /*7a90*/  CS2R R50, SRZ ;  /* 0x0000000000327805 */ /* 0x000fe2000001ff00 */
[----:B------:R-:W-:Y:S01]  /*7aa0*/  PRMT R49, R10, 0x5410, R11 ;  /* 0x000054100a317816 */ /* 0x000fe2000000000b */
[----:B------:R1:W2:Y:S01]  /*7ab0*/  SHFL.IDX PT, R21, R18, 0x1, 0x181f ;  /* 0x00381f0012157f89 */ /* 0x0002a200000e0000 */
[----:B------:R-:W-:Y:S01]  /*7ac0*/  PRMT R55, R7, 0x5410, R9 ;  /* 0x0000541007377816 */ /* 0x000fe20000000009 */
[----:B------:R-:W-:-:S02]  /*7ad0*/  CS2R R58, SRZ ;  /* 0x00000000003a7805 */ /* 0x000fc4000001ff00 */
[----:B--2---:R1:W2:Y:S01]  /*7ae0*/  SHFL.IDX PT, R20, R16, 0x1, 0x181f ;  /* 0x00381f0010147f89 */ /* 0x0042a200000e0000 */
[----:B------:R-:W-:Y:S05]  /*7af0*/  @P3 BRA `(.L_x_352) ;  /* 0x0000012000003947 */ /* 0x000fea0003800000 */
[C---:B------:R-:W-:Y:S01]  /*7b00*/  ISETP.GE.AND P0, PT, R17.reuse, c[0x0][0x27c], PT ;  /* 0x00009f0011007a0c */ /* 0x040fe20003f06270 */
[----:B------:R-:W-:Y:S01]  /*7b10*/  CS2R R64, SRZ ;  /* 0x0000000000407805 */ /* 0x000fe2000001ff00 */
[----:B------:R-:W-:Y:S01]  /*7b20*/  CS2R R58, SRZ ;  /* 0x00000000003a7805 */ /* 0x000fe2000001ff00 */
[----:B------:R-:W-:-:S10]  /*7b30*/  IADD3 R10, R17, 0x20, RZ ;  /* 0x00000020110a7810 */ /* 0x000fd40007ffe0ff */
[----:B---34-:R-:W-:-:S04]  /*7b40*/  @!P0 IMAD.WIDE R28, R17, 0x2, R22 ;  /* 0x00000002111c8825 */ /* 0x018fc800078e0216 */
[----:B--2---:R-:W-:Y:S01]  /*7b50*/  @!P0 IMAD.WIDE R26, R17, 0x2, R20 ;  /* 0x00000002111a8825 */ /* 0x004fe200078e0214 */
        /* <DEDUP_REMOVED lines=12> */
.L_x_352:
[----:B------:R-:W-:Y:S05]  /*7c20*/  BSYNC B0 ;  /* 0x0000000000007941 */ /* 0x000fea0003800000 */
.L_x_351:
[----:B-----5:R-:W-:Y:S01]  /*7c30*/  IMAD.MOV.U32 R11, RZ, RZ, R52 ;  /* 0x000000ffff0b7224 */ /* 0x020fe200078e0034 */
[----:B------:R-:W-:Y:S01]  /*7c40*/  MOV R9, R64 ;  /* 0x0000004000097202 */ /* 0x000fe20000000f00 */
[----:B------:R-:W-:Y:S01]  /*7c50*/  IMAD.MOV.U32 R10, RZ, RZ, R53 ;  /* 0x000000ffff0a7224 */ /* 0x000fe200078e0035 */
[----:B--2---:R2:W1:Y:S01]  /*7c60*/  SHFL.IDX PT, R27, R24, 0x2, 0x181f ;  /* 0x00581f00181b7f89 */ /* 0x00446200000e0000 */
        /* <DEDUP_REMOVED lines=8> */
[----:B------:R2:W4:Y:S01]  /*7cf0*/  SHFL.IDX PT, R26, R19, 0x2, 0x181f ;  /* 0x00581f00131a7f89 */ /* 0x00052200000e0000 */
[----:B------:R-:W-:Y:S01]  /*7d00*/  MOV R7, R59 ;  /* 0x0000003b00077202 */ /* 0x000fe20000000f00 */
[----:B------:R-:W-:Y:S01]  /*7d10*/  CS2R R40, SRZ ;  /* 0x0000000000287805 */ /* 0x000fe2000001ff00 */
[----:B------:R-:W-:Y:S01]  /*7d20*/  PRMT R37, R10, 0x5410, R11 ;  /* 0x000054100a257816 */ /* 0x000fe2000000000b */
[----:B---3--:R2:W3:Y:S01]  /*7d30*/  SHFL.IDX PT, R23, R18, 0x2, 0x181f ;  /* 0x00581f0012177f89 */ /* 0x0084e200000e0000 */
[----:B------:R-:W-:Y:S01]  /*7d40*/  PRMT R43, R7, 0x5410, R9 ;  /* 0x00005410072b7816 */ /* 0x000fe20000000009 */
[----:B------:R-:W-:Y:S01]  /*7d50*/  CS2R R46, SRZ ;  /* 0x00000000002e7805 */ /* 0x000fe2000001ff00 */
[----:B------:R-:W-:Y:S01]  /*7d60*/  CS2R R38, SRZ ;  /* 0x0000000000267805 */ /* 0x000fe2000001ff00 */
[----:B----4-:R2:W4:Y:S01]  /*7d70*/  SHFL.IDX PT, R22, R16, 0x2, 0x181f ;  /* 0x00581f0010167f89 */ /* 0x01052200000e0000 */
[----:B------:R-:W-:Y:S01]  /*7d80*/  CS2R R44, SRZ ;  /* 0x00000000002c7805 */ /* 0x000fe2000001ff00 */
[----:B------:R-:W-:Y:S05]  /*7d90*/  @P5 BRA `(.L_x_354) ;  /* 0x0000012000005947 */ /* 0x000fea0003800000 */
[C---:B------:R-:W-:Y:S01]  /*7da0*/  IADD3 R10, R17.reuse, 0x20, RZ ;  /* 0x00000020110a7810 */ /* 0x040fe20007ffe0ff */
[----:B------:R-:W-:Y:S01]  /*7db0*/  CS2R R46, SRZ ;  /* 0x00000000002e7805 */ /* 0x000fe2000001ff00 */
[----:B------:R-:W-:Y:S01]  /*7dc0*/  ISETP.GE.AND P1, PT, R17, c[0x0][0x27c], PT ;  /* 0x00009f0011007a0c */ /* 0x000fe20003f26270 */
[----:B------:R-:W-:Y:S01]  /*7dd0*/  CS2R R44, SRZ ;  /* 0x00000000002c7805 */ /* 0x000fe2000001ff00 */
[----:B------:R-:W-:Y:S01]  /*7de0*/  ISETP.GE.AND P0, PT, R10, c[0x0][0x27c], PT ;  /* 0x00009f000a007a0c */ /* 0x000fe20003f06270 */
[----:B------:R-:W-:Y:S01]  /*7df0*/  CS2R R40, SRZ ;  /* 0x0000000000287805 */ /* 0x000fe2000001ff00 */
[----:B------:R-:W-:-:S11]  /*7e00*/  CS2R R38, SRZ ;  /* 0x0000000000267805 */ /* 0x000fd6000001ff00 */
[----:B------:R-:W-:-:S04]  /*7e10*/  @!P0 SHF.R.S32.HI R7, RZ, 0x1f, R10 ;  /* 0x0000001fff078819 */ /* 0x000fc8000001140a */
[----:B------:R-:W-:Y:S01]  /*7e20*/  @!P0 LEA.HI R7, R7, R10, RZ, 0x2 ;  /* 0x0000000a07078211 */ /* 0x000fe200078f10ff */
[----:B-1----:R-:W-:-:S03]  /*7e30*/  @!P1 IMAD.WIDE R10, R17, 0x2, R26 ;  /* 0x00000002110a9825 */ /* 0x002fc600078e021a */
[----:B------:R-:W-:Y:S02]  /*7e40*/  @!P0 LOP3.LUT R7, R7, 0xfffffffc, RZ, 0xc0, !PT ;  /* 0xfffffffc07078812 */ /* 0x000fe400078ec0ff */
[----:B------:R1:W5:Y:S03]  /*7e50*/  @!P1 LD.E.64 R46, [R10.64] ;  /* 0x000000100a2e9980 */ /* 0x000366000c101b00 */
[----:B---34-:R-:W-:-:S04]  /*7e60*/  @!P0 IMAD.WIDE R28, R7, 0x2, R22 ;  /* 0x00000002071c8825 */ /* 0x018fc800078e0216 */
[----:B------:R-:W-:Y:S01]  /*7e70*/  @!P0 IMAD.WIDE R26, R7, 0x2, R26 ;  /* 0x00000002071a8825 */ /* 0x000fe200078e021a */
[----:B------:R1:W5:Y:S03]  /*7e80*/  @!P0 LD.E.64 R38, [R28.64] ;  /* 0x000000101c268980 */ /* 0x000366000c101b00 */
[----:B------:R-:W-:Y:S01]  /*7e90*/  @!P1 IMAD.WIDE R22, R17, 0x2, R22 ;  /* 0x0000000211169825 */ /* 0x000fe200078e0216 */
[----:B------:R1:W5:Y:S04]  /*7ea0*/  @!P0 LD.E.64 R40, [R26.64] ;  /* 0x000000101a288980 */ /* 0x000368000c101b00 */
[----:B------:R1:W5:Y:S02]  /*7eb0*/  @!P1 LD.E.64 R44, [R22.64] ;  /* 0x00000010162c9980 */ /* 0x000364000c101b00 */
.L_x_354:
[----:B------:R-:W-:Y:S05]  /*7ec0*/  BSYNC B0 ;  /* 0x0000000000007941 */ /* 0x000fea0003800000 */
.L_x_353:
[----:B-1---5:R-:W-:Y:S01]  /*7ed0*/  IMAD.MOV.U32 R11, RZ, RZ, R40 ;  /* 0x000000ffff0b7224 */ /* 0x022fe200078e0028 */
[----:B------:R-:W-:Y:S01]  /*7ee0*/  MOV R9, R46 ;  /* 0x0000002e00097202 */ /* 0x000fe20000000f00 */
[----:B------:R-:W-:Y:S01]  /*7ef0*/  IMAD.MOV.U32 R10, RZ, RZ, R41 ;  /* 0x000000ffff0a7224 */ /* 0x000fe200078e0029 */
[----:B------:R1:W2:Y:S01]  /*7f00*/  SHFL.IDX PT, R67, R24, 0x3, 0x181f ;  /* 0x00781f0018437f89 */ /* 0x0002a200000e0000 */
        /* <DEDUP_REMOVED lines=8> */
[----:B------:R-:W4:Y:S01]  /*7f90*/  SHFL.IDX PT, R66, R19, 0x3, 0x181f ;  /* 0x00781f0013427f89 */ /* 0x000f2200000e0000 */
[----:B------:R-:W-:Y:S01]  /*7fa0*/  MOV R7, R45 ;  /* 0x0000002d00077202 */ /* 0x000fe20000000f00 */
[----:B------:R-:W-:-:S02]  /*7fb0*/  CS2R R28, SRZ ;  /* 0x00000000001c7805 */ /* 0x000fc4000001ff00 */
[----:B---3--:R3:W2:Y:S01]  /*7fc0*/  SHFL.IDX PT, R23, R18, 0x3, 0x181f ;  /* 0x00781f0012177f89 */ /* 0x0086a200000e0000 */
[----:B------:R-:W-:-:S03]  /*7fd0*/  PRMT R27, R7, 0x5410, R9 ;  /* 0x00005410071b7816 */ /* 0x000fc60000000009 */
[----:B----4-:R4:W2:Y:S02]  /*7fe0*/  SHFL.IDX PT, R22, R16, 0x3, 0x181f ;  /* 0x00781f0010167f89 */ /* 0x0108a400000e0000 */
[----:B-12---:R-:W-:Y:S01]  /*7ff0*/  PRMT R24, R10, 0x5410, R11 ;  /* 0x000054100a187816 */ /* 0x006fe2000000000b */
[----:B---3--:R-:W-:Y:S01]  /*8000*/  CS2R R18, SRZ ;  /* 0x0000000000127805 */ /* 0x008fe2000001ff00 */
        /* <DEDUP_REMOVED lines=10> */
[----:B------:R-:W-:-:S03]  /*80b0*/  @!P1 IMAD.WIDE R10, R17, 0x2, R66 ;  /* 0x00000002110a9825 */ /* 0x000fc600078e0242 */
[----:B------:R-:W-:Y:S02]  /*80c0*/  @!P0 LOP3.LUT R7, R7, 0xfffffffc, RZ, 0xc0, !PT ;  /* 0xfffffffc07078812 */ /* 0x000fe400078ec0ff */
[----:B------:R1:W5:Y:S03]  /*80d0*/  @!P1 LD.E.64 R30, [R10.64] ;  /* 0x000000100a1e9980 */ /* 0x000366000c101b00 */
[----:B------:R-:W-:-:S04]  /*80e0*/  @!P0 IMAD.WIDE R68, R7, 0x2, R22 ;  /* 0x0000000207448825 */ /* 0x000fc800078e0216 */
[----:B------:R-:W-:Y:S01]  /*80f0*/  @!P0 IMAD.WIDE R66, R7, 0x2, R66 ;  /* 0x0000000207428825 */ /* 0x000fe200078e0242 */
[----:B------:R1:W5:Y:S03]  /*8100*/  @!P0 LD.E.64 R18, [R68.64] ;  /* 0x0000001044128980 */ /* 0x000366000c101b00 */
[----:B------:R-:W-:Y:S01]  /*8110*/  @!P1 IMAD.WIDE R22, R17, 0x2, R22 ;  /* 0x0000000211169825 */ /* 0x000fe200078e0216 */
[----:B------:R1:W5:Y:S04]  /*8120*/  @!P0 LD.E.64 R20, [R66.64] ;  /* 0x0000001042148980 */ /* 0x000368000c101b00 */
[----:B------:R1:W5:Y:S02]  /*8130*/  @!P1 LD.E.64 R28, [R22.64] ;  /* 0x00000010161c9980 */ /* 0x000364000c101b00 */
.L_x_356:
[----:B------:R-:W-:Y:S05]  /*8140*/  BSYNC B0 ;  /* 0x0000000000007941 */ /* 0x000fea0003800000 */
.L_x_355:
[----:B------:R-:W-:Y:S01]  /*8150*/  IADD3 R25, -R117, R8, RZ ;  /* 0x0000000875197210 */ /* 0x000fe20007ffe1ff */
[----:B-----5:R-:W-:Y:S01]  /*8160*/  IMAD.MOV.U32 R7, RZ, RZ, R20 ;  /* 0x000000ffff077224 */ /* 0x020fe200078e0014 */
[----:B------:R-:W-:-:S04]  /*8170*/  DEPBAR.LE SB0, 0x1 ;  /* 0x000080400000791a */ /* 0x000fc80000000000 */
[----:B------:R-:W-:Y:S01]  /*8180*/  IMNMX R25, R25, 0x80, PT ;  /* 0x0000008019197817 */ /* 0x000fe20003800200 */
[----:B-1----:R-:W-:Y:S01]  /*8190*/  IMAD.MOV.U32 R10, RZ, RZ, R21 ;  /* 0x000000ffff0a7224 */ /* 0x002fe200078e0015 */
[----:B------:R-:W-:Y:S01]  /*81a0*/  MOV R8, R29 ;  /* 0x0000001d00087202 */ /* 0x000fe20000000f00 */
[----:B------:R-:W-:Y:S01]  /*81b0*/  IMAD.MOV.U32 R9, RZ, RZ, R30 ;  /* 0x000000ffff097224 */ /* 0x000fe200078e001e */
[----:B------:R-:W-:Y:S01]  /*81c0*/  BAR.SYNC.DEFER_BLOCKING 0x0 ;  /* 0x0000000000007b1d */ /* 0x000fe20000010000 */
[----:B------:R-:W-:Y:S02]  /*81d0*/  ISETP.GE.AND P0, PT, R4, R25, PT ;  /* 0x000000190400720c */ /* 0x000fe40003f06270 */
[----:B----4-:R-:W-:Y:S01]  /*81e0*/  PRMT R16, R10, 0x5410, R7 ;  /* 0x000054100a107816 */ /* 0x010fe20000000007 */
[----:B------:R-:W-:Y:S02]  /*81f0*/  IMAD.MOV.U32 R7, RZ, RZ, R31 ;  /* 0x000000ffff077224 */ /* 0x000fe400078e001f */
[----:B------:R-:W-:Y:S01]  /*8200*/  IMAD.MOV.U32 R10, RZ, RZ, R18 ;  /* 0x000000ffff0a7224 */ /* 0x000fe200078e0012 */
[----:B------:R-:W-:Y:S02]  /*8210*/  BSSY B1, `(.L_x_357) ;  /* 0x0000062000017945 */ /* 0x000fe40003800000 */
[----:B------:R-:W-:Y:S01]  /*8220*/  PRMT R23, R7, 0x5410, R9 ;  /* 0x0000541007177816 */ /* 0x000fe20000000009 */
[----:B------:R-:W-:Y:S01]  /*8230*/  IMAD.MOV.U32 R9, RZ, RZ, R28 ;  /* 0x000000ffff097224 */ /* 0x000fe200078e001c */
[----:B------:R-:W-:-:S04]  /*8240*/  MOV R7, R19 ;  /* 0x0000001300077202 */ /* 0x000fc80000000f00 */
[----:B------:R-:W-:Y:S02]  /*8250*/  PRMT R7, R7, 0x5410, R10 ;  /* 0x0000541007077816 */ /* 0x000fe4000000000a */
[----:B------:R-:W-:Y:S01]  /*8260*/  PRMT R22, R8, 0x5410, R9 ;  /* 0x0000541008167816 */ /* 0x000fe20000000009 */
[----:B------:R-:W-:Y:S05]  /*8270*/  @P0 BRA `(.L_x_358) ;  /* 0x000005b000000947 */ /* 0x000fea0003800000 */
[----:B------:R-:W-:Y:S01]  /*8280*/  ISETP.GE.AND P0, PT, R17, c[0x0][0x27c], PT ;  /* 0x00009f0011007a0c */ /* 0x000fe20003f06270 */
[----:B------:R-:W-:-:S12]  /*8290*/  BSSY B0, `(.L_x_359) ;  /* 0x000002c000007945 */ /* 0x000fd80003800000 */
[----:B------:R-:W-:Y:S05]  /*82a0*/  @P0 BRA `(.L_x_360) ;  /* 0x000002a000000947 */ /* 0x000fea0003800000 */
[----:B------:R-:W1:Y:S01]  /*82b0*/  LDS.128 R8, [R6+0x100] ;  /* 0x0001000006087984 */ /* 0x000e620000000c00 */
[--C-:B------:R-:W-:Y:S01]  /*82c0*/  SHF.R.U64 R57, R60, 0x10, R61.reuse ;  /* 0x000000103c397819 */ /* 0x100fe2000000123d */
[--C-:B------:R-:W-:Y:S01]  /*82d0*/  HADD2.F32 R69, -RZ, R55.reuse.H1_H1 ;  /* 0x30000037ff457230 */ /* 0x100fe20000004100 */
[----:B------:R-:W-:Y:S01]  /*82e0*/  SHF.R.U32.HI R60, RZ, 0x10, R61 ;  /* 0x00000010ff3c7819 */ /* 0x000fe2000001163d */
[----:B------:R-:W-:Y:S01]  /*82f0*/  HADD2.F32 R71, -RZ, R56.H1_H1 ;  /* 0x30000038ff477230 */ /* 0x000fe20000004100 */
[--C-:B------:R-:W-:Y:S01]  /*8300*/  SHF.R.U64 R61, R62, 0x10, R63.reuse ;  /* 0x000000103e3d7819 */ /* 0x100fe2000000123f */
[----:B------:R-:W-:Y:S01]  /*8310*/  HADD2.F32 R55, -RZ, R55.H0_H0 ;  /* 0x20000037ff377230 */ /* 0x000fe20000004100 */
[----:B------:R-:W-:Y:S01]  /*8320*/  SHF.R.U32.HI R62, RZ, 0x10, R63 ;  /* 0x00000010ff3e7819 */ /* 0x000fe2000001163f */
[----:B------:R-:W-:Y:S02]  /*8330*/  HADD2.F32 R70, -RZ, R60.H0_H0 ;  /* 0x2000003cff467230 */ /* 0x000fe40000004100 */
[----:B------:R-:W-:-:S02]  /*8340*/  HADD2.F32 R61, -RZ, R61.H0_H0 ;  /* 0x2000003dff3d7230 */ /* 0x000fc40000004100 */
[----:B------:R-:W-:Y:S02]  /*8350*/  HADD2.F32 R62, -RZ, R62.H0_H0 ;  /* 0x2000003eff3e7230 */ /* 0x000fe40000004100 */
[----:B------:R-:W-:Y:S02]  /*8360*/  HADD2.F32 R57, -RZ, R57.H0_H0 ;  /* 0x20000039ff397230 */ /* 0x000fe40000004100 */
[--C-:B-1----:R-:W-:Y:S02]  /*8370*/  HADD2.F32 R63, -RZ, R11.reuse.H0_H0 ;  /* 0x2000000bff3f7230 */ /* 0x102fe40000004100 */
[----:B------:R-:W-:Y:S02]  /*8380*/  HADD2.F32 R11, -RZ, R11.H1_H1 ;  /* 0x3000000bff0b7230 */ /* 0x000fe40000004100 */
[--C-:B------:R-:W-:Y:S02]  /*8390*/  HADD2.F32 R67, -RZ, R8.reuse.H1_H1 ;  /* 0x30000008ff437230 */ /* 0x100fe40000004100 */
[----:B------:R-:W-:Y:S01]  /*83a0*/  HADD2.F32 R66, -RZ, R8.H0_H0 ;  /* 0x20000008ff427230 */ /* 0x000fe20000004100 */
[-C--:B------:R-:W-:Y:S01]  /*83b0*/  FMUL.FTZ R60, R11, R62.reuse ;  /* 0x0000003e0b3c7220 */ /* 0x080fe20000410000 */
[--C-:B------:R-:W-:Y:S01]  /*83c0*/  HADD2.F32 R8, -RZ, R10.reuse.H0_H0 ;  /* 0x2000000aff087230 */ /* 0x100fe20000004100 */
[----:B------:R-:W-:Y:S01]  /*83d0*/  FMUL.FTZ R62, R63, R62 ;  /* 0x0000003e3f3e7220 */ /* 0x000fe20000410000 */
[----:B------:R-:W-:Y:S01]  /*83e0*/  HADD2.F32 R10, -RZ, R10.H1_H1 ;  /* 0x3000000aff0a7230 */ /* 0x000fe20000004100 */
[-C--:B------:R-:W-:Y:S01]  /*83f0*/  FMUL.FTZ R72, R67, R69.reuse ;  /* 0x0000004543487220 */ /* 0x080fe20000410000 */
[--C-:B------:R-:W-:Y:S01]  /*8400*/  HADD2.F32 R68, -RZ, R9.reuse.H0_H0 ;  /* 0x20000009ff447230 */ /* 0x100fe20000004100 */
[-C--:B------:R-:W-:Y:S01]  /*8410*/  FFMA.FTZ R60, R63, R70.reuse, -R60 ;  /* 0x000000463f3c7223 */ /* 0x080fe2000001083c */
[----:B------:R-:W-:Y:S01]  /*8420*/  HADD2.F32 R9, -RZ, R9.H1_H1 ;  /* 0x30000009ff097230 */ /* 0x000fe20000004100 */
[----:B------:R-:W-:Y:S01]  /*8430*/  FMUL.FTZ R80, R66, R69 ;  /* 0x0000004542507220 */ /* 0x000fe20000410000 */
[----:B------:R-:W-:Y:S01]  /*8440*/  HADD2.F32 R63, -RZ, R56.H0_H0 ;  /* 0x20000038ff3f7230 */ /* 0x000fe20000004100 */
[----:B------:R-:W-:-:S02]  /*8450*/  FFMA.FTZ R11, R11, R70, R62 ;  /* 0x000000460b0b7223 */ /* 0x000fc4000001003e */
[----:B------:R-:W-:Y:S02]  /*8460*/  FFMA.FTZ R72, R66, R71, -R72 ;  /* 0x0000004742487223 */ /* 0x000fe40000010848 */
[-C--:B------:R-:W-:Y:S01]  /*8470*/  FMUL.FTZ R56, R10, R55.reuse ;  /* 0x000000370a387220 */ /* 0x080fe20000410000 */
[----:B------:R-:W-:Y:S01]  /*8480*/  F2FP.PACK_AB R11, R11, R60 ;  /* 0x0000003c0b0b723e */ /* 0x000fe200000000ff */
[----:B------:R-:W-:Y:S02]  /*8490*/  FMUL.FTZ R55, R8, R55 ;  /* 0x0000003708377220 */ /* 0x000fe40000410000 */
[-C--:B------:R-:W-:Y:S02]  /*84a0*/  FMUL.FTZ R62, R9, R61.reuse ;  /* 0x0000003d093e7220 */ /* 0x080fe40000410000 */
[----:B------:R-:W-:Y:S02]  /*84b0*/  FMUL.FTZ R66, R68, R61 ;  /* 0x0000003d44427220 */ /* 0x000fe40000410000 */
[----:B------:R-:W-:-:S02]  /*84c0*/  FFMA.FTZ R67, R67, R71, R80 ;  /* 0x0000004743437223 */ /* 0x000fc40000010050 */
[-C--:B------:R-:W-:Y:S02]  /*84d0*/  FFMA.FTZ R56, R8, R63.reuse, -R56 ;  /* 0x0000003f08387223 */ /* 0x080fe40000010838 */
[----:B------:R-:W-:Y:S01]  /*84e0*/  FFMA.FTZ R55, R10, R63, R55 ;  /* 0x0000003f0a377223 */ /* 0x000fe20000010037 */
[----:B------:R-:W-:Y:S01]  /*84f0*/  F2FP.PACK_AB R8, R67, R72 ;  /* 0x000000484308723e */ /* 0x000fe200000000ff */
[-C--:B------:R-:W-:Y:S02]  /*8500*/  FFMA.FTZ R62, R68, R57.reuse, -R62 ;  /* 0x00000039443e7223 */ /* 0x080fe4000001083e */
[----:B------:R-:W-:Y:S01]  /*8510*/  FFMA.FTZ R9, R9, R57, R66 ;  /* 0x0000003909097223 */ /* 0x000fe20000010042 */
[----:B------:R-:W-:-:S04]  /*8520*/  F2FP.PACK_AB R10, R55, R56 ;  /* 0x00000038370a723e */ /* 0x000fc800000000ff */
[----:B------:R-:W-:-:S05]  /*8530*/  F2FP.PACK_AB R9, R9, R62 ;  /* 0x0000003e0909723e */ /* 0x000fca00000000ff */
[----:B------:R1:W-:Y:S02]  /*8540*/  STS.128 [R6+0x100], R8 ;  /* 0x0001000806007388 */ /* 0x0003e40000000c00 */
.L_x_360:
[----:B------:R-:W-:Y:S05]  /*8550*/  BSYNC B0 ;  /* 0x0000000000007941 */ /* 0x000fea0003800000 */
.L_x_359:
[----:B-1----:R-:W-:-:S04]  /*8560*/  IADD3 R8, R17, 0x20, RZ ;  /* 0x0000002011087810 */ /* 0x002fc80007ffe0ff */
[----:B------:R-:W-:-:S13]  /*8570*/  ISETP.GE.AND P0, PT, R8, c[0x0][0x27c], PT ;  /* 0x00009f0008007a0c */ /* 0x000fda0003f06270 */
        /* <DEDUP_REMOVED lines=19> */
[-C--:B------:R-:W-:Y:S01]  /*86b0*/  FMUL.FTZ R68, R61, R63.reuse ;  /* 0x0000003f3d447220 */ /* 0x080fe20000410000 */
[--C-:B------:R-:W-:Y:S01]  /*86c0*/  HADD2.F32 R62, -RZ, R9.reuse.H0_H0 ;  /* 0x20000009ff3e7230 */ /* 0x100fe20000004100 */
[C---:B------:R-:W-:Y:S01]  /*86d0*/  FMUL.FTZ R76, R57.reuse, R76 ;  /* 0x0000004c394c7220 */ /* 0x040fe20000410000 */
[----:B------:R-:W-:Y:S01]  /*86e0*/  HADD2.F32 R10, -RZ, R10.H1_H1 ;  /* 0x3000000aff0a7230 */ /* 0x000fe20000004100 */
[----:B------:R-:W-:Y:S01]  /*86f0*/  FFMA.FTZ R66, R57, R78, -R66 ;  /* 0x0000004e39427223 */ /* 0x000fe20000010842 */
[----:B------:R-:W-:Y:S01]  /*8700*/  HADD2.F32 R9, -RZ, R9.H1_H1 ;  /* 0x30000009ff097230 */ /* 0x000fe20000004100 */
[C---:B------:R-:W-:Y:S01]  /*8710*/  FMUL.FTZ R70, R60.reuse, R63 ;  /* 0x0000003f3c467220 */ /* 0x040fe20000410000 */
[----:B------:R-:W-:Y:S01]  /*8720*/  HADD2.F32 R57, -RZ, R54.H0_H0 ;  /* 0x20000036ff397230 */ /* 0x000fe20000004100 */
[----:B------:R-:W-:-:S02]  /*8730*/  FFMA.FTZ R68, R60, R67, -R68 ;  /* 0x000000433c447223 */ /* 0x000fc40000010844 */
[-C--:B------:R-:W-:Y:S02]  /*8740*/  FMUL.FTZ R54, R10, R49.reuse ;  /* 0x000000310a367220 */ /* 0x080fe40000410000 */
[-C--:B------:R-:W-:Y:S02]  /*8750*/  FMUL.FTZ R60, R9, R56.reuse ;  /* 0x00000038093c7220 */ /* 0x080fe40000410000 */
[----:B------:R-:W-:Y:S02]  /*8760*/  FMUL.FTZ R49, R8, R49 ;  /* 0x0000003108317220 */ /* 0x000fe40000410000 */
[----:B------:R-:W-:Y:S02]  /*8770*/  FMUL.FTZ R56, R62, R56 ;  /* 0x000000383e387220 */ /* 0x000fe40000410000 */
[----:B------:R-:W-:Y:S02]  /*8780*/  FFMA.FTZ R11, R11, R78, R76 ;  /* 0x0000004e0b0b7223 */ /* 0x000fe4000001004c */
[----:B------:R-:W-:-:S02]  /*8790*/  FFMA.FTZ R61, R61, R67, R70 ;  /* 0x000000433d3d7223 */ /* 0x000fc40000010046 */
[-C--:B------:R-:W-:Y:S01]  /*87a0*/  FFMA.FTZ R54, R8, R57.reuse, -R54 ;  /* 0x0000003908367223 */ /* 0x080fe20000010836 */
[----:B------:R-:W-:Y:S01]  /*87b0*/  F2FP.PACK_AB R11, R11, R66 ;  /* 0x000000420b0b723e */ /* 0x000fe200000000ff */
[----:B------:R-:W-:Y:S01]  /*87c0*/  FFMA.FTZ R49, R10, R57, R49 ;  /* 0x000000390a317223 */ /* 0x000fe20000010031 */
[----:B------:R-:W-:Y:S01]  /*87d0*/  F2FP.PACK_AB R8, R61, R68 ;  /* 0x000000443d08723e */ /* 0x000fe200000000ff */
[-C--:B------:R-:W-:Y:S02]  /*87e0*/  FFMA.FTZ R60, R62, R55.reuse, -R60 ;  /* 0x000000373e3c7223 */ /* 0x080fe4000001083c */
[----:B------:R-:W-:Y:S01]  /*87f0*/  FFMA.FTZ R9, R9, R55, R56 ;  /* 0x0000003709097223 */ /* 0x000fe20000010038 */
[----:B------:R-:W-:-:S04]  /*8800*/  F2FP.PACK_AB R10, R49, R54 ;  /* 0x00000036310a723e */ /* 0x000fc800000000ff */
[----:B------:R-:W-:-:S05]  /*8810*/  F2FP.PACK_AB R9, R9, R60 ;  /* 0x0000003c0909723e */ /* 0x000fca00000000ff */
[----:B------:R1:W-:Y:S02]  /*8820*/  STS.128 [R6+0x4100], R8 ;  /* 0x0041000806007388 */ /* 0x0003e40000000c00 */
.L_x_358:
[----:B------:R-:W-:Y:S05]  /*8830*/  BSYNC B1 ;  /* 0x0000000000017941 */ /* 0x000fea0003800000 */
.L_x_357:
[----:B-1----:R-:W-:Y:S01]  /*8840*/  IADD3 R8, R4, 0x20, RZ ;  /* 0x0000002004087810 */ /* 0x002fe20007ffe0ff */
[----:B------:R-:W-:Y:S03]  /*8850*/  BSSY B1, `(.L_x_361) ;  /* 0x000005e000017945 */ /* 0x000fe60003800000 */
[----:B------:R-:W-:-:S13]  /*8860*/  ISETP.GE.AND P0, PT, R8, R25, PT ;  /* 0x000000190800720c */ /* 0x000fda0003f06270 */
        /* <DEDUP_REMOVED lines=15> */
[--C-:B-1----:R-:W-:Y:S02]  /*8960*/  HADD2.F32 R55, -RZ, R11.reuse.H0_H0 ;  /* 0x2000000bff377230 */ /* 0x102fe40000004100 */
[----:B------:R-:W-:Y:S02]  /*8970*/  HADD2.F32 R11, -RZ, R11.H1_H1 ;  /* 0x3000000bff0b7230 */ /* 0x000fe40000004100 */
[--C-:B------:R-:W-:Y:S02]  /*8980*/  HADD2.F32 R57, -RZ, R8.reuse.H1_H1 ;  /* 0x30000008ff397230 */ /* 0x100fe40000004100 */
[----:B------:R-:W-:Y:S01]  /*8990*/  HADD2.F32 R56, -RZ, R8.H0_H0 ;  /* 0x20000008ff387230 */ /* 0x000fe20000004100 */
[----:B------:R-:W-:Y:S01]  /*89a0*/  FMUL.FTZ R62, R11, R58 ;  /* 0x0000003a0b3e7220 */ /* 0x000fe20000410000 */
[--C-:B------:R-:W-:Y:S01]  /*89b0*/  HADD2.F32 R8, -RZ, R10.reuse.H0_H0 ;  /* 0x2000000aff087230 */ /* 0x100fe20000004100 */
[----:B------:R-:W-:Y:S01]  /*89c0*/  FMUL.FTZ R63, R57, R60 ;  /* 0x0000003c393f7220 */ /* 0x000fe20000410000 */
[--C-:B------:R-:W-:Y:S01]  /*89d0*/  HADD2.F32 R59, -RZ, R9.reuse.H0_H0 ;  /* 0x20000009ff3b7230 */ /* 0x100fe20000004100 */
[C---:B------:R-:W-:Y:S01]  /*89e0*/  FMUL.FTZ R58, R55.reuse, R58 ;  /* 0x0000003a373a7220 */ /* 0x040fe20000410000 */
[----:B------:R-:W-:Y:S01]  /*89f0*/  HADD2.F32 R10, -RZ, R10.H1_H1 ;  /* 0x3000000aff0a7230 */ /* 0x000fe20000004100 */
[----:B------:R-:W-:Y:S01]  /*8a00*/  FFMA.FTZ R62, R55, R64, -R62 ;  /* 0x00000040373e7223 */ /* 0x000fe2000001083e */
[----:B------:R-:W-:Y:S01]  /*8a10*/  HADD2.F32 R9, -RZ, R9.H1_H1 ;  /* 0x30000009ff097230 */ /* 0x000fe20000004100 */
[C---:B------:R-:W-:Y:S01]  /*8a20*/  FMUL.FTZ R60, R56.reuse, R60 ;  /* 0x0000003c383c7220 */ /* 0x040fe20000410000 */
[----:B------:R-:W-:Y:S01]  /*8a30*/  HADD2.F32 R55, -RZ, R48.H0_H0 ;  /* 0x20000030ff377230 */ /* 0x000fe20000004100 */
[----:B------:R-:W-:Y:S01]  /*8a40*/  FFMA.FTZ R63, R56, R61, -R63 ;  /* 0x0000003d383f7223 */ /* 0x000fe2000001083f */
[----:B------:R-:W-:Y:S01]  /*8a50*/  HADD2.F32 R56, -RZ, R49.H0_H0 ;  /* 0x20000031ff387230 */ /* 0x000fe20000004100 */
[----:B------:R-:W-:-:S02]  /*8a60*/  FMUL.FTZ R48, R10, R43 ;  /* 0x0000002b0a307220 */ /* 0x000fc40000410000 */
[-C--:B------:R-:W-:Y:S02]  /*8a70*/  FMUL.FTZ R49, R9, R54.reuse ;  /* 0x0000003609317220 */ /* 0x080fe40000410000 */
[C---:B------:R-:W-:Y:S02]  /*8a80*/  FMUL.FTZ R43, R8.reuse, R43 ;  /* 0x0000002b082b7220 */ /* 0x040fe40000410000 */
[----:B------:R-:W-:Y:S02]  /*8a90*/  FMUL.FTZ R54, R59, R54 ;  /* 0x000000363b367220 */ /* 0x000fe40000410000 */
[----:B------:R-:W-:Y:S02]  /*8aa0*/  FFMA.FTZ R11, R11, R64, R58 ;  /* 0x000000400b0b7223 */ /* 0x000fe4000001003a */
[----:B------:R-:W-:Y:S02]  /*8ab0*/  FFMA.FTZ R60, R57, R61, R60 ;  /* 0x0000003d393c7223 */ /* 0x000fe4000001003c */
        /* <DEDUP_REMOVED lines=9> */
.L_x_364:
[----:B------:R-:W-:Y:S05]  /*8b50*/  BSYNC B0 ;  /* 0x0000000000007941 */ /* 0x000fea0003800000 */
.L_x_363:
[----:B-1----:R-:W-:-:S04]  /*8b60*/  IADD3 R8, R17, 0x20, RZ ;  /* 0x0000002011087810 */ /* 0x002fc80007ffe0ff */
[----:B------:R-:W-:-:S13]  /*8b70*/  ISETP.GE.AND P0, PT, R8, c[0x0][0x27c], PT ;  /* 0x00009f0008007a0c */ /* 0x000fda0003f06270 */
[----:B------:R-:W-:Y:S05]  /*8b80*/  @P0 BRA `(.L_x_362) ;  /* 0x000002a000000947 */ /* 0x000fea0003800000 */
[----:B------:R-:W1:Y:S01]  /*8b90*/  LDS.128 R8, [R6+0x5100] ;  /* 0x0051000006087984 */ /* 0x000e620000000c00 */
[--C-:B------:R-:W-:Y:S01]  /*8ba0*/  SHF.R.U64 R48, R50, 0x10, R51.reuse ;  /* 0x0000001032307819 */ /* 0x100fe20000001233 */
[--C-:B------:R-:W-:Y:S01]  /*8bb0*/  HADD2.F32 R56, -RZ, R37.reuse.H1_H1 ;  /* 0x30000025ff387230 */ /* 0x100fe20000004100 */
[----:B------:R-:W-:Y:S01]  /*8bc0*/  SHF.R.U32.HI R50, RZ, 0x10, R51 ;  /* 0x00000010ff327819 */ /* 0x000fe20000011633 */
[----:B------:R-:W-:Y:S01]  /*8bd0*/  HADD2.F32 R37, -RZ, R37.H0_H0 ;  /* 0x20000025ff257230 */ /* 0x000fe20000004100 */
[--C-:B------:R-:W-:Y:S01]  /*8be0*/  SHF.R.U64 R43, R52, 0x10, R53.reuse ;  /* 0x00000010342b7819 */ /* 0x100fe20000001235 */
[----:B------:R-:W-:Y:S01]  /*8bf0*/  HADD2.F32 R48, -RZ, R48.H0_H0 ;  /* 0x20000030ff307230 */ /* 0x000fe20000004100 */
[----:B------:R-:W-:Y:S01]  /*8c00*/  SHF.R.U32.HI R52, RZ, 0x10, R53 ;  /* 0x00000010ff347819 */ /* 0x000fe20000011635 */
[----:B------:R-:W-:Y:S02]  /*8c10*/  HADD2.F32 R50, -RZ, R50.H0_H0 ;  /* 0x20000032ff327230 */ /* 0x000fe40000004100 */
[----:B------:R-:W-:-:S02]  /*8c20*/  HADD2.F32 R60, -RZ, R42.H1_H1 ;  /* 0x3000002aff3c7230 */ /* 0x000fc40000004100 */
[----:B------:R-:W-:Y:S02]  /*8c30*/  HADD2.F32 R58, -RZ, R52.H0_H0 ;  /* 0x20000034ff3a7230 */ /* 0x000fe40000004100 */
[----:B------:R-:W-:Y:S02]  /*8c40*/  HADD2.F32 R43, -RZ, R43.H0_H0 ;  /* 0x2000002bff2b7230 */ /* 0x000fe40000004100 */
[--C-:B-1----:R-:W-:Y:S02]  /*8c50*/  HADD2.F32 R49, -RZ, R11.reuse.H0_H0 ;  /* 0x2000000bff317230 */ /* 0x102fe40000004100 */
[----:B------:R-:W-:Y:S02]  /*8c60*/  HADD2.F32 R11, -RZ, R11.H1_H1 ;  /* 0x3000000bff0b7230 */ /* 0x000fe40000004100 */
[--C-:B------:R-:W-:Y:S02]  /*8c70*/  HADD2.F32 R51, -RZ, R8.reuse.H0_H0 ;  /* 0x20000008ff337230 */ /* 0x100fe40000004100 */
[----:B------:R-:W-:Y:S01]  /*8c80*/  HADD2.F32 R53, -RZ, R8.H1_H1 ;  /* 0x30000008ff357230 */ /* 0x000fe20000004100 */
[-C--:B------:R-:W-:Y:S01]  /*8c90*/  FMUL.FTZ R52, R11, R50.reuse ;  /* 0x000000320b347220 */ /* 0x080fe20000410000 */
[--C-:B------:R-:W-:Y:S01]  /*8ca0*/  HADD2.F32 R8, -RZ, R10.reuse.H0_H0 ;  /* 0x2000000aff087230 */ /* 0x100fe20000004100 */
[C---:B------:R-:W-:Y:S01]  /*8cb0*/  FMUL.FTZ R50, R49.reuse, R50 ;  /* 0x0000003231327220 */ /* 0x040fe20000410000 */
[--C-:B------:R-:W-:Y:S01]  /*8cc0*/  HADD2.F32 R54, -RZ, R9.reuse.H0_H0 ;  /* 0x20000009ff367230 */ /* 0x100fe20000004100 */
[-C--:B------:R-:W-:Y:S01]  /*8cd0*/  FFMA.FTZ R52, R49, R58.reuse, -R52 ;  /* 0x0000003a31347223 */ /* 0x080fe20000010834 */
[----:B------:R-:W-:Y:S01]  /*8ce0*/  HADD2.F32 R10, -RZ, R10.H1_H1 ;  /* 0x3000000aff0a7230 */ /* 0x000fe20000004100 */
[----:B------:R-:W-:Y:S01]  /*8cf0*/  FFMA.FTZ R11, R11, R58, R50 ;  /* 0x0000003a0b0b7223 */ /* 0x000fe20000010032 */
[----:B------:R-:W-:Y:S01]  /*8d00*/  HADD2.F32 R9, -RZ, R9.H1_H1 ;  /* 0x30000009ff097230 */ /* 0x000fe20000004100 */
[----:B------:R-:W-:Y:S01]  /*8d10*/  FMUL.FTZ R55, R53, R56 ;  /* 0x0000003835377220 */ /* 0x000fe20000410000 */
[----:B------:R-:W-:Y:S01]  /*8d20*/  HADD2.F32 R49, -RZ, R42.H0_H0 ;  /* 0x2000002aff317230 */ /* 0x000fe20000004100 */
[----:B------:R-:W-:Y:S01]  /*8d30*/  FMUL.FTZ R42, R10, R37 ;  /* 0x000000250a2a7220 */ /* 0x000fe20000410000 */
[----:B------:R-:W-:Y:S01]  /*8d40*/  F2FP.PACK_AB R11, R11, R52 ;  /* 0x000000340b0b723e */ /* 0x000fe200000000ff */
[----:B------:R-:W-:-:S02]  /*8d50*/  FMUL.FTZ R50, R9, R48 ;  /* 0x0000003009327220 */ /* 0x000fc40000410000 */
[C---:B------:R-:W-:Y:S02]  /*8d60*/  FMUL.FTZ R56, R51.reuse, R56 ;  /* 0x0000003833387220 */ /* 0x040fe40000410000 */
[----:B------:R-:W-:Y:S02]  /*8d70*/  FMUL.FTZ R37, R8, R37 ;  /* 0x0000002508257220 */ /* 0x000fe40000410000 */
[----:B------:R-:W-:Y:S02]  /*8d80*/  FMUL.FTZ R48, R54, R48 ;  /* 0x0000003036307220 */ /* 0x000fe40000410000 */
[-C--:B------:R-:W-:Y:S02]  /*8d90*/  FFMA.FTZ R55, R51, R60.reuse, -R55 ;  /* 0x0000003c33377223 */ /* 0x080fe40000010837 */
[----:B------:R-:W-:Y:S02]  /*8da0*/  FFMA.FTZ R56, R53, R60, R56 ;  /* 0x0000003c35387223 */ /* 0x000fe40000010038 */
[----:B------:R-:W-:-:S02]  /*8db0*/  FFMA.FTZ R42, R8, R49, -R42 ;  /* 0x00000031082a7223 */ /* 0x000fc4000001082a */
[----:B------:R-:W-:Y:S01]  /*8dc0*/  FFMA.FTZ R37, R10, R49, R37 ;  /* 0x000000310a257223 */ /* 0x000fe20000010025 */
[----:B------:R-:W-:Y:S01]  /*8dd0*/  F2FP.PACK_AB R8, R56, R55 ;  /* 0x000000373808723e */ /* 0x000fe200000000ff */
[-C--:B------:R-:W-:Y:S02]  /*8de0*/  FFMA.FTZ R50, R54, R43.reuse, -R50 ;  /* 0x0000002b36327223 */ /* 0x080fe40000010832 */
[----:B------:R-:W-:Y:S01]  /*8df0*/  FFMA.FTZ R9, R9, R43, R48 ;  /* 0x0000002b09097223 */ /* 0x000fe20000010030 */
[----:B------:R-:W-:-:S04]  /*8e00*/  F2FP.PACK_AB R10, R37, R42 ;  /* 0x0000002a250a723e */ /* 0x000fc800000000ff */
[----:B------:R-:W-:-:S05]  /*8e10*/  F2FP.PACK_AB R9, R9, R50 ;  /* 0x000000320909723e */ /* 0x000fca00000000ff */
[----:B------:R1:W-:Y:S02]  /*8e20*/  STS.128 [R6+0x5100], R8 ;  /* 0x0051000806007388 */ /* 0x0003e40000000c00 */
.L_x_362:
[----:B------:R-:W-:Y:S05]  /*8e30*/  BSYNC B1 ;  /* 0x0000000000017941 */ /* 0x000fea0003800000 */
.L_x_361:
        /* <DEDUP_REMOVED lines=49> */
.L_x_368:
[----:B------:R-:W-:Y:S05]  /*9150*/  BSYNC B0 ;  /* 0x0000000000007941 */ /* 0x000fea0003800000 */
.L_x_367:
[----:B-1----:R-:W-:-:S04]  /*9160*/  IADD3 R8, R17, 0x20, RZ ;  /* 0x0000002011087810 */ /* 0x002fc80007ffe0ff */
[----:B------:R-:W-:-:S13]  /*9170*/  ISETP.GE.AND P0, PT, R8, c[0x0][0x27c], PT ;  /* 0x00009f0008007a0c */ /* 0x000fda0003f06270 */
[----:B------:R-:W-:Y:S05]  /*9180*/  @P0 BRA `(.L_x_366) ;  /* 0x000002a000000947 */ /* 0x000fea0003800000 */
[----:B------:R-:W1:Y:S01]  /*9190*/  LDS.128 R8, [R6+0x6100] ;  /* 0x0061000006087984 */ /* 0x000e620000000c00 */
[--C-:B------:R-:W-:Y:S01]  /*91a0*/  SHF.R.U64 R36, R38, 0x10, R39.reuse ;  /* 0x0000001026247819 */ /* 0x100fe20000001227 */
[----:B------:R-:W-:Y:S01]  /*91b0*/  HADD2.F32 R44, -RZ, R24.H1_H1 ;  /* 0x30000018ff2c7230 */ /* 0x000fe20000004100 */
        /* <DEDUP_REMOVED lines=15> */
[--C-:B------:R-:W-:Y:S01]  /*92b0*/  HADD2.F32 R42, -RZ, R9.reuse.H0_H0 ;  /* 0x20000009ff2a7230 */ /* 0x100fe20000004100 */
[----:B------:R-:W-:Y:S01]  /*92c0*/  FMUL.FTZ R43, R41, R44 ;  /* 0x0000002c292b7220 */ /* 0x000fe20000410000 */
        /* <DEDUP_REMOVED lines=9> */
[----:B------:R-:W-:Y:S02]  /*9360*/  FMUL.FTZ R37, R8, R37 ;  /* 0x0000002508257220 */ /* 0x000fe40000410000 */
        /* <DEDUP_REMOVED lines=12> */
.L_x_366:
[----:B------:R-:W-:Y:S05]  /*9430*/  BSYNC B1 ;  /* 0x0000000000017941 */ /* 0x000fea0003800000 */
.L_x_365:
[----:B-1----:R-:W-:-:S04]  /*9440*/  IADD3 R8, R4, 0x60, RZ ;  /* 0x0000006004087810 */ /* 0x002fc80007ffe0ff */
[----:B------:R-:W-:-:S13]  /*9450*/  ISETP.GE.AND P0, PT, R8, R25, PT ;  /* 0x000000190800720c */ /* 0x000fda0003f06270 */
[----:B------:R-:W-:Y:S05]  /*9460*/  @P0 BRA `(.L_x_369) ;  /* 0x000029e000000947 */ /* 0x000fea0003800000 */
[----:B------:R-:W-:Y:S01]  /*9470*/  ISETP.GE.AND P0, PT, R17, c[0x0][0x27c], PT ;  /* 0x00009f0011007a0c */ /* 0x000fe20003f06270 */
[----:B------:R-:W-:-:S12]  /*9480*/  BSSY B0, `(.L_x_370) ;  /* 0x000002c000007945 */ /* 0x000fd80003800000 */
[----:B------:R-:W-:Y:S05]  /*9490*/  @P0 BRA `(.L_x_371) ;  /* 0x000002a000000947 */ /* 0x000fea0003800000 */
[----:B------:R-:W1:Y:S01]  /*94a0*/  LDS.128 R8, [R6+0x3100] ;  /* 0x0031000006087984 */ /* 0x000e620000000c00 */
[--C-:B------:R-:W-:Y:S01]  /*94b0*/  SHF.R.U64 R25, R28, 0x10, R29.reuse ;  /* 0x000000101c197819 */ /* 0x100fe2000000121d */
[----:B------:R-:W-:Y:S01]  /*94c0*/  HADD2.F32 R36, -RZ, R22.H1_H1 ;  /* 0x30000016ff247230 */ /* 0x000fe20000004100 */
[----:B------:R-:W-:Y:S01]  /*94d0*/  SHF.R.U32.HI R28, RZ, 0x10, R29 ;  /* 0x00000010ff1c7819 */ /* 0x000fe2000001161d */
[--C-:B------:R-:W-:Y:S01]  /*94e0*/  HADD2.F32 R38, -RZ, R23.reuse.H1_H1 ;  /* 0x30000017ff267230 */ /* 0x100fe20000004100 */
[--C-:B------:R-:W-:Y:S01]  /*94f0*/  SHF.R.U64 R24, R30, 0x10, R31.reuse ;  /* 0x000000101e187819 */ /* 0x100fe2000000121f */
[----:B------:R-:W-:Y:S01]  /*9500*/  HADD2.F32 R23, -RZ, R23.H0_H0 ;  /* 0x20000017ff177230 */ /* 0x000fe20000004100 */
[----:B------:R-:W-:Y:S01]  /*9510*/  SHF.R.U32.HI R30, RZ, 0x10, R31 ;  /* 0x00000010ff1e7819 */ /* 0x000fe2000001161f */
[----:B------:R-:W-:-:S04]  /*9520*/  HADD2.F32 R28, -RZ, R28.H0_H0 ;  /* 0x2000001cff1c7230 */ /* 0x000fc80000004100 */
[----:B------:R-:W-:Y:S02]  /*9530*/  HADD2.F32 R30, -RZ, R30.H0_H0 ;  /* 0x2000001eff1e7230 */ /* 0x000fe40000004100 */
[--C-:B-1----:R-:W-:Y:S02]  /*9540*/  HADD2.F32 R26, -RZ, R11.reuse.H0_H0 ;  /* 0x2000000bff1a7230 */ /* 0x102fe40000004100 */
[----:B------:R-:W-:Y:S02]  /*9550*/  HADD2.F32 R11, -RZ, R11.H1_H1 ;  /* 0x3000000bff0b7230 */ /* 0x000fe40000004100 */
[--C-:B------:R-:W-:Y:S02]  /*9560*/  HADD2.F32 R27, -RZ, R8.reuse.H0_H0 ;  /* 0x20000008ff1b7230 */ /* 0x100fe40000004100 */
[----:B------:R-:W-:Y:S01]  /*9570*/  HADD2.F32 R29, -RZ, R8.H1_H1 ;  /* 0x30000008ff1d7230 */ /* 0x000fe20000004100 */
[CC--:B------:R-:W-:Y:S01]  /*9580*/  FMUL.FTZ R37, R11.reuse, R28.reuse ;  /* 0x0000001c0b257220 */ /* 0x0c0fe20000410000 */
[--C-:B------:R-:W-:Y:S01]  /*9590*/  HADD2.F32 R8, -RZ, R10.reuse.H0_H0 ;  /* 0x2000000aff087230 */ /* 0x100fe20000004100 */
[C---:B------:R-:W-:Y:S01]  /*95a0*/  FMUL.FTZ R28, R26.reuse, R28 ;  /* 0x0000001c1a1c7220 */ /* 0x040fe20000410000 */
[--C-:B------:R-:W-:Y:S01]  /*95b0*/  HADD2.F32 R31, -RZ, R9.reuse.H0_H0 ;  /* 0x20000009ff1f7230 */ /* 0x100fe20000004100 */
[-C--:B------:R-:W-:Y:S01]  /*95c0*/  FFMA.FTZ R37, R26, R30.reuse, -R37 ;  /* 0x0000001e1a257223 */ /* 0x080fe20000010825 */
[----:B------:R-:W-:Y:S01]  /*95d0*/  HADD2.F32 R10, -RZ, R10.H1_H1 ;  /* 0x3000000aff0a7230 */ /* 0x000fe20000004100 */
[----:B------:R-:W-:Y:S01]  /*95e0*/  FFMA.FTZ R28, R11, R30, R28 ;  /* 0x0000001e0b1c7223 */ /* 0x000fe2000001001c */
[----:B------:R-:W-:Y:S01]  /*95f0*/  HADD2.F32 R11, -RZ, R22.H0_H0 ;  /* 0x20000016ff0b7230 */ /* 0x000fe20000004100 */
[-C--:B------:R-:W-:Y:S01]  /*9600*/  FMUL.FTZ R39, R29, R36.reuse ;  /* 0x000000241d277220 */ /* 0x080fe20000410000 */
        /* <DEDUP_REMOVED lines=9> */
[-C--:B------:R-:W-:Y:S02]  /*96a0*/  FFMA.FTZ R24, R8, R23.reuse, -R24 ;  /* 0x0000001708187223 */ /* 0x080fe40000010818 */
[----:B------:R-:W-:Y:S02]  /*96b0*/  FFMA.FTZ R36, R29, R38, R36 ;  /* 0x000000261d247223 */ /* 0x000fe40000010024 */
[----:B------:R-:W-:Y:S01]  /*96c0*/  FFMA.FTZ R23, R10, R23, R11 ;  /* 0x000000170a177223 */ /* 0x000fe2000001000b */
[----:B------:R-:W-:Y:S01]  /*96d0*/  F2FP.PACK_AB R11, R28, R37 ;  /* 0x000000251c0b723e */ /* 0x000fe200000000ff */
[-C--:B------:R-:W-:Y:S01]  /*96e0*/  FFMA.FTZ R25, R31, R26.reuse, -R25 ;  /* 0x0000001a1f197223 */ /* 0x080fe20000010819 */
[----:B------:R-:W-:Y:S01]  /*96f0*/  F2FP.PACK_AB R8, R36, R39 ;  /* 0x000000272408723e */ /* 0x000fe200000000ff */
[----:B------:R-:W-:Y:S01]  /*9700*/  FFMA.FTZ R22, R9, R26, R22 ;  /* 0x0000001a09167223 */ /* 0x000fe20000010016 */
[----:B------:R-:W-:-:S04]  /*9710*/  F2FP.PACK_AB R10, R23, R24 ;  /* 0x00000018170a723e */ /* 0x000fc800000000ff */
[----:B------:R-:W-:-:S05]  /*9720*/  F2FP.PACK_AB R9, R22, R25 ;  /* 0x000000191609723e */ /* 0x000fca00000000ff */
[----:B------:R1:W-:Y:S02]  /*9730*/  STS.128 [R6+0x3100], R8 ;  /* 0x0031000806007388 */ /* 0x0003e40000000c00 */
.L_x_371:
[----:B------:R-:W-:Y:S05]  /*9740*/  BSYNC B0 ;  /* 0x0000000000007941 */ /* 0x000fea0003800000 */
.L_x_370:
[----:B------:R-:W-:-:S04]  /*9750*/  IADD3 R17, R17, 0x20, RZ ;  /* 0x0000002011117810 */ /* 0x000fc80007ffe0ff */
[----:B------:R-:W-:-:S13]  /*9760*/  ISETP.GE.AND P0, PT, R17, c[0x0][0x27c], PT ;  /* 0x00009f0011007a0c */ /* 0x000fda0003f06270 */
[----:B------:R-:W-:Y:S05]  /*9770*/  @P0 BRA `(.L_x_369) ;  /* 0x000026d000000947 */ /* 0x000fea0003800000 */
[----:B-1----:R-:W1:Y:S01]  /*9780*/  LDS.128 R8, [R6+0x7100] ;  /* 0x0071000006087984 */ /* 0x002e620000000c00 */
        /* <DEDUP_REMOVED lines=42> */
.L_x_348:
[----:B------:R-:W-:Y:S01]  /*9a30*/  ISETP.NE.AND P0, PT, R209, 0x1, PT ;  /* 0x00000001d100780c */ /* 0x000fe20003f05270 */
[----:B------:R-:W-:Y:S01]  /*9a40*/  IMAD.MOV.U32 R25, RZ, RZ, R17 ;  /* 0x000000ffff197224 */ /* 0x000fe200078e0011 */
[----:B------:R-:W-:Y:S01]  /*9a50*/  CS2R R58, SRZ ;  /* 0x00000000003a7805 */ /* 0x000fe2000001ff00 */
[----:B------:R-:W-:Y:S01]  /*9a60*/  IMAD.MOV.U32 R21, RZ, RZ, R23 ;  /* 0x000000ffff157224 */ /* 0x000fe200078e0017 */
[----:B------:R-:W-:-:S09]  /*9a70*/  CS2R R56, SRZ ;  /* 0x0000000000387805 */ /* 0x000fd2000001ff00 */
[----:B------:R-:W-:-:S05]  /*9a80*/  @P0 IMAD.HI.U32 R16, R7, c[0x0][0x2c8], RZ ;  /* 0x0000b20007100a27 */ /* 0x000fca00078e00ff */
[----:B------:R-:W-:-:S04]  /*9a90*/  @P0 SHF.R.U32.HI R7, RZ, c[0x0][0x2cc], R16 ;  /* 0x0000b300ff070a19 */ /* 0x000fc80000011610 */
[----:B------:R-:W-:Y:S01]  /*9aa0*/  SHF.R.S32.HI R16, RZ, 0x1f, R7 ;  /* 0x0000001fff107819 */ /* 0x000fe20000011407 */
[----:B------:R-:W-:-:S04]  /*9ab0*/  IMAD.WIDE.U32 R24, R7, c[0x0][0x280], R24 ;  /* 0x0000a00007187a25 */ /* 0x000fc800078e0018 */
[----:B------:R-:W-:Y:S01]  /*9ac0*/  IMAD R18, R16, c[0x0][0x280], RZ ;  /* 0x0000a00010127a24 */ /* 0x000fe200078e02ff */
[----:B------:R-:W-:Y:S01]  /*9ad0*/  LEA R17, P0, R24, c[0x0][0x270], 0x1 ;  /* 0x00009c0018117a11 */ /* 0x000fe200078008ff */
[----:B------:R-:W-:Y:S02]  /*9ae0*/  IMAD R16, R16, c[0x0][0x290], RZ ;  /* 0x0000a40010107a24 */ /* 0x000fe400078e02ff */
[C---:B------:R-:W-:Y:S02]  /*9af0*/  IMAD R18, R7.reuse, c[0x0][0x284], R18 ;  /* 0x0000a10007127a24 */ /* 0x040fe400078e0212 */
[----:B------:R-:W-:Y:S01]  /*9b00*/  IMAD.WIDE.U32 R20, R7, c[0x0][0x290], R20 ;  /* 0x0000a40007147a25 */ /* 0x000fe200078e0014 */
[----:B------:R-:W1:Y:S03]  /*9b10*/  SHFL.IDX PT, R19, R17, RZ, 0x181f ;  /* 0x00181fff11137589 */ /* 0x000e6600000e0000 */
[----:B------:R-:W-:-:S02]  /*9b20*/  IMAD.IADD R18, R25, 0x1, R18 ;  /* 0x0000000119127824 */ /* 0x000fc400078e0212 */
[----:B------:R-:W-:-:S03]  /*9b30*/  IMAD R16, R7, c[0x0][0x294], R16 ;  /* 0x0000a50007107a24 */ /* 0x000fc600078e0210 */
[----:B------:R-:W-:Y:S02]  /*9b40*/  LEA.HI.X R18, R24, c[0x0][0x274], R18, 0x1, P0 ;  /* 0x00009d0018127a11 */ /* 0x000fe400000f0c12 */
[----:B------:R-:W-:Y:S02]  /*9b50*/  IADD3 R16, R21, R16, RZ ;  /* 0x0000001015107210 */ /* 0x000fe40007ffe0ff */
[----:B------:R-:W-:-:S04]  /*9b60*/  LEA R7, P0, R20, c[0x0][0x288], 0x1 ;  /* 0x0000a20014077a11 */ /* 0x000fc800078008ff */
[----:B------:R-:W-:Y:S02]  /*9b70*/  LEA.HI.X R16, R20, c[0x0][0x28c], R16, 0x1, P0 ;  /* 0x0000a30014107a11 */ /* 0x000fe400000f0c10 */
[----:B------:R-:W2:Y:S01]  /*9b80*/  SHFL.IDX PT, R20, R18, RZ, 0x181f ;  /* 0x00181fff12147589 */ /* 0x000ea200000e0000 */
[----:B------:R-:W-:-:S13]  /*9b90*/  ISETP.GE.OR P0, PT, R64, c[0x0][0x27c], P4 ;  /* 0x00009f0040007a0c */ /* 0x000fda0002706670 */
[C---:B------:R-:W-:Y:S01]  /*9ba0*/  @!P0 IMAD.SHL.U32 R22, R64.reuse, 0x2, RZ ;  /* 0x0000000240168824 */ /* 0x040fe200078e00ff */
[----:B------:R-:W-:-:S04]  /*9bb0*/  @!P0 SHF.L.U64.HI R21, R64, 0x1, R65 ;  /* 0x0000000140158819 */ /* 0x000fc80000010241 */
[-C--:B-1----:R-:W-:Y:S02]  /*9bc0*/  @!P0 IADD3 R24, P1, R19, R22.reuse, RZ ;  /* 0x0000001613188210 */ /* 0x082fe40007f3e0ff */
[----:B------:R-:W1:Y:S03]  /*9bd0*/  SHFL.IDX PT, R19, R7, RZ, 0x181f ;  /* 0x00181fff07137589 */ /* 0x000e6600000e0000 */
[----:B--2---:R-:W-:Y:S02]  /*9be0*/  @!P0 IMAD.X R25, R20, 0x1, R21, P1 ;  /* 0x0000000114198824 */ /* 0x004fe400008e0615 */
[----:B------:R-:W2:Y:S01]  /*9bf0*/  SHFL.IDX PT, R20, R16, RZ, 0x181f ;  /* 0x00181fff10147589 */ /* 0x000ea200000e0000 */
[----:B------:R-:W-:Y:S01]  /*9c00*/  CS2R R54, SRZ ;  /* 0x0000000000367805 */ /* 0x000fe2000001ff00 */
[----:B------:R-:W-:Y:S02]  /*9c10*/  CS2R R52, SRZ ;  /* 0x0000000000347805 */ /* 0x000fe4000001ff00 */
[----:B------:R-:W3:Y:S01]  /*9c20*/  @!P0 LD.E.128 R56, [R24.64] ;  /* 0x0000001018388980 */ /* 0x000ee2000c101d00 */
[----:B-1----:R-:W-:-:S05]  /*9c30*/  @!P0 IADD3 R26, P1, R19, R22, RZ ;  /* 0x00000016131a8210 */ /* 0x002fca0007f3e0ff */
[----:B--2---:R-:W-:-:S05]  /*9c40*/  @!P0 IMAD.X R27, R20, 0x1, R21, P1 ;  /* 0x00000001141b8824 */ /* 0x004fca00008e0615 */
[----:B------:R-:W2:Y:S01]  /*9c50*/  @!P0 LD.E.128 R52, [R26.64] ;  /* 0x000000101a348980 */ /* 0x000ea2000c101d00 */
[----:B------:R-:W-:Y:S01]  /*9c60*/  BSSY B0, `(.L_x_372) ;  /* 0x0000023000007945 */ /* 0x000fe20003800000 */
[----:B------:R-:W-:Y:S01]  /*9c70*/  CS2R R46, SRZ ;  /* 0x00000000002e7805 */ /* 0x000fe2000001ff00 */
[----:B------:R-:W-:Y:S01]  /*9c80*/  CS2R R44, SRZ ;  /* 0x00000000002c7805 */ /* 0x000fe2000001ff00 */
[----:B------:R-:W-:Y:S01]  /*9c90*/  CS2R R42, SRZ ;  /* 0x00000000002a7805 */ /* 0x000fe2000001ff00 */
[----:B------:R-:W-:Y:S01]  /*9ca0*/  CS2R R40, SRZ ;  /* 0x0000000000287805 */ /* 0x000fe2000001ff00 */
[----:B------:R-:W-:Y:S02]  /*9cb0*/  ISETP.GE.AND P1, PT, R64, c[0x0][0x27c], PT ;  /* 0x00009f0040007a0c */ /* 0x000fe40003f26270 */
[----:B---3--:R-:W-:Y:S01]  /*9cc0*/  MOV R22, R58 ;  /* 0x0000003a00167202 */ /* 0x008fe20000000f00 */
[----:B------:R-:W-:Y:S01]  /*9cd0*/  IMAD.MOV.U32 R21, RZ, RZ, R59 ;  /* 0x000000ffff157224 */ /* 0x000fe200078e003b */
[----:B------:R-:W-:Y:S01]  /*9ce0*/  MOV R19, R57 ;  /* 0x0000003900137202 */ /* 0x000fe20000000f00 */
[----:B------:R-:W-:-:S03]  /*9cf0*/  IMAD.MOV.U32 R20, RZ, RZ, R56 ;  /* 0x000000ffff147224 */ /* 0x000fc600078e0038 */
[----:B------:R-:W-:Y:S02]  /*9d00*/  PRMT R75, R21, 0x5410, R22 ;  /* 0x00005410154b7816 */ /* 0x000fe40000000016 */
[----:B------:R-:W-:Y:S01]  /*9d10*/  PRMT R73, R19, 0x5410, R20 ;  /* 0x0000541013497816 */ /* 0x000fe20000000014 */
[----:B------:R1:W3:Y:S04]  /*9d20*/  SHFL.IDX PT, R21, R17, 0x1, 0x181f ;  /* 0x00381f0011157f89 */ /* 0x0002e800000e0000 */
[----:B------:R1:W4:Y:S04]  /*9d30*/  SHFL.IDX PT, R19, R7, 0x1, 0x181f ;  /* 0x00381f0007137f89 */ /* 0x00032800000e0000 */
[----:B------:R1:W1:Y:S04]  /*9d40*/  SHFL.IDX PT, R22, R18, 0x1, 0x181f ;  /* 0x00381f0012167f89 */ /* 0x00026800000e0000 */
[----:B------:R1:W1:Y:S01]  /*9d50*/  SHFL.IDX PT, R20, R16, 0x1, 0x181f ;  /* 0x00381f0010147f89 */ /* 0x00026200000e0000 */
[----:B--2---:R-:W-:Y:S01]  /*9d60*/  IMAD.MOV.U32 R26, RZ, RZ, R54 ;  /* 0x000000ffff1a7224 */ /* 0x004fe200078e0036 */
[----:B------:R-:W-:Y:S01]  /*9d70*/  MOV R24, R52 ;  /* 0x0000003400187202 */ /* 0x000fe20000000f00 */
[----:B------:R-:W-:-:S02]  /*9d80*/  IMAD.MOV.U32 R25, RZ, RZ, R55 ;  /* 0x000000ffff197224 */ /* 0x000fc400078e0037 */
[----:B------:R-:W-:-:S03]  /*9d90*/  IMAD.MOV.U32 R23, RZ, RZ, R53 ;  /* 0x000000ffff177224 */ /* 0x000fc600078e0035 */
[----:B------:R-:W-:Y:S02]  /*9da0*/  PRMT R72, R25, 0x5410, R26 ;  /* 0x0000541019487816 */ /* 0x000fe4000000001a */
[----:B------:R-:W-:Y:S01]  /*9db0*/  PRMT R71, R23, 0x5410, R24 ;  /* 0x0000541017477816 */ /* 0x000fe20000000018 */
[----:B------:R-:W-:Y:S05]  /*9dc0*/  @P3 BRA `(.L_x_373) ;  /* 0x000000c000003947 */ /* 0x000fea0003800000 */
[----:B---3--:R-:W-:Y:S01]  /*9dd0*/  CS2R R44, SRZ ;  /* 0x00000000002c7805 */ /* 0x008fe2000001ff00 */
[----:B------:R-:W-:Y:S01]  /*9de0*/  CS2R R42, SRZ ;  /* 0x00000000002a7805 */ /* 0x000fe2000001ff00 */
[----:B------:R-:W-:Y:S01]  /*9df0*/  CS2R R40, SRZ ;  /* 0x0000000000287805 */ /* 0x000fe2000001ff00 */
[----:B------:R-:W-:Y:S05]  /*9e00*/  @P1 BRA `(.L_x_373) ;  /* 0x0000008000001947 */ /* 0x000fea0003800000 */
[C---:B------:R-:W-:Y:S01]  /*9e10*/  IMAD.SHL.U32 R24, R64.reuse, 0x2, RZ ;  /* 0x0000000240187824 */ /* 0x040fe200078e00ff */
[----:B------:R-:W-:-:S04]  /*9e20*/  SHF.L.U64.HI R23, R64, 0x1, R65 ;  /* 0x0000000140177819 */ /* 0x000fc80000010241 */
[----:B------:R-:W-:-:S05]  /*9e30*/  IADD3 R44, P0, R21, R24, RZ ;  /* 0x00000018152c7210 */ /* 0x000fca0007f1e0ff */
[----:B-1----:R-:W-:Y:S01]  /*9e40*/  IMAD.X R45, R22, 0x1, R23, P0 ;  /* 0x00000001162d7824 */ /* 0x002fe200000e0617 */
[----:B----4-:R-:W-:-:S05]  /*9e50*/  IADD3 R24, P0, R19, R24, RZ ;  /* 0x0000001813187210 */ /* 0x010fca0007f1e0ff */
[----:B------:R-:W-:Y:S01]  /*9e60*/  IMAD.X R25, R20, 0x1, R23, P0 ;  /* 0x0000000114197824 */ /* 0x000fe200000e0617 */
[----:B------:R-:W5:Y:S04]  /*9e70*/  LD.E.128 R44, [R44.64] ;  /* 0x000000102c2c7980 */ /* 0x000f68000c101d00 */
[----:B------:R1:W5:Y:S03]  /*9e80*/  LD.E.128 R40, [R24.64] ;  /* 0x0000001018287980 */ /* 0x000366000c101d00 */
.L_x_373:
[----:B---3--:R-:W-:Y:S05]  /*9e90*/  BSYNC B0 ;  /* 0x0000000000007941 */ /* 0x008fea0003800000 */
.L_x_372:
[----:B-1----:R-:W1:Y:S01]  /*9ea0*/  SHFL.IDX PT, R22, R17, 0x2, 0x181f ;  /* 0x00581f0011167f89 */ /* 0x002e6200000e0000 */
[C---:B------:R-:W-:Y:S01]  /*9eb0*/  ISETP.GE.OR P0, PT, R64.reuse, c[0x0][0x27c], P5 ;  /* 0x00009f0040007a0c */ /* 0x040fe20002f06670 */
[----:B------:R-:W-:Y:S01]  /*9ec0*/  CS2R R38, SRZ ;  /* 0x0000000000267805 */ /* 0x000fe2000001ff00 */
[----:B------:R-:W-:Y:S01]  /*9ed0*/  CS2R R36, SRZ ;  /* 0x0000000000247805 */ /* 0x000fe2000001ff00 */
[----:B------:R-:W2:Y:S10]  /*9ee0*/  SHFL.IDX PT, R21, R18, 0x2, 0x181f ;  /* 0x00581f0012157f89 */ /* 0x000eb400000e0000 */
[C---:B----4-:R-:W-:Y:S01]  /*9ef0*/  @!P0 IMAD.SHL.U32 R19, R64.reuse, 0x2, RZ ;  /* 0x0000000240138824 */ /* 0x050fe200078e00ff */
[----:B------:R-:W-:-:S04]  /*9f00*/  @!P0 SHF.L.U64.HI R20, R64, 0x1, R65 ;  /* 0x0000000140148819 */ /* 0x000fc80000010241 */
[-C--:B-1----:R-:W-:Y:S02]  /*9f10*/  @!P0 IADD3 R24, P2, R22, R19.reuse, RZ ;  /* 0x0000001316188210 */ /* 0x082fe40007f5e0ff */
[----:B------:R-:W1:Y:S03]  /*9f20*/  SHFL.IDX PT, R22, R7, 0x2, 0x181f ;  /* 0x00581f0007167f89 */ /* 0x000e6600000e0000 */
[----:B--2---:R-:W-:Y:S02]  /*9f30*/  @!P0 IMAD.X R25, R21, 0x1, R20, P2 ;  /* 0x0000000115198824 */ /* 0x004fe400010e0614 */
[----:B------:R-:W2:Y:S01]  /*9f40*/  SHFL.IDX PT, R21, R16, 0x2, 0x181f ;  /* 0x00581f0010157f89 */ /* 0x000ea200000e0000 */
[----:B------:R-:W-:Y:S01]  /*9f50*/  CS2R R30, SRZ ;  /* 0x00000000001e7805 */ /* 0x000fe2000001ff00 */
[----:B------:R-:W-:Y:S02]  /*9f60*/  CS2R R28, SRZ ;  /* 0x00000000001c7805 */ /* 0x000fe4000001ff00 */
[----:B------:R3:W4:Y:S01]  /*9f70*/  @!P0 LD.E.128 R36, [R24.64] ;  /* 0x0000001018248980 */ /* 0x000722000c101d00 */
[----:B-1----:R-:W-:-:S05]  /*9f80*/  @!P0 IADD3 R26, P2, R22, R19, RZ ;  /* 0x00000013161a8210 */ /* 0x002fca0007f5e0ff */
[----:B--2---:R-:W-:-:S05]  /*9f90*/  @!P0 IMAD.X R27, R21, 0x1, R20, P2 ;  /* 0x00000001151b8824 */ /* 0x004fca00010e0614 */
[----:B------:R1:W2:Y:S01]  /*9fa0*/  @!P0 LD.E.128 R28, [R26.64] ;  /* 0x000000101a1c8980 */ /* 0x0002a2000c101d00 */
[----:B-----5:R-:W-:Y:S01]  /*9fb0*/  IMAD.MOV.U32 R21, RZ, RZ, R47 ;  /* 0x000000ffff157224 */ /* 0x020fe200078e002f */
[----:B------:R-:W-:Y:S01]  /*9fc0*/  MOV R22, R46 ;  /* 0x0000002e00167202 */ /* 0x000fe20000000f00 */
[----:B------:R-:W-:Y:S02]  /*9fd0*/  IMAD.MOV.U32 R20, RZ, RZ, R44 ;  /* 0x000000ffff147224 */ /* 0x000fe400078e002c */
[----:B------:R-:W-:Y:S01]  /*9fe0*/  IMAD.MOV.U32 R19, RZ, RZ, R45 ;  /* 0x000000ffff137224 */ /* 0x000fe200078e002d */
[----:B------:R-:W-:Y:S01]  /*9ff0*/  PRMT R69, R21, 0x5410, R22 ;  /* 0x0000541015457816 */ /* 0x000fe20000000016 */
[----:B------:R-:W-:Y:S01]  /*a000*/  IMAD.MOV.U32 R21, RZ, RZ, R43 ;  /* 0x000000ffff157224 */ /* 0x000fe200078e002b */
[----:B------:R-:W-:Y:S02]  /*a010*/  MOV R22, R42 ;  /* 0x0000002a00167202 */ /* 0x000fe40000000f00 */
[----:B------:R-:W-:Y:S01]  /*a020*/  PRMT R68, R19, 0x5410, R20 ;  /* 0x0000541013447816 */ /* 0x000fe20000000014 */
[----:B------:R-:W-:-:S02]  /*a030*/  IMAD.MOV.U32 R20, RZ, RZ, R40 ;  /* 0x000000ffff147224 */ /* 0x000fc400078e0028 */
[----:B------:R-:W-:Y:S01]  /*a040*/  IMAD.MOV.U32 R19, RZ, RZ, R41 ;  /* 0x000000ffff137224 */ /* 0x000fe200078e0029 */
[----:B------:R-:W-:-:S04]  /*a050*/  PRMT R67, R21, 0x5410, R22 ;  /* 0x0000541015437816 */ /* 0x000fc80000000016 */
[----:B------:R-:W-:Y:S01]  /*a060*/  PRMT R66, R19, 0x5410, R20 ;  /* 0x0000541013427816 */ /* 0x000fe20000000014 */
[----:B------:R-:W2:Y:S01]  /*a070*/  SHFL.IDX PT, R18, R18, 0x3, 0x181f ;  /* 0x00781f0012127f89 */ /* 0x000ea200000e0000 */
[----:B------:R-:W-:Y:S03]  /*a080*/  BSSY B0, `(.L_x_374) ;  /* 0x0000021000007945 */ /* 0x000fe60003800000 */
[----:B------:R-:W2:Y:S01]  /*a090*/  SHFL.IDX PT, R17, R17, 0x3, 0x181f ;  /* 0x00781f0011117f89 */ /* 0x000ea200000e0000 */
[----:B---3--:R-:W-:-:S03]  /*a0a0*/  CS2R R24, SRZ ;  /* 0x0000000000187805 */ /* 0x008fc6000001ff00 */
[----:B------:R-:W3:Y:S01]  /*a0b0*/  SHFL.IDX PT, R7, R7, 0x3, 0x181f ;  /* 0x00781f0007077f89 */ /* 0x000ee200000e0000 */
[----:B-1----:R-:W-:-:S03]  /*a0c0*/  CS2R R26, SRZ ;  /* 0x00000000001a7805 */ /* 0x002fc6000001ff00 */
[----:B------:R-:W1:Y:S01]  /*a0d0*/  SHFL.IDX PT, R16, R16, 0x3, 0x181f ;  /* 0x00781f0010107f89 */ /* 0x000e6200000e0000 */
[----:B----4-:R-:W-:Y:S01]  /*a0e0*/  IMAD.MOV.U32 R21, RZ, RZ, R39 ;  /* 0x000000ffff157224 */ /* 0x010fe200078e0027 */
[----:B------:R-:W-:Y:S01]  /*a0f0*/  MOV R22, R38 ;  /* 0x0000002600167202 */ /* 0x000fe20000000f00 */
[----:B------:R-:W-:Y:S01]  /*a100*/  IMAD.MOV.U32 R20, RZ, RZ, R36 ;  /* 0x000000ffff147224 */ /* 0x000fe200078e0024 */
[----:B------:R-:W-:Y:S02]  /*a110*/  MOV R19, R37 ;  /* 0x0000002500137202 */ /* 0x000fe40000000f00 */
[----:B------:R-:W-:Y:S02]  /*a120*/  PRMT R63, R21, 0x5410, R22 ;  /* 0x00005410153f7816 */ /* 0x000fe40000000016 */
[----:B------:R-:W-:Y:S01]  /*a130*/  PRMT R62, R19, 0x5410, R20 ;  /* 0x00005410133e7816 */ /* 0x000fe20000000014 */
[----:B--2---:R-:W-:Y:S01]  /*a140*/  IMAD.MOV.U32 R22, RZ, RZ, R30 ;  /* 0x000000ffff167224 */ /* 0x004fe200078e001e */
[----:B------:R-:W-:Y:S01]  /*a150*/  MOV R20, R28 ;  /* 0x0000001c00147202 */ /* 0x000fe20000000f00 */
[----:B------:R-:W-:-:S02]  /*a160*/  IMAD.MOV.U32 R21, RZ, RZ, R31 ;  /* 0x000000ffff157224 */ /* 0x000fc400078e001f */
[----:B------:R-:W-:-:S03]  /*a170*/  IMAD.MOV.U32 R19, RZ, RZ, R29 ;  /* 0x000000ffff137224 */ /* 0x000fc600078e001d */
[----:B------:R-:W-:Y:S02]  /*a180*/  PRMT R61, R21, 0x5410, R22 ;  /* 0x00005410153d7816 */ /* 0x000fe40000000016 */
[----:B------:R-:W-:Y:S01]  /*a190*/  PRMT R60, R19, 0x5410, R20 ;  /* 0x00005410133c7816 */ /* 0x000fe20000000014 */
[----:B------:R-:W-:Y:S01]  /*a1a0*/  CS2R R22, SRZ ;  /* 0x0000000000167805 */ /* 0x000fe2000001ff00 */
[----:B------:R-:W-:Y:S01]  /*a1b0*/  CS2R R20, SRZ ;  /* 0x0000000000147805 */ /* 0x000fe2000001ff00 */
[----:B------:R-:W-:Y:S05]  /*a1c0*/  @P6 BRA `(.L_x_375) ;  /* 0x000000c000006947 */ /* 0x000fea0003800000 */
[----:B-1-3--:R-:W-:Y:S01]  /*a1d0*/  CS2R R24, SRZ ;  /* 0x0000000000187805 */ /* 0x00afe2000001ff00 */
[----:B------:R-:W-:Y:S01]  /*a1e0*/  CS2R R22, SRZ ;  /* 0x0000000000167805 */ /* 0x000fe2000001ff00 */
[----:B------:R-:W-:Y:S01]  /*a1f0*/  CS2R R20, SRZ ;  /* 0x0000000000147805 */ /* 0x000fe2000001ff00 */
[----:B------:R-:W-:Y:S05]  /*a200*/  @P1 BRA `(.L_x_375) ;  /* 0x0000008000001947 */ /* 0x000fea0003800000 */
[C---:B------:R-:W-:Y:S01]  /*a210*/  IMAD.SHL.U32 R20, R64.reuse, 0x2, RZ ;  /* 0x0000000240147824 */ /* 0x040fe200078e00ff */
[----:B------:R-:W-:-:S04]  /*a220*/  SHF.L.U64.HI R19, R64, 0x1, R65 ;  /* 0x0000000140137819 */ /* 0x000fc80000010241 */
[-C--:B------:R-:W-:Y:S02]  /*a230*/  IADD3 R24, P2, R17, R20.reuse, RZ ;  /* 0x0000001411187210 */ /* 0x080fe40007f5e0ff */
[----:B------:R-:W-:-:S03]  /*a240*/  IADD3 R20, P0, R7, R20, RZ ;  /* 0x0000001407147210 */ /* 0x000fc60007f1e0ff */
[--C-:B------:R-:W-:Y:S02]  /*a250*/  IMAD.X R25, R18, 0x1, R19.reuse, P2 ;  /* 0x0000000112197824 */ /* 0x100fe400010e0613 */
[----:B------:R-:W-:-:S04]  /*a260*/  IMAD.X R21, R16, 0x1, R19, P0 ;  /* 0x0000000110157824 */ /* 0x000fc800000e0613 */
[----:B------:R-:W5:Y:S04]  /*a270*/  LD.E.128 R24, [R24.64] ;  /* 0x0000001018187980 */ /* 0x000f68000c101d00 */
[----:B------:R-:W5:Y:S02]  /*a280*/  LD.E.128 R20, [R20.64] ;  /* 0x0000001014147980 */ /* 0x000f64000c101d00 */
.L_x_375:
[----:B-1-3--:R-:W-:Y:S05]  /*a290*/  BSYNC B0 ;  /* 0x0000000000007941 */ /* 0x00afea0003800000 */
.L_x_374:
[----:B------:R-:W-:Y:S01]  /*a2a0*/  IADD3 R51, -R117, R8, RZ ;  /* 0x0000000875337210 */ /* 0x000fe20007ffe1ff */
[----:B-----5:R-:W-:Y:S01]  /*a2b0*/  IMAD.MOV.U32 R7, RZ, RZ, R26 ;  /* 0x000000ffff077224 */ /* 0x020fe200078e001a */
[----:B------:R-:W-:-:S04]  /*a2c0*/  DEPBAR.LE SB0, 0x1 ;  /* 0x000080400000791a */ /* 0x000fc80000000000 */
[----:B------:R-:W-:Y:S01]  /*a2d0*/  IMNMX R51, R51, 0x80, PT ;  /* 0x0000008033337817 */ /* 0x000fe20003800200 */
[----:B------:R-:W-:Y:S01]  /*a2e0*/  IMAD.MOV.U32 R17, RZ, RZ, R27 ;  /* 0x000000ffff117224 */ /* 0x000fe200078e001b */
[----:B------:R-:W-:Y:S01]  /*a2f0*/  BSSY B0, `(.L_x_376) ;  /* 0x000006d000007945 */ /* 0x000fe20003800000 */
[----:B------:R-:W-:Y:S01]  /*a300*/  IMAD.MOV.U32 R16, RZ, RZ, R24 ;  /* 0x000000ffff107224 */ /* 0x000fe200078e0018 */
[----:B------:R-:W-:Y:S01]  /*a310*/  BAR.SYNC.DEFER_BLOCKING 0x0 ;  /* 0x0000000000007b1d */ /* 0x000fe20000010000 */
[----:B------:R-:W-:Y:S01]  /*a320*/  ISETP.GE.OR P0, PT, R4, R51, P1 ;  /* 0x000000330400720c */ /* 0x000fe20000f06670 */
[----:B------:R-:W-:Y:S01]  /*a330*/  IMAD.MOV.U32 R8, RZ, RZ, R20 ;  /* 0x000000ffff087224 */ /* 0x000fe200078e0014 */
[----:B------:R-:W-:Y:S01]  /*a340*/  PRMT R50, R17, 0x5410, R7 ;  /* 0x0000541011327816 */ /* 0x000fe20000000007 */
[----:B------:R-:W-:Y:S02]  /*a350*/  IMAD.MOV.U32 R7, RZ, RZ, R25 ;  /* 0x000000ffff077224 */ /* 0x000fe400078e0019 */
[----:B------:R-:W-:-:S03]  /*a360*/  IMAD.MOV.U32 R17, RZ, RZ, R22 ;  /* 0x000000ffff117224 */ /* 0x000fc600078e0016 */
[----:B------:R-:W-:Y:S02]  /*a370*/  PRMT R49, R7, 0x5410, R16 ;  /* 0x0000541007317816 */ /* 0x000fe40000000010 */
[----:B------:R-:W-:Y:S02]  /*a380*/  MOV R16, R23 ;  /* 0x0000001700107202 */ /* 0x000fe40000000f00 */
[----:B------:R-:W-:Y:S02]  /*a390*/  MOV R7, R21 ;  /* 0x0000001500077202 */ /* 0x000fe40000000f00 */
[----:B------:R-:W-:Y:S02]  /*a3a0*/  PRMT R48, R16, 0x5410, R17 ;  /* 0x0000541010307816 */ /* 0x000fe40000000011 */
[----:B------:R-:W-:Y:S01]  /*a3b0*/  PRMT R7, R7, 0x5410, R8 ;  /* 0x0000541007077816 */ /* 0x000fe20000000008 */
[----:B------:R-:W-:Y:S05]  /*a3c0*/  @P0 BRA `(.L_x_377) ;  /* 0x000005f000000947 */ /* 0x000fea0003800000 */
[----:B------:R-:W-:Y:S01]  /*a3d0*/  MOV R8, c[0x0][0x27c] ;  /* 0x00009f0000087a02 */ /* 0x000fe20000000f00 */
[--C-:B------:R-:W-:Y:S01]  /*a3e0*/  HADD2.F32 R80, -RZ, R71.reuse.H0_H0 ;  /* 0x20000047ff507230 */ /* 0x100fe20000004100 */
[--C-:B------:R-:W-:Y:S01]  /*a3f0*/  SHF.R.U64 R52, R52, 0x10, R53.reuse ;  /* 0x0000001034347819 */ /* 0x100fe20000001235 */
[----:B------:R-:W-:Y:S01]  /*a400*/  HADD2.F32 R71, -RZ, R71.H1_H1 ;  /* 0x30000047ff477230 */ /* 0x000fe20000004100 */
[----:B------:R-:W-:Y:S01]  /*a410*/  LEA.HI R17, R8, R33, RZ, 0x1d ;  /* 0x0000002108117211 */ /* 0x000fe200078fe8ff */
[--C-:B------:R-:W-:Y:S01]  /*a420*/  HADD2.F32 R88, -RZ, R73.reuse.H0_H0 ;  /* 0x20000049ff587230 */ /* 0x100fe20000004100 */
[----:B------:R-:W-:Y:S01]  /*a430*/  SHF.R.U32.HI R76, RZ, 0x10, R53 ;  /* 0x00000010ff4c7819 */ /* 0x000fe20000011635 */
[----:B------:R-:W-:Y:S01]  /*a440*/  HADD2.F32 R94, -RZ, R73.H1_H1 ;  /* 0x30000049ff5e7230 */ /* 0x000fe20000004100 */
[----:B------:R-:W-:Y:S01]  /*a450*/  SHF.R.S32.HI R8, RZ, 0x1f, R17 ;  /* 0x0000001fff087819 */ /* 0x000fe20000011411 */
[----:B------:R-:W-:Y:S01]  /*a460*/  HADD2.F32 R73, -RZ, R72.H1_H1 ;  /* 0x30000048ff497230 */ /* 0x000fe20000004100 */
[----:B------:R-:W-:Y:S01]  /*a470*/  SHF.L.U32 R16, R17, 0x3, RZ ;  /* 0x0000000311107819 */ /* 0x000fe200000006ff */
[----:B------:R-:W-:Y:S01]  /*a480*/  HADD2.F32 R76, -RZ, R76.H0_H0 ;  /* 0x2000004cff4c7230 */ /* 0x000fe20000004100 */
[----:B------:R-:W-:Y:S01]  /*a490*/  LEA.HI R8, R8, R17, RZ, 0x3 ;  /* 0x0000001108087211 */ /* 0x000fe200078f18ff */
[--C-:B------:R-:W-:Y:S01]  /*a4a0*/  HADD2.F32 R85, -RZ, R75.reuse.H1_H1 ;  /* 0x3000004bff557230 */ /* 0x100fe20000004100 */
[----:B------:R-:W-:Y:S01]  /*a4b0*/  LOP3.LUT R17, R11, 0x38, R16, 0xf8, !PT ;  /* 0x000000380b117812 */ /* 0x000fe200078ef810 */
[----:B------:R-:W-:Y:S01]  /*a4c0*/  HADD2.F32 R75, -RZ, R75.H0_H0 ;  /* 0x2000004bff4b7230 */ /* 0x000fe20000004100 */
[----:B------:R-:W-:Y:S01]  /*a4d0*/  SHF.L.U32 R11, R8, 0xa, RZ ;  /* 0x0000000a080b7819 */ /* 0x000fe200000006ff */
[----:B------:R-:W-:Y:S01]  /*a4e0*/  HADD2.F32 R52, -RZ, R52.H0_H0 ;  /* 0x20000034ff347230 */ /* 0x000fe20000004100 */
[----:B------:R-:W-:-:S02]  /*a4f0*/  LOP3.LUT R8, R17, R10, RZ, 0x3c, !PT ;  /* 0x0000000a11087212 */ /* 0x000fc400078e3cff */
[----:B------:R-:W-:Y:S01]  /*a500*/  LOP3.LUT R10, R11, 0x7fffe000, RZ, 0xc0, !PT ;  /* 0x7fffe0000b0a7812 */ /* 0x000fe200078ec0ff */
[----:B------:R-:W1:Y:S01]  /*a510*/  LDS.128 R16, [R6+0x100] ;  /* 0x0001000006107984 */ /* 0x000e620000000c00 */
[----:B------:R-:W-:Y:S02]  /*a520*/  SHF.R.U64 R53, R58, 0x10, R59 ;  /* 0x000000103a357819 */ /* 0x000fe4000000123b */
[----:B------:R-:W-:Y:S02]  /*a530*/  IADD3 R8, R8, R10, R9 ;  /* 0x0000000a08087210 */ /* 0x000fe40007ffe009 */
[----:B------:R-:W-:Y:S01]  /*a540*/  SHF.R.U32.HI R58, RZ, 0x10, R59 ;  /* 0x00000010ff3a7819 */ /* 0x000fe2000001163b */
[----:B------:R-:W-:Y:S01]  /*a550*/  HADD2.F32 R53, -RZ, R53.H0_H0 ;  /* 0x20000035ff357230 */ /* 0x000fe20000004100 */
[----:B------:R-:W-:Y:S02]  /*a560*/  SHF.L.U32 R70, R8, 0x1, RZ ;  /* 0x0000000108467819 */ /* 0x000fe400000006ff */
[--C-:B------:R-:W-:Y:S01]  /*a570*/  SHF.R.U64 R56, R56, 0x10, R57.reuse ;  /* 0x0000001038387819 */ /* 0x100fe20000001239 */
[----:B------:R-:W-:Y:S01]  /*a580*/  HADD2.F32 R58, -RZ, R58.H0_H0 ;  /* 0x2000003aff3a7230 */ /* 0x000fe20000004100 */
[----:B------:R-:W-:Y:S01]  /*a590*/  SHF.R.U32.HI R57, RZ, 0x10, R57 ;  /* 0x00000010ff397819 */ /* 0x000fe20000011639 */
[----:B------:R-:W2:Y:S01]  /*a5a0*/  LDS.128 R8, [R70+0x100] ;  /* 0x0001000046087984 */ /* 0x000ea20000000c00 */
[--C-:B------:R-:W-:Y:S01]  /*a5b0*/  SHF.R.U64 R54, R54, 0x10, R55.reuse ;  /* 0x0000001036367819 */ /* 0x100fe20000001237 */
[----:B------:R-:W-:Y:S01]  /*a5c0*/  HADD2.F32 R56, -RZ, R56.H0_H0 ;  /* 0x20000038ff387230 */ /* 0x000fe20000004100 */
[----:B------:R-:W-:Y:S01]  /*a5d0*/  SHF.R.U32.HI R55, RZ, 0x10, R55 ;  /* 0x00000010ff377819 */ /* 0x000fe20000011637 */
[----:B------:R-:W-:-:S02]  /*a5e0*/  HADD2.F32 R92, -RZ, R57.H0_H0 ;  /* 0x20000039ff5c7230 */ /* 0x000fc40000004100 */
[----:B------:R-:W-:Y:S02]  /*a5f0*/  HADD2.F32 R54, -RZ, R54.H0_H0 ;  /* 0x20000036ff367230 */ /* 0x000fe40000004100 */
[--C-:B-1----:R-:W-:Y:S02]  /*a600*/  HADD2.F32 R59, -RZ, R17.reuse.H0_H0 ;  /* 0x20000011ff3b7230 */ /* 0x102fe40000004100 */
[----:B------:R-:W-:Y:S02]  /*a610*/  HADD2.F32 R17, -RZ, R17.H1_H1 ;  /* 0x30000011ff117230 */ /* 0x000fe40000004100 */
[--C-:B------:R-:W-:Y:S01]  /*a620*/  HADD2.F32 R77, -RZ, R16.reuse.H0_H0 ;  /* 0x20000010ff4d7230 */ /* 0x100fe20000004100 */
[----:B------:R-:W-:Y:S01]  /*a630*/  FMUL.FTZ R86, R59, R80 ;  /* 0x000000503b567220 */ /* 0x000fe20000410000 */
[----:B------:R-:W-:Y:S01]  /*a640*/  HADD2.F32 R78, -RZ, R16.H1_H1 ;  /* 0x30000010ff4e7230 */ /* 0x000fe20000004100 */
[----:B------:R-:W-:Y:S01]  /*a650*/  FMUL.FTZ R90, R17, R76 ;  /* 0x0000004c115a7220 */ /* 0x000fe20000410000 */
[--C-:B------:R-:W-:Y:S01]  /*a660*/  HADD2.F32 R16, -RZ, R18.reuse.H0_H0 ;  /* 0x20000012ff107230 */ /* 0x100fe20000004100 */
[----:B------:R-:W-:Y:S01]  /*a670*/  FMUL.FTZ R57, R77, R71 ;  /* 0x000000474d397220 */ /* 0x000fe20000410000 */
[----:B------:R-:W-:-:S02]  /*a680*/  HADD2.F32 R79, -RZ, R18.H1_H1 ;  /* 0x30000012ff4f7230 */ /* 0x000fc40000004100 */
[--C-:B--2---:R-:W-:Y:S02]  /*a690*/  HADD2.F32 R81, -RZ, R9.reuse.H0_H0 ;  /* 0x20000009ff517230 */ /* 0x104fe40000004100 */
[----:B------:R-:W-:Y:S02]  /*a6a0*/  HADD2.F32 R9, -RZ, R9.H1_H1 ;  /* 0x30000009ff097230 */ /* 0x000fe40000004100 */
[--C-:B------:R-:W-:Y:S01]  /*a6b0*/  HADD2.F32 R82, -RZ, R8.reuse.H0_H0 ;  /* 0x20000008ff527230 */ /* 0x100fe20000004100 */
[C---:B------:R-:W-:Y:S01]  /*a6c0*/  FMUL.FTZ R80, R81.reuse, R80 ;  /* 0x0000005051507220 */ /* 0x040fe20000410000 */
[--C-:B------:R-:W-:Y:S01]  /*a6d0*/  HADD2.F32 R18, -RZ, R19.reuse.H0_H0 ;  /* 0x20000013ff127230 */ /* 0x100fe20000004100 */
[----:B------:R-:W-:Y:S01]  /*a6e0*/  FFMA.FTZ R86, R81, R88, R86 ;  /* 0x0000005851567223 */ /* 0x000fe20000010056 */
[----:B------:R-:W-:Y:S01]  /*a6f0*/  HADD2.F32 R83, -RZ, R8.H1_H1 ;  /* 0x30000008ff537230 */ /* 0x000fe20000004100 */
[C---:B------:R-:W-:Y:S01]  /*a700*/  FMUL.FTZ R76, R9.reuse, R76 ;  /* 0x0000004c094c7220 */ /* 0x040fe20000410000 */
[----:B------:R-:W-:Y:S01]  /*a710*/  HADD2.F32 R81, -RZ, R72.H0_H0 ;  /* 0x20000048ff517230 */ /* 0x000fe20000004100 */
[----:B------:R-:W-:Y:S01]  /*a720*/  FFMA.FTZ R9, R9, R92, R90 ;  /* 0x0000005c09097223 */ /* 0x000fe2000001005a */
[--C-:B------:R-:W-:Y:S01]  /*a730*/  HADD2.F32 R8, -RZ, R10.reuse.H0_H0 ;  /* 0x2000000aff087230 */ /* 0x100fe20000004100 */
[C---:B------:R-:W-:Y:S01]  /*a740*/  FMUL.FTZ R71, R82.reuse, R71 ;  /* 0x0000004752477220 */ /* 0x040fe20000410000 */
[----:B------:R-:W-:Y:S01]  /*a750*/  HADD2.F32 R19, -RZ, R19.H1_H1 ;  /* 0x30000013ff137230 */ /* 0x000fe20000004100 */
[----:B------:R-:W-:Y:S01]  /*a760*/  FFMA.FTZ R57, R82, R94, R57 ;  /* 0x0000005e52397223 */ /* 0x000fe20000010039 */
[----:B------:R-:W-:Y:S01]  /*a770*/  HADD2.F32 R90, -RZ, R55.H0_H0 ;  /* 0x20000037ff5a7230 */ /* 0x000fe20000004100 */
[----:B------:R-:W-:Y:S01]  /*a780*/  FMUL.FTZ R82, R16, R73 ;  /* 0x0000004910527220 */ /* 0x000fe20000410000 */
[----:B------:R-:W-:Y:S01]  /*a790*/  HADD2.F32 R84, -RZ, R10.H1_H1 ;  /* 0x3000000aff547230 */ /* 0x000fe20000004100 */
[----:B------:R-:W-:Y:S01]  /*a7a0*/  FMUL.FTZ R72, R18, R81 ;  /* 0x0000005112487220 */ /* 0x000fe20000410000 */
[--C-:B------:R-:W-:Y:S01]  /*a7b0*/  HADD2.F32 R10, -RZ, R11.reuse.H0_H0 ;  /* 0x2000000bff0a7230 */ /* 0x100fe20000004100 */
[C---:B------:R-:W-:Y:S01]  /*a7c0*/  FMUL.FTZ R73, R8.reuse, R73 ;  /* 0x0000004908497220 */ /* 0x040fe20000410000 */
[----:B------:R-:W-:Y:S01]  /*a7d0*/  HADD2.F32 R11, -RZ, R11.H1_H1 ;  /* 0x3000000bff0b7230 */ /* 0x000fe20000004100 */
[----:B------:R-:W-:Y:S01]  /*a7e0*/  FFMA.FTZ R55, R8, R85, R82 ;  /* 0x0000005508377223 */ /* 0x000fe20000010052 */
[----:B------:R-:W-:Y:S01]  /*a7f0*/  F2FP.PACK_AB R9, R9, R86 ;  /* 0x000000560909723e */ /* 0x000fe200000000ff */
[----:B------:R-:W-:-:S02]  /*a800*/  FMUL.FTZ R8, R19, R90 ;  /* 0x0000005a13087220 */ /* 0x000fc40000410000 */
[C---:B------:R-:W-:Y:S02]  /*a810*/  FMUL.FTZ R81, R10.reuse, R81 ;  /* 0x000000510a517220 */ /* 0x040fe40000410000 */
[----:B------:R-:W-:Y:S02]  /*a820*/  FFMA.FTZ R72, R10, R75, R72 ;  /* 0x0000004b0a487223 */ /* 0x000fe40000010048 */
[----:B------:R-:W-:Y:S02]  /*a830*/  FMUL.FTZ R90, R11, R90 ;  /* 0x0000005a0b5a7220 */ /* 0x000fe40000410000 */
[----:B------:R-:W-:Y:S02]  /*a840*/  FMUL.FTZ R10, R79, R54 ;  /* 0x000000364f0a7220 */ /* 0x000fe40000410000 */
[----:B------:R-:W-:Y:S02]  /*a850*/  FFMA.FTZ R11, R11, R58, R8 ;  /* 0x0000003a0b0b7223 */ /* 0x000fe40000010008 */
[----:B------:R-:W-:-:S02]  /*a860*/  FMUL.FTZ R87, R83, R52 ;  /* 0x0000003453577220 */ /* 0x000fc40000410000 */
[----:B------:R-:W-:Y:S01]  /*a870*/  FMUL.FTZ R54, R84, R54 ;  /* 0x0000003654367220 */ /* 0x000fe20000410000 */
[----:B------:R-:W-:Y:S01]  /*a880*/  F2FP.PACK_AB R11, R11, R72 ;  /* 0x000000480b0b723e */ /* 0x000fe200000000ff */
[----:B------:R-:W-:Y:S02]  /*a890*/  FMUL.FTZ R8, R78, R52 ;  /* 0x000000344e087220 */ /* 0x000fe40000410000 */
[----:B------:R-:W-:Y:S02]  /*a8a0*/  FFMA.FTZ R73, R16, R85, -R73 ;  /* 0x0000005510497223 */ /* 0x000fe40000010849 */
[----:B------:R-:W-:Y:S02]  /*a8b0*/  FFMA.FTZ R81, R18, R75, -R81 ;  /* 0x0000004b12517223 */ /* 0x000fe40000010851 */
[----:B------:R-:W-:Y:S02]  /*a8c0*/  FFMA.FTZ R80, R59, R88, -R80 ;  /* 0x000000583b507223 */ /* 0x000fe40000010850 */
[----:B------:R-:W-:-:S02]  /*a8d0*/  FFMA.FTZ R17, R17, R92, -R76 ;  /* 0x0000005c11117223 */ /* 0x000fc4000001084c */
[----:B------:R-:W-:Y:S02]  /*a8e0*/  FFMA.FTZ R71, R77, R94, -R71 ;  /* 0x0000005e4d477223 */ /* 0x000fe40000010847 */
[----:B------:R-:W-:Y:S01]  /*a8f0*/  FFMA.FTZ R90, R19, R58, -R90 ;  /* 0x0000003a135a7223 */ /* 0x000fe2000001085a */
[----:B------:R-:W-:Y:S01]  /*a900*/  F2FP.PACK_AB R17, R17, R80 ;  /* 0x000000501111723e */ /* 0x000fe200000000ff */
[-C--:B------:R-:W-:Y:S02]  /*a910*/  FFMA.FTZ R16, R78, R56.reuse, -R87 ;  /* 0x000000384e107223 */ /* 0x080fe40000010857 */
[----:B------:R-:W-:Y:S01]  /*a920*/  FFMA.FTZ R18, R79, R53, -R54 ;  /* 0x000000354f127223 */ /* 0x000fe20000010836 */
[----:B------:R-:W-:Y:S01]  /*a930*/  F2FP.PACK_AB R19, R90, R81 ;  /* 0x000000515a13723e */ /* 0x000fe200000000ff */
[----:B------:R-:W-:Y:S01]  /*a940*/  FFMA.FTZ R8, R83, R56, R8 ;  /* 0x0000003853087223 */ /* 0x000fe20000010008 */
[----:B------:R-:W-:Y:S01]  /*a950*/  F2FP.PACK_AB R16, R16, R71 ;  /* 0x000000471010723e */ /* 0x000fe200000000ff */
[----:B------:R-:W-:Y:S01]  /*a960*/  FFMA.FTZ R10, R84, R53, R10 ;  /* 0x00000035540a7223 */ /* 0x000fe2000001000a */
[----:B------:R-:W-:-:S02]  /*a970*/  F2FP.PACK_AB R18, R18, R73 ;  /* 0x000000491212723e */ /* 0x000fc400000000ff */
[----:B------:R-:W-:Y:S02]  /*a980*/  F2FP.PACK_AB R8, R8, R57 ;  /* 0x000000390808723e */ /* 0x000fe400000000ff */
[----:B------:R-:W-:Y:S01]  /*a990*/  F2FP.PACK_AB R10, R10, R55 ;  /* 0x000000370a0a723e */ /* 0x000fe200000000ff */
[----:B------:R1:W-:Y:S04]  /*a9a0*/  STS.128 [R6+0x100], R16 ;  /* 0x0001001006007388 */ /* 0x0003e80000000c00 */
[----:B------:R1:W-:Y:S02]  /*a9b0*/  STS.128 [R70+0x100], R8 ;  /* 0x0001000846007388 */ /* 0x0003e40000000c00 */
.L_x_377:
[----:B------:R-:W-:Y:S05]  /*a9c0*/  BSYNC B0 ;  /* 0x0000000000007941 */ /* 0x000fea0003800000 */
.L_x_376:
[----:B-1----:R-:W-:Y:S01]  /*a9d0*/  IADD3 R9, R4, 0x20, RZ ;  /* 0x0000002004097810 */ /* 0x002fe20007ffe0ff */
[----:B------:R-:W-:Y:S03]  /*a9e0*/  BSSY B0, `(.L_x_378) ;  /* 0x000006c000007945 */ /* 0x000fe60003800000 */
[----:B------:R-:W-:-:S13]  /*a9f0*/  ISETP.GE.OR P0, PT, R9, R51, P1 ;  /* 0x000000330900720c */ /* 0x000fda0000f06670 */
[----:B------:R-:W-:Y:S05]  /*aa00*/  @P0 BRA `(.L_x_379) ;  /* 0x0000069000000947 */ /* 0x000fea0003800000 */
[----:B------:R-:W-:Y:S01]  /*aa10*/  MOV R8, c[0x0][0x27c] ;  /* 0x00009f0000087a02 */ /* 0x000fe20000000f00 */
[----:B------:R-:W-:Y:S01]  /*aa20*/  HADD2.F32 R78, -RZ, R67.H0_H0 ;  /* 0x20000043ff4e7230 */ /* 0x000fe20000004100 */
[----:B------:R-:W-:Y:S01]  /*aa30*/  SHF.R.S32.HI R6, RZ, 0x1f, R9 ;  /* 0x0000001fff067819 */ /* 0x000fe20000011409 */
[--C-:B------:R-:W-:Y:S01]  /*aa40*/  HADD2.F32 R58, -RZ, R66.reuse.H0_H0 ;  /* 0x20000042ff3a7230 */ /* 0x100fe20000004100 */
[----:B------:R-:W-:Y:S01]  /*aa50*/  LEA.HI R11, R8, R33, RZ, 0x1d ;  /* 0x00000021080b7211 */ /* 0x000fe200078fe8ff */
[----:B------:R-:W-:Y:S01]  /*aa60*/  HADD2.F32 R84, -RZ, R69.H0_H0 ;  /* 0x20000045ff547230 */ /* 0x000fe20000004100 */
[----:B------:R-:W-:Y:S01]  /*aa70*/  LEA.HI R6, R6, R9, RZ, 0x3 ;  /* 0x0000000906067211 */ /* 0x000fe200078f18ff */
[----:B------:R-:W-:Y:S01]  /*aa80*/  HADD2.F32 R66, -RZ, R66.H1_H1 ;  /* 0x30000042ff427230 */ /* 0x000fe20000004100 */
[----:B------:R-:W-:Y:S01]  /*aa90*/  SHF.R.S32.HI R8, RZ, 0x1f, R11 ;  /* 0x0000001fff087819 */ /* 0x000fe2000001140b */
[--C-:B------:R-:W-:Y:S01]  /*aaa0*/  HADD2.F32 R76, -RZ, R68.reuse.H0_H0 ;  /* 0x20000044ff4c7230 */ /* 0x100fe20000004100 */
[----:B------:R-:W-:Y:S01]  /*aab0*/  SHF.L.U32 R10, R9, 0x6, RZ ;  /* 0x00000006090a7819 */ /* 0x000fe200000006ff */
[----:B------:R-:W-:Y:S01]  /*aac0*/  IMAD.SHL.U32 R6, R6, 0x40, RZ ;  /* 0x0000004006067824 */ /* 0x000fe200078e00ff */
[----:B------:R-:W-:Y:S01]  /*aad0*/  LEA.HI R8, R8, R11, RZ, 0x3 ;  /* 0x0000000b08087211 */ /* 0x000fe200078f18ff */
[----:B------:R-:W-:Y:S01]  /*aae0*/  HADD2.F32 R68, -RZ, R68.H1_H1 ;  /* 0x30000044ff447230 */ /* 0x000fe20000004100 */
[----:B------:R-:W-:Y:S01]  /*aaf0*/  LOP3.LUT R10, R10, 0x1c0, RZ, 0xc0, !PT ;  /* 0x000001c00a0a7812 */ /* 0x000fe200078ec0ff */
[----:B------:R-:W-:Y:S01]  /*ab00*/  HADD2.F32 R67, -RZ, R67.H1_H1 ;  /* 0x30000043ff437230 */ /* 0x000fe20000004100 */
[----:B------:R-:W-:Y:S01]  /*ab10*/  SHF.L.U32 R9, R11, 0x3, RZ ;  /* 0x000000030b097819 */ /* 0x000fe200000006ff */
[----:B------:R-:W-:Y:S01]  /*ab20*/  IMAD.SHL.U32 R8, R8, 0x400, RZ ;  /* 0x0000040008087824 */ /* 0x000fe200078e00ff */
[----:B------:R-:W-:Y:S01]  /*ab30*/  LOP3.LUT R16, R10, 0x38, R64, 0xf8, !PT ;  /* 0x000000380a107812 */ /* 0x000fe200078ef840 */
[----:B------:R-:W-:Y:S01]  /*ab40*/  HADD2.F32 R69, -RZ, R69.H1_H1 ;  /* 0x30000045ff457230 */ /* 0x000fe20000004100 */
[----:B------:R-:W-:-:S02]  /*ab50*/  SHF.R.U32.HI R17, RZ, 0x3, R10 ;  /* 0x00000003ff117819 */ /* 0x000fc4000001160a */
[----:B------:R-:W-:Y:S02]  /*ab60*/  LOP3.LUT R6, R6, 0xfffffe00, RZ, 0xc0, !PT ;  /* 0xfffffe0006067812 */ /* 0x000fe400078ec0ff */
[----:B------:R-:W-:Y:S02]  /*ab70*/  LOP3.LUT R10, R10, 0x38, R9, 0xf8, !PT ;  /* 0x000000380a0a7812 */ /* 0x000fe400078ef809 */
[----:B------:R-:W-:Y:S02]  /*ab80*/  LOP3.LUT R16, R6, R16, R17, 0xf6, !PT ;  /* 0x0000001006107212 */ /* 0x000fe400078ef611 */
[----:B------:R-:W-:Y:S02]  /*ab90*/  LOP3.LUT R17, R10, R17, RZ, 0x3c, !PT ;  /* 0x000000110a117212 */ /* 0x000fe400078e3cff */
[----:B------:R-:W-:Y:S02]  /*aba0*/  LOP3.LUT R8, R8, 0x7fffe000, RZ, 0xc0, !PT ;  /* 0x7fffe00008087812 */ /* 0x000fe400078ec0ff */
[----:B------:R-:W-:-:S02]  /*abb0*/  SHF.L.U32 R52, R16, 0x1, RZ ;  /* 0x0000000110347819 */ /* 0x000fc400000006ff */
[----:B------:R-:W-:Y:S02]  /*abc0*/  IADD3 R6, R17, R8, R6 ;  /* 0x0000000811067210 */ /* 0x000fe40007ffe006 */
[--C-:B------:R-:W-:Y:S01]  /*abd0*/  SHF.R.U64 R40, R40, 0x10, R41.reuse ;  /* 0x0000001028287819 */ /* 0x100fe20000001229 */
[----:B------:R-:W1:Y:S01]  /*abe0*/  LDS.128 R16, [R52+0x100] ;  /* 0x0001000034107984 */ /* 0x000e620000000c00 */
[----:B------:R-:W-:Y:S02]  /*abf0*/  SHF.L.U32 R6, R6, 0x1, RZ ;  /* 0x0000000106067819 */ /* 0x000fe400000006ff */
[----:B------:R-:W-:Y:S02]  /*ac00*/  SHF.R.U32.HI R53, RZ, 0x10, R41 ;  /* 0x00000010ff357819 */ /* 0x000fe40000011629 */
[--C-:B------:R-:W-:Y:S01]  /*ac10*/  SHF.R.U64 R41, R46, 0x10, R47.reuse ;  /* 0x000000102e297819 */ /* 0x100fe2000000122f */
[----:B------:R-:W2:Y:S01]  /*ac20*/  LDS.128 R8, [R6+0x100] ;  /* 0x0001000006087984 */ /* 0x000ea20000000c00 */
[----:B------:R-:W-:Y:S01]  /*ac30*/  SHF.R.U32.HI R46, RZ, 0x10, R47 ;  /* 0x00000010ff2e7819 */ /* 0x000fe2000001162f */
[----:B------:R-:W-:Y:S01]  /*ac40*/  HADD2.F32 R53, -RZ, R53.H0_H0 ;  /* 0x20000035ff357230 */ /* 0x000fe20000004100 */
[----:B------:R-:W-:-:S02]  /*ac50*/  SHF.R.U64 R44, R44, 0x10, R45 ;  /* 0x000000102c2c7819 */ /* 0x000fc4000000122d */
[----:B------:R-:W-:Y:S01]  /*ac60*/  SHF.R.U32.HI R45, RZ, 0x10, R45 ;  /* 0x00000010ff2d7819 */ /* 0x000fe2000001162d */
[----:B------:R-:W-:Y:S01]  /*ac70*/  HADD2.F32 R86, -RZ, R46.H0_H0 ;  /* 0x2000002eff567230 */ /* 0x000fe20000004100 */
[--C-:B------:R-:W-:Y:S01]  /*ac80*/  SHF.R.U64 R42, R42, 0x10, R43.reuse ;  /* 0x000000102a2a7819 */ /* 0x100fe2000000122b */
[----:B------:R-:W-:Y:S01]  /*ac90*/  HADD2.F32 R44, -RZ, R44.H0_H0 ;  /* 0x2000002cff2c7230 */ /* 0x000fe20000004100 */
[----:B------:R-:W-:Y:S01]  /*aca0*/  SHF.R.U32.HI R43, RZ, 0x10, R43 ;  /* 0x00000010ff2b7819 */ /* 0x000fe2000001162b */
[----:B------:R-:W-:Y:S02]  /*acb0*/  HADD2.F32 R45, -RZ, R45.H0_H0 ;  /* 0x2000002dff2d7230 */ /* 0x000fe40000004100 */
[--C-:B-1----:R-:W-:Y:S02]  /*acc0*/  HADD2.F32 R47, -RZ, R17.reuse.H0_H0 ;  /* 0x20000011ff2f7230 */ /* 0x102fe40000004100 */
[----:B------:R-:W-:Y:S02]  /*acd0*/  HADD2.F32 R54, -RZ, R17.H1_H1 ;  /* 0x30000011ff367230 */ /* 0x000fe40000004100 */
[----:B------:R-:W-:Y:S01]  /*ace0*/  HADD2.F32 R17, -RZ, R19.H0_H0 ;  /* 0x20000013ff117230 */ /* 0x000fe20000004100 */
[----:B------:R-:W-:Y:S01]  /*acf0*/  FMUL.FTZ R72, R47, R58 ;  /* 0x0000003a2f487220 */ /* 0x000fe20000410000 */
[--C-:B--2---:R-:W-:Y:S01]  /*ad00*/  HADD2.F32 R57, -RZ, R9.reuse.H0_H0 ;  /* 0x20000009ff397230 */ /* 0x104fe20000004100 */
[-C--:B------:R-:W-:Y:S01]  /*ad10*/  FMUL.FTZ R80, R54, R53.reuse ;  /* 0x0000003536507220 */ /* 0x080fe20000410000 */
[----:B------:R-:W-:Y:S01]  /*ad20*/  HADD2.F32 R59, -RZ, R9.H1_H1 ;  /* 0x30000009ff3b7230 */ /* 0x000fe20000004100 */
[----:B------:R-:W-:Y:S01]  /*ad30*/  FMUL.FTZ R82, R17, R78 ;  /* 0x0000004e11527220 */ /* 0x000fe20000410000 */
[----:B------:R-:W-:Y:S01]  /*ad40*/  HADD2.F32 R9, -RZ, R11.H0_H0 ;  /* 0x2000000bff097230 */ /* 0x000fe20000004100 */
[----:B------:R-:W-:Y:S01]  /*ad50*/  FMUL.FTZ R58, R57, R58 ;  /* 0x0000003a393a7220 */ /* 0x000fe20000410000 */
[----:B------:R-:W-:Y:S01]  /*ad60*/  HADD2.F32 R55, -RZ, R16.H0_H0 ;  /* 0x20000010ff377230 */ /* 0x000fe20000004100 */
[----:B------:R-:W-:Y:S01]  /*ad70*/  FMUL.FTZ R53, R59, R53 ;  /* 0x000000353b357220 */ /* 0x000fe20000410000 */
[----:B------:R-:W-:Y:S01]  /*ad80*/  HADD2.F32 R70, -RZ, R8.H0_H0 ;  /* 0x20000008ff467230 */ /* 0x000fe20000004100 */
[C---:B------:R-:W-:Y:S01]  /*ad90*/  FMUL.FTZ R78, R9.reuse, R78 ;  /* 0x0000004e094e7220 */ /* 0x040fe20000410000 */
[----:B------:R-:W-:Y:S01]  /*ada0*/  HADD2.F32 R56, -RZ, R16.H1_H1 ;  /* 0x30000010ff387230 */ /* 0x000fe20000004100 */
[----:B------:R-:W-:Y:S01]  /*adb0*/  FFMA.FTZ R82, R9, R84, R82 ;  /* 0x0000005409527223 */ /* 0x000fe20000010052 */
[----:B------:R-:W-:Y:S01]  /*adc0*/  HADD2.F32 R16, -RZ, R18.H0_H0 ;  /* 0x20000012ff107230 */ /* 0x000fe20000004100 */
[-C--:B------:R-:W-:Y:S01]  /*add0*/  FMUL.FTZ R9, R55, R66.reuse ;  /* 0x0000004237097220 */ /* 0x080fe20000410000 */
[----:B------:R-:W-:Y:S01]  /*ade0*/  HADD2.F32 R71, -RZ, R8.H1_H1 ;  /* 0x30000008ff477230 */ /* 0x000fe20000004100 */
[C---:B------:R-:W-:Y:S01]  /*adf0*/  FMUL.FTZ R66, R70.reuse, R66 ;  /* 0x0000004246427220 */ /* 0x040fe20000410000 */
[----:B------:R-:W-:Y:S01]  /*ae00*/  HADD2.F32 R8, -RZ, R10.H0_H0 ;  /* 0x2000000aff087230 */ /* 0x000fe20000004100 */
[----:B------:R-:W-:Y:S01]  /*ae10*/  FFMA.FTZ R59, R59, R45, R80 ;  /* 0x0000002d3b3b7223 */ /* 0x000fe20000010050 */
[----:B------:R-:W-:Y:S01]  /*ae20*/  HADD2.F32 R80, -RZ, R43.H0_H0 ;  /* 0x2000002bff507230 */ /* 0x000fe20000004100 */
[----:B------:R-:W-:Y:S01]  /*ae30*/  FFMA.FTZ R70, R70, R68, R9 ;  /* 0x0000004446467223 */ /* 0x000fe20000010009 */
[----:B------:R-:W-:Y:S01]  /*ae40*/  HADD2.F32 R19, -RZ, R19.H1_H1 ;  /* 0x30000013ff137230 */ /* 0x000fe20000004100 */
[----:B------:R-:W-:Y:S01]  /*ae50*/  FFMA.FTZ R72, R57, R76, R72 ;  /* 0x0000004c39487223 */ /* 0x000fe20000010048 */
[----:B------:R-:W-:Y:S01]  /*ae60*/  HADD2.F32 R18, -RZ, R18.H1_H1 ;  /* 0x30000012ff127230 */ /* 0x000fe20000004100 */
[-C--:B------:R-:W-:Y:S01]  /*ae70*/  FMUL.FTZ R9, R16, R67.reuse ;  /* 0x0000004310097220 */ /* 0x080fe20000410000 */
[----:B------:R-:W-:Y:S01]  /*ae80*/  HADD2.F32 R43, -RZ, R40.H0_H0 ;  /* 0x20000028ff2b7230 */ /* 0x000fe20000004100 */
[C---:B------:R-:W-:Y:S01]  /*ae90*/  FMUL.FTZ R67, R8.reuse, R67 ;  /* 0x0000004308437220 */ /* 0x040fe20000410000 */
[----:B------:R-:W-:Y:S01]  /*aea0*/  HADD2.F32 R57, -RZ, R42.H0_H0 ;  /* 0x2000002aff397230 */ /* 0x000fe20000004100 */
[----:B------:R-:W-:Y:S01]  /*aeb0*/  FFMA.FTZ R40, R8, R69, R9 ;  /* 0x0000004508287223 */ /* 0x000fe20000010009 */
[----:B------:R-:W-:Y:S01]  /*aec0*/  HADD2.F32 R11, -RZ, R11.H1_H1 ;  /* 0x3000000bff0b7230 */ /* 0x000fe20000004100 */
[----:B------:R-:W-:Y:S01]  /*aed0*/  FMUL.FTZ R46, R19, R80 ;  /* 0x00000050132e7220 */ /* 0x000fe20000410000 */
[----:B------:R-:W-:Y:S01]  /*aee0*/  HADD2.F32 R10, -RZ, R10.H1_H1 ;  /* 0x3000000aff0a7230 */ /* 0x000fe20000004100 */
[----:B------:R-:W-:Y:S01]  /*aef0*/  FMUL.FTZ R8, R56, R43 ;  /* 0x0000002b38087220 */ /* 0x000fe20000410000 */
[----:B------:R-:W-:Y:S01]  /*af00*/  HADD2.F32 R9, -RZ, R41.H0_H0 ;  /* 0x20000029ff097230 */ /* 0x000fe20000004100 */
[----:B------:R-:W-:-:S02]  /*af10*/  FMUL.FTZ R41, R18, R57 ;  /* 0x0000003912297220 */ /* 0x000fc40000410000 */
[----:B------:R-:W-:Y:S02]  /*af20*/  FMUL.FTZ R80, R11, R80 ;  /* 0x000000500b507220 */ /* 0x000fe40000410000 */
[----:B------:R-:W-:Y:S02]  /*af30*/  FMUL.FTZ R43, R71, R43 ;  /* 0x0000002b472b7220 */ /* 0x000fe40000410000 */
[----:B------:R-:W-:Y:S02]  /*af40*/  FMUL.FTZ R57, R10, R57 ;  /* 0x000000390a397220 */ /* 0x000fe40000410000 */
[----:B------:R-:W-:Y:S02]  /*af50*/  FFMA.FTZ R58, R47, R76, -R58 ;  /* 0x0000004c2f3a7223 */ /* 0x000fe4000001083a */
[----:B------:R-:W-:Y:S02]  /*af60*/  FFMA.FTZ R53, R54, R45, -R53 ;  /* 0x0000002d36357223 */ /* 0x000fe40000010835 */
[----:B------:R-:W-:-:S02]  /*af70*/  FFMA.FTZ R78, R17, R84, -R78 ;  /* 0x00000054114e7223 */ /* 0x000fc4000001084e */
[----:B------:R-:W-:Y:S01]  /*af80*/  FFMA.FTZ R19, R19, R86, -R80 ;  /* 0x0000005613137223 */ /* 0x000fe20000010850 */
[----:B------:R-:W-:Y:S01]  /*af90*/  F2FP.PACK_AB R17, R53, R58 ;  /* 0x0000003a3511723e */ /* 0x000fe200000000ff */
[----:B------:R-:W-:Y:S02]  /*afa0*/  FFMA.FTZ R66, R55, R68, -R66 ;  /* 0x0000004437427223 */ /* 0x000fe40000010842 */
[----:B------:R-:W-:Y:S01]  /*afb0*/  FFMA.FTZ R67, R16, R69, -R67 ;  /* 0x0000004510437223 */ /* 0x000fe20000010843 */
[----:B------:R-:W-:Y:S01]  /*afc0*/  F2FP.PACK_AB R19, R19, R78 ;  /* 0x0000004e1313723e */ /* 0x000fe200000000ff */
[----:B------:R-:W-:Y:S02]  /*afd0*/  FFMA.FTZ R43, R56, R44, -R43 ;  /* 0x0000002c382b7223 */ /* 0x000fe4000001082b */
[----:B------:R-:W-:Y:S02]  /*afe0*/  FFMA.FTZ R18, R18, R9, -R57 ;  /* 0x0000000912127223 */ /* 0x000fe40000010839 */
[----:B------:R-:W-:Y:S01]  /*aff0*/  FFMA.FTZ R11, R11, R86, R46 ;  /* 0x000000560b0b7223 */ /* 0x000fe2000001002e */
[----:B------:R-:W-:Y:S01]  /*b000*/  F2FP.PACK_AB R16, R43, R66 ;  /* 0x000000422b10723e */ /* 0x000fe200000000ff */
[----:B------:R-:W-:Y:S01]  /*b010*/  FFMA.FTZ R71, R71, R44, R8 ;  /* 0x0000002c47477223 */ /* 0x000fe20000010008 */
[----:B------:R-:W-:Y:S01]  /*b020*/  F2FP.PACK_AB R18, R18, R67 ;  /* 0x000000431212723e */ /* 0x000fe200000000ff */
[----:B------:R-:W-:Y:S01]  /*b030*/  FFMA.FTZ R41, R10, R9, R41 ;  /* 0x000000090a297223 */ /* 0x000fe20000010029 */
[----:B------:R-:W-:-:S02]  /*b040*/  F2FP.PACK_AB R11, R11, R82 ;  /* 0x000000520b0b723e */ /* 0x000fc400000000ff */
[----:B------:R-:W-:Y:S01]  /*b050*/  F2FP.PACK_AB R9, R59, R72 ;  /* 0x000000483b09723e */ /* 0x000fe200000000ff */
[----:B------:R1:W-:Y:S01]  /*b060*/  STS.128 [R52+0x100], R16 ;  /* 0x0001001034007388 */ /* 0x0003e20000000c00 */
[----:B------:R-:W-:Y:S02]  /*b070*/  F2FP.PACK_AB R8, R71, R70 ;  /* 0x000000464708723e */ /* 0x000fe400000000ff */
[----:B------:R-:W-:-:S05]  /*b080*/  F2FP.PACK_AB R10, R41, R40 ;  /* 0x00000028290a723e */ /* 0x000fca00000000ff */
[----:B------:R1:W-:Y:S02]  /*b090*/  STS.128 [R6+0x100], R8 ;  /* 0x0001000806007388 */ /* 0x0003e40000000c00 */
.L_x_379:
[----:B------:R-:W-:Y:S05]  /*b0a0*/  BSYNC B0 ;  /* 0x0000000000007941 */ /* 0x000fea0003800000 */
.L_x_378:
        /* <DEDUP_REMOVED lines=109> */
.L_x_381:
[----:B------:R-:W-:Y:S05]  /*b780*/  BSYNC B0 ;  /* 0x0000000000007941 */ /* 0x000fea0003800000 */
.L_x_380:
[----:B-1----:R-:W-:-:S04]  /*b790*/  IADD3 R8, R4, 0x60, RZ ;  /* 0x0000006004087810 */ /* 0x002fc80007ffe0ff */
        /* <DEDUP_REMOVED lines=9> */
[----:B------:R-:W-:-:S02]  /*b830*/  SHF.R.S32.HI R11, RZ, 0x1f, R6 ;  /* 0x0000001fff0b7819 */ /* 0x000fc40000011406 */
[----:B------:R-:W-:Y:S01]  /*b840*/  LOP3.LUT R9, R9, 0x1c0, RZ, 0xc0, !PT ;  /* 0x000001c009097812 */ /* 0x000fe200078ec0ff */
[----:B------:R-:W-:Y:S01]  /*b850*/  IMAD.SHL.U32 R8, R8, 0x40, RZ ;  /* 0x0000004008087824 */ /* 0x000fe200078e00ff */
[----:B------:R-:W-:Y:S02]  /*b860*/  LEA.HI R11, R11, R6, RZ, 0x3 ;  /* 0x000000060b0b7211 */ /* 0x000fe400078f18ff */
[----:B------:R-:W-:Y:S02]  /*b870*/  SHF.L.U32 R10, R6, 0x3, RZ ;  /* 0x00000003060a7819 */ /* 0x000fe400000006ff */
[----:B------:R-:W-:Y:S01]  /*b880*/  LOP3.LUT R64, R9, 0x38, R64, 0xf8, !PT ;  /* 0x0000003809407812 */ /* 0x000fe200078ef840 */
[----:B------:R-:W-:Y:S01]  /*b890*/  IMAD.SHL.U32 R11, R11, 0x400, RZ ;  /* 0x000004000b0b7824 */ /* 0x000fe200078e00ff */
[----:B------:R-:W-:Y:S02]  /*b8a0*/  SHF.R.U32.HI R17, RZ, 0x3, R9 ;  /* 0x00000003ff117819 */ /* 0x000fe40000011609 */
[----:B------:R-:W-:-:S02]  /*b8b0*/  LOP3.LUT R8, R8, 0xfffffe00, RZ, 0xc0, !PT ;  /* 0xfffffe0008087812 */ /* 0x000fc400078ec0ff */
[----:B------:R-:W-:Y:S02]  /*b8c0*/  LOP3.LUT R10, R9, 0x38, R10, 0xf8, !PT ;  /* 0x00000038090a7812 */ /* 0x000fe400078ef80a */
[----:B------:R-:W-:Y:S02]  /*b8d0*/  LOP3.LUT R28, R8, R64, R17, 0xf6, !PT ;  /* 0x00000040081c7212 */ /* 0x000fe400078ef611 */
[----:B------:R-:W-:Y:S02]  /*b8e0*/  LOP3.LUT R17, R10, R17, RZ, 0x3c, !PT ;  /* 0x000000110a117212 */ /* 0x000fe400078e3cff */
[----:B------:R-:W-:Y:S02]  /*b8f0*/  LOP3.LUT R6, R11, 0x7fffe000, RZ, 0xc0, !PT ;  /* 0x7fffe0000b067812 */ /* 0x000fe400078ec0ff */
[----:B------:R-:W-:Y:S02]  /*b900*/  SHF.L.U32 R28, R28, 0x1, RZ ;  /* 0x000000011c1c7819 */ /* 0x000fe400000006ff */
[----:B------:R-:W-:-:S02]  /*b910*/  IADD3 R6, R17, R6, R8 ;  /* 0x0000000611067210 */ /* 0x000fc40007ffe008 */
[--C-:B------:R-:W-:Y:S01]  /*b920*/  SHF.R.U32.HI R29, RZ, 0x10, R23.reuse ;  /* 0x00000010ff1d7819 */ /* 0x100fe20000011617 */
[----:B------:R-:W1:Y:S01]  /*b930*/  LDS.128 R16, [R28+0x100] ;  /* 0x000100001c107984 */ /* 0x000e620000000c00 */
[----:B------:R-:W-:Y:S02]  /*b940*/  SHF.L.U32 R6, R6, 0x1, RZ ;  /* 0x0000000106067819 */ /* 0x000fe400000006ff */
[----:B------:R-:W-:Y:S01]  /*b950*/  SHF.R.U64 R22, R22, 0x10, R23 ;  /* 0x0000001016167819 */ /* 0x000fe20000001217 */
[----:B------:R-:W-:Y:S01]  /*b960*/  HADD2.F32 R46, -RZ, R29.H0_H0 ;  /* 0x2000001dff2e7230 */ /* 0x000fe20000004100 */
[----:B------:R-:W-:Y:S01]  /*b970*/  SHF.R.U64 R23, R24, 0x10, R25 ;  /* 0x0000001018177819 */ /* 0x000fe20000001219 */
[----:B------:R-:W2:Y:S01]  /*b980*/  LDS.128 R8, [R6+0x100] ;  /* 0x0001000006087984 */ /* 0x000ea20000000c00 */
[----:B------:R-:W-:Y:S01]  /*b990*/  SHF.R.U64 R26, R26, 0x10, R27 ;  /* 0x000000101a1a7819 */ /* 0x000fe2000000121b */
[--C-:B------:R-:W-:Y:S01]  /*b9a0*/  HADD2.F32 R29, -RZ, R7.reuse.H0_H0 ;  /* 0x20000007ff1d7230 */ /* 0x100fe20000004100 */
[----:B------:R-:W-:Y:S01]  /*b9b0*/  SHF.R.U32.HI R24, RZ, 0x10, R25 ;  /* 0x00000010ff187819 */ /* 0x000fe20000011619 */
[----:B------:R-:W-:Y:S01]  /*b9c0*/  HADD2.F32 R7, -RZ, R7.H1_H1 ;  /* 0x30000007ff077230 */ /* 0x000fe20000004100 */
[----:B------:R-:W-:Y:S01]  /*b9d0*/  SHF.R.U32.HI R27, RZ, 0x10, R27 ;  /* 0x00000010ff1b7819 */ /* 0x000fe2000001161b */
[----:B------:R-:W-:Y:S01]  /*b9e0*/  HADD2.F32 R43, -RZ, R22.H0_H0 ;  /* 0x20000016ff2b7230 */ /* 0x000fe20000004100 */
[--C-:B------:R-:W-:Y:S01]  /*b9f0*/  SHF.R.U64 R20, R20, 0x10, R21.reuse ;  /* 0x0000001014147819 */ /* 0x100fe20000001215 */
[----:B------:R-:W-:Y:S01]  /*ba00*/  HADD2.F32 R58, -RZ, R24.H0_H0 ;  /* 0x20000018ff3a7230 */ /* 0x000fe20000004100 */
[----:B------:R-:W-:Y:S01]  /*ba10*/  SHF.R.U32.HI R21, RZ, 0x10, R21 ;  /* 0x00000010ff157819 */ /* 0x000fe20000011615 */
[----:B------:R-:W-:-:S02]  /*ba20*/  HADD2.F32 R54, -RZ, R27.H0_H0 ;  /* 0x2000001bff367230 */ /* 0x000fc40000004100 */
[----:B------:R-:W-:Y:S02]  /*ba30*/  HADD2.F32 R27, -RZ, R49.H0_H0 ;  /* 0x20000031ff1b7230 */ /* 0x000fe40000004100 */
[----:B------:R-:W-:Y:S02]  /*ba40*/  HADD2.F32 R20, -RZ, R20.H0_H0 ;  /* 0x20000014ff147230 */ /* 0x000fe40000004100 */
[----:B------:R-:W-:Y:S02]  /*ba50*/  HADD2.F32 R23, -RZ, R23.H0_H0 ;  /* 0x20000017ff177230 */ /* 0x000fe40000004100 */
[----:B------:R-:W-:Y:S02]  /*ba60*/  HADD2.F32 R49, -RZ, R49.H1_H1 ;  /* 0x30000031ff317230 */ /* 0x000fe40000004100 */
[----:B------:R-:W-:Y:S02]  /*ba70*/  HADD2.F32 R45, -RZ, R26.H0_H0 ;  /* 0x2000001aff2d7230 */ /* 0x000fe40000004100 */
[----:B-1----:R-:W-:-:S02]  /*ba80*/  HADD2.F32 R25, -RZ, R19.H0_H0 ;  /* 0x20000013ff197230 */ /* 0x002fc40000004100 */
[----:B------:R-:W-:Y:S02]  /*ba90*/  HADD2.F32 R19, -RZ, R19.H1_H1 ;  /* 0x30000013ff137230 */ /* 0x000fe40000004100 */
[----:B------:R-:W-:Y:S01]  /*baa0*/  HADD2.F32 R30, -RZ, R17.H0_H0 ;  /* 0x20000011ff1e7230 */ /* 0x000fe20000004100 */
[----:B------:R-:W-:Y:S01]  /*bab0*/  FMUL.FTZ R42, R25, R38 ;  /* 0x00000026192a7220 */ /* 0x000fe20000410000 */
[--C-:B--2---:R-:W-:Y:S01]  /*bac0*/  HADD2.F32 R37, -RZ, R11.reuse.H0_H0 ;  /* 0x2000000bff257230 */ /* 0x104fe20000004100 */
[----:B------:R-:W-:Y:S01]  /*bad0*/  FMUL.FTZ R52, R19, R46 ;  /* 0x0000002e13347220 */ /* 0x000fe20000410000 */
[----:B------:R-:W-:Y:S01]  /*bae0*/  HADD2.F32 R11, -RZ, R11.H1_H1 ;  /* 0x3000000bff0b7230 */ /* 0x000fe20000004100 */
[-C--:B------:R-:W-:Y:S01]  /*baf0*/  FMUL.FTZ R56, R30, R29.reuse ;  /* 0x0000001d1e387220 */ /* 0x080fe20000410000 */
[----:B------:R-:W-:Y:S01]  /*bb00*/  HADD2.F32 R17, -RZ, R17.H1_H1 ;  /* 0x30000011ff117230 */ /* 0x000fe20000004100 */
[----:B------:R-:W-:Y:S01]  /*bb10*/  FMUL.FTZ R38, R37, R38 ;  /* 0x0000002625267220 */ /* 0x000fe20000410000 */
[--C-:B------:R-:W-:Y:S01]  /*bb20*/  HADD2.F32 R39, -RZ, R9.reuse.H0_H0 ;  /* 0x20000009ff277230 */ /* 0x100fe20000004100 */
[C---:B------:R-:W-:Y:S01]  /*bb30*/  FMUL.FTZ R46, R11.reuse, R46 ;  /* 0x0000002e0b2e7220 */ /* 0x040fe20000410000 */
[----:B------:R-:W-:Y:S01]  /*bb40*/  HADD2.F32 R9, -RZ, R9.H1_H1 ;  /* 0x30000009ff097230 */ /* 0x000fe20000004100 */
[----:B------:R-:W-:Y:S01]  /*bb50*/  FFMA.FTZ R11, R11, R54, R52 ;  /* 0x000000360b0b7223 */ /* 0x000fe20000010034 */
[----:B------:R-:W-:Y:S01]  /*bb60*/  HADD2.F32 R52, -RZ, R21.H0_H0 ;  /* 0x20000015ff347230 */ /* 0x000fe20000004100 */
[----:B------:R-:W-:Y:S01]  /*bb70*/  FFMA.FTZ R42, R37, R44, R42 ;  /* 0x0000002c252a7223 */ /* 0x000fe2000001002a */
[--C-:B------:R-:W-:Y:S01]  /*bb80*/  HADD2.F32 R31, -RZ, R16.reuse.H0_H0 ;  /* 0x20000010ff1f7230 */ /* 0x100fe20000004100 */
[----:B------:R-:W-:Y:S01]  /*bb90*/  FMUL.FTZ R29, R39, R29 ;  /* 0x0000001d271d7220 */ /* 0x000fe20000410000 */
[----:B------:R-:W-:Y:S01]  /*bba0*/  HADD2.F32 R36, -RZ, R16.H1_H1 ;  /* 0x30000010ff247230 */ /* 0x000fe20000004100 */
[-C--:B------:R-:W-:Y:S01]  /*bbb0*/  FMUL.FTZ R24, R17, R52.reuse ;  /* 0x0000003411187220 */ /* 0x080fe20000410000 */
[----:B------:R-:W-:Y:S01]  /*bbc0*/  HADD2.F32 R40, -RZ, R8.H0_H0 ;  /* 0x20000008ff287230 */ /* 0x000fe20000004100 */
[----:B------:R-:W-:Y:S01]  /*bbd0*/  FMUL.FTZ R52, R9, R52 ;  /* 0x0000003409347220 */ /* 0x000fe20000410000 */
[----:B------:R-:W-:Y:S01]  /*bbe0*/  HADD2.F32 R16, -RZ, R18.H0_H0 ;  /* 0x20000012ff107230 */ /* 0x000fe20000004100 */
[----:B------:R-:W-:Y:S01]  /*bbf0*/  FFMA.FTZ R56, R39, R27, R56 ;  /* 0x0000001b27387223 */ /* 0x000fe20000010038 */
[----:B------:R-:W-:Y:S01]  /*bc00*/  HADD2.F32 R37, -RZ, R48.H1_H1 ;  /* 0x30000030ff257230 */ /* 0x000fe20000004100 */
[----:B------:R-:W-:Y:S01]  /*bc10*/  FFMA.FTZ R9, R9, R58, R24 ;  /* 0x0000003a09097223 */ /* 0x000fe20000010018 */
[----:B------:R-:W-:Y:S01]  /*bc20*/  HADD2.F32 R41, -RZ, R8.H1_H1 ;  /* 0x30000008ff297230 */ /* 0x000fe20000004100 */
[-C--:B------:R-:W-:Y:S01]  /*bc30*/  FMUL.FTZ R21, R31, R7.reuse ;  /* 0x000000071f157220 */ /* 0x080fe20000410000 */
[----:B------:R-:W-:Y:S01]  /*bc40*/  HADD2.F32 R8, -RZ, R10.H0_H0 ;  /* 0x2000000aff087230 */ /* 0x000fe20000004100 */
[----:B------:R-:W-:Y:S01]  /*bc50*/  FMUL.FTZ R24, R40, R7 ;  /* 0x0000000728187220 */ /* 0x000fe20000410000 */
[----:B------:R-:W-:Y:S01]  /*bc60*/  HADD2.F32 R39, -RZ, R50.H1_H1 ;  /* 0x30000032ff277230 */ /* 0x000fe20000004100 */
[-C--:B------:R-:W-:Y:S01]  /*bc70*/  FMUL.FTZ R7, R16, R37.reuse ;  /* 0x0000002510077220 */ /* 0x080fe20000410000 */
[----:B------:R-:W-:Y:S01]  /*bc80*/  HADD2.F32 R18, -RZ, R18.H1_H1 ;  /* 0x30000012ff127230 */ /* 0x000fe20000004100 */
[C---:B------:R-:W-:Y:S01]  /*bc90*/  FMUL.FTZ R37, R8.reuse, R37 ;  /* 0x0000002508257220 */ /* 0x040fe20000410000 */
[----:B------:R-:W-:Y:S01]  /*bca0*/  HADD2.F32 R10, -RZ, R10.H1_H1 ;  /* 0x3000000aff0a7230 */ /* 0x000fe20000004100 */
[----:B------:R-:W-:Y:S01]  /*bcb0*/  FFMA.FTZ R7, R8, R39, R7 ;  /* 0x0000002708077223 */ /* 0x000fe20000010007 */
[----:B------:R-:W-:Y:S01]  /*bcc0*/  F2FP.PACK_AB R11, R11, R42 ;  /* 0x0000002a0b0b723e */ /* 0x000fe200000000ff */
[----:B------:R-:W-:Y:S01]  /*bcd0*/  FMUL.FTZ R8, R36, R20 ;  /* 0x0000001424087220 */ /* 0x000fe20000410000 */
[----:B------:R-:W-:Y:S01]  /*bce0*/  F2FP.PACK_AB R9, R9, R56 ;  /* 0x000000380909723e */ /* 0x000fe200000000ff */
[----:B------:R-:W-:-:S02]  /*bcf0*/  FMUL.FTZ R22, R18, R43 ;  /* 0x0000002b12167220 */ /* 0x000fc40000410000 */
[C---:B------:R-:W-:Y:S02]  /*bd00*/  FMUL.FTZ R20, R41.reuse, R20 ;  /* 0x0000001429147220 */ /* 0x040fe40000410000 */
[----:B------:R-:W-:Y:S02]  /*bd10*/  FMUL.FTZ R43, R10, R43 ;  /* 0x0000002b0a2b7220 */ /* 0x000fe40000410000 */
[----:B------:R-:W-:Y:S02]  /*bd20*/  FFMA.FTZ R8, R41, R23, R8 ;  /* 0x0000001729087223 */ /* 0x000fe40000010008 */
        /* <DEDUP_REMOVED lines=18> */
.L_x_369:
[----:B------:R-:W-:Y:S05]  /*be50*/  BSYNC B2 ;  /* 0x0000000000027941 */ /* 0x000fea0003800000 */
.L_x_347:
[----:B-1----:R-:W-:Y:S01]  /*be60*/  IMAD.SHL.U32 R6, R33, 0x40, RZ ;  /* 0x0000004021067824 */ /* 0x002fe200078e00ff */
[----:B------:R-:W-:Y:S01]  /*be70*/  LEA.HI R72, R13, R74, RZ, 0x5 ;  /* 0x0000004a0d487211 */ /* 0x000fe200078f28ff */
[----:B------:R-:W-:Y:S01]  /*be80*/  IMAD.SHL.U32 R9, R4, 0x8, RZ ;  /* 0x0000000804097824 */ /* 0x000fe200078e00ff */
[----:B------:R-:W-:Y:S01]  /*be90*/  BAR.SYNC.DEFER_BLOCKING 0x0 ;  /* 0x0000000000007b1d */ /* 0x000fe20000010000 */
[----:B------:R-:W-:Y:S01]  /*bea0*/  LOP3.LUT P0, RZ, R33, 0x2, RZ, 0xc0, !PT ;  /* 0x0000000221ff7812 */ /* 0x000fe2000780c0ff */
[----:B------:R-:W-:Y:S01]  /*beb0*/  IMAD.MOV.U32 R228, RZ, RZ, R226 ;  /* 0x000000ffffe47224 */ /* 0x000fe200078e00e2 */
[----:B------:R-:W-:Y:S01]  /*bec0*/  LOP3.LUT R4, R6, 0x1c0, RZ, 0xc0, !PT ;  /* 0x000001c006047812 */ /* 0x000fe200078ec0ff */
[----:B------:R-:W-:Y:S01]  /*bed0*/  IMAD.SHL.U32 R220, R34, 0x2, RZ ;  /* 0x0000000222dc7824 */ /* 0x000fe200078e00ff */
[----:B------:R-:W-:Y:S01]  /*bee0*/  SHF.R.S32.HI R73, RZ, 0x5, R72 ;  /* 0x00000005ff497819 */ /* 0x000fe20000011448 */
[----:B------:R-:W-:Y:S01]  /*bef0*/  ULDC.64 UR4, c[0x0][0x208] ;  /* 0x0000820000047ab9 */ /* 0x000fe20000000a00 */
[----:B------:R-:W-:Y:S01]  /*bf00*/  LOP3.LUT R9, R4, 0x8, R9, 0xf8, !PT ;  /* 0x0000000804097812 */ /* 0x000fe200078ef809 */
[----:B------:R-:W-:Y:S01]  /*bf10*/  USHF.L.U32 UR8, UR4, 0x6, URZ ;  /* 0x0000000604087899 */ /* 0x000fe2000800063f */
[----:B------:R-:W-:Y:S01]  /*bf20*/  SHF.R.U32.HI R4, RZ, 0x3, R4 ;  /* 0x00000003ff047819 */ /* 0x000fe20000011604 */
[----:B------:R-:W-:Y:S01]  /*bf30*/  IMAD R7, R73, 0x400, R2 ;  /* 0x0000040049077824 */ /* 0x000fe200078e0202 */
[----:B------:R-:W-:Y:S01]  /*bf40*/  UMOV UR9, 0x6 ;  /* 0x0000000600097882 */ /* 0x000fe20000000000 */
[----:B------:R-:W-:Y:S01]  /*bf50*/  LOP3.LUT P5, RZ, R214, 0x40000, RZ, 0xc0, !PT ;  /* 0x00040000d6ff7812 */ /* 0x000fe200078ac0ff */
[----:B------:R-:W-:Y:S01]  /*bf60*/  USHF.L.U64.HI UR7, UR4, UR9, UR5 ;  /* 0x0000000904077299 */ /* 0x000fe20008010205 */
[----:B------:R-:W-:-:S02]  /*bf70*/  LOP3.LUT R9, R9, R4, RZ, 0x3c, !PT ;  /* 0x0000000409097212 */ /* 0x000fc400078e3cff */
[C---:B------:R-:W-:Y:S01]  /*bf80*/  LEA R4, R7.reuse, 0x100, 0x1 ;  /* 0x0000010007047811 */ /* 0x040fe200078e08ff */
[----:B------:R-:W-:Y:S01]  /*bf90*/  IMAD.SHL.U32 R7, R7, 0x2, RZ ;  /* 0x0000000207077824 */ /* 0x000fe200078e00ff */
[----:B------:R-:W-:Y:S01]  /*bfa0*/  LOP3.LUT P4, RZ, R214, 0x20000, RZ, 0xc0, !PT ;  /* 0x00020000d6ff7812 */ /* 0x000fe2000788c0ff */
[----:B------:R-:W-:Y:S01]  /*bfb0*/  IMAD R206, R0, 0x200, R9 ;  /* 0x0000020000ce7824 */ /* 0x000fe200078e0209 */
[C---:B------:R-:W-:Y:S01]  /*bfc0*/  ISETP.LT.OR P3, PT, R32.reuse, 0x1, P5 ;  /* 0x000000012000780c */ /* 0x040fe20002f61670 */
[--C-:B------:R-:W-:Y:S01]  /*bfd0*/  IMAD R6, R5, 0x2, R4.reuse ;  /* 0x0000000205067824 */ /* 0x100fe200078e0204 */
[----:B------:R-:W-:Y:S01]  /*bfe0*/  ISETP.LT.OR P2, PT, R32, 0x1, P4 ;  /* 0x000000012000780c */ /* 0x000fe20002741670 */
[C---:B------:R-:W-:Y:S01]  /*bff0*/  IMAD R4, R3.reuse, 0x2, R4 ;  /* 0x0000000203047824 */ /* 0x040fe200078e0204 */
[----:B------:R-:W-:Y:S01]  /*c000*/  LDSM.16.M88.4 R124, [R7+0x100] ;  /* 0x00010000077c783b */ /* 0x000fe20000000200 */
[----:B------:R-:W-:Y:S02]  /*c010*/  IMAD R0, R3, 0x2, R6 ;  /* 0x0000000203007824 */ /* 0x000fe400078e0206 */
[----:B------:R-:W-:Y:S01]  /*c020*/  IMAD.SHL.U32 R206, R206, 0x2, RZ ;  /* 0x00000002cece7824 */ /* 0x000fe200078e00ff */
[----:B------:R1:W-:Y:S04]  /*c030*/  LDSM.16.M88.4 R168, [R7+0x4100] ;  /* 0x0041000007a8783b */ /* 0x0003e80000000200 */
[----:B------:R-:W-:Y:S01]  /*c040*/  LDSM.16.M88.4 R136, [R6] ;  /* 0x000000000688783b */ /* 0x000fe20000000200 */
[----:B------:R-:W-:-:S03]  /*c050*/  IADD3 R205, R206, 0x8120, RZ ;  /* 0x00008120cecd7810 */ /* 0x000fc60007ffe0ff */
[----:B------:R2:W-:Y:S04]  /*c060*/  LDSM.16.M88.4 R172, [R6+0x4000] ;  /* 0x0040000006ac783b */ /* 0x0005e80000000200 */
[----:B------:R-:W-:Y:S04]  /*c070*/  LDSM.16.M88.4 R156, [R4] ;  /* 0x00000000049c783b */ /* 0x000fe80000000200 */
[----:B------:R-:W-:Y:S04]  /*c080*/  LDSM.16.M88.4 R176, [R4+0x4000] ;  /* 0x0040000004b0783b */ /* 0x000fe80000000200 */
[----:B------:R-:W-:Y:S01]  /*c090*/  LDSM.16.M88.4 R164, [R0] ;  /* 0x0000000000a4783b */ /* 0x000fe20000000200 */
[----:B-1----:R-:W-:-:S03]  /*c0a0*/  IMAD R7, R35, c[0x0][0x208], RZ ;  /* 0x0000820023077a24 */ /* 0x002fc600078e02ff */
[----:B------:R-:W-:Y:S01]  /*c0b0*/  LDSM.16.M88.4 R180, [R0+0x4000] ;  /* 0x0040000000b4783b */ /* 0x000fe20000000200 */
[----:B------:R-:W-:-:S03]  /*c0c0*/  IMAD R7, R110, c[0x0][0x20c], R7 ;  /* 0x000083006e077a24 */ /* 0x000fc600078e0207 */
[----:B------:R-:W-:Y:S01]  /*c0d0*/  BAR.SYNC.DEFER_BLOCKING 0x0 ;  /* 0x0000000000007b1d */ /* 0x000fe20000010000 */
[----:B--2---:R-:W-:-:S04]  /*c0e0*/  IADD3 R6, R206, 0x8100, RZ ;  /* 0x00008100ce067810 */ /* 0x004fc80007ffe0ff */
[----:B------:R-:W-:-:S04]  /*c0f0*/  @P0 IADD3 R205, R6, -0x20, RZ ;  /* 0xffffffe006cd0810 */ /* 0x000fc80007ffe0ff */
[C---:B------:R-:W-:Y:S02]  /*c100*/  IADD3 R199, R205.reuse, 0x800, RZ ;  /* 0x00000800cdc77810 */ /* 0x040fe40007ffe0ff */
[C---:B------:R-:W-:Y:S02]  /*c110*/  IADD3 R198, R205.reuse, 0x1000, RZ ;  /* 0x00001000cdc67810 */ /* 0x040fe40007ffe0ff */
[C---:B------:R-:W-:Y:S02]  /*c120*/  IADD3 R197, R205.reuse, 0x1800, RZ ;  /* 0x00001800cdc57810 */ /* 0x040fe40007ffe0ff */
[C---:B------:R-:W-:Y:S02]  /*c130*/  IADD3 R196, R205.reuse, 0x2000, RZ ;  /* 0x00002000cdc47810 */ /* 0x040fe40007ffe0ff */
[C---:B------:R-:W-:Y:S02]  /*c140*/  IADD3 R195, R205.reuse, 0x2800, RZ ;  /* 0x00002800cdc37810 */ /* 0x040fe40007ffe0ff */
[----:B------:R-:W-:-:S02]  /*c150*/  IADD3 R193, R205, 0x3000, RZ ;  /* 0x00003000cdc17810 */ /* 0x000fc40007ffe0ff */
[----:B------:R-:W-:Y:S01]  /*c160*/  IADD3 R192, R205, 0x3800, RZ ;  /* 0x00003800cdc07810 */ /* 0x000fe20007ffe0ff */
[----:B------:R-:W-:-:S04]  /*c170*/  DEPBAR.LE SB0, 0x0 ;  /* 0x000080000000791a */ /* 0x000fc80000000000 */
[----:B------:R-:W-:Y:S01]  /*c180*/  BAR.SYNC.DEFER_BLOCKING 0x0 ;  /* 0x0000000000007b1d */ /* 0x000fe20000010000 */
[C---:B------:R-:W-:Y:S02]  /*c190*/  IADD3 R191, R205.reuse, 0x4000, RZ ;  /* 0x00004000cdbf7810 */ /* 0x040fe40007ffe0ff */
[C---:B------:R-:W-:Y:S02]  /*c1a0*/  IADD3 R190, R205.reuse, 0x4800, RZ ;  /* 0x00004800cdbe7810 */ /* 0x040fe40007ffe0ff */
[C---:B------:R-:W-:Y:S02]  /*c1b0*/  IADD3 R189, R205.reuse, 0x5000, RZ ;  /* 0x00005000cdbd7810 */ /* 0x040fe40007ffe0ff */
[----:B------:R-:W-:Y:S01]  /*c1c0*/  IADD3 R188, R205, 0x5800, RZ ;  /* 0x00005800cdbc7810 */ /* 0x000fe20007ffe0ff */
[----:B------:R-:W1:Y:S04]  /*c1d0*/  LDSM.16.M88.4 R8, [R206+0x8100] ;  /* 0x00810000ce08783b */ /* 0x000e680000000200 */
[----:B------:R-:W2:Y:S04]  /*c1e0*/  LDSM.16.M88.4 R68, [R206+0x9100] ;  /* 0x00910000ce44783b */ /* 0x000ea80000000200 */
[----:B------:R-:W3:Y:S04]  /*c1f0*/  LDSM.16.M88.4 R28, [R205] ;  /* 0x00000000cd1c783b */ /* 0x000ee80000000200 */
[----:B------:R-:W4:Y:S04]  /*c200*/  LDSM.16.M88.4 R80, [R206+0x8900] ;  /* 0x00890000ce50783b */ /* 0x000f280000000200 */
[----:B------:R-:W5:Y:S04]  /*c210*/  LDSM.16.M88.4 R20, [R205+0x1000] ;  /* 0x00100000cd14783b */ /* 0x000f680000000200 */
[----:B------:R-:W3:Y:S04]  /*c220*/  LDSM.16.M88.4 R24, [R205+0x800] ;  /* 0x00080000cd18783b */ /* 0x000ee80000000200 */
[----:B------:R-:W3:Y:S04]  /*c230*/  LDSM.16.M88.4 R60, [R206+0x9900] ;  /* 0x00990000ce3c783b */ /* 0x000ee80000000200 */
[----:B------:R-:W4:Y:S04]  /*c240*/  LDSM.16.M88.4 R52, [R206+0xa100] ;  /* 0x00a10000ce34783b */ /* 0x000f280000000200 */
[----:B------:R-:W4:Y:S04]  /*c250*/  LDSM.16.M88.4 R44, [R206+0xa900] ;  /* 0x00a90000ce2c783b */ /* 0x000f280000000200 */
[----:B------:R-:W-:Y:S01]  /*c260*/  LDSM.16.M88.4 R40, [R205+0x2800] ;  /* 0x00280000cd28783b */ /* 0x000fe20000000200 */
[C---:B-1----:R-:W-:Y:S08]  /*c270*/  HMMA.16816.F32 R16, R124.reuse, R8, RZ ;  /* 0x000000087c10723c */ /* 0x042ff000000018ff */
[C---:B--2---:R-:W-:Y:S08]  /*c280*/  HMMA.16816.F32 R76, R124.reuse, R68, RZ ;  /* 0x000000447c4c723c */ /* 0x044ff000000018ff */
[----:B------:R-:W-:Y:S08]  /*c290*/  HMMA.16816.F32 R8, R124, R10, RZ ;  /* 0x0000000a7c08723c */ /* 0x000ff000000018ff */
[----:B---3--:R-:W-:Y:S07]  /*c2a0*/  HMMA.16816.F32 R16, R136, R28, R16 ;  /* 0x0000001c8810723c */ /* 0x008fee0000001810 */
[----:B------:R-:W-:Y:S01]  /*c2b0*/  IMAD.WIDE.U32 R28, R110, c[0x0][0x208], RZ ;  /* 0x000082006e1c7a25 */ /* 0x000fe200078e00ff */
[----:B----4-:R-:W-:Y:S03]  /*c2c0*/  HMMA.16816.F32 R84, R124, R80, RZ ;  /* 0x000000507c54723c */ /* 0x010fe600000018ff */
[----:B------:R-:W-:-:S02]  /*c2d0*/  IMAD.IADD R7, R29, 0x1, R7 ;  /* 0x000000011d077824 */ /* 0x000fc400078e0207 */
[----:B------:R-:W-:Y:S02]  /*c2e0*/  IMAD.U32 R29, RZ, RZ, UR8 ;  /* 0x00000008ff1d7e24 */ /* 0x000fe4000f8e00ff */
[----:B------:R-:W-:Y:S01]  /*c2f0*/  IMAD R7, R7, 0x60, RZ ;  /* 0x0000006007077824 */ /* 0x000fe200078e02ff */
[----:B------:R-:W-:Y:S08]  /*c300*/  HMMA.16816.F32 R80, R124, R82, RZ ;  /* 0x000000527c50723c */ /* 0x000ff000000018ff */
[----:B-----5:R-:W-:Y:S07]  /*c310*/  HMMA.16816.F32 R76, R136, R20, R76 ;  /* 0x00000014884c723c */ /* 0x020fee000000184c */
[----:B------:R-:W-:Y:S01]  /*c320*/  IMAD.WIDE.U32 R20, R28, 0x60, R228 ;  /* 0x000000601c147825 */ /* 0x000fe200078e00e4 */
[----:B------:R-:W-:Y:S03]  /*c330*/  HMMA.16816.F32 R68, R124, R70, RZ ;  /* 0x000000467c44723c */ /* 0x000fe600000018ff */
[----:B------:R-:W-:Y:S01]  /*c340*/  IMAD.IADD R0, R21, 0x1, R7 ;  /* 0x0000000115007824 */ /* 0x000fe200078e0207 */
[----:B------:R-:W-:-:S04]  /*c350*/  LEA R6, P0, R20, c[0x0][0x1f8], 0x1 ;  /* 0x00007e0014067a11 */ /* 0x000fc800078008ff */
[----:B------:R-:W-:Y:S01]  /*c360*/  LEA.HI.X R7, R20, c[0x0][0x1fc], R0, 0x1, P0 ;  /* 0x00007f0014077a11 */ /* 0x000fe200000f0c00 */
[----:B------:R-:W-:Y:S01]  /*c370*/  HMMA.16816.F32 R8, R136, R30, R8 ;  /* 0x0000001e8808723c */ /* 0x000fe20000001808 */
[----:B------:R-:W-:Y:S01]  /*c380*/  IADD3 R28, P1, P0, R29, 0x80, R6 ;  /* 0x000000801d1c7810 */ /* 0x000fe2000783e006 */
[----:B------:R-:W-:-:S03]  /*c390*/  IMAD.MOV.U32 R0, RZ, RZ, 0x40 ;  /* 0x00000040ff007424 */ /* 0x000fc600078e00ff */
[----:B------:R-:W-:Y:S02]  /*c3a0*/  IADD3.X R29, RZ, UR7, R7, P1, P0 ;  /* 0x00000007ff1d7c10 */ /* 0x000fe40008fe0407 */
[----:B------:R-:W-:Y:S01]  /*c3b0*/  IADD3 R30, P0, R6, UR8, RZ ;  /* 0x00000008061e7c10 */ /* 0x000fe2000ff1e0ff */
[----:B------:R-:W-:Y:S01]  /*c3c0*/  HMMA.16816.F32 R84, R136, R24, R84 ;  /* 0x000000188854723c */ /* 0x000fe20000001854 */
[C---:B------:R-:W-:Y:S02]  /*c3d0*/  ISETP.LT.OR P1, PT, R32.reuse, 0x21, P4 ;  /* 0x000000212000780c */ /* 0x040fe40002721670 */
[----:B------:R-:W-:Y:S02]  /*c3e0*/  IADD3.X R31, R7, UR7, RZ, P0, !PT ;  /* 0x00000007071f7c10 */ /* 0x000fe400087fe4ff */
[----:B------:R-:W-:-:S03]  /*c3f0*/  ISETP.LT.OR P0, PT, R32, 0x21, P5 ;  /* 0x000000212000780c */ /* 0x000fc60002f01670 */
[C---:B------:R-:W-:Y:S01]  /*c400*/  HMMA.16816.F32 R80, R136.reuse, R26, R80 ;  /* 0x0000001a8850723c */ /* 0x040fe20000001850 */
[----:B------:R-:W1:Y:S07]  /*c410*/  LDSM.16.M88.4 R24, [R205+0x1800] ;  /* 0x00180000cd18783b */ /* 0x000e6e0000000200 */
[----:B------:R-:W-:Y:S01]  /*c420*/  HMMA.16816.F32 R68, R136, R22, R68 ;  /* 0x000000168844723c */ /* 0x000fe20000001844 */
[----:B------:R-:W2:Y:S04]  /*c430*/  LDSM.16.M88.4 R20, [R205+0x2000] ;  /* 0x00200000cd14783b */ /* 0x000ea80000000200 */
[----:B------:R-:W-:Y:S01]  /*c440*/  @!PT LDS RZ, [RZ] ;  /* 0x00000000fffff984 */ /* 0x000fe20000000800 */
[----:B------:R-:W-:Y:S01]  /*c450*/  @!PT LDS RZ, [RZ] ;  /* 0x00000000fffff984 */ /* 0x000fe20000000800 */
[----:B------:R-:W-:Y:S01]  /*c460*/  @!PT LDS RZ, [RZ] ;  /* 0x00000000fffff984 */ /* 0x000fe20000000800 */
[----:B------:R3:W-:Y:S03]  /*c470*/  LDGSTS.E.BYPASS.LTC128B.128 [R220+0x100], [R6.64], !P3 ;  /* 0x0010000006dc7fae */ /* 0x0007e6000d901d50 */
[----:B------:R-:W-:Y:S01]  /*c480*/  HMMA.16816.F32 R64, R124, R60, RZ ;  /* 0x0000003c7c40723c */ /* 0x000fe200000018ff */
[----:B------:R3:W-:Y:S01]  /*c490*/  LDGSTS.E.BYPASS.LTC128B.128 [R220+0x3100], [R6.64+0x80], !P2 ;  /* 0x0310008006dc7fae */ /* 0x0007e2000d101d50 */
[----:B------:R-:W-:-:S03]  /*c4a0*/  LOP3.LUT P2, RZ, R33, 0x4, RZ, 0xc0, !PT ;  /* 0x0000000421ff7812 */ /* 0x000fc6000784c0ff */
[----:B------:R4:W-:Y:S01]  /*c4b0*/  LDGSTS.E.BYPASS.LTC128B.128 [R220+0x1100], [R30.64], !P0 ;  /* 0x011000001edc7fae */ /* 0x0009e2000c101d50 */
[----:B------:R-:W-:Y:S02]  /*c4c0*/  IADD3 R88, P0, R30, UR8, RZ ;  /* 0x000000081e587c10 */ /* 0x000fe4000ff1e0ff */
[C---:B------:R-:W-:Y:S01]  /*c4d0*/  HMMA.16816.F32 R60, R124.reuse, R62, RZ ;  /* 0x0000003e7c3c723c */ /* 0x040fe200000018ff */
[----:B------:R4:W-:Y:S01]  /*c4e0*/  LDGSTS.E.BYPASS.LTC128B.128 [R220+0x4100], [R28.64], !P1 ;  /* 0x041000001cdc7fae */ /* 0x0009e2000c901d50 */
[----:B------:R-:W-:Y:S02]  /*c4f0*/  IADD3.X R89, R31, UR7, RZ, P0, !PT ;  /* 0x000000071f597c10 */ /* 0x000fe400087fe4ff */
[C---:B------:R-:W-:Y:S02]  /*c500*/  ISETP.LT.OR P1, PT, R32.reuse, 0x41, P5 ;  /* 0x000000412000780c */ /* 0x040fe40002f21670 */
[----:B------:R-:W-:Y:S02]  /*c510*/  ISETP.LT.OR P0, PT, R32, 0x41, P4 ;  /* 0x000000412000780c */ /* 0x000fe40002701670 */
[----:B------:R-:W-:Y:S01]  /*c520*/  HMMA.16816.F32 R56, R124, R52, RZ ;  /* 0x000000347c38723c */ /* 0x000fe200000018ff */
[----:B------:R-:W-:-:S05]  /*c530*/  SEL R0, R0, 0xffffffc0, !P2 ;  /* 0xffffffc000007807 */ /* 0x000fca0005000000 */
[----:B------:R-:W-:Y:S02]  /*c540*/  IMAD.IADD R203, R206, 0x1, R0 ;  /* 0x00000001cecb7824 */ /* 0x000fe400078e0200 */
[----:B------:R-:W-:Y:S01]  /*c550*/  HMMA.16816.F32 R52, R124, R54, RZ ;  /* 0x000000367c34723c */ /* 0x000fe200000018ff */
[----:B------:R5:W-:Y:S01]  /*c560*/  LDGSTS.E.BYPASS.LTC128B.128 [R220+0x2100], [R88.64], !P1 ;  /* 0x0210000058dc7fae */ /* 0x000be2000c901d50 */
[----:B------:R-:W-:-:S03]  /*c570*/  IMAD.IADD R194, R0, 0x1, R205 ;  /* 0x0000000100c27824 */ /* 0x000fc600078e02cd */
[----:B------:R5:W-:Y:S01]  /*c580*/  LDGSTS.E.BYPASS.LTC128B.128 [R220+0x5100], [R88.64+0x80], !P0 ;  /* 0x0510008058dc7fae */ /* 0x000be2000c101d50 */
[----:B------:R-:W-:Y:S02]  /*c590*/  ISETP.GT.AND P0, PT, R110, R215, PT ;  /* 0x000000d76e00720c */ /* 0x000fe40003f04270 */
[----:B------:R-:W-:Y:S01]  /*c5a0*/  HMMA.16816.F32 R48, R124, R44, RZ ;  /* 0x0000002c7c30723c */ /* 0x000fe200000018ff */
[----:B------:R-:W3:Y:S04]  /*c5b0*/  LDSM.16.M88.4 R36, [R203+0x8100] ;  /* 0x00810000cb24783b */ /* 0x000ee80000000200 */
[----:B------:R-:W3:Y:S03]  /*c5c0*/  LDSM.16.M88.4 R100, [R203+0x8900] ;  /* 0x00890000cb64783b */ /* 0x000ee60000000200 */
[C---:B-1----:R-:W-:Y:S01]  /*c5d0*/  HMMA.16816.F32 R64, R136.reuse, R24, R64 ;  /* 0x000000188840723c */ /* 0x042fe20000001840 */
[----:B------:R-:W1:Y:S04]  /*c5e0*/  LDSM.16.M88.4 R32, [R203+0x9100] ;  /* 0x00910000cb20783b */ /* 0x000e680000000200 */
[----:B----4-:R-:W4:Y:S03]  /*c5f0*/  LDSM.16.M88.4 R28, [R203+0x9900] ;  /* 0x00990000cb1c783b */ /* 0x010f260000000200 */
[----:B------:R-:W-:Y:S01]  /*c600*/  HMMA.16816.F32 R60, R136, R26, R60 ;  /* 0x0000001a883c723c */ /* 0x000fe2000000183c */
[----:B------:R-:W1:Y:S04]  /*c610*/  LDSM.16.M88.4 R24, [R203+0xa100] ;  /* 0x00a10000cb18783b */ /* 0x000e680000000200 */
[----:B------:R-:W-:Y:S03]  /*c620*/  LDSM.16.M88.4 R96, [R194] ;  /* 0x00000000c260783b */ /* 0x000fe60000000200 */
[----:B------:R-:W-:Y:S01]  /*c630*/  HMMA.16816.F32 R44, R124, R46, RZ ;  /* 0x0000002e7c2c723c */ /* 0x000fe200000018ff */
[----:B------:R-:W-:Y:S04]  /*c640*/  LDSM.16.M88.4 R92, [R194+0x800] ;  /* 0x00080000c25c783b */ /* 0x000fe80000000200 */
[----:B-----5:R-:W-:Y:S03]  /*c650*/  LDSM.16.M88.4 R88, [R194+0x1000] ;  /* 0x00100000c258783b */ /* 0x020fe60000000200 */
[C---:B--2---:R-:W-:Y:S01]  /*c660*/  HMMA.16816.F32 R56, R136.reuse, R20, R56 ;  /* 0x000000148838723c */ /* 0x044fe20000001838 */
[----:B------:R-:W-:Y:S04]  /*c670*/  LDSM.16.M88.4 R104, [R203+0xb900] ;  /* 0x00b90000cb68783b */ /* 0x000fe80000000200 */
[----:B------:R-:W0:Y:S03]  /*c680*/  LDGDEPBAR ;  /* 0x00000000000079af */ /* 0x000e260000000000 */
[C---:B------:R-:W-:Y:S01]  /*c690*/  HMMA.16816.F32 R52, R136.reuse, R22, R52 ;  /* 0x000000168834723c */ /* 0x040fe20000001834 */
[----:B------:R-:W2:Y:S07]  /*c6a0*/  LDSM.16.M88.4 R20, [R203+0xa900] ;  /* 0x00a90000cb14783b */ /* 0x000eae0000000200 */
[C---:B------:R-:W-:Y:S08]  /*c6b0*/  HMMA.16816.F32 R48, R136.reuse, R40, R48 ;  /* 0x000000288830723c */ /* 0x040ff00000001830 */
[----:B------:R-:W-:Y:S01]  /*c6c0*/  HMMA.16816.F32 R44, R136, R42, R44 ;  /* 0x0000002a882c723c */ /* 0x000fe2000000182c */
[----:B------:R-:W5:Y:S07]  /*c6d0*/  LDSM.16.M88.4 R40, [R194+0x1800] ;  /* 0x00180000c228783b */ /* 0x000f6e0000000200 */
[C---:B---3--:R-:W-:Y:S08]  /*c6e0*/  HMMA.16816.F32 R16, R156.reuse, R36, R16 ;  /* 0x000000249c10723c */ /* 0x048ff00000001810 */
[C---:B------:R-:W-:Y:S01]  /*c6f0*/  HMMA.16816.F32 R8, R156.reuse, R38, R8 ;  /* 0x000000269c08723c */ /* 0x040fe20000001808 */
[----:B------:R-:W3:Y:S07]  /*c700*/  LDSM.16.M88.4 R36, [R194+0x2000] ;  /* 0x00200000c224783b */ /* 0x000eee0000000200 */
[C---:B------:R-:W-:Y:S08]  /*c710*/  HMMA.16816.F32 R84, R156.reuse, R100, R84 ;  /* 0x000000649c54723c */ /* 0x040ff00000001854 */
[C---:B------:R-:W-:Y:S01]  /*c720*/  HMMA.16816.F32 R80, R156.reuse, R102, R80 ;  /* 0x000000669c50723c */ /* 0x040fe20000001850 */
[----:B------:R-:W2:Y:S07]  /*c730*/  LDSM.16.M88.4 R100, [R194+0x2800] ;  /* 0x00280000c264783b */ /* 0x000eae0000000200 */
[C---:B-1----:R-:W-:Y:S08]  /*c740*/  HMMA.16816.F32 R76, R156.reuse, R32, R76 ;  /* 0x000000209c4c723c */ /* 0x042ff0000000184c */
[C---:B------:R-:W-:Y:S01]  /*c750*/  HMMA.16816.F32 R68, R156.reuse, R34, R68 ;  /* 0x000000229c44723c */ /* 0x040fe20000001844 */
[----:B------:R-:W1:Y:S07]  /*c760*/  LDSM.16.M88.4 R32, [R206+0xb100] ;  /* 0x00b10000ce20783b */ /* 0x000e6e0000000200 */
[C---:B----4-:R-:W-:Y:S08]  /*c770*/  HMMA.16816.F32 R64, R156.reuse, R28, R64 ;  /* 0x0000001c9c40723c */ /* 0x050ff00000001840 */
[C---:B------:R-:W-:Y:S01]  /*c780*/  HMMA.16816.F32 R60, R156.reuse, R30, R60 ;  /* 0x0000001e9c3c723c */ /* 0x040fe2000000183c */
[----:B------:R-:W4:Y:S07]  /*c790*/  LDSM.16.M88.4 R28, [R206+0xb900] ;  /* 0x00b90000ce1c783b */ /* 0x000f2e0000000200 */
[C---:B------:R-:W-:Y:S08]  /*c7a0*/  HMMA.16816.F32 R56, R156.reuse, R24, R56 ;  /* 0x000000189c38723c */ /* 0x040ff00000001838 */
[C---:B------:R-:W-:Y:S01]  /*c7b0*/  HMMA.16816.F32 R52, R156.reuse, R26, R52 ;  /* 0x0000001a9c34723c */ /* 0x040fe20000001834 */
[----:B------:R-:W1:Y:S07]  /*c7c0*/  LDSM.16.M88.4 R24, [R206+0xc100] ;  /* 0x00c10000ce18783b */ /* 0x000e6e0000000200 */
[C---:B--2---:R-:W-:Y:S08]  /*c7d0*/  HMMA.16816.F32 R48, R156.reuse, R20, R48 ;  /* 0x000000149c30723c */ /* 0x044ff00000001830 */
[----:B------:R-:W-:Y:S01]  /*c7e0*/  HMMA.16816.F32 R44, R156, R22, R44 ;  /* 0x000000169c2c723c */ /* 0x000fe2000000182c */
[----:B------:R-:W2:Y:S07]  /*c7f0*/  LDSM.16.M88.4 R20, [R206+0xc900] ;  /* 0x00c90000ce14783b */ /* 0x000eae0000000200 */
[C---:B------:R-:W-:Y:S08]  /*c800*/  HMMA.16816.F32 R16, R164.reuse, R96, R16 ;  /* 0x00000060a410723c */ /* 0x040ff00000001810 */
[C---:B------:R-:W-:Y:S01]  /*c810*/  HMMA.16816.F32 R8, R164.reuse, R98, R8 ;  /* 0x00000062a408723c */ /* 0x040fe20000001808 */
[----:B------:R-:W1:Y:S07]  /*c820*/  LDSM.16.M88.4 R96, [R206+0xd100] ;  /* 0x00d10000ce60783b */ /* 0x000e6e0000000200 */
[C---:B------:R-:W-:Y:S08]  /*c830*/  HMMA.16816.F32 R84, R164.reuse, R92, R84 ;  /* 0x0000005ca454723c */ /* 0x040ff00000001854 */
        /* <DEDUP_REMOVED lines=8> */
[C---:B---3--:R-:W-:Y:S08]  /*c8c0*/  HMMA.16816.F32 R56, R164.reuse, R36, R56 ;  /* 0x00000024a438723c */ /* 0x048ff00000001838 */
[C---:B------:R-:W-:Y:S01]  /*c8d0*/  HMMA.16816.F32 R52, R164.reuse, R38, R52 ;  /* 0x00000026a434723c */ /* 0x040fe20000001834 */
[----:B------:R-:W3:Y:S07]  /*c8e0*/  LDSM.16.M88.4 R36, [R205+0x4000] ;  /* 0x00400000cd24783b */ /* 0x000eee0000000200 */
[C---:B------:R-:W-:Y:S08]  /*c8f0*/  HMMA.16816.F32 R48, R164.reuse, R100, R48 ;  /* 0x00000064a430723c */ /* 0x040ff00000001830 */
[----:B------:R-:W-:Y:S01]  /*c900*/  HMMA.16816.F32 R44, R164, R102, R44 ;  /* 0x00000066a42c723c */ /* 0x000fe2000000182c */
[----:B------:R-:W-:Y:S07]  /*c910*/  LDSM.16.M88.4 R100, [R203+0xc100] ;  /* 0x00c10000cb64783b */ /* 0x000fee0000000200 */
        /* <DEDUP_REMOVED lines=20> */
[----:B------:R-:W2:Y:S07]  /*ca60*/  LDSM.16.M88.4 R88, [R203+0xd900] ;  /* 0x00d90000cb58783b */ /* 0x000eae0000000200 */
[C---:B-----5:R-:W-:Y:S08]  /*ca70*/  HMMA.16816.F32 R84, R172.reuse, R40, R84 ;  /* 0x00000028ac54723c */ /* 0x060ff00000001854 */
[C---:B------:R-:W-:Y:S01]  /*ca80*/  HMMA.16816.F32 R80, R172.reuse, R42, R80 ;  /* 0x0000002aac50723c */ /* 0x040fe20000001850 */
[----:B------:R-:W5:Y:S07]  /*ca90*/  LDSM.16.M88.4 R40, [R194+0x3000] ;  /* 0x00300000c228783b */ /* 0x000f6e0000000200 */
        /* <DEDUP_REMOVED lines=9> */
[C---:B------:R-:W-:Y:S08]  /*cb30*/  HMMA.16816.F32 R48, R172.reuse, R24, R48 ;  /* 0x00000018ac30723c */ /* 0x040ff00000001830 */
[----:B------:R-:W-:Y:S01]  /*cb40*/  HMMA.16816.F32 R44, R172, R26, R44 ;  /* 0x0000001aac2c723c */ /* 0x000fe2000000182c */
[----:B------:R-:W1:Y:S07]  /*cb50*/  LDSM.16.M88.4 R24, [R194+0x5000] ;  /* 0x00500000c218783b */ /* 0x000e6e0000000200 */
[C---:B--2---:R-:W-:Y:S08]  /*cb60*/  HMMA.16816.F32 R16, R176.reuse, R20, R16 ;  /* 0x00000014b010723c */ /* 0x044ff00000001810 */
[----:B------:R-:W-:Y:S01]  /*cb70*/  HMMA.16816.F32 R8, R176, R22, R8 ;  /* 0x00000016b008723c */ /* 0x000fe20000001808 */
[----:B------:R-:W2:Y:S01]  /*cb80*/  LDSM.16.M88.4 R20, [R194+0x5800] ;  /* 0x00580000c214783b */ /* 0x000ea20000000200 */
        /* <DEDUP_REMOVED lines=11> */
[C---:B-----5:R-:W-:Y:S08]  /*cc40*/  HMMA.16816.F32 R16, R180.reuse, R40, R16 ;  /* 0x00000028b410723c */ /* 0x060ff00000001810 */
[C---:B------:R-:W-:Y:S08]  /*cc50*/  HMMA.16816.F32 R8, R180.reuse, R42, R8 ;  /* 0x0000002ab408723c */ /* 0x040ff00000001808 */
[C---:B---3--:R-:W-:Y:S08]  /*cc60*/  HMMA.16816.F32 R84, R180.reuse, R36, R84 ;  /* 0x00000024b454723c */ /* 0x048ff00000001854 */
[C---:B------:R-:W-:Y:S08]  /*cc70*/  HMMA.16816.F32 R80, R180.reuse, R38, R80 ;  /* 0x00000026b450723c */ /* 0x040ff00000001850 */
[C---:B-1----:R-:W-:Y:S08]  /*cc80*/  HMMA.16816.F32 R76, R180.reuse, R32, R76 ;  /* 0x00000020b44c723c */ /* 0x042ff0000000184c */
[C---:B------:R-:W-:Y:S08]  /*cc90*/  HMMA.16816.F32 R68, R180.reuse, R34, R68 ;  /* 0x00000022b444723c */ /* 0x040ff00000001844 */
[C---:B----4-:R-:W-:Y:S08]  /*cca0*/  HMMA.16816.F32 R64, R180.reuse, R28, R64 ;  /* 0x0000001cb440723c */ /* 0x050ff00000001840 */
[C---:B------:R-:W-:Y:S08]  /*ccb0*/  HMMA.16816.F32 R60, R180.reuse, R30, R60 ;  /* 0x0000001eb43c723c */ /* 0x040ff0000000183c */
[C---:B------:R-:W-:Y:S08]  /*ccc0*/  HMMA.16816.F32 R56, R180.reuse, R24, R56 ;  /* 0x00000018b438723c */ /* 0x040ff00000001838 */
[C---:B------:R-:W-:Y:S08]  /*ccd0*/  HMMA.16816.F32 R52, R180.reuse, R26, R52 ;  /* 0x0000001ab434723c */ /* 0x040ff00000001834 */
[C---:B--2---:R-:W-:Y:S08]  /*cce0*/  HMMA.16816.F32 R48, R180.reuse, R20, R48 ;  /* 0x00000014b430723c */ /* 0x044ff00000001830 */
[----:B------:R-:W-:Y:S01]  /*ccf0*/  HMMA.16816.F32 R44, R180, R22, R44 ;  /* 0x00000016b42c723c */ /* 0x000fe2000000182c */
[----:B------:R-:W-:Y:S06]  /*cd00*/  BAR.SYNC.DEFER_BLOCKING 0x0 ;  /* 0x0000000000007b1d */ /* 0x000fec0000010000 */
[----:B------:R-:W-:Y:S05]  /*cd10*/  @!P0 BRA `(.L_x_382) ;  /* 0x000001b000008947 */ /* 0x000fea0003800000 */
[----:B------:R-:W-:Y:S01]  /*cd20*/  IADD3 R21, R14, -0x2, RZ ;  /* 0xfffffffe0e157810 */ /* 0x000fe20007ffe0ff */
[----:B------:R-:W-:-:S02]  /*cd30*/  USHF.L.U32 UR5, UR10, 0x6, URZ ;  /* 0x000000060a057899 */ /* 0x000fc4000800063f */
[----:B------:R-:W-:Y:S01]  /*cd40*/  ULDC UR4, c[0x0][0x1e4] ;  /* 0x0000790000047ab9 */ /* 0x000fe20000000800 */
[----:B------:R-:W-:Y:S01]  /*cd50*/  SHF.R.S32.HI R7, RZ, 0x1f, R21 ;  /* 0x0000001fff077819 */ /* 0x000fe20000011415 */
[----:B------:R-:W-:Y:S01]  /*cd60*/  IMAD R15, R15, R21, RZ ;  /* 0x000000150f0f7224 */ /* 0x000fe200078e02ff */
[----:B------:R-:W-:Y:S01]  /*cd70*/  USHF.L.U64.HI UR4, UR10, UR9, UR4 ;  /* 0x000000090a047299 */ /* 0x000fe20008010204 */
        /* <DEDUP_REMOVED lines=21> */
.L_x_382:
        /* <DEDUP_REMOVED lines=17> */
[----:B------:R-:W-:Y:S01]  /*cfe0*/  ISETP.NE.AND P0, PT, R209, 0x1, PT ;  /* 0x00000001d100780c */ /* 0x000fe20003f05270 */
[----:B------:R-:W-:Y:S02]  /*cff0*/  IMAD R7, R20, 0x10, R7 ;  /* 0x0000001014077824 */ /* 0x000fe400078e0207 */
[----:B------:R-:W-:Y:S01]  /*d000*/  IMAD.IADD R74, R74, 0x1, -R13 ;  /* 0x000000014a4a7824 */ /* 0x000fe200078e0a0d */
[----:B------:R-:W-:-:S03]  /*d010*/  LOP3.LUT R13, R4, 0x7ffffffc, RZ, 0xc0, !PT ;  /* 0x7ffffffc040d7812 */ /* 0x000fc600078ec0ff */
[----:B------:R-:W-:Y:S02]  /*d020*/  IMAD R221, R74, 0x8, R7 ;  /* 0x000000084add7824 */ /* 0x000fe400078e0207 */
[----:B------:R-:W-:Y:S01]  /*d030*/  IMAD.IADD R222, R0, 0x1, -R13 ;  /* 0x0000000100de7824 */ /* 0x000fe200078e0a0d */
[----:B------:R-:W-:Y:S01]  /*d040*/  IADD3 R13, R207, 0x1, R12 ;  /* 0x00000001cf0d7810 */ /* 0x000fe20007ffe00c */
[----:B------:R-:W-:Y:S02]  /*d050*/  IMAD.MOV.U32 R24, RZ, RZ, R221 ;  /* 0x000000ffff187224 */ /* 0x000fe400078e00dd */
[----:B------:R-:W-:-:S04]  /*d060*/  @P0 IMAD.HI.U32 R6, R221, c[0x0][0x2c8], RZ ;  /* 0x0000b200dd060a27 */ /* 0x000fc800078e00ff */
[----:B------:R-:W-:Y:S01]  /*d070*/  IMAD.SHL.U32 R222, R222, 0x2, RZ ;  /* 0x00000002dede7824 */ /* 0x000fe200078e00ff */
[----:B------:R-:W-:Y:S02]  /*d080*/  @P0 SHF.R.U32.HI R24, RZ, c[0x0][0x2cc], R6 ;  /* 0x0000b300ff180a19 */ /* 0x000fe40000011606 */
[----:B------:R-:W-:Y:S01]  /*d090*/  ISETP.GE.AND P0, PT, R208, 0x1, PT ;  /* 0x00000001d000780c */ /* 0x000fe20003f06270 */
[--C-:B------:R-:W-:Y:S01]  /*d0a0*/  IMAD.IADD R4, R12, 0x1, -R222.reuse ;  /* 0x000000010c047824 */ /* 0x100fe200078e0ade */
[----:B------:R-:W-:Y:S01]  /*d0b0*/  IADD3 R20, -R212, R13, -R222 ;  /* 0x0000000dd4147210 */ /* 0x000fe20007ffe9de */
[----:B------:R-:W1:Y:S01]  /*d0c0*/  SHFL.IDX PT, R7, R24, RZ, 0x1c1f ;  /* 0x001c1fff18077589 */ /* 0x000e6200000e0000 */
[----:B------:R-:W-:Y:S02]  /*d0d0*/  IADD3 R6, -R222, R207, R12 ;  /* 0x000000cfde067210 */ /* 0x000fe40007ffe10c */
[C---:B------:R-:W-:Y:S02]  /*d0e0*/  IADD3 R23, R20.reuse, c[0x0][0x328], RZ ;  /* 0x0000ca0014177a10 */ /* 0x040fe40007ffe0ff */
[----:B------:R-:W-:-:S03]  /*d0f0*/  IADD3 R20, R20, UR10, RZ ;  /* 0x0000000a14147c10 */ /* 0x000fc6000fffe0ff */
        /* <DEDUP_REMOVED lines=15> */
.L_x_385:
[----:B------:R-:W-:-:S04]  /*d1f0*/  MOV R0, c[0x0][0x32c] ;  /* 0x0000cb0000007a02 */ /* 0x000fc80000000f00 */
[----:B------:R-:W-:-:S13]  /*d200*/  ISETP.NE.AND P0, PT, R0, 0x1, PT ;  /* 0x000000010000780c */ /* 0x000fda0003f05270 */
[----:B------:R-:W-:-:S05]  /*d210*/  @P0 IMAD.HI.U32 R0, R7, c[0x0][0x330], RZ ;  /* 0x0000cc0007000a27 */ /* 0x000fca00078e00ff */
[----:B------:R-:W-:Y:S02]  /*d220*/  @P0 SHF.R.U32.HI R7, RZ, c[0x0][0x334], R0 ;  /* 0x0000cd00ff070a19 */ /* 0x000fe40000011600 */
.L_x_386:
[----:B------:R-:W-:Y:S05]  /*d230*/  BSYNC B0 ;  /* 0x0000000000007941 */ /* 0x000fea0003800000 */
.L_x_384:
[----:B------:R-:W-:-:S05]  /*d240*/  IMAD R0, R7, c[0x0][0x32c], R4 ;  /* 0x0000cb0007007a24 */ /* 0x000fca00078e0204 */
[----:B------:R-:W-:Y:S02]  /*d250*/  IADD3 R7, R0, c[0x0][0x32c], RZ ;  /* 0x0000cb0000077a10 */ /* 0x000fe40007ffe0ff */
[----:B------:R-:W-:Y:S02]  /*d260*/  IMNMX R25, R25, R0, !PT ;  /* 0x0000000019197217 */ /* 0x000fe40007800200 */
[----:B------:R-:W-:Y:S02]  /*d270*/  IMNMX R26, R26, R7, PT ;  /* 0x000000071a1a7217 */ /* 0x000fe40003800200 */
.L_x_383:
[C---:B------:R-:W-:Y:S02]  /*d280*/  ISETP.GE.AND P0, PT, R12.reuse, 0x2, PT ;  /* 0x000000020c00780c */ /* 0x040fe40003f06270 */
[----:B------:R-:W-:Y:S02]  /*d290*/  ISETP.GE.AND P1, PT, R12, 0x9, PT ;  /* 0x000000090c00780c */ /* 0x000fe40003f26270 */
[----:B------:R-:W-:Y:S02]  /*d2a0*/  P2R R0, PR, RZ, 0x1 ;  /* 0x00000001ff007803 */ /* 0x000fe40000000000 */
[----:B------:R-:W-:-:S02]  /*d2b0*/  ISETP.GT.AND P0, PT, R25, 0x1, !P0 ;  /* 0x000000011900780c */ /* 0x000fc40004704270 */
[----:B------:R-:W-:Y:S02]  /*d2c0*/  P2R R41, PR, RZ, 0x2 ;  /* 0x00000002ff297803 */ /* 0x000fe40000000000 */
[----:B------:R-:W-:Y:S02]  /*d2d0*/  ISETP.LT.OR P0, PT, R26, 0x2, P0 ;  /* 0x000000021a00780c */ /* 0x000fe40000701670 */
[C---:B------:R-:W-:Y:S02]  /*d2e0*/  ISETP.GE.AND P6, PT, R12.reuse, 0x3a, PT ;  /* 0x0000003a0c00780c */ /* 0x040fe40003fc6270 */
        /* <DEDUP_REMOVED lines=21> */
[C---:B------:R-:W-:Y:S02]  /*d440*/  ISETP.GT.AND P0, PT, R25.reuse, 0x18, !P1 ;  /* 0x000000181900780c */ /* 0x040fe40004f04270 */
        /* <DEDUP_REMOVED lines=37> */
[C---:B------:R-:W-:Y:S02]  /*d6a0*/  ISETP.GE.AND P5, PT, R12.reuse, 0x41, PT ;  /* 0x000000410c00780c */ /* 0x040fe40003fa6270 */
[----:B------:R-:W-:Y:S02]  /*d6b0*/  FSEL R155, R65, -INF , !P0 ;  /* 0xff800000419b7808 */ /* 0x000fe40004000000 */
[----:B------:R-:W-:Y:S02]  /*d6c0*/  ISETP.GT.AND P0, PT, R25, 0x38, !P1 ;  /* 0x000000381900780c */ /* 0x000fe40004f04270 */
[----:B------:R-:W-:-:S02]  /*d6d0*/  ISETP.GE.AND P4, PT, R12, 0x42, PT ;  /* 0x000000420c00780c */ /* 0x000fc40003f86270 */
[----:B------:R-:W-:Y:S02]  /*d6e0*/  ISETP.LT.OR P0, PT, R26, 0x39, P0 ;  /* 0x000000391a00780c */ /* 0x000fe40000701670 */
[----:B------:R-:W-:Y:S02]  /*d6f0*/  ISETP.GE.AND P3, PT, R12, 0x49, PT ;  /* 0x000000490c00780c */ /* 0x000fe40003f66270 */
        /* <DEDUP_REMOVED lines=10> */
[----:B------:R-:W-:-:S04]  /*d7a0*/  ISETP.GT.AND P0, PT, R25, 0x41, !P4 ;  /* 0x000000411900780c */ /* 0x000fc80006704270 */
[----:B------:R-:W-:-:S04]  /*d7b0*/  ISETP.LT.OR P0, PT, R26, 0x42, P0 ;  /* 0x000000421a00780c */ /* 0x000fc80000701670 */
[----:B------:R-:W-:Y:S02]  /*d7c0*/  FSEL R151, R57, -INF , !P0 ;  /* 0xff80000039977808 */ /* 0x000fe40004000000 */
[----:B------:R-:W-:-:S04]  /*d7d0*/  ISETP.GT.AND P0, PT, R25, 0x48, !P3 ;  /* 0x000000481900780c */ /* 0x000fc80005f04270 */
[----:B------:R-:W-:-:S04]  /*d7e0*/  ISETP.LT.OR P0, PT, R26, 0x49, P0 ;  /* 0x000000491a00780c */ /* 0x000fc80000701670 */
[----:B------:R-:W-:Y:S02]  /*d7f0*/  FSEL R153, R52, -INF , !P0 ;  /* 0xff80000034997808 */ /* 0x000fe40004000000 */
[----:B------:R-:W-:Y:S02]  /*d800*/  ISETP.GT.AND P0, PT, R25, 0x49, !P2 ;  /* 0x000000491900780c */ /* 0x000fe40005704270 */
[----:B------:R-:W-:Y:S02]  /*d810*/  P2R R52, PR, RZ, 0x2 ;  /* 0x00000002ff347803 */ /* 0x000fe40000000000 */
[----:B------:R-:W-:-:S04]  /*d820*/  ISETP.LT.OR P0, PT, R26, 0x4a, P0 ;  /* 0x0000004a1a00780c */ /* 0x000fc80000701670 */
        /* <DEDUP_REMOVED lines=13> */
[----:B------:R-:W-:-:S04]  /*d900*/  ISETP.LT.OR P0, PT, R26, 0x59, P0 ;  /* 0x000000591a00780c */ /* 0x000fc80000701670 */
[----:B------:R-:W-:Y:S02]  /*d910*/  FSEL R133, R44, -INF , !P0 ;  /* 0xff8000002c857808 */ /* 0x000fe40004000000 */
[----:B------:R-:W-:-:S04]  /*d920*/  ISETP.GT.AND P0, PT, R25, RZ, !P1 ;  /* 0x000000ff1900720c */ /* 0x000fc80004f04270 */
[----:B------:R-:W-:-:S04]  /*d930*/  ISETP.LT.OR P0, PT, R26, 0x1, P0 ;  /* 0x000000011a00780c */ /* 0x000fc80000701670 */
[----:B------:R-:W-:Y:S02]  /*d940*/  FSEL R22, R16, -INF , !P0 ;  /* 0xff80000010167808 */ /* 0x000fe40004000000 */
[----:B------:R-:W-:Y:S01]  /*d950*/  ISETP.GE.AND P0, PT, R12, 0x5a, PT ;  /* 0x0000005a0c00780c */ /* 0x000fe20003f06270 */
[----:B------:R-:W1:Y:S03]  /*d960*/  SHFL.IDX PT, R16, R24, 0x1, 0x1c1f ;  /* 0x003c1f0018107f89 */ /* 0x000e6600000e0000 */
[----:B------:R-:W-:Y:S02]  /*d970*/  P2R R12, PR, RZ, 0x1 ;  /* 0x00000001ff0c7803 */ /* 0x000fe40000000000 */
[----:B------:R-:W-:-:S04]  /*d980*/  ISETP.GT.AND P0, PT, R25, 0x59, !P0 ;  /* 0x000000591900780c */ /* 0x000fc80004704270 */
[----:B------:R-:W-:-:S04]  /*d990*/  ISETP.LT.OR P0, PT, R26, 0x5a, P0 ;  /* 0x0000005a1a00780c */ /* 0x000fc80000701670 */
[----:B------:R-:W-:Y:S02]  /*d9a0*/  FSEL R131, R45, -INF , !P0 ;  /* 0xff8000002d837808 */ /* 0x000fe40004000000 */
[----:B------:R-:W-:Y:S01]  /*d9b0*/  ISETP.GE.AND P0, PT, R208, 0x1, PT ;  /* 0x00000001d000780c */ /* 0x000fe20003f06270 */
[--C-:B-1----:R-:W-:Y:S02]  /*d9c0*/  IMAD.IADD R23, R23, 0x1, R16.reuse ;  /* 0x0000000117177824 */ /* 0x102fe400078e0210 */
[----:B------:R-:W-:-:S03]  /*d9d0*/  IMAD.IADD R25, R20, 0x1, R16 ;  /* 0x0000000114197824 */ /* 0x000fc600078e0210 */
[----:B------:R-:W-:-:S07]  /*d9e0*/  IMNMX R23, R23, R6, PT ;  /* 0x0000000617177217 */ /* 0x000fce0003800200 */
        /* <DEDUP_REMOVED lines=12> */
.L_x_389:
[----:B------:R-:W-:-:S04]  /*dab0*/  MOV R6, c[0x0][0x32c] ;  /* 0x0000cb0000067a02 */ /* 0x000fc80000000f00 */
[----:B------:R-:W-:-:S13]  /*dac0*/  ISETP.NE.AND P0, PT, R6, 0x1, PT ;  /* 0x000000010600780c */ /* 0x000fda0003f05270 */
[----:B------:R-:W-:-:S05]  /*dad0*/  @P0 IMAD.HI.U32 R6, R45, c[0x0][0x330], RZ ;  /* 0x0000cc002d060a27 */ /* 0x000fca00078e00ff */
[----:B------:R-:W-:Y:S02]  /*dae0*/  @P0 SHF.R.U32.HI R45, RZ, c[0x0][0x334], R6 ;  /* 0x0000cd00ff2d0a19 */ /* 0x000fe40000011606 */
.L_x_390:
[----:B------:R-:W-:Y:S05]  /*daf0*/  BSYNC B0 ;  /* 0x0000000000007941 */ /* 0x000fea0003800000 */
.L_x_388:
[----:B------:R-:W-:-:S05]  /*db00*/  IMAD R6, R45, c[0x0][0x32c], R4 ;  /* 0x0000cb002d067a24 */ /* 0x000fca00078e0204 */
[----:B------:R-:W-:Y:S02]  /*db10*/  IADD3 R4, R6, c[0x0][0x32c], RZ ;  /* 0x0000cb0006047a10 */ /* 0x000fe40007ffe0ff */
[----:B------:R-:W-:Y:S02]  /*db20*/  IMNMX R25, R25, R6, !PT ;  /* 0x0000000619197217 */ /* 0x000fe40007800200 */
[----:B------:R-:W-:Y:S02]  /*db30*/  IMNMX R23, R23, R4, PT ;  /* 0x0000000417177217 */ /* 0x000fe40003800200 */
.L_x_387:
[----:B------:R-:W-:Y:S01]  /*db40*/  ISETP.NE.AND P0, PT, R41, RZ, PT ;  /* 0x000000ff2900720c */ /* 0x000fe20003f05270 */
[----:B------:R-:W-:-:S03]  /*db50*/  IMAD.SHL.U32 R204, R2, 0x2, RZ ;  /* 0x0000000202cc7824 */ /* 0x000fc600078e00ff */
[----:B------:R-:W-:Y:S01]  /*db60*/  ISETP.GT.AND P0, PT, R25, 0x8, !P0 ;  /* 0x000000081900780c */ /* 0x000fe20004704270 */
[--C-:B------:R-:W-:Y:S01]  /*db70*/  IMAD R202, R5, 0x2, R204.reuse ;  /* 0x0000000205ca7824 */ /* 0x100fe200078e02cc */
[----:B------:R-:W-:Y:S01]  /*db80*/  LDSM.16.MT88.4 R96, [R204+0x3100] ;  /* 0x00310000cc60783b */ /* 0x000fe20000004200 */
[----:B------:R-:W-:Y:S01]  /*db90*/  IMAD R201, R3, 0x2, R204 ;  /* 0x0000000203c97824 */ /* 0x000fe200078e02cc */
[----:B------:R-:W-:Y:S01]  /*dba0*/  ISETP.LT.OR P0, PT, R23, 0x9, P0 ;  /* 0x000000091700780c */ /* 0x000fe20000701670 */
[----:B------:R-:W-:Y:S01]  /*dbb0*/  IMAD R200, R3, 0x2, R202 ;  /* 0x0000000203c87824 */ /* 0x000fe200078e02ca */
[----:B------:R-:W-:Y:S02]  /*dbc0*/  LDSM.16.MT88.4 R108, [R204+0x100] ;  /* 0x00010000cc6c783b */ /* 0x000fe40000004200 */
[----:B------:R-:W-:Y:S02]  /*dbd0*/  FSEL R6, R10, -INF , !P0 ;  /* 0xff8000000a067808 */ /* 0x000fe40004000000 */
[----:B------:R-:W-:Y:S01]  /*dbe0*/  ISETP.NE.AND P0, PT, R40, RZ, PT ;  /* 0x000000ff2800720c */ /* 0x000fe20003f05270 */
[----:B------:R-:W-:Y:S03]  /*dbf0*/  LDSM.16.MT88.4 R88, [R200+0x100] ;  /* 0x00010000c858783b */ /* 0x000fe60000004200 */
[----:B------:R-:W-:Y:S01]  /*dc00*/  ISETP.GT.AND P0, PT, R25, 0x9, !P0 ;  /* 0x000000091900780c */ /* 0x000fe20004704270 */
[----:B------:R-:W-:Y:S03]  /*dc10*/  LDSM.16.MT88.4 R72, [R202+0x100] ;  /* 0x00010000ca48783b */ /* 0x000fe60000004200 */
[----:B------:R-:W-:Y:S01]  /*dc20*/  ISETP.LT.OR P0, PT, R23, 0xa, P0 ;  /* 0x0000000a1700780c */ /* 0x000fe20000701670 */
[----:B------:R-:W-:Y:S03]  /*dc30*/  LDSM.16.MT88.4 R104, [R202+0x3100] ;  /* 0x00310000ca68783b */ /* 0x000fe60000004200 */
        /* <DEDUP_REMOVED lines=47> */
[----:B------:R-:W-:Y:S02]  /*df30*/  ISETP.GT.AND P0, PT, R25, 0x39, !P6 ;  /* 0x000000391900780c */ /* 0x000fe40007704270 */
[----:B------:R-:W-:Y:S02]  /*df40*/  ISETP.NE.AND P6, PT, R52, RZ, PT ;  /* 0x000000ff3400720c */ /* 0x000fe40003fc5270 */
[----:B------:R-:W-:-:S04]  /*df50*/  ISETP.LT.OR P0, PT, R23, 0x3a, P0 ;  /* 0x0000003a1700780c */ /* 0x000fc80000701670 */
[----:B------:R-:W-:Y:S02]  /*df60*/  FSEL R160, R63, -INF , !P0 ;  /* 0xff8000003fa07808 */ /* 0x000fe40004000000 */
[----:B------:R-:W-:Y:S02]  /*df70*/  ISETP.GT.AND P0, PT, R25, 0x40, !P5 ;  /* 0x000000401900780c */ /* 0x000fe40006f04270 */
[----:B------:R-:W-:Y:S02]  /*df80*/  ISETP.NE.AND P5, PT, R0, RZ, PT ;  /* 0x000000ff0000720c */ /* 0x000fe40003fa5270 */
[----:B------:R-:W-:Y:S02]  /*df90*/  ISETP.LT.OR P0, PT, R23, 0x41, P0 ;  /* 0x000000411700780c */ /* 0x000fe40000701670 */
[----:B------:R-:W-:Y:S02]  /*dfa0*/  FMNMX.FTZ R0, R22, R21, !PT ;  /* 0x0000001516007209 */ /* 0x000fe40007810000 */
[----:B------:R-:W-:-:S02]  /*dfb0*/  FSEL R162, R58, -INF , !P0 ;  /* 0xff8000003aa27808 */ /* 0x000fc40004000000 */
[----:B------:R-:W-:Y:S02]  /*dfc0*/  ISETP.GT.AND P0, PT, R25, 0x41, !P4 ;  /* 0x000000411900780c */ /* 0x000fe40006704270 */
[----:B------:R-:W-:Y:S02]  /*dfd0*/  FMNMX.FTZ R0, R17, R0, !PT ;  /* 0x0000000011007209 */ /* 0x000fe40007810000 */
[----:B------:R-:W-:Y:S02]  /*dfe0*/  ISETP.LT.OR P0, PT, R23, 0x42, P0 ;  /* 0x000000421700780c */ /* 0x000fe40000701670 */
[----:B------:R-:W-:Y:S02]  /*dff0*/  FMNMX.FTZ R0, R15, R0, !PT ;  /* 0x000000000f007209 */ /* 0x000fe40007810000 */
[----:B------:R-:W-:Y:S02]  /*e000*/  FSEL R184, R59, -INF , !P0 ;  /* 0xff8000003bb87808 */ /* 0x000fe40004000000 */
[----:B------:R-:W-:Y:S01]  /*e010*/  ISETP.GT.AND P0, PT, R25, 0x48, !P3 ;  /* 0x000000481900780c */ /* 0x000fe20005f04270 */
[----:B------:R-:W-:Y:S01]  /*e020*/  LDSM.16.MT88.4 R56, [R201+0x3100] ;  /* 0x00310000c938783b */ /* 0x000fe20000004200 */
[----:B------:R-:W-:-:S02]  /*e030*/  FMNMX.FTZ R0, R13, R0, !PT ;  /* 0x000000000d007209 */ /* 0x000fc40007810000 */
[----:B------:R-:W-:Y:S02]  /*e040*/  ISETP.LT.OR P0, PT, R23, 0x49, P0 ;  /* 0x000000491700780c */ /* 0x000fe40000701670 */
[----:B------:R-:W-:Y:S02]  /*e050*/  FMNMX.FTZ R0, R85, R0, !PT ;  /* 0x0000000055007209 */ /* 0x000fe40007810000 */
[----:B------:R-:W-:Y:S02]  /*e060*/  FSEL R152, R54, -INF , !P0 ;  /* 0xff80000036987808 */ /* 0x000fe40004000000 */
[----:B------:R-:W-:Y:S02]  /*e070*/  ISETP.GT.AND P0, PT, R25, 0x49, !P2 ;  /* 0x000000491900780c */ /* 0x000fe40005704270 */
[----:B------:R-:W-:Y:S02]  /*e080*/  FMNMX.FTZ R0, R7, R0, !PT ;  /* 0x0000000007007209 */ /* 0x000fe40007810000 */
[----:B------:R-:W-:-:S02]  /*e090*/  ISETP.LT.OR P0, PT, R23, 0x4a, P0 ;  /* 0x0000004a1700780c */ /* 0x000fc40000701670 */
[----:B------:R-:W-:Y:S02]  /*e0a0*/  FMNMX.FTZ R0, R9, R0, !PT ;  /* 0x0000000009007209 */ /* 0x000fe40007810000 */
[----:B------:R-:W-:Y:S02]  /*e0b0*/  FSEL R150, R55, -INF , !P0 ;  /* 0xff80000037967808 */ /* 0x000fe40004000000 */
[----:B------:R-:W-:Y:S02]  /*e0c0*/  ISETP.GT.AND P0, PT, R25, 0x1, !P5 ;  /* 0x000000011900780c */ /* 0x000fe40006f04270 */
[----:B------:R-:W-:Y:S02]  /*e0d0*/  FMNMX.FTZ R0, R37, R0, !PT ;  /* 0x0000000025007209 */ /* 0x000fe40007810000 */
[----:B------:R-:W-:Y:S02]  /*e0e0*/  ISETP.LT.OR P0, PT, R23, 0x2, P0 ;  /* 0x000000021700780c */ /* 0x000fe40000701670 */
[----:B------:R-:W-:-:S02]  /*e0f0*/  FMNMX.FTZ R0, R35, R0, !PT ;  /* 0x0000000023007209 */ /* 0x000fc40007810000 */
[----:B------:R-:W-:Y:S02]  /*e100*/  FSEL R24, R19, -INF , !P0 ;  /* 0xff80000013187808 */ /* 0x000fe40004000000 */
[----:B------:R-:W-:Y:S02]  /*e110*/  ISETP.GT.AND P0, PT, R25, RZ, !P1 ;  /* 0x000000ff1900720c */ /* 0x000fe40004f04270 */
[----:B------:R-:W-:Y:S02]  /*e120*/  FMNMX.FTZ R0, R33, R0, !PT ;  /* 0x0000000021007209 */ /* 0x000fe40007810000 */
[----:B------:R-:W-:Y:S02]  /*e130*/  ISETP.LT.OR P0, PT, R23, 0x1, P0 ;  /* 0x000000011700780c */ /* 0x000fe40000701670 */
[----:B------:R-:W-:Y:S02]  /*e140*/  FMNMX.FTZ R0, R119, R0, !PT ;  /* 0x0000000077007209 */ /* 0x000fe40007810000 */
[----:B------:R-:W-:-:S02]  /*e150*/  FSEL R18, R18, -INF , !P0 ;  /* 0xff80000012127808 */ /* 0x000fc40004000000 */
        /* <DEDUP_REMOVED lines=10> */
[----:B------:R-:W-:Y:S02]  /*e200*/  ISETP.GT.AND P0, PT, R25, 0x50, !P6 ;  /* 0x000000501900780c */ /* 0x000fe40007704270 */
[----:B------:R-:W-:-:S02]  /*e210*/  FMNMX.FTZ R19, R10, R19, !PT ;  /* 0x000000130a137209 */ /* 0x000fc40007810000 */
[----:B------:R-:W-:Y:S02]  /*e220*/  FMNMX.FTZ R0, R151, R0, !PT ;  /* 0x0000000097007209 */ /* 0x000fe40007810000 */
[----:B------:R-:W-:Y:S02]  /*e230*/  FMNMX.FTZ R19, R8, R19, !PT ;  /* 0x0000001308137209 */ /* 0x000fe40007810000 */
[----:B------:R-:W-:Y:S02]  /*e240*/  ISETP.LT.OR P0, PT, R23, 0x51, P0 ;  /* 0x000000511700780c */ /* 0x000fe40000701670 */
[----:B------:R-:W-:Y:S02]  /*e250*/  FMNMX.FTZ R19, R148, R19, !PT ;  /* 0x0000001394137209 */ /* 0x000fe40007810000 */
[----:B------:R-:W-:Y:S02]  /*e260*/  ISETP.NE.AND P4, PT, R42, RZ, PT ;  /* 0x000000ff2a00720c */ /* 0x000fe40003f85270 */
[----:B------:R-:W-:-:S02]  /*e270*/  FMNMX.FTZ R19, R128, R19, !PT ;  /* 0x0000001380137209 */ /* 0x000fc40007810000 */
[----:B------:R-:W-:Y:S02]  /*e280*/  FMNMX.FTZ R0, R153, R0, !PT ;  /* 0x0000000099007209 */ /* 0x000fe40007810000 */
[----:B------:R-:W-:Y:S02]  /*e290*/  FMNMX.FTZ R19, R146, R19, !PT ;  /* 0x0000001392137209 */ /* 0x000fe40007810000 */
[----:B------:R-:W-:Y:S02]  /*e2a0*/  FSEL R142, R50, -INF , !P0 ;  /* 0xff800000328e7808 */ /* 0x000fe40004000000 */
[----:B------:R-:W-:Y:S02]  /*e2b0*/  FMNMX.FTZ R19, R134, R19, !PT ;  /* 0x0000001386137209 */ /* 0x000fe40007810000 */
[----:B------:R-:W-:Y:S02]  /*e2c0*/  FMNMX.FTZ R0, R149, R0, !PT ;  /* 0x0000000095007209 */ /* 0x000fe40007810000 */
[----:B------:R-:W-:-:S02]  /*e2d0*/  FMNMX.FTZ R19, R224, R19, !PT ;  /* 0x00000013e0137209 */ /* 0x000fc40007810000 */
[----:B------:R-:W-:Y:S02]  /*e2e0*/  ISETP.GT.AND P0, PT, R25, 0x51, !P4 ;  /* 0x000000511900780c */ /* 0x000fe40006704270 */
[----:B------:R-:W-:Y:S02]  /*e2f0*/  FMNMX.FTZ R19, R154, R19, !PT ;  /* 0x000000139a137209 */ /* 0x000fe40007810000 */
[----:B------:R-:W-:Y:S02]  /*e300*/  ISETP.NE.AND P5, PT, R43, RZ, PT ;  /* 0x000000ff2b00720c */ /* 0x000fe40003fa5270 */
[----:B------:R-:W-:Y:S02]  /*e310*/  FMNMX.FTZ R19, R186, R19, !PT ;  /* 0x00000013ba137209 */ /* 0x000fe40007810000 */
[----:B------:R-:W-:Y:S02]  /*e320*/  FMNMX.FTZ R0, R141, R0, !PT ;  /* 0x000000008d007209 */ /* 0x000fe40007810000 */
[----:B------:R-:W-:-:S02]  /*e330*/  FMNMX.FTZ R19, R160, R19, !PT ;  /* 0x00000013a0137209 */ /* 0x000fc40007810000 */
[----:B------:R-:W-:Y:S02]  /*e340*/  ISETP.LT.OR P1, PT, R23, 0x52, P0 ;  /* 0x000000521700780c */ /* 0x000fe40000721670 */
[----:B------:R-:W-:Y:S02]  /*e350*/  FMNMX.FTZ R19, R162, R19, !PT ;  /* 0x00000013a2137209 */ /* 0x000fe40007810000 */
[----:B------:R-:W-:Y:S02]  /*e360*/  ISETP.NE.AND P6, PT, R12, RZ, PT ;  /* 0x000000ff0c00720c */ /* 0x000fe40003fc5270 */
[----:B------:R-:W-:Y:S02]  /*e370*/  FMNMX.FTZ R19, R184, R19, !PT ;  /* 0x00000013b8137209 */ /* 0x000fe40007810000 */
[----:B------:R-:W-:Y:S02]  /*e380*/  ISETP.GT.AND P0, PT, R25, 0x58, !P5 ;  /* 0x000000581900780c */ /* 0x000fe40006f04270 */
[----:B------:R-:W-:-:S02]  /*e390*/  FMNMX.FTZ R19, R152, R19, !PT ;  /* 0x0000001398137209 */ /* 0x000fc40007810000 */
[----:B------:R-:W-:Y:S02]  /*e3a0*/  FMNMX.FTZ R0, R135, R0, !PT ;  /* 0x0000000087007209 */ /* 0x000fe40007810000 */
[----:B------:R-:W-:Y:S02]  /*e3b0*/  FMNMX.FTZ R19, R150, R19, !PT ;  /* 0x0000001396137209 */ /* 0x000fe40007810000 */
[----:B------:R-:W-:Y:S02]  /*e3c0*/  FSEL R140, R51, -INF , !P1 ;  /* 0xff800000338c7808 */ /* 0x000fe40004800000 */
[----:B------:R-:W-:Y:S02]  /*e3d0*/  ISETP.GT.AND P2, PT, R25, 0x59, !P6 ;  /* 0x000000591900780c */ /* 0x000fe40007744270 */
[----:B------:R-:W-:Y:S02]  /*e3e0*/  ISETP.LT.OR P1, PT, R23, 0x59, P0 ;  /* 0x000000591700780c */ /* 0x000fe40000721670 */
[----:B------:R-:W-:-:S02]  /*e3f0*/  FMNMX.FTZ R19, R142, R19, !PT ;  /* 0x000000138e137209 */ /* 0x000fc40007810000 */
[----:B------:R-:W-:Y:S02]  /*e400*/  FMNMX.FTZ R0, R133, R0, !PT ;  /* 0x0000000085007209 */ /* 0x000fe40007810000 */
[----:B------:R-:W-:Y:S02]  /*e410*/  ISETP.LT.OR P0, PT, R23, 0x5a, P2 ;  /* 0x0000005a1700780c */ /* 0x000fe40001701670 */
[----:B------:R-:W-:Y:S02]  /*e420*/  FSEL R132, R46, -INF , !P1 ;  /* 0xff8000002e847808 */ /* 0x000fe40004800000 */
[----:B------:R-:W-:Y:S02]  /*e430*/  FMNMX.FTZ R19, R140, R19, !PT ;  /* 0x000000138c137209 */ /* 0x000fe40007810000 */
[----:B------:R-:W-:Y:S02]  /*e440*/  FMNMX.FTZ R11, R131, R0, !PT ;  /* 0x00000000830b7209 */ /* 0x000fe40007810000 */
[----:B------:R-:W-:-:S02]  /*e450*/  FSEL R130, R47, -INF , !P0 ;  /* 0xff8000002f827808 */ /* 0x000fc40004000000 */
[----:B------:R-:W-:Y:S01]  /*e460*/  FMNMX.FTZ R19, R132, R19, !PT ;  /* 0x0000001384137209 */ /* 0x000fe20007810000 */
[----:B------:R-:W1:Y:S01]  /*e470*/  SHFL.BFLY PT, R0, R11, 0x2, 0x1f ;  /* 0x0c401f000b007f89 */ /* 0x000e6200000e0000 */
[----:B------:R-:W-:Y:S02]  /*e480*/  ISETP.NE.AND P6, PT, R209, 0x1, PT ;  /* 0x00000001d100780c */ /* 0x000fe40003fc5270 */
[----:B------:R-:W-:Y:S02]  /*e490*/  FMNMX.FTZ R19, R130, R19, !PT ;  /* 0x0000001382137209 */ /* 0x000fe40007810000 */
[----:B------:R-:W-:-:S03]  /*e4a0*/  ISETP.GE.AND P5, PT, R208, 0x1, PT ;  /* 0x00000001d000780c */ /* 0x000fc60003fa6270 */
[----:B------:R-:W2:Y:S01]  /*e4b0*/  SHFL.BFLY PT, R12, R19, 0x2, 0x1f ;  /* 0x0c401f00130c7f89 */ /* 0x000ea200000e0000 */
[----:B-1----:R-:W-:-:S05]  /*e4c0*/  FMNMX.FTZ R23, R11, R0, !PT ;  /* 0x000000000b177209 */ /* 0x002fca0007810000 */
[----:B------:R-:W1:Y:S01]  /*e4d0*/  SHFL.BFLY PT, R0, R23, 0x1, 0x1f ;  /* 0x0c201f0017007f89 */ /* 0x000e6200000e0000 */
[----:B--2---:R-:W-:-:S05]  /*e4e0*/  FMNMX.FTZ R11, R19, R12, !PT ;  /* 0x0000000c130b7209 */ /* 0x004fca0007810000 */
[----:B------:R-:W2:Y:S01]  /*e4f0*/  SHFL.BFLY PT, R12, R11, 0x1, 0x1f ;  /* 0x0c201f000b0c7f89 */ /* 0x000ea200000e0000 */
[----:B-1----:R-:W-:-:S04]  /*e500*/  FMNMX.FTZ R0, R23, R0, !PT ;  /* 0x0000000017007209 */ /* 0x002fc80007810000 */
[C---:B------:R-:W-:Y:S01]  /*e510*/  FSETP.NEU.FTZ.AND P0, PT, R0.reuse, -INF , PT ;  /* 0xff8000000000780b */ /* 0x040fe20003f1d000 */
[----:B------:R-:W-:Y:S01]  /*e520*/  FMUL.FTZ R144, R0, c[0x0][0x2d0] ;  /* 0x0000b40000907a20 */ /* 0x000fe20000410000 */
[----:B--2---:R-:W-:-:S04]  /*e530*/  FMNMX.FTZ R12, R11, R12, !PT ;  /* 0x0000000c0b0c7209 */ /* 0x004fc80007810000 */
[----:B------:R-:W-:Y:S02]  /*e540*/  FSEL R144, R144, RZ, P0 ;  /* 0x000000ff90907208 */ /* 0x000fe40000000000 */
[C---:B------:R-:W-:Y:S01]  /*e550*/  FSETP.NEU.FTZ.AND P0, PT, R12.reuse, -INF , PT ;  /* 0xff8000000c00780b */ /* 0x040fe20003f1d000 */
[----:B------:R-:W-:Y:S02]  /*e560*/  FMUL.FTZ R123, R12, c[0x0][0x2d0] ;  /* 0x0000b4000c7b7a20 */ /* 0x000fe40000410000 */
[--C-:B------:R-:W-:Y:S02]  /*e570*/  FFMA.FTZ R50, R22, c[0x0][0x2d0], -R144.reuse ;  /* 0x0000b40016327a23 */ /* 0x100fe40000010890 */
[--C-:B------:R-:W-:Y:S01]  /*e580*/  FFMA.FTZ R47, R21, c[0x0][0x2d0], -R144.reuse ;  /* 0x0000b400152f7a23 */ /* 0x100fe20000010890 */
[----:B------:R-:W-:Y:S01]  /*e590*/  FSEL R123, R123, RZ, P0 ;  /* 0x000000ff7b7b7208 */ /* 0x000fe20000000000 */
[--C-:B------:R-:W-:Y:S02]  /*e5a0*/  FFMA.FTZ R46, R17, c[0x0][0x2d0], -R144.reuse ;  /* 0x0000b400112e7a23 */ /* 0x100fe40000010890 */
[----:B------:R-:W-:Y:S01]  /*e5b0*/  FFMA.FTZ R43, R15, c[0x0][0x2d0], -R144 ;  /* 0x0000b4000f2b7a23 */ /* 0x000fe20000010890 */
[----:B------:R-:W-:Y:S01]  /*e5c0*/  MUFU.EX2 R50, R50 ;  /* 0x0000003200327308 */ /* 0x000fe20000000800 */
[----:B------:R-:W-:-:S02]  /*e5d0*/  FFMA.FTZ R49, R18, c[0x0][0x2d0], -R123 ;  /* 0x0000b40012317a23 */ /* 0x000fc4000001087b */
[--C-:B------:R-:W-:Y:S02]  /*e5e0*/  FFMA.FTZ R118, R24, c[0x0][0x2d0], -R123.reuse ;  /* 0x0000b40018767a23 */ /* 0x100fe4000001087b */
[--C-:B------:R-:W-:Y:S01]  /*e5f0*/  FFMA.FTZ R48, R6, c[0x0][0x2d0], -R123.reuse ;  /* 0x0000b40006307a23 */ /* 0x100fe2000001087b */
[----:B------:R-:W-:Y:S01]  /*e600*/  LDSM.16.MT88.4 R24, [R202+0x900] ;  /* 0x00090000ca18783b */ /* 0x000fe20000004200 */
[--C-:B------:R-:W-:Y:S01]  /*e610*/  FFMA.FTZ R45, R4, c[0x0][0x2d0], -R123.reuse ;  /* 0x0000b400042d7a23 */ /* 0x100fe2000001087b */
[----:B------:R-:W1:Y:S01]  /*e620*/  MUFU.EX2 R47, R47 ;  /* 0x0000002f002f7308 */ /* 0x000e620000000800 */
[--C-:B------:R-:W-:Y:S02]  /*e630*/  FFMA.FTZ R40, R7, c[0x0][0x2d0], -R144.reuse ;  /* 0x0000b40007287a23 */ /* 0x100fe40000010890 */
[----:B------:R-:W2:Y:S01]  /*e640*/  LDSM.16.MT88.4 R4, [R200+0x3100] ;  /* 0x00310000c804783b */ /* 0x000ea20000004200 */
[----:B------:R-:W-:Y:S02]  /*e650*/  FFMA.FTZ R15, R16, c[0x0][0x2d0], -R123 ;  /* 0x0000b400100f7a23 */ /* 0x000fe4000001087b */
[--C-:B------:R-:W-:Y:S01]  /*e660*/  FFMA.FTZ R44, R13, c[0x0][0x2d0], -R144.reuse ;  /* 0x0000b4000d2c7a23 */ /* 0x100fe20000010890 */
[----:B------:R-:W3:Y:S01]  /*e670*/  LDSM.16.MT88.4 R16, [R200+0x900] ;  /* 0x00090000c810783b */ /* 0x000ee20000004200 */
[----:B------:R-:W-:Y:S01]  /*e680*/  MUFU.EX2 R46, R46 ;  /* 0x0000002e002e7308 */ /* 0x000fe20000000800 */
[----:B------:R-:W-:-:S02]  /*e690*/  FFMA.FTZ R13, R9, c[0x0][0x2d0], -R144 ;  /* 0x0000b400090d7a23 */ /* 0x000fc40000010890 */
[--C-:B------:R-:W-:Y:S02]  /*e6a0*/  FFMA.FTZ R3, R10, c[0x0][0x2d0], -R123.reuse ;  /* 0x0000b4000a037a23 */ /* 0x100fe4000001087b */
[--C-:B------:R-:W-:Y:S02]  /*e6b0*/  FFMA.FTZ R2, R8, c[0x0][0x2d0], -R123.reuse ;  /* 0x0000b40008027a23 */ /* 0x100fe4000001087b */
[----:B------:R-:W4:Y:S01]  /*e6c0*/  LDSM.16.MT88.4 R8, [R204+0x3900] ;  /* 0x00390000cc08783b */ /* 0x000f220000004200 */
[----:B------:R-:W5:Y:S01]  /*e6d0*/  MUFU.EX2 R43, R43 ;  /* 0x0000002b002b7308 */ /* 0x000f620000000800 */
[----:B-1----:R-:W-:Y:S01]  /*e6e0*/  F2FP.PACK_AB R64, R47, R50 ;  /* 0x000000322f40723e */ /* 0x002fe200000000ff */
[--C-:B------:R-:W-:Y:S02]  /*e6f0*/  FFMA.FTZ R41, R85, c[0x0][0x2d0], -R144.reuse ;  /* 0x0000b40055297a23 */ /* 0x100fe40000010890 */
[----:B------:R-:W-:Y:S02]  /*e700*/  FFMA.FTZ R42, R20, c[0x0][0x2d0], -R123 ;  /* 0x0000b400142a7a23 */ /* 0x000fe4000001087b */
[--C-:B------:R-:W-:Y:S01]  /*e710*/  FFMA.FTZ R51, R37, c[0x0][0x2d0], -R144.reuse ;  /* 0x0000b40025337a23 */ /* 0x100fe20000010890 */
[----:B------:R-:W1:Y:S01]  /*e720*/  LDSM.16.MT88.4 R20, [R201+0x900] ;  /* 0x00090000c914783b */ /* 0x000e620000004200 */
[----:B------:R-:W-:Y:S01]  /*e730*/  MUFU.EX2 R49, R49 ;  /* 0x0000003100317308 */ /* 0x000fe20000000800 */
[----:B------:R-:W-:-:S02]  /*e740*/  FFMA.FTZ R120, R35, c[0x0][0x2d0], -R144 ;  /* 0x0000b40023787a23 */ /* 0x000fc40000010890 */
[--C-:B------:R-:W-:Y:S01]  /*e750*/  FFMA.FTZ R122, R33, c[0x0][0x2d0], -R144.reuse ;  /* 0x0000b400217a7a23 */ /* 0x100fe20000010890 */
[----:B------:R-:W1:Y:S01]  /*e760*/  LDSM.16.MT88.4 R36, [R202+0x3900] ;  /* 0x00390000ca24783b */ /* 0x000e620000004200 */
[----:B------:R-:W-:Y:S02]  /*e770*/  FFMA.FTZ R119, R119, c[0x0][0x2d0], -R144 ;  /* 0x0000b40077777a23 */ /* 0x000fe40000010890 */
[--C-:B------:R-:W-:Y:S01]  /*e780*/  FFMA.FTZ R121, R148, c[0x0][0x2d0], -R123.reuse ;  /* 0x0000b40094797a23 */ /* 0x100fe2000001087b */
[----:B------:R-:W2:Y:S01]  /*e790*/  MUFU.EX2 R118, R118 ;  /* 0x0000007600767308 */ /* 0x000ea20000000800 */
[----:B-----5:R-:W-:Y:S01]  /*e7a0*/  F2FP.PACK_AB R66, R43, R46 ;  /* 0x0000002e2b42723e */ /* 0x020fe200000000ff */
[----:B------:R-:W5:Y:S01]  /*e7b0*/  LDSM.16.MT88.4 R32, [R201+0x3900] ;  /* 0x00390000c920783b */ /* 0x000f620000004200 */
[--C-:B------:R-:W-:Y:S02]  /*e7c0*/  FFMA.FTZ R128, R128, c[0x0][0x2d0], -R123.reuse ;  /* 0x0000b40080807a23 */ /* 0x100fe4000001087b */
[----:B------:R-:W-:-:S02]  /*e7d0*/  FFMA.FTZ R129, R146, c[0x0][0x2d0], -R123 ;  /* 0x0000b40092817a23 */ /* 0x000fc4000001087b */
[--C-:B------:R-:W-:Y:S01]  /*e7e0*/  FFMA.FTZ R134, R134, c[0x0][0x2d0], -R123.reuse ;  /* 0x0000b40086867a23 */ /* 0x100fe2000001087b */
[----:B------:R-:W-:Y:S01]  /*e7f0*/  MUFU.EX2 R48, R48 ;  /* 0x0000003000307308 */ /* 0x000fe20000000800 */
[--C-:B------:R-:W-:Y:S02]  /*e800*/  FFMA.FTZ R146, R155, c[0x0][0x2d0], -R144.reuse ;  /* 0x0000b4009b927a23 */ /* 0x100fe40000010890 */
[--C-:B------:R-:W-:Y:S02]  /*e810*/  FFMA.FTZ R148, R147, c[0x0][0x2d0], -R144.reuse ;  /* 0x0000b40093947a23 */ /* 0x100fe40000010890 */
[--C-:B------:R-:W-:Y:S02]  /*e820*/  FFMA.FTZ R143, R143, c[0x0][0x2d0], -R144.reuse ;  /* 0x0000b4008f8f7a23 */ /* 0x100fe40000010890 */
[----:B------:R-:W-:Y:S01]  /*e830*/  FFMA.FTZ R145, R145, c[0x0][0x2d0], -R144 ;  /* 0x0000b40091917a23 */ /* 0x000fe20000010890 */
[----:B------:R-:W3:Y:S01]  /*e840*/  MUFU.EX2 R45, R45 ;  /* 0x0000002d002d7308 */ /* 0x000ee20000000800 */
[----:B--2---:R-:W-:Y:S01]  /*e850*/  F2FP.PACK_AB R65, R118, R49 ;  /* 0x000000317641723e */ /* 0x004fe200000000ff */
[----:B------:R-:W-:-:S02]  /*e860*/  FFMA.FTZ R147, R224, c[0x0][0x2d0], -R123 ;  /* 0x0000b400e0937a23 */ /* 0x000fc4000001087b */
[--C-:B------:R-:W-:Y:S02]  /*e870*/  FFMA.FTZ R154, R154, c[0x0][0x2d0], -R123.reuse ;  /* 0x0000b4009a9a7a23 */ /* 0x100fe4000001087b */
[--C-:B------:R-:W-:Y:S02]  /*e880*/  FFMA.FTZ R155, R186, c[0x0][0x2d0], -R123.reuse ;  /* 0x0000b400ba9b7a23 */ /* 0x100fe4000001087b */
        /* <DEDUP_REMOVED lines=13> */
[----:B------:R-:W-:Y:S01]  /*e960*/  FFMA.FTZ R153, R150, c[0x0][0x2d0], -R123 ;  /* 0x0000b40096997a23 */ /* 0x000fe2000001087b */
[----:B------:R-:W-:Y:S01]  /*e970*/  IADD3 R184, R14, -0x2, RZ ;  /* 0xfffffffe0eb87810 */ /* 0x000fe20007ffe0ff */
        /* <DEDUP_REMOVED lines=9> */
[----:B------:R-:W-:Y:S01]  /*ea10*/  FFMA.FTZ R223, R130, c[0x0][0x2d0], -R123 ;  /* 0x0000b40082df7a23 */ /* 0x000fe2000001087b */
[----:B------:R-:W-:Y:S01]  /*ea20*/  MUFU.EX2 R42, R42 ;  /* 0x0000002a002a7308 */ /* 0x000fe20000000800 */
[----:B------:R-:W-:Y:S02]  /*ea30*/  FADD.FTZ R49, R49, R118 ;  /* 0x0000007631317221 */ /* 0x000fe40000010000 */
[----:B------:R-:W-:Y:S02]  /*ea40*/  FADD.FTZ R47, R50, R47 ;  /* 0x0000002f322f7221 */ /* 0x000fe40000010000 */
[----:B------:R-:W-:Y:S01]  /*ea50*/  FADD.FTZ R48, R48, R49 ;  /* 0x0000003130307221 */ /* 0x000fe20000010000 */
[----:B------:R-:W-:Y:S01]  /*ea60*/  HMMA.16816.F32 R96, R64, R98, RZ ;  /* 0x000000624060723c */ /* 0x000fe200000018ff */
[----:B------:R-:W-:Y:S01]  /*ea70*/  FADD.FTZ R46, R46, R47 ;  /* 0x0000002f2e2e7221 */ /* 0x000fe20000010000 */
[----:B------:R-:W3:Y:S01]  /*ea80*/  MUFU.EX2 R15, R15 ;  /* 0x0000000f000f7308 */ /* 0x000ee20000000800 */
[----:B------:R-:W-:-:S02]  /*ea90*/  FADD.FTZ R45, R45, R48 ;  /* 0x000000302d2d7221 */ /* 0x000fc40000010000 */
[----:B------:R-:W-:-:S03]  /*eaa0*/  FADD.FTZ R43, R43, R46 ;  /* 0x0000002e2b2b7221 */ /* 0x000fc60000010000 */
        /* <DEDUP_REMOVED lines=32> */
[C---:B------:R-:W-:Y:S02]  /*ecb0*/  HMMA.16816.F32 R84, R4.reuse, R16, R84 ;  /* 0x000000100454723c */ /* 0x040fe40000001854 */
[----:B------:R-:W1:Y:S06]  /*ecc0*/  MUFU.EX2 R145, R145 ;  /* 0x0000009100917308 */ /* 0x000e6c0000000800 */
[C---:B------:R-:W-:Y:S01]  /*ecd0*/  HMMA.16816.F32 R88, R4.reuse, R18, R88 ;  /* 0x000000120458723c */ /* 0x040fe20000001858 */
[----:B------:R-:W3:Y:S01]  /*ece0*/  LDSM.16.MT88.4 R16, [R200+0x3900] ;  /* 0x00390000c810783b */ /* 0x000ee20000004200 */
[----:B------:R-:W-:Y:S06]  /*ecf0*/  MUFU.EX2 R147, R147 ;  /* 0x0000009300937308 */ /* 0x000fec0000000800 */
[C---:B----4-:R-:W-:Y:S02]  /*ed00*/  HMMA.16816.F32 R92, R4.reuse, R8, R92 ;  /* 0x00000008045c723c */ /* 0x050fe4000000185c */
        /* <DEDUP_REMOVED lines=24> */
[C---:B-----5:R-:W-:Y:S02]  /*ee90*/  HMMA.16816.F32 R52, R4.reuse, R32, R52 ;  /* 0x000000200434723c */ /* 0x060fe40000001834 */
[----:B------:R-:W5:Y:S06]  /*eea0*/  MUFU.EX2 R153, R153 ;  /* 0x0000009900997308 */ /* 0x000f6c0000000800 */
        /* <DEDUP_REMOVED lines=69> */
[----:B------:R-:W-:Y:S02]  /*f300*/  F2FP.PACK_AB R6, R224, R151 ;  /* 0x00000097e006723e */ /* 0x000fe400000000ff */
[----:B------:R-:W-:Y:S02]  /*f310*/  F2FP.PACK_AB R5, R162, R149 ;  /* 0x00000095a205723e */ /* 0x000fe400000000ff */
[----:B-----5:R-:W-:-:S07]  /*f320*/  F2FP.PACK_AB R7, R153, R152 ;  /* 0x000000989907723e */ /* 0x020fce00000000ff */
        /* <DEDUP_REMOVED lines=99> */
.L_x_392:
[----:B------:R-:W-:-:S13]  /*f960*/  ISETP.NE.AND P0, PT, R2, 0x1, PT ;  /* 0x000000010200780c */ /* 0x000fda0003f05270 */
[----:B------:R-:W-:-:S05]  /*f970*/  @P0 IMAD.HI.U32 R4, R5, c[0x0][0x330], RZ ;  /* 0x0000cc0005040a27 */ /* 0x000fca00078e00ff */
[----:B------:R-:W-:-:S05]  /*f980*/  @P0 SHF.R.U32.HI R5, RZ, c[0x0][0x334], R4 ;  /* 0x0000cd00ff050a19 */ /* 0x000fca0000011604 */
.L_x_393:
[----:B------:R-:W-:-:S05]  /*f990*/  IMAD R2, R5, R2, c[0x0][0x32c] ;  /* 0x0000cb0005027624 */ /* 0x000fca00078e0202 */
[----:B------:R-:W-:-:S05]  /*f9a0*/  IMNMX R3, R3, R2, PT ;  /* 0x0000000203037217 */ /* 0x000fca0003800200 */
.L_x_391:
        /* <DEDUP_REMOVED lines=11> */
[----:B------:R-:W-:Y:S01]  /*fa60*/  IMAD.MOV.U32 R186, RZ, RZ, 0x6 ;  /* 0x00000006ffba7424 */ /* 0x000fe200078e00ff */
[----:B------:R-:W-:Y:S02]  /*fa70*/  MOV R187, c[0x0][0x1e0] ;  /* 0x0000780000bb7a02 */ /* 0x000fe40000000f00 */
.L_x_403:
[----:B------:R-:W-:Y:S04]  /*fa80*/  DEPBAR.LE SB0, 0x0 ;  /* 0x000080000000791a */ /* 0x000fe80000000000 */
[----:B------:R-:W-:Y:S01]  /*fa90*/  BAR.SYNC.DEFER_BLOCKING 0x0 ;  /* 0x0000000000007b1d */ /* 0x000fe20000010000 */
[----:B------:R-:W-:Y:S02]  /*faa0*/  ISETP.GT.AND P0, PT, R215, R230, PT ;  /* 0x000000e6d700720c */ /* 0x000fe40003f04270 */
[C---:B------:R-:W-:Y:S02]  /*fab0*/  LOP3.LUT P4, RZ, R214.reuse, 0x40000, RZ, 0xc0, !PT ;  /* 0x00040000d6ff7812 */ /* 0x040fe4000788c0ff */
[----:B------:R-:W-:Y:S02]  /*fac0*/  LOP3.LUT P3, RZ, R214, 0x20000, RZ, 0xc0, !PT ;  /* 0x00020000d6ff7812 */ /* 0x000fe4000786c0ff */
[----:B------:R-:W-:Y:S07]  /*fad0*/  ISETP.NE.AND P5, PT, R209, 0x1, PT ;  /* 0x00000001d100780c */ /* 0x000fee0003fa5270 */
        /* <DEDUP_REMOVED lines=49> */
[----:B------:R1:W-:Y:S05]  /*fdf0*/  @!P0 LDGSTS.E.BYPASS.LTC128B.128 [R220+0x4100], [R232.64+0x80], !P3 ;  /* 0x04100080e8dc8fae */ /* 0x0003ea000d901d50 */
[----:B------:R1:W-:Y:S05]  /*fe00*/  @!P0 LDGSTS.E.BYPASS.LTC128B.128 [R220+0x2100], [R236.64], !P4 ;  /* 0x02100000ecdc8fae */ /* 0x0003ea000e101d50 */
[----:B------:R1:W-:Y:S01]  /*fe10*/  @!P0 LDGSTS.E.BYPASS.LTC128B.128 [R220+0x5100], [R236.64+0x80], !P3 ;  /* 0x05100080ecdc8fae */ /* 0x0003e2000d901d50 */
[C---:B--2---:R-:W-:Y:S01]  /*fe20*/  HMMA.16816.F32 R44, R124.reuse, R120, RZ ;  /* 0x000000787c2c723c */ /* 0x044fe200000018ff */
[C---:B------:R-:W-:Y:S03]  /*fe30*/  ISETP.GT.AND P0, PT, R230.reuse, R215, PT ;  /* 0x000000d7e600720c */ /* 0x040fe60003f04270 */
[----:B------:R-:W2:Y:S04]  /*fe40*/  LDSM.16.M88.4 R160, [R203+0x8100] ;  /* 0x00810000cba0783b */ /* 0x000ea80000000200 */
[----:B------:R-:W-:Y:S01]  /*fe50*/  HMMA.16816.F32 R48, R124, R122, RZ ;  /* 0x0000007a7c30723c */ /* 0x000fe200000018ff */
[----:B------:R-:W0:Y:S05]  /*fe60*/  LDGDEPBAR ;  /* 0x00000000000079af */ /* 0x000e2a0000000000 */
[----:B------:R-:W5:Y:S01]  /*fe70*/  LDSM.16.M88.4 R116, [R203+0x8900] ;  /* 0x00890000cb74783b */ /* 0x000f620000000200 */
[----:B------:R-:W-:Y:S01]  /*fe80*/  @P0 IADD3 R0, R230, -0x1, RZ ;  /* 0xffffffffe6000810 */ /* 0x000fe20007ffe0ff */
[C---:B---3--:R-:W-:Y:S03]  /*fe90*/  HMMA.16816.F32 R4, R136.reuse, R128, R4 ;  /* 0x000000808804723c */ /* 0x048fe60000001804 */
[----:B------:R-:W3:Y:S05]  /*fea0*/  LDSM.16.M88.4 R120, [R203+0x9100] ;  /* 0x00910000cb78783b */ /* 0x000eea0000000200 */
[C---:B------:R-:W-:Y:S01]  /*feb0*/  HMMA.16816.F32 R8, R136.reuse, R130, R8 ;  /* 0x000000828808723c */ /* 0x040fe20000001808 */
[----:B------:R-:W1:Y:S07]  /*fec0*/  LDSM.16.M88.4 R128, [R203+0x9900] ;  /* 0x00990000cb80783b */ /* 0x000e6e0000000200 */
[C---:B------:R-:W-:Y:S08]  /*fed0*/  HMMA.16816.F32 R12, R136.reuse, R140, R12 ;  /* 0x0000008c880c723c */ /* 0x040ff0000000180c */
[C---:B------:R-:W-:Y:S01]  /*fee0*/  HMMA.16816.F32 R16, R136.reuse, R142, R16 ;  /* 0x0000008e8810723c */ /* 0x040fe20000001810 */
[----:B------:R-:W-:Y:S07]  /*fef0*/  LDSM.16.M88.4 R140, [R194] ;  /* 0x00000000c28c783b */ /* 0x000fee0000000200 */
        /* <DEDUP_REMOVED lines=9> */
[C---:B----4-:R-:W-:Y:S08]  /*ff90*/  HMMA.16816.F32 R44, R136.reuse, R132, R44 ;  /* 0x00000084882c723c */ /* 0x050ff0000000182c */
[----:B------:R-:W-:Y:S01]  /*ffa0*/  HMMA.16816.F32 R48, R136, R134, R48 ;  /* 0x000000868830723c */ /* 0x000fe20000001830 */
[----:B------:R-:W4:Y:S07]  /*ffb0*/  LDSM.16.M88.4 R132, [R203+0xa100] ;  /* 0x00a10000cb84783b */ /* 0x000f2e0000000200 */
[C---:B--2---:R-:W-:Y:S08]  /*ffc0*/  HMMA.16816.F32 R4, R156.reuse, R160, R4 ;  /* 0x000000a09c04723c */ /* 0x044ff00000001804 */
[C---:B------:R-:W-:Y:S01]  /*ffd0*/  HMMA.16816.F32 R8, R156.reuse, R162, R8 ;  /* 0x000000a29c08723c */ /* 0x040fe20000001808 */
[----:B------:R-:W-:Y:S07]  /*ffe0*/  LDSM.16.M88.4 R160, [R194+0x4000] ;  /* 0x00400000c2a0783b */ /* 0x000fee0000000200 */
[C---:B-----5:R-:W-:Y:S08]  /*fff0*/  HMMA.16816.F32 R12, R156.reuse, R116, R12 ;  /* 0x000000749c0c723c */ /* 0x060ff0000000180c */
        /* <DEDUP_REMOVED lines=11> */
[C---:B--2---:R-:W-:Y:S08]  /*100b0*/  HMMA.16816.F32 R44, R156.reuse, R116, R44 ;  /* 0x000000749c2c723c */ /* 0x044ff0000000182c */
[----:B------:R-:W-:Y:S01]  /*100c0*/  HMMA.16816.F32 R48, R156, R118, R48 ;  /* 0x000000769c30723c */ /* 0x000fe20000001830 */
[----:B------:R-:W2:Y:S07]  /*100d0*/  LDSM.16.M88.4 R116, [R206+0xb900] ;  /* 0x00b90000ce74783b */ /* 0x000eae0000000200 */
[C---:B------:R-:W-:Y:S08]  /*100e0*/  HMMA.16816.F32 R4, R164.reuse, R140, R4 ;  /* 0x0000008ca404723c */ /* 0x040ff00000001804 */
[C---:B------:R-:W-:Y:S01]  /*100f0*/  HMMA.16816.F32 R8, R164.reuse, R142, R8 ;  /* 0x0000008ea408723c */ /* 0x040fe20000001808 */
[----:B------:R-:W5:Y:S07]  /*10100*/  LDSM.16.M88.4 R140, [R206+0xc100] ;  /* 0x00c10000ce8c783b */ /* 0x000f6e0000000200 */
[C---:B------:R-:W-:Y:S08]  /*10110*/  HMMA.16816.F32 R12, R164.reuse, R144, R12 ;  /* 0x00000090a40c723c */ /* 0x040ff0000000180c */
[C---:B------:R-:W-:Y:S01]  /*10120*/  HMMA.16816.F32 R16, R164.reuse, R146, R16 ;  /* 0x00000092a410723c */ /* 0x040fe20000001810 */
[----:B------:R-:W-:Y:S07]  /*10130*/  LDSM.16.M88.4 R144, [R206+0xd900] ;  /* 0x00d90000ce90783b */ /* 0x000fee0000000200 */
[C---:B---3--:R-:W-:Y:S08]  /*10140*/  HMMA.16816.F32 R20, R164.reuse, R120, R20 ;  /* 0x00000078a414723c */ /* 0x048ff00000001814 */
[C---:B------:R-:W-:Y:S01]  /*10150*/  HMMA.16816.F32 R24, R164.reuse, R122, R24 ;  /* 0x0000007aa418723c */ /* 0x040fe20000001818 */
[----:B------:R-:W3:Y:S07]  /*10160*/  LDSM.16.M88.4 R120, [R206+0xc900] ;  /* 0x00c90000ce78783b */ /* 0x000eee0000000200 */
[C---:B------:R-:W-:Y:S08]  /*10170*/  HMMA.16816.F32 R28, R164.reuse, R148, R28 ;  /* 0x00000094a41c723c */ /* 0x040ff0000000181c */
[C---:B------:R-:W-:Y:S01]  /*10180*/  HMMA.16816.F32 R32, R164.reuse, R150, R32 ;  /* 0x00000096a420723c */ /* 0x040fe20000001820 */
[----:B------:R-:W-:Y:S07]  /*10190*/  LDSM.16.M88.4 R148, [R191] ;  /* 0x00000000bf94783b */ /* 0x000fee0000000200 */
[C---:B------:R-:W-:Y:S08]  /*101a0*/  HMMA.16816.F32 R36, R164.reuse, R152, R36 ;  /* 0x00000098a424723c */ /* 0x040ff00000001824 */
[C---:B------:R-:W-:Y:S01]  /*101b0*/  HMMA.16816.F32 R40, R164.reuse, R154, R40 ;  /* 0x0000009aa428723c */ /* 0x040fe20000001828 */
[----:B------:R-:W-:Y:S07]  /*101c0*/  LDSM.16.M88.4 R152, [R203+0xd900] ;  /* 0x00d90000cb98783b */ /* 0x000fee0000000200 */
[C---:B-1----:R-:W-:Y:S08]  /*101d0*/  HMMA.16816.F32 R44, R164.reuse, R128, R44 ;  /* 0x00000080a42c723c */ /* 0x042ff0000000182c */
[----:B------:R-:W-:Y:S01]  /*101e0*/  HMMA.16816.F32 R48, R164, R130, R48 ;  /* 0x00000082a430723c */ /* 0x000fe20000001830 */
[----:B------:R-:W1:Y:S07]  /*101f0*/  LDSM.16.M88.4 R128, [R206+0xd100] ;  /* 0x00d10000ce80783b */ /* 0x000e6e0000000200 */
[C---:B----4-:R-:W-:Y:S08]  /*10200*/  HMMA.16816.F32 R4, R168.reuse, R132, R4 ;  /* 0x00000084a804723c */ /* 0x050ff00000001804 */
[C---:B------:R-:W-:Y:S01]  /*10210*/  HMMA.16816.F32 R8, R168.reuse, R134, R8 ;  /* 0x00000086a808723c */ /* 0x040fe20000001808 */
[----:B------:R-:W4:Y:S07]  /*10220*/  LDSM.16.M88.4 R132, [R193] ;  /* 0x00000000c184783b */ /* 0x000f2e0000000200 */
[C---:B--2---:R-:W-:Y:S08]  /*10230*/  HMMA.16816.F32 R12, R168.reuse, R116, R12 ;  /* 0x00000074a80c723c */ /* 0x044ff0000000180c */
[C---:B------:R-:W-:Y:S01]  /*10240*/  HMMA.16816.F32 R16, R168.reuse, R118, R16 ;  /* 0x00000076a810723c */ /* 0x040fe20000001810 */
[----:B------:R-:W2:Y:S07]  /*10250*/  LDSM.16.M88.4 R116, [R192] ;  /* 0x00000000c074783b */ /* 0x000eae0000000200 */
[C---:B-----5:R-:W-:Y:S08]  /*10260*/  HMMA.16816.F32 R20, R168.reuse, R140, R20 ;  /* 0x0000008ca814723c */ /* 0x060ff00000001814 */
[C---:B------:R-:W-:Y:S01]  /*10270*/  HMMA.16816.F32 R24, R168.reuse, R142, R24 ;  /* 0x0000008ea818723c */ /* 0x040fe20000001818 */
[----:B------:R-:W5:Y:S07]  /*10280*/  LDSM.16.M88.4 R140, [R190] ;  /* 0x00000000be8c783b */ /* 0x000f6e0000000200 */
        /* <DEDUP_REMOVED lines=12> */
[C---:B--2---:R-:W-:Y:S08]  /*10350*/  HMMA.16816.F32 R12, R172.reuse, R116, R12 ;  /* 0x00000074ac0c723c */ /* 0x044ff0000000180c */
[C---:B------:R-:W-:Y:S01]  /*10360*/  HMMA.16816.F32 R16, R172.reuse, R118, R16 ;  /* 0x00000076ac10723c */ /* 0x040fe20000001810 */
[----:B------:R-:W2:Y:S07]  /*10370*/  LDSM.16.M88.4 R116, [R203+0xb900] ;  /* 0x00b90000cb74783b */ /* 0x000eae0000000200 */
        /* <DEDUP_REMOVED lines=10> */
[----:B------:R-:W-:Y:S01]  /*10420*/  HMMA.16816.F32 R48, R172, R130, R48 ;  /* 0x00000082ac30723c */ /* 0x000fe20000001830 */
[----:B------:R-:W1:Y:S07]  /*10430*/  LDSM.16.M88.4 R128, [R194+0x3800] ;  /* 0x00380000c280783b */ /* 0x000e6e0000000200 */
[C---:B----4-:R-:W-:Y:S08]  /*10440*/  HMMA.16816.F32 R4, R176.reuse, R132, R4 ;  /* 0x00000084b004723c */ /* 0x050ff00000001804 */
[C---:B------:R-:W-:Y:S08]  /*10450*/  HMMA.16816.F32 R8, R176.reuse, R134, R8 ;  /* 0x00000086b008723c */ /* 0x040ff00000001808 */
[C---:B--2---:R-:W-:Y:S08]  /*10460*/  HMMA.16816.F32 R12, R176.reuse, R116, R12 ;  /* 0x00000074b00c723c */ /* 0x044ff0000000180c */
[C---:B------:R-:W-:Y:S01]  /*10470*/  HMMA.16816.F32 R16, R176.reuse, R118, R16 ;  /* 0x00000076b010723c */ /* 0x040fe20000001810 */
[----:B------:R-:W2:Y:S07]  /*10480*/  LDSM.16.M88.4 R116, [R194+0x4800] ;  /* 0x00480000c274783b */ /* 0x000eae0000000200 */
[C---:B------:R-:W-:Y:S08]  /*10490*/  HMMA.16816.F32 R20, R176.reuse, R144, R20 ;  /* 0x00000090b014723c */ /* 0x040ff00000001814 */
[C---:B------:R-:W-:Y:S08]  /*104a0*/  HMMA.16816.F32 R24, R176.reuse, R146, R24 ;  /* 0x00000092b018723c */ /* 0x040ff00000001818 */
[C---:B------:R-:W-:Y:S07]  /*104b0*/  HMMA.16816.F32 R28, R176.reuse, R148, R28 ;  /* 0x00000094b01c723c */ /* 0x040fee000000181c */
[----:B------:R-:W-:Y:S01]  /*104c0*/  @P0 SHF.R.S32.HI R148, RZ, 0x1f, R0 ;  /* 0x0000001fff940819 */ /* 0x000fe20000011400 */
[C---:B------:R-:W-:Y:S04]  /*104d0*/  HMMA.16816.F32 R32, R176.reuse, R150, R32 ;  /* 0x00000096b020723c */ /* 0x040fe80000001820 */
[----:B------:R-:W-:Y:S03]  /*104e0*/  @P0 IMAD R148, R148, c[0x0][0x1e0], RZ ;  /* 0x0000780094940a24 */ /* 0x000fe600078e02ff */
[C---:B------:R-:W-:Y:S01]  /*104f0*/  @P0 IMAD.WIDE.U32 R150, R0.reuse, c[0x0][0x1e0], RZ ;  /* 0x0000780000960a25 */ /* 0x040fe200078e00ff */
[C---:B-----5:R-:W-:Y:S04]  /*10500*/  HMMA.16816.F32 R36, R176.reuse, R140, R36 ;  /* 0x0000008cb024723c */ /* 0x060fe80000001824 */
[----:B------:R-:W-:Y:S04]  /*10510*/  @P0 IMAD R148, R0, c[0x0][0x1e4], R148 ;  /* 0x0000790000940a24 */ /* 0x000fe800078e0294 */
[C---:B------:R-:W-:Y:S04]  /*10520*/  HMMA.16816.F32 R40, R176.reuse, R142, R40 ;  /* 0x0000008eb028723c */ /* 0x040fe80000001828 */
[----:B------:R-:W-:Y:S04]  /*10530*/  @P0 IMAD.IADD R148, R151, 0x1, R148 ;  /* 0x0000000197940824 */ /* 0x000fe800078e0294 */
[C---:B------:R-:W-:Y:S04]  /*10540*/  HMMA.16816.F32 R44, R176.reuse, R152, R44 ;  /* 0x00000098b02c723c */ /* 0x040fe8000000182c */
[----:B------:R-:W-:Y:S03]  /*10550*/  @P0 IMAD R148, R148, 0x60, RZ ;  /* 0x0000006094940824 */ /* 0x000fe600078e02ff */
[----:B------:R-:W-:Y:S01]  /*10560*/  @P0 IMAD.MOV.U32 R152, RZ, RZ, R216 ;  /* 0x000000ffff980224 */ /* 0x000fe200078e00d8 */
[----:B------:R-:W-:Y:S04]  /*10570*/  HMMA.16816.F32 R48, R176, R154, R48 ;  /* 0x0000009ab030723c */ /* 0x000fe80000001830 */
[----:B------:R-:W-:Y:S04]  /*10580*/  @P0 IMAD.MOV.U32 R153, RZ, RZ, R219 ;  /* 0x000000ffff990224 */ /* 0x000fe800078e00db */
[C---:B---3--:R-:W-:Y:S05]  /*10590*/  HMMA.16816.F32 R4, R180.reuse, R120, R4 ;  /* 0x00000078b404723c */ /* 0x048fea0000001804 */
[----:B------:R-:W-:Y:S03]  /*105a0*/  @P0 IMAD.WIDE.U32 R150, R150, 0x60, R152 ;  /* 0x0000006096960825 */ /* 0x000fe600078e0098 */
[C---:B------:R-:W-:Y:S01]  /*105b0*/  HMMA.16816.F32 R8, R180.reuse, R122, R8 ;  /* 0x0000007ab408723c */ /* 0x040fe20000001808 */
[----:B------:R-:W3:Y:S03]  /*105c0*/  LDSM.16.M88.4 R120, [R194+0x5000] ;  /* 0x00500000c278783b */ /* 0x000ee60000000200 */
[----:B------:R-:W-:Y:S02]  /*105d0*/  @P0 IMAD.IADD R149, R151, 0x1, R148 ;  /* 0x0000000197950824 */ /* 0x000fe400078e0294 */
[C---:B------:R-:W-:Y:S02]  /*105e0*/  @P0 IMAD.SHL.U32 R0, R150.reuse, 0x2, RZ ;  /* 0x0000000296000824 */ /* 0x040fe400078e00ff */
[C---:B-1----:R-:W-:Y:S04]  /*105f0*/  HMMA.16816.F32 R12, R180.reuse, R128, R12 ;  /* 0x00000080b40c723c */ /* 0x042fe8000000180c */
[----:B------:R-:W-:Y:S01]  /*10600*/  @P0 SHF.L.U64.HI R148, R150, 0x1, R149 ;  /* 0x0000000196940819 */ /* 0x000fe20000010295 */
[C---:B------:R-:W-:Y:S01]  /*10610*/  @P0 IMAD.SHL.U32 R153, R187.reuse, 0x40, RZ ;  /* 0x00000040bb990824 */ /* 0x040fe200078e00ff */
[----:B------:R-:W-:Y:S02]  /*10620*/  @P0 IADD3 R150, P1, R0, c[0x0][0x1c8], RZ ;  /* 0x0000720000960a10 */ /* 0x000fe40007f3e0ff */
[C---:B------:R-:W-:Y:S01]  /*10630*/  HMMA.16816.F32 R16, R180.reuse, R130, R16 ;  /* 0x00000082b410723c */ /* 0x040fe20000001810 */
[----:B------:R-:W1:Y:S01]  /*10640*/  LDSM.16.M88.4 R128, [R194+0x5800] ;  /* 0x00580000c280783b */ /* 0x000e620000000200 */
[----:B------:R-:W-:Y:S04]  /*10650*/  DEPBAR.LE SB0, 0x0 ;  /* 0x000080000000791a */ /* 0x000fe80000000000 */
[----:B------:R-:W-:Y:S01]  /*10660*/  BAR.SYNC.DEFER_BLOCKING 0x0 ;  /* 0x0000000000007b1d */ /* 0x000fe20000010000 */
[----:B------:R-:W-:Y:S01]  /*10670*/  @P0 IADD3.X R151, R148, c[0x0][0x1cc], RZ, P1, !PT ;  /* 0x0000730094970a10 */ /* 0x000fe20000ffe4ff */
[C---:B------:R-:W-:Y:S05]  /*10680*/  HMMA.16816.F32 R20, R180.reuse, R160, R20 ;  /* 0x000000a0b414723c */ /* 0x040fea0000001814 */
[----:B------:R-:W-:Y:S02]  /*10690*/  @P0 IADD3 R0, P2, R0, 0x80, RZ ;  /* 0x0000008000000810 */ /* 0x000fe40007f5e0ff */
[----:B------:R-:W-:Y:S01]  /*106a0*/  @P0 SHF.L.U64.HI R149, R187, R186, c[0x0][0x1e4] ;  /* 0x00007900bb950619 */ /* 0x000fe200000102ba */
[C---:B------:R-:W-:Y:S04]  /*106b0*/  HMMA.16816.F32 R24, R180.reuse, R162, R24 ;  /* 0x000000a2b418723c */ /* 0x040fe80000001818 */
[----:B------:R-:W-:Y:S01]  /*106c0*/  @P0 IADD3 R160, P1, R0, c[0x0][0x1c8], RZ ;  /* 0x0000720000a00a10 */ /* 0x000fe20007f3e0ff */
[----:B------:R-:W-:Y:S02]  /*106d0*/  IMAD.MOV.U32 R0, RZ, RZ, R221 ;  /* 0x000000ffff007224 */ /* 0x000fe400078e00dd */
[----:B------:R-:W-:Y:S01]  /*106e0*/  @P5 IMAD.MOV.U32 R0, RZ, RZ, R185 ;  /* 0x000000ffff005224 */ /* 0x000fe200078e00b9 */
[C---:B--2---:R-:W-:Y:S04]  /*106f0*/  HMMA.16816.F32 R28, R180.reuse, R116, R28 ;  /* 0x00000074b41c723c */ /* 0x044fe8000000181c */
[----:B------:R-:W-:Y:S01]  /*10700*/  @P0 IADD3.X R161, RZ, c[0x0][0x1cc], R148, P1, P2 ;  /* 0x00007300ffa10a10 */ /* 0x000fe20000fe4494 */
[----:B------:R-:W-:Y:S01]  /*10710*/  @!PT LDS RZ, [RZ] ;  /* 0x00000000fffff984 */ /* 0x000fe20000000800 */
[----:B------:R-:W-:Y:S01]  /*10720*/  @!PT LDS RZ, [RZ] ;  /* 0x00000000fffff984 */ /* 0x000fe20000000800 */
[----:B------:R-:W-:Y:S01]  /*10730*/  @!PT LDS RZ, [RZ] ;  /* 0x00000000fffff984 */ /* 0x000fe20000000800 */
[----:B------:R2:W-:Y:S01]  /*10740*/  @P0 LDGSTS.E.BYPASS.LTC128B.128 [R220+0x8100], [R150.64], !P4 ;  /* 0x0810000096dc0fae */ /* 0x0005e2000e101d50 */
[-C--:B------:R-:W-:Y:S02]  /*10750*/  @P0 IADD3 R154, P2, R150, R153.reuse, RZ ;  /* 0x00000099969a0210 */ /* 0x080fe40007f5e0ff */
[C---:B------:R-:W-:Y:S02]  /*10760*/  HMMA.16816.F32 R32, R180.reuse, R118, R32 ;  /* 0x00000076b420723c */ /* 0x040fe40000001820 */
[----:B------:R4:W-:Y:S02]  /*10770*/  @P0 LDGSTS.E.BYPASS.LTC128B.128 [R220+0xb100], [R160.64], !P3 ;  /* 0x0b100000a0dc0fae */ /* 0x0009e4000d901d50 */
[--C-:B------:R-:W-:Y:S01]  /*10780*/  @P0 IMAD.X R155, R151, 0x1, R149.reuse, P2 ;  /* 0x00000001979b0824 */ /* 0x100fe200010e0695 */
[----:B------:R-:W-:Y:S01]  /*10790*/  @P0 IADD3 R162, P1, R154, R153, RZ ;  /* 0x000000999aa20210 */ /* 0x000fe20007f3e0ff */
[----:B------:R-:W-:Y:S02]  /*107a0*/  IMAD R153, R230, -0x60, RZ ;  /* 0xffffffa0e6997824 */ /* 0x000fe400078e02ff */
[C---:B---3--:R-:W-:Y:S01]  /*107b0*/  HMMA.16816.F32 R36, R180.reuse, R120, R36 ;  /* 0x00000078b424723c */ /* 0x048fe20000001824 */
[----:B------:R3:W-:Y:S03]  /*107c0*/  @P0 LDGSTS.E.BYPASS.LTC128B.128 [R220+0x9100], [R154.64], !P4 ;  /* 0x091000009adc0fae */ /* 0x0007e6000e101d50 */
[----:B------:R-:W-:Y:S01]  /*107d0*/  @P0 IMAD.X R163, R155, 0x1, R149, P1 ;  /* 0x000000019ba30824 */ /* 0x000fe200008e0695 */
[----:B------:R-:W-:Y:S01]  /*107e0*/  IADD3 R149, -R222, 0x1, R153 ;  /* 0x00000001de957810 */ /* 0x000fe20007ffe199 */
[----:B------:R3:W-:Y:S02]  /*107f0*/  @P0 LDGSTS.E.BYPASS.LTC128B.128 [R220+0xc100], [R154.64+0x80], !P3 ;  /* 0x0c1000809adc0fae */ /* 0x0007e4000d901d50 */
[C---:B------:R-:W-:Y:S03]  /*10800*/  HMMA.16816.F32 R40, R180.reuse, R122, R40 ;  /* 0x0000007ab428723c */ /* 0x040fe60000001828 */
[----:B------:R3:W-:Y:S01]  /*10810*/  @P0 LDGSTS.E.BYPASS.LTC128B.128 [R220+0xa100], [R162.64], !P4 ;  /* 0x0a100000a2dc0fae */ /* 0x0007e2000e101d50 */
[----:B------:R-:W-:Y:S04]  /*10820*/  IADD3 R149, -R212, R149, R207 ;  /* 0x00000095d4957210 */ /* 0x000fe80007ffe1cf */
[C---:B-1----:R-:W-:Y:S01]  /*10830*/  HMMA.16816.F32 R44, R180.reuse, R128, R44 ;  /* 0x00000080b42c723c */ /* 0x042fe2000000182c */
[----:B------:R1:W-:Y:S02]  /*10840*/  @P0 LDGSTS.E.BYPASS.LTC128B.128 [R220+0xd100], [R162.64+0x80], !P3 ;  /* 0x0d100080a2dc0fae */ /* 0x0003e4000d901d50 */
[----:B------:R-:W-:Y:S02]  /*10850*/  ISETP.GE.AND P3, PT, R208, 0x1, PT ;  /* 0x00000001d000780c */ /* 0x000fe40003f66270 */
[C---:B--2---:R-:W-:Y:S01]  /*10860*/  IADD3 R151, R149.reuse, c[0x0][0x328], RZ ;  /* 0x0000ca0095977a10 */ /* 0x044fe20007ffe0ff */
[----:B------:R-:W4:Y:S01]  /*10870*/  SHFL.IDX PT, R148, R0, RZ, 0x1c1f ;  /* 0x001c1fff00947589 */ /* 0x000f2200000e0000 */
[----:B------:R-:W-:Y:S01]  /*10880*/  IADD3 R149, R149, UR10, RZ ;  /* 0x0000000a95957c10 */ /* 0x000fe2000fffe0ff */
[----:B------:R-:W-:Y:S03]  /*10890*/  HMMA.16816.F32 R48, R180, R130, R48 ;  /* 0x00000082b430723c */ /* 0x000fe60000001830 */
[----:B------:R-:W0:Y:S01]  /*108a0*/  LDGDEPBAR ;  /* 0x00000000000079af */ /* 0x000e220000000000 */
[----:B----4-:R-:W-:Y:S02]  /*108b0*/  IMAD.IADD R161, R151, 0x1, R148 ;  /* 0x0000000197a17824 */ /* 0x010fe400078e0294 */
[----:B---3--:R-:W-:Y:S02]  /*108c0*/  IMAD.IADD R155, R148, 0x1, R149 ;  /* 0x00000001949b7824 */ /* 0x008fe400078e0295 */
[----:B------:R-:W-:-:S05]  /*108d0*/  @!P3 BRA `(.L_x_395) ;  /* 0x000001800000b947 */ /* 0x000fca0003800000 */
[----:B-1----:R-:W-:Y:S01]  /*108e0*/  IADD3 R148, -R212, R207, R148 ;  /* 0x000000cfd4947210 */ /* 0x002fe20007ffe194 */
        /* <DEDUP_REMOVED lines=12> */
.L_x_397:
[----:B------:R-:W-:Y:S04]  /*109b0*/  MOV R116, c[0x0][0x32c] ;  /* 0x0000cb0000747a02 */ /* 0x000fe80000000f00 */
[----:B------:R-:W-:Y:S11]  /*109c0*/  ISETP.NE.AND P0, PT, R116, 0x1, PT ;  /* 0x000000017400780c */ /* 0x000ff60003f05270 */
[----:B------:R-:W-:Y:S02]  /*109d0*/  @!UPT UIADD3 URZ, URZ, URZ, URZ ;  /* 0x0000003f3f3ff290 */ /* 0x000fe4000fffe03f */
[----:B------:R-:W-:Y:S05]  /*109e0*/  @P0 IMAD.HI.U32 R116, R148, c[0x0][0x330], RZ ;  /* 0x0000cc0094740a27 */ /* 0x000fea00078e00ff */
[----:B------:R-:W-:Y:S02]  /*109f0*/  @P0 SHF.R.U32.HI R148, RZ, c[0x0][0x334], R116 ;  /* 0x0000cd00ff940a19 */ /* 0x000fe40000011674 */
.L_x_398:
[----:B------:R-:W-:Y:S05]  /*10a00*/  BSYNC B0 ;  /* 0x0000000000007941 */ /* 0x000fea0003800000 */
.L_x_396:
[----:B------:R-:W-:Y:S04]  /*10a10*/  IMAD.IADD R117, R153, 0x1, -R222 ;  /* 0x0000000199757824 */ /* 0x000fe800078e0ade */
[----:B------:R-:W-:Y:S05]  /*10a20*/  IMAD R148, R148, c[0x0][0x32c], R117 ;  /* 0x0000cb0094947a24 */ /* 0x000fea00078e0275 */
[----:B------:R-:W-:Y:S02]  /*10a30*/  IADD3 R116, R148, c[0x0][0x32c], RZ ;  /* 0x0000cb0094747a10 */ /* 0x000fe40007ffe0ff */
[----:B------:R-:W-:Y:S02]  /*10a40*/  IMNMX R155, R155, R148, !PT ;  /* 0x000000949b9b7217 */ /* 0x000fe40007800200 */
[----:B------:R-:W-:Y:S02]  /*10a50*/  IMNMX R161, R161, R116, PT ;  /* 0x00000074a1a17217 */ /* 0x000fe40003800200 */
.L_x_395:
[C---:B-1----:R-:W-:Y:S01]  /*10a60*/  ISETP.GE.AND P0, PT, R153.reuse, 0x1, PT ;  /* 0x000000019900780c */ /* 0x042fe20003f06270 */
[----:B------:R-:W1:Y:S01]  /*10a70*/  SHFL.IDX PT, R0, R0, 0x1, 0x1c1f ;  /* 0x003c1f0000007f89 */ /* 0x000e6200000e0000 */
[C---:B------:R-:W-:Y:S02]  /*10a80*/  ISETP.GE.AND P1, PT, R153.reuse, 0x2, PT ;  /* 0x000000029900780c */ /* 0x040fe40003f26270 */
[----:B------:R-:W-:Y:S02]  /*10a90*/  LOP3.LUT R214, R214, 0xffff7fff, RZ, 0xc0, !PT ;  /* 0xffff7fffd6d67812 */ /* 0x000fe400078ec0ff */
[C---:B------:R-:W-:Y:S02]  /*10aa0*/  ISETP.GE.AND P6, PT, R153.reuse, 0x42, PT ;  /* 0x000000429900780c */ /* 0x040fe40003fc6270 */
[C---:B------:R-:W-:Y:S02]  /*10ab0*/  ISETP.GE.AND P5, PT, R153.reuse, 0x49, PT ;  /* 0x000000499900780c */ /* 0x040fe40003fa6270 */
[C---:B------:R-:W-:Y:S02]  /*10ac0*/  ISETP.GE.AND P4, PT, R153.reuse, 0x4a, PT ;  /* 0x0000004a9900780c */ /* 0x040fe40003f86270 */
[----:B------:R-:W-:Y:S02]  /*10ad0*/  ISETP.GE.AND P3, PT, R153, 0x51, PT ;  /* 0x000000519900780c */ /* 0x000fe40003f66270 */
[----:B------:R-:W-:Y:S02]  /*10ae0*/  @P0 LOP3.LUT R214, R214, 0x8000, RZ, 0xfc, !PT ;  /* 0x00008000d6d60812 */ /* 0x000fe400078efcff */
[----:B------:R-:W-:Y:S02]  /*10af0*/  ISETP.GT.AND P0, PT, R155, RZ, !P0 ;  /* 0x000000ff9b00720c */ /* 0x000fe40004704270 */
[----:B------:R-:W-:Y:S02]  /*10b00*/  LOP3.LUT R214, R214, 0xfffeffff, RZ, 0xc0, !PT ;  /* 0xfffeffffd6d67812 */ /* 0x000fe400078ec0ff */
[----:B------:R-:W-:Y:S02]  /*10b10*/  ISETP.LT.OR P0, PT, R161, 0x1, P0 ;  /* 0x00000001a100780c */ /* 0x000fe40000701670 */
[----:B------:R-:W-:Y:S02]  /*10b20*/  @P1 LOP3.LUT R214, R214, 0x10000, RZ, 0xfc, !PT ;  /* 0x00010000d6d61812 */ /* 0x000fe400078efcff */
[----:B------:R-:W-:Y:S01]  /*10b30*/  FSEL R120, R4, -INF , !P0 ;  /* 0xff80000004787808 */ /* 0x000fe20004000000 */
[--C-:B-1----:R-:W-:Y:S01]  /*10b40*/  IMAD.IADD R151, R151, 0x1, R0.reuse ;  /* 0x0000000197977824 */ /* 0x102fe200078e0200 */
[----:B------:R-:W-:Y:S01]  /*10b50*/  ISETP.GT.AND P0, PT, R155, 0x1, !P1 ;  /* 0x000000019b00780c */ /* 0x000fe20004f04270 */
[----:B------:R-:W-:Y:S01]  /*10b60*/  IMAD.IADD R4, R149, 0x1, R0 ;  /* 0x0000000195047824 */ /* 0x000fe200078e0200 */
[----:B------:R-:W-:Y:S02]  /*10b70*/  ISETP.GE.AND P1, PT, R153, 0x9, PT ;  /* 0x000000099900780c */ /* 0x000fe40003f26270 */
[----:B------:R-:W-:Y:S02]  /*10b80*/  ISETP.LT.OR P0, PT, R161, 0x2, P0 ;  /* 0x00000002a100780c */ /* 0x000fe40000701670 */
[----:B------:R-:W-:Y:S02]  /*10b90*/  LOP3.LUT R214, R214, 0xffffbfff, RZ, 0xc0, !PT ;  /* 0xffffbfffd6d67812 */ /* 0x000fe400078ec0ff */
[----:B------:R-:W-:Y:S02]  /*10ba0*/  FSEL R118, R5, -INF , !P0 ;  /* 0xff80000005767808 */ /* 0x000fe40004000000 */
[----:B------:R-:W-:Y:S02]  /*10bb0*/  ISETP.GT.AND P0, PT, R155, 0x8, !P1 ;  /* 0x000000089b00780c */ /* 0x000fe40004f04270 */
[----:B------:R-:W-:Y:S02]  /*10bc0*/  ISETP.GE.AND P2, PT, R153, 0x59, PT ;  /* 0x000000599900780c */ /* 0x000fe40003f46270 */
        /* <DEDUP_REMOVED lines=91> */
[----:B------:R-:W-:Y:S02]  /*11180*/  ISETP.GT.AND P0, PT, R155, 0x48, !P5 ;  /* 0x000000489b00780c */ /* 0x000fe40006f04270 */
[----:B------:R-:W-:Y:S02]  /*11190*/  LOP3.LUT R214, R214, 0xfff7ffff, RZ, 0xc0, !PT ;  /* 0xfff7ffffd6d67812 */ /* 0x000fe400078ec0ff */
[----:B------:R-:W-:Y:S04]  /*111a0*/  ISETP.LT.OR P0, PT, R161, 0x49, P0 ;  /* 0x00000049a100780c */ /* 0x000fe80000701670 */
[----:B------:R-:W-:Y:S02]  /*111b0*/  FSEL R160, R40, -INF , !P0 ;  /* 0xff80000028a07808 */ /* 0x000fe40004000000 */
[----:B------:R-:W-:Y:S04]  /*111c0*/  ISETP.GT.AND P0, PT, R155, 0x49, !P4 ;  /* 0x000000499b00780c */ /* 0x000fe80006704270 */
        /* <DEDUP_REMOVED lines=11> */
[----:B------:R-:W-:Y:S11]  /*11280*/  ISETP.GE.AND P0, PT, R153, 0x5a, PT ;  /* 0x0000005a9900780c */ /* 0x000ff60003f06270 */
[----:B------:R-:W-:Y:S02]  /*11290*/  @!UPT UIADD3 URZ, URZ, URZ, URZ ;  /* 0x0000003f3f3ff290 */ /* 0x000fe4000fffe03f */
[----:B------:R-:W-:Y:S02]  /*112a0*/  @P0 LOP3.LUT R214, R214, 0x80000, RZ, 0xfc, !PT ;  /* 0x00080000d6d60812 */ /* 0x000fe400078efcff */
[----:B------:R-:W-:Y:S04]  /*112b0*/  ISETP.GT.AND P0, PT, R155, 0x59, !P0 ;  /* 0x000000599b00780c */ /* 0x000fe80004704270 */
[----:B------:R-:W-:Y:S04]  /*112c0*/  ISETP.LT.OR P0, PT, R161, 0x5a, P0 ;  /* 0x0000005aa100780c */ /* 0x000fe80000701670 */
[----:B------:R-:W-:Y:S02]  /*112d0*/  FSEL R140, R49, -INF , !P0 ;  /* 0xff800000318c7808 */ /* 0x000fe40004000000 */
[----:B------:R-:W-:Y:S11]  /*112e0*/  ISETP.GE.AND P0, PT, R208, 0x1, PT ;  /* 0x00000001d000780c */ /* 0x000ff60003f06270 */
[----:B------:R-:W-:Y:S02]  /*112f0*/  @!UPT UIADD3 URZ, URZ, URZ, URZ ;  /* 0x0000003f3f3ff290 */ /* 0x000fe4000fffe03f */
        /* <DEDUP_REMOVED lines=14> */
.L_x_401:
[----:B------:R-:W-:Y:S04]  /*113e0*/  MOV R0, c[0x0][0x32c] ;  /* 0x0000cb0000007a02 */ /* 0x000fe80000000f00 */
[----:B------:R-:W-:Y:S11]  /*113f0*/  ISETP.NE.AND P0, PT, R0, 0x1, PT ;  /* 0x000000010000780c */ /* 0x000ff60003f05270 */
[----:B------:R-:W-:Y:S02]  /*11400*/  @!UPT UIADD3 URZ, URZ, URZ, URZ ;  /* 0x0000003f3f3ff290 */ /* 0x000fe4000fffe03f */
[----:B------:R-:W-:Y:S05]  /*11410*/  @P0 IMAD.HI.U32 R0, R5, c[0x0][0x330], RZ ;  /* 0x0000cc0005000a27 */ /* 0x000fea00078e00ff */
[----:B------:R-:W-:Y:S02]  /*11420*/  @P0 SHF.R.U32.HI R5, RZ, c[0x0][0x334], R0 ;  /* 0x0000cd00ff050a19 */ /* 0x000fe40000011600 */
.L_x_402:
[----:B------:R-:W-:Y:S05]  /*11430*/  BSYNC B0 ;  /* 0x0000000000007941 */ /* 0x000fea0003800000 */
.L_x_400:
[----:B------:R-:W-:Y:S04]  /*11440*/  IMAD.IADD R0, R153, 0x1, -R222 ;  /* 0x0000000199007824 */ /* 0x000fe800078e0ade */
[----:B------:R-:W-:Y:S05]  /*11450*/  IMAD R0, R5, c[0x0][0x32c], R0 ;  /* 0x0000cb0005007a24 */ /* 0x000fea00078e0200 */
[----:B------:R-:W-:Y:S02]  /*11460*/  IADD3 R12, R0, c[0x0][0x32c], RZ ;  /* 0x0000cb00000c7a10 */ /* 0x000fe40007ffe0ff */
[----:B------:R-:W-:Y:S02]  /*11470*/  IMNMX R4, R4, R0, !PT ;  /* 0x0000000004047217 */ /* 0x000fe40007800200 */
[----:B------:R-:W-:Y:S02]  /*11480*/  IMNMX R151, R151, R12, PT ;  /* 0x0000000c97977217 */ /* 0x000fe40003800200 */
.L_x_399:
[----:B------:R-:W-:Y:S04]  /*11490*/  LOP3.LUT P0, RZ, R214, 0x8000, RZ, 0xc0, !PT ;  /* 0x00008000d6ff7812 */ /* 0x000fe8000780c0ff */
[----:B------:R-:W-:Y:S04]  /*114a0*/  ISETP.GT.AND P0, PT, R4, RZ, !P0 ;  /* 0x000000ff0400720c */ /* 0x000fe80004704270 */
        /* <DEDUP_REMOVED lines=95> */
[----:B------:R-:W-:Y:S04]  /*11aa0*/  ISETP.GT.AND P0, PT, R4, 0x38, !P0 ;  /* 0x000000380400780c */ /* 0x000fe80004704270 */
        /* <DEDUP_REMOVED lines=13> */
[----:B------:R-:W-:Y:S02]  /*11b80*/  ISETP.GT.AND P0, PT, R4, 0x41, !P6 ;  /* 0x000000410400780c */ /* 0x000fe40007704270 */
[----:B------:R-:W-:Y:S02]  /*11b90*/  FMNMX.FTZ R0, R237, R0, !PT ;  /* 0x00000000ed007209 */ /* 0x000fe40007810000 */
[----:B------:R-:W-:Y:S02]  /*11ba0*/  ISETP.LT.OR P0, PT, R151, 0x42, P0 ;  /* 0x000000429700780c */ /* 0x000fe40000701670 */
[----:B------:R-:W-:Y:S02]  /*11bb0*/  LOP3.LUT P6, RZ, R214, 0x80000, RZ, 0xc0, !PT ;  /* 0x00080000d6ff7812 */ /* 0x000fe400078cc0ff */
[----:B------:R-:W-:Y:S02]  /*11bc0*/  FSEL R231, R39, -INF , !P0 ;  /* 0xff80000027e77808 */ /* 0x000fe40004000000 */
[----:B------:R-:W-:Y:S01]  /*11bd0*/  ISETP.GT.AND P0, PT, R4, 0x48, !P5 ;  /* 0x000000480400780c */ /* 0x000fe20006f04270 */
[----:B------:R-:W-:Y:S01]  /*11be0*/  LDSM.16.MT88.4 R36, [R200+0x100] ;  /* 0x00010000c824783b */ /* 0x000fe20000004200 */
[----:B------:R-:W-:Y:S02]  /*11bf0*/  FMNMX.FTZ R0, R231, R0, !PT ;  /* 0x00000000e7007209 */ /* 0x000fe40007810000 */
[----:B------:R-:W-:Y:S04]  /*11c00*/  ISETP.LT.OR P0, PT, R151, 0x49, P0 ;  /* 0x000000499700780c */ /* 0x000fe80000701670 */
[----:B------:R-:W-:Y:S02]  /*11c10*/  FSEL R163, R42, -INF , !P0 ;  /* 0xff8000002aa37808 */ /* 0x000fe40004000000 */
[C---:B------:R-:W-:Y:S02]  /*11c20*/  ISETP.GT.AND P0, PT, R4.reuse, 0x49, !P4 ;  /* 0x000000490400780c */ /* 0x040fe40006704270 */
[----:B------:R-:W-:Y:S02]  /*11c30*/  FMNMX.FTZ R0, R163, R0, !PT ;  /* 0x00000000a3007209 */ /* 0x000fe40007810000 */
[----:B------:R-:W-:Y:S04]  /*11c40*/  ISETP.LT.OR P0, PT, R151, 0x4a, P0 ;  /* 0x0000004a9700780c */ /* 0x000fe80000701670 */
[----:B------:R-:W-:Y:S02]  /*11c50*/  FSEL R161, R43, -INF , !P0 ;  /* 0xff8000002ba17808 */ /* 0x000fe40004000000 */
[----:B------:R-:W-:Y:S02]  /*11c60*/  ISETP.GT.AND P0, PT, R4, 0x50, !P3 ;  /* 0x000000500400780c */ /* 0x000fe40005f04270 */
[----:B------:R-:W-:Y:S02]  /*11c70*/  FMNMX.FTZ R0, R161, R0, !PT ;  /* 0x00000000a1007209 */ /* 0x000fe40007810000 */
[----:B------:R-:W-:Y:S04]  /*11c80*/  ISETP.LT.OR P0, PT, R151, 0x51, P0 ;  /* 0x000000519700780c */ /* 0x000fe80000701670 */
[----:B------:R-:W-:Y:S02]  /*11c90*/  FSEL R149, R46, -INF , !P0 ;  /* 0xff8000002e957808 */ /* 0x000fe40004000000 */
[C---:B------:R-:W-:Y:S02]  /*11ca0*/  ISETP.GT.AND P0, PT, R4.reuse, 0x51, !P1 ;  /* 0x000000510400780c */ /* 0x040fe40004f04270 */
[----:B------:R-:W-:Y:S02]  /*11cb0*/  FMNMX.FTZ R0, R149, R0, !PT ;  /* 0x0000000095007209 */ /* 0x000fe40007810000 */
[----:B------:R-:W-:Y:S02]  /*11cc0*/  ISETP.LT.OR P1, PT, R151, 0x52, P0 ;  /* 0x000000529700780c */ /* 0x000fe40000721670 */
[C---:B------:R-:W-:Y:S02]  /*11cd0*/  ISETP.GT.AND P0, PT, R4.reuse, 0x58, !P2 ;  /* 0x000000580400780c */ /* 0x040fe40005704270 */
[----:B------:R-:W-:Y:S02]  /*11ce0*/  FSEL R143, R47, -INF , !P1 ;  /* 0xff8000002f8f7808 */ /* 0x000fe40004800000 */
[C---:B------:R-:W-:Y:S01]  /*11cf0*/  ISETP.LT.OR P1, PT, R151.reuse, 0x59, P0 ;  /* 0x000000599700780c */ /* 0x040fe20000721670 */
[----:B------:R-:W-:Y:S01]  /*11d00*/  LDSM.16.MT88.4 R44, [R204+0x3100] ;  /* 0x00310000cc2c783b */ /* 0x000fe20000004200 */
[----:B------:R-:W-:Y:S02]  /*11d10*/  ISETP.GT.AND P2, PT, R4, 0x59, !P6 ;  /* 0x000000590400780c */ /* 0x000fe40007744270 */
[----:B------:R-:W-:Y:S02]  /*11d20*/  FSEL R135, R50, -INF , !P1 ;  /* 0xff80000032877808 */ /* 0x000fe40004800000 */
[----:B------:R-:W-:Y:S02]  /*11d30*/  ISETP.LT.OR P0, PT, R151, 0x5a, P2 ;  /* 0x0000005a9700780c */ /* 0x000fe40001701670 */
[----:B------:R-:W-:Y:S02]  /*11d40*/  FMNMX.FTZ R0, R143, R0, !PT ;  /* 0x000000008f007209 */ /* 0x000fe40007810000 */
[----:B------:R-:W-:Y:S02]  /*11d50*/  FSEL R117, R51, -INF , !P0 ;  /* 0xff80000033757808 */ /* 0x000fe40004000000 */
[----:B------:R-:W-:Y:S04]  /*11d60*/  FMNMX.FTZ R0, R135, R0, !PT ;  /* 0x0000000087007209 */ /* 0x000fe80007810000 */
[----:B------:R-:W-:Y:S05]  /*11d70*/  FMNMX.FTZ R7, R117, R0, !PT ;  /* 0x0000000075077209 */ /* 0x000fea0007810000 */
[----:B------:R-:W2:Y:S01]  /*11d80*/  SHFL.BFLY PT, R4, R7, 0x2, 0x1f ;  /* 0x0c401f0007047f89 */ /* 0x000ea200000e0000 */
[----:B-1----:R-:W-:Y:S07]  /*11d90*/  FMNMX.FTZ R6, R5, R6, !PT ;  /* 0x0000000605067209 */ /* 0x002fee0007810000 */
[----:B------:R-:W1:Y:S01]  /*11da0*/  SHFL.BFLY PT, R15, R6, 0x1, 0x1f ;  /* 0x0c201f00060f7f89 */ /* 0x000e6200000e0000 */
[----:B--2---:R-:W-:Y:S07]  /*11db0*/  FMNMX.FTZ R5, R7, R4, !PT ;  /* 0x0000000407057209 */ /* 0x004fee0007810000 */
        /* <DEDUP_REMOVED lines=8> */
[--C-:B------:R-:W-:Y:S02]  /*11e40*/  FFMA.FTZ R118, R116, c[0x0][0x2d0], -R151.reuse ;  /* 0x0000b40074767a23 */ /* 0x100fe40000010897 */
[--C-:B------:R-:W-:Y:S01]  /*11e50*/  FFMA.FTZ R129, R8, c[0x0][0x2d0], -R151.reuse ;  /* 0x0000b40008817a23 */ /* 0x100fe20000010897 */
[----:B--2---:R-:W-:Y:S01]  /*11e60*/  FMNMX.FTZ R116, R5, R4, !PT ;  /* 0x0000000405747209 */ /* 0x004fe20007810000 */
[--C-:B------:R-:W-:Y:S01]  /*11e70*/  FFMA.FTZ R128, R120, c[0x0][0x2d0], -R151.reuse ;  /* 0x0000b40078807a23 */ /* 0x100fe20000010897 */
[----:B------:R-:W-:Y:S01]  /*11e80*/  MUFU.EX2 R119, R119 ;  /* 0x0000007700777308 */ /* 0x000fe20000000800 */
[----:B------:R-:W-:Y:S01]  /*11e90*/  FMUL.FTZ R4, R3, c[0x0][0x2d0] ;  /* 0x0000b40003047a20 */ /* 0x000fe20000410000 */
[C---:B------:R-:W-:Y:S01]  /*11ea0*/  FSETP.NEU.FTZ.AND P0, PT, R116.reuse, -INF , PT ;  /* 0xff8000007400780b */ /* 0x040fe20003f1d000 */
[----:B------:R-:W-:Y:S02]  /*11eb0*/  FMUL.FTZ R134, R116, c[0x0][0x2d0] ;  /* 0x0000b40074867a20 */ /* 0x000fe40000410000 */
[--C-:B------:R-:W-:Y:S01]  /*11ec0*/  FFMA.FTZ R141, R152, c[0x0][0x2d0], -R151.reuse ;  /* 0x0000b400988d7a23 */ /* 0x100fe20000010897 */
[----:B------:R-:W-:Y:S01]  /*11ed0*/  FSEL R5, R116, RZ, P0 ;  /* 0x000000ff74057208 */ /* 0x000fe20000000000 */
[--C-:B------:R-:W-:Y:S01]  /*11ee0*/  FFMA.FTZ R144, R144, c[0x0][0x2d0], -R151.reuse ;  /* 0x0000b40090907a23 */ /* 0x100fe20000010897 */
[----:B------:R-:W-:Y:S01]  /*11ef0*/  FSEL R134, R134, RZ, P0 ;  /* 0x000000ff86867208 */ /* 0x000fe20000000000 */
[--C-:B------:R-:W-:Y:S01]  /*11f00*/  FFMA.FTZ R147, R150, c[0x0][0x2d0], -R151.reuse ;  /* 0x0000b40096937a23 */ /* 0x100fe20000010897 */
[----:B------:R-:W1:Y:S01]  /*11f10*/  MUFU.EX2 R3, R4 ;  /* 0x0000000400037308 */ /* 0x000e620000000800 */
[----:B------:R-:W-:Y:S01]  /*11f20*/  FADD.FTZ R5, -R5, R2 ;  /* 0x0000000205057221 */ /* 0x000fe20000010100 */
[----:B------:R-:W-:Y:S01]  /*11f30*/  ISETP.GT.AND P0, PT, R230, R225, PT ;  /* 0x000000e1e600720c */ /* 0x000fe20003f04270 */
[--C-:B------:R-:W-:Y:S02]  /*11f40*/  FFMA.FTZ R132, R13, c[0x0][0x2d0], -R134.reuse ;  /* 0x0000b4000d847a23 */ /* 0x100fe40000010886 */
[----:B------:R-:W2:Y:S01]  /*11f50*/  LDSM.16.MT88.4 R12, [R204+0x100] ;  /* 0x00010000cc0c783b */ /* 0x000ea20000004200 */
[--C-:B------:R-:W-:Y:S02]  /*11f60*/  FFMA.FTZ R133, R17, c[0x0][0x2d0], -R134.reuse ;  /* 0x0000b40011857a23 */ /* 0x100fe40000010886 */
[--C-:B------:R-:W-:Y:S02]  /*11f70*/  FFMA.FTZ R131, R9, c[0x0][0x2d0], -R134.reuse ;  /* 0x0000b40009837a23 */ /* 0x100fe40000010886 */
[--C-:B------:R-:W-:Y:S01]  /*11f80*/  FFMA.FTZ R130, R11, c[0x0][0x2d0], -R134.reuse ;  /* 0x0000b4000b827a23 */ /* 0x100fe20000010886 */
[----:B------:R-:W3:Y:S01]  /*11f90*/  MUFU.EX2 R128, R128 ;  /* 0x0000008000807308 */ /* 0x000ee20000000800 */
[----:B------:R-:W-:Y:S02]  /*11fa0*/  FMUL.FTZ R2, R5, c[0x0][0x2d0] ;  /* 0x0000b40005027a20 */ /* 0x000fe40000410000 */
[--C-:B------:R-:W-:Y:S02]  /*11fb0*/  FFMA.FTZ R148, R148, c[0x0][0x2d0], -R151.reuse ;  /* 0x0000b40094947a23 */ /* 0x100fe40000010897 */
[--C-:B------:R-:W-:Y:S02]  /*11fc0*/  FFMA.FTZ R150, R235, c[0x0][0x2d0], -R134.reuse ;  /* 0x0000b400eb967a23 */ /* 0x100fe40000010886 */
[--C-:B------:R-:W-:Y:S02]  /*11fd0*/  FFMA.FTZ R153, R153, c[0x0][0x2d0], -R134.reuse ;  /* 0x0000b40099997a23 */ /* 0x100fe40000010886 */
[--C-:B------:R-:W-:Y:S01]  /*11fe0*/  FFMA.FTZ R152, R233, c[0x0][0x2d0], -R134.reuse ;  /* 0x0000b400e9987a23 */ /* 0x100fe20000010886 */
[----:B------:R-:W4:Y:S01]  /*11ff0*/  MUFU.EX2 R2, R2 ;  /* 0x0000000200027308 */ /* 0x000f220000000800 */
[--C-:B------:R-:W-:Y:S02]  /*12000*/  FFMA.FTZ R155, R155, c[0x0][0x2d0], -R134.reuse ;  /* 0x0000b4009b9b7a23 */ /* 0x100fe40000010886 */
[C---:B-1----:R-:W-:Y:S02]  /*12010*/  FMUL.FTZ R4, R3.reuse, R112 ;  /* 0x0000007003047220 */ /* 0x042fe40000410000 */
[C---:B------:R-:W-:Y:S02]  /*12020*/  FMUL.FTZ R5, R3.reuse, R113 ;  /* 0x0000007103057220 */ /* 0x040fe40000410000 */
[C---:B------:R-:W-:Y:S02]  /*12030*/  FMUL.FTZ R8, R3.reuse, R108 ;  /* 0x0000006c03087220 */ /* 0x040fe40000410000 */
[C---:B------:R-:W-:Y:S01]  /*12040*/  FMUL.FTZ R9, R3.reuse, R109 ;  /* 0x0000006d03097220 */ /* 0x040fe20000410000 */
[----:B------:R-:W-:Y:S01]  /*12050*/  MUFU.EX2 R118, R118 ;  /* 0x0000007600767308 */ /* 0x000fe20000000800 */
[C---:B------:R-:W-:Y:S02]  /*12060*/  FMUL.FTZ R16, R3.reuse, R72 ;  /* 0x0000004803107220 */ /* 0x040fe40000410000 */
[----:B------:R-:W-:Y:S01]  /*12070*/  FMUL.FTZ R17, R3, R73 ;  /* 0x0000004903117220 */ /* 0x000fe20000410000 */
[----:B---3--:R-:W-:Y:S01]  /*12080*/  F2FP.PACK_AB R120, R119, R128 ;  /* 0x000000807778723e */ /* 0x008fe200000000ff */
[C---:B------:R-:W-:Y:S02]  /*12090*/  FMUL.FTZ R24, R3.reuse, R80 ;  /* 0x0000005003187220 */ /* 0x040fe40000410000 */
[C---:B------:R-:W-:Y:S02]  /*120a0*/  FMUL.FTZ R25, R3.reuse, R81 ;  /* 0x0000005103197220 */ /* 0x040fe40000410000 */
[C---:B------:R-:W-:Y:S01]  /*120b0*/  FMUL.FTZ R32, R3.reuse, R88 ;  /* 0x0000005803207220 */ /* 0x040fe20000410000 */
[----:B------:R-:W1:Y:S01]  /*120c0*/  MUFU.EX2 R129, R129 ;  /* 0x0000008100817308 */ /* 0x000e620000000800 */
[C---:B------:R-:W-:Y:S02]  /*120d0*/  FMUL.FTZ R33, R3.reuse, R89 ;  /* 0x0000005903217220 */ /* 0x040fe40000410000 */
[----:B------:R-:W-:Y:S02]  /*120e0*/  FMUL.FTZ R40, R3, R96 ;  /* 0x0000006003287220 */ /* 0x000fe40000410000 */
[C---:B----4-:R-:W-:Y:S02]  /*120f0*/  FMUL.FTZ R6, R2.reuse, R114 ;  /* 0x0000007202067220 */ /* 0x050fe40000410000 */
        /* <DEDUP_REMOVED lines=9> */
[----:B------:R-:W3:Y:S01]  /*12190*/  MUFU.EX2 R132, R132 ;  /* 0x0000008400847308 */ /* 0x000ee20000000800 */
[C---:B------:R-:W-:Y:S01]  /*121a0*/  FMUL.FTZ R34, R2.reuse, R90 ;  /* 0x0000005a02227220 */ /* 0x040fe20000410000 */
[----:B------:R-:W-:Y:S01]  /*121b0*/  LDSM.16.MT88.4 R72, [R201+0x3100] ;  /* 0x00310000c948783b */ /* 0x000fe20000004200 */
[C---:B------:R-:W-:Y:S01]  /*121c0*/  FMUL.FTZ R35, R2.reuse, R91 ;  /* 0x0000005b02237220 */ /* 0x040fe20000410000 */
[----:B-1----:R-:W-:Y:S01]  /*121d0*/  F2FP.PACK_AB R122, R129, R118 ;  /* 0x00000076817a723e */ /* 0x002fe200000000ff */
[C---:B------:R-:W-:Y:S02]  /*121e0*/  FMUL.FTZ R41, R3.reuse, R97 ;  /* 0x0000006103297220 */ /* 0x040fe40000410000 */
[C---:B------:R-:W-:Y:S02]  /*121f0*/  FMUL.FTZ R42, R2.reuse, R98 ;  /* 0x00000062022a7220 */ /* 0x040fe40000410000 */
[C---:B------:R-:W-:Y:S01]  /*12200*/  FMUL.FTZ R43, R2.reuse, R99 ;  /* 0x00000063022b7220 */ /* 0x040fe20000410000 */
[----:B------:R-:W-:Y:S01]  /*12210*/  MUFU.EX2 R131, R131 ;  /* 0x0000008300837308 */ /* 0x000fe20000000800 */
[----:B------:R-:W-:Y:S01]  /*12220*/  LDSM.16.MT88.4 R80, [R204+0x900] ;  /* 0x00090000cc50783b */ /* 0x000fe20000004200 */
[C---:B------:R-:W-:Y:S02]  /*12230*/  FMUL.FTZ R48, R3.reuse, R104 ;  /* 0x0000006803307220 */ /* 0x040fe40000410000 */
[C---:B------:R-:W-:Y:S02]  /*12240*/  FMUL.FTZ R49, R3.reuse, R105 ;  /* 0x0000006903317220 */ /* 0x040fe40000410000 */
[C---:B------:R-:W-:Y:S02]  /*12250*/  FMUL.FTZ R50, R2.reuse, R106 ;  /* 0x0000006a02327220 */ /* 0x040fe40000410000 */
[----:B------:R-:W-:Y:S01]  /*12260*/  FMUL.FTZ R51, R2, R107 ;  /* 0x0000006b02337220 */ /* 0x000fe20000410000 */
[----:B------:R-:W-:Y:S01]  /*12270*/  LDSM.16.MT88.4 R88, [R200+0x900] ;  /* 0x00090000c858783b */ /* 0x000fe20000004200 */
[----:B------:R-:W1:Y:S01]  /*12280*/  MUFU.EX2 R130, R130 ;  /* 0x0000008200827308 */ /* 0x000e620000000800 */
[C---:B------:R-:W-:Y:S02]  /*12290*/  FMUL.FTZ R52, R3.reuse, R52 ;  /* 0x0000003403347220 */ /* 0x040fe40000410000 */
[C---:B------:R-:W-:Y:S01]  /*122a0*/  FMUL.FTZ R53, R3.reuse, R53 ;  /* 0x0000003503357220 */ /* 0x040fe20000410000 */
[----:B---3--:R-:W-:Y:S01]  /*122b0*/  F2FP.PACK_AB R121, R132, R133 ;  /* 0x000000858479723e */ /* 0x008fe200000000ff */
[C---:B------:R-:W-:Y:S02]  /*122c0*/  FMUL.FTZ R54, R2.reuse, R54 ;  /* 0x0000003602367220 */ /* 0x040fe40000410000 */
        /* <DEDUP_REMOVED lines=11> */
[----:B------:R-:W-:Y:S01]  /*12380*/  FMUL.FTZ R62, R2, R62 ;  /* 0x0000003e023e7220 */ /* 0x000fe20000410000 */
[----:B-1----:R-:W-:Y:S01]  /*12390*/  F2FP.PACK_AB R123, R130, R131 ;  /* 0x00000083827b723e */ /* 0x002fe200000000ff */
[C---:B------:R-:W-:Y:S02]  /*123a0*/  FMUL.FTZ R63, R2.reuse, R63 ;  /* 0x0000003f023f7220 */ /* 0x040fe40000410000 */
[C---:B------:R-:W-:Y:S02]  /*123b0*/  FMUL.FTZ R64, R3.reuse, R64 ;  /* 0x0000004003407220 */ /* 0x040fe40000410000 */
[C---:B------:R-:W-:Y:S02]  /*123c0*/  FMUL.FTZ R65, R3.reuse, R65 ;  /* 0x0000004103417220 */ /* 0x040fe40000410000 */
[C---:B--2---:R-:W-:Y:S01]  /*123d0*/  HMMA.16816.F32 R4, R120.reuse, R12, R4 ;  /* 0x0000000c7804723c */ /* 0x044fe20000001804 */
[----:B------:R-:W-:Y:S04]  /*123e0*/  MUFU.EX2 R147, R147 ;  /* 0x0000009300937308 */ /* 0x000fe80000000800 */
[C---:B------:R-:W-:Y:S02]  /*123f0*/  FMUL.FTZ R66, R2.reuse, R66 ;  /* 0x0000004202427220 */ /* 0x040fe40000410000 */
[C---:B------:R-:W-:Y:S01]  /*12400*/  FMUL.FTZ R12, R3.reuse, R68 ;  /* 0x00000044030c7220 */ /* 0x040fe20000410000 */
[C---:B------:R-:W-:Y:S03]  /*12410*/  HMMA.16816.F32 R8, R120.reuse, R14, R8 ;  /* 0x0000000e7808723c */ /* 0x040fe60000001808 */
[----:B------:R-:W-:Y:S01]  /*12420*/  MUFU.EX2 R148, R148 ;  /* 0x0000009400947308 */ /* 0x000fe20000000800 */
[C---:B------:R-:W-:Y:S02]  /*12430*/  FMUL.FTZ R13, R3.reuse, R69 ;  /* 0x00000045030d7220 */ /* 0x040fe40000410000 */
[C---:B------:R-:W-:Y:S02]  /*12440*/  FMUL.FTZ R67, R2.reuse, R67 ;  /* 0x0000004302437220 */ /* 0x040fe40000410000 */
[C---:B------:R-:W-:Y:S04]  /*12450*/  FMUL.FTZ R14, R2.reuse, R70 ;  /* 0x00000046020e7220 */ /* 0x040fe80000410000 */
[----:B------:R-:W-:Y:S01]  /*12460*/  FMUL.FTZ R15, R2, R71 ;  /* 0x00000047020f7220 */ /* 0x000fe20000410000 */
[----:B------:R-:W-:Y:S01]  /*12470*/  MUFU.EX2 R150, R150 ;  /* 0x0000009600967308 */ /* 0x000fe20000000800 */
[----:B------:R-:W1:Y:S01]  /*12480*/  LDSM.16.MT88.4 R68, [R202+0x3100] ;  /* 0x00310000ca44783b */ /* 0x000e620000004200 */
[--C-:B------:R-:W-:Y:S02]  /*12490*/  FFMA.FTZ R233, R238, c[0x0][0x2d0], -R151.reuse ;  /* 0x0000b400eee97a23 */ /* 0x100fe40000010897 */
[--C-:B------:R-:W-:Y:S02]  /*124a0*/  FFMA.FTZ R162, R162, c[0x0][0x2d0], -R151.reuse ;  /* 0x0000b400a2a27a23 */ /* 0x100fe40000010897 */
[C---:B------:R-:W-:Y:S03]  /*124b0*/  HMMA.16816.F32 R12, R120.reuse, R20, R12 ;  /* 0x00000014780c723c */ /* 0x040fe6000000180c */
[--C-:B------:R-:W-:Y:S01]  /*124c0*/  FFMA.FTZ R232, R232, c[0x0][0x2d0], -R151.reuse ;  /* 0x0000b400e8e87a23 */ /* 0x100fe20000010897 */
[----:B------:R-:W2:Y:S01]  /*124d0*/  MUFU.EX2 R153, R153 ;  /* 0x0000009900997308 */ /* 0x000ea20000000800 */
[--C-:B------:R-:W-:Y:S02]  /*124e0*/  FFMA.FTZ R235, R236, c[0x0][0x2d0], -R151.reuse ;  /* 0x0000b400eceb7a23 */ /* 0x100fe40000010897 */
[C---:B------:R-:W-:Y:S01]  /*124f0*/  FMUL.FTZ R20, R3.reuse, R76 ;  /* 0x0000004c03147220 */ /* 0x040fe20000410000 */
[C---:B------:R-:W-:Y:S04]  /*12500*/  HMMA.16816.F32 R16, R120.reuse, R22, R16 ;  /* 0x000000167810723c */ /* 0x040fe80000001810 */
[----:B------:R-:W-:Y:S02]  /*12510*/  FMUL.FTZ R21, R3, R77 ;  /* 0x0000004d03157220 */ /* 0x000fe40000410000 */
[----:B------:R-:W-:Y:S01]  /*12520*/  MUFU.EX2 R152, R152 ;  /* 0x0000009800987308 */ /* 0x000fe20000000800 */
[C---:B------:R-:W-:Y:S02]  /*12530*/  FMUL.FTZ R22, R2.reuse, R78 ;  /* 0x0000004e02167220 */ /* 0x040fe40000410000 */
[----:B------:R-:W-:Y:S02]  /*12540*/  FMUL.FTZ R23, R2, R79 ;  /* 0x0000004f02177220 */ /* 0x000fe40000410000 */
[----:B------:R-:W4:Y:S01]  /*12550*/  LDSM.16.MT88.4 R76, [R200+0x3100] ;  /* 0x00310000c84c783b */ /* 0x000f220000004200 */
[--C-:B------:R-:W-:Y:S02]  /*12560*/  FFMA.FTZ R236, R247, c[0x0][0x2d0], -R134.reuse ;  /* 0x0000b400f7ec7a23 */ /* 0x100fe40000010886 */
[--C-:B------:R-:W-:Y:S02]  /*12570*/  FFMA.FTZ R239, R239, c[0x0][0x2d0], -R134.reuse ;  /* 0x0000b400efef7a23 */ /* 0x100fe40000010886 */
[C---:B------:R-:W-:Y:S01]  /*12580*/  HMMA.16816.F32 R20, R120.reuse, R28, R20 ;  /* 0x0000001c7814723c */ /* 0x040fe20000001814 */
[----:B------:R-:W5:Y:S02]  /*12590*/  MUFU.EX2 R155, R155 ;  /* 0x0000009b009b7308 */ /* 0x000f640000000800 */
[--C-:B------:R-:W-:Y:S02]  /*125a0*/  FFMA.FTZ R238, R243, c[0x0][0x2d0], -R134.reuse ;  /* 0x0000b400f3ee7a23 */ /* 0x100fe40000010886 */
[--C-:B------:R-:W-:Y:S02]  /*125b0*/  FFMA.FTZ R241, R241, c[0x0][0x2d0], -R134.reuse ;  /* 0x0000b400f1f17a23 */ /* 0x100fe40000010886 */
[C---:B------:R-:W-:Y:S01]  /*125c0*/  FMUL.FTZ R28, R3.reuse, R84 ;  /* 0x00000054031c7220 */ /* 0x040fe20000410000 */
[C---:B------:R-:W-:Y:S03]  /*125d0*/  HMMA.16816.F32 R24, R120.reuse, R30, R24 ;  /* 0x0000001e7818723c */ /* 0x040fe60000001818 */
[----:B------:R-:W-:Y:S01]  /*125e0*/  MUFU.EX2 R233, R233 ;  /* 0x000000e900e97308 */ /* 0x000fe20000000800 */
[C---:B------:R-:W-:Y:S02]  /*125f0*/  FMUL.FTZ R29, R3.reuse, R85 ;  /* 0x00000055031d7220 */ /* 0x040fe40000410000 */
[--C-:B------:R-:W-:Y:S02]  /*12600*/  FFMA.FTZ R240, R240, c[0x0][0x2d0], -R151.reuse ;  /* 0x0000b400f0f07a23 */ /* 0x100fe40000010897 */
[C---:B------:R-:W-:Y:S04]  /*12610*/  FMUL.FTZ R30, R2.reuse, R86 ;  /* 0x00000056021e7220 */ /* 0x040fe80000410000 */
[----:B------:R-:W-:Y:S01]  /*12620*/  FMUL.FTZ R31, R2, R87 ;  /* 0x00000057021f7220 */ /* 0x000fe20000410000 */
[----:B------:R-:W1:Y:S01]  /*12630*/  MUFU.EX2 R162, R162 ;  /* 0x000000a200a27308 */ /* 0x000e620000000800 */
[----:B------:R-:W-:Y:S01]  /*12640*/  LDSM.16.MT88.4 R84, [R201+0x900] ;  /* 0x00090000c954783b */ /* 0x000fe20000004200 */
[--C-:B------:R-:W-:Y:S02]  /*12650*/  FFMA.FTZ R243, R248, c[0x0][0x2d0], -R151.reuse ;  /* 0x0000b400f8f37a23 */ /* 0x100fe40000010897 */
[--C-:B------:R-:W-:Y:S02]  /*12660*/  FFMA.FTZ R242, R242, c[0x0][0x2d0], -R151.reuse ;  /* 0x0000b400f2f27a23 */ /* 0x100fe40000010897 */
[C---:B------:R-:W-:Y:S03]  /*12670*/  HMMA.16816.F32 R28, R120.reuse, R36, R28 ;  /* 0x00000024781c723c */ /* 0x040fe6000000181c */
[--C-:B------:R-:W-:Y:S01]  /*12680*/  FFMA.FTZ R247, R244, c[0x0][0x2d0], -R151.reuse ;  /* 0x0000b400f4f77a23 */ /* 0x100fe20000010897 */
[----:B------:R-:W-:Y:S01]  /*12690*/  MUFU.EX2 R232, R232 ;  /* 0x000000e800e87308 */ /* 0x000fe20000000800 */
[--C-:B------:R-:W-:Y:S02]  /*126a0*/  FFMA.FTZ R244, R246, c[0x0][0x2d0], -R134.reuse ;  /* 0x0000b400f6f47a23 */ /* 0x100fe40000010886 */
[C---:B------:R-:W-:Y:S01]  /*126b0*/  FMUL.FTZ R36, R3.reuse, R92 ;  /* 0x0000005c03247220 */ /* 0x040fe20000410000 */
[C---:B------:R-:W-:Y:S04]  /*126c0*/  HMMA.16816.F32 R32, R120.reuse, R38, R32 ;  /* 0x000000267820723c */ /* 0x040fe80000001820 */
[----:B------:R-:W-:Y:S02]  /*126d0*/  FMUL.FTZ R37, R3, R93 ;  /* 0x0000005d03257220 */ /* 0x000fe40000410000 */
[----:B------:R-:W1:Y:S01]  /*126e0*/  MUFU.EX2 R235, R235 ;  /* 0x000000eb00eb7308 */ /* 0x000e620000000800 */
[C---:B------:R-:W-:Y:S02]  /*126f0*/  FMUL.FTZ R38, R2.reuse, R94 ;  /* 0x0000005e02267220 */ /* 0x040fe40000410000 */
[----:B------:R-:W-:Y:S02]  /*12700*/  FMUL.FTZ R39, R2, R95 ;  /* 0x0000005f02277220 */ /* 0x000fe40000410000 */
[----:B------:R-:W-:Y:S01]  /*12710*/  LDSM.16.MT88.4 R92, [R200+0x4900] ;  /* 0x00490000c85c783b */ /* 0x000fe20000004200 */
[--C-:B------:R-:W-:Y:S02]  /*12720*/  FFMA.FTZ R251, R251, c[0x0][0x2d0], -R134.reuse ;  /* 0x0000b400fbfb7a23 */ /* 0x100fe40000010886 */
[--C-:B------:R-:W-:Y:S02]  /*12730*/  FFMA.FTZ R246, R249, c[0x0][0x2d0], -R134.reuse ;  /* 0x0000b400f9f67a23 */ /* 0x100fe40000010886 */
[C---:B------:R-:W-:Y:S01]  /*12740*/  HMMA.16816.F32 R36, R120.reuse, R44, R36 ;  /* 0x0000002c7824723c */ /* 0x040fe20000001824 */
[----:B------:R-:W-:Y:S02]  /*12750*/  MUFU.EX2 R236, R236 ;  /* 0x000000ec00ec7308 */ /* 0x000fe40000000800 */
[--C-:B------:R-:W-:Y:S02]  /*12760*/  FFMA.FTZ R245, R245, c[0x0][0x2d0], -R134.reuse ;  /* 0x0000b400f5f57a23 */ /* 0x100fe40000010886 */
[--C-:B------:R-:W-:Y:S02]  /*12770*/  FFMA.FTZ R234, R234, c[0x0][0x2d0], -R151.reuse ;  /* 0x0000b400eaea7a23 */ /* 0x100fe40000010897 */
[C---:B------:R-:W-:Y:S01]  /*12780*/  FMUL.FTZ R44, R3.reuse, R100 ;  /* 0x00000064032c7220 */ /* 0x040fe20000410000 */
[C---:B------:R-:W-:Y:S03]  /*12790*/  HMMA.16816.F32 R40, R120.reuse, R46, R40 ;  /* 0x0000002e7828723c */ /* 0x040fe60000001828 */
[----:B------:R-:W2:Y:S01]  /*127a0*/  MUFU.EX2 R239, R239 ;  /* 0x000000ef00ef7308 */ /* 0x000ea20000000800 */
[----:B------:R-:W-:Y:S02]  /*127b0*/  FMUL.FTZ R45, R3, R101 ;  /* 0x00000065032d7220 */ /* 0x000fe40000410000 */
[--C-:B------:R-:W-:Y:S02]  /*127c0*/  FFMA.FTZ R249, R184, c[0x0][0x2d0], -R151.reuse ;  /* 0x0000b400b8f97a23 */ /* 0x100fe40000010897 */
[C---:B------:R-:W-:Y:S04]  /*127d0*/  FMUL.FTZ R46, R2.reuse, R102 ;  /* 0x00000066022e7220 */ /* 0x040fe80000410000 */
[----:B------:R-:W-:Y:S01]  /*127e0*/  FMUL.FTZ R47, R2, R103 ;  /* 0x00000067022f7220 */ /* 0x000fe20000410000 */
[----:B------:R-:W-:Y:S01]  /*127f0*/  MUFU.EX2 R238, R238 ;  /* 0x000000ee00ee7308 */ /* 0x000fe20000000800 */
[----:B------:R-:W-:Y:S01]  /*12800*/  LDSM.16.MT88.4 R100, [R204+0x5900] ;  /* 0x00590000cc64783b */ /* 0x000fe20000004200 */
[--C-:B------:R-:W-:Y:S02]  /*12810*/  FFMA.FTZ R160, R160, c[0x0][0x2d0], -R151.reuse ;  /* 0x0000b400a0a07a23 */ /* 0x100fe40000010897 */
[--C-:B------:R-:W-:Y:S02]  /*12820*/  FFMA.FTZ R154, R154, c[0x0][0x2d0], -R151.reuse ;  /* 0x0000b4009a9a7a23 */ /* 0x100fe40000010897 */
[C---:B-1----:R-:W-:Y:S03]  /*12830*/  HMMA.16816.F32 R44, R120.reuse, R68, R44 ;  /* 0x00000044782c723c */ /* 0x042fe6000000182c */
[--C-:B------:R-:W-:Y:S01]  /*12840*/  FFMA.FTZ R184, R237, c[0x0][0x2d0], -R134.reuse ;  /* 0x0000b400edb87a23 */ /* 0x100fe20000010886 */
[----:B------:R-:W1:Y:S01]  /*12850*/  MUFU.EX2 R241, R241 ;  /* 0x000000f100f17308 */ /* 0x000e620000000800 */
[--C-:B------:R-:W-:Y:S02]  /*12860*/  FFMA.FTZ R231, R231, c[0x0][0x2d0], -R134.reuse ;  /* 0x0000b400e7e77a23 */ /* 0x100fe40000010886 */
[----:B---3--:R-:W-:Y:S01]  /*12870*/  F2FP.PACK_AB R68, R144, R141 ;  /* 0x0000008d9044723e */ /* 0x008fe200000000ff */
[C---:B------:R-:W-:Y:S04]  /*12880*/  HMMA.16816.F32 R48, R120.reuse, R70, R48 ;  /* 0x000000467830723c */ /* 0x040fe80000001830 */
[----:B--2---:R-:W-:Y:S01]  /*12890*/  F2FP.PACK_AB R69, R153, R150 ;  /* 0x000000969945723e */ /* 0x004fe200000000ff */
[--C-:B------:R-:W-:Y:S01]  /*128a0*/  FFMA.FTZ R163, R163, c[0x0][0x2d0], -R134.reuse ;  /* 0x0000b400a3a37a23 */ /* 0x100fe20000010886 */
[----:B------:R-:W-:Y:S01]  /*128b0*/  MUFU.EX2 R240, R240 ;  /* 0x000000f000f07308 */ /* 0x000fe20000000800 */
[----:B------:R-:W-:Y:S01]  /*128c0*/  F2FP.PACK_AB R70, R148, R147 ;  /* 0x000000939446723e */ /* 0x000fe200000000ff */
[C---:B------:R-:W-:Y:S04]  /*128d0*/  HMMA.16816.F32 R52, R120.reuse, R72, R52 ;  /* 0x000000487834723c */ /* 0x040fe80000001834 */
[----:B-----5:R-:W-:Y:S01]  /*128e0*/  F2FP.PACK_AB R71, R155, R152 ;  /* 0x000000989b47723e */ /* 0x020fe200000000ff */
[--C-:B------:R-:W-:Y:S02]  /*128f0*/  FFMA.FTZ R248, R161, c[0x0][0x2d0], -R134.reuse ;  /* 0x0000b400a1f87a23 */ /* 0x100fe40000010886 */
[--C-:B------:R-:W-:Y:S01]  /*12900*/  FFMA.FTZ R146, R146, c[0x0][0x2d0], -R151.reuse ;  /* 0x0000b40092927a23 */ /* 0x100fe20000010897 */
[C---:B------:R-:W-:Y:S01]  /*12910*/  HMMA.16816.F32 R56, R120.reuse, R74, R56 ;  /* 0x0000004a7838723c */ /* 0x040fe20000001838 */
[----:B------:R-:W2:Y:S01]  /*12920*/  LDSM.16.MT88.4 R72, [R202+0x900] ;  /* 0x00090000ca48783b */ /* 0x000ea20000004200 */
[----:B------:R-:W-:Y:S02]  /*12930*/  MUFU.EX2 R243, R243 ;  /* 0x000000f300f37308 */ /* 0x000fe40000000800 */
[--C-:B------:R-:W-:Y:S02]  /*12940*/  FFMA.FTZ R145, R145, c[0x0][0x2d0], -R151.reuse ;  /* 0x0000b40091917a23 */ /* 0x100fe40000010897 */
[--C-:B------:R-:W-:Y:S02]  /*12950*/  FFMA.FTZ R142, R142, c[0x0][0x2d0], -R151.reuse ;  /* 0x0000b4008e8e7a23 */ /* 0x100fe40000010897 */
[C---:B----4-:R-:W-:Y:S04]  /*12960*/  HMMA.16816.F32 R60, R120.reuse, R76, R60 ;  /* 0x0000004c783c723c */ /* 0x050fe8000000183c */
[----:B------:R-:W-:Y:S01]  /*12970*/  MUFU.EX2 R242, R242 ;  /* 0x000000f200f27308 */ /* 0x000fe20000000800 */
[----:B------:R-:W-:Y:S02]  /*12980*/  FFMA.FTZ R151, R140, c[0x0][0x2d0], -R151 ;  /* 0x0000b4008c977a23 */ /* 0x000fe40000010897 */
[--C-:B------:R-:W-:Y:S01]  /*12990*/  FFMA.FTZ R140, R149, c[0x0][0x2d0], -R134.reuse ;  /* 0x0000b400958c7a23 */ /* 0x100fe20000010886 */
[----:B------:R-:W-:Y:S01]  /*129a0*/  HMMA.16816.F32 R64, R120, R78, R64 ;  /* 0x0000004e7840723c */ /* 0x000fe20000001840 */
[----:B------:R-:W3:Y:S03]  /*129b0*/  LDSM.16.MT88.4 R76, [R204+0x3900] ;  /* 0x00390000cc4c783b */ /* 0x000ee60000004200 */
[--C-:B------:R-:W-:Y:S02]  /*129c0*/  FFMA.FTZ R143, R143, c[0x0][0x2d0], -R134.reuse ;  /* 0x0000b4008f8f7a23 */ /* 0x100fe40000010886 */
[----:B------:R-:W-:Y:S01]  /*129d0*/  MUFU.EX2 R247, R247 ;  /* 0x000000f700f77308 */ /* 0x000fe20000000800 */
[--C-:B------:R-:W-:Y:S01]  /*129e0*/  FFMA.FTZ R135, R135, c[0x0][0x2d0], -R134.reuse ;  /* 0x0000b40087877a23 */ /* 0x100fe20000010886 */
[C---:B------:R-:W-:Y:S05]  /*129f0*/  HMMA.16816.F32 R4, R68.reuse, R80, R4 ;  /* 0x000000504404723c */ /* 0x040fea0000001804 */
[----:B------:R-:W-:Y:S02]  /*12a00*/  FFMA.FTZ R134, R117, c[0x0][0x2d0], -R134 ;  /* 0x0000b40075867a23 */ /* 0x000fe40000010886 */
[----:B------:R-:W-:Y:S01]  /*12a10*/  FFMA.FTZ R128, R3, R224, R128 ;  /* 0x000000e003807223 */ /* 0x000fe20000010080 */
[C---:B------:R-:W-:Y:S01]  /*12a20*/  HMMA.16816.F32 R8, R68.reuse, R82, R8 ;  /* 0x000000524408723c */ /* 0x040fe20000001808 */
[----:B------:R-:W-:Y:S01]  /*12a30*/  LDSM.16.MT88.4 R80, [R201+0x3900] ;  /* 0x00390000c950783b */ /* 0x000fe20000004200 */
[----:B------:R-:W-:Y:S02]  /*12a40*/  MUFU.EX2 R244, R244 ;  /* 0x000000f400f47308 */ /* 0x000fe40000000800 */
[----:B------:R-:W-:Y:S02]  /*12a50*/  FFMA.FTZ R133, R2, R223, R133 ;  /* 0x000000df02857223 */ /* 0x000fe40000010085 */
[----:B------:R-:W-:Y:S02]  /*12a60*/  FADD.FTZ R119, R119, R128 ;  /* 0x0000008077777221 */ /* 0x000fe40000010000 */
[----:B------:R-:W-:Y:S01]  /*12a70*/  FADD.FTZ R132, R132, R133 ;  /* 0x0000008584847221 */ /* 0x000fe20000010000 */
[C---:B--2---:R-:W-:Y:S03]  /*12a80*/  HMMA.16816.F32 R12, R68.reuse, R72, R12 ;  /* 0x00000048440c723c */ /* 0x044fe6000000180c */
[----:B------:R-:W-:Y:S01]  /*12a90*/  MUFU.EX2 R251, R251 ;  /* 0x000000fb00fb7308 */ /* 0x000fe20000000800 */
[----:B------:R-:W-:Y:S02]  /*12aa0*/  FADD.FTZ R118, R118, R119 ;  /* 0x0000007776767221 */ /* 0x000fe40000010000 */
[----:B------:R-:W-:Y:S02]  /*12ab0*/  FADD.FTZ R3, R131, R132 ;  /* 0x0000008483037221 */ /* 0x000fe40000010000 */
[C---:B------:R-:W-:Y:S01]  /*12ac0*/  HMMA.16816.F32 R16, R68.reuse, R74, R16 ;  /* 0x0000004a4410723c */ /* 0x040fe20000001810 */
[----:B------:R-:W2:Y:S03]  /*12ad0*/  LDSM.16.MT88.4 R72, [R202+0x3900] ;  /* 0x00390000ca48783b */ /* 0x000ea60000004200 */
[----:B------:R-:W-:Y:S01]  /*12ae0*/  FADD.FTZ R118, R129, R118 ;  /* 0x0000007681767221 */ /* 0x000fe20000010000 */
[----:B------:R-:W-:Y:S01]  /*12af0*/  MUFU.EX2 R246, R246 ;  /* 0x000000f600f67308 */ /* 0x000fe20000000800 */
[----:B------:R-:W-:Y:S02]  /*12b00*/  FADD.FTZ R3, R130, R3 ;  /* 0x0000000382037221 */ /* 0x000fe40000010000 */
[C---:B------:R-:W-:Y:S04]  /*12b10*/  HMMA.16816.F32 R20, R68.reuse, R84, R20 ;  /* 0x000000544414723c */ /* 0x040fe80000001814 */
[----:B------:R-:W-:Y:S02]  /*12b20*/  FADD.FTZ R141, R141, R118 ;  /* 0x000000768d8d7221 */ /* 0x000fe40000010000 */
[----:B------:R-:W-:Y:S01]  /*12b30*/  FADD.FTZ R150, R150, R3 ;  /* 0x0000000396967221 */ /* 0x000fe20000010000 */
[----:B------:R-:W-:Y:S01]  /*12b40*/  MUFU.EX2 R245, R245 ;  /* 0x000000f500f57308 */ /* 0x000fe20000000800 */
[C---:B------:R-:W-:Y:S01]  /*12b50*/  HMMA.16816.F32 R24, R68.reuse, R86, R24 ;  /* 0x000000564418723c */ /* 0x040fe20000001818 */
[----:B------:R-:W4:Y:S03]  /*12b60*/  LDSM.16.MT88.4 R84, [R200+0x3900] ;  /* 0x00390000c854783b */ /* 0x000f260000004200 */
[----:B------:R-:W-:Y:S02]  /*12b70*/  FADD.FTZ R144, R144, R141 ;  /* 0x0000008d90907221 */ /* 0x000fe40000010000 */
[----:B------:R-:W-:Y:S02]  /*12b80*/  FADD.FTZ R153, R153, R150 ;  /* 0x0000009699997221 */ /* 0x000fe40000010000 */
[C---:B------:R-:W-:Y:S01]  /*12b90*/  HMMA.16816.F32 R28, R68.reuse, R88, R28 ;  /* 0x00000058441c723c */ /* 0x040fe2000000181c */
[----:B------:R-:W-:Y:S03]  /*12ba0*/  MUFU.EX2 R234, R234 ;  /* 0x000000ea00ea7308 */ /* 0x000fe60000000800 */
[----:B------:R-:W-:Y:S02]  /*12bb0*/  FADD.FTZ R147, R147, R144 ;  /* 0x0000009093937221 */ /* 0x000fe40000010000 */
[----:B------:R-:W-:Y:S02]  /*12bc0*/  FADD.FTZ R152, R152, R153 ;  /* 0x0000009998987221 */ /* 0x000fe40000010000 */
[C---:B------:R-:W-:Y:S01]  /*12bd0*/  HMMA.16816.F32 R32, R68.reuse, R90, R32 ;  /* 0x0000005a4420723c */ /* 0x040fe20000001820 */
[----:B------:R-:W-:Y:S02]  /*12be0*/  LDSM.16.MT88.4 R88, [R200+0x4100] ;  /* 0x00410000c858783b */ /* 0x000fe40000004200 */
[----:B------:R-:W-:Y:S01]  /*12bf0*/  MUFU.EX2 R249, R249 ;  /* 0x000000f900f97308 */ /* 0x000fe20000000800 */
[----:B------:R-:W-:Y:S02]  /*12c00*/  FADD.FTZ R148, R148, R147 ;  /* 0x0000009394947221 */ /* 0x000fe40000010000 */
[----:B------:R-:W-:Y:S02]  /*12c10*/  FADD.FTZ R155, R155, R152 ;  /* 0x000000989b9b7221 */ /* 0x000fe40000010000 */
[C---:B---3--:R-:W-:Y:S05]  /*12c20*/  HMMA.16816.F32 R36, R68.reuse, R76, R36 ;  /* 0x0000004c4424723c */ /* 0x048fea0000001824 */
[----:B------:R-:W-:Y:S03]  /*12c30*/  MUFU.EX2 R160, R160 ;  /* 0x000000a000a07308 */ /* 0x000fe60000000800 */
[C---:B------:R-:W-:Y:S01]  /*12c40*/  HMMA.16816.F32 R40, R68.reuse, R78, R40 ;  /* 0x0000004e4428723c */ /* 0x040fe20000001828 */
[----:B------:R-:W-:Y:S06]  /*12c50*/  LDSM.16.MT88.4 R76, [R202+0x1100] ;  /* 0x00110000ca4c783b */ /* 0x000fec0000004200 */
[----:B------:R-:W-:Y:S01]  /*12c60*/  MUFU.EX2 R154, R154 ;  /* 0x0000009a009a7308 */ /* 0x000fe20000000800 */
[C---:B--2---:R-:W-:Y:S08]  /*12c70*/  HMMA.16816.F32 R44, R68.reuse, R72, R44 ;  /* 0x00000048442c723c */ /* 0x044ff0000000182c */
[C---:B------:R-:W-:Y:S01]  /*12c80*/  HMMA.16816.F32 R48, R68.reuse, R74, R48 ;  /* 0x0000004a4430723c */ /* 0x040fe20000001830 */
[----:B------:R-:W2:Y:S01]  /*12c90*/  LDSM.16.MT88.4 R72, [R204+0x1100] ;  /* 0x00110000cc48783b */ /* 0x000ea20000004200 */
[----:B------:R-:W-:Y:S06]  /*12ca0*/  MUFU.EX2 R184, R184 ;  /* 0x000000b800b87308 */ /* 0x000fec0000000800 */
[C---:B------:R-:W-:Y:S04]  /*12cb0*/  HMMA.16816.F32 R52, R68.reuse, R80, R52 ;  /* 0x000000504434723c */ /* 0x040fe80000001834 */
[----:B------:R-:W-:Y:S04]  /*12cc0*/  MUFU.EX2 R231, R231 ;  /* 0x000000e700e77308 */ /* 0x000fe80000000800 */
[C---:B------:R-:W-:Y:S01]  /*12cd0*/  HMMA.16816.F32 R56, R68.reuse, R82, R56 ;  /* 0x000000524438723c */ /* 0x040fe20000001838 */
[----:B------:R-:W3:Y:S05]  /*12ce0*/  LDSM.16.MT88.4 R80, [R201+0x1100] ;  /* 0x00110000c950783b */ /* 0x000eea0000004200 */
[----:B------:R-:W-:Y:S02]  /*12cf0*/  MUFU.EX2 R163, R163 ;  /* 0x000000a300a37308 */ /* 0x000fe40000000800 */
[C---:B----4-:R-:W-:Y:S08]  /*12d00*/  HMMA.16816.F32 R60, R68.reuse, R84, R60 ;  /* 0x00000054443c723c */ /* 0x050ff0000000183c */
[----:B------:R-:W-:Y:S01]  /*12d10*/  HMMA.16816.F32 R64, R68, R86, R64 ;  /* 0x000000564440723c */ /* 0x000fe20000001840 */
[----:B------:R-:W4:Y:S01]  /*12d20*/  LDSM.16.MT88.4 R84, [R200+0x1100] ;  /* 0x00110000c854783b */ /* 0x000f220000004200 */
[----:B------:R-:W-:Y:S05]  /*12d30*/  MUFU.EX2 R248, R248 ;  /* 0x000000f800f87308 */ /* 0x000fea0000000800 */
[----:B------:R-:W-:Y:S01]  /*12d40*/  F2FP.PACK_AB R68, R162, R233 ;  /* 0x000000e9a244723e */ /* 0x000fe200000000ff */
[----:B------:R-:W-:Y:S01]  /*12d50*/  FADD.FTZ R233, R233, R148 ;  /* 0x00000094e9e97221 */ /* 0x000fe20000010000 */
[----:B------:R-:W-:Y:S03]  /*12d60*/  F2FP.PACK_AB R70, R235, R232 ;  /* 0x000000e8eb46723e */ /* 0x000fe600000000ff */
[----:B------:R-:W-:Y:S01]  /*12d70*/  F2FP.PACK_AB R69, R239, R236 ;  /* 0x000000ecef45723e */ /* 0x000fe200000000ff */
[----:B------:R-:W-:Y:S01]  /*12d80*/  MUFU.EX2 R146, R146 ;  /* 0x0000009200927308 */ /* 0x000fe20000000800 */
[----:B-1----:R-:W-:Y:S01]  /*12d90*/  F2FP.PACK_AB R71, R241, R238 ;  /* 0x000000eef147723e */ /* 0x002fe200000000ff */
[----:B------:R-:W-:Y:S02]  /*12da0*/  FADD.FTZ R236, R236, R155 ;  /* 0x0000009becec7221 */ /* 0x000fe40000010000 */
[----:B------:R-:W-:Y:S02]  /*12db0*/  FADD.FTZ R233, R162, R233 ;  /* 0x000000e9a2e97221 */ /* 0x000fe40000010000 */
[----:B------:R-:W-:Y:S02]  /*12dc0*/  FADD.FTZ R239, R239, R236 ;  /* 0x000000ecefef7221 */ /* 0x000fe40000010000 */
[C---:B--2---:R-:W-:Y:S02]  /*12dd0*/  HMMA.16816.F32 R4, R68.reuse, R72, R4 ;  /* 0x000000484404723c */ /* 0x044fe40000001804 */
[----:B------:R-:W1:Y:S01]  /*12de0*/  MUFU.EX2 R145, R145 ;  /* 0x0000009100917308 */ /* 0x000e620000000800 */
[----:B------:R-:W-:Y:S02]  /*12df0*/  FADD.FTZ R232, R232, R233 ;  /* 0x000000e9e8e87221 */ /* 0x000fe40000010000 */
[----:B------:R-:W-:Y:S02]  /*12e00*/  FADD.FTZ R238, R238, R239 ;  /* 0x000000efeeee7221 */ /* 0x000fe40000010000 */
[----:B------:R-:W-:Y:S01]  /*12e10*/  FADD.FTZ R235, R235, R232 ;  /* 0x000000e8ebeb7221 */ /* 0x000fe20000010000 */
[C---:B------:R-:W-:Y:S01]  /*12e20*/  HMMA.16816.F32 R8, R68.reuse, R74, R8 ;  /* 0x0000004a4408723c */ /* 0x040fe20000001808 */
[----:B------:R-:W2:Y:S03]  /*12e30*/  LDSM.16.MT88.4 R72, [R204+0x4100] ;  /* 0x00410000cc48783b */ /* 0x000ea60000004200 */
[----:B------:R-:W-:Y:S01]  /*12e40*/  MUFU.EX2 R142, R142 ;  /* 0x0000008e008e7308 */ /* 0x000fe20000000800 */
[----:B------:R-:W-:Y:S03]  /*12e50*/  FADD.FTZ R241, R241, R238 ;  /* 0x000000eef1f17221 */ /* 0x000fe60000010000 */
[C---:B------:R-:W-:Y:S06]  /*12e60*/  HMMA.16816.F32 R12, R68.reuse, R76, R12 ;  /* 0x0000004c440c723c */ /* 0x040fec000000180c */
[----:B------:R-:W5:Y:S02]  /*12e70*/  MUFU.EX2 R151, R151 ;  /* 0x0000009700977308 */ /* 0x000f640000000800 */
[C---:B------:R-:W-:Y:S01]  /*12e80*/  HMMA.16816.F32 R16, R68.reuse, R78, R16 ;  /* 0x0000004e4410723c */ /* 0x040fe20000001810 */
[----:B------:R-:W2:Y:S03]  /*12e90*/  LDSM.16.MT88.4 R76, [R202+0x4100] ;  /* 0x00410000ca4c783b */ /* 0x000ea60000004200 */
[----:B-1----:R-:W-:Y:S04]  /*12ea0*/  F2FP.PACK_AB R120, R145, R146 ;  /* 0x000000929178723e */ /* 0x002fe800000000ff */
[C---:B---3--:R-:W-:Y:S01]  /*12eb0*/  HMMA.16816.F32 R20, R68.reuse, R80, R20 ;  /* 0x000000504414723c */ /* 0x048fe20000001814 */
[----:B------:R-:W-:Y:S07]  /*12ec0*/  MUFU.EX2 R140, R140 ;  /* 0x0000008c008c7308 */ /* 0x000fee0000000800 */
[C---:B------:R-:W-:Y:S01]  /*12ed0*/  HMMA.16816.F32 R24, R68.reuse, R82, R24 ;  /* 0x000000524418723c */ /* 0x040fe20000001818 */
[----:B------:R-:W1:Y:S02]  /*12ee0*/  LDSM.16.MT88.4 R80, [R201+0x4100] ;  /* 0x00410000c950783b */ /* 0x000e640000004200 */
[----:B------:R-:W3:Y:S01]  /*12ef0*/  MUFU.EX2 R143, R143 ;  /* 0x0000008f008f7308 */ /* 0x000ee20000000800 */
[----:B-----5:R-:W-:Y:S04]  /*12f00*/  F2FP.PACK_AB R122, R151, R142 ;  /* 0x0000008e977a723e */ /* 0x020fe800000000ff */
[C---:B----4-:R-:W-:Y:S05]  /*12f10*/  HMMA.16816.F32 R28, R68.reuse, R84, R28 ;  /* 0x00000054441c723c */ /* 0x050fea000000181c */
[----:B------:R-:W-:Y:S03]  /*12f20*/  MUFU.EX2 R135, R135 ;  /* 0x0000008700877308 */ /* 0x000fe60000000800 */
[C---:B------:R-:W-:Y:S01]  /*12f30*/  HMMA.16816.F32 R32, R68.reuse, R86, R32 ;  /* 0x000000564420723c */ /* 0x040fe20000001820 */
[----:B------:R-:W4:Y:S06]  /*12f40*/  LDSM.16.MT88.4 R84, [R204+0x1900] ;  /* 0x00190000cc54783b */ /* 0x000f2c0000004200 */
[----:B------:R-:W5:Y:S01]  /*12f50*/  MUFU.EX2 R134, R134 ;  /* 0x0000008600867308 */ /* 0x000f620000000800 */
[C---:B--2---:R-:W-:Y:S04]  /*12f60*/  HMMA.16816.F32 R36, R68.reuse, R72, R36 ;  /* 0x000000484424723c */ /* 0x044fe80000001824 */
[----:B---3--:R-:W-:Y:S04]  /*12f70*/  F2FP.PACK_AB R121, R143, R140 ;  /* 0x0000008c8f79723e */ /* 0x008fe800000000ff */
[C---:B------:R-:W-:Y:S01]  /*12f80*/  HMMA.16816.F32 R40, R68.reuse, R74, R40 ;  /* 0x0000004a4428723c */ /* 0x040fe20000001828 */
[----:B------:R-:W2:Y:S07]  /*12f90*/  LDSM.16.MT88.4 R72, [R202+0x1900] ;  /* 0x00190000ca48783b */ /* 0x000eae0000004200 */
[C---:B------:R-:W-:Y:S04]  /*12fa0*/  HMMA.16816.F32 R44, R68.reuse, R76, R44 ;  /* 0x0000004c442c723c */ /* 0x040fe8000000182c */
[----:B-----5:R-:W-:Y:S04]  /*12fb0*/  F2FP.PACK_AB R123, R134, R135 ;  /* 0x00000087867b723e */ /* 0x020fe800000000ff */
[C---:B------:R-:W-:Y:S01]  /*12fc0*/  HMMA.16816.F32 R48, R68.reuse, R78, R48 ;  /* 0x0000004e4430723c */ /* 0x040fe20000001830 */
[----:B------:R-:W3:Y:S07]  /*12fd0*/  LDSM.16.MT88.4 R76, [R201+0x1900] ;  /* 0x00190000c94c783b */ /* 0x000eee0000004200 */
[C---:B-1----:R-:W-:Y:S08]  /*12fe0*/  HMMA.16816.F32 R52, R68.reuse, R80, R52 ;  /* 0x000000504434723c */ /* 0x042ff00000001834 */
[C---:B------:R-:W-:Y:S01]  /*12ff0*/  HMMA.16816.F32 R56, R68.reuse, R82, R56 ;  /* 0x000000524438723c */ /* 0x040fe20000001838 */
[----:B------:R-:W1:Y:S07]  /*13000*/  LDSM.16.MT88.4 R80, [R200+0x1900] ;  /* 0x00190000c850783b */ /* 0x000e6e0000004200 */
        /* <DEDUP_REMOVED lines=12> */
[C---:B----4-:R-:W-:Y:S03]  /*130d0*/  HMMA.16816.F32 R4, R68.reuse, R84, R4 ;  /* 0x000000544404723c */ /* 0x050fe60000001804 */
        /* <DEDUP_REMOVED lines=9> */
[----:B------:R-:W2:Y:S07]  /*13170*/  LDSM.16.MT88.4 R72, [R202+0x4900] ;  /* 0x00490000ca48783b */ /* 0x000eae0000004200 */
[C---:B---3--:R-:W-:Y:S08]  /*13180*/  HMMA.16816.F32 R20, R68.reuse, R76, R20 ;  /* 0x0000004c4414723c */ /* 0x048ff00000001814 */
[C---:B------:R-:W-:Y:S01]  /*13190*/  HMMA.16816.F32 R24, R68.reuse, R78, R24 ;  /* 0x0000004e4418723c */ /* 0x040fe20000001818 */
[----:B------:R-:W3:Y:S07]  /*131a0*/  LDSM.16.MT88.4 R76, [R204+0x2100] ;  /* 0x00210000cc4c783b */ /* 0x000eee0000004200 */
[C---:B-1----:R-:W-:Y:S08]  /*131b0*/  HMMA.16816.F32 R28, R68.reuse, R80, R28 ;  /* 0x00000050441c723c */ /* 0x042ff0000000181c */
[C---:B------:R-:W-:Y:S01]  /*131c0*/  HMMA.16816.F32 R32, R68.reuse, R82, R32 ;  /* 0x000000524420723c */ /* 0x040fe20000001820 */
[----:B------:R-:W1:Y:S07]  /*131d0*/  LDSM.16.MT88.4 R80, [R202+0x2100] ;  /* 0x00210000ca50783b */ /* 0x000e6e0000004200 */
[C---:B----4-:R-:W-:Y:S08]  /*131e0*/  HMMA.16816.F32 R36, R68.reuse, R84, R36 ;  /* 0x000000544424723c */ /* 0x050ff00000001824 */
        /* <DEDUP_REMOVED lines=17> */
[----:B------:R-:W-:Y:S01]  /*13300*/  FADD.FTZ R163, R163, R2 ;  /* 0x00000002a3a37221 */ /* 0x000fe20000010000 */
[----:B------:R-:W-:Y:S01]  /*13310*/  IADD3 R184, R230, -0x1, RZ ;  /* 0xffffffffe6b87810 */ /* 0x000fe20007ffe0ff */
[----:B------:R-:W-:Y:S02]  /*13320*/  FADD.FTZ R3, R160, R3 ;  /* 0x00000003a0037221 */ /* 0x000fe40000010000 */
[----:B------:R-:W-:Y:S02]  /*13330*/  IMAD.MOV.U32 R2, RZ, RZ, R116 ;  /* 0x000000ffff027224 */ /* 0x000fe400078e0074 */
[C---:B---3--:R-:W-:Y:S03]  /*13340*/  HMMA.16816.F32 R4, R68.reuse, R76, R4 ;  /* 0x0000004c4404723c */ /* 0x048fe60000001804 */
[----:B------:R-:W-:Y:S05]  /*13350*/  IMAD.MOV.U32 R230, RZ, RZ, R184 ;  /* 0x000000ffffe67224 */ /* 0x000fea00078e00b8 */
[C---:B------:R-:W-:Y:S01]  /*13360*/  HMMA.16816.F32 R8, R68.reuse, R78, R8 ;  /* 0x0000004e4408723c */ /* 0x040fe20000001808 */
[----:B------:R-:W3:Y:S07]  /*13370*/  LDSM.16.MT88.4 R76, [R204+0x5100] ;  /* 0x00510000cc4c783b */ /* 0x000eee0000004200 */
        /* <DEDUP_REMOVED lines=8> */
[----:B------:R-:W4:Y:S07]  /*13400*/  LDSM.16.MT88.4 R84, [R202+0x2900] ;  /* 0x00290000ca54783b */ /* 0x000f2e0000004200 */
[C---:B---3--:R-:W-:Y:S08]  /*13410*/  HMMA.16816.F32 R36, R68.reuse, R76, R36 ;  /* 0x0000004c4424723c */ /* 0x048ff00000001824 */
[C---:B------:R-:W-:Y:S08]  /*13420*/  HMMA.16816.F32 R40, R68.reuse, R78, R40 ;  /* 0x0000004e4428723c */ /* 0x040ff00000001828 */
[C---:B-1----:R-:W-:Y:S08]  /*13430*/  HMMA.16816.F32 R44, R68.reuse, R80, R44 ;  /* 0x00000050442c723c */ /* 0x042ff0000000182c */
        /* <DEDUP_REMOVED lines=20> */
[C---:B-1----:R-:W-:Y:S07]  /*13580*/  HMMA.16816.F32 R52, R120.reuse, R4, R52 ;  /* 0x000000047834723c */ /* 0x042fee0000001834 */
[----:B------:R-:W-:Y:S01]  /*13590*/  FADD.FTZ R5, R154, R3 ;  /* 0x000000039a057221 */ /* 0x000fe20000010000 */
[C---:B------:R-:W-:Y:S04]  /*135a0*/  HMMA.16816.F32 R56, R120.reuse, R6, R56 ;  /* 0x000000067838723c */ /* 0x040fe80000001838 */
[----:B------:R-:W-:Y:S02]  /*135b0*/  FADD.FTZ R3, R248, R163 ;  /* 0x000000a3f8037221 */ /* 0x000fe40000010000 */
[----:B------:R-:W-:Y:S02]  /*135c0*/  FADD.FTZ R146, R146, R5 ;  /* 0x0000000592927221 */ /* 0x000fe40000010000 */
[C---:B--2---:R-:W-:Y:S04]  /*135d0*/  HMMA.16816.F32 R60, R120.reuse, R8, R60 ;  /* 0x00000008783c723c */ /* 0x044fe8000000183c */
[----:B------:R-:W-:Y:S02]  /*135e0*/  FADD.FTZ R140, R140, R3 ;  /* 0x000000038c8c7221 */ /* 0x000fe40000010000 */
[----:B------:R-:W-:Y:S02]  /*135f0*/  FADD.FTZ R145, R145, R146 ;  /* 0x0000009291917221 */ /* 0x000fe40000010000 */
[----:B------:R-:W-:Y:S01]  /*13600*/  FADD.FTZ R140, R143, R140 ;  /* 0x0000008c8f8c7221 */ /* 0x000fe20000010000 */
[----:B------:R-:W-:Y:S03]  /*13610*/  HMMA.16816.F32 R64, R120, R10, R64 ;  /* 0x0000000a7840723c */ /* 0x000fe60000001840 */
[----:B------:R-:W-:Y:S02]  /*13620*/  FADD.FTZ R142, R142, R145 ;  /* 0x000000918e8e7221 */ /* 0x000fe40000010000 */
[----:B------:R-:W-:Y:S02]  /*13630*/  FADD.FTZ R135, R135, R140 ;  /* 0x0000008c87877221 */ /* 0x000fe40000010000 */
[----:B------:R-:W-:Y:S02]  /*13640*/  FADD.FTZ R224, R151, R142 ;  /* 0x0000008e97e07221 */ /* 0x000fe40000010000 */
[----:B------:R-:W-:Y:S03]  /*13650*/  FADD.FTZ R223, R134, R135 ;  /* 0x0000008786df7221 */ /* 0x000fe60000010000 */
[----:B------:R-:W-:Y:S01]  /*13660*/  IMAD.MOV.U32 R3, RZ, RZ, R0 ;  /* 0x000000ffff037224 */ /* 0x000fe200078e0000 */
[----:B------:R-:W-:-:S05]  /*13670*/  @P0 BRA `(.L_x_403) ;  /* 0xffffc40000000947 */ /* 0x000fca000383ffff */
.L_x_394:
[----:B------:R-:W1:Y:S01]  /*13680*/  S2R R5, SR_CTAID.X ;  /* 0x0000000000057919 */ /* 0x000e620000002500 */
[----:B------:R-:W-:-:S02]  /*13690*/  ISETP.NE.AND P1, PT, R209, 0x1, PT ;  /* 0x00000001d100780c */ /* 0x000fc40003f25270 */
[----:B------:R-:W-:Y:S02]  /*136a0*/  ISETP.GE.AND P0, PT, R208, 0x1, PT ;  /* 0x00000001d000780c */ /* 0x000fe40003f06270 */
[----:B------:R-:W-:Y:S02]  /*136b0*/  IADD3 R2, R207, 0x1, -R212 ;  /* 0x00000001cf027810 */ /* 0x000fe40007ffe8d4 */
[----:B-1----:R-:W-:-:S07]  /*136c0*/  LEA R5, R5, 0x7f, 0x7 ;  /* 0x0000007f05057811 */ /* 0x002fce00078e38ff */
        /* <DEDUP_REMOVED lines=14> */
.L_x_405:
[----:B------:R-:W-:-:S04]  /*137b0*/  MOV R2, c[0x0][0x32c] ;  /* 0x0000cb0000027a02 */ /* 0x000fc80000000f00 */
[----:B------:R-:W-:-:S13]  /*137c0*/  ISETP.NE.AND P0, PT, R2, 0x1, PT ;  /* 0x000000010200780c */ /* 0x000fda0003f05270 */
[----:B------:R-:W-:-:S05]  /*137d0*/  @P0 IMAD.HI.U32 R2, R4, c[0x0][0x330], RZ ;  /* 0x0000cc0004020a27 */ /* 0x000fca00078e00ff */
[----:B------:R-:W-:-:S05]  /*137e0*/  @P0 SHF.R.U32.HI R4, RZ, c[0x0][0x334], R2 ;  /* 0x0000cd00ff040a19 */ /* 0x000fca0000011602 */
.L_x_406:
[----:B------:R-:W-:-:S05]  /*137f0*/  IMAD R4, R4, c[0x0][0x32c], RZ ;  /* 0x0000cb0004047a24 */ /* 0x000fca00078e02ff */
[----:B------:R-:W-:-:S04]  /*13800*/  IMNMX R3, R3, R4, !PT ;  /* 0x0000000403037217 */ /* 0x000fc80007800200 */
.L_x_404:
        /* <DEDUP_REMOVED lines=10> */
[----:B------:R-:W-:Y:S01]  /*138b0*/  IMAD.MOV.U32 R118, RZ, RZ, 0x6 ;  /* 0x00000006ff767424 */ /* 0x000fe200078e00ff */
[----:B------:R-:W-:Y:S02]  /*138c0*/  MOV R225, c[0x0][0x1e0] ;  /* 0x0000780000e17a02 */ /* 0x000fe40000000f00 */
.L_x_408:
[----:B------:R-:W-:Y:S04]  /*138d0*/  DEPBAR.LE SB0, 0x0 ;  /* 0x000080000000791a */ /* 0x000fe80000000000 */
[----:B------:R-:W-:Y:S01]  /*138e0*/  BAR.SYNC.DEFER_BLOCKING 0x0 ;  /* 0x0000000000007b1d */ /* 0x000fe20000010000 */
[----:B------:R-:W-:Y:S02]  /*138f0*/  ISETP.GT.AND P0, PT, R215, R230, PT ;  /* 0x000000e6d700720c */ /* 0x000fe40003f04270 */
[C---:B------:R-:W-:Y:S02]  /*13900*/  LOP3.LUT P4, RZ, R214.reuse, 0x40000, RZ, 0xc0, !PT ;  /* 0x00040000d6ff7812 */ /* 0x040fe4000788c0ff */
[----:B------:R-:W-:Y:S09]  /*13910*/  LOP3.LUT P3, RZ, R214, 0x20000, RZ, 0xc0, !PT ;  /* 0x00020000d6ff7812 */ /* 0x000ff2000786c0ff */
        /* <DEDUP_REMOVED lines=281> */
[----:B------:R-:W-:Y:S01]  /*14ab0*/  @P0 SHF.L.U64.HI R4, R225, R118, c[0x0][0x1e4] ;  /* 0x00007900e1040619 */ /* 0x000fe20000010276 */
        /* <DEDUP_REMOVED lines=16> */
[C---:B------:R-:W-:Y:S02]  /*14bc0*/  FMUL.FTZ R78, R2.reuse, R78 ;  /* 0x0000004e024e7220 */ /* 0x040fe40000410000 */
[C---:B------:R-:W-:Y:S02]  /*14bd0*/  FMUL.FTZ R79, R2.reuse, R79 ;  /* 0x0000004f024f7220 */ /* 0x040fe40000410000 */
        /* <DEDUP_REMOVED lines=12> */
[----:B------:R-:W-:Y:S01]  /*14ca0*/  FMUL.FTZ R87, R2, R87 ;  /* 0x0000005702577220 */ /* 0x000fe20000410000 */
[----:B------:R-:W-:Y:S01]  /*14cb0*/  ISETP.GT.AND P0, PT, R230, R231, PT ;  /* 0x000000e7e600720c */ /* 0x000fe20003f04270 */
[--C-:B------:R-:W-:Y:S01]  /*14cc0*/  FFMA.FTZ R149, R15, c[0x0][0x2d0], -R145.reuse ;  /* 0x0000b4000f957a23 */ /* 0x100fe20000010891 */
[----:B------:R-:W-:Y:S01]  /*14cd0*/  MOV R230, R184 ;  /* 0x000000b800e67202 */ /* 0x000fe20000000f00 */
        /* <DEDUP_REMOVED lines=339> */
.L_x_407:
[----:B------:R-:W-:-:S13]  /*16210*/  ISETP.GE.AND P0, PT, R184, R215, PT ;  /* 0x000000d7b800720c */ /* 0x000fda0003f06270 */
[----:B------:R-:W-:Y:S05]  /*16220*/  @!P0 BRA `(.L_x_409) ;  /* 0x00003cd000008947 */ /* 0x000fea0003800000 */
[----:B------:R-:W-:Y:S01]  /*16230*/  ISETP.NE.AND P1, PT, R209, 0x1, PT ;  /* 0x00000001d100780c */ /* 0x000fe20003f25270 */
[----:B------:R-:W-:Y:S01]  /*16240*/  UMOV UR11, 0x6 ;  /* 0x00000006000b7882 */ /* 0x000fe20000000000 */
[----:B------:R-:W-:Y:S01]  /*16250*/  IADD3 R186, P0, R226, 0x40, RZ ;  /* 0x00000040e2ba7810 */ /* 0x000fe20007f1e0ff */
[----:B------:R-:W-:Y:S01]  /*16260*/  ULDC.64 UR4, c[0x0][0x1e0] ;  /* 0x0000780000047ab9 */ /* 0x000fe20000000a00 */
[----:B------:R-:W-:Y:S01]  /*16270*/  IMAD.MOV.U32 R2, RZ, RZ, R12 ;  /* 0x000000ffff027224 */ /* 0x000fe200078e000c */
[----:B------:R-:W-:Y:S01]  /*16280*/  UIADD3 UR9, UP1, UR12, 0x80, URZ ;  /* 0x000000800c097890 */ /* 0x000fe2000ff3e03f */
[----:B------:R-:W-:Y:S01]  /*16290*/  IMAD.MOV.U32 R3, RZ, RZ, R0 ;  /* 0x000000ffff037224 */ /* 0x000fe200078e0000 */
[----:B------:R-:W-:Y:S01]  /*162a0*/  USHF.L.U64.HI UR11, UR4, UR11, UR5 ;  /* 0x0000000b040b7299 */ /* 0x000fe20008010205 */
[-C--:B------:R-:W-:Y:S01]  /*162b0*/  IADD3.X R187, RZ, R229.reuse, RZ, P0, !PT ;  /* 0x000000e5ffbb7210 */ /* 0x080fe200007fe4ff */
[----:B------:R-:W-:Y:S01]  /*162c0*/  USHF.L.U32 UR13, UR4, 0x6, URZ ;  /* 0x00000006040d7899 */ /* 0x000fe2000800063f */
[----:B------:R-:W-:Y:S01]  /*162d0*/  MOV R227, R229 ;  /* 0x000000e500e37202 */ /* 0x000fe20000000f00 */
[----:B------:R-:W-:-:S02]  /*162e0*/  UMOV UR12, 0x60 ;  /* 0x00000060000c7882 */ /* 0x000fc40000000000 */
[----:B------:R-:W-:Y:S01]  /*162f0*/  ULDC.64 UR4, c[0x0][0x208] ;  /* 0x0000820000047ab9 */ /* 0x000fe20000000a00 */
[----:B------:R-:W-:Y:S01]  /*16300*/  @P1 IMAD.HI.U32 R185, R221, c[0x0][0x2c8], RZ ;  /* 0x0000b200ddb91a27 */ /* 0x000fe200078e00ff */
[----:B------:R-:W-:Y:S02]  /*16310*/  UIADD3 UR14, UP0, UR8, 0x80, URZ ;  /* 0x00000080080e7890 */ /* 0x000fe4000ff1e03f */
[----:B------:R-:W-:Y:S02]  /*16320*/  UIMAD.WIDE.U32 UR18, UR12, UR4, URZ ;  /* 0x000000040c1272a5 */ /* 0x000fe4000f8e003f */
[----:B------:R-:W-:Y:S02]  /*16330*/  UIMAD UR5, UR12, UR5, URZ ;  /* 0x000000050c0572a4 */ /* 0x000fe4000f8e023f */
[----:B------:R-:W-:Y:S02]  /*16340*/  UIADD3.X UR6, URZ, UR6, URZ, UP1, !UPT ;  /* 0x000000063f067290 */ /* 0x000fe40008ffe43f */
[----:B------:R-:W-:-:S02]  /*16350*/  UIADD3.X UR4, URZ, UR7, URZ, UP0, !UPT ;  /* 0x000000073f047290 */ /* 0x000fc400087fe43f */
[----:B------:R-:W-:Y:S02]  /*16360*/  UIADD3 UR5, UR19, UR5, URZ ;  /* 0x0000000513057290 */ /* 0x000fe4000fffe03f */
.L_x_418:
[----:B------:R-:W-:Y:S04]  /*16370*/  DEPBAR.LE SB0, 0x0 ;  /* 0x000080000000791a */ /* 0x000fe80000000000 */
[----:B------:R-:W-:Y:S01]  /*16380*/  BAR.SYNC.DEFER_BLOCKING 0x0 ;  /* 0x0000000000007b1d */ /* 0x000fe20000010000 */
[----:B------:R-:W-:Y:S01]  /*16390*/  SHF.R.S32.HI R0, RZ, 0x1f, R184 ;  /* 0x0000001fff007819 */ /* 0x000fe200000114b8 */
[----:B------:R-:W-:Y:S01]  /*163a0*/  IMAD R31, R184, UR5, RZ ;  /* 0x00000005b81f7c24 */ /* 0x000fe2000f8e02ff */
[----:B------:R-:W-:Y:S01]  /*163b0*/  LOP3.LUT P4, RZ, R214, 0x40000, RZ, 0xc0, !PT ;  /* 0x00040000d6ff7812 */ /* 0x000fe2000788c0ff */
[----:B------:R-:W-:Y:S01]  /*163c0*/  IMAD.WIDE.U32 R38, R184, UR18, R226 ;  /* 0x00000012b8267c25 */ /* 0x000fe2000f8e00e2 */
[----:B------:R-:W-:Y:S02]  /*163d0*/  LOP3.LUT P3, RZ, R214, 0x20000, RZ, 0xc0, !PT ;  /* 0x00020000d6ff7812 */ /* 0x000fe4000786c0ff */
[----:B------:R-:W-:Y:S01]  /*163e0*/  ISETP.NE.AND P5, PT, R209, 0x1, PT ;  /* 0x00000001d100780c */ /* 0x000fe20003fa5270 */
[----:B------:R-:W-:Y:S01]  /*163f0*/  IMAD R31, R0, UR18, R31 ;  /* 0x00000012001f7c24 */ /* 0x000fe2000f8e021f */
[----:B------:R-:W-:Y:S01]  /*16400*/  LEA R36, P1, R38, c[0x0][0x1f8], 0x1 ;  /* 0x00007e0026247a11 */ /* 0x000fe200078208ff */
[----:B------:R-:W-:Y:S04]  /*16410*/  IMAD.WIDE.U32 R28, R184, UR18, R186 ;  /* 0x00000012b81c7c25 */ /* 0x000fe8000f8e00ba */
[----:B------:R-:W-:Y:S01]  /*16420*/  IMAD.IADD R0, R31, 0x1, R29 ;  /* 0x000000011f007824 */ /* 0x000fe200078e021d */
[C---:B------:R-:W-:Y:S04]  /*16430*/  LEA R44, P0, R28.reuse, c[0x0][0x1f8], 0x1 ;  /* 0x00007e001c2c7a11 */ /* 0x040fe800078008ff */
[----:B------:R-:W-:Y:S02]  /*16440*/  LEA.HI.X R45, R28, c[0x0][0x1fc], R0, 0x1, P0 ;  /* 0x00007f001c2d7a11 */ /* 0x000fe400000f0c00 */
        /* <DEDUP_REMOVED lines=33> */
[C---:B------:R-:W-:Y:S01]  /*16660*/  HMMA.16816.F32 R32, R124.reuse, R34, RZ ;  /* 0x000000227c20723c */ /* 0x040fe200000018ff */
[C---:B------:R-:W-:Y:S02]  /*16670*/  ISETP.GT.AND P0, PT, R184.reuse, R215, PT ;  /* 0x000000d7b800720c */ /* 0x040fe40003f04270 */
[----:B------:R4:W-:Y:S05]  /*16680*/  LDGSTS.E.BYPASS.LTC128B.128 [R220+0x4100], [R152.64+0x80], !P3 ;  /* 0x0410008098dc7fae */ /* 0x0009ea000d901d50 */
[----:B------:R1:W-:Y:S05]  /*16690*/  LDGSTS.E.BYPASS.LTC128B.128 [R220+0x2100], [R160.64], !P4 ;  /* 0x02100000a0dc7fae */ /* 0x0003ea000e101d50 */
[----:B------:R4:W-:Y:S01]  /*166a0*/  LDGSTS.E.BYPASS.LTC128B.128 [R220+0x5100], [R154.64], !P3 ;  /* 0x051000009adc7fae */ /* 0x0009e2000d901d50 */
[C---:B-----5:R-:W-:Y:S01]  /*166b0*/  HMMA.16816.F32 R36, R124.reuse, R40, RZ ;  /* 0x000000287c24723c */ /* 0x060fe200000018ff */
[----:B------:R-:W-:Y:S03]  /*166c0*/  @P0 IADD3 R0, R184, -0x1, RZ ;  /* 0xffffffffb8000810 */ /* 0x000fe60007ffe0ff */
        /* <DEDUP_REMOVED lines=136> */
[----:B------:R-:W-:Y:S01]  /*16f50*/  @P0 IADD3 R120, P2, R120, 0x80, RZ ;  /* 0x0000008078780810 */ /* 0x000fe20007f5e0ff */
[----:B------:R-:W-:Y:S01]  /*16f60*/  IMAD R129, R184, -0x60, RZ ;  /* 0xffffffa0b8817824 */ /* 0x000fe200078e02ff */
        /* <DEDUP_REMOVED lines=16> */
[C---:B------:R-:W-:Y:S01]  /*17070*/  @P0 IADD3 R132, P2, R130.reuse, UR13, RZ ;  /* 0x0000000d82840c10 */ /* 0x040fe2000ff5e0ff */
[----:B------:R-:W-:Y:S01]  /*17080*/  IMAD.IADD R117, R129, 0x1, -R222 ;  /* 0x0000000181757824 */ /* 0x000fe200078e0ade */
[----:B------:R-:W-:Y:S02]  /*17090*/  @P0 IADD3 R134, P1, R130, UR9, RZ ;  /* 0x0000000982860c10 */ /* 0x000fe4000ff3e0ff */
[----:B------:R4:W-:Y:S01]  /*170a0*/  @P0 LDGSTS.E.BYPASS.LTC128B.128 [R220+0x9100], [R130.64], !P4 ;  /* 0x0910000082dc0fae */ /* 0x0009e2000e101d50 */
[C---:B------:R-:W-:Y:S03]  /*170b0*/  @P0 IADD3.X R133, R131.reuse, UR11, RZ, P2, !PT ;  /* 0x0000000b83850c10 */ /* 0x040fe600097fe4ff */
[----:B------:R-:W-:Y:S01]  /*170c0*/  @P0 IADD3.X R135, R131, UR6, RZ, P1, !PT ;  /* 0x0000000683870c10 */ /* 0x000fe20008ffe4ff */
[----:B------:R4:W-:Y:S01]  /*170d0*/  @P0 LDGSTS.E.BYPASS.LTC128B.128 [R220+0xc100], [R130.64+0x80], !P3 ;  /* 0x0c10008082dc0fae */ /* 0x0009e2000d901d50 */
[----:B------:R-:W-:Y:S04]  /*170e0*/  IADD3 R119, -R222, 0x1, R129 ;  /* 0x00000001de777810 */ /* 0x000fe80007ffe181 */
[----:B------:R1:W-:Y:S01]  /*170f0*/  @P0 LDGSTS.E.BYPASS.LTC128B.128 [R220+0xa100], [R132.64], !P4 ;  /* 0x0a10000084dc0fae */ /* 0x0003e2000e101d50 */
[----:B------:R-:W-:Y:S04]  /*17100*/  IADD3 R119, -R212, R119, R207 ;  /* 0x00000077d4777210 */ /* 0x000fe80007ffe1cf */
[----:B------:R1:W-:Y:S01]  /*17110*/  @P0 LDGSTS.E.BYPASS.LTC128B.128 [R220+0xd100], [R134.64], !P3 ;  /* 0x0d10000086dc0fae */ /* 0x0003e2000d901d50 */
[----:B------:R-:W-:Y:S02]  /*17120*/  ISETP.GE.AND P3, PT, R208, 0x1, PT ;  /* 0x00000001d000780c */ /* 0x000fe40003f66270 */
[C---:B--2---:R-:W-:Y:S02]  /*17130*/  IADD3 R123, R119.reuse, c[0x0][0x328], RZ ;  /* 0x0000ca00777b7a10 */ /* 0x044fe40007ffe0ff */
[----:B------:R-:W0:Y:S01]  /*17140*/  LDGDEPBAR ;  /* 0x00000000000079af */ /* 0x000e220000000000 */
[----:B------:R-:W-:Y:S05]  /*17150*/  IADD3 R119, R119, UR10, RZ ;  /* 0x0000000a77777c10 */ /* 0x000fea000fffe0ff */
        /* <DEDUP_REMOVED lines=16> */
.L_x_412:
[----:B------:R-:W-:Y:S04]  /*17260*/  MOV R118, c[0x0][0x32c] ;  /* 0x0000cb0000767a02 */ /* 0x000fe80000000f00 */
[----:B------:R-:W-:Y:S11]  /*17270*/  ISETP.NE.AND P0, PT, R118, 0x1, PT ;  /* 0x000000017600780c */ /* 0x000ff60003f05270 */
[----:B------:R-:W-:Y:S02]  /*17280*/  @!UPT UIADD3 URZ, URZ, URZ, URZ ;  /* 0x0000003f3f3ff290 */ /* 0x000fe4000fffe03f */
[----:B------:R-:W-:Y:S05]  /*17290*/  @P0 IMAD.HI.U32 R118, R128, c[0x0][0x330], RZ ;  /* 0x0000cc0080760a27 */ /* 0x000fea00078e00ff */
[----:B------:R-:W-:Y:S02]  /*172a0*/  @P0 SHF.R.U32.HI R128, RZ, c[0x0][0x334], R118 ;  /* 0x0000cd00ff800a19 */ /* 0x000fe40000011676 */
.L_x_413:
[----:B------:R-:W-:Y:S05]  /*172b0*/  BSYNC B0 ;  /* 0x0000000000007941 */ /* 0x000fea0003800000 */
.L_x_411:
[----:B-1----:R-:W-:Y:S05]  /*172c0*/  IMAD R121, R128, c[0x0][0x32c], R117 ;  /* 0x0000cb0080797a24 */ /* 0x002fea00078e0275 */
[----:B------:R-:W-:Y:S02]  /*172d0*/  IADD3 R118, R121, c[0x0][0x32c], RZ ;  /* 0x0000cb0079767a10 */ /* 0x000fe40007ffe0ff */
[----:B------:R-:W-:Y:S02]  /*172e0*/  IMNMX R116, R116, R121, !PT ;  /* 0x0000007974747217 */ /* 0x000fe40007800200 */
[----:B------:R-:W-:Y:S02]  /*172f0*/  IMNMX R131, R131, R118, PT ;  /* 0x0000007683837217 */ /* 0x000fe40003800200 */
.L_x_410:
[C---:B------:R-:W-:Y:S01]  /*17300*/  ISETP.GE.AND P0, PT, R129.reuse, 0x2, PT ;  /* 0x000000028100780c */ /* 0x040fe20003f06270 */
[----:B------:R-:W2:Y:S01]  /*17310*/  SHFL.IDX PT, R0, R0, 0x1, 0x1c1f ;  /* 0x003c1f0000007f89 */ /* 0x000ea200000e0000 */
[C---:B------:R-:W-:Y:S02]  /*17320*/  ISETP.GE.AND P1, PT, R129.reuse, 0x9, PT ;  /* 0x000000098100780c */ /* 0x040fe40003f26270 */
[----:B------:R-:W-:Y:S02]  /*17330*/  LOP3.LUT R214, R214, 0xffff7fff, RZ, 0xc0, !PT ;  /* 0xffff7fffd6d67812 */ /* 0x000fe400078ec0ff */
[C---:B------:R-:W-:Y:S02]  /*17340*/  ISETP.GE.AND P6, PT, R129.reuse, 0x49, PT ;  /* 0x000000498100780c */ /* 0x040fe40003fc6270 */
[C---:B------:R-:W-:Y:S02]  /*17350*/  ISETP.GE.AND P5, PT, R129.reuse, 0x4a, PT ;  /* 0x0000004a8100780c */ /* 0x040fe40003fa6270 */
[C---:B------:R-:W-:Y:S02]  /*17360*/  ISETP.GE.AND P4, PT, R129.reuse, 0x51, PT ;  /* 0x000000518100780c */ /* 0x040fe40003f86270 */
[----:B------:R-:W-:Y:S02]  /*17370*/  ISETP.GE.AND P3, PT, R129, 0x52, PT ;  /* 0x000000528100780c */ /* 0x000fe40003f66270 */
[----:B------:R-:W-:Y:S02]  /*17380*/  @P0 LOP3.LUT R214, R214, 0x8000, RZ, 0xfc, !PT ;  /* 0x00008000d6d60812 */ /* 0x000fe400078efcff */
[----:B------:R-:W-:Y:S02]  /*17390*/  ISETP.GT.AND P0, PT, R116, 0x1, !P0 ;  /* 0x000000017400780c */ /* 0x000fe40004704270 */
[----:B------:R-:W-:Y:S02]  /*173a0*/  LOP3.LUT R214, R214, 0xfffeffff, RZ, 0xc0, !PT ;  /* 0xfffeffffd6d67812 */ /* 0x000fe400078ec0ff */
[----:B------:R-:W-:Y:S02]  /*173b0*/  ISETP.LT.OR P0, PT, R131, 0x2, P0 ;  /* 0x000000028300780c */ /* 0x000fe40000701670 */
[----:B------:R-:W-:Y:S02]  /*173c0*/  @P1 LOP3.LUT R214, R214, 0x10000, RZ, 0xfc, !PT ;  /* 0x00010000d6d61812 */ /* 0x000fe400078efcff */
[----:B------:R-:W-:Y:S01]  /*173d0*/  FSEL R230, R5, -INF , !P0 ;  /* 0xff80000005e67808 */ /* 0x000fe20004000000 */
[--C-:B--2---:R-:W-:Y:S01]  /*173e0*/  IMAD.IADD R123, R123, 0x1, R0.reuse ;  /* 0x000000017b7b7824 */ /* 0x104fe200078e0200 */
[----:B------:R-:W-:Y:S02]  /*173f0*/  ISETP.GT.AND P0, PT, R116, 0x8, !P1 ;  /* 0x000000087400780c */ /* 0x000fe40004f04270 */
        /* <DEDUP_REMOVED lines=102> */
[C---:B------:R-:W-:Y:S04]  /*17a60*/  ISETP.LT.OR P0, PT, R131.reuse, 0x51, P0 ;  /* 0x000000518300780c */ /* 0x040fe80000701670 */
[----:B------:R-:W-:Y:S02]  /*17a70*/  FSEL R122, R44, -INF , !P0 ;  /* 0xff8000002c7a7808 */ /* 0x000fe40004000000 */
[C---:B------:R-:W-:Y:S04]  /*17a80*/  ISETP.GT.AND P0, PT, R116.reuse, 0x51, !P3 ;  /* 0x000000517400780c */ /* 0x040fe80005f04270 */
[----:B------:R-:W-:Y:S04]  /*17a90*/  ISETP.LT.OR P0, PT, R131, 0x52, P0 ;  /* 0x000000528300780c */ /* 0x000fe80000701670 */
[----:B------:R-:W-:Y:S02]  /*17aa0*/  FSEL R121, R45, -INF , !P0 ;  /* 0xff8000002d797808 */ /* 0x000fe40004000000 */
[----:B------:R-:W-:Y:S04]  /*17ab0*/  ISETP.GT.AND P0, PT, R116, 0x58, !P2 ;  /* 0x000000587400780c */ /* 0x000fe80005704270 */
[C---:B------:R-:W-:Y:S04]  /*17ac0*/  ISETP.LT.OR P0, PT, R131.reuse, 0x59, P0 ;  /* 0x000000598300780c */ /* 0x040fe80000701670 */
[----:B------:R-:W-:Y:S02]  /*17ad0*/  FSEL R118, R48, -INF , !P0 ;  /* 0xff80000030767808 */ /* 0x000fe40004000000 */
[----:B------:R-:W-:Y:S04]  /*17ae0*/  ISETP.GT.AND P0, PT, R116, RZ, !P1 ;  /* 0x000000ff7400720c */ /* 0x000fe80004f04270 */
[----:B------:R-:W-:Y:S04]  /*17af0*/  ISETP.LT.OR P0, PT, R131, 0x1, P0 ;  /* 0x000000018300780c */ /* 0x000fe80000701670 */
[----:B------:R-:W-:Y:S01]  /*17b00*/  FSEL R12, R4, -INF , !P0 ;  /* 0xff800000040c7808 */ /* 0x000fe20004000000 */
[----:B------:R-:W-:Y:S01]  /*17b10*/  IMAD.IADD R4, R119, 0x1, R0 ;  /* 0x0000000177047824 */ /* 0x000fe200078e0200 */
        /* <DEDUP_REMOVED lines=22> */
.L_x_416:
[----:B------:R-:W-:Y:S04]  /*17c80*/  MOV R0, c[0x0][0x32c] ;  /* 0x0000cb0000007a02 */ /* 0x000fe80000000f00 */
[----:B------:R-:W-:Y:S11]  /*17c90*/  ISETP.NE.AND P0, PT, R0, 0x1, PT ;  /* 0x000000010000780c */ /* 0x000ff60003f05270 */
[----:B------:R-:W-:Y:S02]  /*17ca0*/  @!UPT UIADD3 URZ, URZ, URZ, URZ ;  /* 0x0000003f3f3ff290 */ /* 0x000fe4000fffe03f */
[----:B------:R-:W-:Y:S05]  /*17cb0*/  @P0 IMAD.HI.U32 R0, R16, c[0x0][0x330], RZ ;  /* 0x0000cc0010000a27 */ /* 0x000fea00078e00ff */
[----:B------:R-:W-:Y:S02]  /*17cc0*/  @P0 SHF.R.U32.HI R16, RZ, c[0x0][0x334], R0 ;  /* 0x0000cd00ff100a19 */ /* 0x000fe40000011600 */
.L_x_417:
[----:B------:R-:W-:Y:S05]  /*17cd0*/  BSYNC B0 ;  /* 0x0000000000007941 */ /* 0x000fea0003800000 */
.L_x_415:
[----:B------:R-:W-:Y:S05]  /*17ce0*/  IMAD R117, R16, c[0x0][0x32c], R117 ;  /* 0x0000cb0010757a24 */ /* 0x000fea00078e0275 */
[----:B------:R-:W-:Y:S02]  /*17cf0*/  IADD3 R0, R117, c[0x0][0x32c], RZ ;  /* 0x0000cb0075007a10 */ /* 0x000fe40007ffe0ff */
[----:B------:R-:W-:Y:S02]  /*17d00*/  IMNMX R4, R4, R117, !PT ;  /* 0x0000007504047217 */ /* 0x000fe40007800200 */
[----:B------:R-:W-:Y:S02]  /*17d10*/  IMNMX R123, R123, R0, PT ;  /* 0x000000007b7b7217 */ /* 0x000fe40003800200 */
.L_x_414:
[----:B------:R-:W-:Y:S02]  /*17d20*/  ISETP.GT.AND P0, PT, R4, RZ, !P1 ;  /* 0x000000ff0400720c */ /* 0x000fe40004f04270 */
[----:B------:R-:W-:Y:S02]  /*17d30*/  LOP3.LUT P1, RZ, R214, 0x800, RZ, 0xc0, !PT ;  /* 0x00000800d6ff7812 */ /* 0x000fe4000782c0ff */
        /* <DEDUP_REMOVED lines=57> */
[----:B------:R-:W-:Y:S02]  /*180d0*/  LOP3.LUT P1, RZ, R214, 0x1, RZ, 0xc0, !PT ;  /* 0x00000001d6ff7812 */ /* 0x000fe4000782c0ff */
        /* <DEDUP_REMOVED lines=51> */
[C---:B------:R-:W-:Y:S02]  /*18410*/  ISETP.GT.AND P0, PT, R4.reuse, 0x41, !P1 ;  /* 0x000000410400780c */ /* 0x040fe40004f04270 */
[----:B------:R-:W-:Y:S02]  /*18420*/  FMNMX.FTZ R0, R41, R0, !PT ;  /* 0x0000000029007209 */ /* 0x000fe40007810000 */
[----:B------:R-:W-:Y:S02]  /*18430*/  ISETP.LT.OR P0, PT, R123, 0x42, P0 ;  /* 0x000000427b00780c */ /* 0x000fe40000701670 */
[----:B-1----:R-:W-:Y:S02]  /*18440*/  FMNMX.FTZ R6, R5, R6, !PT ;  /* 0x0000000605067209 */ /* 0x002fe40007810000 */
[----:B------:R-:W-:Y:S02]  /*18450*/  FSEL R145, R39, -INF , !P0 ;  /* 0xff80000027917808 */ /* 0x000fe40004000000 */
[----:B------:R-:W-:Y:S01]  /*18460*/  ISETP.GT.AND P0, PT, R4, 0x48, !P6 ;  /* 0x000000480400780c */ /* 0x000fe20007704270 */
[----:B------:R-:W1:Y:S01]  /*18470*/  SHFL.BFLY PT, R15, R6, 0x1, 0x1f ;  /* 0x0c201f00060f7f89 */ /* 0x000e6200000e0000 */
[----:B------:R-:W-:Y:S02]  /*18480*/  FMNMX.FTZ R0, R145, R0, !PT ;  /* 0x0000000091007209 */ /* 0x000fe40007810000 */
[----:B------:R-:W-:Y:S02]  /*18490*/  ISETP.LT.OR P0, PT, R123, 0x49, P0 ;  /* 0x000000497b00780c */ /* 0x000fe40000701670 */
[----:B------:R-:W-:Y:S02]  /*184a0*/  LOP3.LUT P6, RZ, R214, 0x80000, RZ, 0xc0, !PT ;  /* 0x00080000d6ff7812 */ /* 0x000fe400078cc0ff */
        /* <DEDUP_REMOVED lines=14> */
[----:B------:R-:W-:Y:S02]  /*18590*/  ISETP.GT.AND P2, PT, R4, 0x59, !P6 ;  /* 0x000000590400780c */ /* 0x000fe40007744270 */
[C---:B------:R-:W-:Y:S02]  /*185a0*/  ISETP.LT.OR P1, PT, R123.reuse, 0x59, P0 ;  /* 0x000000597b00780c */ /* 0x040fe40000721670 */
[----:B------:R-:W-:Y:S02]  /*185b0*/  ISETP.LT.OR P0, PT, R123, 0x5a, P2 ;  /* 0x0000005a7b00780c */ /* 0x000fe40001701670 */
[----:B------:R-:W-:Y:S02]  /*185c0*/  FSEL R117, R50, -INF , !P1 ;  /* 0xff80000032757808 */ /* 0x000fe40004800000 */
[----:B------:R-:W-:Y:S02]  /*185d0*/  FMNMX.FTZ R0, R119, R0, !PT ;  /* 0x0000000077007209 */ /* 0x000fe40007810000 */
[----:B------:R-:W-:Y:S02]  /*185e0*/  FSEL R13, R51, -INF , !P0 ;  /* 0xff800000330d7808 */ /* 0x000fe40004000000 */
        /* <DEDUP_REMOVED lines=401> */
.L_x_409:
        /* <DEDUP_REMOVED lines=15> */
[----:B------:R-:W-:-:S05]  /*19ff0*/  @P0 MOV R13, 0x3f317218 ;  /* 0x3f317218000d0802 */ /* 0x000fca0000000f00 */
[----:B------:R-:W2:Y:S01]  /*1a000*/  @P1 MUFU.LG2 R6, R6 ;  /* 0x0000000600061308 */ /* 0x000ea20000000c00 */
[----:B------:R-:W-:-:S07]  /*1a010*/  @P0 FMUL.FTZ R13, R13, c[0x0][0x2d0] ;  /* 0x0000b4000d0d0a20 */ /* 0x000fce0000410000 */
[----:B------:R-:W3:Y:S01]  /*1a020*/  @P0 MUFU.LG2 R10, R3 ;  /* 0x00000003000a0308 */ /* 0x000ee20000000c00 */
[C---:B-1----:R-:W-:Y:S02]  /*1a030*/  FMUL.FTZ R112, R5.reuse, R112 ;  /* 0x0000007005707220 */ /* 0x042fe40000410000 */
[C---:B------:R-:W-:Y:S02]  /*1a040*/  FMUL.FTZ R113, R5.reuse, R113 ;  /* 0x0000007105717220 */ /* 0x040fe40000410000 */
[C---:B------:R-:W-:Y:S02]  /*1a050*/  FMUL.FTZ R108, R5.reuse, R108 ;  /* 0x0000006c056c7220 */ /* 0x040fe40000410000 */
[----:B------:R-:W-:Y:S01]  /*1a060*/  FMUL.FTZ R109, R5, R109 ;  /* 0x0000006d056d7220 */ /* 0x000fe20000410000 */
[----:B------:R1:W4:Y:S01]  /*1a070*/  @P0 MUFU.RCP R4, R3 ;  /* 0x0000000300040308 */ /* 0x0003220000001000 */
[----:B--2---:R-:W-:Y:S02]  /*1a080*/  @P1 FMUL.FTZ R11, R6, 0.69314718246459960938 ;  /* 0x3f317218060b1820 */ /* 0x004fe40000410000 */
[----:B------:R-:W-:-:S02]  /*1a090*/  @P1 FMUL.FTZ R6, R14, c[0x0][0x2d0] ;  /* 0x0000b4000e061a20 */ /* 0x000fc40000410000 */
[C---:B------:R-:W-:Y:S02]  /*1a0a0*/  FMUL.FTZ R68, R5.reuse, R68 ;  /* 0x0000004405447220 */ /* 0x040fe40000410000 */
[C---:B------:R-:W-:Y:S02]  /*1a0b0*/  FMUL.FTZ R69, R5.reuse, R69 ;  /* 0x0000004505457220 */ /* 0x040fe40000410000 */
        /* <DEDUP_REMOVED lines=28> */
[C---:B----4-:R-:W-:Y:S02]  /*1a280*/  FMUL.FTZ R114, R4.reuse, R114 ;  /* 0x0000007204727220 */ /* 0x050fe40000410000 */
        /* <DEDUP_REMOVED lines=33> */
.L_x_345:
        /* <DEDUP_REMOVED lines=38> */
[----:B------:R-:W-:Y:S02]  /*1a700*/  R2P PR, R13, 0x6 ;  /* 0x000000060d007804 */ /* 0x000fe40000000000 */
[----:B------:R-:W-:Y:S01]  /*1a710*/  F2FP.PACK_AB R94, R95, R94 ;  /* 0x0000005e5f5e723e */ /* 0x000fe200000000ff */
[----:B------:R-:W-:Y:S01]  /*1a720*/  IMAD.U32 R10, R10, 0x2, R17 ;  /* 0x000000020a0a7824 */ /* 0x000fe200078e0011 */
[----:B------:R-:W-:Y:S02]  /*1a730*/  F2FP.PACK_AB R96, R97, R96 ;  /* 0x000000606160723e */ /* 0x000fe400000000ff */
[----:B------:R-:W-:Y:S01]  /*1a740*/  F2FP.PACK_AB R98, R99, R98 ;  /* 0x000000626362723e */ /* 0x000fe200000000ff */
[----:B------:R-:W-:Y:S01]  /*1a750*/  IMAD.SHL.U32 R17, R10, 0x2, RZ ;  /* 0x000000020a117824 */ /* 0x000fe200078e00ff */
[----:B------:R-:W-:Y:S01]  /*1a760*/  F2FP.PACK_AB R100, R101, R100 ;  /* 0x000000646564723e */ /* 0x000fe200000000ff */
[----:B------:R-:W-:Y:S01]  /*1a770*/  IMAD.MOV.U32 R10, RZ, RZ, 0x20 ;  /* 0x00000020ff0a7424 */ /* 0x000fe200078e00ff */
[----:B------:R-:W-:-:S02]  /*1a780*/  F2FP.PACK_AB R102, R103, R102 ;  /* 0x000000666766723e */ /* 0x000fc400000000ff */
[C---:B------:R-:W-:Y:S01]  /*1a790*/  IADD3 R8, R17.reuse, 0x80, RZ ;  /* 0x0000008011087810 */ /* 0x040fe20007ffe0ff */
[----:B------:R-:W-:Y:S01]  /*1a7a0*/  STS [R17+0x80], R112 ;  /* 0x0000807011007388 */ /* 0x000fe20000000800 */
[----:B------:R-:W-:Y:S02]  /*1a7b0*/  IADD3 R5, R17, 0x70, RZ ;  /* 0x0000007011057810 */ /* 0x000fe40007ffe0ff */
[----:B------:R-:W-:Y:S01]  /*1a7c0*/  @P0 IADD3 R5, R8, 0x10, RZ ;  /* 0x0000001008050810 */ /* 0x000fe20007ffe0ff */
[----:B------:R-:W-:Y:S01]  /*1a7d0*/  IMAD.MOV.U32 R8, RZ, RZ, 0x40 ;  /* 0x00000040ff087424 */ /* 0x000fe200078e00ff */
[----:B------:R-:W-:Y:S01]  /*1a7e0*/  SEL R10, R10, 0xffffffe0, !P1 ;  /* 0xffffffe00a0a7807 */ /* 0x000fe20004800000 */
[----:B------:R-:W-:Y:S01]  /*1a7f0*/  STS [R17+0x480], R114 ;  /* 0x0004807211007388 */ /* 0x000fe20000000800 */
[----:B------:R-:W-:Y:S02]  /*1a800*/  F2FP.PACK_AB R104, R105, R104 ;  /* 0x000000686968723e */ /* 0x000fe400000000ff */
[----:B------:R-:W-:Y:S01]  /*1a810*/  SEL R8, R8, 0xffffffc0, !P2 ;  /* 0xffffffc008087807 */ /* 0x000fe20005000000 */
[----:B------:R-:W-:Y:S01]  /*1a820*/  IMAD.IADD R13, R17, 0x1, R10 ;  /* 0x00000001110d7824 */ /* 0x000fe200078e020a */
[----:B------:R-:W-:Y:S01]  /*1a830*/  STS [R5], R108 ;  /* 0x0000006c05007388 */ /* 0x000fe20000000800 */
[--C-:B------:R-:W-:Y:S01]  /*1a840*/  IMAD.IADD R19, R10, 0x1, R5.reuse ;  /* 0x000000010a137824 */ /* 0x100fe200078e0205 */
        /* <DEDUP_REMOVED lines=18> */
[----:B------:R1:W-:Y:S01]  /*1a970*/  STS [R21+0x80], R2 ;  /* 0x0000800215007388 */ /* 0x0003e20000000800 */
        /* <DEDUP_REMOVED lines=8> */
[----:B------:R-:W-:Y:S01]  /*1aa00*/  STS [R27], R88 ;  /* 0x000000581b007388 */ /* 0x000fe20000000800 */
[----:B-1----:R-:W-:-:S03]  /*1aa10*/  IMAD.MOV.U32 R2, RZ, RZ, 0x4 ;  /* 0x00000004ff027424 */ /* 0x002fc600078e00ff */
        /* <DEDUP_REMOVED lines=8> */
[----:B------:R2:W-:Y:S04]  /*1aaa0*/  STS [R19+0x4400], R106 ;  /* 0x0044006a13007388 */ /* 0x0005e80000000800 */
[----:B------:R3:W-:Y:S04]  /*1aab0*/  STS [R21+0x4080], R52 ;  /* 0x0040803415007388 */ /* 0x0007e80000000800 */
[----:B------:R3:W-:Y:S04]  /*1aac0*/  STS [R21+0x4480], R54 ;  /* 0x0044803615007388 */ /* 0x0007e80000000800 */
[----:B------:R3:W-:Y:S04]  /*1aad0*/  STS [R23+0x4000], R56 ;  /* 0x0040003817007388 */ /* 0x0007e80000000800 */
[----:B------:R3:W-:Y:S01]  /*1aae0*/  STS [R23+0x4400], R58 ;  /* 0x0044003a17007388 */ /* 0x0007e20000000800 */
[----:B-1----:R-:W-:-:S03]  /*1aaf0*/  IMAD.WIDE R12, R213, R2, c[0x0][0x500] ;  /* 0x00014000d50c7625 */ /* 0x002fc600078e0202 */
[----:B------:R3:W-:Y:S04]  /*1ab00*/  STS [R25+0x4080], R60 ;  /* 0x0040803c19007388 */ /* 0x0007e80000000800 */
[----:B------:R3:W-:Y:S04]  /*1ab10*/  STS [R25+0x4480], R62 ;  /* 0x0044803e19007388 */ /* 0x0007e80000000800 */
[----:B------:R3:W-:Y:S04]  /*1ab20*/  STS [R27+0x4000], R64 ;  /* 0x004000401b007388 */ /* 0x0007e80000000800 */
[----:B------:R3:W-:Y:S04]  /*1ab30*/  STS [R27+0x4400], R66 ;  /* 0x004400421b007388 */ /* 0x0007e80000000800 */
[----:B------:R-:W-:Y:S01]  /*1ab40*/  BAR.SYNC.DEFER_BLOCKING 0x1, 0x100 ;  /* 0x0044000000007b1d */ /* 0x000fe20000010000 */
[----:B------:R-:W-:-:S02]  /*1ab50*/  IMAD.MOV.U32 R5, RZ, RZ, c[0x0][0x388] ;  /* 0x0000e200ff057624 */ /* 0x000fc400078e00ff */
[----:B------:R-:W-:-:S03]  /*1ab60*/  @P1 IMAD.WIDE R16, R213, R2, c[0x0][0x508] ;  /* 0x00014200d5101625 */ /* 0x000fc600078e0202 */
[----:B------:R-:W4:Y:S04]  /*1ab70*/  @P0 LDG.E R7, [R12.64] ;  /* 0x000000100c070981 */ /* 0x000f28000c1e1900 */
[----:B------:R3:W5:Y:S01]  /*1ab80*/  @P1 LDG.E R5, [R16.64] ;  /* 0x0000001010051981 */ /* 0x000762000c1e1900 */
[----:B--2---:R-:W-:Y:S02]  /*1ab90*/  CS2R R18, SRZ ;  /* 0x0000000000127805 */ /* 0x004fe4000001ff00 */
[--C-:B----4-:R-:W-:Y:S01]  /*1aba0*/  @P0 SHF.R.S32.HI R19, RZ, 0x1f, R7.reuse ;  /* 0x0000001fff130819 */ /* 0x110fe20000011407 */
[----:B------:R-:W-:Y:S01]  /*1abb0*/  @P0 IMAD.MOV.U32 R18, RZ, RZ, R7 ;  /* 0x000000ffff120224 */ /* 0x000fe200078e0007 */
[----:B------:R-:W-:Y:S05]  /*1abc0*/  @P1 BRA `(.L_x_420) ;  /* 0x0000004000001947 */ /* 0x000fea0003800000 */
[----:B---3--:R-:W-:Y:S05]  /*1abd0*/  @!P0 BRA `(.L_x_420) ;  /* 0x0000003000008947 */ /* 0x008fea0003800000 */
[----:B-----5:R-:W2:Y:S04]  /*1abe0*/  LDG.E R5, [R12.64] ;  /* 0x000000100c057981 */ /* 0x020ea8000c1e1900 */
[----:B------:R-:W2:Y:S02]  /*1abf0*/  LDG.E R2, [R12.64+0x4] ;  /* 0x000004100c027981 */ /* 0x000ea4000c1e1900 */
[----:B--2---:R-:W-:-:S02]  /*1ac00*/  IADD3 R5, -R5, R2, RZ ;  /* 0x0000000205057210 */ /* 0x004fc40007ffe1ff */
.L_x_420:
[----:B---3--:R-:W-:Y:S01]  /*1ac10*/  LOP3.LUT R13, R6, 0xffffffe0, RZ, 0xc0, !PT ;  /* 0xffffffe0060d7812 */ /* 0x008fe200078ec0ff */
[----:B------:R-:W1:Y:S01]  /*1ac20*/  S2R R39, SR_CTAID.X ;  /* 0x0000000000277919 */ /* 0x000e620000002500 */
[----:B------:R-:W-:Y:S01]  /*1ac30*/  SHF.R.S32.HI R7, RZ, 0x1f, R4 ;  /* 0x0000001fff077819 */ /* 0x000fe20000011404 */
[----:B------:R-:W-:Y:S01]  /*1ac40*/  IMAD.MOV.U32 R10, RZ, RZ, c[0x0][0x4e8] ;  /* 0x00013a00ff0a7624 */ /* 0x000fe200078e00ff */
[----:B------:R-:W-:Y:S01]  /*1ac50*/  LEA.HI R2, R15, R15, RZ, 0x1 ;  /* 0x0000000f0f027211 */ /* 0x000fe200078f08ff */
[----:B------:R-:W-:Y:S01]  /*1ac60*/  IMAD.IADD R8, R0, 0x1, -R13 ;  /* 0x0000000100087824 */ /* 0x000fe200078e0a0d */
[----:B------:R-:W-:Y:S01]  /*1ac70*/  LEA.HI R7, R7, R4, RZ, 0x3 ;  /* 0x0000000407077211 */ /* 0x000fe200078f18ff */
[----:B------:R-:W-:Y:S01]  /*1ac80*/  IMAD.MOV.U32 R23, RZ, RZ, R19 ;  /* 0x000000ffff177224 */ /* 0x000fe200078e0013 */
[----:B------:R-:W-:Y:S01]  /*1ac90*/  LOP3.LUT R2, R2, 0x1ffffffe, RZ, 0xc0, !PT ;  /* 0x1ffffffe02027812 */ /* 0x000fe200078ec0ff */
[----:B------:R-:W-:Y:S01]  /*1aca0*/  BSSY B0, `(.L_x_421) ;  /* 0x0000075000007945 */ /* 0x000fe20003800000 */
[----:B------:R-:W-:-:S02]  /*1acb0*/  SHF.R.S32.HI R13, RZ, 0x1f, R8 ;  /* 0x0000001fff0d7819 */ /* 0x000fc40000011408 */
[----:B------:R-:W-:Y:S01]  /*1acc0*/  LOP3.LUT R7, R7, 0xffffff8, RZ, 0xc0, !PT ;  /* 0x0ffffff807077812 */ /* 0x000fe200078ec0ff */
[----:B------:R-:W-:Y:S01]  /*1acd0*/  IMAD.IADD R15, R15, 0x1, -R2 ;  /* 0x000000010f0f7824 */ /* 0x000fe200078e0a02 */
[----:B------:R-:W-:Y:S01]  /*1ace0*/  LEA.HI R6, R13, R8, RZ, 0x2 ;  /* 0x000000080d067211 */ /* 0x000fe200078f10ff */
[----:B------:R-:W-:Y:S01]  /*1acf0*/  IMAD R13, R19, c[0x0][0x3a0], RZ ;  /* 0x0000e800130d7a24 */ /* 0x000fe200078e02ff */
[----:B------:R-:W-:Y:S02]  /*1ad00*/  IADD3 R7, R4, -R7, RZ ;  /* 0x8000000704077210 */ /* 0x000fe40007ffe0ff */
[----:B------:R-:W-:Y:S01]  /*1ad10*/  SHF.R.S32.HI R6, RZ, 0x2, R6 ;  /* 0x00000002ff067819 */ /* 0x000fe20000011406 */
[----:B------:R-:W-:Y:S01]  /*1ad20*/  IMAD R13, R18, c[0x0][0x3a4], R13 ;  /* 0x0000e900120d7a24 */ /* 0x000fe200078e020d */
[----:B------:R-:W-:Y:S02]  /*1ad30*/  ISETP.NE.AND P1, PT, R10, 0x1, PT ;  /* 0x000000010a00780c */ /* 0x000fe40003f25270 */
[----:B------:R-:W-:Y:S01]  /*1ad40*/  LOP3.LUT P2, RZ, R8, 0x3, RZ, 0xc0, !PT ;  /* 0x0000000308ff7812 */ /* 0x000fe2000784c0ff */
[----:B------:R-:W-:Y:S01]  /*1ad50*/  IMAD R2, R7, 0x10, R6 ;  /* 0x0000001007027824 */ /* 0x000fe200078e0206 */
[----:B------:R-:W-:Y:S01]  /*1ad60*/  LEA.HI R8, R11, R0, RZ, 0x3 ;  /* 0x000000000b087211 */ /* 0x000fe200078f18ff */
[----:B------:R-:W-:Y:S01]  /*1ad70*/  IMAD R6, R210, c[0x0][0x490], RZ ;  /* 0x00012400d2067a24 */ /* 0x000fe200078e02ff */
[----:B------:R-:W-:Y:S01]  /*1ad80*/  MOV R22, R18 ;  /* 0x0000001200167202 */ /* 0x000fe20000000f00 */
[----:B------:R-:W-:Y:S01]  /*1ad90*/  IMAD R4, R15, 0x8, R2 ;  /* 0x000000080f047824 */ /* 0x000fe200078e0202 */
[----:B------:R-:W-:Y:S01]  /*1ada0*/  LOP3.LUT R7, R8, 0xfffffff8, RZ, 0xc0, !PT ;  /* 0xfffffff808077812 */ /* 0x000fe200078ec0ff */
[----:B------:R-:W-:Y:S01]  /*1adb0*/  IMAD.WIDE.U32 R18, R18, c[0x0][0x3a0], RZ ;  /* 0x0000e80012127a25 */ /* 0x000fe200078e00ff */
[----:B------:R-:W-:-:S02]  /*1adc0*/  LEA.HI R11, R11, R0, RZ, 0x6 ;  /* 0x000000000b0b7211 */ /* 0x000fc400078f30ff */
[----:B------:R-:W-:Y:S01]  /*1add0*/  SHF.R.S32.HI R15, RZ, 0x1f, R213 ;  /* 0x0000001fff0f7819 */ /* 0x000fe200000114d5 */
[----:B-1----:R-:W-:Y:S01]  /*1ade0*/  IMAD R4, R39, 0x80, R4 ;  /* 0x0000008027047824 */ /* 0x002fe200078e0204 */
[----:B------:R-:W-:Y:S01]  /*1adf0*/  IADD3 R19, R19, R13, RZ ;  /* 0x0000000d13137210 */ /* 0x000fe20007ffe0ff */
[----:B------:R-:W-:Y:S01]  /*1ae00*/  IMAD.IADD R7, R0, 0x1, -R7 ;  /* 0x0000000100077824 */ /* 0x000fe200078e0a07 */
[----:B------:R-:W-:Y:S01]  /*1ae10*/  SEL R15, R15, RZ, !P0 ;  /* 0x000000ff0f0f7207 */ /* 0x000fe20004000000 */
[----:B------:R-:W-:Y:S01]  /*1ae20*/  @P1 IMAD.HI.U32 R0, R4, c[0x0][0x4ec], RZ ;  /* 0x00013b0004001a27 */ /* 0x000fe200078e00ff */
[----:B------:R-:W-:Y:S02]  /*1ae30*/  SEL R14, R213, RZ, !P0 ;  /* 0x000000ffd50e7207 */ /* 0x000fe40004000000 */
[----:B------:R-:W-:Y:S01]  /*1ae40*/  SHF.R.S32.HI R8, RZ, 0x3, R8 ;  /* 0x00000003ff087819 */ /* 0x000fe20000011408 */
[----:B------:R-:W-:-:S04]  /*1ae50*/  IMAD.WIDE.U32 R22, R211, c[0x0][0x490], R22 ;  /* 0x00012400d3167a25 */ /* 0x000fc800078e0016 */
[----:B------:R-:W-:Y:S02]  /*1ae60*/  IMAD R13, R211, c[0x0][0x494], R6 ;  /* 0x00012500d30d7a24 */ /* 0x000fe400078e0206 */
[----:B------:R-:W-:Y:S01]  /*1ae70*/  IMAD.MOV.U32 R16, RZ, RZ, R4 ;  /* 0x000000ffff107224 */ /* 0x000fe200078e0004 */
[----:B------:R-:W-:Y:S01]  /*1ae80*/  @P1 SHF.R.U32.HI R16, RZ, c[0x0][0x4f0], R0 ;  /* 0x00013c00ff101a19 */ /* 0x000fe20000011600 */
[----:B------:R-:W-:Y:S01]  /*1ae90*/  IMAD R17, R15, c[0x0][0x498], RZ ;  /* 0x000126000f117a24 */ /* 0x000fe200078e02ff */
[----:B------:R-:W-:Y:S01]  /*1aea0*/  IADD3 R23, R23, R13, RZ ;  /* 0x0000000d17177210 */ /* 0x000fe20007ffe0ff */
[----:B------:R-:W-:Y:S01]  /*1aeb0*/  IMAD R210, R210, c[0x0][0x3e8], RZ ;  /* 0x0000fa00d2d27a24 */ /* 0x000fe200078e02ff */
[----:B------:R-:W-:Y:S01]  /*1aec0*/  LEA R0, R7, R8, 0x5 ;  /* 0x0000000807007211 */ /* 0x000fe200078e28ff */
[----:B------:R-:W-:Y:S02]  /*1aed0*/  IMAD.MOV R21, RZ, RZ, -R16 ;  /* 0x000000ffff157224 */ /* 0x000fe400078e0a10 */
[----:B------:R-:W-:-:S04]  /*1aee0*/  IMAD.WIDE.U32 R22, R14, c[0x0][0x498], R22 ;  /* 0x000126000e167a25 */ /* 0x000fc800078e0016 */
[----:B------:R-:W-:Y:S02]  /*1aef0*/  IMAD R4, R21, c[0x0][0x4e8], R4 ;  /* 0x00013a0015047a24 */ /* 0x000fe400078e0204 */
[----:B------:R-:W-:Y:S01]  /*1af00*/  IMAD R10, R14, c[0x0][0x49c], R17 ;  /* 0x000127000e0a7a24 */ /* 0x000fe200078e0211 */
[----:B------:R-:W-:Y:S01]  /*1af10*/  SHF.R.S32.HI R17, RZ, 0x1f, R16 ;  /* 0x0000001fff117819 */ /* 0x000fe20000011410 */
[C---:B------:R-:W-:Y:S01]  /*1af20*/  IMAD R13, R211.reuse, c[0x0][0x3ec], R210 ;  /* 0x0000fb00d30d7a24 */ /* 0x040fe200078e02d2 */
[----:B------:R-:W-:Y:S01]  /*1af30*/  IADD3 R16, P0, R16, R22, RZ ;  /* 0x0000001610107210 */ /* 0x000fe20007f1e0ff */
[----:B------:R-:W-:Y:S01]  /*1af40*/  IMAD.WIDE.U32 R18, R211, c[0x0][0x3e8], R18 ;  /* 0x0000fa00d3127a25 */ /* 0x000fe200078e0012 */
[----:B------:R-:W-:Y:S02]  /*1af50*/  SHF.R.S32.HI R21, RZ, 0x1f, R4 ;  /* 0x0000001fff157819 */ /* 0x000fe40000011404 */
[----:B------:R-:W-:Y:S01]  /*1af60*/  IADD3.X R17, R17, R23, R10, P0, !PT ;  /* 0x0000001711117210 */ /* 0x000fe200007fe40a */
[----:B------:R-:W-:-:S02]  /*1af70*/  IMAD.IADD R19, R19, 0x1, R13 ;  /* 0x0000000113137824 */ /* 0x000fc400078e020d */
[----:B------:R-:W-:Y:S02]  /*1af80*/  IMAD R21, R21, c[0x0][0x488], RZ ;  /* 0x0001220015157a24 */ /* 0x000fe400078e02ff */
[----:B------:R-:W-:Y:S02]  /*1af90*/  IMAD R13, R39, 0x80, R0 ;  /* 0x00000080270d7824 */ /* 0x000fe400078e0200 */
[----:B------:R-:W-:-:S03]  /*1afa0*/  IMAD.WIDE.U32 R16, R4, c[0x0][0x488], R16 ;  /* 0x0001220004107a25 */ /* 0x000fc600078e0010 */
[----:B------:R-:W-:Y:S01]  /*1afb0*/  MOV R6, R13 ;  /* 0x0000000d00067202 */ /* 0x000fe20000000f00 */
[----:B------:R-:W-:Y:S01]  /*1afc0*/  IMAD R21, R4, c[0x0][0x48c], R21 ;  /* 0x0001230004157a24 */ /* 0x000fe200078e0215 */
[----:B------:R-:W-:Y:S01]  /*1afd0*/  LEA R12, P0, R16, c[0x0][0x450], 0x2 ;  /* 0x00011400100c7a11 */ /* 0x000fe200078010ff */
[----:B------:R-:W-:-:S03]  /*1afe0*/  @P1 IMAD.HI.U32 R0, R13, c[0x0][0x4ec], RZ ;  /* 0x00013b000d001a27 */ /* 0x000fc600078e00ff */
[----:B------:R-:W-:Y:S01]  /*1aff0*/  IADD3 R10, R17, R21, RZ ;  /* 0x00000015110a7210 */ /* 0x000fe20007ffe0ff */
[----:B------:R-:W-:Y:S01]  /*1b000*/  IMAD.SHL.U32 R23, R8, 0x40, RZ ;  /* 0x0000004008177824 */ /* 0x000fe200078e00ff */
[----:B------:R-:W-:Y:S01]  /*1b010*/  @P1 SHF.R.U32.HI R6, RZ, c[0x0][0x4f0], R0 ;  /* 0x00013c00ff061a19 */ /* 0x000fe20000011600 */
[----:B------:R-:W-:Y:S01]  /*1b020*/  IMAD.SHL.U32 R0, R7, 0x8, RZ ;  /* 0x0000000807007824 */ /* 0x000fe200078e00ff */
[----:B------:R-:W-:Y:S01]  /*1b030*/  LEA.HI.X R10, R16, c[0x0][0x454], R10, 0x2, P0 ;  /* 0x00011500100a7a11 */ /* 0x000fe200000f140a */
[----:B------:R-:W-:Y:S01]  /*1b040*/  SHFL.IDX PT, R42, R12, RZ, 0x1c1f ;  /* 0x001c1fff0c2a7589 */ /* 0x000fe200000e0000 */
[----:B------:R-:W-:Y:S01]  /*1b050*/  LOP3.LUT R23, R23, 0x1c0, RZ, 0xc0, !PT ;  /* 0x000001c017177812 */ /* 0x000fe200078ec0ff */
[----:B-----5:R-:W-:Y:S01]  /*1b060*/  IMAD.MOV R32, RZ, RZ, -R6 ;  /* 0x000000ffff207224 */ /* 0x020fe200078e0a06 */
[----:B------:R-:W-:Y:S01]  /*1b070*/  IADD3 R36, R0, 0x40, RZ ;  /* 0x0000004000247810 */ /* 0x000fe20007ffe0ff */
[----:B------:R-:W1:Y:S01]  /*1b080*/  SHFL.IDX PT, R43, R10, RZ, 0x1c1f ;  /* 0x001c1fff0a2b7589 */ /* 0x000e6200000e0000 */
[----:B------:R-:W-:Y:S01]  /*1b090*/  LOP3.LUT R7, R23, 0x38, R0, 0xf8, !PT ;  /* 0x0000003817077812 */ /* 0x000fe200078ef800 */
[----:B------:R-:W-:Y:S01]  /*1b0a0*/  IMAD R15, R15, c[0x0][0x3f0], RZ ;  /* 0x0000fc000f0f7a24 */ /* 0x000fe200078e02ff */
[----:B------:R-:W-:Y:S01]  /*1b0b0*/  SHF.R.U32.HI R4, RZ, 0x3, R23 ;  /* 0x00000003ff047819 */ /* 0x000fe20000011617 */
[----:B------:R-:W-:Y:S01]  /*1b0c0*/  SHFL.IDX PT, R34, R12, 0x1, 0x1c1f ;  /* 0x003c1f000c227f89 */ /* 0x000fe200000e0000 */
[----:B------:R-:W-:Y:S01]  /*1b0d0*/  IMAD R32, R32, c[0x0][0x4e8], R13 ;  /* 0x00013a0020207a24 */ /* 0x000fe200078e020d */
[----:B------:R-:W-:Y:S01]  /*1b0e0*/  LEA R13, R39, R2, 0x7 ;  /* 0x00000002270d7211 */ /* 0x000fe200078e38ff */
[C---:B------:R-:W-:Y:S01]  /*1b0f0*/  IMAD R17, R14.reuse, c[0x0][0x3f4], R15 ;  /* 0x0000fd000e117a24 */ /* 0x040fe200078e020f */
[----:B------:R2:W3:Y:S01]  /*1b100*/  SHFL.IDX PT, R35, R10, 0x1, 0x1c1f ;  /* 0x003c1f000a237f89 */ /* 0x0004e200000e0000 */
[----:B------:R-:W-:Y:S01]  /*1b110*/  LOP3.LUT R4, R7, R4, RZ, 0x3c, !PT ;  /* 0x0000000407047212 */ /* 0x000fe200078e3cff */
[----:B------:R-:W-:Y:S01]  /*1b120*/  IMAD.WIDE.U32 R14, R14, c[0x0][0x3f0], R18 ;  /* 0x0000fc000e0e7a25 */ /* 0x000fe200078e0012 */
[----:B------:R-:W-:-:S02]  /*1b130*/  SHF.R.S32.HI R7, RZ, 0x1f, R6 ;  /* 0x0000001fff077819 */ /* 0x000fc40000011406 */
[----:B------:R-:W-:Y:S01]  /*1b140*/  LEA R39, R39, R8, 0x7 ;  /* 0x0000000827277211 */ /* 0x000fe200078e38ff */
[----:B------:R-:W-:Y:S01]  /*1b150*/  IMAD R2, R5, c[0x0][0x4e8], RZ ;  /* 0x00013a0005027a24 */ /* 0x000fe200078e02ff */
[----:B------:R-:W-:Y:S01]  /*1b160*/  IADD3 R5, R13, 0x8, RZ ;  /* 0x000000080d057810 */ /* 0x000fe20007ffe0ff */
[----:B------:R-:W-:Y:S02]  /*1b170*/  IMAD.IADD R15, R15, 0x1, R17 ;  /* 0x000000010f0f7824 */ /* 0x000fe400078e0211 */
[----:B------:R-:W-:Y:S01]  /*1b180*/  IMAD R7, R7, c[0x0][0x3e0], RZ ;  /* 0x0000f80007077a24 */ /* 0x000fe200078e02ff */
[-C--:B------:R-:W-:Y:S01]  /*1b190*/  ISETP.GE.OR P1, PT, R13, R2.reuse, P2 ;  /* 0x000000020d00720c */ /* 0x080fe20001726670 */
[----:B------:R-:W-:Y:S01]  /*1b1a0*/  IMAD.SHL.U32 R11, R11, 0x8, RZ ;  /* 0x000000080b0b7824 */ /* 0x000fe200078e00ff */
[----:B------:R-:W-:Y:S01]  /*1b1b0*/  ISETP.GE.OR P0, PT, R5, R2, P2 ;  /* 0x000000020500720c */ /* 0x000fe20001706670 */
[C---:B------:R-:W-:Y:S02]  /*1b1c0*/  IMAD R7, R6.reuse, c[0x0][0x3e4], R7 ;  /* 0x0000f90006077a24 */ /* 0x040fe400078e0207 */
[----:B------:R-:W-:Y:S01]  /*1b1d0*/  IMAD.WIDE.U32 R14, R6, c[0x0][0x3e0], R14 ;  /* 0x0000f800060e7a25 */ /* 0x000fe200078e000e */
[----:B------:R-:W-:-:S02]  /*1b1e0*/  SHF.R.S32.HI R6, RZ, 0x1f, R32 ;  /* 0x0000001fff067819 */ /* 0x000fc40000011420 */
[----:B------:R-:W-:Y:S01]  /*1b1f0*/  LOP3.LUT R4, R4, 0x7ffffe00, R11, 0xf8, !PT ;  /* 0x7ffffe0004047812 */ /* 0x000fe200078ef80b */
[----:B------:R-:W-:Y:S02]  /*1b200*/  IMAD.IADD R15, R15, 0x1, R7 ;  /* 0x000000010f0f7824 */ /* 0x000fe400078e0207 */
[----:B------:R-:W-:Y:S01]  /*1b210*/  IMAD R5, R6, c[0x0][0x3d8], RZ ;  /* 0x0000f60006057a24 */ /* 0x000fe200078e02ff */
[----:B------:R-:W-:Y:S01]  /*1b220*/  SHF.L.U32 R40, R4, 0x1, RZ ;  /* 0x0000000104287819 */ /* 0x000fe200000006ff */
[----:B-1----:R1:W-:Y:S02]  /*1b230*/  @!P1 ST.E [R42.64], R3 ;  /* 0x000000032a009985 */ /* 0x0023e4000c101910 */
[C---:B--2---:R-:W-:Y:S02]  /*1b240*/  IMAD R10, R32.reuse, c[0x0][0x3dc], R5 ;  /* 0x0000f700200a7a24 */ /* 0x044fe400078e0205 */
[----:B------:R-:W-:Y:S01]  /*1b250*/  IMAD.WIDE.U32 R32, R32, c[0x0][0x3d8], R14 ;  /* 0x0000f60020207a25 */ /* 0x000fe200078e000e */
[----:B---3--:R1:W-:Y:S03]  /*1b260*/  @!P0 ST.E [R34.64], R9 ;  /* 0x0000000922008985 */ /* 0x0083e6000c101910 */
[----:B------:R-:W-:Y:S01]  /*1b270*/  IMAD.IADD R10, R33, 0x1, R10 ;  /* 0x00000001210a7824 */ /* 0x000fe200078e020a */
[----:B------:R1:W2:Y:S01]  /*1b280*/  LDS.128 R28, [R40+0x1080] ;  /* 0x00108000281c7984 */ /* 0x0002a20000000c00 */
[----:B------:R-:W-:-:S03]  /*1b290*/  LEA R38, P0, R32, c[0x0][0x380], 0x1 ;  /* 0x0000e00020267a11 */ /* 0x000fc600078008ff */
[----:B------:R1:W3:Y:S01]  /*1b2a0*/  LDS.128 R24, [R40+0x2080] ;  /* 0x0020800028187984 */ /* 0x0002e20000000c00 */
[----:B------:R-:W-:Y:S02]  /*1b2b0*/  LEA.HI.X R37, R32, c[0x0][0x384], R10, 0x1, P0 ;  /* 0x0000e10020257a11 */ /* 0x000fe400000f0c0a */
[----:B------:R-:W-:Y:S01]  /*1b2c0*/  ISETP.GE.AND P0, PT, R39, R2, PT ;  /* 0x000000022700720c */ /* 0x000fe20003f06270 */
[----:B------:R1:W4:Y:S04]  /*1b2d0*/  LDS.128 R20, [R40+0x3080] ;  /* 0x0030800028147984 */ /* 0x0003280000000c00 */
        /* <DEDUP_REMOVED lines=17> */
.L_x_422:
[----:B------:R-:W-:Y:S05]  /*1b3f0*/  BSYNC B0 ;  /* 0x0000000000007941 */ /* 0x000fea0003800000 */
.L_x_421:
        /* <DEDUP_REMOVED lines=15> */
.L_x_424:
[----:B------:R-:W-:Y:S05]  /*1b4f0*/  BSYNC B0 ;  /* 0x0000000000007941 */ /* 0x000fea0003800000 */
.L_x_423:
        /* <DEDUP_REMOVED lines=15> */
.L_x_426:
[----:B------:R-:W-:Y:S05]  /*1b5f0*/  BSYNC B0 ;  /* 0x0000000000007941 */ /* 0x000fea0003800000 */
.L_x_425:
        /* <DEDUP_REMOVED lines=16> */
.L_x_419:
        /* <DEDUP_REMOVED lines=18> */
.L_x_427:
        /* <DEDUP_REMOVED lines=19> */
[----:B------:R-:W-:-:S04]  /*1b950*/  IMAD.WIDE.U32 R12, R211, c[0x0][0x490], R12 ;  /* 0x00012400d30c7a25 */ /* 0x000fc800078e000c */
[----:B------:R-:W-:Y:S01]  /*1b960*/  IMAD R14, R4, c[0x0][0x498], RZ ;  /* 0x00012600040e7a24 */ /* 0x000fe200078e02ff */
[----:B------:R-:W-:-:S03]  /*1b970*/  IADD3 R13, R3, R13, RZ ;  /* 0x0000000d030d7210 */ /* 0x000fc60007ffe0ff */
[----:B------:R-:W-:Y:S02]  /*1b980*/  IMAD R3, R213, c[0x0][0x49c], R14 ;  /* 0x00012700d5037a24 */ /* 0x000fe400078e020e */
[----:B------:R-:W-:-:S04]  /*1b990*/  @P0 IMAD.HI.U32 R5, R7, c[0x0][0x4ec], RZ ;  /* 0x00013b0007050a27 */ /* 0x000fc800078e00ff */
[----:B------:R-:W-:Y:S01]  /*1b9a0*/  IMAD.WIDE.U32 R12, R213, c[0x0][0x498], R12 ;  /* 0x00012600d50c7a25 */ /* 0x000fe200078e000c */
[----:B------:R-:W-:-:S04]  /*1b9b0*/  @P0 SHF.R.U32.HI R6, RZ, c[0x0][0x4f0], R5 ;  /* 0x00013c00ff060a19 */ /* 0x000fc80000011605 */
[--C-:B------:R-:W-:Y:S01]  /*1b9c0*/  SHF.R.S32.HI R5, RZ, 0x1f, R6.reuse ;  /* 0x0000001fff057819 */ /* 0x100fe20000011406 */
[----:B------:R-:W-:Y:S01]  /*1b9d0*/  IMAD.MOV R10, RZ, RZ, -R6 ;  /* 0x000000ffff0a7224 */ /* 0x000fe200078e0a06 */
[----:B------:R-:W-:-:S03]  /*1b9e0*/  IADD3 R12, P0, R6, R12, RZ ;  /* 0x0000000c060c7210 */ /* 0x000fc60007f1e0ff */
[----:B------:R-:W-:Y:S01]  /*1b9f0*/  IMAD R10, R10, c[0x0][0x4e8], R7 ;  /* 0x00013a000a0a7a24 */ /* 0x000fe200078e0207 */
[----:B------:R-:W-:-:S04]  /*1ba00*/  IADD3.X R13, R5, R13, R3, P0, !PT ;  /* 0x0000000d050d7210 */ /* 0x000fc800007fe403 */
[----:B------:R-:W-:Y:S01]  /*1ba10*/  SHF.R.S32.HI R6, RZ, 0x1f, R10 ;  /* 0x0000001fff067819 */ /* 0x000fe2000001140a */
[----:B------:R-:W-:-:S04]  /*1ba20*/  IMAD.WIDE.U32 R12, R10, c[0x0][0x488], R12 ;  /* 0x000122000a0c7a25 */ /* 0x000fc800078e000c */
[----:B------:R-:W-:Y:S01]  /*1ba30*/  IMAD R3, R6, c[0x0][0x488], RZ ;  /* 0x0001220006037a24 */ /* 0x000fe200078e02ff */
[----:B------:R-:W-:-:S03]  /*1ba40*/  LEA R6, P0, R12, c[0x0][0x450], 0x2 ;  /* 0x000114000c067a11 */ /* 0x000fc600078010ff */
[----:B------:R-:W-:-:S05]  /*1ba50*/  IMAD R3, R10, c[0x0][0x48c], R3 ;  /* 0x000123000a037a24 */ /* 0x000fca00078e0203 */
[----:B------:R-:W-:-:S04]  /*1ba60*/  IADD3 R3, R13, R3, RZ ;  /* 0x000000030d037210 */ /* 0x000fc80007ffe0ff */
[----:B------:R-:W-:Y:S02]  /*1ba70*/  LEA.HI.X R7, R12, c[0x0][0x454], R3, 0x2, P0 ;  /* 0x000115000c077a11 */ /* 0x000fe400000f1403 */
[----:B------:R-:W-:-:S05]  /*1ba80*/  MOV R3, 0xff800000 ;  /* 0xff80000000037802 */ /* 0x000fca0000000f00 */
[----:B------:R1:W-:Y:S02]  /*1ba90*/  STG.E [R6.64], R3 ;  /* 0x0000000306007986 */ /* 0x0003e4000c101910 */
.L_x_429:
[----:B------:R-:W-:Y:S05]  /*1baa0*/  BSYNC B0 ;  /* 0x0000000000007941 */ /* 0x000fea0003800000 */
.L_x_428:
[----:B------:R-:W2:Y:S01]  /*1bab0*/  S2R R5, SR_CTAID.X ;  /* 0x0000000000057919 */ /* 0x000ea20000002500 */
[----:B-1----:R-:W-:Y:S01]  /*1bac0*/  SHF.R.S32.HI R3, RZ, 0x1f, R0 ;  /* 0x0000001fff037819 */ /* 0x002fe20000011400 */
[----:B------:R-:W-:Y:S01]  /*1bad0*/  IMAD R7, R9, c[0x0][0x3a0], RZ ;  /* 0x0000e80009077a24 */ /* 0x000fe200078e02ff */
[----:B------:R-:W-:Y:S01]  /*1bae0*/  BSSY B0, `(.L_x_430) ;  /* 0x0000036000007945 */ /* 0x000fe20003800000 */
[----:B------:R-:W-:Y:S01]  /*1baf0*/  IMAD.WIDE.U32 R10, R8, c[0x0][0x3a0], RZ ;  /* 0x0000e800080a7a25 */ /* 0x000fe200078e00ff */
[----:B------:R-:W-:-:S03]  /*1bb00*/  LEA.HI R3, R3, R0, RZ, 0x3 ;  /* 0x0000000003037211 */ /* 0x000fc600078f18ff */
[----:B------:R-:W-:Y:S01]  /*1bb10*/  IMAD R6, R8, c[0x0][0x3a4], R7 ;  /* 0x0000e90008067a24 */ /* 0x000fe200078e0207 */
[----:B------:R-:W-:Y:S01]  /*1bb20*/  LOP3.LUT R9, R3, 0xfffffff8, RZ, 0xc0, !PT ;  /* 0xfffffff803097812 */ /* 0x000fe200078ec0ff */
[----:B------:R-:W-:Y:S01]  /*1bb30*/  IMAD R210, R210, c[0x0][0x3e8], RZ ;  /* 0x0000fa00d2d27a24 */ /* 0x000fe200078e02ff */
[----:B------:R-:W-:Y:S01]  /*1bb40*/  MOV R7, c[0x0][0x4e8] ;  /* 0x00013a0000077a02 */ /* 0x000fe20000000f00 */
[----:B------:R-:W-:Y:S01]  /*1bb50*/  IMAD R4, R4, c[0x0][0x3f0], RZ ;  /* 0x0000fc0004047a24 */ /* 0x000fe200078e02ff */
[----:B------:R-:W-:Y:S01]  /*1bb60*/  IADD3 R9, -R9, R0, RZ ;  /* 0x0000000009097210 */ /* 0x000fe20007ffe1ff */
[----:B------:R-:W-:Y:S01]  /*1bb70*/  IMAD R210, R211, c[0x0][0x3ec], R210 ;  /* 0x0000fb00d3d27a24 */ /* 0x000fe200078e02d2 */
[----:B------:R-:W-:Y:S01]  /*1bb80*/  SHF.R.S32.HI R0, RZ, 0x3, R3 ;  /* 0x00000003ff007819 */ /* 0x000fe20000011403 */
[----:B------:R-:W-:Y:S01]  /*1bb90*/  IMAD R4, R213, c[0x0][0x3f4], R4 ;  /* 0x0000fd00d5047a24 */ /* 0x000fe200078e0204 */
[----:B------:R-:W-:Y:S01]  /*1bba0*/  ISETP.NE.AND P0, PT, R7, 0x1, PT ;  /* 0x000000010700780c */ /* 0x000fe20003f05270 */
[----:B-----5:R-:W-:Y:S01]  /*1bbb0*/  IMAD R2, R2, c[0x0][0x4e8], RZ ;  /* 0x00013a0002027a24 */ /* 0x020fe200078e02ff */
[----:B------:R-:W-:Y:S01]  /*1bbc0*/  IADD3 R11, R11, R6, RZ ;  /* 0x000000060b0b7210 */ /* 0x000fe20007ffe0ff */
[C---:B------:R-:W-:Y:S01]  /*1bbd0*/  IMAD R6, R9.reuse, 0x20, R0 ;  /* 0x0000002009067824 */ /* 0x040fe200078e0200 */
[----:B------:R-:W-:-:S03]  /*1bbe0*/  SHF.L.U32 R9, R9, 0x3, RZ ;  /* 0x0000000309097819 */ /* 0x000fc600000006ff */
[----:B------:R-:W-:Y:S01]  /*1bbf0*/  IMAD.WIDE.U32 R10, R211, c[0x0][0x3e8], R10 ;  /* 0x0000fa00d30a7a25 */ /* 0x000fe200078e000a */
[C---:B--2---:R-:W-:Y:S02]  /*1bc00*/  LEA R6, R5.reuse, R6, 0x7 ;  /* 0x0000000605067211 */ /* 0x044fe400078e38ff */
[----:B------:R-:W-:Y:S02]  /*1bc10*/  LEA R5, R5, R0, 0x7 ;  /* 0x0000000005057211 */ /* 0x000fe400078e38ff */
[----:B------:R-:W-:Y:S01]  /*1bc20*/  IADD3 R11, R210, R11, RZ ;  /* 0x0000000bd20b7210 */ /* 0x000fe20007ffe0ff */
[----:B------:R-:W-:Y:S01]  /*1bc30*/  @P0 IMAD.HI.U32 R3, R6, c[0x0][0x4ec], RZ ;  /* 0x00013b0006030a27 */ /* 0x000fe200078e00ff */
[----:B------:R-:W-:-:S03]  /*1bc40*/  IADD3 R0, R9, 0x40, RZ ;  /* 0x0000004009007810 */ /* 0x000fc60007ffe0ff */
        /* <DEDUP_REMOVED lines=14> */
[----:B------:R-:W-:-:S05]  /*1bd30*/  IMAD.WIDE.U32 R10, R3, c[0x0][0x3d8], R10 ;  /* 0x0000f600030a7a25 */ /* 0x000fca00078e000a */
[----:B------:R-:W-:Y:S02]  /*1bd40*/  IADD3 R3, R11, R4, RZ ;  /* 0x000000040b037210 */ /* 0x000fe40007ffe0ff */
        /* <DEDUP_REMOVED lines=15> */
.L_x_431:
[----:B------:R-:W-:Y:S05]  /*1be40*/  BSYNC B0 ;  /* 0x0000000000007941 */ /* 0x000fea0003800000 */
.L_x_430:
        /* <DEDUP_REMOVED lines=15> */
.L_x_433:
[----:B------:R-:W-:Y:S05]  /*1bf40*/  BSYNC B0 ;  /* 0x0000000000007941 */ /* 0x000fea0003800000 */
.L_x_432:
        /* <DEDUP_REMOVED lines=15> */
.L_x_435:
[----:B------:R-:W-:Y:S05]  /*1c040*/  BSYNC B0 ;  /* 0x0000000000007941 */ /* 0x000fea0003800000 */
.L_x_434:
        /* <DEDUP_REMOVED lines=16> */
.L_x_436:
        /* <DEDUP_REMOVED lines=11> */
.L_x_1717:


//--------------------- .text._ZN7cutlass13device_kernelIN5flash19enable_sm80_to_sm89INS1_16FlashAttnFwdSm80INS1_25CollectiveMainloopFwdSm80ILi8ELi1ELb1EN4cute5tupleIJNS5_1CILi128EEES8_S8_EEELi128ENS_6half_tEfNS_4arch4Sm80ELb1ELb0ELb0ELb0ELb0ELb0ELb1ELb0EEENS1_21CollectiveEpilogueFwdIS9_NS6_IJNS7_ILi1EEESF_SF_EEESA_SC_Li256ELb0ELb1ELb0ELb0EEENS1_30DynamicPersistentTileSchedulerILi256ELi256ELb0ELb1ELb0EEEEEEEEEvNT_6ParamsE --------------------------
	.section	.text._ZN7cutlass13device_kernelIN5flash19enable_sm80_to_sm89INS1_16FlashAttnFwdSm80INS1_25CollectiveMainloopFwdSm80ILi8ELi1ELb1EN4cute5tupleIJNS5_1CILi128EEES8_S8_EEELi128ENS_6half_tEfNS_4arch4Sm80ELb1ELb0ELb0ELb0ELb0ELb0ELb1ELb0EEENS1_21CollectiveEpilogueFwdIS9_NS6_IJNS7_ILi1EEESF_SF_EEESA_SC_Li256ELb0ELb1ELb0ELb0EEENS1_30DynamicPersistentTileSchedulerILi256ELi256ELb0ELb1ELb0EEEEEEEEEvNT_6ParamsE,"ax",@progbits
	.sectioninfo	@"SHI_REGISTERS=255"
	.align	128
.text._ZN7cutlass13device_kernelIN5flash19enable_sm80_to_sm89INS1_16FlashAttnFwdSm80INS1_25CollectiveMainloopFwdSm80ILi8ELi1ELb1EN4cute5tupleIJNS5_1CILi128EEES8_S8_EEELi128ENS_6half_tEfNS_4arch4Sm80ELb1ELb0ELb0ELb0ELb0ELb0ELb1ELb0EEENS1_21CollectiveEpilogueFwdIS9_NS6_IJNS7_ILi1EEESF_SF_EEESA_SC_Li256ELb0ELb1ELb0ELb0EEENS1_30DynamicPersistentTileSchedulerILi256ELi256ELb0ELb1ELb0EEEEEEEEEvNT_6ParamsE:
        .type           _ZN7cutlass13device_kernelIN5flash19enable_sm80_to_sm89INS1_16FlashAttnFwdSm80INS1_25CollectiveMainloopFwdSm80ILi8ELi1ELb1EN4cute5tupleIJNS5_1CILi128EEES8_S8_EEELi128ENS_6half_tEfNS_4arch4Sm80ELb1ELb0ELb0ELb0ELb0ELb0ELb1ELb0EEENS1_21CollectiveEpilogueFwdIS9_NS6_IJNS7_ILi1EEESF_SF_EEESA_SC_Li256ELb0ELb1ELb0ELb0EEENS1_30DynamicPersistentTileSchedulerILi256ELi256ELb0ELb1ELb0EEEEEEEEEvNT_6ParamsE,@function
        .size           _ZN7cutlass13device_kernelIN5flash19enable_sm80_to_sm89INS1_16FlashAttnFwdSm80INS1_25CollectiveMainloopFwdSm80ILi8ELi1ELb1EN4cute5tupleIJNS5_1CILi128EEES8_S8_EEELi128ENS_6half_tEfNS_4arch4Sm80ELb1ELb0ELb0ELb0ELb0ELb0ELb1ELb0EEENS1_21CollectiveEpilogueFwdIS9_NS6_IJNS7_ILi1EEESF_SF_EEESA_SC_Li256ELb0ELb1ELb0ELb0EEENS1_30DynamicPersistentTileSchedulerILi256ELi256ELb0ELb1ELb0EEEEEEEEEvNT_6ParamsE,(.L_x_1718 - _ZN7cutlass13device_kernelIN5flash19enable_sm80_to_sm89INS1_16FlashAttnFwdSm80INS1_25CollectiveMainloopFwdSm80ILi8ELi1ELb1EN4cute5tupleIJNS5_1CILi128EEES8_S8_EEELi128ENS_6half_tEfNS_4arch4Sm80ELb1ELb0ELb0ELb0ELb0ELb0ELb1ELb0EEENS1_21CollectiveEpilogueFwdIS9_NS6_IJNS7_ILi1EEESF_SF_EEESA_SC_Li256ELb0ELb1ELb0ELb0EEENS1_30DynamicPersistentTileSchedulerILi256ELi256ELb0ELb1ELb0EEEEEEEEEvNT_6ParamsE)
        .other          _ZN7cutlass13device_kernelIN5flash19enable_sm80_to_sm89INS1_16FlashAttnFwdSm80INS1_25CollectiveMainloopFwdSm80ILi8ELi1ELb1EN4cute5tupleIJNS5_1CILi128EEES8_S8_EEELi128ENS_6half_tEfNS_4arch4Sm80ELb1ELb0ELb0ELb0ELb0ELb0ELb1ELb0EEENS1_21CollectiveEpilogueFwdIS9_NS6_IJNS7_ILi1EEESF_SF_EEESA_SC_Li256ELb0ELb1ELb0ELb0EEENS1_30DynamicPersistentTileSchedulerILi256ELi256ELb0ELb1ELb0EEEEEEEEEvNT_6ParamsE,@"STO_CUDA_ENTRY STV_DEFAULT"
_ZN7cutlass13device_kernelIN5flash19enable_sm80_to_sm89INS1_16FlashAttnFwdSm80INS1_25CollectiveMainloopFwdSm80ILi8ELi1ELb1EN4cute5tupleIJNS5_1CILi128EEES8_S8_EEELi128ENS_6half_tEfNS_4arch4Sm80ELb1ELb0ELb0ELb0ELb0ELb0ELb1ELb0EEENS1_21CollectiveEpilogueFwdIS9_NS6_IJNS7_ILi1EEESF_SF_EEESA_SC_Li256ELb0ELb1ELb0ELb0EEENS1_30DynamicPersistentTileSchedulerILi256ELi256ELb0ELb1ELb0EEEEEEEEEvNT_6ParamsE:
[----:B------:R-:W-:-:S03]  /*0000*/  MOV R1, c[0x0][0x28] ;  /* 0x00000a0000017a02 */ /* 0x000fc60000000f00 */
[----:B------:R-:W1:Y:S01]  /*0010*/  S2R R20, SR_TID.X ;  /* 0x0000000000147919 */ /* 0x000e620000002100 */
[----:B------:R-:W-:-:S03]  /*0020*/  IADD3 R1, R1, -0x80, RZ ;  /* 0xffffff8001017810 */ /* 0x000fc60007ffe0ff */
[----:B------:R-:W2:Y:S01]  /*0030*/  S2R R14, SR_CTAID.X ;  /* 0x00000000000e7919 */ /* 0x000ea20000002500 */
[----:B-1----:R-:W-:-:S05]  /*0040*/  SHF.R.U32.HI R2, RZ, 0x5, R20 ;  /* 0x00000005ff027819 */ /* 0x002fca0000011614 */
[----:B------:R-:W1:Y:S02]  /*0050*/  SHFL.IDX PT, R0, R2, RZ, 0x1f ;  /* 0x00001fff02007589 */ /* 0x000e6400000e0000 */
[----:B-1----:R-:W-:Y:S02]  /*0060*/  ISETP.GE.AND P0, PT, R0, 0x1, PT ;  /* 0x000000010000780c */ /* 0x002fe40003f06270 */
[----:B------:R1:W-:Y:S11]  /*0070*/  STL [R1+0x74], R0 ;  /* 0x0000740001007387 */ /* 0x0003f60000100800 */
[----:B------:R-:W-:Y:S06]  /*0080*/  @P0 BAR.ARV 0x4, 0x100 ;  /* 0x0104000000000b1d */ /* 0x000fec0000002000 */
[----:B--2---:R-:W-:-:S13]  /*0090*/  ISETP.GE.AND P0, PT, R14, c[0x0][0x538], PT ;  /* 0x00014e000e007a0c */ /* 0x004fda0003f06270 */
[----:B------:R-:W-:Y:S05]  /*00a0*/  @P0 EXIT ;  /* 0x000000000000094d */ /* 0x000fea0003800000 */
[----:B-1----:R-:W-:Y:S01]  /*00b0*/  SHF.R.S32.HI R11, RZ, 0x1f, R20 ;  /* 0x0000001fff0b7819 */ /* 0x002fe20000011414 */
[----:B------:R-:W-:-:S03]  /*00c0*/  ULDC.64 UR6, c[0x0][0x118] ;  /* 0x0000460000067ab9 */ /* 0x000fc60000000a00 */
[CC--:B------:R-:W-:Y:S02]  /*00d0*/  LEA.HI R12, R11.reuse, R20.reuse, RZ, 0x3 ;  /* 0x000000140b0c7211 */ /* 0x0c0fe400078f18ff */
[CC--:B------:R-:W-:Y:S02]  /*00e0*/  LEA.HI R2, R11.reuse, R20.reuse, RZ, 0x4 ;  /* 0x000000140b027211 */ /* 0x0c0fe400078f20ff */
[----:B------:R-:W-:Y:S02]  /*00f0*/  LEA.HI R13, R11, R20, RZ, 0x2 ;  /* 0x000000140b0d7211 */ /* 0x000fe400078f10ff */
[----:B------:R-:W-:Y:S02]  /*0100*/  SHF.R.S32.HI R17, RZ, 0x3, R12 ;  /* 0x00000003ff117819 */ /* 0x000fe4000001140c */
[----:B------:R-:W-:Y:S02]  /*0110*/  SHF.R.S32.HI R4, RZ, 0x4, R2 ;  /* 0x00000004ff047819 */ /* 0x000fe40000011402 */
[----:B------:R-:W-:Y:S01]  /*0120*/  LOP3.LUT R0, R2, 0xfffffff0, RZ, 0xc0, !PT ;  /* 0xfffffff002007812 */ /* 0x000fe200078ec0ff */
[----:B------:R-:W-:Y:S01]  /*0130*/  IMAD.SHL.U32 R7, R17, 0x40, RZ ;  /* 0x0000004011077824 */ /* 0x000fe200078e00ff */
[----:B------:R-:W-:-:S02]  /*0140*/  LOP3.LUT R3, R12, 0xfffffff8, RZ, 0xc0, !PT ;  /* 0xfffffff80c037812 */ /* 0x000fc400078ec0ff */
[--C-:B------:R-:W-:Y:S01]  /*0150*/  SHF.R.S32.HI R8, RZ, 0x2, R13.reuse ;  /* 0x00000002ff087819 */ /* 0x100fe2000001140d */
[C---:B------:R-:W-:Y:S01]  /*0160*/  IMAD.IADD R0, R20.reuse, 0x1, -R0 ;  /* 0x0000000114007824 */ /* 0x040fe200078e0a00 */
[----:B------:R-:W-:Y:S01]  /*0170*/  SHF.R.S32.HI R5, RZ, 0x1f, R13 ;  /* 0x0000001fff057819 */ /* 0x000fe2000001140d */
[----:B------:R-:W-:Y:S01]  /*0180*/  IMAD.IADD R6, R20, 0x1, -R3 ;  /* 0x0000000114067824 */ /* 0x000fe200078e0a03 */
[----:B------:R-:W-:Y:S02]  /*0190*/  LEA.HI R2, R2, R4, RZ, 0x1 ;  /* 0x0000000402027211 */ /* 0x000fe400078f08ff */
[----:B------:R-:W-:Y:S01]  /*01a0*/  LEA.HI R3, R5, R8, RZ, 0x3 ;  /* 0x0000000805037211 */ /* 0x000fe200078f18ff */
[----:B------:R-:W-:Y:S01]  /*01b0*/  IMAD.SHL.U32 R18, R6, 0x8, RZ ;  /* 0x0000000806127824 */ /* 0x000fe200078e00ff */
[----:B------:R-:W-:Y:S01]  /*01c0*/  LOP3.LUT R5, R2, 0xfffffffe, RZ, 0xc0, !PT ;  /* 0xfffffffe02057812 */ /* 0x000fe200078ec0ff */
[----:B------:R-:W-:Y:S01]  /*01d0*/  IMAD.SHL.U32 R9, R6, 0x40, RZ ;  /* 0x0000004006097824 */ /* 0x000fe200078e00ff */
[----:B------:R-:W-:-:S02]  /*01e0*/  LOP3.LUT R2, R7, 0x1c0, RZ, 0xc0, !PT ;  /* 0x000001c007027812 */ /* 0x000fc400078ec0ff */
[----:B------:R-:W-:Y:S01]  /*01f0*/  SHF.R.S32.HI R7, RZ, 0x1f, R0 ;  /* 0x0000001fff077819 */ /* 0x000fe20000011400 */
[----:B------:R-:W-:Y:S01]  /*0200*/  IMAD.IADD R201, R4, 0x1, -R5 ;  /* 0x0000000104c97824 */ /* 0x000fe200078e0a05 */
[----:B------:R-:W-:Y:S02]  /*0210*/  LOP3.LUT R3, R3, 0xfffffff8, RZ, 0xc0, !PT ;  /* 0xfffffff803037812 */ /* 0x000fe400078ec0ff */
[----:B------:R-:W-:Y:S02]  /*0220*/  LEA.HI R200, R7, R0, RZ, 0x3 ;  /* 0x0000000007c87211 */ /* 0x000fe400078f18ff */
[----:B------:R-:W-:Y:S01]  /*0230*/  LOP3.LUT R4, R2, 0x38, R18, 0xf8, !PT ;  /* 0x0000003802047812 */ /* 0x000fe200078ef812 */
[----:B------:R-:W-:Y:S01]  /*0240*/  IMAD.IADD R7, R8, 0x1, -R3 ;  /* 0x0000000108077824 */ /* 0x000fe200078e0a03 */
[----:B------:R-:W-:Y:S02]  /*0250*/  SHF.R.U32.HI R3, RZ, 0x3, R2 ;  /* 0x00000003ff037819 */ /* 0x000fe40000011602 */
[C---:B------:R-:W-:Y:S01]  /*0260*/  LOP3.LUT R2, R200.reuse, 0xfffffff8, RZ, 0xc0, !PT ;  /* 0xfffffff8c8027812 */ /* 0x040fe200078ec0ff */
[----:B------:R-:W-:Y:S01]  /*0270*/  IMAD.SHL.U32 R200, R200, 0x40, RZ ;  /* 0x00000040c8c87824 */ /* 0x000fe200078e00ff */
[----:B------:R-:W-:-:S02]  /*0280*/  LEA.HI R10, R11, R20, RZ, 0x5 ;  /* 0x000000140b0a7211 */ /* 0x000fc400078f28ff */
[----:B------:R-:W-:Y:S01]  /*0290*/  LOP3.LUT R8, R4, R3, RZ, 0x3c, !PT ;  /* 0x0000000304087212 */ /* 0x000fe200078e3cff */
[----:B------:R-:W-:Y:S01]  /*02a0*/  IMAD.IADD R5, R0, 0x1, -R2 ;  /* 0x0000000100057824 */ /* 0x000fe200078e0a02 */
[----:B------:R-:W-:Y:S02]  /*02b0*/  LOP3.LUT R2, R10, 0xffffffe0, RZ, 0xc0, !PT ;  /* 0xffffffe00a027812 */ /* 0x000fe400078ec0ff */
[----:B------:R-:W-:Y:S02]  /*02c0*/  LOP3.LUT R0, R9, 0x1c0, RZ, 0xc0, !PT ;  /* 0x000001c009007812 */ /* 0x000fe400078ec0ff */
[----:B------:R-:W-:Y:S01]  /*02d0*/  SHF.R.S32.HI R224, RZ, 0x5, R10 ;  /* 0x00000005ffe07819 */ /* 0x000fe2000001140a */
[----:B------:R-:W-:Y:S01]  /*02e0*/  IMAD.IADD R16, R20, 0x1, -R2 ;  /* 0x0000000114107824 */ /* 0x000fe200078e0a02 */
[----:B------:R-:W-:Y:S02]  /*02f0*/  SHF.R.S32.HI R3, RZ, 0x1f, R10 ;  /* 0x0000001fff037819 */ /* 0x000fe4000001140a */
[----:B------:R-:W-:Y:S01]  /*0300*/  LOP3.LUT R4, R0, 0x8, R12, 0xf8, !PT ;  /* 0x0000000800047812 */ /* 0x000fe200078ef80c */
[----:B------:R-:W-:Y:S01]  /*0310*/  IMAD.MOV.U32 R12, RZ, RZ, 0x10 ;  /* 0x00000010ff0c7424 */ /* 0x000fe200078e00ff */
[----:B------:R-:W-:-:S02]  /*0320*/  SHF.R.U32.HI R2, RZ, 0x3, R0 ;  /* 0x00000003ff027819 */ /* 0x000fc40000011600 */
[----:B------:R-:W-:Y:S01]  /*0330*/  LEA.HI R9, R11, R20, RZ, 0x6 ;  /* 0x000000140b097211 */ /* 0x000fe200078f30ff */
[----:B------:R-:W-:Y:S01]  /*0340*/  IMAD.MOV.U32 R11, RZ, RZ, 0x20 ;  /* 0x00000020ff0b7424 */ /* 0x000fe200078e00ff */
[----:B------:R-:W-:Y:S02]  /*0350*/  LEA.HI R0, R3, R224, RZ, 0x3 ;  /* 0x000000e003007211 */ /* 0x000fe400078f18ff */
[----:B------:R-:W-:Y:S02]  /*0360*/  SHF.R.S32.HI R3, RZ, 0x1f, R16 ;  /* 0x0000001fff037819 */ /* 0x000fe40000011410 */
[----:B------:R-:W-:Y:S01]  /*0370*/  LOP3.LUT R10, R4, R2, RZ, 0x3c, !PT ;  /* 0x00000002040a7212 */ /* 0x000fe200078e3cff */
[----:B------:R-:W-:Y:S01]  /*0380*/  IMAD.SHL.U32 R2, R9, 0x8, RZ ;  /* 0x0000000809027824 */ /* 0x000fe200078e00ff */
[----:B------:R-:W-:Y:S02]  /*0390*/  LOP3.LUT R0, R0, 0xffffff8, RZ, 0xc0, !PT ;  /* 0x0ffffff800007812 */ /* 0x000fe400078ec0ff */
[----:B------:R-:W-:-:S02]  /*03a0*/  LEA.HI R9, R3, R16, RZ, 0x2 ;  /* 0x0000001003097211 */ /* 0x000fc400078f10ff */
[----:B------:R-:W-:Y:S02]  /*03b0*/  LOP3.LUT R3, R7, 0x1, RZ, 0xc0, !PT ;  /* 0x0000000107037812 */ /* 0x000fe400078ec0ff */
[----:B------:R-:W-:Y:S01]  /*03c0*/  LOP3.LUT R8, R8, 0x7ffffe00, R2, 0xf8, !PT ;  /* 0x7ffffe0008087812 */ /* 0x000fe200078ef802 */
[----:B------:R-:W-:Y:S01]  /*03d0*/  IMAD.IADD R2, R224, 0x1, -R0 ;  /* 0x00000001e0027824 */ /* 0x000fe200078e0a00 */
[----:B------:R-:W-:Y:S02]  /*03e0*/  SHF.R.S32.HI R0, RZ, 0x2, R9 ;  /* 0x00000002ff007819 */ /* 0x000fe40000011409 */
[----:B------:R-:W-:Y:S01]  /*03f0*/  ISETP.NE.U32.AND P0, PT, R3, 0x1, PT ;  /* 0x000000010300780c */ /* 0x000fe20003f05070 */
[----:B------:R-:W-:Y:S01]  /*0400*/  IMAD.SHL.U32 R3, R5, 0x40, RZ ;  /* 0x0000004005037824 */ /* 0x000fe200078e00ff */
[----:B------:R-:W-:Y:S01]  /*0410*/  LOP3.LUT R4, R13, 0xfffffffc, RZ, 0xc0, !PT ;  /* 0xfffffffc0d047812 */ /* 0x000fe200078ec0ff */
[----:B------:R-:W-:Y:S01]  /*0420*/  IMAD R15, R2, 0x10, R0 ;  /* 0x00000010020f7824 */ /* 0x000fe200078e0200 */
[----:B------:R-:W-:Y:S01]  /*0430*/  LOP3.LUT P4, RZ, R5, 0x2, RZ, 0xc0, !PT ;  /* 0x0000000205ff7812 */ /* 0x000fe2000788c0ff */
[----:B------:R-:W-:Y:S01]  /*0440*/  IMAD.SHL.U32 R2, R201, 0x8, RZ ;  /* 0x00000008c9027824 */ /* 0x000fe200078e00ff */
[----:B------:R-:W-:Y:S01]  /*0450*/  LOP3.LUT R0, R3, 0x1c0, RZ, 0xc0, !PT ;  /* 0x000001c003007812 */ /* 0x000fe200078ec0ff */
[----:B------:R-:W-:Y:S01]  /*0460*/  IMAD.IADD R3, R20, 0x1, -R4 ;  /* 0x0000000114037824 */ /* 0x000fe200078e0a04 */
[----:B------:R-:W-:Y:S01]  /*0470*/  LOP3.LUT P3, RZ, R5, 0x4, RZ, 0xc0, !PT ;  /* 0x0000000405ff7812 */ /* 0x000fe2000786c0ff */
[----:B------:R-:W-:Y:S01]  /*0480*/  IMAD.SHL.U32 R4, R7, 0x40, RZ ;  /* 0x0000004007047824 */ /* 0x000fe200078e00ff */
[----:B------:R-:W-:Y:S01]  /*0490*/  LOP3.LUT R5, R0, 0x8, R2, 0xf8, !PT ;  /* 0x0000000800057812 */ /* 0x000fe200078ef802 */
[----:B------:R-:W-:Y:S01]  /*04a0*/  STL [R1+0x78], R15 ;  /* 0x0000780f01007387 */ /* 0x000fe20000100800 */
[----:B------:R-:W-:Y:S01]  /*04b0*/  SHF.R.U32.HI R2, RZ, 0x3, R0 ;  /* 0x00000003ff027819 */ /* 0x000fe20000011600 */
[----:B------:R-:W-:Y:S01]  /*04c0*/  IMAD R201, R201, 0x200, R10 ;  /* 0x00000200c9c97824 */ /* 0x000fe200078e020a */
[----:B------:R-:W-:Y:S01]  /*04d0*/  LEA.HI R0, R3, R3, RZ, 0x1 ;  /* 0x0000000303007211 */ /* 0x000fe200078f08ff */
[----:B------:R-:W-:Y:S01]  /*04e0*/  STL [R1+0x4c], R14 ;  /* 0x00004c0e01007387 */ /* 0x000fe20000100800 */
[----:B------:R-:W-:Y:S01]  /*04f0*/  LOP3.LUT R5, R5, R2, RZ, 0x3c, !PT ;  /* 0x0000000205057212 */ /* 0x000fe200078e3cff */
[----:B------:R-:W-:Y:S01]  /*0500*/  IMAD.MOV.U32 R10, RZ, RZ, 0x40 ;  /* 0x00000040ff0a7424 */ /* 0x000fe200078e00ff */
[----:B------:R-:W-:Y:S01]  /*0510*/  LOP3.LUT R0, R0, 0x1ffffffe, RZ, 0xc0, !PT ;  /* 0x1ffffffe00007812 */ /* 0x000fe200078ec0ff */
[----:B------:R-:W-:Y:S01]  /*0520*/  IMAD.SHL.U32 R228, R8, 0x2, RZ ;  /* 0x0000000208e47824 */ /* 0x000fe200078e00ff */
[----:B------:R-:W-:-:S02]  /*0530*/  LOP3.LUT R2, R4, 0x1c0, RZ, 0xc0, !PT ;  /* 0x000001c004027812 */ /* 0x000fc400078ec0ff */
[----:B------:R-:W-:Y:S01]  /*0540*/  R2P PR, R7, 0x6 ;  /* 0x0000000607007804 */ /* 0x000fe20000000000 */
[----:B------:R-:W-:Y:S01]  /*0550*/  IMAD.IADD R7, R3, 0x1, -R0 ;  /* 0x0000000103077824 */ /* 0x000fe200078e0a00 */
[----:B------:R-:W-:Y:S01]  /*0560*/  LEA.HI R0, R2, R2, RZ, 0x1d ;  /* 0x0000000202007211 */ /* 0x000fe200078fe8ff */
[----:B------:R-:W-:Y:S01]  /*0570*/  IMAD R3, R224, 0x200, R3 ;  /* 0x00000200e0037824 */ /* 0x000fe200078e0203 */
[----:B------:R-:W-:Y:S02]  /*0580*/  SEL R2, R12, 0xfffffff0, !P4 ;  /* 0xfffffff00c027807 */ /* 0x000fe40006000000 */
[----:B------:R-:W-:Y:S01]  /*0590*/  SEL R223, R11, 0xffffffe0, !P3 ;  /* 0xffffffe00bdf7807 */ /* 0x000fe20005800000 */
[----:B------:R-:W-:Y:S01]  /*05a0*/  IMAD.U32 R4, R3, 0x2, R0 ;  /* 0x0000000203047824 */ /* 0x000fe200078e0000 */
[----:B------:R-:W-:Y:S01]  /*05b0*/  LOP3.LUT R0, R9, 0x7ffffffc, RZ, 0xc0, !PT ;  /* 0x7ffffffc09007812 */ /* 0x000fe200078ec0ff */
[----:B------:R-:W-:Y:S01]  /*05c0*/  IMAD R3, R6, 0x20, R17 ;  /* 0x0000002006037824 */ /* 0x000fe200078e0211 */
[----:B------:R-:W-:Y:S01]  /*05d0*/  LOP3.LUT R200, R5, 0x7ffffe00, R200, 0xf8, !PT ;  /* 0x7ffffe0005c87812 */ /* 0x000fe200078ef8c8 */
[----:B------:R-:W-:Y:S01]  /*05e0*/  IMAD.IADD R223, R2, 0x1, R223 ;  /* 0x0000000102df7824 */ /* 0x000fe200078e02df */
[----:B------:R-:W-:Y:S01]  /*05f0*/  IADD3 R2, R18, 0x40, RZ ;  /* 0x0000004012027810 */ /* 0x000fe20007ffe0ff */
[----:B------:R-:W-:Y:S01]  /*0600*/  IMAD.IADD R0, R16, 0x1, -R0 ;  /* 0x0000000110007824 */ /* 0x000fe200078e0a00 */
[----:B------:R1:W-:Y:S01]  /*0610*/  STL [R1+0x70], R3 ;  /* 0x0000700301007387 */ /* 0x0003e20000100800 */
[----:B------:R-:W-:-:S02]  /*0620*/  SHF.R.S32.HI R19, RZ, 0x1f, R18 ;  /* 0x0000001fff137819 */ /* 0x000fc40000011412 */
[C---:B------:R-:W-:Y:S01]  /*0630*/  LOP3.LUT P6, RZ, R6.reuse, 0x2, RZ, 0xc0, !PT ;  /* 0x0000000206ff7812 */ /* 0x040fe200078cc0ff */
[----:B------:R2:W-:Y:S01]  /*0640*/  STL [R1+0x30], R2 ;  /* 0x0000300201007387 */ /* 0x0005e20000100800 */
[----:B------:R-:W-:Y:S01]  /*0650*/  LOP3.LUT P5, RZ, R6, 0x4, RZ, 0xc0, !PT ;  /* 0x0000000406ff7812 */ /* 0x000fe200078ac0ff */
[----:B------:R-:W-:Y:S01]  /*0660*/  IMAD.SHL.U32 R6, R0, 0x2, RZ ;  /* 0x0000000200067824 */ /* 0x000fe200078e00ff */
[----:B------:R-:W-:Y:S01]  /*0670*/  SEL R5, R11, 0xffffffe0, !P1 ;  /* 0xffffffe00b057807 */ /* 0x000fe20004800000 */
[----:B------:R-:W-:Y:S01]  /*0680*/  IMAD R0, R7, 0x8, R15 ;  /* 0x0000000807007824 */ /* 0x000fe200078e020f */
[----:B------:R-:W-:Y:S01]  /*0690*/  LEA R4, R4, 0x80, 0x1 ;  /* 0x0000008004047811 */ /* 0x000fe200078e08ff */
[----:B------:R-:W-:Y:S01]  /*06a0*/  STL.64 [R1+0x8], R18 ;  /* 0x0000081201007387 */ /* 0x000fe20000100a00 */
[----:B------:R-:W-:Y:S02]  /*06b0*/  LEA R200, R200, 0x100, 0x1 ;  /* 0x00000100c8c87811 */ /* 0x000fe400078e08ff */
[----:B------:R-:W-:Y:S01]  /*06c0*/  LEA R201, R201, 0x8100, 0x1 ;  /* 0x00008100c9c97811 */ /* 0x000fe200078e08ff */
[----:B------:R-:W-:Y:S01]  /*06d0*/  IMAD.IADD R8, R4, 0x1, R5 ;  /* 0x0000000104087824 */ /* 0x000fe200078e0205 */
[----:B------:R-:W-:Y:S01]  /*06e0*/  SEL R202, R10, 0xffffffc0, !P5 ;  /* 0xffffffc00aca7807 */ /* 0x000fe20006800000 */
[--C-:B------:R-:W-:Y:S01]  /*06f0*/  IMAD R224, R224, 0x800, R200.reuse ;  /* 0x00000800e0e07824 */ /* 0x100fe200078e02c8 */
[----:B------:R-:W-:Y:S01]  /*0700*/  IADD3 R207, R201, 0x20, RZ ;  /* 0x00000020c9cf7810 */ /* 0x000fe20007ffe0ff */
[----:B------:R-:W-:Y:S01]  /*0710*/  IMAD R223, R223, 0x2, R200 ;  /* 0x00000002dfdf7824 */ /* 0x000fe200078e02c8 */
[C---:B------:R-:W-:Y:S01]  /*0720*/  @P6 IADD3 R207, R201.reuse, -0x20, RZ ;  /* 0xffffffe0c9cf6810 */ /* 0x040fe20007ffe0ff */
[----:B------:R-:W-:-:S03]  /*0730*/  IMAD.IADD R205, R201, 0x1, R202 ;  /* 0x00000001c9cd7824 */ /* 0x000fc600078e02ca */
[C---:B------:R-:W-:Y:S01]  /*0740*/  IADD3 R222, R207.reuse, 0x800, RZ ;  /* 0x00000800cfde7810 */ /* 0x040fe20007ffe0ff */
[----:B------:R-:W-:Y:S01]  /*0750*/  IMAD.IADD R202, R202, 0x1, R207 ;  /* 0x00000001caca7824 */ /* 0x000fe200078e02cf */
[----:B-1----:R-:W-:Y:S02]  /*0760*/  SEL R3, R10, 0xffffffc0, !P2 ;  /* 0xffffffc00a037807 */ /* 0x002fe40005000000 */
[C---:B------:R-:W-:Y:S02]  /*0770*/  IADD3 R221, R207.reuse, 0x1000, RZ ;  /* 0x00001000cfdd7810 */ /* 0x040fe40007ffe0ff */
[----:B--2---:R-:W-:Y:S01]  /*0780*/  SHF.R.S32.HI R2, RZ, 0x1f, R2 ;  /* 0x0000001fff027819 */ /* 0x004fe20000011402 */
[----:B------:R-:W-:Y:S01]  /*0790*/  IMAD.IADD R7, R4, 0x1, R3 ;  /* 0x0000000104077824 */ /* 0x000fe200078e0203 */
[C---:B------:R-:W-:Y:S02]  /*07a0*/  IADD3 R220, R207.reuse, 0x1800, RZ ;  /* 0x00001800cfdc7810 */ /* 0x040fe40007ffe0ff */
[C---:B------:R-:W-:Y:S01]  /*07b0*/  IADD3 R219, R207.reuse, 0x2000, RZ ;  /* 0x00002000cfdb7810 */ /* 0x040fe20007ffe0ff */
[----:B------:R1:W-:Y:S01]  /*07c0*/  STL [R1+0x48], R2 ;  /* 0x0000480201007387 */ /* 0x0003e20000100800 */
[----:B------:R-:W-:-:S02]  /*07d0*/  IADD3 R218, R207, 0x2800, RZ ;  /* 0x00002800cfda7810 */ /* 0x000fc40007ffe0ff */
[C---:B------:R-:W-:Y:S01]  /*07e0*/  IADD3 R217, R207.reuse, 0x3000, RZ ;  /* 0x00003000cfd97810 */ /* 0x040fe20007ffe0ff */
[----:B------:R2:W-:Y:S01]  /*07f0*/  STL [R1+0x44], R6 ;  /* 0x0000440601007387 */ /* 0x0005e20000100800 */
[C---:B------:R-:W-:Y:S02]  /*0800*/  IADD3 R216, R207.reuse, 0x3800, RZ ;  /* 0x00003800cfd87810 */ /* 0x040fe40007ffe0ff */
[C---:B------:R-:W-:Y:S01]  /*0810*/  IADD3 R215, R207.reuse, 0x4000, RZ ;  /* 0x00004000cfd77810 */ /* 0x040fe20007ffe0ff */
[----:B------:R3:W-:Y:S01]  /*0820*/  STL [R1+0x40], R0 ;  /* 0x0000400001007387 */ /* 0x0007e20000100800 */
[C---:B------:R-:W-:Y:S02]  /*0830*/  IADD3 R214, R207.reuse, 0x4800, RZ ;  /* 0x00004800cfd67810 */ /* 0x040fe40007ffe0ff */
[C---:B------:R-:W-:Y:S01]  /*0840*/  IADD3 R213, R207.reuse, 0x5000, RZ ;  /* 0x00005000cfd57810 */ /* 0x040fe20007ffe0ff */
[----:B------:R4:W-:Y:S01]  /*0850*/  STL [R1+0x50], R4 ;  /* 0x0000500401007387 */ /* 0x0009e20000100800 */
[----:B------:R-:W-:-:S02]  /*0860*/  IADD3 R212, R207, 0x5800, RZ ;  /* 0x00005800cfd47810 */ /* 0x000fc40007ffe0ff */
[C---:B------:R-:W-:Y:S01]  /*0870*/  IADD3 R211, R207.reuse, 0x6000, RZ ;  /* 0x00006000cfd37810 */ /* 0x040fe20007ffe0ff */
[----:B------:R-:W-:Y:S01]  /*0880*/  STL [R1+0x6c], R7 ;  /* 0x00006c0701007387 */ /* 0x000fe20000100800 */
[C---:B------:R-:W-:Y:S02]  /*0890*/  IADD3 R210, R207.reuse, 0x6800, RZ ;  /* 0x00006800cfd27810 */ /* 0x040fe40007ffe0ff */
[C---:B------:R-:W-:Y:S01]  /*08a0*/  IADD3 R209, R207.reuse, 0x7000, RZ ;  /* 0x00007000cfd17810 */ /* 0x040fe20007ffe0ff */
[----:B------:R-:W-:Y:S01]  /*08b0*/  STL [R1+0x5c], R8 ;  /* 0x00005c0801007387 */ /* 0x000fe20000100800 */
[----:B------:R-:W-:Y:S02]  /*08c0*/  IADD3 R208, R207, 0x7800, RZ ;  /* 0x00007800cfd07810 */ /* 0x000fe40007ffe0ff */
[----:B-1----:R-:W-:Y:S02]  /*08d0*/  SEL R2, R11, 0xffffffe0, !P4 ;  /* 0xffffffe00b027807 */ /* 0x002fe40006000000 */
[----:B--2---:R-:W-:-:S03]  /*08e0*/  IADD3 R6, R4, -0x10, RZ ;  /* 0xfffffff004067810 */ /* 0x004fc60007ffe0ff */
[----:B------:R-:W-:Y:S01]  /*08f0*/  IMAD.IADD R204, R200, 0x1, R2 ;  /* 0x00000001c8cc7824 */ /* 0x000fe200078e0202 */
[----:B------:R-:W-:Y:S01]  /*0900*/  @P0 IADD3 R6, R4, 0x10, RZ ;  /* 0x0000001004060810 */ /* 0x000fe20007ffe0ff */
[----:B------:R-:W-:Y:S01]  /*0910*/  IMAD.IADD R225, R2, 0x1, R224 ;  /* 0x0000000102e17824 */ /* 0x000fe200078e02e0 */
[----:B---3--:R-:W-:Y:S01]  /*0920*/  SEL R0, R10, 0xffffffc0, !P3 ;  /* 0xffffffc00a007807 */ /* 0x008fe20005800000 */
[----:B----4-:R-:W-:-:S03]  /*0930*/  IMAD.IADD R4, R8, 0x1, R3 ;  /* 0x0000000108047824 */ /* 0x010fc600078e0203 */
[----:B------:R-:W-:Y:S01]  /*0940*/  IADD3 R206, R0, R200, R2 ;  /* 0x000000c800ce7210 */ /* 0x000fe20007ffe002 */
[----:B------:R-:W-:Y:S02]  /*0950*/  IMAD.IADD R203, R200, 0x1, R0 ;  /* 0x00000001c8cb7824 */ /* 0x000fe400078e0200 */
[C---:B------:R-:W-:Y:S01]  /*0960*/  IMAD.IADD R227, R0.reuse, 0x1, R224 ;  /* 0x0000000100e37824 */ /* 0x040fe200078e02e0 */
[----:B------:R1:W-:Y:S01]  /*0970*/  STL [R1+0x68], R4 ;  /* 0x0000680401007387 */ /* 0x0003e20000100800 */
[----:B------:R-:W-:-:S03]  /*0980*/  IMAD.IADD R226, R0, 0x1, R225 ;  /* 0x0000000100e27824 */ /* 0x000fc600078e02e1 */
[----:B------:R2:W-:Y:S01]  /*0990*/  STL [R1+0x54], R6 ;  /* 0x0000540601007387 */ /* 0x0005e20000100800 */
[--C-:B-1----:R-:W-:Y:S02]  /*09a0*/  IMAD.IADD R4, R5, 0x1, R6.reuse ;  /* 0x0000000105047824 */ /* 0x102fe400078e0206 */
[----:B------:R-:W-:Y:S02]  /*09b0*/  IMAD.IADD R5, R3, 0x1, R6 ;  /* 0x0000000103057824 */ /* 0x000fe400078e0206 */
[----:B------:R-:W-:-:S03]  /*09c0*/  IMAD.IADD R2, R4, 0x1, R3 ;  /* 0x0000000104027824 */ /* 0x000fc600078e0203 */
[----:B------:R2:W-:Y:S04]  /*09d0*/  STL [R1+0x64], R5 ;  /* 0x0000640501007387 */ /* 0x0005e80000100800 */
[----:B------:R2:W-:Y:S04]  /*09e0*/  STL [R1+0x58], R4 ;  /* 0x0000580401007387 */ /* 0x0005e80000100800 */
[----:B------:R2:W-:Y:S02]  /*09f0*/  STL [R1+0x60], R2 ;  /* 0x0000600201007387 */ /* 0x0005e40000100800 */
.L_x_478:
[----:B--2---:R-:W2:Y:S01]  /*0a00*/  LDL R4, [R1+0x4c] ;  /* 0x00004c0001047983 */ /* 0x004ea20000100800 */
[----:B------:R-:W-:Y:S01]  /*0a10*/  IMAD.MOV.U32 R0, RZ, RZ, c[0x0][0x560] ;  /* 0x00015800ff007624 */ /* 0x000fe200078e00ff */
[----:B------:R-:W-:Y:S01]  /*0a20*/  YIELD ;  /* 0x0000000000007946 */ /* 0x000fe20003800000 */
[----:B------:R-:W-:Y:S03]  /*0a30*/  BSSY B0, `(.L_x_437) ;  /* 0x0000016000007945 */ /* 0x000fe60003800000 */
[----:B------:R-:W-:-:S13]  /*0a40*/  ISETP.NE.AND P0, PT, R0, 0x1, PT ;  /* 0x000000010000780c */ /* 0x000fda0003f05270 */
[----:B--2---:R-:W-:Y:S01]  /*0a50*/  @P0 IMAD.HI.U32 R0, R4, c[0x0][0x564], RZ ;  /* 0x0001590004000a27 */ /* 0x004fe200078e00ff */
[----:B------:R-:W-:-:S04]  /*0a60*/  MOV R3, R4 ;  /* 0x0000000400037202 */ /* 0x000fc80000000f00 */
[----:B------:R-:W-:-:S04]  /*0a70*/  @P0 SHF.R.U32.HI R3, RZ, c[0x0][0x568], R0 ;  /* 0x00015a00ff030a19 */ /* 0x000fc80000011600 */
[----:B------:R-:W-:Y:S01]  /*0a80*/  ISETP.GE.AND P0, PT, R3, c[0x0][0x578], PT ;  /* 0x00015e0003007a0c */ /* 0x000fe20003f06270 */
[----:B------:R-:W-:-:S04]  /*0a90*/  IMAD.MOV R2, RZ, RZ, -R3 ;  /* 0x000000ffff027224 */ /* 0x000fc800078e0a03 */
[----:B------:R-:W-:-:S08]  /*0aa0*/  IMAD R2, R2, c[0x0][0x560], R4 ;  /* 0x0001580002027a24 */ /* 0x000fd000078e0204 */
[----:B------:R-:W-:Y:S05]  /*0ab0*/  @!P0 BRA `(.L_x_438) ;  /* 0x0000007000008947 */ /* 0x000fea0003800000 */
[----:B------:R-:W-:-:S04]  /*0ac0*/  MOV R0, c[0x0][0x56c] ;  /* 0x00015b0000007a02 */ /* 0x000fc80000000f00 */
[----:B------:R-:W-:Y:S02]  /*0ad0*/  ISETP.NE.AND P0, PT, R0, 0x1, PT ;  /* 0x000000010000780c */ /* 0x000fe40003f05270 */
[----:B------:R-:W-:-:S11]  /*0ae0*/  MOV R0, R2 ;  /* 0x0000000200007202 */ /* 0x000fd60000000f00 */
[----:B------:R-:W-:-:S05]  /*0af0*/  @P0 IMAD.HI.U32 R4, R2, c[0x0][0x570], RZ ;  /* 0x00015c0002040a27 */ /* 0x000fca00078e00ff */
[----:B------:R-:W-:-:S05]  /*0b00*/  @P0 SHF.R.U32.HI R0, RZ, c[0x0][0x574], R4 ;  /* 0x00015d00ff000a19 */ /* 0x000fca0000011604 */
[----:B------:R-:W-:Y:S01]  /*0b10*/  IMAD R4, R0, c[0x0][0x56c], RZ ;  /* 0x00015b0000047a24 */ /* 0x000fe200078e02ff */
[----:B------:R-:W-:Y:S05]  /*0b20*/  BRA `(.L_x_439) ;  /* 0x0000006000007947 */ /* 0x000fea0003800000 */
.L_x_438:
[----:B------:R-:W-:-:S04]  /*0b30*/  MOV R0, c[0x0][0x554] ;  /* 0x0001550000007a02 */ /* 0x000fc80000000f00 */
[----:B------:R-:W-:Y:S02]  /*0b40*/  ISETP.NE.AND P0, PT, R0, 0x1, PT ;  /* 0x000000010000780c */ /* 0x000fe40003f05270 */
[----:B------:R-:W-:-:S11]  /*0b50*/  MOV R0, R2 ;  /* 0x0000000200007202 */ /* 0x000fd60000000f00 */
[----:B------:R-:W-:-:S05]  /*0b60*/  @P0 IMAD.HI.U32 R4, R2, c[0x0][0x558], RZ ;  /* 0x0001560002040a27 */ /* 0x000fca00078e00ff */
[----:B------:R-:W-:-:S05]  /*0b70*/  @P0 SHF.R.U32.HI R0, RZ, c[0x0][0x55c], R4 ;  /* 0x00015700ff000a19 */ /* 0x000fca0000011604 */
[----:B------:R-:W-:Y:S02]  /*0b80*/  IMAD R4, R0, c[0x0][0x554], RZ ;  /* 0x0001550000047a24 */ /* 0x000fe400078e02ff */
.L_x_439:
[----:B------:R-:W-:Y:S05]  /*0b90*/  BSYNC B0 ;  /* 0x0000000000007941 */ /* 0x000fea0003800000 */
.L_x_437:
[----:B------:R-:W-:Y:S01]  /*0ba0*/  IMAD.MOV.U32 R35, RZ, RZ, c[0x0][0x2c4] ;  /* 0x0000b100ff237624 */ /* 0x000fe200078e00ff */
[----:B------:R-:W-:Y:S01]  /*0bb0*/  LOP3.LUT R0, RZ, R0, RZ, 0x33, !PT ;  /* 0x00000000ff007212 */ /* 0x000fe200078e33ff */
[----:B------:R-:W-:Y:S01]  /*0bc0*/  IMAD.MOV.U32 R5, RZ, RZ, c[0x0][0x548] ;  /* 0x00015200ff057624 */ /* 0x000fe200078e00ff */
[----:B------:R-:W-:Y:S01]  /*0bd0*/  ULDC UR5, c[0x0][0x1d0] ;  /* 0x0000740000057ab9 */ /* 0x000fe20000000800 */
[----:B------:R-:W-:Y:S01]  /*0be0*/  IMAD.IADD R2, R2, 0x1, -R4 ;  /* 0x0000000102027824 */ /* 0x000fe200078e0a04 */
[----:B------:R-:W-:Y:S01]  /*0bf0*/  IADD3 R0, R0, c[0x0][0x53c], RZ ;  /* 0x00014f0000007a10 */ /* 0x000fe20007ffe0ff */
[----:B------:R-:W-:Y:S01]  /*0c00*/  UIADD3 UR5, UR5, 0x7f, URZ ;  /* 0x0000007f05057890 */ /* 0x000fe2000fffe03f */
[----:B------:R-:W-:Y:S01]  /*0c10*/  ISETP.NE.AND P4, PT, R35, 0x1, PT ;  /* 0x000000012300780c */ /* 0x000fe20003f85270 */
[----:B------:R-:W-:Y:S01]  /*0c20*/  IMAD R2, R3, c[0x0][0x554], R2 ;  /* 0x0001550003027a24 */ /* 0x000fe200078e0202 */
[----:B------:R-:W-:Y:S01]  /*0c30*/  ISETP.NE.AND P0, PT, R5, 0x1, PT ;  /* 0x000000010500780c */ /* 0x000fe20003f05270 */
[----:B------:R-:W-:Y:S01]  /*0c40*/  IMAD.MOV.U32 R5, RZ, RZ, 0x80 ;  /* 0x00000080ff057424 */ /* 0x000fe200078e00ff */
[----:B------:R-:W-:Y:S01]  /*0c50*/  SHF.L.U32 R153, R0, 0x7, RZ ;  /* 0x0000000700997819 */ /* 0x000fe200000006ff */
[----:B------:R-:W-:Y:S01]  /*0c60*/  USHF.R.S32.HI UR4, URZ, 0x1f, UR5 ;  /* 0x0000001f3f047899 */ /* 0x000fe20008011405 */
[----:B------:R-:W-:Y:S01]  /*0c70*/  MOV R36, R2 ;  /* 0x0000000200247202 */ /* 0x000fe20000000f00 */
[----:B------:R-:W-:Y:S01]  /*0c80*/  CS2R R114, SRZ ;  /* 0x0000000000727805 */ /* 0x000fe2000001ff00 */
[----:B------:R-:W-:Y:S01]  /*0c90*/  IADD3 R0, R153, 0x7f, RZ ;  /* 0x0000007f99007810 */ /* 0x000fe20007ffe0ff */
[----:B------:R-:W-:Y:S01]  /*0ca0*/  ULEA.HI UR4, UR4, UR5, URZ, 0x7 ;  /* 0x0000000504047291 */ /* 0x000fe2000f8f383f */
[----:B------:R1:W-:Y:S01]  /*0cb0*/  STL [R1+0x34], R153 ;  /* 0x0000349901007387 */ /* 0x0003e20000100800 */
[----:B------:R-:W-:Y:S01]  /*0cc0*/  CS2R R112, SRZ ;  /* 0x0000000000707805 */ /* 0x000fe2000001ff00 */
[----:B------:R-:W-:Y:S01]  /*0cd0*/  CS2R R134, SRZ ;  /* 0x0000000000867805 */ /* 0x000fe2000001ff00 */
[----:B------:R-:W-:Y:S01]  /*0ce0*/  @P4 IMAD.HI.U32 R3, R0, c[0x0][0x2c8], RZ ;  /* 0x0000b20000034a27 */ /* 0x000fe200078e00ff */
[----:B------:R-:W-:Y:S01]  /*0cf0*/  USHF.R.S32.HI UR4, URZ, 0x7, UR4 ;  /* 0x000000073f047899 */ /* 0x000fe20008011404 */
[----:B------:R-:W-:Y:S01]  /*0d00*/  MOV R110, RZ ;  /* 0x000000ff006e7202 */ /* 0x000fe20000000f00 */
[----:B------:R-:W-:Y:S01]  /*0d10*/  CS2R R6, SRZ ;  /* 0x0000000000067805 */ /* 0x000fe2000001ff00 */
[----:B------:R-:W-:Y:S01]  /*0d20*/  @P0 IMAD.HI.U32 R4, R2, c[0x0][0x54c], RZ ;  /* 0x0001530002040a27 */ /* 0x000fe200078e00ff */
[----:B------:R-:W-:Y:S01]  /*0d30*/  @P4 SHF.R.U32.HI R0, RZ, c[0x0][0x2cc], R3 ;  /* 0x0000b300ff004a19 */ /* 0x000fe20000011603 */
[----:B------:R-:W-:Y:S01]  /*0d40*/  CS2R R8, SRZ ;  /* 0x0000000000087805 */ /* 0x000fe2000001ff00 */
[----:B------:R-:W-:Y:S01]  /*0d50*/  IADD3 R3, R5, -c[0x0][0x168], RZ ;  /* 0x80005a0005037a10 */ /* 0x000fe20007ffe0ff */
[----:B------:R-:W-:Y:S01]  /*0d60*/  IMAD.MOV.U32 R132, RZ, RZ, RZ ;  /* 0x000000ffff847224 */ /* 0x000fe200078e00ff */
[----:B------:R-:W-:Y:S01]  /*0d70*/  @P0 SHF.R.U32.HI R36, RZ, c[0x0][0x550], R4 ;  /* 0x00015400ff240a19 */ /* 0x000fe20000011604 */
[----:B------:R-:W-:Y:S01]  /*0d80*/  IMAD.MOV.U32 R108, RZ, RZ, RZ ;  /* 0x000000ffff6c7224 */ /* 0x000fe200078e00ff */
[----:B------:R-:W-:Y:S01]  /*0d90*/  IADD3 R0, R0, c[0x0][0x1d0], R3 ;  /* 0x0000740000007a10 */ /* 0x000fe20007ffe003 */
[----:B------:R-:W-:Y:S01]  /*0da0*/  IMAD.MOV.U32 R106, RZ, RZ, RZ ;  /* 0x000000ffff6a7224 */ /* 0x000fe200078e00ff */
[----:B------:R-:W-:Y:S01]  /*0db0*/  MOV R104, RZ ;  /* 0x000000ff00687202 */ /* 0x000fe20000000f00 */
[----:B------:R-:W-:Y:S01]  /*0dc0*/  IMAD.MOV R3, RZ, RZ, -R36 ;  /* 0x000000ffff037224 */ /* 0x000fe200078e0a24 */
[----:B------:R-:W-:Y:S01]  /*0dd0*/  SHF.R.S32.HI R4, RZ, 0x1f, R0 ;  /* 0x0000001fff047819 */ /* 0x000fe20000011400 */
[----:B------:R1:W-:Y:S01]  /*0de0*/  STL [R1+0x3c], R36 ;  /* 0x00003c2401007387 */ /* 0x0003e20000100800 */
[----:B------:R-:W-:Y:S01]  /*0df0*/  IMAD.MOV.U32 R102, RZ, RZ, RZ ;  /* 0x000000ffff667224 */ /* 0x000fe200078e00ff */
[----:B------:R-:W-:Y:S01]  /*0e00*/  CS2R R10, SRZ ;  /* 0x00000000000a7805 */ /* 0x000fe2000001ff00 */
[----:B------:R-:W-:Y:S01]  /*0e10*/  IMAD R37, R3, c[0x0][0x548], R2 ;  /* 0x0001520003257a24 */ /* 0x000fe200078e0202 */
[----:B------:R-:W-:Y:S01]  /*0e20*/  LEA.HI R2, R4, R0, RZ, 0x7 ;  /* 0x0000000004027211 */ /* 0x000fe200078f38ff */
[----:B------:R-:W-:Y:S01]  /*0e30*/  IMAD.MOV.U32 R100, RZ, RZ, RZ ;  /* 0x000000ffff647224 */ /* 0x000fe200078e00ff */
[----:B------:R-:W-:Y:S01]  /*0e40*/  PRMT R0, RZ, 0x7610, R0 ;  /* 0x00007610ff007816 */ /* 0x000fe20000000000 */
[----:B------:R-:W-:Y:S01]  /*0e50*/  CS2R R4, SRZ ;  /* 0x0000000000047805 */ /* 0x000fe2000001ff00 */
[----:B------:R-:W-:Y:S01]  /*0e60*/  SHF.R.S32.HI R2, RZ, 0x7, R2 ;  /* 0x00000007ff027819 */ /* 0x000fe20000011402 */
[----:B------:R1:W-:Y:S01]  /*0e70*/  STL [R1+0x38], R37 ;  /* 0x0000382501007387 */ /* 0x0003e20000100800 */
[----:B------:R-:W-:Y:S01]  /*0e80*/  MOV R130, RZ ;  /* 0x000000ff00827202 */ /* 0x000fe20000000f00 */
[----:B------:R-:W-:Y:S01]  /*0e90*/  CS2R R12, SRZ ;  /* 0x00000000000c7805 */ /* 0x000fe2000001ff00 */
[----:B------:R-:W-:Y:S01]  /*0ea0*/  IMNMX R168, R2, UR4, PT ;  /* 0x0000000402a87c17 */ /* 0x000fe2000b800200 */
[----:B------:R-:W-:Y:S01]  /*0eb0*/  IMAD.MOV.U32 R128, RZ, RZ, RZ ;  /* 0x000000ffff807224 */ /* 0x000fe200078e00ff */
[----:B------:R-:W-:Y:S01]  /*0ec0*/  CS2R R14, SRZ ;  /* 0x00000000000e7805 */ /* 0x000fe2000001ff00 */
[----:B------:R-:W-:Y:S01]  /*0ed0*/  IMAD.MOV.U32 R98, RZ, RZ, RZ ;  /* 0x000000ffff627224 */ /* 0x000fe200078e00ff */
[----:B------:R-:W-:Y:S01]  /*0ee0*/  ISETP.GE.AND P0, PT, R168, 0x1, PT ;  /* 0x00000001a800780c */ /* 0x000fe20003f06270 */
[----:B------:R-:W-:Y:S01]  /*0ef0*/  IMAD.MOV.U32 R94, RZ, RZ, RZ ;  /* 0x000000ffff5e7224 */ /* 0x000fe200078e00ff */
[----:B------:R-:W-:Y:S01]  /*0f00*/  MOV R96, RZ ;  /* 0x000000ff00607202 */ /* 0x000fe20000000f00 */
[----:B------:R-:W-:Y:S01]  /*0f10*/  CS2R R16, SRZ ;  /* 0x0000000000107805 */ /* 0x000fe2000001ff00 */
[----:B------:R-:W-:Y:S01]  /*0f20*/  IMAD.MOV.U32 R92, RZ, RZ, RZ ;  /* 0x000000ffff5c7224 */ /* 0x000fe200078e00ff */
[----:B------:R-:W-:Y:S01]  /*0f30*/  MOV R90, RZ ;  /* 0x000000ff005a7202 */ /* 0x000fe20000000f00 */
[----:B------:R-:W-:Y:S01]  /*0f40*/  CS2R R18, SRZ ;  /* 0x0000000000127805 */ /* 0x000fe2000001ff00 */
[----:B------:R-:W-:Y:S01]  /*0f50*/  IMAD.MOV.U32 R88, RZ, RZ, RZ ;  /* 0x000000ffff587224 */ /* 0x000fe200078e00ff */
[----:B------:R-:W-:Y:S01]  /*0f60*/  CS2R R20, SRZ ;  /* 0x0000000000147805 */ /* 0x000fe2000001ff00 */
[----:B------:R-:W-:Y:S01]  /*0f70*/  IMAD.MOV.U32 R86, RZ, RZ, RZ ;  /* 0x000000ffff567224 */ /* 0x000fe200078e00ff */
[----:B------:R-:W-:Y:S01]  /*0f80*/  MOV R84, RZ ;  /* 0x000000ff00547202 */ /* 0x000fe20000000f00 */
[----:B------:R-:W-:Y:S01]  /*0f90*/  IMAD.MOV.U32 R82, RZ, RZ, RZ ;  /* 0x000000ffff527224 */ /* 0x000fe200078e00ff */
        /* <DEDUP_REMOVED lines=18> */
[----:B------:R-:W-:Y:S05]  /*10c0*/  @!P0 BRA `(.L_x_440) ;  /* 0x0000c41000008947 */ /* 0x000fea0003800000 */
[----:B-1----:R-:W-:Y:S01]  /*10d0*/  ISETP.NE.U32.AND P0, PT, RZ, c[0x0][0x340], PT ;  /* 0x0000d000ff007a0c */ /* 0x002fe20003f05070 */
[----:B------:R-:W2:Y:S03]  /*10e0*/  LDL.64 R148, [R1+0x8] ;  /* 0x0000080001947983 */ /* 0x000ea60000100a00 */
[----:B------:R-:W-:Y:S01]  /*10f0*/  ISETP.NE.AND.EX P0, PT, RZ, c[0x0][0x344], PT, P0 ;  /* 0x0000d100ff007a0c */ /* 0x000fe20003f05300 */
[----:B------:R-:W1:-:S12]  /*1100*/  S2R R38, SR_TID.X ;  /* 0x0000000000267919 */ /* 0x000e580000002100 */
[----:B------:R-:W-:-:S05]  /*1110*/  @P0 MOV R2, 0x4 ;  /* 0x0000000400020802 */ /* 0x000fca0000000f00 */
[----:B------:R-:W-:-:S05]  /*1120*/  @P0 IMAD.WIDE R2, R36, R2, c[0x0][0x340] ;  /* 0x0000d00024020625 */ /* 0x000fca00078e0202 */
[----:B------:R3:W4:Y:S01]  /*1130*/  @P0 LDG.E R0, [R2.64] ;  /* 0x0000000602000981 */ /* 0x000722000c1e1900 */
[----:B-1----:R-:W-:-:S04]  /*1140*/  SHF.R.S32.HI R73, RZ, 0x1f, R38 ;  /* 0x0000001fff497819 */ /* 0x002fc80000011426 */
[----:B------:R-:W-:-:S04]  /*1150*/  LEA.HI R73, R73, R38, RZ, 0x3 ;  /* 0x0000002649497211 */ /* 0x000fc800078f18ff */
[----:B------:R-:W-:-:S04]  /*1160*/  SHF.R.S32.HI R73, RZ, 0x3, R73 ;  /* 0x00000003ff497819 */ /* 0x000fc80000011449 */
[----:B------:R-:W-:-:S05]  /*1170*/  SHF.R.S32.HI R7, RZ, 0x1f, R73 ;  /* 0x0000001fff077819 */ /* 0x000fca0000011449 */
[C---:B------:R-:W-:Y:S02]  /*1180*/  IMAD R6, R7.reuse, c[0x0][0x1e0], RZ ;  /* 0x0000780007067a24 */ /* 0x040fe400078e02ff */
[----:B------:R-:W-:Y:S02]  /*1190*/  IMAD R7, R7, c[0x0][0x208], RZ ;  /* 0x0000820007077a24 */ /* 0x000fe400078e02ff */
[----:B------:R-:W-:Y:S01]  /*11a0*/  IMAD R6, R73, c[0x0][0x1e4], R6 ;  /* 0x0000790049067a24 */ /* 0x000fe200078e0206 */
[----:B------:R-:W-:Y:S02]  /*11b0*/  SHF.R.S32.HI R8, RZ, 0x1f, R37 ;  /* 0x0000001fff087819 */ /* 0x000fe40000011425 */
[----:B------:R-:W-:-:S03]  /*11c0*/  SHF.R.S32.HI R10, RZ, 0x1f, R36 ;  /* 0x0000001fff0a7819 */ /* 0x000fc60000011424 */
[----:B------:R-:W-:Y:S01]  /*11d0*/  IMAD R11, R8, c[0x0][0x1b8], RZ ;  /* 0x00006e00080b7a24 */ /* 0x000fe200078e02ff */
[----:B------:R-:W-:Y:S03]  /*11e0*/  WARPSYNC 0xffffffff ;  /* 0xffffffff00007948 */ /* 0x000fe60003800000 */
[----:B------:R-:W-:Y:S02]  /*11f0*/  IMAD R11, R37, c[0x0][0x1bc], R11 ;  /* 0x00006f00250b7a24 */ /* 0x000fe400078e020b */
[----:B--2---:R-:W-:-:S04]  /*1200*/  IMAD.WIDE.U32 R4, R73, c[0x0][0x1e0], R148 ;  /* 0x0000780049047a25 */ /* 0x004fc800078e0094 */
[----:B---3--:R-:W-:Y:S01]  /*1210*/  IMAD.WIDE.U32 R2, R73, c[0x0][0x208], R148 ;  /* 0x0000820049027a25 */ /* 0x008fe200078e0094 */
[----:B------:R-:W-:-:S03]  /*1220*/  IADD3 R5, R5, R6, RZ ;  /* 0x0000000605057210 */ /* 0x000fc60007ffe0ff */
[----:B------:R-:W-:Y:S02]  /*1230*/  IMAD R6, R73, c[0x0][0x20c], R7 ;  /* 0x0000830049067a24 */ /* 0x000fe400078e0207 */
[----:B------:R-:W-:-:S03]  /*1240*/  IMAD R7, R8, c[0x0][0x1e8], RZ ;  /* 0x00007a0008077a24 */ /* 0x000fc600078e02ff */
[----:B------:R-:W-:Y:S01]  /*1250*/  IADD3 R3, R3, R6, RZ ;  /* 0x0000000603037210 */ /* 0x000fe20007ffe0ff */
[----:B------:R-:W-:Y:S02]  /*1260*/  IMAD R6, R8, c[0x0][0x210], RZ ;  /* 0x0000840008067a24 */ /* 0x000fe400078e02ff */
[C---:B------:R-:W-:Y:S02]  /*1270*/  IMAD R7, R37.reuse, c[0x0][0x1ec], R7 ;  /* 0x00007b0025077a24 */ /* 0x040fe400078e0207 */
[----:B------:R-:W-:-:S04]  /*1280*/  IMAD.WIDE.U32 R4, R37, c[0x0][0x1e8], R4 ;  /* 0x00007a0025047a25 */ /* 0x000fc800078e0004 */
[C---:B------:R-:W-:Y:S02]  /*1290*/  IMAD R6, R37.reuse, c[0x0][0x214], R6 ;  /* 0x0000850025067a24 */ /* 0x040fe400078e0206 */
[----:B------:R-:W-:Y:S01]  /*12a0*/  IMAD.WIDE.U32 R2, R37, c[0x0][0x210], R2 ;  /* 0x0000840025027a25 */ /* 0x000fe200078e0002 */
[----:B------:R-:W-:-:S04]  /*12b0*/  IADD3 R7, R5, R7, RZ ;  /* 0x0000000705077210 */ /* 0x000fc80007ffe0ff */
[----:B------:R-:W-:Y:S02]  /*12c0*/  IADD3 R5, R3, R6, RZ ;  /* 0x0000000603057210 */ /* 0x000fe40007ffe0ff */
[----:B----4-:R-:W-:Y:S02]  /*12d0*/  @P0 SHF.R.S32.HI R3, RZ, 0x1f, R0 ;  /* 0x0000001fff030819 */ /* 0x010fe40000011400 */
[----:B------:R-:W-:Y:S02]  /*12e0*/  @!P0 MOV R3, R10 ;  /* 0x0000000a00038202 */ /* 0x000fe40000000f00 */
[----:B------:R-:W-:Y:S02]  /*12f0*/  MOV R6, R4 ;  /* 0x0000000400067202 */ /* 0x000fe40000000f00 */
[----:B------:R-:W-:Y:S02]  /*1300*/  MOV R4, R2 ;  /* 0x0000000200047202 */ /* 0x000fe40000000f00 */
[----:B------:R-:W-:Y:S01]  /*1310*/  @P0 MOV R2, R0 ;  /* 0x0000000000020202 */ /* 0x000fe20000000f00 */
[C---:B------:R-:W-:Y:S01]  /*1320*/  IMAD R0, R3.reuse, c[0x0][0x1f0], RZ ;  /* 0x00007c0003007a24 */ /* 0x040fe200078e02ff */
[----:B------:R-:W-:Y:S01]  /*1330*/  @!P0 MOV R2, R36 ;  /* 0x0000002400028202 */ /* 0x000fe20000000f00 */
[----:B------:R-:W-:-:S04]  /*1340*/  IMAD R3, R3, c[0x0][0x218], RZ ;  /* 0x0000860003037a24 */ /* 0x000fc800078e02ff */
[----:B------:R-:W-:-:S04]  /*1350*/  IMAD.WIDE.U32 R154, R2, c[0x0][0x1f0], R6 ;  /* 0x00007c00029a7a25 */ /* 0x000fc800078e0006 */
[----:B------:R-:W-:-:S04]  /*1360*/  IMAD.WIDE.U32 R26, R2, c[0x0][0x218], R4 ;  /* 0x00008600021a7a25 */ /* 0x000fc800078e0004 */
[C---:B------:R-:W-:Y:S02]  /*1370*/  IMAD R0, R2.reuse, c[0x0][0x1f4], R0 ;  /* 0x00007d0002007a24 */ /* 0x040fe400078e0200 */
[----:B------:R-:W-:-:S03]  /*1380*/  IMAD R2, R2, c[0x0][0x21c], R3 ;  /* 0x0000870002027a24 */ /* 0x000fc600078e0203 */
[----:B------:R-:W-:Y:S02]  /*1390*/  IADD3 R150, R155, R0, RZ ;  /* 0x000000009b967210 */ /* 0x000fe40007ffe0ff */
[----:B------:R-:W-:Y:S01]  /*13a0*/  IADD3 R25, R27, R2, RZ ;  /* 0x000000021b197210 */ /* 0x000fe20007ffe0ff */
[----:B------:R1:W-:Y:S04]  /*13b0*/  STL.64 [R1+0x18], R154 ;  /* 0x0000189a01007387 */ /* 0x0003e80000100a00 */
[----:B------:R1:W-:Y:S04]  /*13c0*/  STL.64 [R1+0x20], R26 ;  /* 0x0000201a01007387 */ /* 0x0003e80000100a00 */
[----:B------:R1:W-:Y:S04]  /*13d0*/  STL [R1+0x14], R150 ;  /* 0x0000149601007387 */ /* 0x0003e80000100800 */
[----:B------:R1:W-:Y:S01]  /*13e0*/  STL [R1+0x28], R25 ;  /* 0x0000281901007387 */ /* 0x0003e20000100800 */
[----:B------:R-:W-:-:S05]  /*13f0*/  IMAD.WIDE.U32 R8, R37, c[0x0][0x1b8], RZ ;  /* 0x00006e0025087a25 */ /* 0x000fca00078e00ff */
[----:B------:R-:W-:Y:S02]  /*1400*/  IADD3 R6, R9, R11, RZ ;  /* 0x0000000b09067210 */ /* 0x000fe40007ffe0ff */
[----:B------:R-:W2:Y:S04]  /*1410*/  LDL R12, [R1+0x70] ;  /* 0x00007000010c7983 */ /* 0x000ea80000100800 */
[----:B------:R-:W3:Y:S04]  /*1420*/  LDL R14, [R1+0x30] ;  /* 0x00003000010e7983 */ /* 0x000ee80000100800 */
[----:B------:R-:W4:Y:S01]  /*1430*/  LDL R15, [R1+0x48] ;  /* 0x00004800010f7983 */ /* 0x000f220000100800 */
[----:B------:R-:W-:Y:S02]  /*1440*/  IMAD.MOV.U32 R7, RZ, RZ, R6 ;  /* 0x000000ffff077224 */ /* 0x000fe400078e0006 */
[----:B------:R-:W-:-:S02]  /*1450*/  IMAD R3, R10, c[0x0][0x1c0], RZ ;  /* 0x000070000a037a24 */ /* 0x000fc400078e02ff */
[----:B------:R-:W-:Y:S02]  /*1460*/  IMAD.MOV.U32 R6, RZ, RZ, R8 ;  /* 0x000000ffff067224 */ /* 0x000fe400078e0008 */
[C---:B------:R-:W-:Y:S02]  /*1470*/  IMAD R3, R36.reuse, c[0x0][0x1c4], R3 ;  /* 0x0000710024037a24 */ /* 0x040fe400078e0203 */
[----:B------:R-:W-:-:S04]  /*1480*/  IMAD.WIDE.U32 R6, R36, c[0x0][0x1c0], R6 ;  /* 0x0000700024067a25 */ /* 0x000fc800078e0006 */
[----:B------:R-:W-:Y:S02]  /*1490*/  IMAD.IADD R3, R7, 0x1, R3 ;  /* 0x0000000107037824 */ /* 0x000fe400078e0203 */
[----:B------:R-:W-:Y:S01]  /*14a0*/  IMAD R13, R35, c[0x0][0x168], RZ ;  /* 0x00005a00230d7a24 */ /* 0x000fe200078e02ff */
[----:B------:R-:W-:Y:S01]  /*14b0*/  BAR.SYNC.DEFER_BLOCKING 0x0 ;  /* 0x0000000000007b1d */ /* 0x000fe20000010000 */
[----:B------:R-:W-:Y:S01]  /*14c0*/  ISETP.GE.AND P3, PT, R148, c[0x0][0x198], PT ;  /* 0x0000660094007a0c */ /* 0x000fe20003f66270 */
[----:B------:R-:W-:Y:S02]  /*14d0*/  IMAD.MOV.U32 R145, RZ, RZ, c[0x0][0x1e0] ;  /* 0x00007800ff917624 */ /* 0x000fe400078e00ff */
[----:B------:R-:W-:Y:S02]  /*14e0*/  IMAD.MOV.U32 R146, RZ, RZ, c[0x0][0x1e4] ;  /* 0x00007900ff927624 */ /* 0x000fe400078e00ff */
[----:B--2---:R-:W-:-:S04]  /*14f0*/  IMAD.IADD R2, R12, 0x1, R153 ;  /* 0x000000010c027824 */ /* 0x004fc800078e0299 */
[----:B------:R-:W-:-:S04]  /*1500*/  @P4 IMAD.HI.U32 R4, R2, c[0x0][0x2c8], RZ ;  /* 0x0000b20002044a27 */ /* 0x000fc800078e00ff */
[----:B------:R-:W-:Y:S01]  /*1510*/  IMAD.MOV.U32 R0, RZ, RZ, R2 ;  /* 0x000000ffff007224 */ /* 0x000fe200078e0002 */
[----:B------:R-:W-:-:S04]  /*1520*/  @P4 SHF.R.U32.HI R0, RZ, c[0x0][0x2cc], R4 ;  /* 0x0000b300ff004a19 */ /* 0x000fc80000011604 */
[--C-:B------:R-:W-:Y:S01]  /*1530*/  SHF.R.S32.HI R5, RZ, 0x1f, R0.reuse ;  /* 0x0000001fff057819 */ /* 0x100fe20000011400 */
[----:B------:R-:W-:-:S04]  /*1540*/  IMAD.MOV R4, RZ, RZ, -R0 ;  /* 0x000000ffff047224 */ /* 0x000fc800078e0a00 */
[----:B------:R-:W-:Y:S02]  /*1550*/  IMAD R4, R4, c[0x0][0x2c4], R2 ;  /* 0x0000b10004047a24 */ /* 0x000fe400078e0202 */
[----:B------:R-:W-:Y:S02]  /*1560*/  IMAD.MOV.U32 R2, RZ, RZ, R6 ;  /* 0x000000ffff027224 */ /* 0x000fe400078e0006 */
[----:B------:R-:W-:Y:S02]  /*1570*/  IMAD R5, R5, c[0x0][0x1b0], RZ ;  /* 0x00006c0005057a24 */ /* 0x000fe400078e02ff */
[----:B------:R-:W-:-:S04]  /*1580*/  IMAD.WIDE.U32 R2, R0, c[0x0][0x1b0], R2 ;  /* 0x00006c0000027a25 */ /* 0x000fc800078e0002 */
[----:B------:R-:W-:Y:S01]  /*1590*/  IMAD R0, R0, c[0x0][0x1b4], R5 ;  /* 0x00006d0000007a24 */ /* 0x000fe200078e0205 */
[----:B------:R-:W-:-:S03]  /*15a0*/  SHF.R.S32.HI R5, RZ, 0x1f, R4 ;  /* 0x0000001fff057819 */ /* 0x000fc60000011404 */
[----:B------:R-:W-:Y:S02]  /*15b0*/  IMAD.IADD R3, R3, 0x1, R0 ;  /* 0x0000000103037824 */ /* 0x000fe400078e0200 */
[----:B------:R-:W-:-:S04]  /*15c0*/  IMAD R0, R5, c[0x0][0x1a8], RZ ;  /* 0x00006a0005007a24 */ /* 0x000fc800078e02ff */
[C---:B------:R-:W-:Y:S02]  /*15d0*/  IMAD R0, R4.reuse, c[0x0][0x1ac], R0 ;  /* 0x00006b0004007a24 */ /* 0x040fe400078e0200 */
[----:B------:R-:W-:-:S04]  /*15e0*/  IMAD.WIDE.U32 R4, R4, c[0x0][0x1a8], R2 ;  /* 0x00006a0004047a25 */ /* 0x000fc800078e0002 */
[----:B------:R-:W-:Y:S01]  /*15f0*/  IMAD.IADD R0, R5, 0x1, R0 ;  /* 0x0000000105007824 */ /* 0x000fe200078e0200 */
[----:B------:R-:W-:-:S04]  /*1600*/  LEA R2, P0, R4, c[0x0][0x160], 0x1 ;  /* 0x0000580004027a11 */ /* 0x000fc800078008ff */
[----:B------:R-:W-:Y:S02]  /*1610*/  LEA.HI.X R0, R4, c[0x0][0x164], R0, 0x1, P0 ;  /* 0x0000590004007a11 */ /* 0x000fe400000f0c00 */
[----:B------:R-:W2:Y:S01]  /*1620*/  SHFL.IDX PT, R4, R2, RZ, 0x181f ;  /* 0x00181fff02047589 */ /* 0x000ea200000e0000 */
[----:B------:R-:W-:-:S03]  /*1630*/  IMAD.IADD R3, R73, 0x1, R153 ;  /* 0x0000000149037824 */ /* 0x000fc600078e0299 */
[----:B------:R-:W5:Y:S02]  /*1640*/  SHFL.IDX PT, R5, R0, RZ, 0x181f ;  /* 0x00181fff00057589 */ /* 0x000f6400000e0000 */
[C---:B------:R-:W-:Y:S02]  /*1650*/  ISETP.GE.AND P5, PT, R3.reuse, R13, PT ;  /* 0x0000000d0300720c */ /* 0x040fe40003fa6270 */
[----:B------:R-:W1:Y:S01]  /*1660*/  SHFL.IDX PT, R8, R2, 0x1, 0x181f ;  /* 0x00381f0002087f89 */ /* 0x000e6200000e0000 */
[----:B------:R-:W-:-:S03]  /*1670*/  IADD3 R6, R3, 0x20, RZ ;  /* 0x0000002003067810 */ /* 0x000fc60007ffe0ff */
[----:B------:R-:W1:Y:S01]  /*1680*/  SHFL.IDX PT, R9, R0, 0x1, 0x181f ;  /* 0x00381f0000097f89 */ /* 0x000e6200000e0000 */
[----:B---3--:R-:W-:Y:S02]  /*1690*/  ISETP.GE.AND P6, PT, R14, c[0x0][0x198], PT ;  /* 0x000066000e007a0c */ /* 0x008fe40003fc6270 */
[----:B------:R-:W-:Y:S01]  /*16a0*/  ISETP.GE.AND P1, PT, R6, R13, PT ;  /* 0x0000000d0600720c */ /* 0x000fe20003f26270 */
[----:B------:R-:W3:Y:S01]  /*16b0*/  SHFL.IDX PT, R10, R2, 0x2, 0x181f ;  /* 0x00581f00020a7f89 */ /* 0x000ee200000e0000 */
[----:B------:R-:W-:-:S03]  /*16c0*/  IADD3 R11, R3, 0x40, RZ ;  /* 0x00000040030b7810 */ /* 0x000fc60007ffe0ff */
[----:B------:R-:W1:Y:S01]  /*16d0*/  SHFL.IDX PT, R12, R0, 0x2, 0x181f ;  /* 0x00581f00000c7f89 */ /* 0x000e6200000e0000 */
[-C--:B--2---:R-:W-:Y:S02]  /*16e0*/  @!P5 LEA R6, P2, R148, R4.reuse, 0x1 ;  /* 0x000000049406d211 */ /* 0x084fe400078408ff */
[----:B------:R-:W-:Y:S02]  /*16f0*/  @!P5 LEA R4, P0, R14, R4, 0x1 ;  /* 0x000000040e04d211 */ /* 0x000fe400078008ff */
[----:B-----5:R-:W-:Y:S02]  /*1700*/  @!P5 LEA.HI.X R7, R148, R5, R149, 0x1, P2 ;  /* 0x000000059407d211 */ /* 0x020fe400010f0c95 */
[----:B------:R-:W-:Y:S02]  /*1710*/  ISETP.GE.AND P2, PT, R11, R13, PT ;  /* 0x0000000d0b00720c */ /* 0x000fe40003f46270 */
[----:B----4-:R-:W-:Y:S01]  /*1720*/  @!P5 LEA.HI.X R5, R14, R5, R15, 0x1, P0 ;  /* 0x000000050e05d211 */ /* 0x010fe200000f0c0f */
[----:B------:R1:W2:Y:S04]  /*1730*/  SHFL.IDX PT, R11, R2, 0x3, 0x181f ;  /* 0x00781f00020b7f89 */ /* 0x0002a800000e0000 */
[----:B------:R4:W-:Y:S01]  /*1740*/  @!P5 LDGSTS.E.BYPASS.LTC128B.128 [R228+0x100], [R6.64], !P3 ;  /* 0x0010000006e4dfae */ /* 0x0009e2000d901d46 */
[----:B------:R-:W-:-:S03]  /*1750*/  IADD3 R3, R3, 0x60, RZ ;  /* 0x0000006003037810 */ /* 0x000fc60007ffe0ff */
[----:B------:R5:W-:Y:S01]  /*1760*/  @!P5 LDGSTS.E.BYPASS.LTC128B.128 [R228+0x4100], [R4.64], !P6 ;  /* 0x0410000004e4dfae */ /* 0x000be2000f101d46 */
[----:B-1----:R-:W-:-:S03]  /*1770*/  @!P1 LEA R2, P0, R14, R8, 0x1 ;  /* 0x000000080e029211 */ /* 0x002fc600078008ff */
[----:B----4-:R1:W4:Y:S01]  /*1780*/  SHFL.IDX PT, R7, R0, 0x3, 0x181f ;  /* 0x00781f0000077f89 */ /* 0x01032200000e0000 */
[----:B-----5:R-:W-:-:S04]  /*1790*/  @!P1 LEA R4, P5, R148, R8, 0x1 ;  /* 0x0000000894049211 */ /* 0x020fc800078a08ff */
[----:B------:R-:W-:Y:S02]  /*17a0*/  @!P1 LEA.HI.X R5, R148, R9, R149, 0x1, P5 ;  /* 0x0000000994059211 */ /* 0x000fe400028f0c95 */
[----:B------:R-:W-:Y:S02]  /*17b0*/  ISETP.GE.AND P5, PT, R3, R13, PT ;  /* 0x0000000d0300720c */ /* 0x000fe40003fa6270 */
[----:B------:R-:W-:Y:S01]  /*17c0*/  @!P1 LEA.HI.X R3, R14, R9, R15, 0x1, P0 ;  /* 0x000000090e039211 */ /* 0x000fe200000f0c0f */
[----:B------:R5:W-:Y:S01]  /*17d0*/  @!P1 LDGSTS.E.BYPASS.LTC128B.128 [R228+0x1100], [R4.64], !P3 ;  /* 0x0110000004e49fae */ /* 0x000be2000d901d46 */
[----:B------:R-:W-:Y:S02]  /*17e0*/  IADD3 R6, -R73, c[0x0][0x1d0], RZ ;  /* 0x0000740049067a10 */ /* 0x000fe40007ffe1ff */
[----:B---3--:R-:W-:Y:S01]  /*17f0*/  @!P2 LEA R8, P0, R148, R10, 0x1 ;  /* 0x0000000a9408a211 */ /* 0x008fe200078008ff */
[----:B------:R2:W-:Y:S01]  /*1800*/  @!P1 LDGSTS.E.BYPASS.LTC128B.128 [R228+0x5100], [R2.64], !P6 ;  /* 0x0510000002e49fae */ /* 0x0005e2000f101d46 */
[----:B-1----:R-:W-:-:S02]  /*1810*/  IADD3 R0, R168, -0x1, RZ ;  /* 0xffffffffa8007810 */ /* 0x002fc40007ffe0ff */
[----:B------:R-:W-:-:S03]  /*1820*/  @!P2 LEA.HI.X R9, R148, R12, R149, 0x1, P0 ;  /* 0x0000000c9409a211 */ /* 0x000fc600000f0c95 */
[----:B------:R-:W-:Y:S01]  /*1830*/  IMAD R6, R0, -0x80, R6 ;  /* 0xffffff8000067824 */ /* 0x000fe200078e0206 */
[----:B------:R-:W-:Y:S01]  /*1840*/  SHF.R.S32.HI R24, RZ, 0x1f, R0 ;  /* 0x0000001fff187819 */ /* 0x000fe20000011400 */
[----:B------:R1:W-:Y:S01]  /*1850*/  @!P2 LDGSTS.E.BYPASS.LTC128B.128 [R228+0x2100], [R8.64], !P3 ;  /* 0x0210000008e4afae */ /* 0x0003e2000d901d46 */
[----:B-----5:R-:W-:-:S04]  /*1860*/  @!P2 LEA R4, P1, R14, R10, 0x1 ;  /* 0x0000000a0e04a211 */ /* 0x020fc800078208ff */
[----:B------:R-:W-:Y:S02]  /*1870*/  @!P2 LEA.HI.X R5, R14, R12, R15, 0x1, P1 ;  /* 0x0000000c0e05a211 */ /* 0x000fe400008f0c0f */
[----:B------:R-:W-:Y:S02]  /*1880*/  ISETP.GE.AND P1, PT, R6, 0x1, PT ;  /* 0x000000010600780c */ /* 0x000fe40003f26270 */
[C---:B--2---:R-:W-:Y:S01]  /*1890*/  @!P5 LEA R2, P0, R148.reuse, R11, 0x1 ;  /* 0x0000000b9402d211 */ /* 0x044fe200078008ff */
[----:B------:R2:W-:Y:S03]  /*18a0*/  @!P2 LDGSTS.E.BYPASS.LTC128B.128 [R228+0x6100], [R4.64], !P6 ;  /* 0x0610000004e4afae */ /* 0x0005e6000f101d46 */
[----:B----4-:R-:W-:Y:S01]  /*18b0*/  @!P5 LEA.HI.X R3, R148, R7, R149, 0x1, P0 ;  /* 0x000000079403d211 */ /* 0x010fe200000f0c95 */
[----:B-1----:R-:W-:-:S04]  /*18c0*/  IMAD R8, R24, c[0x0][0x1e0], RZ ;  /* 0x0000780018087a24 */ /* 0x002fc800078e02ff */
[----:B------:R1:W-:Y:S01]  /*18d0*/  @!P5 LDGSTS.E.BYPASS.LTC128B.128 [R228+0x3100], [R2.64], !P3 ;  /* 0x0310000002e4dfae */ /* 0x0003e2000d901d46 */
[----:B------:R-:W-:Y:S01]  /*18e0*/  IMAD R9, R0, c[0x0][0x1e4], R8 ;  /* 0x0000790000097a24 */ /* 0x000fe200078e0208 */
[----:B------:R-:W-:Y:S02]  /*18f0*/  @!P5 LEA R8, P0, R14, R11, 0x1 ;  /* 0x0000000b0e08d211 */ /* 0x000fe400078008ff */
[----:B------:R-:W-:Y:S01]  /*1900*/  ISETP.GE.AND P2, PT, R6, 0x21, PT ;  /* 0x000000210600780c */ /* 0x000fe20003f46270 */
[----:B--2---:R-:W-:-:S04]  /*1910*/  IMAD.WIDE.U32 R4, R0, c[0x0][0x1e0], RZ ;  /* 0x0000780000047a25 */ /* 0x004fc800078e00ff */
[----:B-1----:R-:W-:Y:S01]  /*1920*/  IMAD.IADD R3, R5, 0x1, R9 ;  /* 0x0000000105037824 */ /* 0x002fe200078e0209 */
[----:B------:R-:W-:Y:S02]  /*1930*/  LEA R2, P3, R4, R154, 0x7 ;  /* 0x0000009a04027211 */ /* 0x000fe400078638ff */
[----:B------:R-:W-:Y:S02]  /*1940*/  @!P5 LEA.HI.X R9, R14, R7, R15, 0x1, P0 ;  /* 0x000000070e09d211 */ /* 0x000fe400000f0c0f */
[----:B------:R-:W-:Y:S02]  /*1950*/  @P1 ISETP.GE.AND P0, PT, R148, c[0x0][0x1d4], PT ;  /* 0x0000750094001a0c */ /* 0x000fe40003f06270 */
[----:B------:R-:W-:Y:S01]  /*1960*/  LEA.HI.X R3, R4, R150, R3, 0x7, P3 ;  /* 0x0000009604037211 */ /* 0x000fe200018f3c03 */
[----:B------:R1:W-:Y:S01]  /*1970*/  @!P5 LDGSTS.E.BYPASS.LTC128B.128 [R228+0x7100], [R8.64], !P6 ;  /* 0x0710000008e4dfae */ /* 0x0003e2000f101d46 */
[----:B------:R-:W-:Y:S02]  /*1980*/  @P1 LEA R4, P3, R2, c[0x0][0x1c8], 0x1 ;  /* 0x0000720002041a11 */ /* 0x000fe400078608ff */
[----:B------:R-:W-:Y:S01]  /*1990*/  ISETP.GE.AND P6, PT, R14, c[0x0][0x1d4], PT ;  /* 0x000075000e007a0c */ /* 0x000fe20003fc6270 */
[----:B------:R-:W0:Y:S01]  /*19a0*/  LDGDEPBAR ;  /* 0x00000000000079af */ /* 0x000e220000000000 */
[----:B------:R-:W-:-:S02]  /*19b0*/  @P1 LEA.HI.X R5, R2, c[0x0][0x1cc], R3, 0x1, P3 ;  /* 0x0000730002051a11 */ /* 0x000fc400018f0c03 */
[----:B------:R-:W-:Y:S02]  /*19c0*/  ISETP.GE.AND P5, PT, R6, 0x41, PT ;  /* 0x000000410600780c */ /* 0x000fe40003fa6270 */
[C---:B------:R-:W-:Y:S01]  /*19d0*/  @P2 LEA R7, P3, R145.reuse, R2, 0x5 ;  /* 0x0000000291072211 */ /* 0x040fe200078628ff */
[----:B------:R2:W-:Y:S01]  /*19e0*/  @P1 LDGSTS.E.BYPASS.LTC128B.128 [R228+0x8100], [R4.64], !P0 ;  /* 0x0810000004e41fae */ /* 0x0005e2000c101d46 */
[----:B------:R-:W-:-:S05]  /*19f0*/  IMAD.WIDE.U32 R10, R145, 0x40, RZ ;  /* 0x00000040910a7825 */ /* 0x000fca00078e00ff */
[----:B------:R2:W-:Y:S01]  /*1a00*/  @P1 LDGSTS.E.BYPASS.LTC128B.128 [R228+0xc100], [R4.64+0x80], !P6 ;  /* 0x0c10008004e41fae */ /* 0x0005e2000f101d46 */
[----:B-1----:R-:W-:Y:S02]  /*1a10*/  @P2 LEA R8, P0, R7, c[0x0][0x1c8], 0x1 ;  /* 0x0000720007082a11 */ /* 0x002fe400078008ff */
[----:B------:R-:W-:Y:S02]  /*1a20*/  @P2 LEA.HI.X R9, R145, R3, R146, 0x5, P3 ;  /* 0x0000000391092211 */ /* 0x000fe400018f2c92 */
[----:B------:R-:W-:Y:S02]  /*1a30*/  ISETP.GE.AND P3, PT, R6, 0x61, PT ;  /* 0x000000610600780c */ /* 0x000fe40003f66270 */
[----:B------:R-:W-:Y:S02]  /*1a40*/  @P2 LEA.HI.X R9, R7, c[0x0][0x1cc], R9, 0x1, P0 ;  /* 0x0000730007092a11 */ /* 0x000fe400000f0c09 */
[----:B------:R-:W-:Y:S01]  /*1a50*/  @P2 ISETP.GE.AND P0, PT, R148, c[0x0][0x1d4], PT ;  /* 0x0000750094002a0c */ /* 0x000fe20003f06270 */
[----:B--2---:R-:W-:Y:S01]  /*1a60*/  IMAD.SHL.U32 R5, R146, 0x40, RZ ;  /* 0x0000004092057824 */ /* 0x004fe200078e00ff */
[----:B------:R-:W-:-:S04]  /*1a70*/  @P5 IADD3 R4, P1, R2, R10, RZ ;  /* 0x0000000a02045210 */ /* 0x000fc80007f3e0ff */
[----:B------:R-:W-:-:S07]  /*1a80*/  @P5 IADD3.X R5, R3, R11, R5, P1, !PT ;  /* 0x0000000b03055210 */ /* 0x000fce0000ffe405 */
[----:B------:R1:W-:Y:S01]  /*1a90*/  @P2 LDGSTS.E.BYPASS.LTC128B.128 [R228+0x9100], [R8.64], !P0 ;  /* 0x0910000008e42fae */ /* 0x0003e2000c101d46 */
[----:B------:R-:W-:Y:S01]  /*1aa0*/  @P5 LEA R6, P1, R4, c[0x0][0x1c8], 0x1 ;  /* 0x0000720004065a11 */ /* 0x000fe200078208ff */
[----:B------:R-:W-:Y:S01]  /*1ab0*/  @P3 IMAD.WIDE.U32 R2, R145, 0x60, R2 ;  /* 0x0000006091023825 */ /* 0x000fe200078e0002 */
[----:B------:R-:W-:Y:S01]  /*1ac0*/  @P3 ISETP.GE.AND P0, PT, R148, c[0x0][0x1d4], PT ;  /* 0x0000750094003a0c */ /* 0x000fe20003f06270 */
[----:B------:R1:W-:Y:S01]  /*1ad0*/  @P2 LDGSTS.E.BYPASS.LTC128B.128 [R228+0xd100], [R8.64+0x80], !P6 ;  /* 0x0d10008008e42fae */ /* 0x0003e2000f101d46 */
[----:B------:R-:W-:Y:S01]  /*1ae0*/  @P5 LEA.HI.X R7, R4, c[0x0][0x1cc], R5, 0x1, P1 ;  /* 0x0000730004075a11 */ /* 0x000fe200008f0c05 */
[----:B------:R-:W-:Y:S01]  /*1af0*/  @P3 IMAD R4, R146, 0x60, RZ ;  /* 0x0000006092043824 */ /* 0x000fe200078e02ff */
[----:B------:R-:W-:-:S03]  /*1b00*/  @P5 ISETP.GE.AND P1, PT, R148, c[0x0][0x1d4], PT ;  /* 0x0000750094005a0c */ /* 0x000fc60003f26270 */
[----:B------:R-:W-:Y:S01]  /*1b10*/  @P3 IMAD.IADD R3, R3, 0x1, R4 ;  /* 0x0000000103033824 */ /* 0x000fe200078e0204 */
[----:B------:R-:W-:-:S04]  /*1b20*/  @P3 LEA R4, P2, R2, c[0x0][0x1c8], 0x1 ;  /* 0x0000720002043a11 */ /* 0x000fc800078408ff */
[----:B------:R-:W-:-:S05]  /*1b30*/  @P3 LEA.HI.X R5, R2, c[0x0][0x1cc], R3, 0x1, P2 ;  /* 0x0000730002053a11 */ /* 0x000fca00010f0c03 */
[----:B------:R2:W-:Y:S04]  /*1b40*/  @P5 LDGSTS.E.BYPASS.LTC128B.128 [R228+0xa100], [R6.64], !P1 ;  /* 0x0a10000006e45fae */ /* 0x0005e8000c901d46 */
[----:B------:R2:W-:Y:S04]  /*1b50*/  @P5 LDGSTS.E.BYPASS.LTC128B.128 [R228+0xe100], [R6.64+0x80], !P6 ;  /* 0x0e10008006e45fae */ /* 0x0005e8000f101d46 */
[----:B------:R2:W-:Y:S04]  /*1b60*/  @P3 LDGSTS.E.BYPASS.LTC128B.128 [R228+0xb100], [R4.64], !P0 ;  /* 0x0b10000004e43fae */ /* 0x0005e8000c101d46 */
[----:B------:R2:W-:Y:S04]  /*1b70*/  @P3 LDGSTS.E.BYPASS.LTC128B.128 [R228+0xf100], [R4.64+0x80], !P6 ;  /* 0x0f10008004e43fae */ /* 0x0005e8000f101d46 */
[----:B------:R-:W0:Y:S01]  /*1b80*/  LDGDEPBAR ;  /* 0x00000000000079af */ /* 0x000e220000000000 */
[----:B------:R-:W-:-:S04]  /*1b90*/  DEPBAR.LE SB0, 0x1 ;  /* 0x000080400000791a */ /* 0x000fc80000000000 */
[----:B------:R-:W-:Y:S06]  /*1ba0*/  BAR.SYNC.DEFER_BLOCKING 0x0 ;  /* 0x0000000000007b1d */ /* 0x000fec0000010000 */
[----:B------:R-:W-:Y:S04]  /*1bb0*/  LDSM.16.M88.4 R136, [R224] ;  /* 0x00000000e088783b */ /* 0x000fe80000000200 */
[----:B------:R-:W-:Y:S04]  /*1bc0*/  LDSM.16.M88.4 R140, [R225] ;  /* 0x00000000e18c783b */ /* 0x000fe80000000200 */
[----:B------:R-:W-:Y:S04]  /*1bd0*/  LDSM.16.M88.4 R164, [R227] ;  /* 0x00000000e3a4783b */ /* 0x000fe80000000200 */
[----:B------:R-:W-:Y:S04]  /*1be0*/  LDSM.16.M88.4 R172, [R226] ;  /* 0x00000000e2ac783b */ /* 0x000fe80000000200 */
[----:B------:R-:W-:Y:S04]  /*1bf0*/  LDSM.16.M88.4 R176, [R224+0x4000] ;  /* 0x00400000e0b0783b */ /* 0x000fe80000000200 */
[----:B------:R-:W-:Y:S04]  /*1c00*/  LDSM.16.M88.4 R180, [R225+0x4000] ;  /* 0x00400000e1b4783b */ /* 0x000fe80000000200 */
[----:B------:R-:W-:Y:S04]  /*1c10*/  LDSM.16.M88.4 R184, [R227+0x4000] ;  /* 0x00400000e3b8783b */ /* 0x000fe80000000200 */
[----:B------:R-:W-:Y:S04]  /*1c20*/  LDSM.16.M88.4 R188, [R226+0x4000] ;  /* 0x00400000e2bc783b */ /* 0x000fe80000000200 */
[----:B------:R-:W-:Y:S06]  /*1c30*/  BAR.SYNC.DEFER_BLOCKING 0x0 ;  /* 0x0000000000007b1d */ /* 0x000fec0000010000 */
[----:B------:R-:W-:-:S04]  /*1c40*/  DEPBAR.LE SB0, 0x0 ;  /* 0x000080000000791a */ /* 0x000fc80000000000 */
[----:B------:R-:W-:Y:S06]  /*1c50*/  BAR.SYNC.DEFER_BLOCKING 0x0 ;  /* 0x0000000000007b1d */ /* 0x000fec0000010000 */
[----:B-1----:R-:W1:Y:S04]  /*1c60*/  LDSM.16.M88.4 R8, [R201+0x800] ;  /* 0x00080000c908783b */ /* 0x002e680000000200 */
[----:B------:R-:W3:Y:S04]  /*1c70*/  LDSM.16.M88.4 R20, [R201+0x1800] ;  /* 0x00180000c914783b */ /* 0x000ee80000000200 */
[----:B------:R-:W4:Y:S04]  /*1c80*/  LDSM.16.M88.4 R12, [R201] ;  /* 0x00000000c90c783b */ /* 0x000f280000000200 */
[----:B--2---:R-:W2:Y:S04]  /*1c90*/  LDSM.16.M88.4 R4, [R201+0x1000] ;  /* 0x00100000c904783b */ /* 0x004ea80000000200 */
[----:B------:R-:W5:Y:S04]  /*1ca0*/  LDSM.16.M88.4 R56, [R201+0x2000] ;  /* 0x00200000c938783b */ /* 0x000f680000000200 */
[----:B------:R-:W2:Y:S04]  /*1cb0*/  LDSM.16.M88.4 R32, [R220] ;  /* 0x00000000dc20783b */ /* 0x000ea80000000200 */
[----:B------:R-:W2:Y:S04]  /*1cc0*/  LDSM.16.M88.4 R44, [R222] ;  /* 0x00000000de2c783b */ /* 0x000ea80000000200 */
[----:B------:R-:W2:Y:S04]  /*1cd0*/  LDSM.16.M88.4 R64, [R219] ;  /* 0x00000000db40783b */ /* 0x000ea80000000200 */
[----:B------:R-:W2:Y:S04]  /*1ce0*/  LDSM.16.M88.4 R48, [R207] ;  /* 0x00000000cf30783b */ /* 0x000ea80000000200 */
[----:B------:R-:W2:Y:S01]  /*1cf0*/  LDSM.16.M88.4 R40, [R221] ;  /* 0x00000000dd28783b */ /* 0x000ea20000000200 */
[C---:B-1----:R-:W-:Y:S03]  /*1d00*/  HMMA.16816.F32 R36, R136.reuse, R8, RZ ;  /* 0x000000088824723c */ /* 0x042fe600000018ff */
[----:B------:R-:W1:Y:S05]  /*1d10*/  LDSM.16.M88.4 R68, [R201+0x2800] ;  /* 0x00280000c944783b */ /* 0x000e6a0000000200 */
[C---:B------:R-:W-:Y:S08]  /*1d20*/  HMMA.16816.F32 R28, R136.reuse, R10, RZ ;  /* 0x0000000a881c723c */ /* 0x040ff000000018ff */
[C---:B---3--:R-:W-:Y:S08]  /*1d30*/  HMMA.16816.F32 R8, R136.reuse, R20, RZ ;  /* 0x000000148808723c */ /* 0x048ff000000018ff */
[C---:B----4-:R-:W-:Y:S08]  /*1d40*/  HMMA.16816.F32 R60, R136.reuse, R12, RZ ;  /* 0x0000000c883c723c */ /* 0x050ff000000018ff */
[C---:B------:R-:W-:Y:S08]  /*1d50*/  HMMA.16816.F32 R52, R136.reuse, R14, RZ ;  /* 0x0000000e8834723c */ /* 0x040ff000000018ff */
[C---:B--2---:R-:W-:Y:S08]  /*1d60*/  HMMA.16816.F32 R16, R136.reuse, R4, RZ ;  /* 0x000000048810723c */ /* 0x044ff000000018ff */
[C---:B------:R-:W-:Y:S08]  /*1d70*/  HMMA.16816.F32 R12, R136.reuse, R6, RZ ;  /* 0x00000006880c723c */ /* 0x040ff000000018ff */
[C---:B------:R-:W-:Y:S08]  /*1d80*/  HMMA.16816.F32 R4, R136.reuse, R22, RZ ;  /* 0x000000168804723c */ /* 0x040ff000000018ff */
[----:B-----5:R-:W-:Y:S08]  /*1d90*/  HMMA.16816.F32 R20, R136, R56, RZ ;  /* 0x000000388814723c */ /* 0x020ff000000018ff */
[----:B------:R-:W-:Y:S01]  /*1da0*/  HMMA.16816.F32 R76, R140, R32, R8 ;  /* 0x000000208c4c723c */ /* 0x000fe20000001808 */
[----:B------:R-:W-:-:S07]  /*1db0*/  IMAD R2, R24, c[0x0][0x208], RZ ;  /* 0x0000820018027a24 */ /* 0x000fce00078e02ff */
[----:B------:R-:W-:Y:S01]  /*1dc0*/  HMMA.16816.F32 R8, R136, R58, RZ ;  /* 0x0000003a8808723c */ /* 0x000fe200000018ff */
[----:B------:R-:W-:Y:S02]  /*1dd0*/  IMAD R2, R0, c[0x0][0x20c], R2 ;  /* 0x0000830000027a24 */ /* 0x000fe400078e0202 */
[----:B------:R-:W-:-:S05]  /*1de0*/  IMAD.MOV.U32 R147, RZ, RZ, -0x80 ;  /* 0xffffff80ff937424 */ /* 0x000fca00078e00ff */
[----:B------:R-:W-:Y:S01]  /*1df0*/  HMMA.16816.F32 R80, R140, R34, R4 ;  /* 0x000000228c50723c */ /* 0x000fe20000001804 */
[----:B------:R-:W-:Y:S01]  /*1e00*/  IMAD R144, R0, R147, c[0x0][0x1d0] ;  /* 0x0000740000907624 */ /* 0x000fe200078e0293 */
[----:B------:R-:W-:Y:S01]  /*1e10*/  ISETP.GE.AND P5, PT, R148, c[0x0][0x1d4], PT ;  /* 0x0000750094007a0c */ /* 0x000fe20003fa6270 */
[----:B------:R-:W-:Y:S04]  /*1e20*/  LDSM.16.M88.4 R32, [R217] ;  /* 0x00000000d920783b */ /* 0x000fe80000000200 */
[----:B------:R-:W-:-:S04]  /*1e30*/  IMAD.WIDE.U32 R4, R0, c[0x0][0x208], RZ ;  /* 0x0000820000047a25 */ /* 0x000fc800078e00ff */
[----:B------:R-:W-:Y:S01]  /*1e40*/  IMAD.IADD R2, R5, 0x1, R2 ;  /* 0x0000000105027824 */ /* 0x000fe200078e0202 */
[----:B------:R-:W-:Y:S01]  /*1e50*/  LEA R3, P0, R4, R26, 0x7 ;  /* 0x0000001a04037211 */ /* 0x000fe200078038ff */
[C---:B------:R-:W-:Y:S01]  /*1e60*/  HMMA.16816.F32 R104, R140.reuse, R44, R36 ;  /* 0x0000002c8c68723c */ /* 0x040fe20000001824 */
[----:B------:R-:W2:Y:S01]  /*1e70*/  LDSM.16.M88.4 R36, [R218] ;  /* 0x00000000da24783b */ /* 0x000ea20000000200 */
[----:B------:R-:W-:Y:S01]  /*1e80*/  IMAD.IADD R6, R144, 0x1, -R73 ;  /* 0x0000000190067824 */ /* 0x000fe200078e0a49 */
[----:B------:R-:W-:Y:S01]  /*1e90*/  LEA.HI.X R4, R4, R25, R2, 0x7, P0 ;  /* 0x0000001904047211 */ /* 0x000fe200000f3c02 */
[----:B------:R-:W-:Y:S01]  /*1ea0*/  IMAD.MOV.U32 R5, RZ, RZ, c[0x0][0x208] ;  /* 0x00008200ff057624 */ /* 0x000fe200078e00ff */
[----:B------:R-:W-:Y:S03]  /*1eb0*/  LDSM.16.M88.4 R24, [R201+0x3800] ;  /* 0x00380000c918783b */ /* 0x000fe60000000200 */
[----:B------:R-:W-:Y:S01]  /*1ec0*/  HMMA.16816.F32 R84, R140, R64, R20 ;  /* 0x000000408c54723c */ /* 0x000fe20000001814 */
[----:B------:R-:W3:Y:S01]  /*1ed0*/  LDSM.16.M88.4 R20, [R201+0x3000] ;  /* 0x00300000c914783b */ /* 0x000ee20000000200 */
[----:B------:R-:W-:Y:S01]  /*1ee0*/  IMAD.MOV.U32 R7, RZ, RZ, 0x6 ;  /* 0x00000006ff077424 */ /* 0x000fe200078e00ff */
[----:B------:R-:W-:-:S02]  /*1ef0*/  LEA R2, P0, R3, c[0x0][0x1f8], 0x1 ;  /* 0x00007e0003027a11 */ /* 0x000fc400078008ff */
[----:B------:R-:W-:-:S03]  /*1f00*/  ISETP.LT.OR P3, PT, R6, 0x1, P5 ;  /* 0x000000010600780c */ /* 0x000fc60002f61670 */
[----:B------:R-:W-:Y:S01]  /*1f10*/  HMMA.16816.F32 R88, R140, R66, R8 ;  /* 0x000000428c58723c */ /* 0x000fe20000001808 */
[C---:B------:R-:W-:Y:S02]  /*1f20*/  ISETP.LT.OR P2, PT, R6.reuse, 0x1, P6 ;  /* 0x000000010600780c */ /* 0x040fe40003741670 */
[----:B------:R-:W-:-:S04]  /*1f30*/  ISETP.LT.OR P1, PT, R6, 0x21, P5 ;  /* 0x000000210600780c */ /* 0x000fc80002f21670 */
[----:B------:R-:W-:Y:S01]  /*1f40*/  IMAD.SHL.U32 R10, R5, 0x40, RZ ;  /* 0x00000040050a7824 */ /* 0x000fe200078e00ff */
[----:B------:R-:W-:Y:S02]  /*1f50*/  LEA.HI.X R3, R3, c[0x0][0x1fc], R4, 0x1, P0 ;  /* 0x00007f0003037a11 */ /* 0x000fe400000f0c04 */
[----:B------:R-:W-:Y:S02]  /*1f60*/  SHF.L.U64.HI R7, R5, R7, c[0x0][0x20c] ;  /* 0x0000830005077619 */ /* 0x000fe40000010207 */
[----:B------:R-:W-:Y:S01]  /*1f70*/  IADD3 R8, P0, R10, R2, RZ ;  /* 0x000000020a087210 */ /* 0x000fe20007f1e0ff */
[----:B------:R-:W-:Y:S04]  /*1f80*/  HMMA.16816.F32 R108, R140, R48, R60 ;  /* 0x000000308c6c723c */ /* 0x000fe8000000183c */
[----:B------:R-:W-:Y:S01]  /*1f90*/  IMAD.X R9, R7, 0x1, R3, P0 ;  /* 0x0000000107097824 */ /* 0x000fe200000e0603 */
[----:B------:R-:W-:-:S03]  /*1fa0*/  IADD3 R4, P0, R8, R10, RZ ;  /* 0x0000000a08047210 */ /* 0x000fc60007f1e0ff */
[----:B------:R-:W-:Y:S02]  /*1fb0*/  HMMA.16816.F32 R92, R140, R42, R12 ;  /* 0x0000002a8c5c723c */ /* 0x000fe4000000180c */
[----:B------:R-:W-:-:S06]  /*1fc0*/  IMAD.X R5, R9, 0x1, R7, P0 ;  /* 0x0000000109057824 */ /* 0x000fcc00000e0607 */
[----:B------:R-:W-:Y:S01]  /*1fd0*/  HMMA.16816.F32 R60, R140, R40, R16 ;  /* 0x000000288c3c723c */ /* 0x000fe20000001810 */
[----:B------:R-:W4:Y:S04]  /*1fe0*/  LDSM.16.M88.4 R40, [R216] ;  /* 0x00000000d828783b */ /* 0x000f280000000200 */
[----:B------:R-:W-:Y:S01]  /*1ff0*/  @!PT LDS RZ, [RZ] ;  /* 0x00000000fffff984 */ /* 0x000fe20000000800 */
[----:B------:R-:W-:Y:S01]  /*2000*/  @!PT LDS RZ, [RZ] ;  /* 0x00000000fffff984 */ /* 0x000fe20000000800 */
[----:B------:R-:W-:Y:S01]  /*2010*/  @!PT LDS RZ, [RZ] ;  /* 0x00000000fffff984 */ /* 0x000fe20000000800 */
[----:B------:R5:W-:Y:S03]  /*2020*/  LDGSTS.E.BYPASS.LTC128B.128 [R228+0x100], [R2.64], !P3 ;  /* 0x0010000002e47fae */ /* 0x000be6000d901d46 */
[----:B-1----:R-:W-:Y:S01]  /*2030*/  HMMA.16816.F32 R12, R136, R68, RZ ;  /* 0x00000044880c723c */ /* 0x002fe200000018ff */
[----:B------:R5:W-:Y:S04]  /*2040*/  LDGSTS.E.BYPASS.LTC128B.128 [R228+0x4100], [R2.64+0x80], !P2 ;  /* 0x0410008002e47fae */ /* 0x000be8000d101d46 */
[----:B------:R1:W-:Y:S01]  /*2050*/  LDGSTS.E.BYPASS.LTC128B.128 [R228+0x1100], [R8.64], !P1 ;  /* 0x0110000008e47fae */ /* 0x0003e2000c901d46 */
[----:B------:R-:W-:-:S02]  /*2060*/  ISETP.LT.OR P3, PT, R6, 0x21, P6 ;  /* 0x000000210600780c */ /* 0x000fc40003761670 */
[----:B-1----:R-:W-:Y:S02]  /*2070*/  IADD3 R8, P2, P1, R10, 0x80, R2 ;  /* 0x000000800a087810 */ /* 0x002fe4000795e002 */
[----:B-----5:R-:W-:Y:S02]  /*2080*/  IADD3 R2, P0, R4, R10, RZ ;  /* 0x0000000a04027210 */ /* 0x020fe40007f1e0ff */
[----:B------:R-:W-:Y:S02]  /*2090*/  IADD3.X R9, R7, RZ, R3, P2, P1 ;  /* 0x000000ff07097210 */ /* 0x000fe400017e2403 */
[C---:B------:R-:W-:Y:S01]  /*20a0*/  ISETP.LT.OR P1, PT, R6.reuse, 0x41, P5 ;  /* 0x000000410600780c */ /* 0x040fe20002f21670 */
[----:B------:R-:W-:Y:S01]  /*20b0*/  IMAD.X R3, R5, 0x1, R7, P0 ;  /* 0x0000000105037824 */ /* 0x000fe200000e0607 */
[----:B------:R-:W-:-:S03]  /*20c0*/  ISETP.LT.OR P0, PT, R6, 0x41, P6 ;  /* 0x000000410600780c */ /* 0x000fc60003701670 */
[----:B------:R1:W-:Y:S05]  /*20d0*/  LDGSTS.E.BYPASS.LTC128B.128 [R228+0x5100], [R8.64], !P3 ;  /* 0x0510000008e47fae */ /* 0x0003ea000d901d46 */
[----:B--2---:R-:W-:Y:S01]  /*20e0*/  HMMA.16816.F32 R72, R140, R36, R12 ;  /* 0x000000248c48723c */ /* 0x004fe2000000180c */
[C---:B------:R-:W-:Y:S02]  /*20f0*/  ISETP.LT.OR P5, PT, R6.reuse, 0x61, P5 ;  /* 0x000000610600780c */ /* 0x040fe40002fa1670 */
[----:B------:R-:W-:-:S05]  /*2100*/  ISETP.LT.OR P2, PT, R6, 0x61, P6 ;  /* 0x000000610600780c */ /* 0x000fca0003741670 */
[----:B---3--:R-:W-:Y:S01]  /*2110*/  HMMA.16816.F32 R12, R136, R22, RZ ;  /* 0x00000016880c723c */ /* 0x008fe200000018ff */
[----:B------:R2:W-:Y:S04]  /*2120*/  LDGSTS.E.BYPASS.LTC128B.128 [R228+0x2100], [R4.64], !P1 ;  /* 0x0210000004e47fae */ /* 0x0005e8000c901d46 */
[----:B------:R2:W-:Y:S03]  /*2130*/  LDGSTS.E.BYPASS.LTC128B.128 [R228+0x6100], [R4.64+0x80], !P0 ;  /* 0x0610008004e47fae */ /* 0x0005e6000c101d46 */
[----:B------:R-:W-:Y:S01]  /*2140*/  HMMA.16816.F32 R100, R140, R50, R52 ;  /* 0x000000328c64723c */ /* 0x000fe20000001834 */
[----:B------:R3:W-:Y:S04]  /*2150*/  LDGSTS.E.BYPASS.LTC128B.128 [R228+0x3100], [R2.64], !P5 ;  /* 0x0310000002e47fae */ /* 0x0007e8000e901d46 */
[----:B------:R3:W-:Y:S03]  /*2160*/  LDGSTS.E.BYPASS.LTC128B.128 [R228+0x7100], [R2.64+0x80], !P2 ;  /* 0x0710008002e47fae */ /* 0x0007e6000d101d46 */
[C---:B------:R-:W-:Y:S01]  /*2170*/  HMMA.16816.F32 R16, R136.reuse, R20, RZ ;  /* 0x000000148810723c */ /* 0x040fe200000018ff */
[----:B------:R-:W-:Y:S04]  /*2180*/  LDSM.16.M88.4 R20, [R205] ;  /* 0x00000000cd14783b */ /* 0x000fe80000000200 */
[----:B------:R-:W-:Y:S03]  /*2190*/  LDSM.16.M88.4 R132, [R205+0x4000] ;  /* 0x00400000cd84783b */ /* 0x000fe60000000200 */
[C---:B-1----:R-:W-:Y:S01]  /*21a0*/  HMMA.16816.F32 R8, R136.reuse, R24, RZ ;  /* 0x000000188808723c */ /* 0x042fe200000018ff */
[----:B------:R-:W0:Y:S07]  /*21b0*/  LDGDEPBAR ;  /* 0x00000000000079af */ /* 0x000e2e0000000000 */
[----:B--2---:R-:W-:Y:S01]  /*21c0*/  HMMA.16816.F32 R4, R136, R26, RZ ;  /* 0x0000001a8804723c */ /* 0x004fe200000018ff */
[----:B------:R-:W1:Y:S07]  /*21d0*/  LDSM.16.M88.4 R24, [R205+0x800] ;  /* 0x00080000cd18783b */ /* 0x000e6e0000000200 */
[C---:B------:R-:W-:Y:S01]  /*21e0*/  HMMA.16816.F32 R52, R140.reuse, R34, R12 ;  /* 0x000000228c34723c */ /* 0x040fe2000000180c */
[----:B------:R-:W2:Y:S07]  /*21f0*/  LDSM.16.M88.4 R12, [R205+0x1800] ;  /* 0x00180000cd0c783b */ /* 0x000eae0000000200 */
[C---:B----4-:R-:W-:Y:S01]  /*2200*/  HMMA.16816.F32 R48, R140.reuse, R40, R8 ;  /* 0x000000288c30723c */ /* 0x050fe20000001808 */
[----:B------:R-:W-:Y:S07]  /*2210*/  LDSM.16.M88.4 R8, [R205+0x2800] ;  /* 0x00280000cd08783b */ /* 0x000fee0000000200 */
[C---:B------:R-:W-:Y:S01]  /*2220*/  HMMA.16816.F32 R40, R140.reuse, R42, R4 ;  /* 0x0000002a8c28723c */ /* 0x040fe20000001804 */
[----:B------:R-:W4:Y:S07]  /*2230*/  LDSM.16.M88.4 R4, [R205+0x2000] ;  /* 0x00200000cd04783b */ /* 0x000f2e0000000200 */
[----:B------:R-:W-:Y:S01]  /*2240*/  HMMA.16816.F32 R96, R140, R46, R28 ;  /* 0x0000002e8c60723c */ /* 0x000fe2000000181c */
[----:B------:R-:W5:Y:S07]  /*2250*/  LDSM.16.M88.4 R44, [R205+0x1000] ;  /* 0x00100000cd2c783b */ /* 0x000f6e0000000200 */
[----:B------:R-:W-:Y:S08]  /*2260*/  HMMA.16816.F32 R28, R136, R70, RZ ;  /* 0x00000046881c723c */ /* 0x000ff000000018ff */
[----:B------:R-:W-:Y:S01]  /*2270*/  HMMA.16816.F32 R56, R140, R32, R16 ;  /* 0x000000208c38723c */ /* 0x000fe20000001810 */
[----:B------:R-:W2:Y:S07]  /*2280*/  LDSM.16.M88.4 R16, [R205+0x3800] ;  /* 0x00380000cd10783b */ /* 0x000eae0000000200 */
[----:B-1----:R-:W-:Y:S08]  /*2290*/  HMMA.16816.F32 R32, R164, R26, R96 ;  /* 0x0000001aa420723c */ /* 0x002ff00000001860 */
[----:B------:R-:W-:Y:S08]  /*22a0*/  HMMA.16816.F32 R64, R140, R38, R28 ;  /* 0x000000268c40723c */ /* 0x000ff0000000181c */
[C---:B------:R-:W-:Y:S08]  /*22b0*/  HMMA.16816.F32 R28, R164.reuse, R20, R108 ;  /* 0x00000014a41c723c */ /* 0x040ff0000000186c */
[C---:B------:R-:W-:Y:S01]  /*22c0*/  HMMA.16816.F32 R36, R164.reuse, R24, R104 ;  /* 0x00000018a424723c */ /* 0x040fe20000001868 */
[----:B------:R-:W1:Y:S07]  /*22d0*/  LDSM.16.M88.4 R24, [R205+0x3000] ;  /* 0x00300000cd18783b */ /* 0x000e6e0000000200 */
[C---:B------:R-:W-:Y:S08]  /*22e0*/  HMMA.16816.F32 R20, R164.reuse, R22, R100 ;  /* 0x00000016a414723c */ /* 0x040ff00000001864 */
[C---:B--2---:R-:W-:Y:S08]  /*22f0*/  HMMA.16816.F32 R76, R164.reuse, R12, R76 ;  /* 0x0000000ca44c723c */ /* 0x044ff0000000184c */
[C---:B------:R-:W-:Y:S01]  /*2300*/  HMMA.16816.F32 R80, R164.reuse, R14, R80 ;  /* 0x0000000ea450723c */ /* 0x040fe20000001850 */
[----:B------:R-:W2:Y:S07]  /*2310*/  LDSM.16.M88.4 R12, [R202] ;  /* 0x00000000ca0c783b */ /* 0x000eae0000000200 */
[C---:B----4-:R-:W-:Y:S08]  /*2320*/  HMMA.16816.F32 R84, R164.reuse, R4, R84 ;  /* 0x00000004a454723c */ /* 0x050ff00000001854 */
[C---:B------:R-:W-:Y:S01]  /*2330*/  HMMA.16816.F32 R100, R164.reuse, R6, R88 ;  /* 0x00000006a464723c */ /* 0x040fe20000001858 */
[----:B------:R-:W4:Y:S07]  /*2340*/  LDSM.16.M88.4 R4, [R202+0x800] ;  /* 0x00080000ca04783b */ /* 0x000f2e0000000200 */
[C---:B-----5:R-:W-:Y:S08]  /*2350*/  HMMA.16816.F32 R68, R164.reuse, R46, R92 ;  /* 0x0000002ea444723c */ /* 0x060ff0000000185c */
[C---:B------:R-:W-:Y:S08]  /*2360*/  HMMA.16816.F32 R92, R164.reuse, R8, R72 ;  /* 0x00000008a45c723c */ /* 0x040ff00000001848 */
[C---:B------:R-:W-:Y:S01]  /*2370*/  HMMA.16816.F32 R104, R164.reuse, R10, R64 ;  /* 0x0000000aa468723c */ /* 0x040fe20000001840 */
[----:B------:R-:W5:Y:S07]  /*2380*/  LDSM.16.M88.4 R8, [R202+0x1000] ;  /* 0x00100000ca08783b */ /* 0x000f6e0000000200 */
[C---:B------:R-:W-:Y:S08]  /*2390*/  HMMA.16816.F32 R88, R164.reuse, R16, R48 ;  /* 0x00000010a458723c */ /* 0x040ff00000001830 */
[C---:B------:R-:W-:Y:S01]  /*23a0*/  HMMA.16816.F32 R72, R164.reuse, R18, R40 ;  /* 0x00000012a448723c */ /* 0x040fe20000001828 */
[----:B------:R-:W3:Y:S07]  /*23b0*/  LDSM.16.M88.4 R16, [R202+0x2800] ;  /* 0x00280000ca10783b */ /* 0x000eee0000000200 */
[C---:B-1----:R-:W-:Y:S08]  /*23c0*/  HMMA.16816.F32 R108, R164.reuse, R24, R56 ;  /* 0x00000018a46c723c */ /* 0x042ff00000001838 */
[----:B------:R-:W-:Y:S08]  /*23d0*/  HMMA.16816.F32 R60, R164, R44, R60 ;  /* 0x0000002ca43c723c */ /* 0x000ff0000000183c */
[C---:B--2---:R-:W-:Y:S08]  /*23e0*/  HMMA.16816.F32 R64, R172.reuse, R12, R28 ;  /* 0x0000000cac40723c */ /* 0x044ff0000000181c */
[----:B------:R-:W-:Y:S01]  /*23f0*/  HMMA.16816.F32 R56, R172, R14, R20 ;  /* 0x0000000eac38723c */ /* 0x000fe20000001814 */
[----:B------:R-:W1:Y:S04]  /*2400*/  LDSM.16.M88.4 R12, [R202+0x3800] ;  /* 0x00380000ca0c783b */ /* 0x000e680000000200 */
[----:B------:R-:W-:Y:S03]  /*2410*/  LDSM.16.M88.4 R20, [R201+0x4800] ;  /* 0x00480000c914783b */ /* 0x000fe60000000200 */
[----:B------:R-:W-:Y:S01]  /*2420*/  HMMA.16816.F32 R96, R164, R26, R52 ;  /* 0x0000001aa460723c */ /* 0x000fe20000001834 */
[----:B------:R-:W2:Y:S04]  /*2430*/  LDSM.16.M88.4 R24, [R202+0x1800] ;  /* 0x00180000ca18783b */ /* 0x000ea80000000200 */
[----:B------:R-:W-:Y:S03]  /*2440*/  LDSM.16.M88.4 R52, [R202+0x2000] ;  /* 0x00200000ca34783b */ /* 0x000fe60000000200 */
[C---:B----4-:R-:W-:Y:S01]  /*2450*/  HMMA.16816.F32 R48, R172.reuse, R4, R36 ;  /* 0x00000004ac30723c */ /* 0x050fe20000001824 */
[----:B------:R-:W-:Y:S07]  /*2460*/  LDSM.16.M88.4 R36, [R201+0x4000] ;  /* 0x00400000c924783b */ /* 0x000fee0000000200 */
[C---:B------:R-:W-:Y:S01]  /*2470*/  HMMA.16816.F32 R44, R172.reuse, R6, R32 ;  /* 0x00000006ac2c723c */ /* 0x040fe20000001820 */
[----:B------:R-:W4:Y:S07]  /*2480*/  LDSM.16.M88.4 R4, [R202+0x3000] ;  /* 0x00300000ca04783b */ /* 0x000f2e0000000200 */
[C---:B-----5:R-:W-:Y:S01]  /*2490*/  HMMA.16816.F32 R40, R172.reuse, R8, R60 ;  /* 0x00000008ac28723c */ /* 0x060fe2000000183c */
[----:B------:R-:W-:Y:S07]  /*24a0*/  LDSM.16.M88.4 R60, [R215] ;  /* 0x00000000d73c783b */ /* 0x000fee0000000200 */
[C---:B------:R-:W-:Y:S01]  /*24b0*/  HMMA.16816.F32 R32, R172.reuse, R10, R68 ;  /* 0x0000000aac20723c */ /* 0x040fe20000001844 */
[----:B------:R-:W-:Y:S07]  /*24c0*/  LDSM.16.M88.4 R8, [R201+0x5800] ;  /* 0x00580000c908783b */ /* 0x000fee0000000200 */
[C---:B---3--:R-:W-:Y:S08]  /*24d0*/  HMMA.16816.F32 R92, R172.reuse, R16, R92 ;  /* 0x00000010ac5c723c */ /* 0x048ff0000000185c */
[C---:B------:R-:W-:Y:S01]  /*24e0*/  HMMA.16816.F32 R104, R172.reuse, R18, R104 ;  /* 0x00000012ac68723c */ /* 0x040fe20000001868 */
[----:B------:R-:W3:Y:S07]  /*24f0*/  LDSM.16.M88.4 R16, [R201+0x5000] ;  /* 0x00500000c910783b */ /* 0x000eee0000000200 */
[C---:B-1----:R-:W-:Y:S08]  /*2500*/  HMMA.16816.F32 R116, R172.reuse, R12, R88 ;  /* 0x0000000cac74723c */ /* 0x042ff00000001858 */
[C---:B------:R-:W-:Y:S01]  /*2510*/  HMMA.16816.F32 R112, R172.reuse, R14, R72 ;  /* 0x0000000eac70723c */ /* 0x040fe20000001848 */
[----:B------:R-:W1:Y:S07]  /*2520*/  LDSM.16.M88.4 R12, [R201+0x6800] ;  /* 0x00680000c90c783b */ /* 0x000e6e0000000200 */
[C---:B--2---:R-:W-:Y:S08]  /*2530*/  HMMA.16816.F32 R28, R172.reuse, R24, R76 ;  /* 0x00000018ac1c723c */ /* 0x044ff0000000184c */
[C---:B----4-:R-:W-:Y:S08]  /*2540*/  HMMA.16816.F32 R120, R172.reuse, R6, R96 ;  /* 0x00000006ac78723c */ /* 0x050ff00000001860 */
[----:B------:R-:W-:Y:S08]  /*2550*/  HMMA.16816.F32 R24, R172, R26, R80 ;  /* 0x0000001aac18723c */ /* 0x000ff00000001850 */
[----:B------:R-:W-:Y:S01]  /*2560*/  HMMA.16816.F32 R96, R176, R22, R44 ;  /* 0x00000016b060723c */ /* 0x000fe2000000182c */
[----:B------:R-:W2:Y:S07]  /*2570*/  LDSM.16.M88.4 R44, [R201+0x7000] ;  /* 0x00700000c92c783b */ /* 0x000eae0000000200 */
[C---:B------:R-:W-:Y:S01]  /*2580*/  HMMA.16816.F32 R124, R172.reuse, R4, R108 ;  /* 0x00000004ac7c723c */ /* 0x040fe2000000186c */
[----:B------:R-:W4:Y:S07]  /*2590*/  LDSM.16.M88.4 R4, [R201+0x6000] ;  /* 0x00600000c904783b */ /* 0x000f2e0000000200 */
[C---:B------:R-:W-:Y:S08]  /*25a0*/  HMMA.16816.F32 R68, R172.reuse, R52, R84 ;  /* 0x00000034ac44723c */ /* 0x040ff00000001854 */
[----:B------:R-:W-:Y:S01]  /*25b0*/  HMMA.16816.F32 R84, R172, R54, R100 ;  /* 0x00000036ac54723c */ /* 0x000fe20000001864 */
[----:B------:R-:W5:Y:S07]  /*25c0*/  LDSM.16.M88.4 R52, [R213] ;  /* 0x00000000d534783b */ /* 0x000f6e0000000200 */
[C---:B------:R-:W-:Y:S01]  /*25d0*/  HMMA.16816.F32 R72, R176.reuse, R36, R64 ;  /* 0x00000024b048723c */ /* 0x040fe20000001840 */
[----:B------:R-:W1:Y:S07]  /*25e0*/  LDSM.16.M88.4 R64, [R201+0x7800] ;  /* 0x00780000c940783b */ /* 0x000e6e0000000200 */
[C---:B------:R-:W-:Y:S01]  /*25f0*/  HMMA.16816.F32 R108, R176.reuse, R38, R56 ;  /* 0x00000026b06c723c */ /* 0x040fe20000001838 */
[----:B------:R-:W1:Y:S07]  /*2600*/  LDSM.16.M88.4 R56, [R214] ;  /* 0x00000000d638783b */ /* 0x000e6e0000000200 */
[C---:B------:R-:W-:Y:S08]  /*2610*/  HMMA.16816.F32 R100, R176.reuse, R20, R48 ;  /* 0x00000014b064723c */ /* 0x040ff00000001830 */
[C---:B---3--:R-:W-:Y:S01]  /*2620*/  HMMA.16816.F32 R88, R176.reuse, R16, R40 ;  /* 0x00000010b058723c */ /* 0x048fe20000001828 */
[----:B------:R-:W3:Y:S07]  /*2630*/  LDSM.16.M88.4 R40, [R212] ;  /* 0x00000000d428783b */ /* 0x000eee0000000200 */
[C---:B------:R-:W-:Y:S01]  /*2640*/  HMMA.16816.F32 R76, R176.reuse, R8, R28 ;  /* 0x00000008b04c723c */ /* 0x040fe2000000181c */
[----:B------:R-:W3:Y:S07]  /*2650*/  LDSM.16.M88.4 R28, [R210] ;  /* 0x00000000d21c783b */ /* 0x000eee0000000200 */
[C---:B------:R-:W-:Y:S01]  /*2660*/  HMMA.16816.F32 R48, R176.reuse, R10, R24 ;  /* 0x0000000ab030723c */ /* 0x040fe20000001818 */
[----:B------:R-:W3:Y:S07]  /*2670*/  LDSM.16.M88.4 R24, [R209] ;  /* 0x00000000d118783b */ /* 0x000eee0000000200 */
[C---:B------:R-:W-:Y:S01]  /*2680*/  HMMA.16816.F32 R80, R176.reuse, R18, R32 ;  /* 0x00000012b050723c */ /* 0x040fe20000001820 */
[----:B------:R-:W3:Y:S07]  /*2690*/  LDSM.16.M88.4 R32, [R211] ;  /* 0x00000000d320783b */ /* 0x000eee0000000200 */
[C---:B-1----:R-:W-:Y:S08]  /*26a0*/  HMMA.16816.F32 R16, R176.reuse, R12, R92 ;  /* 0x0000000cb010723c */ /* 0x042ff0000000185c */
[C---:B------:R-:W-:Y:S08]  /*26b0*/  HMMA.16816.F32 R12, R176.reuse, R14, R104 ;  /* 0x0000000eb00c723c */ /* 0x040ff00000001868 */
[C---:B--2---:R-:W-:Y:S08]  /*26c0*/  HMMA.16816.F32 R8, R176.reuse, R44, R124 ;  /* 0x0000002cb008723c */ /* 0x044ff0000000187c */
[C---:B----4-:R-:W-:Y:S01]  /*26d0*/  HMMA.16816.F32 R36, R176.reuse, R4, R68 ;  /* 0x00000004b024723c */ /* 0x050fe20000001844 */
[----:B------:R-:W1:Y:S07]  /*26e0*/  LDSM.16.M88.4 R68, [R208] ;  /* 0x00000000d044783b */ /* 0x000e6e0000000200 */
[----:B------:R-:W-:Y:S01]  /*26f0*/  HMMA.16816.F32 R20, R176, R6, R84 ;  /* 0x00000006b014723c */ /* 0x000fe20000001854 */
[----:B------:R-:W-:Y:S07]  /*2700*/  LDSM.16.M88.4 R84, [R205+0x5000] ;  /* 0x00500000cd54783b */ /* 0x000fee0000000200 */
[----:B-----5:R-:W-:Y:S01]  /*2710*/  HMMA.16816.F32 R128, R180, R54, R80 ;  /* 0x00000036b480723c */ /* 0x020fe20000001850 */
[----:B------:R-:W2:Y:S07]  /*2720*/  LDSM.16.M88.4 R80, [R205+0x4800] ;  /* 0x00480000cd50783b */ /* 0x000eae0000000200 */
[C---:B------:R-:W-:Y:S08]  /*2730*/  HMMA.16816.F32 R4, R176.reuse, R46, R120 ;  /* 0x0000002eb004723c */ /* 0x040ff00000001878 */
[C---:B------:R-:W-:Y:S08]  /*2740*/  HMMA.16816.F32 R44, R176.reuse, R64, R116 ;  /* 0x00000040b02c723c */ /* 0x040ff00000001874 */
[----:B------:R-:W-:Y:S08]  /*2750*/  HMMA.16816.F32 R64, R176, R66, R112 ;  /* 0x00000042b040723c */ /* 0x000ff00000001870 */
[C---:B------:R-:W-:Y:S08]  /*2760*/  HMMA.16816.F32 R116, R180.reuse, R56, R100 ;  /* 0x00000038b474723c */ /* 0x040ff00000001864 */
[C---:B------:R-:W-:Y:S01]  /*2770*/  HMMA.16816.F32 R104, R180.reuse, R58, R96 ;  /* 0x0000003ab468723c */ /* 0x040fe20000001860 */
[----:B------:R-:W-:Y:S07]  /*2780*/  LDSM.16.M88.4 R56, [R202+0x4800] ;  /* 0x00480000ca38783b */ /* 0x000fee0000000200 */
[C---:B---3--:R-:W-:Y:S08]  /*2790*/  HMMA.16816.F32 R124, R180.reuse, R40, R76 ;  /* 0x00000028b47c723c */ /* 0x048ff0000000184c */
[C---:B------:R-:W-:Y:S01]  /*27a0*/  HMMA.16816.F32 R100, R180.reuse, R28, R16 ;  /* 0x0000001cb464723c */ /* 0x040fe20000001810 */
[----:B------:R-:W3:Y:S07]  /*27b0*/  LDSM.16.M88.4 R16, [R205+0x6000] ;  /* 0x00600000cd10783b */ /* 0x000eee0000000200 */
[C---:B------:R-:W-:Y:S01]  /*27c0*/  HMMA.16816.F32 R96, R180.reuse, R30, R12 ;  /* 0x0000001eb460723c */ /* 0x040fe2000000180c */
[----:B------:R-:W4:Y:S04]  /*27d0*/  LDSM.16.M88.4 R12, [R205+0x6800] ;  /* 0x00680000cd0c783b */ /* 0x000f280000000200 */
[----:B------:R-:W-:Y:S03]  /*27e0*/  LDSM.16.M88.4 R28, [R205+0x7800] ;  /* 0x00780000cd1c783b */ /* 0x000fe60000000200 */
[C---:B------:R-:W-:Y:S01]  /*27f0*/  HMMA.16816.F32 R76, R180.reuse, R24, R8 ;  /* 0x00000018b44c723c */ /* 0x040fe20000001808 */
[----:B------:R-:W5:Y:S07]  /*2800*/  LDSM.16.M88.4 R8, [R205+0x7000] ;  /* 0x00700000cd08783b */ /* 0x000f6e0000000200 */
[C---:B------:R-:W-:Y:S08]  /*2810*/  HMMA.16816.F32 R72, R180.reuse, R60, R72 ;  /* 0x0000003cb448723c */ /* 0x040ff00000001848 */
[C---:B------:R-:W-:Y:S01]  /*2820*/  HMMA.16816.F32 R108, R180.reuse, R62, R108 ;  /* 0x0000003eb46c723c */ /* 0x040fe2000000186c */
[----:B------:R-:W-:Y:S07]  /*2830*/  LDSM.16.M88.4 R60, [R202+0x4000] ;  /* 0x00400000ca3c783b */ /* 0x000fee0000000200 */
[C---:B------:R-:W-:Y:S08]  /*2840*/  HMMA.16816.F32 R88, R180.reuse, R52, R88 ;  /* 0x00000034b458723c */ /* 0x040ff00000001858 */
[C---:B------:R-:W-:Y:S01]  /*2850*/  HMMA.16816.F32 R92, R180.reuse, R34, R20 ;  /* 0x00000022b45c723c */ /* 0x040fe20000001814 */
[----:B------:R-:W2:Y:S07]  /*2860*/  LDSM.16.M88.4 R20, [R205+0x5800] ;  /* 0x00580000cd14783b */ /* 0x000eae0000000200 */
[C---:B------:R-:W-:Y:S08]  /*2870*/  HMMA.16816.F32 R112, R180.reuse, R32, R36 ;  /* 0x00000020b470723c */ /* 0x040ff00000001824 */
[C---:B------:R-:W-:Y:S08]  /*2880*/  HMMA.16816.F32 R4, R180.reuse, R26, R4 ;  /* 0x0000001ab404723c */ /* 0x040ff00000001804 */
[C---:B------:R-:W-:Y:S08]  /*2890*/  HMMA.16816.F32 R120, R180.reuse, R42, R48 ;  /* 0x0000002ab478723c */ /* 0x040ff00000001830 */
[C---:B-1----:R-:W-:Y:S08]  /*28a0*/  HMMA.16816.F32 R24, R180.reuse, R68, R44 ;  /* 0x00000044b418723c */ /* 0x042ff0000000182c */
[----:B------:R-:W-:Y:S01]  /*28b0*/  HMMA.16816.F32 R32, R180, R70, R64 ;  /* 0x00000046b420723c */ /* 0x000fe20000001840 */
[----:B------:R-:W1:Y:S07]  /*28c0*/  LDSM.16.M88.4 R64, [R202+0x5000] ;  /* 0x00500000ca40783b */ /* 0x000e6e0000000200 */
[C---:B------:R-:W-:Y:S08]  /*28d0*/  HMMA.16816.F32 R52, R184.reuse, R132, R72 ;  /* 0x00000084b834723c */ /* 0x040ff00000001848 */
[C---:B------:R-:W-:Y:S01]  /*28e0*/  HMMA.16816.F32 R48, R184.reuse, R134, R108 ;  /* 0x00000086b830723c */ /* 0x040fe2000000186c */
[----:B------:R-:W-:Y:S07]  /*28f0*/  LDSM.16.M88.4 R132, [R202+0x7000] ;  /* 0x00700000ca84783b */ /* 0x000fee0000000200 */
[C---:B--2---:R-:W-:Y:S01]  /*2900*/  HMMA.16816.F32 R44, R184.reuse, R80, R116 ;  /* 0x00000050b82c723c */ /* 0x044fe20000001874 */
[----:B------:R-:W-:Y:S07]  /*2910*/  LDSM.16.M88.4 R116, [R202+0x6800] ;  /* 0x00680000ca74783b */ /* 0x000fee0000000200 */
[C---:B------:R-:W-:Y:S01]  /*2920*/  HMMA.16816.F32 R40, R184.reuse, R82, R104 ;  /* 0x00000052b828723c */ /* 0x040fe20000001868 */
[----:B------:R-:W-:Y:S07]  /*2930*/  LDSM.16.M88.4 R104, [R202+0x6000] ;  /* 0x00600000ca68783b */ /* 0x000fee0000000200 */
[C---:B------:R-:W-:Y:S01]  /*2940*/  HMMA.16816.F32 R36, R184.reuse, R84, R88 ;  /* 0x00000054b824723c */ /* 0x040fe20000001858 */
[----:B------:R-:W2:Y:S07]  /*2950*/  LDSM.16.M88.4 R88, [R202+0x5800] ;  /* 0x00580000ca58783b */ /* 0x000eae0000000200 */
[----:B------:R-:W-:Y:S01]  /*2960*/  HMMA.16816.F32 R68, R184, R86, R128 ;  /* 0x00000056b844723c */ /* 0x000fe20000001880 */
[----:B------:R-:W1:Y:S01]  /*2970*/  LDSM.16.M88.4 R128, [R202+0x7800] ;  /* 0x00780000ca80783b */ /* 0x000e620000000200 */
[----:B------:R-:W-:Y:S01]  /*2980*/  ISETP.GE.AND P0, PT, R168, 0x2, PT ;  /* 0x00000002a800780c */ /* 0x000fe20003f06270 */
[----:B------:R-:W-:-:S05]  /*2990*/  DEPBAR.LE SB0, 0x0 ;  /* 0x000080000000791a */ /* 0x000fca0000000000 */
[C---:B---3--:R-:W-:Y:S08]  /*29a0*/  HMMA.16816.F32 R84, R184.reuse, R16, R112 ;  /* 0x00000010b854723c */ /* 0x048ff00000001870 */
[C---:B------:R-:W-:Y:S08]  /*29b0*/  HMMA.16816.F32 R92, R184.reuse, R18, R92 ;  /* 0x00000012b85c723c */ /* 0x040ff0000000185c */
[C---:B----4-:R-:W-:Y:S08]  /*29c0*/  HMMA.16816.F32 R100, R184.reuse, R12, R100 ;  /* 0x0000000cb864723c */ /* 0x050ff00000001864 */
[C---:B------:R-:W-:Y:S08]  /*29d0*/  HMMA.16816.F32 R96, R184.reuse, R14, R96 ;  /* 0x0000000eb860723c */ /* 0x040ff00000001860 */
[C---:B-----5:R-:W-:Y:S08]  /*29e0*/  HMMA.16816.F32 R16, R184.reuse, R8, R76 ;  /* 0x00000008b810723c */ /* 0x060ff0000000184c */
[C---:B------:R-:W-:Y:S08]  /*29f0*/  HMMA.16816.F32 R12, R184.reuse, R10, R4 ;  /* 0x0000000ab80c723c */ /* 0x040ff00000001804 */
[C---:B------:R-:W-:Y:S08]  /*2a00*/  HMMA.16816.F32 R72, R184.reuse, R20, R124 ;  /* 0x00000014b848723c */ /* 0x040ff0000000187c */
[C---:B------:R-:W-:Y:S08]  /*2a10*/  HMMA.16816.F32 R80, R184.reuse, R22, R120 ;  /* 0x00000016b850723c */ /* 0x040ff00000001878 */
[C---:B------:R-:W-:Y:S08]  /*2a20*/  HMMA.16816.F32 R8, R184.reuse, R28, R24 ;  /* 0x0000001cb808723c */ /* 0x040ff00000001818 */
[----:B------:R-:W-:Y:S01]  /*2a30*/  HMMA.16816.F32 R4, R184, R30, R32 ;  /* 0x0000001eb804723c */ /* 0x000fe20000001820 */
[----:B------:R-:W-:Y:S07]  /*2a40*/  BSSY B0, `(.L_x_441) ;  /* 0x0000034000007945 */ /* 0x000fee0003800000 */
[C---:B------:R-:W-:Y:S08]  /*2a50*/  HMMA.16816.F32 R108, R188.reuse, R62, R48 ;  /* 0x0000003ebc6c723c */ /* 0x040ff00000001830 */
[C---:B------:R-:W-:Y:S08]  /*2a60*/  HMMA.16816.F32 R112, R188.reuse, R60, R52 ;  /* 0x0000003cbc70723c */ /* 0x040ff00000001834 */
[C---:B------:R-:W-:Y:S08]  /*2a70*/  HMMA.16816.F32 R48, R188.reuse, R56, R44 ;  /* 0x00000038bc30723c */ /* 0x040ff0000000182c */
[C---:B------:R-:W-:Y:S08]  /*2a80*/  HMMA.16816.F32 R76, R188.reuse, R58, R40 ;  /* 0x0000003abc4c723c */ /* 0x040ff00000001828 */
[C---:B-1----:R-:W-:Y:S08]  /*2a90*/  HMMA.16816.F32 R28, R188.reuse, R64, R36 ;  /* 0x00000040bc1c723c */ /* 0x042ff00000001824 */
        /* <DEDUP_REMOVED lines=10> */
[----:B------:R-:W-:Y:S01]  /*2b40*/  HMMA.16816.F32 R64, R188, R130, R4 ;  /* 0x00000082bc40723c */ /* 0x000fe20000001804 */
[----:B------:R-:W-:Y:S06]  /*2b50*/  BAR.SYNC.DEFER_BLOCKING 0x0 ;  /* 0x0000000000007b1d */ /* 0x000fec0000010000 */
[----:B------:R-:W-:Y:S01]  /*2b60*/  @!UPT UIADD3 URZ, URZ, URZ, URZ ;  /* 0x0000003f3f3ff290 */ /* 0x000fe2000fffe03f */
[----:B------:R-:W-:Y:S11]  /*2b70*/  @!P0 BRA `(.L_x_442) ;  /* 0x0000020000008947 */ /* 0x000ff60003800000 */
[----:B------:R-:W-:Y:S01]  /*2b80*/  IADD3 R2, R168, -0x2, RZ ;  /* 0xfffffffea8027810 */ /* 0x000fe20007ffe0ff */
[C---:B------:R-:W-:Y:S01]  /*2b90*/  IMAD.SHL.U32 R8, R145.reuse, 0x40, RZ ;  /* 0x0000004091087824 */ /* 0x040fe200078e00ff */
[----:B------:R-:W-:-:S02]  /*2ba0*/  SHF.L.U64.HI R9, R145, 0x6, R146 ;  /* 0x0000000691097819 */ /* 0x000fc40000010292 */
[----:B------:R-:W-:Y:S01]  /*2bb0*/  SHF.R.S32.HI R3, RZ, 0x1f, R2 ;  /* 0x0000001fff037819 */ /* 0x000fe20000011402 */
[----:B------:R-:W-:-:S04]  /*2bc0*/  IMAD.WIDE.U32 R4, R2, c[0x0][0x1e0], RZ ;  /* 0x0000780002047a25 */ /* 0x000fc800078e00ff */
[----:B------:R-:W-:-:S04]  /*2bd0*/  IMAD R3, R3, c[0x0][0x1e0], RZ ;  /* 0x0000780003037a24 */ /* 0x000fc800078e02ff */
[----:B------:R-:W-:Y:S01]  /*2be0*/  IMAD R2, R2, c[0x0][0x1e4], R3 ;  /* 0x0000790002027a24 */ /* 0x000fe200078e0203 */
[----:B------:R-:W-:-:S03]  /*2bf0*/  LEA R3, P0, R4, R154, 0x7 ;  /* 0x0000009a04037211 */ /* 0x000fc600078038ff */
[----:B------:R-:W-:Y:S01]  /*2c00*/  IMAD.IADD R5, R5, 0x1, R2 ;  /* 0x0000000105057824 */ /* 0x000fe200078e0202 */
[----:B------:R-:W-:-:S04]  /*2c10*/  LEA R2, P2, R3, c[0x0][0x1c8], 0x1 ;  /* 0x0000720003027a11 */ /* 0x000fc800078408ff */
[----:B------:R-:W-:Y:S02]  /*2c20*/  LEA.HI.X R5, R4, R150, R5, 0x7, P0 ;  /* 0x0000009604057211 */ /* 0x000fe400000f3c05 */
[----:B------:R-:W-:Y:S02]  /*2c30*/  ISETP.GE.AND P0, PT, R148, c[0x0][0x1d4], PT ;  /* 0x0000750094007a0c */ /* 0x000fe40003f06270 */
[----:B------:R-:W-:Y:S02]  /*2c40*/  IADD3 R6, P1, R8, R2, RZ ;  /* 0x0000000208067210 */ /* 0x000fe40007f3e0ff */
[----:B------:R-:W-:Y:S02]  /*2c50*/  LEA.HI.X R3, R3, c[0x0][0x1cc], R5, 0x1, P2 ;  /* 0x0000730003037a11 */ /* 0x000fe400010f0c05 */
[-C--:B------:R-:W-:Y:S02]  /*2c60*/  IADD3 R4, P2, R6, R8.reuse, RZ ;  /* 0x0000000806047210 */ /* 0x080fe40007f5e0ff */
[----:B------:R-:W-:Y:S01]  /*2c70*/  IADD3 R10, P5, P3, R8, 0x80, R2 ;  /* 0x00000080080a7810 */ /* 0x000fe20007bbe002 */
[----:B------:R-:W-:Y:S01]  /*2c80*/  IMAD.X R7, R9, 0x1, R3, P1 ;  /* 0x0000000109077824 */ /* 0x000fe200008e0603 */
[----:B------:R-:W-:-:S02]  /*2c90*/  IADD3 R8, P1, R4, R8, RZ ;  /* 0x0000000804087210 */ /* 0x000fc40007f3e0ff */
[----:B------:R-:W-:Y:S01]  /*2ca0*/  IADD3.X R11, R9, RZ, R3, P5, P3 ;  /* 0x000000ff090b7210 */ /* 0x000fe20002fe6403 */
[--C-:B------:R-:W-:Y:S01]  /*2cb0*/  IMAD.X R5, R7, 0x1, R9.reuse, P2 ;  /* 0x0000000107057824 */ /* 0x100fe200010e0609 */
[----:B------:R-:W-:Y:S01]  /*2cc0*/  @!PT LDS RZ, [RZ] ;  /* 0x00000000fffff984 */ /* 0x000fe20000000800 */
[----:B------:R-:W-:Y:S01]  /*2cd0*/  @!PT LDS RZ, [RZ] ;  /* 0x00000000fffff984 */ /* 0x000fe20000000800 */
[----:B------:R-:W-:Y:S01]  /*2ce0*/  @!PT LDS RZ, [RZ] ;  /* 0x00000000fffff984 */ /* 0x000fe20000000800 */
[----:B------:R1:W-:Y:S03]  /*2cf0*/  LDGSTS.E.BYPASS.LTC128B.128 [R228+0x8100], [R2.64], !P0 ;  /* 0x0810000002e47fae */ /* 0x0003e6000c101d46 */
[----:B------:R-:W-:Y:S01]  /*2d00*/  IMAD.X R9, R5, 0x1, R9, P1 ;  /* 0x0000000105097824 */ /* 0x000fe200008e0609 */
[----:B------:R1:W-:Y:S04]  /*2d10*/  LDGSTS.E.BYPASS.LTC128B.128 [R228+0xc100], [R2.64+0x80], !P6 ;  /* 0x0c10008002e47fae */ /* 0x0003e8000f101d46 */
[----:B------:R1:W-:Y:S04]  /*2d20*/  LDGSTS.E.BYPASS.LTC128B.128 [R228+0x9100], [R6.64], !P0 ;  /* 0x0910000006e47fae */ /* 0x0003e8000c101d46 */
[----:B------:R1:W-:Y:S04]  /*2d30*/  LDGSTS.E.BYPASS.LTC128B.128 [R228+0xd100], [R10.64], !P6 ;  /* 0x0d1000000ae47fae */ /* 0x0003e8000f101d46 */
[----:B------:R1:W-:Y:S04]  /*2d40*/  LDGSTS.E.BYPASS.LTC128B.128 [R228+0xa100], [R4.64], !P0 ;  /* 0x0a10000004e47fae */ /* 0x0003e8000c101d46 */
[----:B------:R1:W-:Y:S04]  /*2d50*/  LDGSTS.E.BYPASS.LTC128B.128 [R228+0xe100], [R4.64+0x80], !P6 ;  /* 0x0e10008004e47fae */ /* 0x0003e8000f101d46 */
[----:B------:R1:W-:Y:S04]  /*2d60*/  LDGSTS.E.BYPASS.LTC128B.128 [R228+0xb100], [R8.64], !P0 ;  /* 0x0b10000008e47fae */ /* 0x0003e8000c101d46 */
[----:B------:R1:W-:Y:S02]  /*2d70*/  LDGSTS.E.BYPASS.LTC128B.128 [R228+0xf100], [R8.64+0x80], !P6 ;  /* 0x0f10008008e47fae */ /* 0x0003e4000f101d46 */
.L_x_442:
[----:B------:R-:W-:Y:S05]  /*2d80*/  BSYNC B0 ;  /* 0x0000000000007941 */ /* 0x000fea0003800000 */
.L_x_441:
[----:B-1----:R-:W2:Y:S04]  /*2d90*/  LDL R2, [R1+0x40] ;  /* 0x0000400001027983 */ /* 0x002ea80000100800 */
[----:B------:R-:W3:Y:S01]  /*2da0*/  LDL R6, [R1+0x44] ;  /* 0x0000440001067983 */ /* 0x000ee20000100800 */
[----:B------:R-:W-:-:S03]  /*2db0*/  IMAD R0, R0, R147, 0x1 ;  /* 0x0000000100007424 */ /* 0x000fc600078e0293 */
[----:B------:R-:W0:Y:S01]  /*2dc0*/  LDGDEPBAR ;  /* 0x00000000000079af */ /* 0x000e220000000000 */
[----:B--2---:R-:W-:-:S04]  /*2dd0*/  IMAD.IADD R2, R2, 0x1, R153 ;  /* 0x0000000102027824 */ /* 0x004fc800078e0299 */
[----:B------:R-:W-:Y:S01]  /*2de0*/  @P4 IMAD.HI.U32 R3, R2, c[0x0][0x2c8], RZ ;  /* 0x0000b20002034a27 */ /* 0x000fe200078e00ff */
[----:B---3--:R-:W-:-:S04]  /*2df0*/  IADD3 R0, -R6, c[0x0][0x1d0], R0 ;  /* 0x0000740006007a10 */ /* 0x008fc80007ffe100 */
[----:B------:R-:W-:Y:S01]  /*2e00*/  @P4 SHF.R.U32.HI R2, RZ, c[0x0][0x2cc], R3 ;  /* 0x0000b300ff024a19 */ /* 0x000fe20000011603 */
[----:B------:R-:W-:Y:S01]  /*2e10*/  IMAD.IADD R3, R144, 0x1, -R6 ;  /* 0x0000000190037824 */ /* 0x000fe200078e0a06 */
[----:B------:R-:W-:-:S03]  /*2e20*/  IADD3 R0, R0, -c[0x0][0x168], RZ ;  /* 0x80005a0000007a10 */ /* 0x000fc60007ffe0ff */
[----:B------:R-:W1:Y:S04]  /*2e30*/  SHFL.IDX PT, R5, R2, RZ, 0x1c1f ;  /* 0x001c1fff02057589 */ /* 0x000e6800000e0000 */
[----:B------:R1:W2:Y:S02]  /*2e40*/  SHFL.IDX PT, R4, R2, 0x1, 0x1c1f ;  /* 0x003c1f0002047f89 */ /* 0x0002a400000e0000 */
[C---:B-1----:R-:W-:Y:S02]  /*2e50*/  IMAD.IADD R2, R0.reuse, 0x1, R5 ;  /* 0x0000000100027824 */ /* 0x042fe400078e0205 */
[----:B--2---:R-:W-:-:S03]  /*2e60*/  IMAD.IADD R0, R0, 0x1, R4 ;  /* 0x0000000100007824 */ /* 0x004fc600078e0204 */
[C---:B------:R-:W-:Y:S02]  /*2e70*/  IMNMX R2, R3.reuse, R2, PT ;  /* 0x0000000203027217 */ /* 0x040fe40003800200 */
[----:B------:R-:W-:Y:S02]  /*2e80*/  IMNMX R0, R3, R0, PT ;  /* 0x0000000003007217 */ /* 0x000fe40003800200 */
[C---:B------:R-:W-:Y:S02]  /*2e90*/  ISETP.GT.AND P3, PT, R2.reuse, RZ, PT ;  /* 0x000000ff0200720c */ /* 0x040fe40003f64270 */
[----:B------:R-:W-:Y:S02]  /*2ea0*/  ISETP.GT.AND P2, PT, R2, 0x1, PT ;  /* 0x000000010200780c */ /* 0x000fe40003f44270 */
[----:B------:R-:W-:Y:S02]  /*2eb0*/  FSEL R5, R112, -INF , P3 ;  /* 0xff80000070057808 */ /* 0x000fe40001800000 */
[----:B------:R-:W-:-:S02]  /*2ec0*/  FSEL R6, R113, -INF , P2 ;  /* 0xff80000071067808 */ /* 0x000fc40001000000 */
[C---:B------:R-:W-:Y:S02]  /*2ed0*/  ISETP.GT.AND P3, PT, R2.reuse, 0x8, PT ;  /* 0x000000080200780c */ /* 0x040fe40003f64270 */
[----:B------:R-:W-:Y:S02]  /*2ee0*/  ISETP.GT.AND P2, PT, R2, 0x9, PT ;  /* 0x000000090200780c */ /* 0x000fe40003f44270 */
[----:B------:R-:W-:Y:S02]  /*2ef0*/  FSEL R7, R108, -INF , P3 ;  /* 0xff8000006c077808 */ /* 0x000fe40001800000 */
[----:B------:R-:W-:Y:S02]  /*2f00*/  FMNMX.FTZ R3, R5, R6, !PT ;  /* 0x0000000605037209 */ /* 0x000fe40007810000 */
[----:B------:R-:W-:Y:S02]  /*2f10*/  FSEL R8, R109, -INF , P2 ;  /* 0xff8000006d087808 */ /* 0x000fe40001000000 */
[----:B------:R-:W-:-:S02]  /*2f20*/  ISETP.GT.AND P3, PT, R2, 0x10, PT ;  /* 0x000000100200780c */ /* 0x000fc40003f64270 */
[----:B------:R-:W-:Y:S02]  /*2f30*/  FMNMX.FTZ R3, R7, R3, !PT ;  /* 0x0000000307037209 */ /* 0x000fe40007810000 */
[----:B------:R-:W-:Y:S02]  /*2f40*/  ISETP.GT.AND P1, PT, R0, RZ, PT ;  /* 0x000000ff0000720c */ /* 0x000fe40003f24270 */
[----:B------:R-:W-:Y:S02]  /*2f50*/  ISETP.GT.AND P2, PT, R2, 0x11, PT ;  /* 0x000000110200780c */ /* 0x000fe40003f44270 */
[----:B------:R-:W-:Y:S02]  /*2f60*/  FSEL R36, R48, -INF , P3 ;  /* 0xff80000030247808 */ /* 0x000fe40001800000 */
[----:B------:R-:W-:Y:S02]  /*2f70*/  FMNMX.FTZ R3, R8, R3, !PT ;  /* 0x0000000308037209 */ /* 0x000fe40007810000 */
[----:B------:R-:W-:-:S02]  /*2f80*/  ISETP.GT.AND P0, PT, R0, 0x1, PT ;  /* 0x000000010000780c */ /* 0x000fc40003f04270 */
[----:B------:R-:W-:Y:S02]  /*2f90*/  FSEL R9, R114, -INF , P1 ;  /* 0xff80000072097808 */ /* 0x000fe40000800000 */
[----:B------:R-:W-:Y:S02]  /*2fa0*/  FSEL R37, R49, -INF , P2 ;  /* 0xff80000031257808 */ /* 0x000fe40001000000 */
[----:B------:R-:W-:Y:S02]  /*2fb0*/  ISETP.GT.AND P3, PT, R2, 0x18, PT ;  /* 0x000000180200780c */ /* 0x000fe40003f64270 */
[----:B------:R-:W-:Y:S02]  /*2fc0*/  FMNMX.FTZ R3, R36, R3, !PT ;  /* 0x0000000324037209 */ /* 0x000fe40007810000 */
[----:B------:R-:W-:Y:S02]  /*2fd0*/  FSEL R16, R115, -INF , P0 ;  /* 0xff80000073107808 */ /* 0x000fe40000000000 */
[----:B------:R-:W-:-:S02]  /*2fe0*/  ISETP.GT.AND P1, PT, R0, 0x8, PT ;  /* 0x000000080000780c */ /* 0x000fc40003f24270 */
[----:B------:R-:W-:Y:S02]  /*2ff0*/  ISETP.GT.AND P2, PT, R2, 0x19, PT ;  /* 0x000000190200780c */ /* 0x000fe40003f44270 */
[----:B------:R-:W-:Y:S02]  /*3000*/  FSEL R38, R76, -INF , P3 ;  /* 0xff8000004c267808 */ /* 0x000fe40001800000 */
[----:B------:R-:W-:Y:S02]  /*3010*/  FMNMX.FTZ R3, R37, R3, !PT ;  /* 0x0000000325037209 */ /* 0x000fe40007810000 */
[----:B------:R-:W-:Y:S02]  /*3020*/  ISETP.GT.AND P0, PT, R0, 0x9, PT ;  /* 0x000000090000780c */ /* 0x000fe40003f04270 */
[----:B------:R-:W-:Y:S02]  /*3030*/  FSEL R17, R110, -INF , P1 ;  /* 0xff8000006e117808 */ /* 0x000fe40000800000 */
[----:B------:R-:W-:-:S02]  /*3040*/  FMNMX.FTZ R4, R9, R16, !PT ;  /* 0x0000001009047209 */ /* 0x000fc40007810000 */
[----:B------:R-:W-:Y:S02]  /*3050*/  FSEL R39, R77, -INF , P2 ;  /* 0xff8000004d277808 */ /* 0x000fe40001000000 */
[----:B------:R-:W-:Y:S02]  /*3060*/  ISETP.GT.AND P3, PT, R2, 0x20, PT ;  /* 0x000000200200780c */ /* 0x000fe40003f64270 */
[----:B------:R-:W-:Y:S02]  /*3070*/  FMNMX.FTZ R3, R38, R3, !PT ;  /* 0x0000000326037209 */ /* 0x000fe40007810000 */
[----:B------:R-:W-:Y:S02]  /*3080*/  FSEL R18, R111, -INF , P0 ;  /* 0xff8000006f127808 */ /* 0x000fe40000000000 */
[----:B------:R-:W-:Y:S02]  /*3090*/  ISETP.GT.AND P1, PT, R0, 0x10, PT ;  /* 0x000000100000780c */ /* 0x000fe40003f24270 */
[----:B------:R-:W-:-:S02]  /*30a0*/  FMNMX.FTZ R4, R17, R4, !PT ;  /* 0x0000000411047209 */ /* 0x000fc40007810000 */
        /* <DEDUP_REMOVED lines=34> */
[----:B------:R-:W-:Y:S01]  /*32d0*/  ISETP.GT.AND P1, PT, R0, 0x28, PT ;  /* 0x000000280000780c */ /* 0x000fe20003f24270 */
[----:B------:R-:W-:Y:S01]  /*32e0*/  LDSM.16.MT88.4 R28, [R200+0x4000] ;  /* 0x00400000c81c783b */ /* 0x000fe20000004200 */
        /* <DEDUP_REMOVED lines=38> */
[----:B------:R-:W-:Y:S01]  /*3550*/  LDSM.16.MT88.4 R32, [R223] ;  /* 0x00000000df20783b */ /* 0x000fe20000004200 */
[----:B------:R-:W-:-:S02]  /*3560*/  FMNMX.FTZ R4, R127, R4, !PT ;  /* 0x000000047f047209 */ /* 0x000fc40007810000 */
[----:B------:R-:W-:Y:S02]  /*3570*/  ISETP.GT.AND P2, PT, R2, 0x51, PT ;  /* 0x000000510200780c */ /* 0x000fe40003f44270 */
[----:B------:R-:W-:Y:S02]  /*3580*/  FSEL R149, R52, -INF , P3 ;  /* 0xff80000034957808 */ /* 0x000fe40001800000 */
[----:B------:R-:W-:Y:S02]  /*3590*/  FMNMX.FTZ R3, R130, R3, !PT ;  /* 0x0000000382037209 */ /* 0x000fe40007810000 */
[----:B------:R-:W-:Y:S02]  /*35a0*/  ISETP.GT.AND P0, PT, R0, 0x41, PT ;  /* 0x000000410000780c */ /* 0x000fe40003f04270 */
[----:B------:R-:W-:Y:S02]  /*35b0*/  FSEL R135, R42, -INF , P1 ;  /* 0xff8000002a877808 */ /* 0x000fe40000800000 */
[----:B------:R-:W-:-:S02]  /*35c0*/  FMNMX.FTZ R4, R129, R4, !PT ;  /* 0x0000000481047209 */ /* 0x000fc40007810000 */
[----:B------:R-:W-:Y:S02]  /*35d0*/  ISETP.GT.AND P1, PT, R0, 0x48, PT ;  /* 0x000000480000780c */ /* 0x000fe40003f24270 */
[----:B------:R-:W-:Y:S02]  /*35e0*/  FSEL R148, R53, -INF , P2 ;  /* 0xff80000035947808 */ /* 0x000fe40001000000 */
[----:B------:R-:W-:Y:S02]  /*35f0*/  ISETP.GT.AND P3, PT, R2, 0x58, PT ;  /* 0x000000580200780c */ /* 0x000fe40003f64270 */
[----:B------:R-:W-:Y:S02]  /*3600*/  FMNMX.FTZ R3, R149, R3, !PT ;  /* 0x0000000395037209 */ /* 0x000fe40007810000 */
[----:B------:R-:W-:Y:S02]  /*3610*/  FSEL R144, R43, -INF , P0 ;  /* 0xff8000002b907808 */ /* 0x000fe40000000000 */
[----:B------:R-:W-:-:S02]  /*3620*/  FMNMX.FTZ R4, R135, R4, !PT ;  /* 0x0000000487047209 */ /* 0x000fc40007810000 */
[----:B------:R-:W-:Y:S02]  /*3630*/  FSEL R134, R46, -INF , P1 ;  /* 0xff8000002e867808 */ /* 0x000fe40000800000 */
[----:B------:R-:W-:Y:S02]  /*3640*/  ISETP.GT.AND P1, PT, R0, 0x50, PT ;  /* 0x000000500000780c */ /* 0x000fe40003f24270 */
[----:B------:R-:W-:Y:S02]  /*3650*/  ISETP.GT.AND P2, PT, R2, 0x59, PT ;  /* 0x000000590200780c */ /* 0x000fe40003f44270 */
[----:B------:R-:W-:Y:S02]  /*3660*/  FSEL R147, R56, -INF , P3 ;  /* 0xff80000038937808 */ /* 0x000fe40001800000 */
[----:B------:R-:W-:Y:S02]  /*3670*/  FMNMX.FTZ R3, R148, R3, !PT ;  /* 0x0000000394037209 */ /* 0x000fe40007810000 */
[----:B------:R-:W-:-:S02]  /*3680*/  ISETP.GT.AND P0, PT, R0, 0x49, PT ;  /* 0x000000490000780c */ /* 0x000fc40003f04270 */
[----:B------:R-:W-:Y:S02]  /*3690*/  FMNMX.FTZ R4, R144, R4, !PT ;  /* 0x0000000490047209 */ /* 0x000fe40007810000 */
[----:B------:R-:W-:Y:S02]  /*36a0*/  FSEL R163, R54, -INF , P1 ;  /* 0xff80000036a37808 */ /* 0x000fe40000800000 */
[----:B------:R-:W-:Y:S02]  /*36b0*/  ISETP.GT.AND P1, PT, R0, 0x58, PT ;  /* 0x000000580000780c */ /* 0x000fe40003f24270 */
[----:B------:R-:W-:Y:S02]  /*36c0*/  FSEL R146, R57, -INF , P2 ;  /* 0xff80000039927808 */ /* 0x000fe40001000000 */
[----:B------:R-:W-:Y:S02]  /*36d0*/  ISETP.GT.AND P3, PT, R2, 0x60, PT ;  /* 0x000000600200780c */ /* 0x000fe40003f64270 */
[----:B------:R-:W-:-:S02]  /*36e0*/  FMNMX.FTZ R3, R147, R3, !PT ;  /* 0x0000000393037209 */ /* 0x000fc40007810000 */
[----:B------:R-:W-:Y:S02]  /*36f0*/  FSEL R145, R47, -INF , P0 ;  /* 0xff8000002f917808 */ /* 0x000fe40000000000 */
[----:B------:R-:W-:Y:S02]  /*3700*/  FMNMX.FTZ R4, R134, R4, !PT ;  /* 0x0000000486047209 */ /* 0x000fe40007810000 */
[----:B------:R-:W-:Y:S02]  /*3710*/  ISETP.GT.AND P0, PT, R0, 0x51, PT ;  /* 0x000000510000780c */ /* 0x000fe40003f04270 */
[----:B------:R-:W-:Y:S02]  /*3720*/  FSEL R162, R58, -INF , P1 ;  /* 0xff8000003aa27808 */ /* 0x000fe40000800000 */
[----:B------:R-:W-:Y:S02]  /*3730*/  ISETP.GT.AND P2, PT, R2, 0x61, PT ;  /* 0x000000610200780c */ /* 0x000fe40003f44270 */
[----:B------:R-:W-:-:S02]  /*3740*/  FSEL R232, R60, -INF , P3 ;  /* 0xff8000003ce87808 */ /* 0x000fc40001800000 */
[----:B------:R-:W-:Y:S02]  /*3750*/  FMNMX.FTZ R3, R146, R3, !PT ;  /* 0x0000000392037209 */ /* 0x000fe40007810000 */
[----:B------:R-:W-:Y:S02]  /*3760*/  ISETP.GT.AND P1, PT, R2, 0x68, PT ;  /* 0x000000680200780c */ /* 0x000fe40003f24270 */
[----:B------:R-:W-:Y:S02]  /*3770*/  FMNMX.FTZ R4, R145, R4, !PT ;  /* 0x0000000491047209 */ /* 0x000fe40007810000 */
[----:B------:R-:W-:Y:S02]  /*3780*/  FSEL R171, R55, -INF , P0 ;  /* 0xff80000037ab7808 */ /* 0x000fe40000000000 */
[----:B------:R-:W-:Y:S02]  /*3790*/  ISETP.GT.AND P0, PT, R0, 0x59, PT ;  /* 0x000000590000780c */ /* 0x000fe40003f04270 */
[----:B------:R-:W-:-:S02]  /*37a0*/  FSEL R231, R61, -INF , P2 ;  /* 0xff8000003de77808 */ /* 0x000fc40001000000 */
[----:B------:R-:W-:Y:S02]  /*37b0*/  FMNMX.FTZ R3, R232, R3, !PT ;  /* 0x00000003e8037209 */ /* 0x000fe40007810000 */
[----:B------:R-:W-:Y:S02]  /*37c0*/  FSEL R230, R12, -INF , P1 ;  /* 0xff8000000ce67808 */ /* 0x000fe40000800000 */
[----:B------:R-:W-:Y:S02]  /*37d0*/  FMNMX.FTZ R4, R163, R4, !PT ;  /* 0x00000004a3047209 */ /* 0x000fe40007810000 */
[----:B------:R-:W-:Y:S02]  /*37e0*/  ISETP.GT.AND P1, PT, R0, 0x60, PT ;  /* 0x000000600000780c */ /* 0x000fe40003f24270 */
[----:B------:R-:W-:Y:S02]  /*37f0*/  FSEL R193, R59, -INF , P0 ;  /* 0xff8000003bc17808 */ /* 0x000fe40000000000 */
[----:B------:R-:W-:-:S02]  /*3800*/  ISETP.GT.AND P0, PT, R2, 0x69, PT ;  /* 0x000000690200780c */ /* 0x000fc40003f04270 */
[----:B------:R-:W-:Y:S02]  /*3810*/  FMNMX.FTZ R3, R231, R3, !PT ;  /* 0x00000003e7037209 */ /* 0x000fe40007810000 */
[----:B------:R-:W-:Y:S02]  /*3820*/  FMNMX.FTZ R4, R171, R4, !PT ;  /* 0x00000004ab047209 */ /* 0x000fe40007810000 */
[----:B------:R-:W-:Y:S02]  /*3830*/  FSEL R229, R62, -INF , P1 ;  /* 0xff8000003ee57808 */ /* 0x000fe40000800000 */
[C---:B------:R-:W-:Y:S02]  /*3840*/  ISETP.GT.AND P5, PT, R2.reuse, 0x70, PT ;  /* 0x000000700200780c */ /* 0x040fe40003fa4270 */
[C---:B------:R-:W-:Y:S02]  /*3850*/  ISETP.GT.AND P3, PT, R2.reuse, 0x71, PT ;  /* 0x000000710200780c */ /* 0x040fe40003f64270 */
[----:B------:R-:W-:-:S02]  /*3860*/  ISETP.GT.AND P2, PT, R2, 0x78, PT ;  /* 0x000000780200780c */ /* 0x000fc40003f44270 */
[----:B------:R-:W-:Y:S02]  /*3870*/  ISETP.GT.AND P1, PT, R2, 0x79, PT ;  /* 0x000000790200780c */ /* 0x000fe40003f24270 */
[----:B------:R-:W-:Y:S02]  /*3880*/  FSEL R199, R13, -INF , P0 ;  /* 0xff8000000dc77808 */ /* 0x000fe40000000000 */
[----:B------:R-:W-:Y:S02]  /*3890*/  FMNMX.FTZ R2, R230, R3, !PT ;  /* 0x00000003e6027209 */ /* 0x000fe40007810000 */
[----:B------:R-:W-:Y:S02]  /*38a0*/  FMNMX.FTZ R3, R162, R4, !PT ;  /* 0x00000004a2037209 */ /* 0x000fe40007810000 */
[----:B------:R-:W-:Y:S02]  /*38b0*/  ISETP.GT.AND P0, PT, R0, 0x61, PT ;  /* 0x000000610000780c */ /* 0x000fe40003f04270 */
[----:B------:R-:W-:-:S02]  /*38c0*/  FSEL R247, R68, -INF , P5 ;  /* 0xff80000044f77808 */ /* 0x000fc40002800000 */
[----:B------:R-:W-:Y:S02]  /*38d0*/  FMNMX.FTZ R2, R199, R2, !PT ;  /* 0x00000002c7027209 */ /* 0x000fe40007810000 */
[----:B------:R-:W-:Y:S02]  /*38e0*/  FMNMX.FTZ R3, R193, R3, !PT ;  /* 0x00000003c1037209 */ /* 0x000fe40007810000 */
[----:B------:R-:W-:Y:S02]  /*38f0*/  FSEL R233, R63, -INF , P0 ;  /* 0xff8000003fe97808 */ /* 0x000fe40000000000 */
[----:B------:R-:W-:Y:S02]  /*3900*/  FSEL R245, R69, -INF , P3 ;  /* 0xff80000045f57808 */ /* 0x000fe40001800000 */
[----:B------:R-:W-:Y:S02]  /*3910*/  FMNMX.FTZ R2, R247, R2, !PT ;  /* 0x00000002f7027209 */ /* 0x000fe40007810000 */
[----:B------:R-:W-:-:S02]  /*3920*/  ISETP.GT.AND P0, PT, R0, 0x68, PT ;  /* 0x000000680000780c */ /* 0x000fc40003f04270 */
[----:B------:R-:W-:Y:S02]  /*3930*/  FMNMX.FTZ R3, R229, R3, !PT ;  /* 0x00000003e5037209 */ /* 0x000fe40007810000 */
[----:B------:R-:W-:Y:S02]  /*3940*/  FMNMX.FTZ R117, R245, R2, !PT ;  /* 0x00000002f5757209 */ /* 0x000fe40007810000 */
[----:B------:R-:W-:Y:S02]  /*3950*/  ISETP.GT.AND P3, PT, R0, 0x69, PT ;  /* 0x000000690000780c */ /* 0x000fe40003f64270 */
[----:B------:R-:W-:Y:S02]  /*3960*/  FSEL R198, R14, -INF , P0 ;  /* 0xff8000000ec67808 */ /* 0x000fe40000000000 */
[----:B------:R-:W-:Y:S02]  /*3970*/  FMNMX.FTZ R2, R233, R3, !PT ;  /* 0x00000003e9027209 */ /* 0x000fe40007810000 */
[----:B------:R-:W-:-:S02]  /*3980*/  FSEL R156, R64, -INF , P2 ;  /* 0xff800000409c7808 */ /* 0x000fc40001000000 */
[----:B------:R-:W-:Y:S02]  /*3990*/  FSEL R251, R65, -INF , P1 ;  /* 0xff80000041fb7808 */ /* 0x000fe40000800000 */
[----:B------:R-:W-:Y:S02]  /*39a0*/  FSEL R234, R15, -INF , P3 ;  /* 0xff8000000fea7808 */ /* 0x000fe40001800000 */
[----:B------:R-:W-:Y:S01]  /*39b0*/  ISETP.GT.AND P1, PT, R0, 0x70, PT ;  /* 0x000000700000780c */ /* 0x000fe20003f24270 */
[----:B------:R-:W-:Y:S01]  /*39c0*/  LDSM.16.MT88.4 R12, [R204] ;  /* 0x00000000cc0c783b */ /* 0x000fe20000004200 */
[----:B------:R-:W-:Y:S02]  /*39d0*/  FMNMX.FTZ R2, R198, R2, !PT ;  /* 0x00000002c6027209 */ /* 0x000fe40007810000 */
[----:B------:R-:W-:Y:S02]  /*39e0*/  FMNMX.FTZ R117, R156, R117, !PT ;  /* 0x000000759c757209 */ /* 0x000fe40007810000 */
[----:B------:R-:W-:-:S02]  /*39f0*/  ISETP.GT.AND P0, PT, R0, 0x71, PT ;  /* 0x000000710000780c */ /* 0x000fc40003f04270 */
[----:B------:R-:W-:Y:S02]  /*3a00*/  FSEL R250, R70, -INF , P1 ;  /* 0xff80000046fa7808 */ /* 0x000fe40000800000 */
[----:B------:R-:W-:Y:S02]  /*3a10*/  FMNMX.FTZ R2, R234, R2, !PT ;  /* 0x00000002ea027209 */ /* 0x000fe40007810000 */
[----:B------:R-:W-:Y:S02]  /*3a20*/  FMNMX.FTZ R117, R251, R117, !PT ;  /* 0x00000075fb757209 */ /* 0x000fe40007810000 */
[----:B------:R-:W-:Y:S02]  /*3a30*/  FSEL R249, R71, -INF , P0 ;  /* 0xff80000047f97808 */ /* 0x000fe40000000000 */
[----:B------:R-:W-:Y:S01]  /*3a40*/  ISETP.GT.AND P1, PT, R0, 0x78, PT ;  /* 0x000000780000780c */ /* 0x000fe20003f24270 */
[----:B------:R-:W1:Y:S01]  /*3a50*/  SHFL.BFLY PT, R3, R117, 0x2, 0x1f ;  /* 0x0c401f0075037f89 */ /* 0x000e6200000e0000 */
[----:B------:R-:W-:-:S02]  /*3a60*/  FMNMX.FTZ R2, R250, R2, !PT ;  /* 0x00000002fa027209 */ /* 0x000fc40007810000 */
[----:B------:R-:W-:Y:S02]  /*3a70*/  ISETP.GT.AND P0, PT, R0, 0x79, PT ;  /* 0x000000790000780c */ /* 0x000fe40003f04270 */
[----:B------:R-:W-:Y:S02]  /*3a80*/  FSEL R160, R66, -INF , P1 ;  /* 0xff80000042a07808 */ /* 0x000fe40000800000 */
[----:B------:R-:W-:Y:S02]  /*3a90*/  FMNMX.FTZ R0, R249, R2, !PT ;  /* 0x00000002f9007209 */ /* 0x000fe40007810000 */
[----:B------:R-:W-:Y:S02]  /*3aa0*/  FSEL R157, R67, -INF , P0 ;  /* 0xff800000439d7808 */ /* 0x000fe40000000000 */
        /* <DEDUP_REMOVED lines=11> */
[----:B------:R-:W-:-:S04]  /*3b60*/  FFMA.FTZ R3, R5, c[0x0][0x2d0], -R2 ;  /* 0x0000b40005037a23 */ /* 0x000fc80000010802 */
[----:B------:R1:W-:Y:S01]  /*3b70*/  MUFU.EX2 R248, R3 ;  /* 0x0000000300f87308 */ /* 0x0003e20000000800 */
[----:B--2---:R-:W-:Y:S01]  /*3b80*/  FMNMX.FTZ R116, R0, R116, !PT ;  /* 0x0000007400747209 */ /* 0x004fe20007810000 */
[----:B------:R-:W-:-:S03]  /*3b90*/  FFMA.FTZ R0, R6, c[0x0][0x2d0], -R2 ;  /* 0x0000b40006007a23 */ /* 0x000fc60000010802 */
[----:B------:R-:W-:-:S03]  /*3ba0*/  FSETP.NEU.FTZ.AND P0, PT, R116, -INF , PT ;  /* 0xff8000007400780b */ /* 0x000fc60003f1d000 */
[----:B------:R2:W3:Y:S01]  /*3bb0*/  MUFU.EX2 R243, R0 ;  /* 0x0000000000f37308 */ /* 0x0004e20000000800 */
[----:B-1----:R-:W-:-:S07]  /*3bc0*/  FFMA.FTZ R3, R7, c[0x0][0x2d0], -R2 ;  /* 0x0000b40007037a23 */ /* 0x002fce0000010802 */
[----:B------:R1:W-:Y:S01]  /*3bd0*/  MUFU.EX2 R158, R3 ;  /* 0x00000003009e7308 */ /* 0x0003e20000000800 */
[----:B--2---:R-:W-:Y:S01]  /*3be0*/  FMUL.FTZ R0, R116, c[0x0][0x2d0] ;  /* 0x0000b40074007a20 */ /* 0x004fe20000410000 */
[----:B---3--:R-:W-:-:S04]  /*3bf0*/  F2FP.PACK_AB R4, R243, R248 ;  /* 0x000000f8f304723e */ /* 0x008fc800000000ff */
[----:B------:R-:W-:Y:S01]  /*3c00*/  FSEL R0, R0, RZ, P0 ;  /* 0x000000ff00007208 */ /* 0x000fe20000000000 */
[----:B-1----:R-:W-:-:S04]  /*3c10*/  FFMA.FTZ R3, R8, c[0x0][0x2d0], -R2 ;  /* 0x0000b40008037a23 */ /* 0x002fc80000010802 */
[----:B------:R1:W2:Y:S02]  /*3c20*/  MUFU.EX2 R159, R3 ;  /* 0x00000003009f7308 */ /* 0x0002a40000000800 */
[--C-:B-1----:R-:W-:Y:S01]  /*3c30*/  FFMA.FTZ R3, R9, c[0x0][0x2d0], -R0.reuse ;  /* 0x0000b40009037a23 */ /* 0x102fe20000010800 */
[----:B--2---:R-:W-:Y:S01]  /*3c40*/  F2FP.PACK_AB R6, R159, R158 ;  /* 0x0000009e9f06723e */ /* 0x004fe200000000ff */
[----:B------:R-:W1:Y:S04]  /*3c50*/  LDSM.16.MT88.4 R8, [R200] ;  /* 0x00000000c808783b */ /* 0x000e680000004200 */
[----:B------:R2:W-:Y:S02]  /*3c60*/  MUFU.EX2 R246, R3 ;  /* 0x0000000300f67308 */ /* 0x0005e40000000800 */
[----:B--2---:R-:W-:-:S06]  /*3c70*/  FFMA.FTZ R3, R16, c[0x0][0x2d0], -R0 ;  /* 0x0000b40010037a23 */ /* 0x004fcc0000010800 */
[----:B------:R2:W3:Y:S02]  /*3c80*/  MUFU.EX2 R244, R3 ;  /* 0x0000000300f47308 */ /* 0x0004e40000000800 */
[----:B--2---:R-:W-:Y:S01]  /*3c90*/  FFMA.FTZ R3, R17, c[0x0][0x2d0], -R0 ;  /* 0x0000b40011037a23 */ /* 0x004fe20000010800 */
[----:B---3--:R-:W-:-:S05]  /*3ca0*/  F2FP.PACK_AB R5, R244, R246 ;  /* 0x000000f6f405723e */ /* 0x008fca00000000ff */
[----:B------:R2:W-:Y:S02]  /*3cb0*/  MUFU.EX2 R252, R3 ;  /* 0x0000000300fc7308 */ /* 0x0005e40000000800 */
[----:B--2---:R-:W-:Y:S02]  /*3cc0*/  FFMA.FTZ R3, R18, c[0x0][0x2d0], -R0 ;  /* 0x0000b40012037a23 */ /* 0x004fe40000010800 */
[----:B------:R-:W2:Y:S04]  /*3cd0*/  LDSM.16.MT88.4 R16, [R203] ;  /* 0x00000000cb10783b */ /* 0x000ea80000004200 */
[----:B------:R3:W4:Y:S02]  /*3ce0*/  MUFU.EX2 R154, R3 ;  /* 0x00000003009a7308 */ /* 0x0007240000000800 */
[----:B---3--:R-:W-:Y:S01]  /*3cf0*/  FFMA.FTZ R3, R36, c[0x0][0x2d0], -R2 ;  /* 0x0000b40024037a23 */ /* 0x008fe20000010802 */
[----:B----4-:R-:W-:-:S05]  /*3d00*/  F2FP.PACK_AB R7, R154, R252 ;  /* 0x000000fc9a07723e */ /* 0x010fca00000000ff */
[----:B------:R3:W-:Y:S02]  /*3d10*/  MUFU.EX2 R155, R3 ;  /* 0x00000003009b7308 */ /* 0x0007e40000000800 */
[C---:B-1----:R-:W-:Y:S08]  /*3d20*/  HMMA.16816.F32 R60, R4.reuse, R8, RZ ;  /* 0x00000008043c723c */ /* 0x042ff000000018ff */
[----:B------:R-:W-:Y:S01]  /*3d30*/  HMMA.16816.F32 R52, R4, R10, RZ ;  /* 0x0000000a0434723c */ /* 0x000fe200000018ff */
[----:B------:R-:W-:Y:S01]  /*3d40*/  LDSM.16.MT88.4 R8, [R206+0x4000] ;  /* 0x00400000ce08783b */ /* 0x000fe20000004200 */
[----:B---3--:R-:W-:-:S04]  /*3d50*/  FFMA.FTZ R3, R37, c[0x0][0x2d0], -R2 ;  /* 0x0000b40025037a23 */ /* 0x008fc80000010802 */
[----:B------:R1:W3:Y:S02]  /*3d60*/  MUFU.EX2 R151, R3 ;  /* 0x0000000300977308 */ /* 0x0002e40000000800 */
[C---:B------:R-:W-:Y:S08]  /*3d70*/  HMMA.16816.F32 R44, R4.reuse, R12, RZ ;  /* 0x0000000c042c723c */ /* 0x040ff000000018ff */
[----:B------:R-:W-:Y:S01]  /*3d80*/  HMMA.16816.F32 R68, R4, R14, RZ ;  /* 0x0000000e0444723c */ /* 0x000fe200000018ff */
[----:B------:R-:W4:Y:S01]  /*3d90*/  LDSM.16.MT88.4 R12, [R203+0x4000] ;  /* 0x00400000cb0c783b */ /* 0x000f220000004200 */
[----:B-1----:R-:W-:-:S06]  /*3da0*/  FFMA.FTZ R3, R38, c[0x0][0x2d0], -R2 ;  /* 0x0000b40026037a23 */ /* 0x002fcc0000010802 */
[C---:B--2---:R-:W-:Y:S01]  /*3db0*/  HMMA.16816.F32 R64, R4.reuse, R16, RZ ;  /* 0x000000100440723c */ /* 0x044fe200000018ff */
[----:B------:R1:W-:Y:S07]  /*3dc0*/  MUFU.EX2 R161, R3 ;  /* 0x0000000300a17308 */ /* 0x0003ee0000000800 */
[C---:B------:R-:W-:Y:S01]  /*3dd0*/  HMMA.16816.F32 R56, R4.reuse, R18, RZ ;  /* 0x000000120438723c */ /* 0x040fe200000018ff */
[----:B------:R-:W2:Y:S07]  /*3de0*/  LDSM.16.MT88.4 R16, [R200+0x800] ;  /* 0x00080000c810783b */ /* 0x000eae0000004200 */
[----:B------:R-:W-:Y:S01]  /*3df0*/  HMMA.16816.F32 R40, R4, R34, RZ ;  /* 0x000000220428723c */ /* 0x000fe200000018ff */
[----:B-1----:R-:W-:-:S04]  /*3e00*/  FFMA.FTZ R3, R39, c[0x0][0x2d0], -R2 ;  /* 0x0000b40027037a23 */ /* 0x002fc80000010802 */
[----:B------:R1:W-:Y:S03]  /*3e10*/  MUFU.EX2 R192, R3 ;  /* 0x0000000300c07308 */ /* 0x0003e60000000800 */
[C---:B------:R-:W-:Y:S08]  /*3e20*/  HMMA.16816.F32 R36, R4.reuse, R28, RZ ;  /* 0x0000001c0424723c */ /* 0x040ff000000018ff */
[----:B------:R-:W-:Y:S01]  /*3e30*/  HMMA.16816.F32 R28, R4, R30, RZ ;  /* 0x0000001e041c723c */ /* 0x000fe200000018ff */
[----:B-1----:R-:W-:-:S07]  /*3e40*/  FFMA.FTZ R3, R48, c[0x0][0x2d0], -R0 ;  /* 0x0000b40030037a23 */ /* 0x002fce0000010800 */
[C---:B----4-:R-:W-:Y:S01]  /*3e50*/  HMMA.16816.F32 R76, R4.reuse, R12, RZ ;  /* 0x0000000c044c723c */ /* 0x050fe200000018ff */
[----:B------:R1:W-:Y:S07]  /*3e60*/  MUFU.EX2 R152, R3 ;  /* 0x0000000300987308 */ /* 0x0003ee0000000800 */
[C---:B------:R-:W-:Y:S08]  /*3e70*/  HMMA.16816.F32 R48, R4.reuse, R32, RZ ;  /* 0x000000200430723c */ /* 0x040ff000000018ff */
[----:B------:R-:W-:Y:S01]  /*3e80*/  HMMA.16816.F32 R32, R4, R20, RZ ;  /* 0x000000140420723c */ /* 0x000fe200000018ff */
[----:B-1----:R-:W-:-:S04]  /*3e90*/  FFMA.FTZ R3, R72, c[0x0][0x2d0], -R0 ;  /* 0x0000b40048037a23 */ /* 0x002fc80000010800 */
[----:B------:R1:W4:Y:S03]  /*3ea0*/  MUFU.EX2 R150, R3 ;  /* 0x0000000300967308 */ /* 0x0003260000000800 */
[C---:B------:R-:W-:Y:S01]  /*3eb0*/  HMMA.16816.F32 R80, R4.reuse, R14, RZ ;  /* 0x0000000e0450723c */ /* 0x040fe200000018ff */
[----:B------:R-:W5:Y:S07]  /*3ec0*/  LDSM.16.MT88.4 R12, [R206+0x800] ;  /* 0x00080000ce0c783b */ /* 0x000f6e0000004200 */
[----:B------:R-:W-:Y:S01]  /*3ed0*/  HMMA.16816.F32 R100, R4, R8, RZ ;  /* 0x000000080464723c */ /* 0x000fe200000018ff */
[----:B-1----:R-:W-:-:S07]  /*3ee0*/  FFMA.FTZ R3, R73, c[0x0][0x2d0], -R0 ;  /* 0x0000b40049037a23 */ /* 0x002fce0000010800 */
[----:B------:R-:W-:Y:S01]  /*3ef0*/  HMMA.16816.F32 R92, R4, R10, RZ ;  /* 0x0000000a045c723c */ /* 0x000fe200000018ff */
[----:B------:R-:W-:Y:S01]  /*3f00*/  LDSM.16.MT88.4 R8, [R200+0x4800] ;  /* 0x00480000c808783b */ /* 0x000fe20000004200 */
[----:B------:R1:W-:Y:S02]  /*3f10*/  MUFU.EX2 R169, R3 ;  /* 0x0000000300a97308 */ /* 0x0003e40000000800 */
[----:B-1----:R-:W-:-:S04]  /*3f20*/  FFMA.FTZ R3, R74, c[0x0][0x2d0], -R0 ;  /* 0x0000b4004a037a23 */ /* 0x002fc80000010800 */
[----:B------:R-:W-:Y:S01]  /*3f30*/  HMMA.16816.F32 R72, R4, R22, RZ ;  /* 0x000000160448723c */ /* 0x000fe200000018ff */
[----:B------:R-:W1:Y:S01]  /*3f40*/  LDSM.16.MT88.4 R20, [R204+0x4800] ;  /* 0x00480000cc14783b */ /* 0x000e620000004200 */
[----:B------:R-:W2:Y:S05]  /*3f50*/  MUFU.EX2 R170, R3 ;  /* 0x0000000300aa7308 */ /* 0x000eaa0000000800 */
[----:B---3--:R-:W-:Y:S02]  /*3f60*/  F2FP.PACK_AB R4, R151, R155 ;  /* 0x0000009b9704723e */ /* 0x008fe400000000ff */
[----:B----4-:R-:W-:Y:S02]  /*3f70*/  F2FP.PACK_AB R5, R150, R152 ;  /* 0x000000989605723e */ /* 0x010fe400000000ff */
[----:B------:R-:W-:-:S02]  /*3f80*/  F2FP.PACK_AB R6, R192, R161 ;  /* 0x000000a1c006723e */ /* 0x000fc400000000ff */
[----:B--2---:R-:W-:Y:S01]  /*3f90*/  F2FP.PACK_AB R7, R170, R169 ;  /* 0x000000a9aa07723e */ /* 0x004fe200000000ff */
[--C-:B------:R-:W-:Y:S02]  /*3fa0*/  FFMA.FTZ R3, R115, c[0x0][0x2d0], -R2.reuse ;  /* 0x0000b40073037a23 */ /* 0x100fe40000010802 */
[----:B------:R-:W-:Y:S02]  /*3fb0*/  IMAD.MOV.U32 R115, RZ, RZ, R159 ;  /* 0x000000ffff737224 */ /* 0x000fe400078e009f */
[----:B------:R2:W-:Y:S02]  /*3fc0*/  MUFU.EX2 R239, R3 ;  /* 0x0000000300ef7308 */ /* 0x0005e40000000800 */
[C---:B------:R-:W-:Y:S08]  /*3fd0*/  HMMA.16816.F32 R96, R4.reuse, R16, R60 ;  /* 0x000000100460723c */ /* 0x040ff0000000183c */
[----:B------:R-:W-:Y:S01]  /*3fe0*/  HMMA.16816.F32 R88, R4, R18, R52 ;  /* 0x000000120458723c */ /* 0x000fe20000001834 */
[----:B------:R-:W3:Y:S01]  /*3ff0*/  LDSM.16.MT88.4 R16, [R203+0x800] ;  /* 0x00080000cb10783b */ /* 0x000ee20000004200 */
[----:B--2---:R-:W-:-:S06]  /*4000*/  FFMA.FTZ R3, R114, c[0x0][0x2d0], -R2 ;  /* 0x0000b40072037a23 */ /* 0x004fcc0000010802 */
[C---:B-----5:R-:W-:Y:S01]  /*4010*/  HMMA.16816.F32 R52, R4.reuse, R14, R40 ;  /* 0x0000000e0434723c */ /* 0x060fe20000001828 */
[----:B------:R-:W-:Y:S01]  /*4020*/  IMAD.MOV.U32 R114, RZ, RZ, R158 ;  /* 0x000000ffff727224 */ /* 0x000fe200078e009e */
[----:B------:R2:W4:Y:S06]  /*4030*/  MUFU.EX2 R241, R3 ;  /* 0x0000000300f17308 */ /* 0x00052c0000000800 */
[C---:B------:R-:W-:Y:S08]  /*4040*/  HMMA.16816.F32 R60, R4.reuse, R24, R44 ;  /* 0x00000018043c723c */ /* 0x040ff0000000182c */
[----:B------:R-:W-:Y:S01]  /*4050*/  HMMA.16816.F32 R104, R4, R26, R68 ;  /* 0x0000001a0468723c */ /* 0x000fe20000001844 */
[----:B--2---:R-:W-:-:S02]  /*4060*/  FFMA.FTZ R3, R113, c[0x0][0x2d0], -R2 ;  /* 0x0000b40071037a23 */ /* 0x004fc40000010802 */
[----:B------:R-:W-:Y:S02]  /*4070*/  IMAD.MOV.U32 R113, RZ, RZ, R192 ;  /* 0x000000ffff717224 */ /* 0x000fe400078e00c0 */
[----:B------:R2:W-:Y:S03]  /*4080*/  MUFU.EX2 R240, R3 ;  /* 0x0000000300f07308 */ /* 0x0005e60000000800 */
[C---:B-1----:R-:W-:Y:S08]  /*4090*/  HMMA.16816.F32 R32, R4.reuse, R20, R32 ;  /* 0x000000140420723c */ /* 0x042ff00000001820 */
[----:B---3--:R-:W-:Y:S01]  /*40a0*/  HMMA.16816.F32 R84, R4, R18, R56 ;  /* 0x000000120454723c */ /* 0x008fe20000001838 */
[----:B--2---:R-:W-:-:S02]  /*40b0*/  FFMA.FTZ R3, R112, c[0x0][0x2d0], -R2 ;  /* 0x0000b40070037a23 */ /* 0x004fc40000010802 */
[----:B------:R-:W-:-:S05]  /*40c0*/  IMAD.MOV.U32 R112, RZ, RZ, R170 ;  /* 0x000000ffff707224 */ /* 0x000fca00078e00aa */
[C---:B------:R-:W-:Y:S01]  /*40d0*/  HMMA.16816.F32 R56, R4.reuse, R12, R48 ;  /* 0x0000000c0438723c */ /* 0x040fe20000001830 */
[----:B------:R-:W1:Y:S01]  /*40e0*/  LDSM.16.MT88.4 R12, [R206+0x4800] ;  /* 0x00480000ce0c783b */ /* 0x000e620000004200 */
[----:B------:R2:W-:Y:S06]  /*40f0*/  MUFU.EX2 R242, R3 ;  /* 0x0000000300f27308 */ /* 0x0005ec0000000800 */
[C---:B------:R-:W-:Y:S08]  /*4100*/  HMMA.16816.F32 R48, R4.reuse, R8, R36 ;  /* 0x000000080430723c */ /* 0x040ff00000001824 */
[----:B------:R-:W-:Y:S01]  /*4110*/  HMMA.16816.F32 R36, R4, R10, R28 ;  /* 0x0000000a0424723c */ /* 0x000fe2000000181c */
[----:B------:R-:W3:Y:S01]  /*4120*/  LDSM.16.MT88.4 R8, [R203+0x4800] ;  /* 0x00480000cb08783b */ /* 0x000ee20000004200 */
[----:B--2---:R-:W-:-:S02]  /*4130*/  FFMA.FTZ R3, R118, c[0x0][0x2d0], -R0 ;  /* 0x0000b40076037a23 */ /* 0x004fc40000010800 */
[----:B------:R-:W-:Y:S02]  /*4140*/  IMAD.MOV.U32 R118, RZ, RZ, R156 ;  /* 0x000000ffff767224 */ /* 0x000fe400078e009c */
[----:B------:R2:W-:Y:S02]  /*4150*/  MUFU.EX2 R238, R3 ;  /* 0x0000000300ee7308 */ /* 0x0005e40000000800 */
[C---:B------:R-:W-:Y:S01]  /*4160*/  HMMA.16816.F32 R108, R4.reuse, R16, R64 ;  /* 0x00000010046c723c */ /* 0x040fe20000001840 */
[----:B------:R-:W-:Y:S07]  /*4170*/  LDSM.16.MT88.4 R16, [R203+0x1000] ;  /* 0x00100000cb10783b */ /* 0x000fee0000004200 */
[----:B------:R-:W-:Y:S01]  /*4180*/  HMMA.16816.F32 R28, R4, R22, R72 ;  /* 0x00000016041c723c */ /* 0x000fe20000001848 */
[----:B------:R-:W5:Y:S01]  /*4190*/  LDSM.16.MT88.4 R20, [R204+0x1000] ;  /* 0x00100000cc14783b */ /* 0x000f620000004200 */
[----:B--2---:R-:W-:-:S02]  /*41a0*/  FFMA.FTZ R3, R120, c[0x0][0x2d0], -R0 ;  /* 0x0000b40078037a23 */ /* 0x004fc40000010800 */
[----:B------:R-:W-:-:S04]  /*41b0*/  IMAD.MOV.U32 R120, RZ, RZ, R160 ;  /* 0x000000ffff787224 */ /* 0x000fc800078e00a0 */
[C---:B-1----:R-:W-:Y:S01]  /*41c0*/  HMMA.16816.F32 R64, R4.reuse, R12, R100 ;  /* 0x0000000c0440723c */ /* 0x042fe20000001864 */
[----:B------:R1:W2:Y:S07]  /*41d0*/  MUFU.EX2 R236, R3 ;  /* 0x0000000300ec7308 */ /* 0x0002ae0000000800 */
[C---:B------:R-:W-:Y:S01]  /*41e0*/  HMMA.16816.F32 R44, R4.reuse, R14, R92 ;  /* 0x0000000e042c723c */ /* 0x040fe2000000185c */
[----:B------:R-:W-:Y:S07]  /*41f0*/  LDSM.16.MT88.4 R12, [R206+0x1000] ;  /* 0x00100000ce0c783b */ /* 0x000fee0000004200 */
[----:B---3--:R-:W-:Y:S01]  /*4200*/  HMMA.16816.F32 R24, R4, R8, R76 ;  /* 0x000000080418723c */ /* 0x008fe2000000184c */
[----:B-1----:R-:W-:-:S02]  /*4210*/  FFMA.FTZ R3, R119, c[0x0][0x2d0], -R0 ;  /* 0x0000b40077037a23 */ /* 0x002fc40000010800 */
[----:B------:R-:W-:Y:S02]  /*4220*/  IMAD.MOV.U32 R119, RZ, RZ, R157 ;  /* 0x000000ffff777224 */ /* 0x000fe400078e009d */
[----:B------:R1:W-:Y:S03]  /*4230*/  MUFU.EX2 R235, R3 ;  /* 0x0000000300eb7308 */ /* 0x0003e60000000800 */
[----:B------:R-:W-:Y:S01]  /*4240*/  HMMA.16816.F32 R40, R4, R10, R80 ;  /* 0x0000000a0428723c */ /* 0x000fe20000001850 */
[----:B------:R-:W3:Y:S06]  /*4250*/  LDSM.16.MT88.4 R8, [R200+0x1000] ;  /* 0x00100000c808783b */ /* 0x000eec0000004200 */
[----:B----4-:R-:W-:-:S02]  /*4260*/  F2FP.PACK_AB R4, R241, R239 ;  /* 0x000000eff104723e */ /* 0x010fc400000000ff */
[----:B--2---:R-:W-:Y:S02]  /*4270*/  F2FP.PACK_AB R5, R236, R238 ;  /* 0x000000eeec05723e */ /* 0x004fe400000000ff */
[----:B------:R-:W-:Y:S01]  /*4280*/  F2FP.PACK_AB R6, R242, R240 ;  /* 0x000000f0f206723e */ /* 0x000fe200000000ff */
[----:B-1----:R-:W-:Y:S02]  /*4290*/  FFMA.FTZ R3, R121, c[0x0][0x2d0], -R0 ;  /* 0x0000b40079037a23 */ /* 0x002fe40000010800 */
[----:B------:R-:W-:Y:S02]  /*42a0*/  IMAD.MOV.U32 R121, RZ, RZ, R155 ;  /* 0x000000ffff797224 */ /* 0x000fe400078e009b */
[----:B------:R-:W1:Y:S02]  /*42b0*/  MUFU.EX2 R237, R3 ;  /* 0x0000000300ed7308 */ /* 0x000e640000000800 */
[----:B-1----:R-:W-:Y:S01]  /*42c0*/  F2FP.PACK_AB R7, R237, R235 ;  /* 0x000000ebed07723e */ /* 0x002fe200000000ff */
[----:B------:R-:W-:-:S02]  /*42d0*/  FFMA.FTZ R3, R125, c[0x0][0x2d0], -R2 ;  /* 0x0000b4007d037a23 */ /* 0x000fc40000010802 */
[----:B------:R-:W-:-:S03]  /*42e0*/  IMAD.MOV.U32 R125, RZ, RZ, R118 ;  /* 0x000000ffff7d7224 */ /* 0x000fc600078e0076 */
[----:B------:R1:W-:Y:S01]  /*42f0*/  MUFU.EX2 R194, R3 ;  /* 0x0000000300c27308 */ /* 0x0003e20000000800 */
[C---:B-----5:R-:W-:Y:S08]  /*4300*/  HMMA.16816.F32 R72, R4.reuse, R20, R60 ;  /* 0x000000140448723c */ /* 0x060ff0000000183c */
[----:B---3--:R-:W-:Y:S01]  /*4310*/  HMMA.16816.F32 R92, R4, R8, R96 ;  /* 0x00000008045c723c */ /* 0x008fe20000001860 */
[----:B-1----:R-:W-:-:S07]  /*4320*/  FFMA.FTZ R3, R124, c[0x0][0x2d0], -R2 ;  /* 0x0000b4007c037a23 */ /* 0x002fce0000010802 */
[C---:B------:R-:W-:Y:S01]  /*4330*/  HMMA.16816.F32 R68, R4.reuse, R10, R88 ;  /* 0x0000000a0444723c */ /* 0x040fe20000001858 */
[----:B------:R-:W1:Y:S01]  /*4340*/  LDSM.16.MT88.4 R8, [R200+0x5000] ;  /* 0x00500000c808783b */ /* 0x000e620000004200 */
[----:B------:R2:W3:Y:S06]  /*4350*/  MUFU.EX2 R197, R3 ;  /* 0x0000000300c57308 */ /* 0x0004ec0000000800 */
[C---:B------:R-:W-:Y:S08]  /*4360*/  HMMA.16816.F32 R76, R4.reuse, R14, R52 ;  /* 0x0000000e044c723c */ /* 0x040ff00000001834 */
[----:B------:R-:W-:Y:S01]  /*4370*/  HMMA.16816.F32 R96, R4, R22, R104 ;  /* 0x000000160460723c */ /* 0x000fe20000001868 */
[----:B------:R-:W4:Y:S01]  /*4380*/  LDSM.16.MT88.4 R20, [R204+0x5000] ;  /* 0x00500000cc14783b */ /* 0x000f220000004200 */
[----:B--2---:R-:W-:-:S04]  /*4390*/  FFMA.FTZ R3, R123, c[0x0][0x2d0], -R2 ;  /* 0x0000b4007b037a23 */ /* 0x004fc80000010802 */
[----:B------:R2:W-:Y:S01]  /*43a0*/  MUFU.EX2 R196, R3 ;  /* 0x0000000300c47308 */ /* 0x0005e20000000800 */
[----:B------:R-:W-:Y:S01]  /*43b0*/  IMAD.MOV.U32 R107, RZ, RZ, R154 ;  /* 0x000000ffff6b7224 */ /* 0x000fe200078e009a */
[----:B------:R-:W-:Y:S01]  /*43c0*/  HMMA.16816.F32 R88, R4, R18, R84 ;  /* 0x000000120458723c */ /* 0x000fe20000001854 */
[----:B------:R-:W-:Y:S02]  /*43d0*/  IMAD.MOV.U32 R104, RZ, RZ, R151 ;  /* 0x000000ffff687224 */ /* 0x000fe400078e0097 */
[----:B------:R-:W-:Y:S02]  /*43e0*/  IMAD.MOV.U32 R106, RZ, RZ, R153 ;  /* 0x000000ffff6a7224 */ /* 0x000fe400078e0099 */
[----:B------:R-:W-:-:S03]  /*43f0*/  IMAD.MOV.U32 R105, RZ, RZ, R152 ;  /* 0x000000ffff697224 */ /* 0x000fc600078e0098 */
[----:B------:R-:W-:Y:S01]  /*4400*/  HMMA.16816.F32 R84, R4, R12, R56 ;  /* 0x0000000c0454723c */ /* 0x000fe20000001838 */
[----:B------:R-:W5:Y:S01]  /*4410*/  LDSM.16.MT88.4 R12, [R206+0x5000] ;  /* 0x00500000ce0c783b */ /* 0x000f620000004200 */
[----:B--2---:R-:W-:-:S06]  /*4420*/  FFMA.FTZ R3, R122, c[0x0][0x2d0], -R2 ;  /* 0x0000b4007a037a23 */ /* 0x004fcc0000010802 */
[C---:B------:R-:W-:Y:S01]  /*4430*/  HMMA.16816.F32 R100, R4.reuse, R16, R108 ;  /* 0x000000100464723c */ /* 0x040fe2000000186c */
[----:B------:R-:W-:Y:S01]  /*4440*/  LDSM.16.MT88.4 R16, [R203+0x1800] ;  /* 0x00180000cb10783b */ /* 0x000fe20000004200 */
[----:B------:R2:W-:Y:S05]  /*4450*/  MUFU.EX2 R195, R3 ;  /* 0x0000000300c37308 */ /* 0x0005ea0000000800 */
[----:B------:R-:W-:Y:S01]  /*4460*/  IMAD.MOV.U32 R109, RZ, RZ, R169 ;  /* 0x000000ffff6d7224 */ /* 0x000fe200078e00a9 */
[----:B-1----:R-:W-:Y:S01]  /*4470*/  HMMA.16816.F32 R60, R4, R8, R48 ;  /* 0x00000008043c723c */ /* 0x002fe20000001830 */
[----:B------:R-:W-:Y:S02]  /*4480*/  IMAD.MOV.U32 R110, RZ, RZ, R168 ;  /* 0x000000ffff6e7224 */ /* 0x000fe400078e00a8 */
[----:B------:R-:W-:-:S02]  /*4490*/  IMAD.MOV.U32 R108, RZ, RZ, R161 ;  /* 0x000000ffff6c7224 */ /* 0x000fc400078e00a1 */
[----:B------:R-:W-:-:S03]  /*44a0*/  IMAD.MOV.U32 R111, RZ, RZ, R150 ;  /* 0x000000ffff6f7224 */ /* 0x000fc600078e0096 */
[----:B------:R-:W-:Y:S01]  /*44b0*/  HMMA.16816.F32 R52, R4, R10, R36 ;  /* 0x0000000a0434723c */ /* 0x000fe20000001824 */
[----:B------:R-:W1:Y:S01]  /*44c0*/  LDSM.16.MT88.4 R8, [R203+0x5000] ;  /* 0x00500000cb08783b */ /* 0x000e620000004200 */
[----:B--2---:R-:W-:-:S04]  /*44d0*/  FFMA.FTZ R3, R126, c[0x0][0x2d0], -R0 ;  /* 0x0000b4007e037a23 */ /* 0x004fc80000010800 */
[----:B------:R2:W-:Y:S02]  /*44e0*/  MUFU.EX2 R192, R3 ;  /* 0x0000000300c07308 */ /* 0x0005e40000000800 */
[C---:B----4-:R-:W-:Y:S08]  /*44f0*/  HMMA.16816.F32 R56, R4.reuse, R20, R32 ;  /* 0x000000140438723c */ /* 0x050ff00000001820 */
[----:B------:R-:W-:Y:S01]  /*4500*/  HMMA.16816.F32 R48, R4, R22, R28 ;  /* 0x000000160430723c */ /* 0x000fe2000000181c */
[----:B------:R-:W4:Y:S01]  /*4510*/  LDSM.16.MT88.4 R20, [R204+0x1800] ;  /* 0x00180000cc14783b */ /* 0x000f220000004200 */
[----:B--2---:R-:W-:-:S06]  /*4520*/  FFMA.FTZ R3, R128, c[0x0][0x2d0], -R0 ;  /* 0x0000b40080037a23 */ /* 0x004fcc0000010800 */
[C---:B-----5:R-:W-:Y:S01]  /*4530*/  HMMA.16816.F32 R80, R4.reuse, R12, R64 ;  /* 0x0000000c0450723c */ /* 0x060fe20000001840 */
[----:B------:R2:W5:Y:S07]  /*4540*/  MUFU.EX2 R169, R3 ;  /* 0x0000000300a97308 */ /* 0x00056e0000000800 */
[C---:B------:R-:W-:Y:S01]  /*4550*/  HMMA.16816.F32 R32, R4.reuse, R14, R44 ;  /* 0x0000000e0420723c */ /* 0x040fe2000000182c */
[----:B------:R-:W-:Y:S07]  /*4560*/  LDSM.16.MT88.4 R12, [R206+0x1800] ;  /* 0x00180000ce0c783b */ /* 0x000fee0000004200 */
[----:B-1----:R-:W-:Y:S01]  /*4570*/  HMMA.16816.F32 R24, R4, R8, R24 ;  /* 0x000000080418723c */ /* 0x002fe20000001818 */
[----:B--2---:R-:W-:-:S04]  /*4580*/  FFMA.FTZ R3, R127, c[0x0][0x2d0], -R0 ;  /* 0x0000b4007f037a23 */ /* 0x004fc80000010800 */
[----:B------:R1:W-:Y:S03]  /*4590*/  MUFU.EX2 R168, R3 ;  /* 0x0000000300a87308 */ /* 0x0003e60000000800 */
[----:B------:R-:W-:Y:S01]  /*45a0*/  HMMA.16816.F32 R36, R4, R10, R40 ;  /* 0x0000000a0424723c */ /* 0x000fe20000001828 */
[----:B------:R-:W2:Y:S06]  /*45b0*/  LDSM.16.MT88.4 R8, [R200+0x1800] ;  /* 0x00180000c808783b */ /* 0x000eac0000004200 */
[----:B---3--:R-:W-:-:S02]  /*45c0*/  F2FP.PACK_AB R4, R197, R194 ;  /* 0x000000c2c504723e */ /* 0x008fc400000000ff */
[----:B-----5:R-:W-:Y:S02]  /*45d0*/  F2FP.PACK_AB R5, R169, R192 ;  /* 0x000000c0a905723e */ /* 0x020fe400000000ff */
[----:B------:R-:W-:Y:S01]  /*45e0*/  F2FP.PACK_AB R6, R195, R196 ;  /* 0x000000c4c306723e */ /* 0x000fe200000000ff */
[----:B-1----:R-:W-:-:S04]  /*45f0*/  FFMA.FTZ R3, R129, c[0x0][0x2d0], -R0 ;  /* 0x0000b40081037a23 */ /* 0x002fc80000010800 */
[----:B------:R-:W1:Y:S02]  /*4600*/  MUFU.EX2 R170, R3 ;  /* 0x0000000300aa7308 */ /* 0x000e640000000800 */
[----:B-1----:R-:W-:Y:S01]  /*4610*/  F2FP.PACK_AB R7, R170, R168 ;  /* 0x000000a8aa07723e */ /* 0x002fe200000000ff */
[----:B------:R-:W-:-:S05]  /*4620*/  FFMA.FTZ R3, R133, c[0x0][0x2d0], -R2 ;  /* 0x0000b40085037a23 */ /* 0x000fca0000010802 */
[----:B------:R1:W-:Y:S01]  /*4630*/  MUFU.EX2 R158, R3 ;  /* 0x00000003009e7308 */ /* 0x0003e20000000800 */
[C---:B----4-:R-:W-:Y:S08]  /*4640*/  HMMA.16816.F32 R96, R4.reuse, R22, R96 ;  /* 0x000000160460723c */ /* 0x050ff00000001860 */
[----:B--2---:R-:W-:Y:S01]  /*4650*/  HMMA.16816.F32 R40, R4, R8, R92 ;  /* 0x000000080428723c */ /* 0x004fe2000000185c */
[----:B-1----:R-:W-:-:S07]  /*4660*/  FFMA.FTZ R3, R132, c[0x0][0x2d0], -R2 ;  /* 0x0000b40084037a23 */ /* 0x002fce0000010802 */
[C---:B------:R-:W-:Y:S01]  /*4670*/  HMMA.16816.F32 R28, R4.reuse, R10, R68 ;  /* 0x0000000a041c723c */ /* 0x040fe20000001844 */
[----:B------:R-:W1:Y:S01]  /*4680*/  LDSM.16.MT88.4 R8, [R200+0x5800] ;  /* 0x00580000c808783b */ /* 0x000e620000004200 */
[----:B------:R2:W3:Y:S06]  /*4690*/  MUFU.EX2 R161, R3 ;  /* 0x0000000300a17308 */ /* 0x0004ec0000000800 */
[C---:B------:R-:W-:Y:S01]  /*46a0*/  HMMA.16816.F32 R68, R4.reuse, R20, R72 ;  /* 0x000000140444723c */ /* 0x040fe20000001848 */
[----:B------:R-:W4:Y:S07]  /*46b0*/  LDSM.16.MT88.4 R20, [R204+0x5800] ;  /* 0x00580000cc14783b */ /* 0x000f2e0000004200 */
[----:B------:R-:W-:Y:S01]  /*46c0*/  HMMA.16816.F32 R84, R4, R12, R84 ;  /* 0x0000000c0454723c */ /* 0x000fe20000001854 */
[----:B--2---:R-:W-:-:S04]  /*46d0*/  FFMA.FTZ R3, R131, c[0x0][0x2d0], -R2 ;  /* 0x0000b40083037a23 */ /* 0x004fc80000010802 */
[----:B------:R2:W-:Y:S03]  /*46e0*/  MUFU.EX2 R160, R3 ;  /* 0x0000000300a07308 */ /* 0x0005e60000000800 */
[C---:B------:R-:W-:Y:S01]  /*46f0*/  HMMA.16816.F32 R76, R4.reuse, R14, R76 ;  /* 0x0000000e044c723c */ /* 0x040fe2000000184c */
[----:B------:R-:W5:Y:S07]  /*4700*/  LDSM.16.MT88.4 R12, [R206+0x5800] ;  /* 0x00580000ce0c783b */ /* 0x000f6e0000004200 */
[----:B------:R-:W-:Y:S01]  /*4710*/  HMMA.16816.F32 R100, R4, R16, R100 ;  /* 0x000000100464723c */ /* 0x000fe20000001864 */
[----:B--2---:R-:W-:-:S07]  /*4720*/  FFMA.FTZ R3, R130, c[0x0][0x2d0], -R2 ;  /* 0x0000b40082037a23 */ /* 0x004fce0000010802 */
[C---:B------:R-:W-:Y:S01]  /*4730*/  HMMA.16816.F32 R88, R4.reuse, R18, R88 ;  /* 0x000000120458723c */ /* 0x040fe20000001858 */
[----:B------:R-:W-:Y:S01]  /*4740*/  LDSM.16.MT88.4 R16, [R203+0x2000] ;  /* 0x00200000cb10783b */ /* 0x000fe20000004200 */
[----:B------:R2:W-:Y:S06]  /*4750*/  MUFU.EX2 R159, R3 ;  /* 0x00000003009f7308 */ /* 0x0005ec0000000800 */
[C---:B-1----:R-:W-:Y:S08]  /*4760*/  HMMA.16816.F32 R72, R4.reuse, R8, R60 ;  /* 0x000000080448723c */ /* 0x042ff0000000183c */
        /* <DEDUP_REMOVED lines=46> */
[----:B--2---:R-:W-:-:S02]  /*4a50*/  FFMA.FTZ R3, R163, c[0x0][0x2d0], -R0 ;  /* 0x0000b400a3037a23 */ /* 0x004fc40000010800 */
[----:B------:R-:W-:Y:S02]  /*4a60*/  IMAD.MOV.U32 R163, RZ, RZ, R111 ;  /* 0x000000ffffa37224 */ /* 0x000fe400078e006f */
[----:B------:R2:W-:Y:S01]  /*4a70*/  MUFU.EX2 R149, R3 ;  /* 0x0000000300957308 */ /* 0x0005e20000000800 */
[----:B------:R-:W-:Y:S01]  /*4a80*/  IMAD.MOV.U32 R111, RZ, RZ, R106 ;  /* 0x000000ffff6f7224 */ /* 0x000fe200078e006a */
[----:B----4-:R-:W-:Y:S01]  /*4a90*/  HMMA.16816.F32 R40, R4, R22, R56 ;  /* 0x000000160428723c */ /* 0x010fe20000001838 */
[----:B------:R-:W-:Y:S02]  /*4aa0*/  IMAD.MOV.U32 R106, RZ, RZ, R107 ;  /* 0x000000ffff6a7224 */ /* 0x000fe400078e006b */
[----:B------:R-:W-:Y:S02]  /*4ab0*/  IMAD.MOV.U32 R107, RZ, RZ, R119 ;  /* 0x000000ffff6b7224 */ /* 0x000fe400078e0077 */
[----:B------:R-:W-:-:S03]  /*4ac0*/  IMAD.MOV.U32 R119, RZ, RZ, R120 ;  /* 0x000000ffff777224 */ /* 0x000fc600078e0078 */
[----:B------:R-:W-:Y:S01]  /*4ad0*/  HMMA.16816.F32 R44, R4, R20, R64 ;  /* 0x00000014042c723c */ /* 0x000fe20000001840 */
[----:B------:R-:W4:Y:S01]  /*4ae0*/  LDSM.16.MT88.4 R20, [R204+0x2800] ;  /* 0x00280000cc14783b */ /* 0x000f220000004200 */
[----:B--2---:R-:W-:-:S06]  /*4af0*/  FFMA.FTZ R3, R171, c[0x0][0x2d0], -R0 ;  /* 0x0000b400ab037a23 */ /* 0x004fcc0000010800 */
[C---:B-----5:R-:W-:Y:S01]  /*4b00*/  HMMA.16816.F32 R80, R4.reuse, R12, R80 ;  /* 0x0000000c0450723c */ /* 0x060fe20000001850 */
[----:B------:R-:W-:Y:S01]  /*4b10*/  IMAD.MOV.U32 R171, RZ, RZ, R104 ;  /* 0x000000ffffab7224 */ /* 0x000fe200078e0068 */
[----:B------:R2:W5:Y:S06]  /*4b20*/  MUFU.EX2 R148, R3 ;  /* 0x0000000300947308 */ /* 0x00056c0000000800 */
[C---:B------:R-:W-:Y:S01]  /*4b30*/  HMMA.16816.F32 R56, R4.reuse, R14, R52 ;  /* 0x0000000e0438723c */ /* 0x040fe20000001834 */
[----:B------:R-:W-:Y:S07]  /*4b40*/  LDSM.16.MT88.4 R12, [R206+0x2800] ;  /* 0x00280000ce0c783b */ /* 0x000fee0000004200 */
[----:B-1----:R-:W-:Y:S01]  /*4b50*/  HMMA.16816.F32 R24, R4, R8, R24 ;  /* 0x000000080418723c */ /* 0x002fe20000001818 */
[----:B--2---:R-:W-:-:S02]  /*4b60*/  FFMA.FTZ R3, R162, c[0x0][0x2d0], -R0 ;  /* 0x0000b400a2037a23 */ /* 0x004fc40000010800 */
[----:B------:R-:W-:Y:S02]  /*4b70*/  IMAD.MOV.U32 R162, RZ, RZ, R105 ;  /* 0x000000ffffa27224 */ /* 0x000fe400078e0069 */
[----:B------:R1:W-:Y:S03]  /*4b80*/  MUFU.EX2 R134, R3 ;  /* 0x0000000300867308 */ /* 0x0003e60000000800 */
[----:B------:R-:W-:Y:S01]  /*4b90*/  HMMA.16816.F32 R48, R4, R10, R48 ;  /* 0x0000000a0430723c */ /* 0x000fe20000001830 */
[----:B------:R-:W2:Y:S06]  /*4ba0*/  LDSM.16.MT88.4 R8, [R200+0x2800] ;  /* 0x00280000c808783b */ /* 0x000eac0000004200 */
[----:B---3--:R-:W-:-:S02]  /*4bb0*/  F2FP.PACK_AB R4, R151, R150 ;  /* 0x000000969704723e */ /* 0x008fc400000000ff */
[----:B-----5:R-:W-:Y:S02]  /*4bc0*/  F2FP.PACK_AB R5, R148, R149 ;  /* 0x000000959405723e */ /* 0x020fe400000000ff */
        /* <DEDUP_REMOVED lines=8> */
[C---:B----4-:R-:W-:Y:S08]  /*4c50*/  HMMA.16816.F32 R52, R4.reuse, R20, R28 ;  /* 0x000000140434723c */ /* 0x050ff0000000181c */
[----:B--2---:R-:W-:Y:S01]  /*4c60*/  HMMA.16816.F32 R120, R4, R8, R60 ;  /* 0x000000080478723c */ /* 0x004fe2000000183c */
[----:B-1----:R-:W-:-:S07]  /*4c70*/  FFMA.FTZ R3, R231, c[0x0][0x2d0], -R2 ;  /* 0x0000b400e7037a23 */ /* 0x002fce0000010802 */
[----:B------:R-:W-:Y:S01]  /*4c80*/  HMMA.16816.F32 R60, R4, R10, R36 ;  /* 0x0000000a043c723c */ /* 0x000fe20000001824 */
[----:B------:R-:W1:Y:S01]  /*4c90*/  LDSM.16.MT88.4 R8, [R200+0x6800] ;  /* 0x00680000c808783b */ /* 0x000e620000004200 */
[----:B------:R2:W3:Y:S01]  /*4ca0*/  MUFU.EX2 R145, R3 ;  /* 0x0000000300917308 */ /* 0x0004e20000000800 */
[----:B------:R-:W-:-:S05]  /*4cb0*/  IMAD.MOV.U32 R231, RZ, RZ, R107 ;  /* 0x000000ffffe77224 */ /* 0x000fca00078e006b */
[C---:B------:R-:W-:Y:S01]  /*4cc0*/  HMMA.16816.F32 R88, R4.reuse, R22, R96 ;  /* 0x000000160458723c */ /* 0x040fe20000001860 */
[----:B------:R-:W4:Y:S07]  /*4cd0*/  LDSM.16.MT88.4 R20, [R204+0x6800] ;  /* 0x00680000cc14783b */ /* 0x000f2e0000004200 */
[----:B------:R-:W-:Y:S01]  /*4ce0*/  HMMA.16816.F32 R96, R4, R18, R92 ;  /* 0x000000120460723c */ /* 0x000fe2000000185c */
[----:B--2---:R-:W-:Y:S02]  /*4cf0*/  FFMA.FTZ R3, R230, c[0x0][0x2d0], -R2 ;  /* 0x0000b400e6037a23 */ /* 0x004fe40000010802 */
[----:B------:R-:W-:-:S02]  /*4d00*/  IMAD.MOV.U32 R230, RZ, RZ, R119 ;  /* 0x000000ffffe67224 */ /* 0x000fc400078e0077 */
[----:B------:R2:W-:Y:S03]  /*4d10*/  MUFU.EX2 R147, R3 ;  /* 0x0000000300937308 */ /* 0x0005e60000000800 */
[C---:B------:R-:W-:Y:S08]  /*4d20*/  HMMA.16816.F32 R92, R4.reuse, R12, R84 ;  /* 0x0000000c045c723c */ /* 0x040ff00000001854 */
[----:B------:R-:W-:Y:S01]  /*4d30*/  HMMA.16816.F32 R84, R4, R14, R76 ;  /* 0x0000000e0454723c */ /* 0x000fe2000000184c */
[----:B------:R-:W5:Y:S01]  /*4d40*/  LDSM.16.MT88.4 R12, [R206+0x6800] ;  /* 0x00680000ce0c783b */ /* 0x000f620000004200 */
[----:B--2---:R-:W-:-:S06]  /*4d50*/  FFMA.FTZ R3, R199, c[0x0][0x2d0], -R2 ;  /* 0x0000b400c7037a23 */ /* 0x004fcc0000010802 */
        /* <DEDUP_REMOVED lines=13> */
[----:B------:R-:W-:Y:S01]  /*4e30*/  LDSM.16.MT88.4 R80, [R203+0x3800] ;  /* 0x00380000cb50783b */ /* 0x000fe20000004200 */
[----:B------:R2:W5:Y:S06]  /*4e40*/  MUFU.EX2 R119, R3 ;  /* 0x0000000300777308 */ /* 0x00056c0000000800 */
        /* <DEDUP_REMOVED lines=13> */
[----:B------:R-:W-:-:S06]  /*4f20*/  FFMA.FTZ R3, R247, c[0x0][0x2d0], -R2 ;  /* 0x0000b400f7037a23 */ /* 0x000fcc0000010802 */
[C---:B----4-:R-:W-:Y:S08]  /*4f30*/  HMMA.16816.F32 R52, R4.reuse, R20, R52 ;  /* 0x000000140434723c */ /* 0x050ff00000001834 */
[C---:B--2---:R-:W-:Y:S08]  /*4f40*/  HMMA.16816.F32 R120, R4.reuse, R8, R120 ;  /* 0x000000080478723c */ /* 0x044ff00000001878 */
[C---:B------:R-:W-:Y:S01]  /*4f50*/  HMMA.16816.F32 R60, R4.reuse, R10, R60 ;  /* 0x0000000a043c723c */ /* 0x040fe2000000183c */
[----:B------:R-:W1:Y:S07]  /*4f60*/  LDSM.16.MT88.4 R8, [R200+0x7000] ;  /* 0x00700000c808783b */ /* 0x000e6e0000004200 */
[C---:B------:R-:W-:Y:S01]  /*4f70*/  HMMA.16816.F32 R44, R4.reuse, R22, R88 ;  /* 0x00000016042c723c */ /* 0x040fe20000001858 */
[----:B------:R-:W2:Y:S04]  /*4f80*/  LDSM.16.MT88.4 R20, [R204+0x7000] ;  /* 0x00700000cc14783b */ /* 0x000ea80000004200 */
[----:B------:R-:W-:Y:S03]  /*4f90*/  LDSM.16.MT88.4 R88, [R206+0x3800] ;  /* 0x00380000ce58783b */ /* 0x000fe60000004200 */
[C---:B------:R-:W-:Y:S01]  /*4fa0*/  HMMA.16816.F32 R76, R4.reuse, R16, R100 ;  /* 0x00000010044c723c */ /* 0x040fe20000001864 */
[----:B------:R-:W-:Y:S07]  /*4fb0*/  LDSM.16.MT88.4 R100, [R204+0x7800] ;  /* 0x00780000cc64783b */ /* 0x000fee0000004200 */
[C---:B------:R-:W-:Y:S01]  /*4fc0*/  HMMA.16816.F32 R48, R4.reuse, R18, R96 ;  /* 0x000000120430723c */ /* 0x040fe20000001860 */
[----:B------:R-:W-:Y:S07]  /*4fd0*/  LDSM.16.MT88.4 R96, [R200+0x7800] ;  /* 0x00780000c860783b */ /* 0x000fee0000004200 */
[C---:B------:R-:W-:Y:S08]  /*4fe0*/  HMMA.16816.F32 R56, R4.reuse, R12, R92 ;  /* 0x0000000c0438723c */ /* 0x040ff0000000185c */
[C---:B------:R-:W-:Y:S01]  /*4ff0*/  HMMA.16816.F32 R92, R4.reuse, R14, R84 ;  /* 0x0000000e045c723c */ /* 0x040fe20000001854 */
[----:B------:R-:W3:Y:S07]  /*5000*/  LDSM.16.MT88.4 R12, [R206+0x7000] ;  /* 0x00700000ce0c783b */ /* 0x000eee0000004200 */
[C---:B-1----:R-:W-:Y:S01]  /*5010*/  HMMA.16816.F32 R104, R4.reuse, R8, R72 ;  /* 0x000000080468723c */ /* 0x042fe20000001848 */
[----:B------:R-:W-:Y:S07]  /*5020*/  LDSM.16.MT88.4 R72, [R204+0x3800] ;  /* 0x00380000cc48783b */ /* 0x000fee0000004200 */
[C---:B------:R-:W-:Y:S01]  /*5030*/  HMMA.16816.F32 R128, R4.reuse, R10, R68 ;  /* 0x0000000a0480723c */ /* 0x040fe20000001844 */
[----:B------:R-:W1:Y:S07]  /*5040*/  LDSM.16.MT88.4 R8, [R203+0x7000] ;  /* 0x00700000cb08783b */ /* 0x000e6e0000004200 */
[C---:B--2---:R-:W-:Y:S01]  /*5050*/  HMMA.16816.F32 R64, R4.reuse, R20, R64 ;  /* 0x000000140440723c */ /* 0x044fe20000001840 */
[----:B------:R2:W-:Y:S07]  /*5060*/  MUFU.EX2 R20, R3 ;  /* 0x0000000300147308 */ /* 0x0005ee0000000800 */
[----:B------:R-:W-:Y:S01]  /*5070*/  HMMA.16816.F32 R40, R4, R22, R40 ;  /* 0x000000160428723c */ /* 0x000fe20000001828 */
[----:B--2---:R-:W-:-:S07]  /*5080*/  FFMA.FTZ R3, R245, c[0x0][0x2d0], -R2 ;  /* 0x0000b400f5037a23 */ /* 0x004fce0000010802 */
[C---:B---3--:R-:W-:Y:S01]  /*5090*/  HMMA.16816.F32 R36, R4.reuse, R12, R36 ;  /* 0x0000000c0424723c */ /* 0x048fe20000001824 */
[----:B------:R2:W-:Y:S07]  /*50a0*/  MUFU.EX2 R17, R3 ;  /* 0x0000000300117308 */ /* 0x0005ee0000000800 */
[C---:B------:R-:W-:Y:S01]  /*50b0*/  HMMA.16816.F32 R32, R4.reuse, R14, R32 ;  /* 0x0000000e0420723c */ /* 0x040fe20000001820 */
[----:B------:R-:W-:Y:S07]  /*50c0*/  LDSM.16.MT88.4 R12, [R206+0x7800] ;  /* 0x00780000ce0c783b */ /* 0x000fee0000004200 */
[----:B-1----:R-:W-:Y:S01]  /*50d0*/  HMMA.16816.F32 R28, R4, R8, R28 ;  /* 0x00000008041c723c */ /* 0x002fe2000000181c */
[----:B--2---:R-:W-:-:S02]  /*50e0*/  FFMA.FTZ R3, R125, c[0x0][0x2d0], -R2 ;  /* 0x0000b4007d037a23 */ /* 0x004fc40000010802 */
[----:B------:R-:W-:Y:S01]  /*50f0*/  FFMA.FTZ R2, R251, c[0x0][0x2d0], -R2 ;  /* 0x0000b400fb027a23 */ /* 0x000fe20000010802 */
[----:B------:R-:W1:Y:S01]  /*5100*/  LDSM.16.MT88.4 R124, [R200+0x3800] ;  /* 0x00380000c87c783b */ /* 0x000e620000004200 */
[----:B------:R2:W-:Y:S03]  /*5110*/  MUFU.EX2 R19, R3 ;  /* 0x0000000300137308 */ /* 0x0005e60000000800 */
[----:B------:R-:W-:Y:S05]  /*5120*/  HMMA.16816.F32 R24, R4, R10, R24 ;  /* 0x0000000a0418723c */ /* 0x000fea0000001818 */
[----:B------:R3:W-:Y:S02]  /*5130*/  MUFU.EX2 R18, R2 ;  /* 0x0000000200127308 */ /* 0x0007e40000000800 */
[----:B------:R-:W-:-:S02]  /*5140*/  IMAD.MOV.U32 R5, RZ, RZ, c[0x0][0x168] ;  /* 0x00005a00ff057624 */ /* 0x000fc400078e00ff */
[----:B--2---:R-:W-:Y:S02]  /*5150*/  FADD.FTZ R3, R248, R243 ;  /* 0x000000f3f8037221 */ /* 0x004fe40000010000 */
[----:B---3--:R-:W-:-:S04]  /*5160*/  FFMA.FTZ R2, R250, c[0x0][0x2d0], -R0 ;  /* 0x0000b400fa027a23 */ /* 0x008fc80000010800 */
[----:B------:R2:W-:Y:S02]  /*5170*/  MUFU.EX2 R16, R2 ;  /* 0x0000000200107308 */ /* 0x0005e40000000800 */
[----:B--2---:R-:W-:-:S06]  /*5180*/  FFMA.FTZ R2, R249, c[0x0][0x2d0], -R0 ;  /* 0x0000b400f9027a23 */ /* 0x004fcc0000010800 */
[----:B------:R2:W3:Y:S02]  /*5190*/  MUFU.EX2 R9, R2 ;  /* 0x0000000200097308 */ /* 0x0004e40000000800 */
[--C-:B--2---:R-:W-:Y:S02]  /*51a0*/  FFMA.FTZ R2, R230, c[0x0][0x2d0], -R0.reuse ;  /* 0x0000b400e6027a23 */ /* 0x104fe40000010800 */
[----:B------:R-:W-:-:S04]  /*51b0*/  FFMA.FTZ R0, R231, c[0x0][0x2d0], -R0 ;  /* 0x0000b400e7007a23 */ /* 0x000fc80000010800 */
[----:B------:R2:W-:Y:S01]  /*51c0*/  MUFU.EX2 R10, R2 ;  /* 0x00000002000a7308 */ /* 0x0005e20000000800 */
[----:B------:R-:W-:Y:S02]  /*51d0*/  IMAD.MOV.U32 R230, RZ, RZ, R232 ;  /* 0x000000ffffe67224 */ /* 0x000fe400078e00e8 */
[----:B------:R-:W-:Y:S02]  /*51e0*/  IMAD.MOV.U32 R231, RZ, RZ, R193 ;  /* 0x000000ffffe77224 */ /* 0x000fe400078e00c1 */
[----:B------:R-:W-:Y:S02]  /*51f0*/  IMAD.MOV.U32 R232, RZ, RZ, R162 ;  /* 0x000000ffffe87224 */ /* 0x000fe400078e00a2 */
[----:B------:R-:W-:Y:S01]  /*5200*/  IMAD.MOV.U32 R193, RZ, RZ, R171 ;  /* 0x000000ffffc17224 */ /* 0x000fe200078e00ab */
[----:B------:R4:W5:Y:S01]  /*5210*/  MUFU.EX2 R8, R0 ;  /* 0x0000000000087308 */ /* 0x0009620000000800 */
[----:B------:R-:W-:Y:S02]  /*5220*/  IMAD.MOV.U32 R162, RZ, RZ, R163 ;  /* 0x000000ffffa27224 */ /* 0x000fe400078e00a3 */
[----:B------:R-:W-:-:S02]  /*5230*/  IMAD.MOV.U32 R171, RZ, RZ, R108 ;  /* 0x000000ffffab7224 */ /* 0x000fc400078e006c */
[----:B------:R-:W-:Y:S02]  /*5240*/  IMAD.MOV.U32 R163, RZ, RZ, R109 ;  /* 0x000000ffffa37224 */ /* 0x000fe400078e006d */
[----:B------:R-:W-:Y:S01]  /*5250*/  IMAD.MOV.U32 R108, RZ, RZ, R113 ;  /* 0x000000ffff6c7224 */ /* 0x000fe200078e0071 */
[----:B---3--:R-:W-:Y:S01]  /*5260*/  F2FP.PACK_AB R113, R9, R16 ;  /* 0x000000100971723e */ /* 0x008fe200000000ff */
[----:B--2---:R-:W-:Y:S02]  /*5270*/  FADD.FTZ R2, R246, R244 ;  /* 0x000000f4f6027221 */ /* 0x004fe40000010000 */
[----:B------:R-:W-:Y:S01]  /*5280*/  IMAD.MOV.U32 R109, RZ, RZ, R112 ;  /* 0x000000ffff6d7224 */ /* 0x000fe200078e0070 */
[----:B------:R-:W-:Y:S01]  /*5290*/  F2FP.PACK_AB R112, R17, R20 ;  /* 0x000000141170723e */ /* 0x000fe200000000ff */
[----:B------:R-:W-:Y:S02]  /*52a0*/  FADD.FTZ R2, R252, R2 ;  /* 0x00000002fc027221 */ /* 0x000fe40000010000 */
[----:B----4-:R-:W-:Y:S01]  /*52b0*/  FADD.FTZ R0, R114, R3 ;  /* 0x0000000372007221 */ /* 0x010fe20000010000 */
[----:B------:R-:W-:Y:S01]  /*52c0*/  F2FP.PACK_AB R114, R18, R19 ;  /* 0x000000131272723e */ /* 0x000fe200000000ff */
[----:B------:R-:W-:-:S02]  /*52d0*/  FADD.FTZ R2, R230, R2 ;  /* 0x00000002e6027221 */ /* 0x000fc40000010000 */
[----:B------:R-:W-:Y:S01]  /*52e0*/  FADD.FTZ R0, R115, R0 ;  /* 0x0000000073007221 */ /* 0x000fe20000010000 */
[----:B-----5:R-:W-:Y:S01]  /*52f0*/  F2FP.PACK_AB R115, R8, R10 ;  /* 0x0000000a0873723e */ /* 0x020fe200000000ff */
        /* <DEDUP_REMOVED lines=40> */
[----:B------:R-:W-:Y:S02]  /*5580*/  IMAD.MOV.U32 R171, RZ, RZ, R111 ;  /* 0x000000ffffab7224 */ /* 0x000fe400078e006f */
[----:B------:R-:W-:Y:S02]  /*5590*/  FADD.FTZ R0, R150, R0 ;  /* 0x0000000096007221 */ /* 0x000fe40000010000 */
[----:B------:R-:W-:-:S02]  /*55a0*/  FADD.FTZ R3, R149, R2 ;  /* 0x0000000295037221 */ /* 0x000fc40000010000 */
[----:B------:R-:W-:Y:S01]  /*55b0*/  FADD.FTZ R4, R151, R0 ;  /* 0x0000000097047221 */ /* 0x000fe20000010000 */
[----:B------:R-:W-:Y:S01]  /*55c0*/  HMMA.16816.F32 R124, R112, R126, R60 ;  /* 0x0000007e707c723c */ /* 0x000fe2000000183c */
[----:B------:R-:W-:-:S04]  /*55d0*/  @P4 IMAD.HI.U32 R2, R171, c[0x0][0x2c8], RZ ;  /* 0x0000b200ab024a27 */ /* 0x000fc800078e00ff */
[----:B------:R-:W-:Y:S02]  /*55e0*/  FADD.FTZ R3, R148, R3 ;  /* 0x0000000394037221 */ /* 0x000fe40000010000 */
[----:B------:R-:W-:Y:S01]  /*55f0*/  FADD.FTZ R4, R153, R4 ;  /* 0x0000000499047221 */ /* 0x000fe20000010000 */
[C---:B------:R-:W-:Y:S01]  /*5600*/  HMMA.16816.F32 R72, R112.reuse, R74, R44 ;  /* 0x0000004a7048723c */ /* 0x040fe2000000182c */
[----:B------:R-:W-:Y:S01]  /*5610*/  IMAD.MOV.U32 R0, RZ, RZ, R171 ;  /* 0x000000ffff007224 */ /* 0x000fe200078e00ab */
[----:B------:R-:W-:Y:S01]  /*5620*/  @P4 SHF.R.U32.HI R0, RZ, c[0x0][0x2cc], R2 ;  /* 0x0000b300ff004a19 */ /* 0x000fe20000011602 */
[----:B------:R-:W-:Y:S02]  /*5630*/  FADD.FTZ R3, R134, R3 ;  /* 0x0000000386037221 */ /* 0x000fe40000010000 */
[----:B------:R-:W-:Y:S01]  /*5640*/  FADD.FTZ R2, R152, R4 ;  /* 0x0000000498027221 */ /* 0x000fe20000010000 */
[----:B------:R-:W-:Y:S01]  /*5650*/  IADD3 R0, R0, c[0x0][0x1d0], -R5 ;  /* 0x0000740000007a10 */ /* 0x000fe20007ffe805 */
[----:B------:R-:W-:Y:S01]  /*5660*/  FADD.FTZ R3, R135, R3 ;  /* 0x0000000387037221 */ /* 0x000fe20000010000 */
[----:B------:R-:W-:Y:S01]  /*5670*/  HMMA.16816.F32 R80, R112, R82, R48 ;  /* 0x000000527050723c */ /* 0x000fe20000001830 */
[----:B------:R-:W-:-:S02]  /*5680*/  FADD.FTZ R4, R133, R2 ;  /* 0x0000000285047221 */ /* 0x000fc40000010000 */
[----:B------:R-:W-:Y:S02]  /*5690*/  FADD.FTZ R2, R132, R3 ;  /* 0x0000000384027221 */ /* 0x000fe40000010000 */
[----:B------:R-:W-:Y:S01]  /*56a0*/  FADD.FTZ R3, R145, R4 ;  /* 0x0000000491037221 */ /* 0x000fe20000010000 */
[----:B------:R-:W-:Y:S01]  /*56b0*/  SHF.R.S32.HI R4, RZ, 0x1f, R0 ;  /* 0x0000001fff047819 */ /* 0x000fe20000011400 */
[----:B------:R-:W-:Y:S01]  /*56c0*/  FADD.FTZ R2, R119, R2 ;  /* 0x0000000277027221 */ /* 0x000fe20000010000 */
[C---:B------:R-:W-:Y:S01]  /*56d0*/  HMMA.16816.F32 R100, R112.reuse, R102, R40 ;  /* 0x000000667064723c */ /* 0x040fe20000001828 */
[----:B------:R-:W-:Y:S01]  /*56e0*/  IMAD.MOV.U32 R163, RZ, RZ, R110 ;  /* 0x000000ffffa37224 */ /* 0x000fe200078e006e */
[----:B------:R-:W-:Y:S01]  /*56f0*/  LEA.HI R4, R4, R0, RZ, 0x7 ;  /* 0x0000000004047211 */ /* 0x000fe200078f38ff */
[----:B------:R-:W-:Y:S01]  /*5700*/  FADD.FTZ R0, R118, R2 ;  /* 0x0000000276007221 */ /* 0x000fe20000010000 */
[----:B------:R-:W1:Y:S01]  /*5710*/  LDSM.16.MT88.4 R108, [R203+0x7800] ;  /* 0x00780000cb6c783b */ /* 0x000e620000004200 */
[----:B------:R-:W-:Y:S01]  /*5720*/  FADD.FTZ R3, R147, R3 ;  /* 0x0000000393037221 */ /* 0x000fe20000010000 */
[----:B------:R-:W-:Y:S01]  /*5730*/  IADD3 R229, R163, -0x2, RZ ;  /* 0xfffffffea3e57810 */ /* 0x000fe20007ffe0ff */
[----:B------:R-:W-:Y:S01]  /*5740*/  FADD.FTZ R0, R144, R0 ;  /* 0x0000000090007221 */ /* 0x000fe20000010000 */
[----:B------:R-:W-:Y:S01]  /*5750*/  HMMA.16816.F32 R132, R112, R12, R36 ;  /* 0x0000000c7084723c */ /* 0x000fe20000001824 */
[----:B------:R-:W-:Y:S01]  /*5760*/  FADD.FTZ R2, R146, R3 ;  /* 0x0000000392027221 */ /* 0x000fe20000010000 */
[----:B------:R-:W-:Y:S01]  /*5770*/  SHF.R.S32.HI R3, RZ, 0x7, R4 ;  /* 0x00000007ff037819 */ /* 0x000fe20000011404 */
[----:B------:R-:W-:-:S02]  /*5780*/  FADD.FTZ R0, R16, R0 ;  /* 0x0000000010007221 */ /* 0x000fc40000010000 */
[----:B------:R-:W-:Y:S01]  /*5790*/  FADD.FTZ R2, R20, R2 ;  /* 0x0000000214027221 */ /* 0x000fe20000010000 */
[----:B------:R-:W-:Y:S01]  /*57a0*/  IMNMX R3, RZ, R3, !PT ;  /* 0x00000003ff037217 */ /* 0x000fe20007800200 */
[----:B------:R-:W-:Y:S02]  /*57b0*/  FADD.FTZ R0, R9, R0 ;  /* 0x0000000009007221 */ /* 0x000fe40000010000 */
[----:B------:R-:W-:Y:S01]  /*57c0*/  FADD.FTZ R2, R17, R2 ;  /* 0x0000000211027221 */ /* 0x000fe20000010000 */
[----:B------:R-:W-:Y:S01]  /*57d0*/  ISETP.GE.AND P0, PT, R229, R3, PT ;  /* 0x00000003e500720c */ /* 0x000fe20003f06270 */
[----:B------:R-:W-:Y:S01]  /*57e0*/  FADD.FTZ R0, R10, R0 ;  /* 0x000000000a007221 */ /* 0x000fe20000010000 */
[----:B------:R2:W-:Y:S01]  /*57f0*/  STL [R1+0x2c], R3 ;  /* 0x00002c0301007387 */ /* 0x0005e20000100800 */
[----:B------:R-:W-:Y:S02]  /*5800*/  FADD.FTZ R2, R19, R2 ;  /* 0x0000000213027221 */ /* 0x000fe40000010000 */
[----:B------:R-:W-:-:S02]  /*5810*/  FADD.FTZ R0, R8, R0 ;  /* 0x0000000008007221 */ /* 0x000fc40000010000 */
[----:B------:R-:W-:-:S03]  /*5820*/  FADD.FTZ R2, R18, R2 ;  /* 0x0000000212027221 */ /* 0x000fc60000010000 */
[----:B------:R2:W-:Y:S04]  /*5830*/  STL [R1+0x10], R0 ;  /* 0x0000100001007387 */ /* 0x0005e80000100800 */
[----:B------:R2:W-:Y:S01]  /*5840*/  STL [R1], R2 ;  /* 0x0000000201007387 */ /* 0x0005e20000100800 */
[C---:B-1----:R-:W-:Y:S08]  /*5850*/  HMMA.16816.F32 R104, R112.reuse, R108, R28 ;  /* 0x0000006c7068723c */ /* 0x042ff0000000181c */
[C---:B------:R-:W-:Y:S08]  /*5860*/  HMMA.16816.F32 R108, R112.reuse, R110, R24 ;  /* 0x0000006e706c723c */ /* 0x040ff00000001818 */
[----:B------:R-:W-:Y:S01]  /*5870*/  HMMA.16816.F32 R112, R112, R14, R32 ;  /* 0x0000000e7070723c */ /* 0x000fe20000001820 */
[----:B------:R-:W-:Y:S01]  /*5880*/  @!UPT UIADD3 URZ, URZ, URZ, URZ ;  /* 0x0000003f3f3ff290 */ /* 0x000fe2000fffe03f */
[----:B------:R-:W-:Y:S11]  /*5890*/  @!P0 BRA `(.L_x_443) ;  /* 0x0000412000008947 */ /* 0x000ff60003800000 */
[----:B--2---:R-:W-:Y:S02]  /*58a0*/  MOV R118, R116 ;  /* 0x0000007400767202 */ /* 0x004fe40000000f00 */
[----:B------:R-:W-:-:S02]  /*58b0*/  MOV R3, R117 ;  /* 0x0000007500037202 */ /* 0x000fc40000000f00 */
[----:B------:R-:W-:-:S07]  /*58c0*/  MOV R192, R229 ;  /* 0x000000e500c07202 */ /* 0x000fce0000000f00 */
.L_x_444:
[----:B------:R-:W2:Y:S01]  /*58d0*/  LDL.64 R160, [R1+0x20] ;  /* 0x0000200001a07983 */ /* 0x000ea20000100a00 */
[----:B------:R-:W-:Y:S04]  /*58e0*/  DEPBAR.LE SB0, 0x0 ;  /* 0x000080000000791a */ /* 0x000fe80000000000 */
[----:B------:R-:W-:Y:S01]  /*58f0*/  WARPSYNC 0xffffffff ;  /* 0xffffffff00007948 */ /* 0x000fe20003800000 */
[----:B------:R-:W3:Y:S04]  /*5900*/  LDL R170, [R1+0x28] ;  /* 0x0000280001aa7983 */ /* 0x000ee80000100800 */
[----:B------:R-:W-:Y:S01]  /*5910*/  BAR.SYNC.DEFER_BLOCKING 0x0 ;  /* 0x0000000000007b1d */ /* 0x000fe20000010000 */
[C---:B------:R-:W-:Y:S02]  /*5920*/  ISETP.GE.AND P5, PT, R192.reuse, RZ, PT ;  /* 0x000000ffc000720c */ /* 0x040fe40003fa6270 */
[C---:B------:R-:W-:Y:S11]  /*5930*/  IADD3 R229, R192.reuse, -0x1, RZ ;  /* 0xffffffffc0e57810 */ /* 0x040ff60007ffe0ff */
[----:B------:R-:W-:Y:S01]  /*5940*/  @P5 SHF.R.S32.HI R0, RZ, 0x1f, R192 ;  /* 0x0000001fff005819 */ /* 0x000fe200000114c0 */
[----:B------:R-:W-:Y:S04]  /*5950*/  @P5 IMAD.WIDE.U32 R116, R192, c[0x0][0x208], RZ ;  /* 0x00008200c0745a25 */ /* 0x000fe800078e00ff */
[----:B------:R-:W-:Y:S02]  /*5960*/  @P5 IMAD R0, R0, c[0x0][0x208], RZ ;  /* 0x0000820000005a24 */ /* 0x000fe400078e02ff */
[----:B------:R-:W-:Y:S02]  /*5970*/  @P5 IMAD.SHL.U32 R119, R116, 0x80, RZ ;  /* 0x0000008074775824 */ /* 0x000fe400078e00ff */
[----:B------:R-:W-:Y:S01]  /*5980*/  @P5 IMAD R0, R192, c[0x0][0x20c], R0 ;  /* 0x00008300c0005a24 */ /* 0x000fe200078e0200 */
[----:B------:R-:W3:Y:S03]  /*5990*/  LDL.64 R194, [R1+0x8] ;  /* 0x0000080001c27983 */ /* 0x000ee60000100a00 */
[----:B------:R-:W-:Y:S03]  /*59a0*/  @P5 IMAD.IADD R2, R117, 0x1, R0 ;  /* 0x0000000175025824 */ /* 0x000fe600078e0200 */
[----:B------:R-:W1:Y:S02]  /*59b0*/  LDSM.16.M88.4 R8, [R201] ;  /* 0x00000000c908783b */ /* 0x000e640000000200 */
[----:B------:R-:W-:Y:S06]  /*59c0*/  @P5 SHF.L.U64.HI R2, R116, 0x7, R2 ;  /* 0x0000000774025819 */ /* 0x000fec0000010202 */
[----:B------:R-:W5:Y:S08]  /*59d0*/  LDSM.16.M88.4 R16, [R201+0x800] ;  /* 0x00080000c910783b */ /* 0x000f700000000200 */
[----:B------:R-:W5:Y:S08]  /*59e0*/  LDSM.16.M88.4 R24, [R201+0x1000] ;  /* 0x00100000c918783b */ /* 0x000f700000000200 */
[----:B------:R-:W5:Y:S08]  /*59f0*/  LDSM.16.M88.4 R32, [R201+0x1800] ;  /* 0x00180000c920783b */ /* 0x000f700000000200 */
[----:B------:R-:W5:Y:S01]  /*5a00*/  LDSM.16.M88.4 R40, [R201+0x2000] ;  /* 0x00200000c928783b */ /* 0x000f620000000200 */
[C---:B-1----:R-:W-:Y:S07]  /*5a10*/  HMMA.16816.F32 R4, R136.reuse, R8, RZ ;  /* 0x000000088804723c */ /* 0x042fee00000018ff */
[----:B------:R-:W1:Y:S01]  /*5a20*/  LDSM.16.M88.4 R48, [R201+0x2800] ;  /* 0x00280000c930783b */ /* 0x000e620000000200 */
[C---:B------:R-:W-:Y:S07]  /*5a30*/  HMMA.16816.F32 R8, R136.reuse, R10, RZ ;  /* 0x0000000a8808723c */ /* 0x040fee00000018ff */
[----:B------:R-:W1:Y:S01]  /*5a40*/  LDSM.16.M88.4 R56, [R201+0x3000] ;  /* 0x00300000c938783b */ /* 0x000e620000000200 */
[C---:B-----5:R-:W-:Y:S07]  /*5a50*/  HMMA.16816.F32 R12, R136.reuse, R16, RZ ;  /* 0x00000010880c723c */ /* 0x060fee00000018ff */
[----:B------:R-:W5:Y:S01]  /*5a60*/  LDSM.16.M88.4 R64, [R201+0x3800] ;  /* 0x00380000c940783b */ /* 0x000f620000000200 */
[C---:B------:R-:W-:Y:S07]  /*5a70*/  HMMA.16816.F32 R16, R136.reuse, R18, RZ ;  /* 0x000000128810723c */ /* 0x040fee00000018ff */
[----:B------:R-:W1:Y:S01]  /*5a80*/  LDSM.16.M88.4 R144, [R207] ;  /* 0x00000000cf90783b */ /* 0x000e620000000200 */
[C---:B------:R-:W-:Y:S07]  /*5a90*/  HMMA.16816.F32 R20, R136.reuse, R24, RZ ;  /* 0x000000188814723c */ /* 0x040fee00000018ff */
[----:B------:R-:W1:Y:S01]  /*5aa0*/  LDSM.16.M88.4 R148, [R222] ;  /* 0x00000000de94783b */ /* 0x000e620000000200 */
[C---:B------:R-:W-:Y:S07]  /*5ab0*/  HMMA.16816.F32 R24, R136.reuse, R26, RZ ;  /* 0x0000001a8818723c */ /* 0x040fee00000018ff */
[----:B------:R-:W5:Y:S01]  /*5ac0*/  LDSM.16.M88.4 R152, [R221] ;  /* 0x00000000dd98783b */ /* 0x000f620000000200 */
[C---:B------:R-:W-:Y:S07]  /*5ad0*/  HMMA.16816.F32 R28, R136.reuse, R32, RZ ;  /* 0x00000020881c723c */ /* 0x040fee00000018ff */
[----:B------:R-:W5:Y:S01]  /*5ae0*/  LDSM.16.M88.4 R156, [R220] ;  /* 0x00000000dc9c783b */ /* 0x000f620000000200 */
[C---:B------:R-:W-:Y:S07]  /*5af0*/  HMMA.16816.F32 R32, R136.reuse, R34, RZ ;  /* 0x000000228820723c */ /* 0x040fee00000018ff */
[----:B------:R-:W4:Y:S04]  /*5b00*/  LDL R196, [R1+0x34] ;  /* 0x0000340001c47983 */ /* 0x000f280000100800 */
[----:B------:R-:W4:Y:S01]  /*5b10*/  LDL R193, [R1+0x40] ;  /* 0x0000400001c17983 */ /* 0x000f220000100800 */
[C---:B------:R-:W-:Y:S08]  /*5b20*/  HMMA.16816.F32 R36, R136.reuse, R40, RZ ;  /* 0x000000288824723c */ /* 0x040ff000000018ff */
[C---:B------:R-:W-:Y:S08]  /*5b30*/  HMMA.16816.F32 R40, R136.reuse, R42, RZ ;  /* 0x0000002a8828723c */ /* 0x040ff000000018ff */
[C---:B-1----:R-:W-:Y:S08]  /*5b40*/  HMMA.16816.F32 R44, R136.reuse, R48, RZ ;  /* 0x00000030882c723c */ /* 0x042ff000000018ff */
[C---:B------:R-:W-:Y:S08]  /*5b50*/  HMMA.16816.F32 R48, R136.reuse, R50, RZ ;  /* 0x000000328830723c */ /* 0x040ff000000018ff */
[C---:B------:R-:W-:Y:S08]  /*5b60*/  HMMA.16816.F32 R52, R136.reuse, R56, RZ ;  /* 0x000000388834723c */ /* 0x040ff000000018ff */
[C---:B------:R-:W-:Y:S08]  /*5b70*/  HMMA.16816.F32 R56, R136.reuse, R58, RZ ;  /* 0x0000003a8838723c */ /* 0x040ff000000018ff */
[C---:B-----5:R-:W-:Y:S08]  /*5b80*/  HMMA.16816.F32 R60, R136.reuse, R64, RZ ;  /* 0x00000040883c723c */ /* 0x060ff000000018ff */
[----:B------:R-:W-:Y:S08]  /*5b90*/  HMMA.16816.F32 R64, R136, R66, RZ ;  /* 0x000000428840723c */ /* 0x000ff000000018ff */
[C---:B------:R-:W-:Y:S08]  /*5ba0*/  HMMA.16816.F32 R4, R140.reuse, R144, R4 ;  /* 0x000000908c04723c */ /* 0x040ff00000001804 */
[C---:B------:R-:W-:Y:S01]  /*5bb0*/  HMMA.16816.F32 R8, R140.reuse, R146, R8 ;  /* 0x000000928c08723c */ /* 0x040fe20000001808 */
[----:B------:R-:W1:Y:S07]  /*5bc0*/  LDSM.16.M88.4 R144, [R219] ;  /* 0x00000000db90783b */ /* 0x000e6e0000000200 */
[C---:B------:R-:W-:Y:S08]  /*5bd0*/  HMMA.16816.F32 R12, R140.reuse, R148, R12 ;  /* 0x000000948c0c723c */ /* 0x040ff0000000180c */
[C---:B------:R-:W-:Y:S01]  /*5be0*/  HMMA.16816.F32 R16, R140.reuse, R150, R16 ;  /* 0x000000968c10723c */ /* 0x040fe20000001810 */
[----:B------:R-:W5:Y:S07]  /*5bf0*/  LDSM.16.M88.4 R148, [R218] ;  /* 0x00000000da94783b */ /* 0x000f6e0000000200 */
[C---:B------:R-:W-:Y:S08]  /*5c00*/  HMMA.16816.F32 R20, R140.reuse, R152, R20 ;  /* 0x000000988c14723c */ /* 0x040ff00000001814 */
[C---:B------:R-:W-:Y:S01]  /*5c10*/  HMMA.16816.F32 R24, R140.reuse, R154, R24 ;  /* 0x0000009a8c18723c */ /* 0x040fe20000001818 */
[----:B------:R-:W2:Y:S07]  /*5c20*/  LDSM.16.M88.4 R152, [R217] ;  /* 0x00000000d998783b */ /* 0x000eae0000000200 */
[C---:B------:R-:W-:Y:S08]  /*5c30*/  HMMA.16816.F32 R28, R140.reuse, R156, R28 ;  /* 0x0000009c8c1c723c */ /* 0x040ff0000000181c */
[C---:B------:R-:W-:Y:S08]  /*5c40*/  HMMA.16816.F32 R32, R140.reuse, R158, R32 ;  /* 0x0000009e8c20723c */ /* 0x040ff00000001820 */
[C---:B-1----:R-:W-:Y:S08]  /*5c50*/  HMMA.16816.F32 R36, R140.reuse, R144, R36 ;  /* 0x000000908c24723c */ /* 0x042ff00000001824 */
[C---:B------:R-:W-:Y:S08]  /*5c60*/  HMMA.16816.F32 R40, R140.reuse, R146, R40 ;  /* 0x000000928c28723c */ /* 0x040ff00000001828 */
[C---:B-----5:R-:W-:Y:S08]  /*5c70*/  HMMA.16816.F32 R44, R140.reuse, R148, R44 ;  /* 0x000000948c2c723c */ /* 0x060ff0000000182c */
[C---:B------:R-:W-:Y:S04]  /*5c80*/  HMMA.16816.F32 R48, R140.reuse, R150, R48 ;  /* 0x000000968c30723c */ /* 0x040fe80000001830 */
[C---:B--2---:R-:W-:Y:S04]  /*5c90*/  @P5 IADD3 R0, P2, R119.reuse, R160, RZ ;  /* 0x000000a077005210 */ /* 0x044fe80007f5e0ff */
[C---:B------:R-:W-:Y:S04]  /*5ca0*/  HMMA.16816.F32 R52, R140.reuse, R152, R52 ;  /* 0x000000988c34723c */ /* 0x040fe80000001834 */
[----:B---3--:R-:W-:Y:S01]  /*5cb0*/  @P5 IMAD.X R117, R2, 0x1, R170, P2 ;  /* 0x0000000102755824 */ /* 0x008fe200010e06aa */
[C---:B------:R-:W-:Y:S03]  /*5cc0*/  @P5 LEA R116, P1, R0.reuse, c[0x0][0x1f8], 0x1 ;  /* 0x00007e0000745a11 */ /* 0x040fe600078208ff */
[C---:B------:R-:W-:Y:S04]  /*5cd0*/  HMMA.16816.F32 R56, R140.reuse, R154, R56 ;  /* 0x0000009a8c38723c */ /* 0x040fe80000001838 */
[----:B------:R-:W-:Y:S02]  /*5ce0*/  @P5 LEA.HI.X R117, R0, c[0x0][0x1fc], R117, 0x1, P1 ;  /* 0x00007f0000755a11 */ /* 0x000fe400008f0c75 */
[----:B------:R-:W-:Y:S02]  /*5cf0*/  @P5 IADD3 R0, P3, P2, R119, 0x40, R160 ;  /* 0x0000004077005810 */ /* 0x000fe40007a7e0a0 */
[----:B------:R-:W1:Y:S04]  /*5d00*/  LDSM.16.M88.4 R160, [R216] ;  /* 0x00000000d8a0783b */ /* 0x000e680000000200 */
[----:B------:R-:W-:Y:S02]  /*5d10*/  @P5 LEA R168, P1, R0, c[0x0][0x1f8], 0x1 ;  /* 0x00007e0000a85a11 */ /* 0x000fe400078208ff */
[----:B------:R-:W-:Y:S02]  /*5d20*/  @P5 IADD3.X R2, R2, RZ, R170, P3, P2 ;  /* 0x000000ff02025210 */ /* 0x000fe40001fe44aa */
[----:B------:R-:W2:Y:S02]  /*5d30*/  LDL R119, [R1+0x44] ;  /* 0x0000440001777983 */ /* 0x000ea40000100800 */
[----:B------:R-:W-:Y:S01]  /*5d40*/  @P5 LEA.HI.X R169, R0, c[0x0][0x1fc], R2, 0x1, P1 ;  /* 0x00007f0000a95a11 */ /* 0x000fe200008f0c02 */
[----:B------:R-:W-:Y:S02]  /*5d50*/  @P5 IMAD.MOV.U32 R2, RZ, RZ, c[0x0][0x208] ;  /* 0x00008200ff025624 */ /* 0x000fe400078e00ff */
[----:B------:R-:W-:Y:S01]  /*5d60*/  @P5 IMAD.MOV.U32 R0, RZ, RZ, 0x6 ;  /* 0x00000006ff005424 */ /* 0x000fe200078e00ff */
[----:B------:R-:W-:Y:S04]  /*5d70*/  @P5 ISETP.GE.AND P0, PT, R194, c[0x0][0x1d4], PT ;  /* 0x00007500c2005a0c */ /* 0x000fe80003f06270 */
[C---:B------:R-:W-:Y:S01]  /*5d80*/  @P5 SHF.L.U64.HI R0, R2.reuse, R0, c[0x0][0x20c] ;  /* 0x0000830002005619 */ /* 0x040fe20000010200 */
[----:B------:R-:W-:Y:S05]  /*5d90*/  @P5 IMAD.SHL.U32 R2, R2, 0x40, RZ ;  /* 0x0000004002025824 */ /* 0x000fea00078e00ff */
[-C--:B------:R-:W-:Y:S03]  /*5da0*/  @P5 IADD3 R156, P1, R116, R2.reuse, RZ ;  /* 0x00000002749c5210 */ /* 0x080fe60007f3e0ff */
[----:B------:R-:W-:Y:S01]  /*5db0*/  @!PT LDS RZ, [RZ] ;  /* 0x00000000fffff984 */ /* 0x000fe20000000800 */
[----:B------:R-:W-:Y:S01]  /*5dc0*/  @!PT LDS RZ, [RZ] ;  /* 0x00000000fffff984 */ /* 0x000fe20000000800 */
[----:B------:R-:W-:Y:S01]  /*5dd0*/  @!PT LDS RZ, [RZ] ;  /* 0x00000000fffff984 */ /* 0x000fe20000000800 */
[----:B------:R3:W-:Y:S02]  /*5de0*/  @P5 LDGSTS.E.BYPASS.LTC128B.128 [R228+0x100], [R116.64], !P0 ;  /* 0x0010000074e45fae */ /* 0x0007e4000c101d46 */
[--C-:B------:R-:W-:Y:S06]  /*5df0*/  @P5 IMAD.X R157, R117, 0x1, R0.reuse, P1 ;  /* 0x00000001759d5824 */ /* 0x100fec00008e0600 */
[----:B------:R5:W-:Y:S01]  /*5e00*/  @P5 LDGSTS.E.BYPASS.LTC128B.128 [R228+0x4100], [R168.64], !P6 ;  /* 0x04100000a8e45fae */ /* 0x000be2000f101d46 */
[C---:B-1----:R-:W-:Y:S07]  /*5e10*/  HMMA.16816.F32 R60, R140.reuse, R160, R60 ;  /* 0x000000a08c3c723c */ /* 0x042fee000000183c */
[----:B------:R1:W-:Y:S01]  /*5e20*/  @P5 LDGSTS.E.BYPASS.LTC128B.128 [R228+0x1100], [R156.64], !P0 ;  /* 0x011000009ce45fae */ /* 0x0003e2000c101d46 */
[----:B------:R-:W-:Y:S07]  /*5e30*/  HMMA.16816.F32 R64, R140, R162, R64 ;  /* 0x000000a28c40723c */ /* 0x000fee0000001840 */
[----:B------:R1:W-:Y:S01]  /*5e40*/  @P5 LDGSTS.E.BYPASS.LTC128B.128 [R228+0x5100], [R156.64+0x80], !P6 ;  /* 0x051000809ce45fae */ /* 0x0003e2000f101d46 */
[-C--:B---3--:R-:W-:Y:S05]  /*5e50*/  @P5 IADD3 R116, P2, R156, R2.reuse, RZ ;  /* 0x000000029c745210 */ /* 0x088fea0007f5e0ff */
[--C-:B------:R-:W-:Y:S01]  /*5e60*/  @P5 IMAD.X R117, R157, 0x1, R0.reuse, P2 ;  /* 0x000000019d755824 */ /* 0x100fe200010e0600 */
[----:B-----5:R-:W-:Y:S04]  /*5e70*/  @P5 IADD3 R168, P1, R116, R2, RZ ;  /* 0x0000000274a85210 */ /* 0x020fe80007f3e0ff */
[----:B------:R3:W-:Y:S01]  /*5e80*/  @P5 LDGSTS.E.BYPASS.LTC128B.128 [R228+0x2100], [R116.64], !P0 ;  /* 0x0210000074e45fae */ /* 0x0007e2000c101d46 */
[----:B------:R-:W-:Y:S07]  /*5e90*/  @P5 IMAD.X R169, R117, 0x1, R0, P1 ;  /* 0x0000000175a95824 */ /* 0x000fee00008e0600 */
[----:B------:R3:W-:Y:S08]  /*5ea0*/  @P5 LDGSTS.E.BYPASS.LTC128B.128 [R228+0x6100], [R116.64+0x80], !P6 ;  /* 0x0610008074e45fae */ /* 0x0007f0000f101d46 */
[----:B------:R5:W-:Y:S08]  /*5eb0*/  @P5 LDGSTS.E.BYPASS.LTC128B.128 [R228+0x3100], [R168.64], !P0 ;  /* 0x03100000a8e45fae */ /* 0x000bf0000c101d46 */
[----:B------:R5:W-:Y:S08]  /*5ec0*/  @P5 LDGSTS.E.BYPASS.LTC128B.128 [R228+0x7100], [R168.64+0x80], !P6 ;  /* 0x07100080a8e45fae */ /* 0x000bf0000f101d46 */
[----:B------:R-:W-:Y:S08]  /*5ed0*/  LDSM.16.M88.4 R144, [R205+0x800] ;  /* 0x00080000cd90783b */ /* 0x000ff00000000200 */
[----:B------:R-:W-:Y:S08]  /*5ee0*/  LDSM.16.M88.4 R148, [R205+0x1000] ;  /* 0x00100000cd94783b */ /* 0x000ff00000000200 */
[----:B------:R-:W-:Y:S08]  /*5ef0*/  LDSM.16.M88.4 R152, [R205+0x1800] ;  /* 0x00180000cd98783b */ /* 0x000ff00000000200 */
[----:B-----5:R-:W5:Y:S01]  /*5f00*/  LDSM.16.M88.4 R168, [R205] ;  /* 0x00000000cda8783b */ /* 0x020f620000000200 */
[----:B----4-:R-:W-:Y:S04]  /*5f10*/  IMAD.IADD R0, R193, 0x1, R196 ;  /* 0x00000001c1007824 */ /* 0x010fe800078e02c4 */
[----:B------:R-:W-:Y:S03]  /*5f20*/  @P4 IMAD.HI.U32 R2, R0, c[0x0][0x2c8], RZ ;  /* 0x0000b20000024a27 */ /* 0x000fe600078e00ff */
[----:B------:R-:W0:Y:S02]  /*5f30*/  LDGDEPBAR ;  /* 0x00000000000079af */ /* 0x000e240000000000 */
[----:B------:R-:W-:Y:S06]  /*5f40*/  @P4 SHF.R.U32.HI R0, RZ, c[0x0][0x2cc], R2 ;  /* 0x0000b300ff004a19 */ /* 0x000fec0000011602 */
[----:B-1----:R-:W1:Y:S08]  /*5f50*/  LDSM.16.M88.4 R156, [R205+0x2000] ;  /* 0x00200000cd9c783b */ /* 0x002e700000000200 */
[----:B------:R-:W4:Y:S08]  /*5f60*/  LDSM.16.M88.4 R160, [R205+0x2800] ;  /* 0x00280000cda0783b */ /* 0x000f300000000200 */
[----:B---3--:R-:W-:Y:S01]  /*5f70*/  SHFL.IDX PT, R116, R0, 0x1, 0x1c1f ;  /* 0x003c1f0000747f89 */ /* 0x008fe200000e0000 */
[C---:B-----5:R-:W-:Y:S07]  /*5f80*/  HMMA.16816.F32 R4, R164.reuse, R168, R4 ;  /* 0x000000a8a404723c */ /* 0x060fee0000001804 */
[----:B------:R3:W-:Y:S01]  /*5f90*/  SHFL.IDX PT, R2, R0, RZ, 0x1c1f ;  /* 0x001c1fff00027589 */ /* 0x0007e200000e0000 */
[C---:B------:R-:W-:Y:S07]  /*5fa0*/  HMMA.16816.F32 R8, R164.reuse, R170, R8 ;  /* 0x000000aaa408723c */ /* 0x040fee0000001808 */
[----:B------:R-:W5:Y:S01]  /*5fb0*/  LDSM.16.M88.4 R168, [R205+0x3000] ;  /* 0x00300000cda8783b */ /* 0x000f620000000200 */
[C---:B------:R-:W-:Y:S08]  /*5fc0*/  HMMA.16816.F32 R12, R164.reuse, R144, R12 ;  /* 0x00000090a40c723c */ /* 0x040ff0000000180c */
[C---:B------:R-:W-:Y:S01]  /*5fd0*/  HMMA.16816.F32 R16, R164.reuse, R146, R16 ;  /* 0x00000092a410723c */ /* 0x040fe20000001810 */
[----:B------:R-:W4:Y:S03]  /*5fe0*/  LDSM.16.M88.4 R144, [R205+0x3800] ;  /* 0x00380000cd90783b */ /* 0x000f260000000200 */
[----:B---3--:R-:W-:Y:S04]  /*5ff0*/  IMAD.MOV.U32 R0, RZ, RZ, -0x80 ;  /* 0xffffff80ff007424 */ /* 0x008fe800078e00ff */
[C---:B------:R-:W-:Y:S04]  /*6000*/  HMMA.16816.F32 R20, R164.reuse, R148, R20 ;  /* 0x00000094a414723c */ /* 0x040fe80000001814 */
[----:B------:R-:W-:Y:S04]  /*6010*/  IMAD R0, R192, R0, 0x1 ;  /* 0x00000001c0007424 */ /* 0x000fe800078e0200 */
[C---:B------:R-:W-:Y:S01]  /*6020*/  HMMA.16816.F32 R24, R164.reuse, R150, R24 ;  /* 0x00000096a418723c */ /* 0x040fe20000001818 */
[----:B------:R-:W3:Y:S07]  /*6030*/  LDSM.16.M88.4 R148, [R202] ;  /* 0x00000000ca94783b */ /* 0x000eee0000000200 */
[C---:B------:R-:W-:Y:S08]  /*6040*/  HMMA.16816.F32 R28, R164.reuse, R152, R28 ;  /* 0x00000098a41c723c */ /* 0x040ff0000000181c */
        /* <DEDUP_REMOVED lines=12> */
[----:B------:R-:W-:Y:S01]  /*6110*/  HMMA.16816.F32 R64, R164, R146, R64 ;  /* 0x00000092a440723c */ /* 0x000fe20000001840 */
[----:B------:R-:W4:Y:S07]  /*6120*/  LDSM.16.M88.4 R144, [R202+0x2800] ;  /* 0x00280000ca90783b */ /* 0x000f2e0000000200 */
[C---:B---3--:R-:W-:Y:S08]  /*6130*/  HMMA.16816.F32 R4, R172.reuse, R148, R4 ;  /* 0x00000094ac04723c */ /* 0x048ff00000001804 */
[C---:B------:R-:W-:Y:S01]  /*6140*/  HMMA.16816.F32 R8, R172.reuse, R150, R8 ;  /* 0x00000096ac08723c */ /* 0x040fe20000001808 */
[----:B------:R-:W3:Y:S07]  /*6150*/  LDSM.16.M88.4 R148, [R202+0x3000] ;  /* 0x00300000ca94783b */ /* 0x000eee0000000200 */
[C---:B------:R-:W-:Y:S04]  /*6160*/  HMMA.16816.F32 R12, R172.reuse, R152, R12 ;  /* 0x00000098ac0c723c */ /* 0x040fe8000000180c */
[----:B--2---:R-:W-:Y:S04]  /*6170*/  IADD3 R0, R0, c[0x0][0x1d0], -R119 ;  /* 0x0000740000007a10 */ /* 0x004fe80007ffe877 */
[C---:B------:R-:W-:Y:S01]  /*6180*/  HMMA.16816.F32 R16, R172.reuse, R154, R16 ;  /* 0x0000009aac10723c */ /* 0x040fe20000001810 */
[----:B------:R-:W2:Y:S03]  /*6190*/  LDSM.16.M88.4 R152, [R202+0x3800] ;  /* 0x00380000ca98783b */ /* 0x000ea60000000200 */
[----:B------:R-:W-:Y:S04]  /*61a0*/  IADD3 R0, R0, -c[0x0][0x168], RZ ;  /* 0x80005a0000007a10 */ /* 0x000fe80007ffe0ff */
[C---:B-1----:R-:W-:Y:S04]  /*61b0*/  HMMA.16816.F32 R20, R172.reuse, R156, R20 ;  /* 0x0000009cac14723c */ /* 0x042fe80000001814 */
[C---:B------:R-:W-:Y:S02]  /*61c0*/  IMAD.IADD R2, R0.reuse, 0x1, R2 ;  /* 0x0000000100027824 */ /* 0x040fe400078e0202 */
[----:B------:R-:W-:Y:S02]  /*61d0*/  IMAD.IADD R0, R0, 0x1, R116 ;  /* 0x0000000100007824 */ /* 0x000fe400078e0274 */
[C---:B------:R-:W-:Y:S01]  /*61e0*/  HMMA.16816.F32 R24, R172.reuse, R158, R24 ;  /* 0x0000009eac18723c */ /* 0x040fe20000001818 */
[----:B------:R-:W1:Y:S02]  /*61f0*/  LDSM.16.M88.4 R156, [R201+0x4000] ;  /* 0x00400000c99c783b */ /* 0x000e640000000200 */
[C---:B------:R-:W-:Y:S02]  /*6200*/  ISETP.GT.AND P1, PT, R0.reuse, RZ, PT ;  /* 0x000000ff0000720c */ /* 0x040fe40003f24270 */
[----:B------:R-:W-:Y:S02]  /*6210*/  ISETP.GT.AND P0, PT, R0, 0x1, PT ;  /* 0x000000010000780c */ /* 0x000fe40003f04270 */
[C---:B------:R-:W-:Y:S01]  /*6220*/  ISETP.GT.AND P3, PT, R2.reuse, RZ, PT ;  /* 0x000000ff0200720c */ /* 0x040fe20003f64270 */
[C---:B----4-:R-:W-:Y:S03]  /*6230*/  HMMA.16816.F32 R28, R172.reuse, R160, R28 ;  /* 0x000000a0ac1c723c */ /* 0x050fe6000000181c */
[C---:B------:R-:W-:Y:S02]  /*6240*/  ISETP.GT.AND P2, PT, R2.reuse, 0x1, PT ;  /* 0x000000010200780c */ /* 0x040fe40003f44270 */
[----:B------:R-:W-:Y:S03]  /*6250*/  ISETP.GT.AND P5, PT, R2, 0x60, PT ;  /* 0x000000600200780c */ /* 0x000fe60003fa4270 */
[C---:B------:R-:W-:Y:S01]  /*6260*/  HMMA.16816.F32 R32, R172.reuse, R162, R32 ;  /* 0x000000a2ac20723c */ /* 0x040fe20000001820 */
[----:B------:R-:W4:Y:S07]  /*6270*/  LDSM.16.M88.4 R160, [R201+0x4800] ;  /* 0x00480000c9a0783b */ /* 0x000f2e0000000200 */
[C---:B-----5:R-:W-:Y:S08]  /*6280*/  HMMA.16816.F32 R36, R172.reuse, R168, R36 ;  /* 0x000000a8ac24723c */ /* 0x060ff00000001824 */
[C---:B------:R-:W-:Y:S01]  /*6290*/  HMMA.16816.F32 R40, R172.reuse, R170, R40 ;  /* 0x000000aaac28723c */ /* 0x040fe20000001828 */
[----:B------:R-:W5:Y:S07]  /*62a0*/  LDSM.16.M88.4 R168, [R201+0x5000] ;  /* 0x00500000c9a8783b */ /* 0x000f6e0000000200 */
[C---:B------:R-:W-:Y:S08]  /*62b0*/  HMMA.16816.F32 R44, R172.reuse, R144, R44 ;  /* 0x00000090ac2c723c */ /* 0x040ff0000000182c */
        /* <DEDUP_REMOVED lines=16> */
[----:B------:R-:W5:Y:S07]  /*63c0*/  LDSM.16.M88.4 R168, [R215] ;  /* 0x00000000d7a8783b */ /* 0x000f6e0000000200 */
[C---:B------:R-:W-:Y:S08]  /*63d0*/  HMMA.16816.F32 R28, R176.reuse, R144, R28 ;  /* 0x00000090b01c723c */ /* 0x040ff0000000181c */
[C---:B------:R-:W-:Y:S01]  /*63e0*/  HMMA.16816.F32 R32, R176.reuse, R146, R32 ;  /* 0x00000092b020723c */ /* 0x040fe20000001820 */
[----:B------:R-:W4:Y:S07]  /*63f0*/  LDSM.16.M88.4 R144, [R214] ;  /* 0x00000000d690783b */ /* 0x000f2e0000000200 */
[C---:B---3--:R-:W-:Y:S08]  /*6400*/  HMMA.16816.F32 R36, R176.reuse, R148, R36 ;  /* 0x00000094b024723c */ /* 0x048ff00000001824 */
[C---:B------:R-:W-:Y:S01]  /*6410*/  HMMA.16816.F32 R40, R176.reuse, R150, R40 ;  /* 0x00000096b028723c */ /* 0x040fe20000001828 */
[----:B------:R-:W3:Y:S07]  /*6420*/  LDSM.16.M88.4 R148, [R213] ;  /* 0x00000000d594783b */ /* 0x000eee0000000200 */
[C---:B--2---:R-:W-:Y:S08]  /*6430*/  HMMA.16816.F32 R44, R176.reuse, R152, R44 ;  /* 0x00000098b02c723c */ /* 0x044ff0000000182c */
[C---:B------:R-:W-:Y:S01]  /*6440*/  HMMA.16816.F32 R48, R176.reuse, R154, R48 ;  /* 0x0000009ab030723c */ /* 0x040fe20000001830 */
[----:B------:R-:W2:Y:S07]  /*6450*/  LDSM.16.M88.4 R152, [R212] ;  /* 0x00000000d498783b */ /* 0x000eae0000000200 */
[C---:B-1----:R-:W-:Y:S08]  /*6460*/  HMMA.16816.F32 R52, R176.reuse, R156, R52 ;  /* 0x0000009cb034723c */ /* 0x042ff00000001834 */
[C---:B------:R-:W-:Y:S01]  /*6470*/  HMMA.16816.F32 R56, R176.reuse, R158, R56 ;  /* 0x0000009eb038723c */ /* 0x040fe20000001838 */
[----:B------:R-:W1:Y:S07]  /*6480*/  LDSM.16.M88.4 R156, [R211] ;  /* 0x00000000d39c783b */ /* 0x000e6e0000000200 */
[C---:B----4-:R-:W-:Y:S08]  /*6490*/  HMMA.16816.F32 R60, R176.reuse, R160, R60 ;  /* 0x000000a0b03c723c */ /* 0x050ff0000000183c */
[----:B------:R-:W-:Y:S01]  /*64a0*/  HMMA.16816.F32 R64, R176, R162, R64 ;  /* 0x000000a2b040723c */ /* 0x000fe20000001840 */
[----:B------:R-:W-:Y:S07]  /*64b0*/  LDSM.16.M88.4 R160, [R209] ;  /* 0x00000000d1a0783b */ /* 0x000fee0000000200 */
[C---:B-----5:R-:W-:Y:S08]  /*64c0*/  HMMA.16816.F32 R4, R180.reuse, R168, R4 ;  /* 0x000000a8b404723c */ /* 0x060ff00000001804 */
[C---:B------:R-:W-:Y:S01]  /*64d0*/  HMMA.16816.F32 R8, R180.reuse, R170, R8 ;  /* 0x000000aab408723c */ /* 0x040fe20000001808 */
[----:B------:R-:W-:Y:S07]  /*64e0*/  LDSM.16.M88.4 R168, [R208] ;  /* 0x00000000d0a8783b */ /* 0x000fee0000000200 */
[C---:B------:R-:W-:Y:S08]  /*64f0*/  HMMA.16816.F32 R12, R180.reuse, R144, R12 ;  /* 0x00000090b40c723c */ /* 0x040ff0000000180c */
[C---:B------:R-:W-:Y:S01]  /*6500*/  HMMA.16816.F32 R16, R180.reuse, R146, R16 ;  /* 0x00000092b410723c */ /* 0x040fe20000001810 */
[----:B------:R-:W4:Y:S07]  /*6510*/  LDSM.16.M88.4 R144, [R210] ;  /* 0x00000000d290783b */ /* 0x000f2e0000000200 */
[C---:B---3--:R-:W-:Y:S08]  /*6520*/  HMMA.16816.F32 R20, R180.reuse, R148, R20 ;  /* 0x00000094b414723c */ /* 0x048ff00000001814 */
[C---:B------:R-:W-:Y:S01]  /*6530*/  HMMA.16816.F32 R24, R180.reuse, R150, R24 ;  /* 0x00000096b418723c */ /* 0x040fe20000001818 */
[----:B------:R-:W3:Y:S07]  /*6540*/  LDSM.16.M88.4 R148, [R205+0x4000] ;  /* 0x00400000cd94783b */ /* 0x000eee0000000200 */
[C---:B--2---:R-:W-:Y:S08]  /*6550*/  HMMA.16816.F32 R28, R180.reuse, R152, R28 ;  /* 0x00000098b41c723c */ /* 0x044ff0000000181c */
        /* <DEDUP_REMOVED lines=10> */
[----:B------:R-:W-:Y:S07]  /*6600*/  LDSM.16.M88.4 R160, [R205+0x6800] ;  /* 0x00680000cda0783b */ /* 0x000fee0000000200 */
[C---:B------:R-:W-:Y:S08]  /*6610*/  HMMA.16816.F32 R60, R180.reuse, R168, R60 ;  /* 0x000000a8b43c723c */ /* 0x040ff0000000183c */
[----:B------:R-:W-:Y:S01]  /*6620*/  HMMA.16816.F32 R64, R180, R170, R64 ;  /* 0x000000aab440723c */ /* 0x000fe20000001840 */
[----:B------:R-:W-:Y:S07]  /*6630*/  LDSM.16.M88.4 R168, [R205+0x7000] ;  /* 0x00700000cda8783b */ /* 0x000fee0000000200 */
        /* <DEDUP_REMOVED lines=23> */
[C---:B------:R-:W-:Y:S08]  /*67b0*/  HMMA.16816.F32 R8, R188.reuse, R158, R8 ;  /* 0x0000009ebc08723c */ /* 0x040ff00000001808 */
[C---:B----4-:R-:W-:Y:S08]  /*67c0*/  HMMA.16816.F32 R12, R188.reuse, R144, R12 ;  /* 0x00000090bc0c723c */ /* 0x050ff0000000180c */
[C---:B------:R-:W-:Y:S01]  /*67d0*/  HMMA.16816.F32 R16, R188.reuse, R146, R16 ;  /* 0x00000092bc10723c */ /* 0x040fe20000001810 */
[----:B------:R-:W1:Y:S03]  /*67e0*/  LDSM.16.M88.4 R144, [R202+0x6000] ;  /* 0x00600000ca90783b */ /* 0x000e660000000200 */
[----:B------:R-:W-:Y:S02]  /*67f0*/  FSEL R157, R6, -INF , P1 ;  /* 0xff800000069d7808 */ /* 0x000fe40000800000 */
[----:B------:R-:W-:Y:S02]  /*6800*/  FSEL R159, R7, -INF , P0 ;  /* 0xff800000079f7808 */ /* 0x000fe40000000000 */
[C---:B---3--:R-:W-:Y:S03]  /*6810*/  HMMA.16816.F32 R20, R188.reuse, R148, R20 ;  /* 0x00000094bc14723c */ /* 0x048fe60000001814 */
[----:B------:R-:W-:Y:S02]  /*6820*/  ISETP.GT.AND P1, PT, R0, 0x8, PT ;  /* 0x000000080000780c */ /* 0x000fe40003f24270 */
[----:B------:R-:W-:Y:S02]  /*6830*/  FSEL R116, R4, -INF , P3 ;  /* 0xff80000004747808 */ /* 0x000fe40001800000 */
[----:B------:R-:W-:Y:S01]  /*6840*/  FSEL R156, R5, -INF , P2 ;  /* 0xff800000059c7808 */ /* 0x000fe20001000000 */
[C---:B------:R-:W-:Y:S01]  /*6850*/  HMMA.16816.F32 R24, R188.reuse, R150, R24 ;  /* 0x00000096bc18723c */ /* 0x040fe20000001818 */
[----:B------:R-:W3:Y:S02]  /*6860*/  LDSM.16.M88.4 R4, [R202+0x6800] ;  /* 0x00680000ca04783b */ /* 0x000ee40000000200 */
[----:B------:R-:W-:Y:S02]  /*6870*/  ISETP.GT.AND P0, PT, R0, 0x9, PT ;  /* 0x000000090000780c */ /* 0x000fe40003f04270 */
[----:B------:R-:W-:Y:S02]  /*6880*/  ISETP.GT.AND P3, PT, R2, 0x8, PT ;  /* 0x000000080200780c */ /* 0x000fe40003f64270 */
[----:B------:R-:W-:Y:S01]  /*6890*/  FSEL R151, R10, -INF , P1 ;  /* 0xff8000000a977808 */ /* 0x000fe20000800000 */
[C---:B--2---:R-:W-:Y:S03]  /*68a0*/  HMMA.16816.F32 R28, R188.reuse, R152, R28 ;  /* 0x00000098bc1c723c */ /* 0x044fe6000000181c */
[C---:B------:R-:W-:Y:S02]  /*68b0*/  ISETP.GT.AND P1, PT, R0.reuse, 0x10, PT ;  /* 0x000000100000780c */ /* 0x040fe40003f24270 */
[----:B------:R-:W-:Y:S02]  /*68c0*/  FSEL R158, R11, -INF , P0 ;  /* 0xff8000000b9e7808 */ /* 0x000fe40000000000 */
[----:B------:R-:W-:Y:S01]  /*68d0*/  ISETP.GT.AND P0, PT, R0, 0x11, PT ;  /* 0x000000110000780c */ /* 0x000fe20003f04270 */
[C---:B------:R-:W-:Y:S03]  /*68e0*/  HMMA.16816.F32 R32, R188.reuse, R154, R32 ;  /* 0x0000009abc20723c */ /* 0x040fe60000001820 */
[----:B------:R-:W-:Y:S02]  /*68f0*/  ISETP.GT.AND P2, PT, R2, 0x9, PT ;  /* 0x000000090200780c */ /* 0x000fe40003f44270 */
[----:B------:R-:W-:Y:S02]  /*6900*/  FSEL R149, R8, -INF , P3 ;  /* 0xff80000008957808 */ /* 0x000fe40001800000 */
[----:B------:R-:W-:Y:S01]  /*6910*/  FSEL R160, R14, -INF , P1 ;  /* 0xff8000000ea07808 */ /* 0x000fe20000800000 */
[----:B------:R-:W-:Y:S01]  /*6920*/  IMAD.MOV.U32 R14, RZ, RZ, R194 ;  /* 0x000000ffff0e7224 */ /* 0x000fe200078e00c2 */
[C---:B-1----:R-:W-:Y:S03]  /*6930*/  HMMA.16816.F32 R36, R188.reuse, R144, R36 ;  /* 0x00000090bc24723c */ /* 0x042fe60000001824 */
[----:B------:R-:W-:Y:S01]  /*6940*/  FSEL R161, R15, -INF , P0 ;  /* 0xff8000000fa17808 */ /* 0x000fe20000000000 */
[----:B------:R-:W-:Y:S01]  /*6950*/  IMAD.MOV.U32 R15, RZ, RZ, R195 ;  /* 0x000000ffff0f7224 */ /* 0x000fe200078e00c3 */
[C---:B------:R-:W-:Y:S02]  /*6960*/  ISETP.GT.AND P1, PT, R0.reuse, 0x18, PT ;  /* 0x000000180000780c */ /* 0x040fe40003f24270 */
[----:B------:R-:W-:Y:S01]  /*6970*/  ISETP.GT.AND P0, PT, R0, 0x19, PT ;  /* 0x000000190000780c */ /* 0x000fe20003f04270 */
[C---:B------:R-:W-:Y:S03]  /*6980*/  HMMA.16816.F32 R40, R188.reuse, R146, R40 ;  /* 0x00000092bc28723c */ /* 0x040fe60000001828 */
[----:B------:R-:W-:Y:S02]  /*6990*/  ISETP.GT.AND P3, PT, R2, 0x10, PT ;  /* 0x000000100200780c */ /* 0x000fe40003f64270 */
[----:B------:R-:W-:Y:S02]  /*69a0*/  FSEL R162, R18, -INF , P1 ;  /* 0xff80000012a27808 */ /* 0x000fe40000800000 */
[----:B------:R-:W-:Y:S01]  /*69b0*/  FSEL R163, R19, -INF , P0 ;  /* 0xff80000013a37808 */ /* 0x000fe20000000000 */
[C---:B---3--:R-:W-:Y:S01]  /*69c0*/  HMMA.16816.F32 R44, R188.reuse, R4, R44 ;  /* 0x00000004bc2c723c */ /* 0x048fe2000000182c */
[----:B------:R-:W2:Y:S02]  /*69d0*/  LDL.64 R18, [R1+0x18] ;  /* 0x0000180001127983 */ /* 0x000ea40000100a00 */
[----:B------:R-:W-:Y:S02]  /*69e0*/  ISETP.GT.AND P1, PT, R0, 0x20, PT ;  /* 0x000000200000780c */ /* 0x000fe40003f24270 */
[----:B------:R-:W-:Y:S02]  /*69f0*/  FSEL R152, R12, -INF , P3 ;  /* 0xff8000000c987808 */ /* 0x000fe40001800000 */
[----:B------:R-:W-:Y:S01]  /*6a00*/  ISETP.GT.AND P3, PT, R2, 0x18, PT ;  /* 0x000000180200780c */ /* 0x000fe20003f64270 */
[C---:B------:R-:W-:Y:S01]  /*6a10*/  HMMA.16816.F32 R48, R188.reuse, R6, R48 ;  /* 0x00000006bc30723c */ /* 0x040fe20000001830 */
[----:B------:R-:W-:Y:S02]  /*6a20*/  LDSM.16.M88.4 R4, [R202+0x7800] ;  /* 0x00780000ca04783b */ /* 0x000fe40000000200 */
[----:B------:R-:W-:Y:S02]  /*6a30*/  ISETP.GT.AND P0, PT, R0, 0x21, PT ;  /* 0x000000210000780c */ /* 0x000fe40003f04270 */
[----:B------:R-:W-:Y:S02]  /*6a40*/  FSEL R154, R16, -INF , P3 ;  /* 0xff800000109a7808 */ /* 0x000fe40001800000 */
[----:B------:R-:W-:Y:S02]  /*6a50*/  FSEL R150, R9, -INF , P2 ;  /* 0xff80000009967808 */ /* 0x000fe40001000000 */
[----:B------:R-:W3:Y:S01]  /*6a60*/  LDL R16, [R1+0x14] ;  /* 0x0000140001107983 */ /* 0x000ee20000100800 */
[----:B------:R-:W-:Y:S02]  /*6a70*/  ISETP.GT.AND P2, PT, R2, 0x11, PT ;  /* 0x000000110200780c */ /* 0x000fe40003f44270 */
[----:B------:R-:W-:Y:S01]  /*6a80*/  FMNMX.FTZ R12, R116, R3, !PT ;  /* 0x00000003740c7209 */ /* 0x000fe20007810000 */
[----:B------:R-:W1:Y:S01]  /*6a90*/  LDSM.16.M88.4 R8, [R202+0x7000] ;  /* 0x00700000ca08783b */ /* 0x000e620000000200 */
[----:B------:R-:W-:Y:S04]  /*6aa0*/  DEPBAR.LE SB0, 0x0 ;  /* 0x000080000000791a */ /* 0x000fe80000000000 */
[----:B------:R-:W-:Y:S02]  /*6ab0*/  FMNMX.FTZ R12, R156, R12, !PT ;  /* 0x0000000c9c0c7209 */ /* 0x000fe40007810000 */
[----:B------:R-:W-:Y:S01]  /*6ac0*/  FSEL R170, R22, -INF , P1 ;  /* 0xff80000016aa7808 */ /* 0x000fe20000800000 */
[----:B------:R-:W-:Y:S01]  /*6ad0*/  BAR.SYNC.DEFER_BLOCKING 0x0 ;  /* 0x0000000000007b1d */ /* 0x000fe20000010000 */
[----:B------:R-:W-:Y:S02]  /*6ae0*/  FMNMX.FTZ R12, R149, R12, !PT ;  /* 0x0000000c950c7209 */ /* 0x000fe40007810000 */
[----:B------:R-:W-:Y:S02]  /*6af0*/  FSEL R193, R23, -INF , P0 ;  /* 0xff80000017c17808 */ /* 0x000fe40000000000 */
[----:B------:R-:W-:Y:S02]  /*6b00*/  FMNMX.FTZ R12, R150, R12, !PT ;  /* 0x0000000c960c7209 */ /* 0x000fe40007810000 */
[----:B------:R-:W-:Y:S02]  /*6b10*/  FSEL R153, R13, -INF , P2 ;  /* 0xff8000000d997808 */ /* 0x000fe40001000000 */
[----:B------:R-:W-:Y:S02]  /*6b20*/  FMNMX.FTZ R12, R152, R12, !PT ;  /* 0x0000000c980c7209 */ /* 0x000fe40007810000 */
[----:B------:R-:W-:Y:S02]  /*6b30*/  ISETP.GT.AND P3, PT, R2, 0x20, PT ;  /* 0x000000200200780c */ /* 0x000fe40003f64270 */
[----:B------:R-:W-:Y:S02]  /*6b40*/  ISETP.GT.AND P1, PT, R0, 0x28, PT ;  /* 0x000000280000780c */ /* 0x000fe40003f24270 */
[----:B------:R-:W-:Y:S02]  /*6b50*/  FSEL R168, R20, -INF , P3 ;  /* 0xff80000014a87808 */ /* 0x000fe40001800000 */
[----:B------:R-:W-:Y:S02]  /*6b60*/  ISETP.GT.AND P0, PT, R0, 0x29, PT ;  /* 0x000000290000780c */ /* 0x000fe40003f04270 */
[----:B------:R-:W-:Y:S02]  /*6b70*/  FSEL R195, R26, -INF , P1 ;  /* 0xff8000001ac37808 */ /* 0x000fe40000800000 */
[----:B------:R-:W-:Y:S02]  /*6b80*/  ISETP.GT.AND P1, PT, R0, 0x30, PT ;  /* 0x000000300000780c */ /* 0x000fe40003f24270 */
[----:B------:R-:W-:Y:S02]  /*6b90*/  FSEL R196, R27, -INF , P0 ;  /* 0xff8000001bc47808 */ /* 0x000fe40000000000 */
[----:B------:R-:W-:Y:S02]  /*6ba0*/  FSEL R199, R30, -INF , P1 ;  /* 0xff8000001ec77808 */ /* 0x000fe40000800000 */
[C---:B------:R-:W-:Y:S02]  /*6bb0*/  ISETP.GT.AND P0, PT, R0.reuse, 0x31, PT ;  /* 0x000000310000780c */ /* 0x040fe40003f04270 */
[----:B------:R-:W-:Y:S02]  /*6bc0*/  ISETP.GT.AND P1, PT, R0, 0x38, PT ;  /* 0x000000380000780c */ /* 0x000fe40003f24270 */
[----:B------:R-:W-:Y:S01]  /*6bd0*/  FSEL R232, R31, -INF , P0 ;  /* 0xff8000001fe87808 */ /* 0x000fe20000000000 */
[C---:B-1----:R-:W-:Y:S05]  /*6be0*/  HMMA.16816.F32 R52, R188.reuse, R8, R52 ;  /* 0x00000008bc34723c */ /* 0x042fea0000001834 */
[C---:B------:R-:W-:Y:S02]  /*6bf0*/  ISETP.GT.AND P2, PT, R2.reuse, 0x19, PT ;  /* 0x000000190200780c */ /* 0x040fe40003f44270 */
[----:B------:R-:W-:Y:S01]  /*6c00*/  FMNMX.FTZ R8, R153, R12, !PT ;  /* 0x0000000c99087209 */ /* 0x000fe20007810000 */
[C---:B------:R-:W-:Y:S03]  /*6c10*/  HMMA.16816.F32 R56, R188.reuse, R10, R56 ;  /* 0x0000000abc38723c */ /* 0x040fe60000001838 */
[----:B------:R-:W-:Y:S02]  /*6c20*/  ISETP.GT.AND P3, PT, R2, 0x28, PT ;  /* 0x000000280200780c */ /* 0x000fe40003f64270 */
[----:B------:R-:W-:Y:S02]  /*6c30*/  FSEL R155, R17, -INF , P2 ;  /* 0xff800000119b7808 */ /* 0x000fe40001000000 */
[----:B------:R-:W-:Y:S01]  /*6c40*/  FMNMX.FTZ R8, R154, R8, !PT ;  /* 0x000000089a087209 */ /* 0x000fe20007810000 */
[C---:B------:R-:W-:Y:S03]  /*6c50*/  HMMA.16816.F32 R60, R188.reuse, R4, R60 ;  /* 0x00000004bc3c723c */ /* 0x040fe6000000183c */
[C---:B------:R-:W-:Y:S02]  /*6c60*/  ISETP.GT.AND P2, PT, R2.reuse, 0x21, PT ;  /* 0x000000210200780c */ /* 0x040fe40003f44270 */
[----:B------:R-:W-:Y:S02]  /*6c70*/  FMNMX.FTZ R8, R155, R8, !PT ;  /* 0x000000089b087209 */ /* 0x000fe40007810000 */
[----:B------:R-:W-:Y:S01]  /*6c80*/  FSEL R169, R21, -INF , P2 ;  /* 0xff80000015a97808 */ /* 0x000fe20001000000 */
[----:B------:R-:W-:Y:S03]  /*6c90*/  HMMA.16816.F32 R64, R188, R6, R64 ;  /* 0x00000006bc40723c */ /* 0x000fe60000001840 */
[----:B------:R-:W-:Y:S02]  /*6ca0*/  ISETP.GT.AND P2, PT, R2, 0x29, PT ;  /* 0x000000290200780c */ /* 0x000fe40003f44270 */
[----:B------:R-:W-:Y:S02]  /*6cb0*/  FMNMX.FTZ R8, R168, R8, !PT ;  /* 0x00000008a8087209 */ /* 0x000fe40007810000 */
[----:B------:R-:W-:Y:S02]  /*6cc0*/  FSEL R171, R24, -INF , P3 ;  /* 0xff80000018ab7808 */ /* 0x000fe40001800000 */
[----:B------:R-:W-:Y:S02]  /*6cd0*/  FMNMX.FTZ R8, R169, R8, !PT ;  /* 0x00000008a9087209 */ /* 0x000fe40007810000 */
[----:B------:R-:W-:Y:S02]  /*6ce0*/  ISETP.GT.AND P3, PT, R2, 0x30, PT ;  /* 0x000000300200780c */ /* 0x000fe40003f64270 */
[----:B------:R-:W-:Y:S02]  /*6cf0*/  FSEL R194, R25, -INF , P2 ;  /* 0xff80000019c27808 */ /* 0x000fe40001000000 */
[----:B------:R-:W-:Y:S02]  /*6d00*/  FMNMX.FTZ R8, R171, R8, !PT ;  /* 0x00000008ab087209 */ /* 0x000fe40007810000 */
[----:B------:R-:W-:Y:S02]  /*6d10*/  FSEL R198, R28, -INF , P3 ;  /* 0xff8000001cc67808 */ /* 0x000fe40001800000 */
[----:B------:R-:W-:Y:S02]  /*6d20*/  FMNMX.FTZ R8, R194, R8, !PT ;  /* 0x00000008c2087209 */ /* 0x000fe40007810000 */
[----:B------:R-:W-:Y:S02]  /*6d30*/  ISETP.GT.AND P2, PT, R2, 0x31, PT ;  /* 0x000000310200780c */ /* 0x000fe40003f44270 */
[----:B------:R-:W-:Y:S02]  /*6d40*/  FMNMX.FTZ R8, R198, R8, !PT ;  /* 0x00000008c6087209 */ /* 0x000fe40007810000 */
[----:B------:R-:W-:Y:S02]  /*6d50*/  FSEL R197, R29, -INF , P2 ;  /* 0xff8000001dc57808 */ /* 0x000fe40001000000 */
[C---:B------:R-:W-:Y:S02]  /*6d60*/  ISETP.GT.AND P3, PT, R2.reuse, 0x38, PT ;  /* 0x000000380200780c */ /* 0x040fe40003f64270 */
[----:B------:R-:W-:Y:S02]  /*6d70*/  FMNMX.FTZ R4, R197, R8, !PT ;  /* 0x00000008c5047209 */ /* 0x000fe40007810000 */
[----:B------:R-:W-:Y:S02]  /*6d80*/  ISETP.GT.AND P2, PT, R2, 0x39, PT ;  /* 0x000000390200780c */ /* 0x000fe40003f44270 */
[----:B------:R-:W-:Y:S02]  /*6d90*/  FSEL R230, R32, -INF , P3 ;  /* 0xff80000020e67808 */ /* 0x000fe40001800000 */
[----:B------:R-:W-:Y:S02]  /*6da0*/  ISETP.GT.AND P3, PT, R2, 0x40, PT ;  /* 0x000000400200780c */ /* 0x000fe40003f64270 */
[----:B------:R-:W-:Y:S02]  /*6db0*/  FSEL R231, R33, -INF , P2 ;  /* 0xff80000021e77808 */ /* 0x000fe40001000000 */
[----:B------:R-:W-:Y:S02]  /*6dc0*/  FMNMX.FTZ R9, R157, R118, !PT ;  /* 0x000000769d097209 */ /* 0x000fe40007810000 */
[----:B------:R-:W-:Y:S02]  /*6dd0*/  FMNMX.FTZ R4, R230, R4, !PT ;  /* 0x00000004e6047209 */ /* 0x000fe40007810000 */
[----:B------:R-:W-:Y:S02]  /*6de0*/  FSEL R235, R36, -INF , P3 ;  /* 0xff80000024eb7808 */ /* 0x000fe40001800000 */
[C---:B------:R-:W-:Y:S02]  /*6df0*/  ISETP.GT.AND P2, PT, R2.reuse, 0x41, PT ;  /* 0x000000410200780c */ /* 0x040fe40003f44270 */
[----:B------:R-:W-:Y:S02]  /*6e00*/  FMNMX.FTZ R9, R159, R9, !PT ;  /* 0x000000099f097209 */ /* 0x000fe40007810000 */
[----:B------:R-:W-:Y:S02]  /*6e10*/  FMNMX.FTZ R4, R231, R4, !PT ;  /* 0x00000004e7047209 */ /* 0x000fe40007810000 */
[----:B------:R-:W-:Y:S02]  /*6e20*/  FSEL R236, R37, -INF , P2 ;  /* 0xff80000025ec7808 */ /* 0x000fe40001000000 */
[----:B------:R-:W-:Y:S02]  /*6e30*/  FMNMX.FTZ R9, R151, R9, !PT ;  /* 0x0000000997097209 */ /* 0x000fe40007810000 */
[----:B------:R-:W-:Y:S02]  /*6e40*/  ISETP.GT.AND P3, PT, R2, 0x48, PT ;  /* 0x000000480200780c */ /* 0x000fe40003f64270 */
[----:B------:R-:W-:Y:S02]  /*6e50*/  FMNMX.FTZ R4, R235, R4, !PT ;  /* 0x00000004eb047209 */ /* 0x000fe40007810000 */
[----:B------:R-:W-:Y:S02]  /*6e60*/  ISETP.GT.AND P0, PT, R0, 0x39, PT ;  /* 0x000000390000780c */ /* 0x000fe40003f04270 */
[----:B------:R-:W-:Y:S02]  /*6e70*/  FSEL R233, R34, -INF , P1 ;  /* 0xff80000022e97808 */ /* 0x000fe40000800000 */
[----:B------:R-:W-:Y:S02]  /*6e80*/  ISETP.GT.AND P1, PT, R0, 0x40, PT ;  /* 0x000000400000780c */ /* 0x000fe40003f24270 */
[----:B------:R-:W-:Y:S02]  /*6e90*/  ISETP.GT.AND P2, PT, R2, 0x49, PT ;  /* 0x000000490200780c */ /* 0x000fe40003f44270 */
[----:B------:R-:W-:Y:S02]  /*6ea0*/  FSEL R238, R40, -INF , P3 ;  /* 0xff80000028ee7808 */ /* 0x000fe40001800000 */
[----:B------:R-:W-:Y:S02]  /*6eb0*/  FMNMX.FTZ R9, R158, R9, !PT ;  /* 0x000000099e097209 */ /* 0x000fe40007810000 */
[----:B------:R-:W-:Y:S02]  /*6ec0*/  FMNMX.FTZ R117, R236, R4, !PT ;  /* 0x00000004ec757209 */ /* 0x000fe40007810000 */
[----:B------:R-:W-:Y:S02]  /*6ed0*/  FSEL R237, R38, -INF , P1 ;  /* 0xff80000026ed7808 */ /* 0x000fe40000800000 */
[----:B------:R-:W-:Y:S02]  /*6ee0*/  ISETP.GT.AND P1, PT, R0, 0x48, PT ;  /* 0x000000480000780c */ /* 0x000fe40003f24270 */
[----:B------:R-:W-:Y:S02]  /*6ef0*/  ISETP.GT.AND P3, PT, R2, 0x50, PT ;  /* 0x000000500200780c */ /* 0x000fe40003f64270 */
[----:B------:R-:W-:Y:S02]  /*6f00*/  FMNMX.FTZ R9, R160, R9, !PT ;  /* 0x00000009a0097209 */ /* 0x000fe40007810000 */
[----:B------:R-:W-:Y:S02]  /*6f10*/  FSEL R234, R35, -INF , P0 ;  /* 0xff80000023ea7808 */ /* 0x000fe40000000000 */
[----:B------:R-:W-:Y:S02]  /*6f20*/  ISETP.GT.AND P0, PT, R0, 0x41, PT ;  /* 0x000000410000780c */ /* 0x000fe40003f04270 */
[----:B------:R-:W-:Y:S02]  /*6f30*/  FSEL R239, R41, -INF , P2 ;  /* 0xff80000029ef7808 */ /* 0x000fe40001000000 */
[----:B------:R-:W-:Y:S02]  /*6f40*/  FMNMX.FTZ R117, R238, R117, !PT ;  /* 0x00000075ee757209 */ /* 0x000fe40007810000 */
[----:B------:R-:W-:Y:S02]  /*6f50*/  FSEL R240, R39, -INF , P0 ;  /* 0xff80000027f07808 */ /* 0x000fe40000000000 */
[----:B------:R-:W-:Y:S02]  /*6f60*/  FSEL R248, R44, -INF , P3 ;  /* 0xff8000002cf87808 */ /* 0x000fe40001800000 */
[----:B------:R-:W-:Y:S02]  /*6f70*/  FMNMX.FTZ R9, R161, R9, !PT ;  /* 0x00000009a1097209 */ /* 0x000fe40007810000 */
[----:B------:R-:W-:Y:S02]  /*6f80*/  ISETP.GT.AND P0, PT, R0, 0x49, PT ;  /* 0x000000490000780c */ /* 0x000fe40003f04270 */
[----:B------:R-:W-:Y:S02]  /*6f90*/  ISETP.GT.AND P2, PT, R2, 0x51, PT ;  /* 0x000000510200780c */ /* 0x000fe40003f44270 */
[----:B------:R-:W-:Y:S02]  /*6fa0*/  FSEL R241, R42, -INF , P1 ;  /* 0xff8000002af17808 */ /* 0x000fe40000800000 */
[----:B------:R-:W-:Y:S02]  /*6fb0*/  ISETP.GT.AND P1, PT, R0, 0x50, PT ;  /* 0x000000500000780c */ /* 0x000fe40003f24270 */
[----:B------:R-:W-:Y:S02]  /*6fc0*/  FMNMX.FTZ R117, R239, R117, !PT ;  /* 0x00000075ef757209 */ /* 0x000fe40007810000 */
[----:B------:R-:W-:Y:S02]  /*6fd0*/  FSEL R250, R45, -INF , P2 ;  /* 0xff8000002dfa7808 */ /* 0x000fe40001000000 */
[----:B------:R-:W-:Y:S02]  /*6fe0*/  FSEL R252, R46, -INF , P1 ;  /* 0xff8000002efc7808 */ /* 0x000fe40000800000 */
        /* <DEDUP_REMOVED lines=9> */
[----:B------:R-:W-:Y:S02]  /*7080*/  FMNMX.FTZ R117, R250, R117, !PT ;  /* 0x00000075fa757209 */ /* 0x000fe40007810000 */
[----:B------:R-:W-:Y:S02]  /*7090*/  FSEL R251, R49, -INF , P0 ;  /* 0xff80000031fb7808 */ /* 0x000fe40000000000 */
[----:B------:R-:W-:Y:S02]  /*70a0*/  FMNMX.FTZ R5, R170, R5, !PT ;  /* 0x00000005aa057209 */ /* 0x000fe40007810000 */
[----:B------:R-:W-:Y:S02]  /*70b0*/  FMNMX.FTZ R117, R245, R117, !PT ;  /* 0x00000075f5757209 */ /* 0x000fe40007810000 */
[----:B------:R-:W-:Y:S02]  /*70c0*/  ISETP.GT.AND P3, PT, R2, 0x61, PT ;  /* 0x000000610200780c */ /* 0x000fe40003f64270 */
[----:B------:R-:W-:Y:S02]  /*70d0*/  FSEL R40, R52, -INF , P5 ;  /* 0xff80000034287808 */ /* 0x000fe40002800000 */
[----:B------:R-:W-:Y:S02]  /*70e0*/  FMNMX.FTZ R117, R251, R117, !PT ;  /* 0x00000075fb757209 */ /* 0x000fe40007810000 */
[----:B------:R-:W-:Y:S02]  /*70f0*/  FMNMX.FTZ R5, R193, R5, !PT ;  /* 0x00000005c1057209 */ /* 0x000fe40007810000 */
[----:B------:R-:W-:Y:S02]  /*7100*/  FSEL R49, R53, -INF , P3 ;  /* 0xff80000035317808 */ /* 0x000fe40001800000 */
[----:B------:R-:W-:Y:S02]  /*7110*/  ISETP.GT.AND P2, PT, R2, 0x68, PT ;  /* 0x000000680200780c */ /* 0x000fe40003f44270 */
[----:B------:R-:W-:Y:S02]  /*7120*/  FMNMX.FTZ R117, R40, R117, !PT ;  /* 0x0000007528757209 */ /* 0x000fe40007810000 */
[----:B------:R-:W-:Y:S02]  /*7130*/  FMNMX.FTZ R4, R195, R5, !PT ;  /* 0x00000005c3047209 */ /* 0x000fe40007810000 */
[----:B------:R-:W-:Y:S02]  /*7140*/  ISETP.GT.AND P1, PT, R2, 0x69, PT ;  /* 0x000000690200780c */ /* 0x000fe40003f24270 */
        /* <DEDUP_REMOVED lines=11> */
[----:B------:R-:W-:Y:S02]  /*7200*/  FMNMX.FTZ R117, R60, R117, !PT ;  /* 0x000000753c757209 */ /* 0x000fe40007810000 */
[----:B------:R-:W-:Y:S02]  /*7210*/  FSEL R42, R61, -INF , P5 ;  /* 0xff8000003d2a7808 */ /* 0x000fe40002800000 */
[C---:B------:R-:W-:Y:S02]  /*7220*/  ISETP.GT.AND P3, PT, R2.reuse, 0x78, PT ;  /* 0x000000780200780c */ /* 0x040fe40003f64270 */
[----:B------:R-:W-:Y:S02]  /*7230*/  FMNMX.FTZ R4, R233, R4, !PT ;  /* 0x00000004e9047209 */ /* 0x000fe40007810000 */
[----:B------:R-:W-:Y:S02]  /*7240*/  ISETP.GT.AND P2, PT, R2, 0x79, PT ;  /* 0x000000790200780c */ /* 0x000fe40003f44270 */
[----:B------:R-:W-:Y:S02]  /*7250*/  FMNMX.FTZ R117, R42, R117, !PT ;  /* 0x000000752a757209 */ /* 0x000fe40007810000 */
[----:B------:R-:W-:Y:S01]  /*7260*/  FSEL R41, R64, -INF , P3 ;  /* 0xff80000040297808 */ /* 0x000fe20001800000 */
[----:B------:R-:W-:Y:S01]  /*7270*/  IMAD.MOV.U32 R64, RZ, RZ, R49 ;  /* 0x000000ffff407224 */ /* 0x000fe200078e0031 */
[----:B------:R-:W-:Y:S02]  /*7280*/  FMNMX.FTZ R4, R234, R4, !PT ;  /* 0x00000004ea047209 */ /* 0x000fe40007810000 */
[----:B------:R-:W-:Y:S02]  /*7290*/  FSEL R65, R65, -INF , P2 ;  /* 0xff80000041417808 */ /* 0x000fe40001000000 */
[----:B------:R-:W-:Y:S02]  /*72a0*/  FMNMX.FTZ R117, R41, R117, !PT ;  /* 0x0000007529757209 */ /* 0x000fe40007810000 */
[----:B------:R-:W-:Y:S02]  /*72b0*/  FMNMX.FTZ R4, R237, R4, !PT ;  /* 0x00000004ed047209 */ /* 0x000fe40007810000 */
[----:B------:R-:W-:Y:S02]  /*72c0*/  FMNMX.FTZ R117, R65, R117, !PT ;  /* 0x0000007541757209 */ /* 0x000fe40007810000 */
[----:B------:R-:W-:Y:S02]  /*72d0*/  FMNMX.FTZ R2, R240, R4, !PT ;  /* 0x00000004f0027209 */ /* 0x000fe40007810000 */
[C---:B------:R-:W-:Y:S01]  /*72e0*/  ISETP.GT.AND P1, PT, R0.reuse, 0x58, PT ;  /* 0x000000580000780c */ /* 0x040fe20003f24270 */
[----:B------:R-:W1:Y:S01]  /*72f0*/  SHFL.BFLY PT, R4, R117, 0x2, 0x1f ;  /* 0x0c401f0075047f89 */ /* 0x000e6200000e0000 */
[----:B------:R-:W-:Y:S02]  /*7300*/  FMNMX.FTZ R2, R241, R2, !PT ;  /* 0x00000002f1027209 */ /* 0x000fe40007810000 */
[----:B------:R-:W-:Y:S02]  /*7310*/  ISETP.GT.AND P0, PT, R0, 0x59, PT ;  /* 0x000000590000780c */ /* 0x000fe40003f04270 */
[----:B------:R-:W-:Y:S02]  /*7320*/  FMNMX.FTZ R2, R242, R2, !PT ;  /* 0x00000002f2027209 */ /* 0x000fe40007810000 */
        /* <DEDUP_REMOVED lines=9> */
[----:B------:R-:W-:Y:S02]  /*73c0*/  FSEL R13, R55, -INF , P1 ;  /* 0xff800000370d7808 */ /* 0x000fe40000800000 */
[C---:B------:R-:W-:Y:S02]  /*73d0*/  ISETP.GT.AND P1, PT, R0.reuse, 0x68, PT ;  /* 0x000000680000780c */ /* 0x040fe40003f24270 */
[----:B------:R-:W-:Y:S02]  /*73e0*/  FMNMX.FTZ R2, R43, R2, !PT ;  /* 0x000000022b027209 */ /* 0x000fe40007810000 */
[----:B-1----:R-:W-:Y:S02]  /*73f0*/  FMNMX.FTZ R117, R117, R4, !PT ;  /* 0x0000000475757209 */ /* 0x002fe40007810000 */
[----:B------:R-:W-:Y:S02]  /*7400*/  FMNMX.FTZ R2, R13, R2, !PT ;  /* 0x000000020d027209 */ /* 0x000fe40007810000 */
[----:B------:R-:W-:Y:S01]  /*7410*/  ISETP.GT.AND P0, PT, R0, 0x69, PT ;  /* 0x000000690000780c */ /* 0x000fe20003f04270 */
[----:B------:R-:W1:Y:S01]  /*7420*/  SHFL.BFLY PT, R4, R117, 0x1, 0x1f ;  /* 0x0c201f0075047f89 */ /* 0x000e6200000e0000 */
[----:B------:R-:W-:Y:S02]  /*7430*/  FSEL R58, R58, -INF , P1 ;  /* 0xff8000003a3a7808 */ /* 0x000fe40000800000 */
[----:B------:R-:W-:Y:S02]  /*7440*/  FSEL R59, R59, -INF , P0 ;  /* 0xff8000003b3b7808 */ /* 0x000fe40000000000 */
[----:B------:R-:W-:Y:S02]  /*7450*/  ISETP.GT.AND P1, PT, R0, 0x70, PT ;  /* 0x000000700000780c */ /* 0x000fe40003f24270 */
[----:B------:R-:W-:Y:S02]  /*7460*/  FMNMX.FTZ R2, R58, R2, !PT ;  /* 0x000000023a027209 */ /* 0x000fe40007810000 */
[----:B------:R-:W-:Y:S02]  /*7470*/  FSEL R62, R62, -INF , P1 ;  /* 0xff8000003e3e7808 */ /* 0x000fe40000800000 */
[----:B------:R-:W-:Y:S02]  /*7480*/  ISETP.GT.AND P0, PT, R0, 0x71, PT ;  /* 0x000000710000780c */ /* 0x000fe40003f04270 */
[----:B------:R-:W-:Y:S02]  /*7490*/  FMNMX.FTZ R2, R59, R2, !PT ;  /* 0x000000023b027209 */ /* 0x000fe40007810000 */
[----:B------:R-:W-:Y:S02]  /*74a0*/  FSEL R63, R63, -INF , P0 ;  /* 0xff8000003f3f7808 */ /* 0x000fe40000000000 */
[----:B------:R-:W-:Y:S02]  /*74b0*/  FMNMX.FTZ R2, R62, R2, !PT ;  /* 0x000000023e027209 */ /* 0x000fe40007810000 */
[C---:B------:R-:W-:Y:S02]  /*74c0*/  ISETP.GT.AND P1, PT, R0.reuse, 0x78, PT ;  /* 0x000000780000780c */ /* 0x040fe40003f24270 */
[----:B------:R-:W-:Y:S02]  /*74d0*/  ISETP.GT.AND P0, PT, R0, 0x79, PT ;  /* 0x000000790000780c */ /* 0x000fe40003f04270 */
[----:B------:R-:W-:Y:S02]  /*74e0*/  FMNMX.FTZ R0, R63, R2, !PT ;  /* 0x000000023f007209 */ /* 0x000fe40007810000 */
[----:B------:R-:W-:Y:S02]  /*74f0*/  FSEL R66, R66, -INF , P1 ;  /* 0xff80000042427808 */ /* 0x000fe40000800000 */
[----:B------:R-:W-:Y:S01]  /*7500*/  FSEL R119, R67, -INF , P0 ;  /* 0xff80000043777808 */ /* 0x000fe20000000000 */
[----:B------:R-:W-:Y:S01]  /*7510*/  IMAD.MOV.U32 R67, RZ, RZ, R60 ;  /* 0x000000ffff437224 */ /* 0x000fe200078e003c */
[----:B------:R-:W-:Y:S02]  /*7520*/  FMNMX.FTZ R0, R66, R0, !PT ;  /* 0x0000000042007209 */ /* 0x000fe40007810000 */
[----:B-1----:R-:W-:Y:S02]  /*7530*/  FMNMX.FTZ R117, R117, R4, !PT ;  /* 0x0000000475757209 */ /* 0x002fe40007810000 */
[----:B------:R-:W-:Y:S02]  /*7540*/  FMNMX.FTZ R0, R119, R0, !PT ;  /* 0x0000000077007209 */ /* 0x000fe40007810000 */
[C---:B------:R-:W-:Y:S01]  /*7550*/  FSETP.NEU.FTZ.AND P1, PT, R117.reuse, -INF , PT ;  /* 0xff8000007500780b */ /* 0x040fe20003f3d000 */
[----:B------:R-:W-:Y:S01]  /*7560*/  FMUL.FTZ R148, R117, c[0x0][0x2d0] ;  /* 0x0000b40075947a20 */ /* 0x000fe20000410000 */
[----:B------:R-:W-:Y:S01]  /*7570*/  ISETP.GE.AND P5, PT, R192, 0x1, PT ;  /* 0x00000001c000780c */ /* 0x000fe20003fa6270 */
[----:B------:R-:W1:Y:S03]  /*7580*/  SHFL.BFLY PT, R2, R0, 0x2, 0x1f ;  /* 0x0c401f0000027f89 */ /* 0x000e6600000e0000 */
[----:B------:R-:W-:Y:S05]  /*7590*/  FSEL R148, R148, RZ, P1 ;  /* 0x000000ff94947208 */ /* 0x000fea0000800000 */
[--C-:B------:R-:W-:Y:S02]  /*75a0*/  FFMA.FTZ R6, R156, c[0x0][0x2d0], -R148.reuse ;  /* 0x0000b4009c067a23 */ /* 0x100fe40000010894 */
[--C-:B------:R-:W-:Y:S02]  /*75b0*/  FFMA.FTZ R4, R116, c[0x0][0x2d0], -R148.reuse ;  /* 0x0000b40074047a23 */ /* 0x100fe40000010894 */
[----:B------:R4:W-:Y:S01]  /*75c0*/  MUFU.EX2 R246, R6 ;  /* 0x0000000600f67308 */ /* 0x0009e20000000800 */
[----:B------:R-:W-:Y:S01]  /*75d0*/  @P5 SHF.R.S32.HI R7, RZ, 0x1f, R229 ;  /* 0x0000001fff075819 */ /* 0x000fe200000114e5 */
[----:B------:R-:W-:Y:S04]  /*75e0*/  @P5 IMAD.MOV.U32 R10, RZ, RZ, c[0x0][0x1e0] ;  /* 0x00007800ff0a5624 */ /* 0x000fe800078e00ff */
[----:B------:R-:W-:Y:S02]  /*75f0*/  @P5 IMAD R7, R7, c[0x0][0x1e0], RZ ;  /* 0x0000780007075a24 */ /* 0x000fe400078e02ff */
[----:B------:R-:W-:Y:S02]  /*7600*/  @P5 IMAD.SHL.U32 R11, R10, 0x40, RZ ;  /* 0x000000400a0b5824 */ /* 0x000fe400078e00ff */
[----:B------:R5:W2:Y:S01]  /*7610*/  MUFU.EX2 R243, R4 ;  /* 0x0000000400f37308 */ /* 0x000aa20000000800 */
[----:B-1----:R-:W-:Y:S05]  /*7620*/  FMNMX.FTZ R0, R0, R2, !PT ;  /* 0x0000000200007209 */ /* 0x002fea0007810000 */
[----:B------:R-:W1:Y:S01]  /*7630*/  SHFL.BFLY PT, R2, R0, 0x1, 0x1f ;  /* 0x0c201f0000027f89 */ /* 0x000e6200000e0000 */
[----:B----4-:R-:W-:Y:S02]  /*7640*/  @P5 IMAD R6, R229, c[0x0][0x1e4], R7 ;  /* 0x00007900e5065a24 */ /* 0x010fe400078e0207 */
[----:B------:R-:W-:Y:S04]  /*7650*/  FFMA.FTZ R7, R149, c[0x0][0x2d0], -R148 ;  /* 0x0000b40095077a23 */ /* 0x000fe80000010894 */
[----:B------:R4:W-:Y:S01]  /*7660*/  MUFU.EX2 R52, R7 ;  /* 0x0000000700347308 */ /* 0x0009e20000000800 */
[----:B-----5:R-:W-:Y:S01]  /*7670*/  @P5 IMAD.WIDE.U32 R4, R229, c[0x0][0x1e0], RZ ;  /* 0x00007800e5045a25 */ /* 0x020fe200078e00ff */
[----:B--2---:R-:W-:Y:S03]  /*7680*/  F2FP.PACK_AB R144, R246, R243 ;  /* 0x000000f3f690723e */ /* 0x004fe600000000ff */
[----:B------:R-:W-:Y:S01]  /*7690*/  @P5 IMAD.SHL.U32 R8, R4, 0x80, RZ ;  /* 0x0000008004085824 */ /* 0x000fe200078e00ff */
[----:B-1----:R-:W-:Y:S01]  /*76a0*/  FMNMX.FTZ R116, R0, R2, !PT ;  /* 0x0000000200747209 */ /* 0x002fe20007810000 */
[----:B------:R-:W-:Y:S03]  /*76b0*/  @P5 IMAD.IADD R0, R5, 0x1, R6 ;  /* 0x0000000105005824 */ /* 0x000fe600078e0206 */
[----:B------:R-:W-:Y:S02]  /*76c0*/  @P5 IADD3 R2, P3, R8, R18, RZ ;  /* 0x0000001208025210 */ /* 0x000fe40007f7e0ff */
[C---:B------:R-:W-:Y:S01]  /*76d0*/  FSETP.NEU.FTZ.AND P0, PT, R116.reuse, -INF , PT ;  /* 0xff8000007400780b */ /* 0x040fe20003f1d000 */
[----:B------:R-:W-:Y:S01]  /*76e0*/  FMUL.FTZ R149, R116, c[0x0][0x2d0] ;  /* 0x0000b40074957a20 */ /* 0x000fe20000410000 */
[----:B------:R-:W-:Y:S01]  /*76f0*/  @P5 SHF.L.U64.HI R0, R4, 0x7, R0 ;  /* 0x0000000704005819 */ /* 0x000fe20000010200 */
[----:B------:R-:W-:Y:S01]  /*7700*/  FFMA.FTZ R4, R150, c[0x0][0x2d0], -R148 ;  /* 0x0000b40096047a23 */ /* 0x000fe20000010894 */
[----:B------:R-:W-:Y:S02]  /*7710*/  @P5 LEA R6, P2, R2, c[0x0][0x1c8], 0x1 ;  /* 0x0000720002065a11 */ /* 0x000fe400078408ff */
[----:B---3--:R-:W-:Y:S01]  /*7720*/  @P5 IADD3.X R5, R0, R16, RZ, P3, !PT ;  /* 0x0000001000055210 */ /* 0x008fe20001ffe4ff */
[----:B------:R-:W1:Y:S01]  /*7730*/  MUFU.EX2 R61, R4 ;  /* 0x00000004003d7308 */ /* 0x000e620000000800 */
[----:B------:R-:W-:Y:S02]  /*7740*/  FSEL R149, R149, RZ, P0 ;  /* 0x000000ff95957208 */ /* 0x000fe40000000000 */
[----:B----4-:R-:W-:Y:S01]  /*7750*/  @P5 LEA.HI.X R7, R2, c[0x0][0x1cc], R5, 0x1, P2 ;  /* 0x0000730002075a11 */ /* 0x010fe200010f0c05 */
[----:B------:R-:W-:Y:S01]  /*7760*/  @P5 IMAD.MOV.U32 R5, RZ, RZ, 0x6 ;  /* 0x00000006ff055424 */ /* 0x000fe200078e00ff */
[----:B------:R-:W-:Y:S04]  /*7770*/  @P5 IADD3 R2, P3, P2, R8, 0x40, R18 ;  /* 0x0000004008025810 */ /* 0x000fe80007a7e012 */
[----:B------:R-:W-:Y:S02]  /*7780*/  @P5 IADD3.X R0, R0, RZ, R16, P3, P2 ;  /* 0x000000ff00005210 */ /* 0x000fe40001fe4410 */
[----:B------:R-:W-:Y:S02]  /*7790*/  @P5 LEA R8, P3, R2, c[0x0][0x1c8], 0x1 ;  /* 0x0000720002085a11 */ /* 0x000fe400078608ff */
[----:B------:R-:W-:Y:S02]  /*77a0*/  @P5 ISETP.GE.AND P2, PT, R14, c[0x0][0x1d4], PT ;  /* 0x000075000e005a0c */ /* 0x000fe40003f46270 */
[----:B------:R-:W-:Y:S01]  /*77b0*/  @P5 LEA.HI.X R9, R2, c[0x0][0x1cc], R0, 0x1, P3 ;  /* 0x0000730002095a11 */ /* 0x000fe200018f0c00 */
[--C-:B------:R-:W-:Y:S01]  /*77c0*/  FFMA.FTZ R0, R151, c[0x0][0x2d0], -R149.reuse ;  /* 0x0000b40097007a23 */ /* 0x100fe20000010895 */
[----:B------:R-:W-:Y:S01]  /*77d0*/  @P5 SHF.L.U64.HI R10, R10, R5, c[0x0][0x1e4] ;  /* 0x000079000a0a5619 */ /* 0x000fe20000010205 */
[--C-:B------:R-:W-:Y:S02]  /*77e0*/  FFMA.FTZ R5, R159, c[0x0][0x2d0], -R149.reuse ;  /* 0x0000b4009f057a23 */ /* 0x100fe40000010895 */
[----:B------:R2:W-:Y:S01]  /*77f0*/  MUFU.EX2 R51, R0 ;  /* 0x0000000000337308 */ /* 0x0005e20000000800 */
[----:B------:R-:W-:Y:S02]  /*7800*/  FFMA.FTZ R2, R158, c[0x0][0x2d0], -R149 ;  /* 0x0000b4009e027a23 */ /* 0x000fe40000010895 */
[----:B------:R-:W-:Y:S01]  /*7810*/  IMAD.MOV.U32 R151, RZ, RZ, R13 ;  /* 0x000000ffff977224 */ /* 0x000fe200078e000d */
[----:B-1----:R-:W-:Y:S01]  /*7820*/  F2FP.PACK_AB R146, R61, R52 ;  /* 0x000000343d92723e */ /* 0x002fe200000000ff */
[----:B------:R-:W-:Y:S01]  /*7830*/  FFMA.FTZ R4, R157, c[0x0][0x2d0], -R149 ;  /* 0x0000b4009d047a23 */ /* 0x000fe20000010895 */
[----:B------:R1:W-:Y:S04]  /*7840*/  @P5 LDGSTS.E.BYPASS.LTC128B.128 [R228+0x8100], [R6.64], !P2 ;  /* 0x0810000006e45fae */ /* 0x0003e8000d101d46 */
[----:B------:R3:W-:Y:S04]  /*7850*/  MUFU.EX2 R150, R4 ;  /* 0x0000000400967308 */ /* 0x0007e80000000800 */
[----:B------:R4:W-:Y:S06]  /*7860*/  @P5 LDGSTS.E.BYPASS.LTC128B.128 [R228+0xc100], [R8.64], !P6 ;  /* 0x0c10000008e45fae */ /* 0x0009ec000f101d46 */
[----:B------:R5:W1:Y:S01]  /*7870*/  MUFU.EX2 R56, R5 ;  /* 0x0000000500387308 */ /* 0x000a620000000800 */
[----:B--2---:R-:W-:Y:S05]  /*7880*/  FSEL R0, R117, RZ, P1 ;  /* 0x000000ff75007208 */ /* 0x004fea0000800000 */
[----:B------:R-:W-:Y:S04]  /*7890*/  FADD.FTZ R0, -R0, R3 ;  /* 0x0000000300007221 */ /* 0x000fe80000010100 */
[----:B------:R2:W2:Y:S01]  /*78a0*/  MUFU.EX2 R50, R2 ;  /* 0x0000000200327308 */ /* 0x0004a20000000800 */
[----:B------:R-:W-:Y:S01]  /*78b0*/  FMUL.FTZ R0, R0, c[0x0][0x2d0] ;  /* 0x0000b40000007a20 */ /* 0x000fe20000410000 */
[-C--:B---3--:R-:W-:Y:S08]  /*78c0*/  @P5 IADD3 R4, P3, R6, R11.reuse, RZ ;  /* 0x0000000b06045210 */ /* 0x088ff00007f7e0ff */
[----:B------:R3:W3:Y:S01]  /*78d0*/  MUFU.EX2 R3, R0 ;  /* 0x0000000000037308 */ /* 0x0006e20000000800 */
[----:B-----5:R-:W-:Y:S01]  /*78e0*/  @P5 IMAD.X R5, R10, 0x1, R7, P3 ;  /* 0x000000010a055824 */ /* 0x020fe200018e0607 */
[-C--:B-1----:R-:W-:Y:S02]  /*78f0*/  @P5 IADD3 R6, P3, R4, R11.reuse, RZ ;  /* 0x0000000b04065210 */ /* 0x082fe40007f7e0ff */
[----:B------:R-:W-:Y:S02]  /*7900*/  F2FP.PACK_AB R145, R56, R150 ;  /* 0x000000963891723e */ /* 0x000fe400000000ff */
[----:B------:R1:W-:Y:S01]  /*7910*/  @P5 LDGSTS.E.BYPASS.LTC128B.128 [R228+0x9100], [R4.64], !P2 ;  /* 0x0910000004e45fae */ /* 0x0003e2000d101d46 */
[--C-:B------:R-:W-:Y:S01]  /*7920*/  @P5 IMAD.X R7, R5, 0x1, R10.reuse, P3 ;  /* 0x0000000105075824 */ /* 0x100fe200018e060a */
[----:B----4-:R-:W-:Y:S02]  /*7930*/  @P5 IADD3 R8, P1, R6, R11, RZ ;  /* 0x0000000b06085210 */ /* 0x010fe40007f3e0ff */
[----:B--2---:R-:W-:Y:S03]  /*7940*/  FSEL R2, R116, RZ, P0 ;  /* 0x000000ff74027208 */ /* 0x004fe60000000000 */
[----:B------:R-:W-:Y:S01]  /*7950*/  @P5 IMAD.X R9, R7, 0x1, R10, P1 ;  /* 0x0000000107095824 */ /* 0x000fe200008e060a */
[----:B------:R1:W-:Y:S01]  /*7960*/  @P5 LDGSTS.E.BYPASS.LTC128B.128 [R228+0xd100], [R4.64+0x80], !P6 ;  /* 0x0d10008004e45fae */ /* 0x0003e2000f101d46 */
[----:B------:R-:W-:Y:S01]  /*7970*/  F2FP.PACK_AB R147, R50, R51 ;  /* 0x000000333293723e */ /* 0x000fe200000000ff */
[----:B---3--:R-:W-:Y:S06]  /*7980*/  FADD.FTZ R0, -R2, R118 ;  /* 0x0000007602007221 */ /* 0x008fec0000010100 */
[----:B------:R2:W-:Y:S01]  /*7990*/  @P5 LDGSTS.E.BYPASS.LTC128B.128 [R228+0xa100], [R6.64], !P2 ;  /* 0x0a10000006e45fae */ /* 0x0005e2000d101d46 */
[----:B------:R-:W-:Y:S01]  /*79a0*/  FFMA.FTZ R2, R152, c[0x0][0x2d0], -R148 ;  /* 0x0000b40098027a23 */ /* 0x000fe20000010894 */
[----:B------:R-:W-:Y:S01]  /*79b0*/  MOV R118, R66 ;  /* 0x0000004200767202 */ /* 0x000fe20000000f00 */
[----:B------:R-:W-:Y:S02]  /*79c0*/  FMUL.FTZ R0, R0, c[0x0][0x2d0] ;  /* 0x0000b40000007a20 */ /* 0x000fe40000410000 */
[----:B------:R-:W-:Y:S02]  /*79d0*/  IMAD.MOV.U32 R66, RZ, RZ, R57 ;  /* 0x000000ffff427224 */ /* 0x000fe400078e0039 */
[----:B------:R-:W-:Y:S01]  /*79e0*/  IMAD.MOV.U32 R57, RZ, RZ, R40 ;  /* 0x000000ffff397224 */ /* 0x000fe200078e0028 */
[----:B------:R2:W-:Y:S01]  /*79f0*/  @P5 LDGSTS.E.BYPASS.LTC128B.128 [R228+0xe100], [R6.64+0x80], !P6 ;  /* 0x0e10008006e45fae */ /* 0x0005e2000f101d46 */
[----:B------:R-:W3:Y:S01]  /*7a00*/  MUFU.EX2 R0, R0 ;  /* 0x0000000000007308 */ /* 0x000ee20000000800 */
[C---:B------:R-:W-:Y:S02]  /*7a10*/  FMUL.FTZ R40, R3.reuse, R96 ;  /* 0x0000006003287220 */ /* 0x040fe40000410000 */
[----:B------:R-:W-:Y:S02]  /*7a20*/  IMAD.MOV.U32 R96, RZ, RZ, R41 ;  /* 0x000000ffff607224 */ /* 0x000fe400078e0029 */
[C---:B------:R-:W-:Y:S02]  /*7a30*/  FMUL.FTZ R41, R3.reuse, R97 ;  /* 0x0000006103297220 */ /* 0x040fe40000410000 */
[----:B------:R4:W-:Y:S01]  /*7a40*/  @P5 LDGSTS.E.BYPASS.LTC128B.128 [R228+0xb100], [R8.64], !P2 ;  /* 0x0b10000008e45fae */ /* 0x0009e2000d101d46 */
[----:B------:R-:W-:Y:S02]  /*7a50*/  IMAD.MOV.U32 R97, RZ, RZ, R42 ;  /* 0x000000ffff617224 */ /* 0x000fe400078e002a */
[C---:B-1----:R-:W-:Y:S02]  /*7a60*/  FMUL.FTZ R5, R3.reuse, R121 ;  /* 0x0000007903057220 */ /* 0x042fe40000410000 */
[C---:B------:R-:W-:Y:S02]  /*7a70*/  FMUL.FTZ R4, R3.reuse, R120 ;  /* 0x0000007803047220 */ /* 0x040fe40000410000 */
[C---:B------:R-:W-:Y:S01]  /*7a80*/  FMUL.FTZ R16, R3.reuse, R72 ;  /* 0x0000004803107220 */ /* 0x040fe20000410000 */
[----:B------:R4:W-:Y:S01]  /*7a90*/  @P5 LDGSTS.E.BYPASS.LTC128B.128 [R228+0xf100], [R8.64+0x80], !P6 ;  /* 0x0f10008008e45fae */ /* 0x0009e2000f101d46 */
[C---:B------:R-:W-:Y:S02]  /*7aa0*/  FMUL.FTZ R17, R3.reuse, R73 ;  /* 0x0000004903117220 */ /* 0x040fe40000410000 */
[C---:B------:R-:W-:Y:S02]  /*7ab0*/  FMUL.FTZ R49, R3.reuse, R101 ;  /* 0x0000006503317220 */ /* 0x040fe40000410000 */
[C---:B------:R-:W-:Y:S02]  /*7ac0*/  FMUL.FTZ R24, R3.reuse, R80 ;  /* 0x0000005003187220 */ /* 0x040fe40000410000 */
[C---:B------:R-:W-:Y:S01]  /*7ad0*/  FMUL.FTZ R25, R3.reuse, R81 ;  /* 0x0000005103197220 */ /* 0x040fe20000410000 */
[----:B------:R-:W1:Y:S01]  /*7ae0*/  LDSM.16.MT88.4 R12, [R200] ;  /* 0x00000000c80c783b */ /* 0x000e620000004200 */
[C---:B---3--:R-:W-:Y:S02]  /*7af0*/  FMUL.FTZ R42, R0.reuse, R98 ;  /* 0x00000062002a7220 */ /* 0x048fe40000410000 */
[C---:B--2---:R-:W-:Y:S02]  /*7b00*/  FMUL.FTZ R7, R0.reuse, R123 ;  /* 0x0000007b00077220 */ /* 0x044fe40000410000 */
[----:B------:R2:W-:Y:S01]  /*7b10*/  MUFU.EX2 R123, R2 ;  /* 0x00000002007b7308 */ /* 0x0005e20000000800 */
[C---:B------:R-:W-:Y:S02]  /*7b20*/  FMUL.FTZ R6, R0.reuse, R122 ;  /* 0x0000007a00067220 */ /* 0x040fe40000410000 */
[----:B------:R-:W3:Y:S01]  /*7b30*/  LDSM.16.MT88.4 R20, [R204] ;  /* 0x00000000cc14783b */ /* 0x000ee20000004200 */
[C---:B------:R-:W-:Y:S02]  /*7b40*/  FMUL.FTZ R18, R0.reuse, R74 ;  /* 0x0000004a00127220 */ /* 0x040fe40000410000 */
[C---:B------:R-:W-:Y:S02]  /*7b50*/  FMUL.FTZ R19, R0.reuse, R75 ;  /* 0x0000004b00137220 */ /* 0x040fe40000410000 */
[C---:B------:R-:W-:Y:S02]  /*7b60*/  FMUL.FTZ R26, R0.reuse, R82 ;  /* 0x00000052001a7220 */ /* 0x040fe40000410000 */
[C---:B------:R-:W-:Y:S01]  /*7b70*/  FMUL.FTZ R27, R0.reuse, R83 ;  /* 0x00000053001b7220 */ /* 0x040fe20000410000 */
[----:B------:R-:W5:Y:S01]  /*7b80*/  LDSM.16.MT88.4 R28, [R203] ;  /* 0x00000000cb1c783b */ /* 0x000f620000004200 */
[C---:B------:R-:W-:Y:S02]  /*7b90*/  FMUL.FTZ R10, R0.reuse, R126 ;  /* 0x0000007e000a7220 */ /* 0x040fe40000410000 */
[C---:B----4-:R-:W-:Y:S02]  /*7ba0*/  FMUL.FTZ R8, R3.reuse, R124 ;  /* 0x0000007c03087220 */ /* 0x050fe40000410000 */
[----:B------:R-:W-:Y:S02]  /*7bb0*/  IMAD.MOV.U32 R124, RZ, RZ, R50 ;  /* 0x000000ffff7c7224 */ /* 0x000fe400078e0032 */
[C---:B------:R-:W-:Y:S01]  /*7bc0*/  FMUL.FTZ R50, R0.reuse, R102 ;  /* 0x0000006600327220 */ /* 0x040fe20000410000 */
[----:B------:R-:W4:Y:S01]  /*7bd0*/  LDSM.16.MT88.4 R36, [R223] ;  /* 0x00000000df24783b */ /* 0x000f220000004200 */
[----:B------:R-:W-:Y:S02]  /*7be0*/  IMAD.MOV.U32 R126, RZ, RZ, R51 ;  /* 0x000000ffff7e7224 */ /* 0x000fe400078e0033 */
[----:B------:R-:W-:Y:S02]  /*7bf0*/  FMUL.FTZ R9, R3, R125 ;  /* 0x0000007d03097220 */ /* 0x000fe40000410000 */
[----:B--2---:R-:W-:Y:S02]  /*7c00*/  FFMA.FTZ R2, R153, c[0x0][0x2d0], -R148 ;  /* 0x0000b40099027a23 */ /* 0x004fe40000010894 */
[----:B------:R-:W-:Y:S01]  /*7c10*/  IMAD.MOV.U32 R153, RZ, RZ, R43 ;  /* 0x000000ffff997224 */ /* 0x000fe200078e002b */
[----:B------:R-:W2:Y:S01]  /*7c20*/  LDSM.16.MT88.4 R44, [R200+0x4000] ;  /* 0x00400000c82c783b */ /* 0x000ea20000004200 */
[----:B------:R3:W2:Y:S01]  /*7c30*/  MUFU.EX2 R122, R2 ;  /* 0x00000002007a7308 */ /* 0x0006a20000000800 */
[C---:B------:R-:W-:Y:S02]  /*7c40*/  FMUL.FTZ R43, R0.reuse, R99 ;  /* 0x00000063002b7220 */ /* 0x040fe40000410000 */
[----:B------:R-:W-:Y:S02]  /*7c50*/  IMAD.MOV.U32 R125, RZ, RZ, R61 ;  /* 0x000000ffff7d7224 */ /* 0x000fe400078e003d */
[C---:B------:R-:W-:Y:S01]  /*7c60*/  FMUL.FTZ R11, R0.reuse, R127 ;  /* 0x0000007f000b7220 */ /* 0x040fe20000410000 */
[C---:B-1----:R-:W-:Y:S01]  /*7c70*/  HMMA.16816.F32 R4, R144.reuse, R12, R4 ;  /* 0x0000000c9004723c */ /* 0x042fe20000001804 */
[----:B------:R-:W-:Y:S04]  /*7c80*/  LDSM.16.MT88.4 R72, [R200+0x800] ;  /* 0x00080000c848783b */ /* 0x000fe80000004200 */
[C---:B------:R-:W-:Y:S02]  /*7c90*/  FMUL.FTZ R51, R0.reuse, R103 ;  /* 0x0000006700337220 */ /* 0x040fe40000410000 */
[C---:B------:R-:W-:Y:S01]  /*7ca0*/  FMUL.FTZ R12, R3.reuse, R68 ;  /* 0x00000044030c7220 */ /* 0x040fe20000410000 */
[C---:B------:R-:W-:Y:S01]  /*7cb0*/  HMMA.16816.F32 R8, R144.reuse, R14, R8 ;  /* 0x0000000e9008723c */ /* 0x040fe20000001808 */
[----:B------:R-:W-:Y:S03]  /*7cc0*/  LDSM.16.MT88.4 R80, [R203+0x800] ;  /* 0x00080000cb50783b */ /* 0x000fe60000004200 */
[C---:B------:R-:W-:Y:S02]  /*7cd0*/  FMUL.FTZ R13, R3.reuse, R69 ;  /* 0x00000045030d7220 */ /* 0x040fe40000410000 */
[C---:B------:R-:W-:Y:S02]  /*7ce0*/  FMUL.FTZ R32, R3.reuse, R88 ;  /* 0x0000005803207220 */ /* 0x040fe40000410000 */
[----:B------:R-:W-:Y:S01]  /*7cf0*/  FMUL.FTZ R14, R0, R70 ;  /* 0x00000046000e7220 */ /* 0x000fe20000410000 */
[----:B------:R-:W0:Y:S03]  /*7d00*/  LDGDEPBAR ;  /* 0x00000000000079af */ /* 0x000e260000000000 */
[----:B---3--:R-:W-:Y:S02]  /*7d10*/  FFMA.FTZ R2, R160, c[0x0][0x2d0], -R149 ;  /* 0x0000b400a0027a23 */ /* 0x008fe40000010895 */
[C---:B------:R-:W-:Y:S02]  /*7d20*/  FMUL.FTZ R15, R0.reuse, R71 ;  /* 0x00000047000f7220 */ /* 0x040fe40000410000 */
[----:B------:R1:W-:Y:S01]  /*7d30*/  MUFU.EX2 R121, R2 ;  /* 0x0000000200797308 */ /* 0x0003e20000000800 */
[----:B------:R-:W-:Y:S01]  /*7d40*/  LDSM.16.MT88.4 R68, [R206+0x4000] ;  /* 0x00400000ce44783b */ /* 0x000fe20000004200 */
[----:B------:R-:W-:Y:S02]  /*7d50*/  IMAD.MOV.U32 R88, RZ, RZ, R58 ;  /* 0x000000ffff587224 */ /* 0x000fe400078e003a */
[----:B------:R-:W-:Y:S01]  /*7d60*/  IMAD.MOV.U32 R127, RZ, RZ, R63 ;  /* 0x000000ffff7f7224 */ /* 0x000fe200078e003f */
[C---:B------:R-:W-:Y:S03]  /*7d70*/  HMMA.16816.F32 R12, R144.reuse, R20, R12 ;  /* 0x00000014900c723c */ /* 0x040fe6000000180c */
[C---:B------:R-:W-:Y:S02]  /*7d80*/  FMUL.FTZ R33, R3.reuse, R89 ;  /* 0x0000005903217220 */ /* 0x040fe40000410000 */
[----:B------:R-:W-:Y:S02]  /*7d90*/  IMAD.MOV.U32 R89, RZ, RZ, R59 ;  /* 0x000000ffff597224 */ /* 0x000fe400078e003b */
[C---:B------:R-:W-:Y:S01]  /*7da0*/  FMUL.FTZ R20, R3.reuse, R76 ;  /* 0x0000004c03147220 */ /* 0x040fe20000410000 */
[C---:B------:R-:W-:Y:S04]  /*7db0*/  HMMA.16816.F32 R16, R144.reuse, R22, R16 ;  /* 0x000000169010723c */ /* 0x040fe80000001810 */
[----:B------:R-:W-:Y:S02]  /*7dc0*/  FMUL.FTZ R21, R3, R77 ;  /* 0x0000004d03157220 */ /* 0x000fe40000410000 */
[C---:B------:R-:W-:Y:S02]  /*7dd0*/  FMUL.FTZ R34, R0.reuse, R90 ;  /* 0x0000005a00227220 */ /* 0x040fe40000410000 */
[C---:B------:R-:W-:Y:S04]  /*7de0*/  FMUL.FTZ R22, R0.reuse, R78 ;  /* 0x0000004e00167220 */ /* 0x040fe80000410000 */
[----:B-1----:R-:W-:Y:S02]  /*7df0*/  FFMA.FTZ R2, R161, c[0x0][0x2d0], -R149 ;  /* 0x0000b400a1027a23 */ /* 0x002fe40000010895 */
[C---:B------:R-:W-:Y:S02]  /*7e00*/  FMUL.FTZ R23, R0.reuse, R79 ;  /* 0x0000004f00177220 */ /* 0x040fe40000410000 */
[----:B------:R1:W3:Y:S01]  /*7e10*/  MUFU.EX2 R120, R2 ;  /* 0x0000000200787308 */ /* 0x0002e20000000800 */
[----:B------:R-:W-:Y:S01]  /*7e20*/  LDSM.16.MT88.4 R76, [R204+0x800] ;  /* 0x00080000cc4c783b */ /* 0x000fe20000004200 */
[----:B------:R-:W-:Y:S02]  /*7e30*/  IMAD.MOV.U32 R90, RZ, RZ, R56 ;  /* 0x000000ffff5a7224 */ /* 0x000fe400078e0038 */
[C---:B------:R-:W-:Y:S01]  /*7e40*/  FMUL.FTZ R35, R0.reuse, R91 ;  /* 0x0000005b00237220 */ /* 0x040fe20000410000 */
[C---:B-----5:R-:W-:Y:S03]  /*7e50*/  HMMA.16816.F32 R20, R144.reuse, R28, R20 ;  /* 0x0000001c9014723c */ /* 0x060fe60000001814 */
[----:B------:R-:W-:Y:S02]  /*7e60*/  IMAD.MOV.U32 R91, RZ, RZ, R52 ;  /* 0x000000ffff5b7224 */ /* 0x000fe400078e0034 */
[----:B------:R-:W5:Y:S01]  /*7e70*/  LDSM.16.MT88.4 R52, [R204+0x4000] ;  /* 0x00400000cc34783b */ /* 0x000f620000004200 */
[----:B------:R-:W-:Y:S02]  /*7e80*/  IMAD.MOV.U32 R152, RZ, RZ, R65 ;  /* 0x000000ffff987224 */ /* 0x000fe400078e0041 */
[C---:B------:R-:W-:Y:S04]  /*7e90*/  HMMA.16816.F32 R24, R144.reuse, R30, R24 ;  /* 0x0000001e9018723c */ /* 0x040fe80000001818 */
[C---:B------:R-:W-:Y:S02]  /*7ea0*/  FMUL.FTZ R28, R3.reuse, R84 ;  /* 0x00000054031c7220 */ /* 0x040fe40000410000 */
[C---:B------:R-:W-:Y:S02]  /*7eb0*/  FMUL.FTZ R29, R3.reuse, R85 ;  /* 0x00000055031d7220 */ /* 0x040fe40000410000 */
[----:B------:R-:W-:Y:S04]  /*7ec0*/  FMUL.FTZ R30, R0, R86 ;  /* 0x00000056001e7220 */ /* 0x000fe80000410000 */
[----:B-1----:R-:W-:Y:S02]  /*7ed0*/  FFMA.FTZ R2, R154, c[0x0][0x2d0], -R148 ;  /* 0x0000b4009a027a23 */ /* 0x002fe40000010894 */
[C---:B------:R-:W-:Y:S02]  /*7ee0*/  FMUL.FTZ R31, R0.reuse, R87 ;  /* 0x00000057001f7220 */ /* 0x040fe40000410000 */
[----:B------:R1:W-:Y:S01]  /*7ef0*/  MUFU.EX2 R102, R2 ;  /* 0x0000000200667308 */ /* 0x0003e20000000800 */
[----:B------:R-:W-:Y:S01]  /*7f00*/  LDSM.16.MT88.4 R84, [R206+0x800] ;  /* 0x00080000ce54783b */ /* 0x000fe20000004200 */
[C---:B------:R-:W-:Y:S02]  /*7f10*/  FMUL.FTZ R59, R0.reuse, R111 ;  /* 0x0000006f003b7220 */ /* 0x040fe40000410000 */
[C---:B------:R-:W-:Y:S01]  /*7f20*/  FMUL.FTZ R58, R0.reuse, R110 ;  /* 0x0000006e003a7220 */ /* 0x040fe20000410000 */
[C---:B----4-:R-:W-:Y:S03]  /*7f30*/  HMMA.16816.F32 R28, R144.reuse, R36, R28 ;  /* 0x00000024901c723c */ /* 0x050fe6000000181c */
[C---:B------:R-:W-:Y:S02]  /*7f40*/  FMUL.FTZ R56, R3.reuse, R108 ;  /* 0x0000006c03387220 */ /* 0x040fe40000410000 */
[----:B------:R-:W-:Y:S02]  /*7f50*/  IMAD.MOV.U32 R65, RZ, RZ, R48 ;  /* 0x000000ffff417224 */ /* 0x000fe400078e0030 */
[C---:B------:R-:W-:Y:S01]  /*7f60*/  FMUL.FTZ R48, R3.reuse, R100 ;  /* 0x0000006403307220 */ /* 0x040fe20000410000 */
[C---:B------:R-:W-:Y:S04]  /*7f70*/  HMMA.16816.F32 R32, R144.reuse, R38, R32 ;  /* 0x000000269020723c */ /* 0x040fe80000001820 */
[C---:B------:R-:W-:Y:S02]  /*7f80*/  FMUL.FTZ R36, R3.reuse, R92 ;  /* 0x0000005c03247220 */ /* 0x040fe40000410000 */
[----:B------:R-:W-:Y:S01]  /*7f90*/  FMUL.FTZ R37, R3, R93 ;  /* 0x0000005d03257220 */ /* 0x000fe20000410000 */
[----:B------:R-:W-:Y:S01]  /*7fa0*/  MOV R93, R65 ;  /* 0x00000041005d7202 */ /* 0x000fe20000000f00 */
[C---:B------:R-:W-:Y:S04]  /*7fb0*/  FMUL.FTZ R39, R0.reuse, R95 ;  /* 0x0000005f00277220 */ /* 0x040fe80000410000 */
[----:B-1----:R-:W-:Y:S02]  /*7fc0*/  FFMA.FTZ R2, R155, c[0x0][0x2d0], -R148 ;  /* 0x0000b4009b027a23 */ /* 0x002fe40000010894 */
[----:B------:R-:W-:Y:S02]  /*7fd0*/  IMAD.MOV.U32 R155, RZ, RZ, R251 ;  /* 0x000000ffff9b7224 */ /* 0x000fe400078e00fb */
[----:B------:R1:W4:Y:S01]  /*7fe0*/  MUFU.EX2 R99, R2 ;  /* 0x0000000200637308 */ /* 0x0003220000000800 */
[----:B------:R-:W-:Y:S02]  /*7ff0*/  FMUL.FTZ R38, R0, R94 ;  /* 0x0000005e00267220 */ /* 0x000fe40000410000 */
[----:B------:R-:W-:Y:S02]  /*8000*/  IMAD.MOV.U32 R95, RZ, RZ, R62 ;  /* 0x000000ffff5f7224 */ /* 0x000fe400078e003e */
[----:B------:R-:W3:Y:S01]  /*8010*/  LDSM.16.MT88.4 R60, [R203+0x4000] ;  /* 0x00400000cb3c783b */ /* 0x000ee20000004200 */
[----:B------:R-:W-:Y:S02]  /*8020*/  FFMA.FTZ R93, R93, c[0x0][0x2d0], -R148 ;  /* 0x0000b4005d5d7a23 */ /* 0x000fe40000010894 */
[C---:B--2---:R-:W-:Y:S03]  /*8030*/  HMMA.16816.F32 R36, R144.reuse, R44, R36 ;  /* 0x0000002c9024723c */ /* 0x044fe60000001824 */
[----:B------:R-:W-:Y:S02]  /*8040*/  IMAD.MOV.U32 R94, RZ, RZ, R66 ;  /* 0x000000ffff5e7224 */ /* 0x000fe400078e0042 */
[----:B------:R-:W-:Y:S02]  /*8050*/  IMAD.MOV.U32 R92, RZ, RZ, R64 ;  /* 0x000000ffff5c7224 */ /* 0x000fe400078e0040 */
[C---:B------:R-:W-:Y:S01]  /*8060*/  FMUL.FTZ R64, R3.reuse, R112 ;  /* 0x0000007003407220 */ /* 0x040fe20000410000 */
[C---:B------:R-:W-:Y:S01]  /*8070*/  HMMA.16816.F32 R40, R144.reuse, R46, R40 ;  /* 0x0000002e9028723c */ /* 0x040fe20000001828 */
[----:B------:R-:W2:Y:S03]  /*8080*/  LDL.LU R112, [R1] ;  /* 0x0000000001707983 */ /* 0x000ea60000300800 */
[C---:B------:R-:W-:Y:S02]  /*8090*/  FMUL.FTZ R44, R3.reuse, R128 ;  /* 0x00000080032c7220 */ /* 0x040fe40000410000 */
[C---:B------:R-:W-:Y:S02]  /*80a0*/  FMUL.FTZ R45, R3.reuse, R129 ;  /* 0x00000081032d7220 */ /* 0x040fe40000410000 */
[----:B-1----:R-:W-:Y:S04]  /*80b0*/  FFMA.FTZ R2, R162, c[0x0][0x2d0], -R149 ;  /* 0x0000b400a2027a23 */ /* 0x002fe80000010895 */
[----:B------:R1:W-:Y:S01]  /*80c0*/  MUFU.EX2 R98, R2 ;  /* 0x0000000200627308 */ /* 0x0003e20000000800 */
[C---:B------:R-:W-:Y:S02]  /*80d0*/  FMUL.FTZ R46, R0.reuse, R130 ;  /* 0x00000082002e7220 */ /* 0x040fe40000410000 */
[----:B------:R-:W-:Y:S02]  /*80e0*/  FMUL.FTZ R47, R0, R131 ;  /* 0x00000083002f7220 */ /* 0x000fe40000410000 */
[--C-:B------:R-:W-:Y:S02]  /*80f0*/  FFMA.FTZ R92, R92, c[0x0][0x2d0], -R148.reuse ;  /* 0x0000b4005c5c7a23 */ /* 0x100fe40000010894 */
[----:B------:R-:W-:Y:S02]  /*8100*/  FFMA.FTZ R94, R94, c[0x0][0x2d0], -R148 ;  /* 0x0000b4005e5e7a23 */ /* 0x000fe40000010894 */
[C---:B------:R-:W-:Y:S01]  /*8110*/  FMUL.FTZ R65, R3.reuse, R113 ;  /* 0x0000007103417220 */ /* 0x040fe20000410000 */
[C---:B-----5:R-:W-:Y:S03]  /*8120*/  HMMA.16816.F32 R44, R144.reuse, R52, R44 ;  /* 0x00000034902c723c */ /* 0x060fe6000000182c */
[----:B------:R-:W-:Y:S02]  /*8130*/  IMAD.MOV.U32 R113, RZ, RZ, R90 ;  /* 0x000000ffff717224 */ /* 0x000fe400078e005a */
[C---:B------:R-:W-:Y:S02]  /*8140*/  FMUL.FTZ R66, R0.reuse, R114 ;  /* 0x0000007200427220 */ /* 0x040fe40000410000 */
[----:B------:R-:W-:Y:S01]  /*8150*/  FMUL.FTZ R53, R3, R105 ;  /* 0x0000006903357220 */ /* 0x000fe20000410000 */
[C---:B------:R-:W-:Y:S04]  /*8160*/  HMMA.16816.F32 R48, R144.reuse, R54, R48 ;  /* 0x000000369030723c */ /* 0x040fe80000001830 */
[----:B------:R-:W-:Y:S02]  /*8170*/  IMAD.MOV.U32 R105, RZ, RZ, R245 ;  /* 0x000000ffff697224 */ /* 0x000fe400078e00f5 */
[----:B-1----:R-:W-:Y:S02]  /*8180*/  FFMA.FTZ R2, R163, c[0x0][0x2d0], -R149 ;  /* 0x0000b400a3027a23 */ /* 0x002fe40000010895 */
[C---:B------:R-:W-:Y:S02]  /*8190*/  FMUL.FTZ R54, R0.reuse, R106 ;  /* 0x0000006a00367220 */ /* 0x040fe40000410000 */
[----:B------:R1:W5:Y:S02]  /*81a0*/  MUFU.EX2 R103, R2 ;  /* 0x0000000200677308 */ /* 0x0003640000000800 */
[----:B------:R-:W-:Y:S02]  /*81b0*/  IMAD.MOV.U32 R106, RZ, RZ, R244 ;  /* 0x000000ffff6a7224 */ /* 0x000fe400078e00f4 */
[C---:B------:R-:W-:Y:S02]  /*81c0*/  FMUL.FTZ R52, R3.reuse, R104 ;  /* 0x0000006803347220 */ /* 0x040fe40000410000 */
[----:B------:R-:W-:Y:S02]  /*81d0*/  IMAD.MOV.U32 R104, RZ, RZ, R57 ;  /* 0x000000ffff687224 */ /* 0x000fe400078e0039 */
[C---:B------:R-:W-:Y:S02]  /*81e0*/  FMUL.FTZ R57, R3.reuse, R109 ;  /* 0x0000006d03397220 */ /* 0x040fe40000410000 */
[----:B------:R-:W-:Y:S02]  /*81f0*/  FMUL.FTZ R55, R0, R107 ;  /* 0x0000006b00377220 */ /* 0x000fe40000410000 */
[----:B------:R-:W-:Y:S02]  /*8200*/  IMAD.MOV.U32 R114, RZ, RZ, R89 ;  /* 0x000000ffff727224 */ /* 0x000fe400078e0059 */
[----:B------:R-:W-:Y:S02]  /*8210*/  FFMA.FTZ R118, R118, c[0x0][0x2d0], -R149 ;  /* 0x0000b40076767a23 */ /* 0x000fe40000010895 */
[----:B------:R-:W-:Y:S01]  /*8220*/  IMAD.MOV.U32 R154, RZ, RZ, R67 ;  /* 0x000000ffff9a7224 */ /* 0x000fe200078e0043 */
[C---:B---3--:R-:W-:Y:S03]  /*8230*/  HMMA.16816.F32 R52, R144.reuse, R60, R52 ;  /* 0x0000003c9034723c */ /* 0x048fe60000001834 */
[----:B------:R-:W-:Y:S01]  /*8240*/  FMUL.FTZ R67, R0, R115 ;  /* 0x0000007300437220 */ /* 0x000fe20000410000 */
[----:B------:R-:W-:Y:S01]  /*8250*/  MUFU.EX2 R118, R118 ;  /* 0x0000007600767308 */ /* 0x000fe20000000800 */
[----:B-1----:R-:W-:Y:S03]  /*8260*/  FFMA.FTZ R2, R168, c[0x0][0x2d0], -R148 ;  /* 0x0000b400a8027a23 */ /* 0x002fe60000010894 */
[C---:B------:R-:W-:Y:S04]  /*8270*/  HMMA.16816.F32 R56, R144.reuse, R62, R56 ;  /* 0x0000003e9038723c */ /* 0x040fe80000001838 */
[C---:B------:R-:W-:Y:S02]  /*8280*/  FMUL.FTZ R60, R3.reuse, R132 ;  /* 0x00000084033c7220 */ /* 0x040fe40000410000 */
[----:B------:R1:W-:Y:S01]  /*8290*/  MUFU.EX2 R101, R2 ;  /* 0x0000000200657308 */ /* 0x0003e20000000800 */
[----:B------:R-:W-:Y:S02]  /*82a0*/  FMUL.FTZ R61, R3, R133 ;  /* 0x00000085033d7220 */ /* 0x000fe40000410000 */
[C---:B------:R-:W-:Y:S03]  /*82b0*/  FMUL.FTZ R62, R0.reuse, R134 ;  /* 0x00000086003e7220 */ /* 0x040fe60000410000 */
[----:B------:R-:W-:Y:S02]  /*82c0*/  FMUL.FTZ R63, R0, R135 ;  /* 0x00000087003f7220 */ /* 0x000fe40000410000 */
[----:B------:R-:W-:Y:S02]  /*82d0*/  IMAD.MOV.U32 R132, RZ, RZ, R97 ;  /* 0x000000ffff847224 */ /* 0x000fe400078e0061 */
[----:B------:R-:W-:Y:S01]  /*82e0*/  IMAD.MOV.U32 R97, RZ, RZ, R96 ;  /* 0x000000ffff617224 */ /* 0x000fe200078e0060 */
[----:B------:R-:W-:Y:S01]  /*82f0*/  MOV R96, R153 ;  /* 0x0000009900607202 */ /* 0x000fe20000000f00 */
[----:B------:R-:W-:Y:S01]  /*8300*/  IMAD.MOV.U32 R153, RZ, RZ, R95 ;  /* 0x000000ffff997224 */ /* 0x000fe200078e005f */
[C---:B------:R-:W-:Y:S01]  /*8310*/  HMMA.16816.F32 R60, R144.reuse, R68, R60 ;  /* 0x00000044903c723c */ /* 0x040fe2000000183c */
[----:B------:R-:W4:Y:S02]  /*8320*/  LDL.LU R95, [R1+0x10] ;  /* 0x00001000015f7983 */ /* 0x000f240000300800 */
[----:B------:R-:W-:Y:S02]  /*8330*/  FFMA.FTZ R97, R97, c[0x0][0x2d0], -R148 ;  /* 0x0000b40061617a23 */ /* 0x000fe40000010894 */
[----:B------:R-:W-:Y:S02]  /*8340*/  IMAD.MOV.U32 R134, RZ, RZ, R104 ;  /* 0x000000ffff867224 */ /* 0x000fe400078e0068 */
[----:B------:R-:W-:Y:S01]  /*8350*/  F2FP.PACK_AB R68, R122, R123 ;  /* 0x0000007b7a44723e */ /* 0x000fe200000000ff */
[----:B------:R-:W-:Y:S04]  /*8360*/  HMMA.16816.F32 R64, R144, R70, R64 ;  /* 0x000000469040723c */ /* 0x000fe80000001840 */
[----:B-1----:R-:W-:Y:S01]  /*8370*/  FFMA.FTZ R2, R169, c[0x0][0x2d0], -R148 ;  /* 0x0000b400a9027a23 */ /* 0x002fe20000010894 */
[----:B------:R-:W-:Y:S01]  /*8380*/  F2FP.PACK_AB R69, R120, R121 ;  /* 0x000000797845723e */ /* 0x000fe200000000ff */
[----:B------:R-:W-:Y:S01]  /*8390*/  IMAD.MOV.U32 R133, RZ, RZ, R154 ;  /* 0x000000ffff857224 */ /* 0x000fe200078e009a */
[----:B----4-:R-:W-:Y:S01]  /*83a0*/  F2FP.PACK_AB R70, R99, R102 ;  /* 0x000000666346723e */ /* 0x010fe200000000ff */
[----:B------:R1:W4:Y:S01]  /*83b0*/  MUFU.EX2 R251, R2 ;  /* 0x0000000200fb7308 */ /* 0x0003220000000800 */
[----:B-----5:R-:W-:Y:S03]  /*83c0*/  F2FP.PACK_AB R71, R103, R98 ;  /* 0x000000626747723e */ /* 0x020fe600000000ff */
[----:B------:R-:W-:Y:S02]  /*83d0*/  FFMA.FTZ R146, R132, c[0x0][0x2d0], -R148 ;  /* 0x0000b40084927a23 */ /* 0x000fe40000010894 */
[----:B------:R-:W-:Y:S02]  /*83e0*/  IMAD.MOV.U32 R132, RZ, RZ, R88 ;  /* 0x000000ffff847224 */ /* 0x000fe400078e0058 */
[C---:B------:R-:W-:Y:S02]  /*83f0*/  HMMA.16816.F32 R4, R68.reuse, R72, R4 ;  /* 0x000000484404723c */ /* 0x040fe40000001804 */
[----:B------:R-:W-:Y:S03]  /*8400*/  MUFU.EX2 R146, R146 ;  /* 0x0000009200927308 */ /* 0x000fe60000000800 */
[----:B------:R-:W-:Y:S02]  /*8410*/  FFMA.FTZ R147, R133, c[0x0][0x2d0], -R148 ;  /* 0x0000b40085937a23 */ /* 0x000fe40000010894 */
[----:B------:R-:W-:Y:S01]  /*8420*/  IMAD.MOV.U32 R133, RZ, RZ, R96 ;  /* 0x000000ffff857224 */ /* 0x000fe200078e0060 */
[C---:B------:R-:W-:Y:S01]  /*8430*/  HMMA.16816.F32 R8, R68.reuse, R74, R8 ;  /* 0x0000004a4408723c */ /* 0x040fe20000001808 */
[----:B------:R-:W5:Y:S03]  /*8440*/  LDSM.16.MT88.4 R72, [R200+0x4800] ;  /* 0x00480000c848783b */ /* 0x000f660000004200 */
[----:B------:R-:W-:Y:S01]  /*8450*/  IMAD.MOV.U32 R96, RZ, RZ, R153 ;  /* 0x000000ffff607224 */ /* 0x000fe200078e0099 */
[----:B------:R-:W-:Y:S03]  /*8460*/  MUFU.EX2 R147, R147 ;  /* 0x0000009300937308 */ /* 0x000fe60000000800 */
[C---:B------:R-:W-:Y:S04]  /*8470*/  HMMA.16816.F32 R12, R68.reuse, R76, R12 ;  /* 0x0000004c440c723c */ /* 0x040fe8000000180c */
[--C-:B-1----:R-:W-:Y:S04]  /*8480*/  FFMA.FTZ R2, R170, c[0x0][0x2d0], -R149.reuse ;  /* 0x0000b400aa027a23 */ /* 0x102fe80000010895 */
[C---:B------:R-:W-:Y:S01]  /*8490*/  HMMA.16816.F32 R16, R68.reuse, R78, R16 ;  /* 0x0000004e4410723c */ /* 0x040fe20000001810 */
[----:B------:R1:W-:Y:S01]  /*84a0*/  MUFU.EX2 R100, R2 ;  /* 0x0000000200647308 */ /* 0x0003e20000000800 */
[----:B------:R-:W4:Y:S06]  /*84b0*/  LDSM.16.MT88.4 R76, [R204+0x4800] ;  /* 0x00480000cc4c783b */ /* 0x000f2c0000004200 */
[C---:B------:R-:W-:Y:S08]  /*84c0*/  HMMA.16816.F32 R20, R68.reuse, R80, R20 ;  /* 0x000000504414723c */ /* 0x040ff00000001814 */
[C---:B------:R-:W-:Y:S01]  /*84d0*/  HMMA.16816.F32 R24, R68.reuse, R82, R24 ;  /* 0x000000524418723c */ /* 0x040fe20000001818 */
[----:B------:R-:W4:Y:S07]  /*84e0*/  LDSM.16.MT88.4 R80, [R203+0x4800] ;  /* 0x00480000cb50783b */ /* 0x000f2e0000004200 */
[C---:B------:R-:W-:Y:S04]  /*84f0*/  HMMA.16816.F32 R28, R68.reuse, R84, R28 ;  /* 0x00000054441c723c */ /* 0x040fe8000000181c */
[--C-:B-1----:R-:W-:Y:S04]  /*8500*/  FFMA.FTZ R2, R193, c[0x0][0x2d0], -R149.reuse ;  /* 0x0000b400c1027a23 */ /* 0x102fe80000010895 */
[C---:B------:R-:W-:Y:S01]  /*8510*/  HMMA.16816.F32 R32, R68.reuse, R86, R32 ;  /* 0x000000564420723c */ /* 0x040fe20000001820 */
[----:B------:R1:W1:Y:S01]  /*8520*/  MUFU.EX2 R245, R2 ;  /* 0x0000000200f57308 */ /* 0x0002620000000800 */
[----:B------:R-:W1:Y:S06]  /*8530*/  LDSM.16.MT88.4 R84, [R206+0x4800] ;  /* 0x00480000ce54783b */ /* 0x000e6c0000004200 */
[C---:B-----5:R-:W-:Y:S08]  /*8540*/  HMMA.16816.F32 R36, R68.reuse, R72, R36 ;  /* 0x000000484424723c */ /* 0x060ff00000001824 */
[C---:B------:R-:W-:Y:S01]  /*8550*/  HMMA.16816.F32 R40, R68.reuse, R74, R40 ;  /* 0x0000004a4428723c */ /* 0x040fe20000001828 */
[----:B------:R-:W5:Y:S07]  /*8560*/  LDSM.16.MT88.4 R72, [R200+0x1000] ;  /* 0x00100000c848783b */ /* 0x000f6e0000004200 */
[C---:B----4-:R-:W-:Y:S04]  /*8570*/  HMMA.16816.F32 R44, R68.reuse, R76, R44 ;  /* 0x0000004c442c723c */ /* 0x050fe8000000182c */
[--C-:B-1----:R-:W-:Y:S04]  /*8580*/  FFMA.FTZ R2, R171, c[0x0][0x2d0], -R148.reuse ;  /* 0x0000b400ab027a23 */ /* 0x102fe80000010894 */
[C---:B------:R-:W-:Y:S01]  /*8590*/  HMMA.16816.F32 R48, R68.reuse, R78, R48 ;  /* 0x0000004e4430723c */ /* 0x040fe20000001830 */
[----:B------:R1:W-:Y:S01]  /*85a0*/  MUFU.EX2 R244, R2 ;  /* 0x0000000200f47308 */ /* 0x0003e20000000800 */
[----:B------:R-:W4:Y:S06]  /*85b0*/  LDSM.16.MT88.4 R76, [R204+0x1000] ;  /* 0x00100000cc4c783b */ /* 0x000f2c0000004200 */
[C---:B------:R-:W-:Y:S08]  /*85c0*/  HMMA.16816.F32 R52, R68.reuse, R80, R52 ;  /* 0x000000504434723c */ /* 0x040ff00000001834 */
[C---:B------:R-:W-:Y:S01]  /*85d0*/  HMMA.16816.F32 R56, R68.reuse, R82, R56 ;  /* 0x000000524438723c */ /* 0x040fe20000001838 */
[----:B------:R-:W2:Y:S07]  /*85e0*/  LDSM.16.MT88.4 R80, [R203+0x1000] ;  /* 0x00100000cb50783b */ /* 0x000eae0000004200 */
[C---:B------:R-:W-:Y:S04]  /*85f0*/  HMMA.16816.F32 R60, R68.reuse, R84, R60 ;  /* 0x00000054443c723c */ /* 0x040fe8000000183c */
[--C-:B-1----:R-:W-:Y:S02]  /*8600*/  FFMA.FTZ R2, R194, c[0x0][0x2d0], -R148.reuse ;  /* 0x0000b400c2027a23 */ /* 0x102fe40000010894 */
[----:B------:R-:W3:Y:S02]  /*8610*/  LDL R194, [R1+0x2c] ;  /* 0x00002c0001c27983 */ /* 0x000ee40000100800 */
[----:B------:R-:W-:Y:S01]  /*8620*/  HMMA.16816.F32 R64, R68, R86, R64 ;  /* 0x000000564440723c */ /* 0x000fe20000001840 */
[----:B------:R1:W1:Y:S01]  /*8630*/  MUFU.EX2 R193, R2 ;  /* 0x0000000200c17308 */ /* 0x0002620000000800 */
[----:B------:R-:W2:Y:S05]  /*8640*/  LDSM.16.MT88.4 R84, [R206+0x1000] ;  /* 0x00100000ce54783b */ /* 0x000eaa0000004200 */
[----:B------:R-:W-:Y:S02]  /*8650*/  F2FP.PACK_AB R68, R251, R101 ;  /* 0x00000065fb44723e */ /* 0x000fe400000000ff */
[----:B------:R-:W-:Y:S03]  /*8660*/  F2FP.PACK_AB R69, R245, R100 ;  /* 0x00000064f545723e */ /* 0x000fe600000000ff */
[--C-:B-1----:R-:W-:Y:S01]  /*8670*/  FFMA.FTZ R2, R195, c[0x0][0x2d0], -R149.reuse ;  /* 0x0000b400c3027a23 */ /* 0x102fe20000010895 */
[----:B------:R-:W-:Y:S03]  /*8680*/  F2FP.PACK_AB R70, R193, R244 ;  /* 0x000000f4c146723e */ /* 0x000fe600000000ff */
[----:B------:R1:W-:Y:S02]  /*8690*/  MUFU.EX2 R111, R2 ;  /* 0x00000002006f7308 */ /* 0x0003e40000000800 */
[----:B-1----:R-:W-:Y:S08]  /*86a0*/  FFMA.FTZ R2, R196, c[0x0][0x2d0], -R149 ;  /* 0x0000b400c4027a23 */ /* 0x002ff00000010895 */
[----:B------:R1:W1:Y:S01]  /*86b0*/  MUFU.EX2 R110, R2 ;  /* 0x00000002006e7308 */ /* 0x0002620000000800 */
[----:B--2---:R-:W-:Y:S02]  /*86c0*/  FFMA.FTZ R3, R3, R112, R243 ;  /* 0x0000007003037223 */ /* 0x004fe400000100f3 */
[----:B------:R-:W-:Y:S02]  /*86d0*/  IMAD.MOV.U32 R112, RZ, RZ, R91 ;  /* 0x000000ffff707224 */ /* 0x000fe400078e005b */
[----:B------:R-:W-:Y:S01]  /*86e0*/  LDSM.16.MT88.4 R88, [R200+0x6800] ;  /* 0x00680000c858783b */ /* 0x000fe20000004200 */
[----:B------:R-:W-:Y:S02]  /*86f0*/  FADD.FTZ R3, R246, R3 ;  /* 0x00000003f6037221 */ /* 0x000fe40000010000 */
[--C-:B-1----:R-:W-:Y:S01]  /*8700*/  FFMA.FTZ R2, R198, c[0x0][0x2d0], -R148.reuse ;  /* 0x0000b400c6027a23 */ /* 0x102fe20000010894 */
[----:B------:R-:W-:Y:S03]  /*8710*/  F2FP.PACK_AB R71, R110, R111 ;  /* 0x0000006f6e47723e */ /* 0x000fe600000000ff */
[----:B------:R1:W-:Y:S04]  /*8720*/  MUFU.EX2 R109, R2 ;  /* 0x00000002006d7308 */ /* 0x0003e80000000800 */
[C---:B-----5:R-:W-:Y:S08]  /*8730*/  HMMA.16816.F32 R4, R68.reuse, R72, R4 ;  /* 0x000000484404723c */ /* 0x060ff00000001804 */
[C---:B------:R-:W-:Y:S01]  /*8740*/  HMMA.16816.F32 R8, R68.reuse, R74, R8 ;  /* 0x0000004a4408723c */ /* 0x040fe20000001808 */
[----:B------:R-:W2:Y:S07]  /*8750*/  LDSM.16.MT88.4 R72, [R200+0x5000] ;  /* 0x00500000c848783b */ /* 0x000eae0000004200 */
[C---:B----4-:R-:W-:Y:S04]  /*8760*/  HMMA.16816.F32 R12, R68.reuse, R76, R12 ;  /* 0x0000004c440c723c */ /* 0x050fe8000000180c */
[----:B-1----:R-:W-:Y:S04]  /*8770*/  FFMA.FTZ R2, R197, c[0x0][0x2d0], -R148 ;  /* 0x0000b400c5027a23 */ /* 0x002fe80000010894 */
[C---:B------:R-:W-:Y:S01]  /*8780*/  HMMA.16816.F32 R16, R68.reuse, R78, R16 ;  /* 0x0000004e4410723c */ /* 0x040fe20000001810 */
[----:B------:R1:W4:Y:S01]  /*8790*/  MUFU.EX2 R171, R2 ;  /* 0x0000000200ab7308 */ /* 0x0003220000000800 */
[----:B------:R-:W5:Y:S06]  /*87a0*/  LDSM.16.MT88.4 R76, [R204+0x5000] ;  /* 0x00500000cc4c783b */ /* 0x000f6c0000004200 */
[C---:B------:R-:W-:Y:S08]  /*87b0*/  HMMA.16816.F32 R20, R68.reuse, R80, R20 ;  /* 0x000000504414723c */ /* 0x040ff00000001814 */
[C---:B------:R-:W-:Y:S01]  /*87c0*/  HMMA.16816.F32 R24, R68.reuse, R82, R24 ;  /* 0x000000524418723c */ /* 0x040fe20000001818 */
[----:B------:R-:W4:Y:S07]  /*87d0*/  LDSM.16.MT88.4 R80, [R203+0x5000] ;  /* 0x00500000cb50783b */ /* 0x000f2e0000004200 */
[C---:B------:R-:W-:Y:S04]  /*87e0*/  HMMA.16816.F32 R28, R68.reuse, R84, R28 ;  /* 0x00000054441c723c */ /* 0x040fe8000000181c */
[--C-:B-1----:R-:W-:Y:S04]  /*87f0*/  FFMA.FTZ R2, R199, c[0x0][0x2d0], -R149.reuse ;  /* 0x0000b400c7027a23 */ /* 0x102fe80000010895 */
[C---:B------:R-:W-:Y:S01]  /*8800*/  HMMA.16816.F32 R32, R68.reuse, R86, R32 ;  /* 0x000000564420723c */ /* 0x040fe20000001820 */
[----:B------:R1:W-:Y:S01]  /*8810*/  MUFU.EX2 R108, R2 ;  /* 0x00000002006c7308 */ /* 0x0003e20000000800 */
[----:B------:R-:W4:Y:S06]  /*8820*/  LDSM.16.MT88.4 R84, [R206+0x5000] ;  /* 0x00500000ce54783b */ /* 0x000f2c0000004200 */
[C---:B--2---:R-:W-:Y:S04]  /*8830*/  HMMA.16816.F32 R36, R68.reuse, R72, R36 ;  /* 0x000000484424723c */ /* 0x044fe80000001824 */
[----:B------:R-:W-:Y:S02]  /*8840*/  FFMA.FTZ R95, R0, R95, R150 ;  /* 0x0000005f005f7223 */ /* 0x000fe40000010096 */
[--C-:B------:R-:W-:Y:S02]  /*8850*/  FFMA.FTZ R0, R133, c[0x0][0x2d0], -R149.reuse ;  /* 0x0000b40085007a23 */ /* 0x100fe40000010895 */
[C---:B------:R-:W-:Y:S01]  /*8860*/  HMMA.16816.F32 R40, R68.reuse, R74, R40 ;  /* 0x0000004a4428723c */ /* 0x040fe20000001828 */
[----:B------:R-:W2:Y:S01]  /*8870*/  LDSM.16.MT88.4 R72, [R200+0x1800] ;  /* 0x00180000c848783b */ /* 0x000ea20000004200 */
[----:B------:R-:W-:Y:S06]  /*8880*/  MUFU.EX2 R133, R93 ;  /* 0x0000005d00857308 */ /* 0x000fec0000000800 */
[C---:B-----5:R-:W-:Y:S04]  /*8890*/  HMMA.16816.F32 R44, R68.reuse, R76, R44 ;  /* 0x0000004c442c723c */ /* 0x060fe8000000182c */
[--C-:B-1----:R-:W-:Y:S01]  /*88a0*/  FFMA.FTZ R2, R232, c[0x0][0x2d0], -R149.reuse ;  /* 0x0000b400e8027a23 */ /* 0x102fe20000010895 */
[----:B------:R1:W-:Y:S03]  /*88b0*/  MUFU.EX2 R135, R0 ;  /* 0x0000000000877308 */ /* 0x0003e60000000800 */
[C---:B------:R-:W-:Y:S01]  /*88c0*/  HMMA.16816.F32 R48, R68.reuse, R78, R48 ;  /* 0x0000004e4430723c */ /* 0x040fe20000001830 */
[----:B------:R-:W5:Y:S06]  /*88d0*/  LDSM.16.MT88.4 R76, [R204+0x1800] ;  /* 0x00180000cc4c783b */ /* 0x000f6c0000004200 */
[----:B------:R2:W2:Y:S01]  /*88e0*/  MUFU.EX2 R170, R2 ;  /* 0x0000000200aa7308 */ /* 0x0004a20000000800 */
[C---:B----4-:R-:W-:Y:S08]  /*88f0*/  HMMA.16816.F32 R52, R68.reuse, R80, R52 ;  /* 0x000000504434723c */ /* 0x050ff00000001834 */
[C---:B------:R-:W-:Y:S01]  /*8900*/  HMMA.16816.F32 R56, R68.reuse, R82, R56 ;  /* 0x000000524438723c */ /* 0x040fe20000001838 */
[----:B------:R-:W4:Y:S03]  /*8910*/  LDSM.16.MT88.4 R80, [R203+0x1800] ;  /* 0x00180000cb50783b */ /* 0x000f260000004200 */
[--C-:B-1----:R-:W-:Y:S02]  /*8920*/  FFMA.FTZ R0, R151, c[0x0][0x2d0], -R149.reuse ;  /* 0x0000b40097007a23 */ /* 0x102fe40000010895 */
[----:B------:R-:W-:Y:S02]  /*8930*/  MUFU.EX2 R151, R94 ;  /* 0x0000005e00977308 */ /* 0x000fe40000000800 */
[C---:B------:R-:W-:Y:S04]  /*8940*/  HMMA.16816.F32 R60, R68.reuse, R84, R60 ;  /* 0x00000054443c723c */ /* 0x040fe8000000183c */
[--C-:B--2---:R-:W-:Y:S04]  /*8950*/  FFMA.FTZ R2, R230, c[0x0][0x2d0], -R148.reuse ;  /* 0x0000b400e6027a23 */ /* 0x104fe80000010894 */
[----:B------:R-:W-:Y:S01]  /*8960*/  HMMA.16816.F32 R64, R68, R86, R64 ;  /* 0x000000564440723c */ /* 0x000fe20000001840 */
[----:B------:R-:W1:Y:S01]  /*8970*/  LDSM.16.MT88.4 R84, [R206+0x1800] ;  /* 0x00180000ce54783b */ /* 0x000e620000004200 */
[----:B------:R2:W-:Y:S05]  /*8980*/  MUFU.EX2 R169, R2 ;  /* 0x0000000200a97308 */ /* 0x0005ea0000000800 */
[----:B------:R-:W-:Y:S02]  /*8990*/  F2FP.PACK_AB R68, R171, R109 ;  /* 0x0000006dab44723e */ /* 0x000fe400000000ff */
[----:B------:R-:W-:Y:S03]  /*89a0*/  F2FP.PACK_AB R69, R170, R108 ;  /* 0x0000006caa45723e */ /* 0x000fe600000000ff */
[--C-:B--2---:R-:W-:Y:S04]  /*89b0*/  FFMA.FTZ R2, R231, c[0x0][0x2d0], -R148.reuse ;  /* 0x0000b400e7027a23 */ /* 0x104fe80000010894 */
[----:B------:R2:W1:Y:S02]  /*89c0*/  MUFU.EX2 R168, R2 ;  /* 0x0000000200a87308 */ /* 0x0004640000000800 */
[--C-:B--2---:R-:W-:Y:S01]  /*89d0*/  FFMA.FTZ R2, R233, c[0x0][0x2d0], -R149.reuse ;  /* 0x0000b400e9027a23 */ /* 0x104fe20000010895 */
[----:B-1----:R-:W-:Y:S07]  /*89e0*/  F2FP.PACK_AB R70, R168, R169 ;  /* 0x000000a9a846723e */ /* 0x002fee00000000ff */
[----:B------:R1:W-:Y:S02]  /*89f0*/  MUFU.EX2 R163, R2 ;  /* 0x0000000200a37308 */ /* 0x0003e40000000800 */
[----:B-1----:R-:W-:Y:S08]  /*8a00*/  FFMA.FTZ R2, R234, c[0x0][0x2d0], -R149 ;  /* 0x0000b400ea027a23 */ /* 0x002ff00000010895 */
[----:B------:R1:W2:Y:S01]  /*8a10*/  MUFU.EX2 R162, R2 ;  /* 0x0000000200a27308 */ /* 0x0002a20000000800 */
[----:B---3--:R-:W-:Y:S01]  /*8a20*/  ISETP.GT.AND P0, PT, R192, R194, PT ;  /* 0x000000c2c000720c */ /* 0x008fe20003f04270 */
[----:B------:R-:W-:Y:S02]  /*8a30*/  IMAD.MOV.U32 R192, RZ, RZ, R229 ;  /* 0x000000ffffc07224 */ /* 0x000fe400078e00e5 */
[--C-:B-1----:R-:W-:Y:S01]  /*8a40*/  FFMA.FTZ R2, R235, c[0x0][0x2d0], -R148.reuse ;  /* 0x0000b400eb027a23 */ /* 0x102fe20000010894 */
[----:B--2---:R-:W-:Y:S05]  /*8a50*/  F2FP.PACK_AB R71, R162, R163 ;  /* 0x000000a3a247723e */ /* 0x004fea00000000ff */
[----:B------:R1:W-:Y:S02]  /*8a60*/  MUFU.EX2 R160, R2 ;  /* 0x0000000200a07308 */ /* 0x0003e40000000800 */
[C---:B------:R-:W-:Y:S08]  /*8a70*/  HMMA.16816.F32 R4, R68.reuse, R72, R4 ;  /* 0x000000484404723c */ /* 0x040ff00000001804 */
[C---:B------:R-:W-:Y:S01]  /*8a80*/  HMMA.16816.F32 R8, R68.reuse, R74, R8 ;  /* 0x0000004a4408723c */ /* 0x040fe20000001808 */
[----:B------:R-:W2:Y:S07]  /*8a90*/  LDSM.16.MT88.4 R72, [R200+0x5800] ;  /* 0x00580000c848783b */ /* 0x000eae0000004200 */
[C---:B-----5:R-:W-:Y:S04]  /*8aa0*/  HMMA.16816.F32 R12, R68.reuse, R76, R12 ;  /* 0x0000004c440c723c */ /* 0x060fe8000000180c */
[--C-:B-1----:R-:W-:Y:S04]  /*8ab0*/  FFMA.FTZ R2, R236, c[0x0][0x2d0], -R148.reuse ;  /* 0x0000b400ec027a23 */ /* 0x102fe80000010894 */
[C---:B------:R-:W-:Y:S01]  /*8ac0*/  HMMA.16816.F32 R16, R68.reuse, R78, R16 ;  /* 0x0000004e4410723c */ /* 0x040fe20000001810 */
[----:B------:R1:W3:Y:S01]  /*8ad0*/  MUFU.EX2 R161, R2 ;  /* 0x0000000200a17308 */ /* 0x0002e20000000800 */
[----:B------:R-:W5:Y:S06]  /*8ae0*/  LDSM.16.MT88.4 R76, [R204+0x5800] ;  /* 0x00580000cc4c783b */ /* 0x000f6c0000004200 */
[C---:B----4-:R-:W-:Y:S08]  /*8af0*/  HMMA.16816.F32 R20, R68.reuse, R80, R20 ;  /* 0x000000504414723c */ /* 0x050ff00000001814 */
[C---:B------:R-:W-:Y:S01]  /*8b00*/  HMMA.16816.F32 R24, R68.reuse, R82, R24 ;  /* 0x000000524418723c */ /* 0x040fe20000001818 */
[----:B------:R-:W4:Y:S07]  /*8b10*/  LDSM.16.MT88.4 R80, [R203+0x5800] ;  /* 0x00580000cb50783b */ /* 0x000f2e0000004200 */
[C---:B------:R-:W-:Y:S04]  /*8b20*/  HMMA.16816.F32 R28, R68.reuse, R84, R28 ;  /* 0x00000054441c723c */ /* 0x040fe8000000181c */
[--C-:B-1----:R-:W-:Y:S04]  /*8b30*/  FFMA.FTZ R2, R237, c[0x0][0x2d0], -R149.reuse ;  /* 0x0000b400ed027a23 */ /* 0x102fe80000010895 */
[C---:B------:R-:W-:Y:S01]  /*8b40*/  HMMA.16816.F32 R32, R68.reuse, R86, R32 ;  /* 0x000000564420723c */ /* 0x040fe20000001820 */
[----:B------:R1:W-:Y:S01]  /*8b50*/  MUFU.EX2 R130, R2 ;  /* 0x0000000200827308 */ /* 0x0003e20000000800 */
[----:B------:R-:W3:Y:S06]  /*8b60*/  LDSM.16.MT88.4 R84, [R206+0x5800] ;  /* 0x00580000ce54783b */ /* 0x000eec0000004200 */
[C---:B--2---:R-:W-:Y:S08]  /*8b70*/  HMMA.16816.F32 R36, R68.reuse, R72, R36 ;  /* 0x000000484424723c */ /* 0x044ff00000001824 */
[C---:B------:R-:W-:Y:S01]  /*8b80*/  HMMA.16816.F32 R40, R68.reuse, R74, R40 ;  /* 0x0000004a4428723c */ /* 0x040fe20000001828 */
[----:B------:R-:W2:Y:S07]  /*8b90*/  LDSM.16.MT88.4 R72, [R200+0x2000] ;  /* 0x00200000c848783b */ /* 0x000eae0000004200 */
[C---:B-----5:R-:W-:Y:S04]  /*8ba0*/  HMMA.16816.F32 R44, R68.reuse, R76, R44 ;  /* 0x0000004c442c723c */ /* 0x060fe8000000182c */
[--C-:B-1----:R-:W-:Y:S04]  /*8bb0*/  FFMA.FTZ R2, R240, c[0x0][0x2d0], -R149.reuse ;  /* 0x0000b400f0027a23 */ /* 0x102fe80000010895 */
[C---:B------:R-:W-:Y:S01]  /*8bc0*/  HMMA.16816.F32 R48, R68.reuse, R78, R48 ;  /* 0x0000004e4430723c */ /* 0x040fe20000001830 */
[----:B------:R1:W5:Y:S01]  /*8bd0*/  MUFU.EX2 R131, R2 ;  /* 0x0000000200837308 */ /* 0x0003620000000800 */
[----:B------:R-:W2:Y:S06]  /*8be0*/  LDSM.16.MT88.4 R76, [R204+0x2000] ;  /* 0x00200000cc4c783b */ /* 0x000eac0000004200 */
[C---:B----4-:R-:W-:Y:S08]  /*8bf0*/  HMMA.16816.F32 R52, R68.reuse, R80, R52 ;  /* 0x000000504434723c */ /* 0x050ff00000001834 */
[C---:B------:R-:W-:Y:S01]  /*8c00*/  HMMA.16816.F32 R56, R68.reuse, R82, R56 ;  /* 0x000000524438723c */ /* 0x040fe20000001838 */
[----:B------:R-:W4:Y:S07]  /*8c10*/  LDSM.16.MT88.4 R80, [R203+0x2000] ;  /* 0x00200000cb50783b */ /* 0x000f2e0000004200 */
[C---:B---3--:R-:W-:Y:S04]  /*8c20*/  HMMA.16816.F32 R60, R68.reuse, R84, R60 ;  /* 0x00000054443c723c */ /* 0x048fe8000000183c */
[--C-:B-1----:R-:W-:Y:S04]  /*8c30*/  FFMA.FTZ R2, R238, c[0x0][0x2d0], -R148.reuse ;  /* 0x0000b400ee027a23 */ /* 0x102fe80000010894 */
[----:B------:R-:W-:Y:S01]  /*8c40*/  HMMA.16816.F32 R64, R68, R86, R64 ;  /* 0x000000564440723c */ /* 0x000fe20000001840 */
[----:B------:R1:W-:Y:S01]  /*8c50*/  MUFU.EX2 R129, R2 ;  /* 0x0000000200817308 */ /* 0x0003e20000000800 */
[----:B------:R-:W3:Y:S05]  /*8c60*/  LDSM.16.MT88.4 R84, [R206+0x2000] ;  /* 0x00200000ce54783b */ /* 0x000eea0000004200 */
[----:B------:R-:W-:Y:S02]  /*8c70*/  F2FP.PACK_AB R68, R161, R160 ;  /* 0x000000a0a144723e */ /* 0x000fe400000000ff */
[----:B-----5:R-:W-:Y:S03]  /*8c80*/  F2FP.PACK_AB R69, R131, R130 ;  /* 0x000000828345723e */ /* 0x020fe600000000ff */
[--C-:B-1----:R-:W-:Y:S04]  /*8c90*/  FFMA.FTZ R2, R239, c[0x0][0x2d0], -R148.reuse ;  /* 0x0000b400ef027a23 */ /* 0x102fe80000010894 */
[----:B------:R1:W5:Y:S02]  /*8ca0*/  MUFU.EX2 R159, R2 ;  /* 0x00000002009f7308 */ /* 0x0003640000000800 */
[--C-:B-1----:R-:W-:Y:S01]  /*8cb0*/  FFMA.FTZ R2, R241, c[0x0][0x2d0], -R149.reuse ;  /* 0x0000b400f1027a23 */ /* 0x102fe20000010895 */
[----:B-----5:R-:W-:Y:S07]  /*8cc0*/  F2FP.PACK_AB R70, R159, R129 ;  /* 0x000000819f46723e */ /* 0x020fee00000000ff */
[----:B------:R1:W-:Y:S02]  /*8cd0*/  MUFU.EX2 R128, R2 ;  /* 0x0000000200807308 */ /* 0x0003e40000000800 */
[--C-:B-1----:R-:W-:Y:S08]  /*8ce0*/  FFMA.FTZ R2, R242, c[0x0][0x2d0], -R149.reuse ;  /* 0x0000b400f2027a23 */ /* 0x102ff00000010895 */
[----:B------:R1:W5:Y:S02]  /*8cf0*/  MUFU.EX2 R158, R2 ;  /* 0x00000002009e7308 */ /* 0x0003640000000800 */
[--C-:B-1----:R-:W-:Y:S01]  /*8d00*/  FFMA.FTZ R2, R248, c[0x0][0x2d0], -R148.reuse ;  /* 0x0000b400f8027a23 */ /* 0x102fe20000010894 */
[----:B-----5:R-:W-:Y:S07]  /*8d10*/  F2FP.PACK_AB R71, R158, R128 ;  /* 0x000000809e47723e */ /* 0x020fee00000000ff */
[----:B------:R1:W-:Y:S01]  /*8d20*/  MUFU.EX2 R156, R2 ;  /* 0x00000002009c7308 */ /* 0x0003e20000000800 */
[C---:B--2---:R-:W-:Y:S08]  /*8d30*/  HMMA.16816.F32 R4, R68.reuse, R72, R4 ;  /* 0x000000484404723c */ /* 0x044ff00000001804 */
[C---:B------:R-:W-:Y:S01]  /*8d40*/  HMMA.16816.F32 R8, R68.reuse, R74, R8 ;  /* 0x0000004a4408723c */ /* 0x040fe20000001808 */
[----:B------:R-:W2:Y:S07]  /*8d50*/  LDSM.16.MT88.4 R72, [R200+0x6000] ;  /* 0x00600000c848783b */ /* 0x000eae0000004200 */
[C---:B------:R-:W-:Y:S04]  /*8d60*/  HMMA.16816.F32 R12, R68.reuse, R76, R12 ;  /* 0x0000004c440c723c */ /* 0x040fe8000000180c */
[--C-:B-1----:R-:W-:Y:S04]  /*8d70*/  FFMA.FTZ R2, R250, c[0x0][0x2d0], -R148.reuse ;  /* 0x0000b400fa027a23 */ /* 0x102fe80000010894 */
[C---:B------:R-:W-:Y:S01]  /*8d80*/  HMMA.16816.F32 R16, R68.reuse, R78, R16 ;  /* 0x0000004e4410723c */ /* 0x040fe20000001810 */
[----:B------:R1:W5:Y:S01]  /*8d90*/  MUFU.EX2 R157, R2 ;  /* 0x00000002009d7308 */ /* 0x0003620000000800 */
[----:B------:R-:W5:Y:S06]  /*8da0*/  LDSM.16.MT88.4 R76, [R204+0x6000] ;  /* 0x00600000cc4c783b */ /* 0x000f6c0000004200 */
[C---:B----4-:R-:W-:Y:S08]  /*8db0*/  HMMA.16816.F32 R20, R68.reuse, R80, R20 ;  /* 0x000000504414723c */ /* 0x050ff00000001814 */
[C---:B------:R-:W-:Y:S01]  /*8dc0*/  HMMA.16816.F32 R24, R68.reuse, R82, R24 ;  /* 0x000000524418723c */ /* 0x040fe20000001818 */
[----:B------:R-:W4:Y:S07]  /*8dd0*/  LDSM.16.MT88.4 R80, [R203+0x6000] ;  /* 0x00600000cb50783b */ /* 0x000f2e0000004200 */
[C---:B---3--:R-:W-:Y:S04]  /*8de0*/  HMMA.16816.F32 R28, R68.reuse, R84, R28 ;  /* 0x00000054441c723c */ /* 0x048fe8000000181c */
        /* <DEDUP_REMOVED lines=28> */
[----:B------:R-:W1:Y:S02]  /*8fb0*/  MUFU.EX2 R154, R2 ;  /* 0x00000002009a7308 */ /* 0x000e640000000800 */
[----:B-1----:R-:W-:Y:S01]  /*8fc0*/  F2FP.PACK_AB R71, R154, R104 ;  /* 0x000000689a47723e */ /* 0x002fe200000000ff */
[--C-:B------:R-:W-:Y:S02]  /*8fd0*/  FFMA.FTZ R2, R134, c[0x0][0x2d0], -R148.reuse ;  /* 0x0000b40086027a23 */ /* 0x100fe40000010894 */
[----:B------:R-:W-:Y:S05]  /*8fe0*/  FFMA.FTZ R148, R152, c[0x0][0x2d0], -R148 ;  /* 0x0000b40098947a23 */ /* 0x000fea0000010894 */
[----:B------:R1:W-:Y:S01]  /*8ff0*/  MUFU.EX2 R134, R0 ;  /* 0x0000000000867308 */ /* 0x0003e20000000800 */
[C---:B--2---:R-:W-:Y:S09]  /*9000*/  HMMA.16816.F32 R4, R68.reuse, R72, R4 ;  /* 0x000000484404723c */ /* 0x044ff20000001804 */
[----:B------:R-:W-:Y:S01]  /*9010*/  MUFU.EX2 R152, R92 ;  /* 0x0000005c00987308 */ /* 0x000fe20000000800 */
[C---:B------:R-:W-:Y:S01]  /*9020*/  HMMA.16816.F32 R8, R68.reuse, R74, R8 ;  /* 0x0000004a4408723c */ /* 0x040fe20000001808 */
[----:B------:R-:W2:Y:S07]  /*9030*/  LDSM.16.MT88.4 R72, [R204+0x6800] ;  /* 0x00680000cc48783b */ /* 0x000eae0000004200 */
[C---:B------:R-:W-:Y:S01]  /*9040*/  HMMA.16816.F32 R12, R68.reuse, R76, R12 ;  /* 0x0000004c440c723c */ /* 0x040fe2000000180c */
[----:B------:R5:W2:Y:S03]  /*9050*/  MUFU.EX2 R153, R2 ;  /* 0x0000000200997308 */ /* 0x000aa60000000800 */
[----:B-1----:R-:W-:Y:S04]  /*9060*/  FFMA.FTZ R0, R132, c[0x0][0x2d0], -R149 ;  /* 0x0000b40084007a23 */ /* 0x002fe80000010895 */
[C---:B------:R-:W-:Y:S01]  /*9070*/  HMMA.16816.F32 R16, R68.reuse, R78, R16 ;  /* 0x0000004e4410723c */ /* 0x040fe20000001810 */
[----:B------:R-:W1:Y:S02]  /*9080*/  LDSM.16.MT88.4 R76, [R203+0x6800] ;  /* 0x00680000cb4c783b */ /* 0x000e640000004200 */
[----:B------:R-:W-:Y:S05]  /*9090*/  MUFU.EX2 R148, R148 ;  /* 0x0000009400947308 */ /* 0x000fea0000000800 */
[C---:B----4-:R-:W-:Y:S05]  /*90a0*/  HMMA.16816.F32 R20, R68.reuse, R80, R20 ;  /* 0x000000504414723c */ /* 0x050fea0000001814 */
[----:B------:R4:W-:Y:S03]  /*90b0*/  MUFU.EX2 R132, R0 ;  /* 0x0000000000847308 */ /* 0x0009e60000000800 */
[C---:B------:R-:W-:Y:S01]  /*90c0*/  HMMA.16816.F32 R24, R68.reuse, R82, R24 ;  /* 0x000000524418723c */ /* 0x040fe20000001818 */
[----:B------:R-:W1:Y:S03]  /*90d0*/  LDSM.16.MT88.4 R80, [R206+0x6800] ;  /* 0x00680000ce50783b */ /* 0x000e660000004200 */
[----:B-----5:R-:W-:Y:S04]  /*90e0*/  FADD.FTZ R2, R113, R95 ;  /* 0x0000005f71027221 */ /* 0x020fe80000010000 */
[C---:B---3--:R-:W-:Y:S01]  /*90f0*/  HMMA.16816.F32 R28, R68.reuse, R84, R28 ;  /* 0x00000054441c723c */ /* 0x048fe2000000181c */
[----:B------:R-:W-:Y:S03]  /*9100*/  LDSM.16.MT88.4 R92, [R204+0x7000] ;  /* 0x00700000cc5c783b */ /* 0x000fe60000004200 */
[----:B------:R-:W-:Y:S04]  /*9110*/  FADD.FTZ R2, R126, R2 ;  /* 0x000000027e027221 */ /* 0x000fe80000010000 */
[C---:B------:R-:W-:Y:S01]  /*9120*/  HMMA.16816.F32 R32, R68.reuse, R86, R32 ;  /* 0x000000564420723c */ /* 0x040fe20000001820 */
[----:B------:R-:W-:Y:S03]  /*9130*/  LDSM.16.MT88.4 R84, [R203+0x3000] ;  /* 0x00300000cb54783b */ /* 0x000fe60000004200 */
[----:B----4-:R-:W-:Y:S04]  /*9140*/  FFMA.FTZ R0, R114, c[0x0][0x2d0], -R149 ;  /* 0x0000b40072007a23 */ /* 0x010fe80000010895 */
[C---:B------:R-:W-:Y:S01]  /*9150*/  HMMA.16816.F32 R36, R68.reuse, R88, R36 ;  /* 0x000000584424723c */ /* 0x040fe20000001824 */
[----:B------:R3:W4:Y:S07]  /*9160*/  MUFU.EX2 R150, R0 ;  /* 0x0000000000967308 */ /* 0x00072e0000000800 */
[C---:B------:R-:W-:Y:S01]  /*9170*/  HMMA.16816.F32 R40, R68.reuse, R90, R40 ;  /* 0x0000005a4428723c */ /* 0x040fe20000001828 */
[----:B------:R-:W-:Y:S07]  /*9180*/  LDSM.16.MT88.4 R88, [R206+0x3000] ;  /* 0x00300000ce58783b */ /* 0x000fee0000004200 */
[C---:B--2---:R-:W-:Y:S08]  /*9190*/  HMMA.16816.F32 R44, R68.reuse, R72, R44 ;  /* 0x00000048442c723c */ /* 0x044ff0000000182c */
[C---:B------:R-:W-:Y:S01]  /*91a0*/  HMMA.16816.F32 R48, R68.reuse, R74, R48 ;  /* 0x0000004a4430723c */ /* 0x040fe20000001830 */
[----:B------:R-:W2:Y:S03]  /*91b0*/  LDSM.16.MT88.4 R72, [R200+0x3000] ;  /* 0x00300000c848783b */ /* 0x000ea60000004200 */
[----:B---3--:R-:W-:Y:S02]  /*91c0*/  FADD.FTZ R0, R112, R3 ;  /* 0x0000000370007221 */ /* 0x008fe40000010000 */
[----:B------:R-:W-:Y:S02]  /*91d0*/  IMAD.MOV.U32 R112, RZ, RZ, R124 ;  /* 0x000000ffff707224 */ /* 0x000fe400078e007c */
[C---:B-1----:R-:W-:Y:S04]  /*91e0*/  HMMA.16816.F32 R52, R68.reuse, R76, R52 ;  /* 0x0000004c4434723c */ /* 0x042fe80000001834 */
[----:B------:R-:W-:Y:S02]  /*91f0*/  FADD.FTZ R0, R125, R0 ;  /* 0x000000007d007221 */ /* 0x000fe40000010000 */
[--C-:B------:R-:W-:Y:S02]  /*9200*/  FFMA.FTZ R3, R96, c[0x0][0x2d0], -R149.reuse ;  /* 0x0000b40060037a23 */ /* 0x100fe40000010895 */
[C---:B------:R-:W-:Y:S01]  /*9210*/  HMMA.16816.F32 R56, R68.reuse, R78, R56 ;  /* 0x0000004e4438723c */ /* 0x040fe20000001838 */
[----:B------:R-:W1:Y:S01]  /*9220*/  LDSM.16.MT88.4 R76, [R204+0x3000] ;  /* 0x00300000cc4c783b */ /* 0x000e620000004200 */
[----:B------:R3:W-:Y:S02]  /*9230*/  MUFU.EX2 R145, R3 ;  /* 0x0000000300917308 */ /* 0x0007e40000000800 */
[--C-:B------:R-:W-:Y:S02]  /*9240*/  FFMA.FTZ R96, R127, c[0x0][0x2d0], -R149.reuse ;  /* 0x0000b4007f607a23 */ /* 0x100fe40000010895 */
[----:B------:R-:W-:Y:S02]  /*9250*/  FFMA.FTZ R149, R119, c[0x0][0x2d0], -R149 ;  /* 0x0000b40077957a23 */ /* 0x000fe40000010895 */
[C---:B------:R-:W-:Y:S01]  /*9260*/  HMMA.16816.F32 R60, R68.reuse, R80, R60 ;  /* 0x00000050443c723c */ /* 0x040fe2000000183c */
[----:B------:R-:W-:Y:S03]  /*9270*/  LDSM.16.MT88.4 R124, [R200+0x3800] ;  /* 0x00380000c87c783b */ /* 0x000fe60000004200 */
[----:B------:R-:W5:Y:S01]  /*9280*/  MUFU.EX2 R144, R96 ;  /* 0x0000006000907308 */ /* 0x000f620000000800 */
[----:B------:R-:W-:Y:S02]  /*9290*/  FADD.FTZ R0, R123, R0 ;  /* 0x000000007b007221 */ /* 0x000fe40000010000 */
[----:B------:R-:W-:Y:S01]  /*92a0*/  FADD.FTZ R2, R112, R2 ;  /* 0x0000000270027221 */ /* 0x000fe20000010000 */
[----:B------:R-:W-:Y:S01]  /*92b0*/  HMMA.16816.F32 R64, R68, R82, R64 ;  /* 0x000000524440723c */ /* 0x000fe20000001840 */
[----:B------:R-:W1:Y:S03]  /*92c0*/  LDSM.16.MT88.4 R80, [R200+0x7000] ;  /* 0x00700000c850783b */ /* 0x000e660000004200 */
[----:B------:R-:W-:Y:S02]  /*92d0*/  F2FP.PACK_AB R112, R146, R147 ;  /* 0x000000939270723e */ /* 0x000fe400000000ff */
[----:B------:R-:W1:Y:S01]  /*92e0*/  MUFU.EX2 R119, R97 ;  /* 0x0000006100777308 */ /* 0x000e620000000800 */
[----:B------:R-:W-:Y:S02]  /*92f0*/  F2FP.PACK_AB R68, R152, R153 ;  /* 0x000000999844723e */ /* 0x000fe400000000ff */
[----:B------:R-:W-:Y:S03]  /*9300*/  F2FP.PACK_AB R69, R134, R135 ;  /* 0x000000878645723e */ /* 0x000fe600000000ff */
[----:B------:R-:W-:Y:S01]  /*9310*/  F2FP.PACK_AB R70, R151, R133 ;  /* 0x000000859746723e */ /* 0x000fe200000000ff */
[----:B---3--:R-:W-:Y:S01]  /*9320*/  FADD.FTZ R3, R121, R2 ;  /* 0x0000000279037221 */ /* 0x008fe20000010000 */
[----:B----4-:R-:W-:Y:S01]  /*9330*/  F2FP.PACK_AB R71, R150, R132 ;  /* 0x000000849647723e */ /* 0x010fe200000000ff */
[----:B------:R-:W-:Y:S01]  /*9340*/  FADD.FTZ R2, R122, R0 ;  /* 0x000000007a027221 */ /* 0x000fe20000010000 */
[----:B------:R-:W3:Y:S01]  /*9350*/  MUFU.EX2 R149, R149 ;  /* 0x0000009500957308 */ /* 0x000ee20000000800 */
[----:B------:R-:W-:Y:S02]  /*9360*/  FADD.FTZ R0, R120, R3 ;  /* 0x0000000378007221 */ /* 0x000fe40000010000 */
[----:B------:R-:W-:Y:S01]  /*9370*/  FADD.FTZ R2, R102, R2 ;  /* 0x0000000266027221 */ /* 0x000fe20000010000 */
[----:B-----5:R-:W-:Y:S01]  /*9380*/  F2FP.PACK_AB R113, R144, R145 ;  /* 0x000000919071723e */ /* 0x020fe200000000ff */
[C---:B--2---:R-:W-:Y:S03]  /*9390*/  HMMA.16816.F32 R4, R68.reuse, R72, R4 ;  /* 0x000000484404723c */ /* 0x044fe60000001804 */
[----:B------:R-:W-:Y:S02]  /*93a0*/  FADD.FTZ R0, R98, R0 ;  /* 0x0000000062007221 */ /* 0x000fe40000010000 */
[----:B------:R-:W-:Y:S02]  /*93b0*/  FADD.FTZ R2, R99, R2 ;  /* 0x0000000263027221 */ /* 0x000fe40000010000 */
[----:B------:R-:W-:Y:S01]  /*93c0*/  FADD.FTZ R0, R103, R0 ;  /* 0x0000000067007221 */ /* 0x000fe20000010000 */
[C---:B------:R-:W-:Y:S01]  /*93d0*/  HMMA.16816.F32 R8, R68.reuse, R74, R8 ;  /* 0x0000004a4408723c */ /* 0x040fe20000001808 */
[----:B------:R-:W2:Y:S03]  /*93e0*/  LDSM.16.MT88.4 R72, [R203+0x7000] ;  /* 0x00700000cb48783b */ /* 0x000ea60000004200 */
[----:B------:R-:W-:Y:S01]  /*93f0*/  FADD.FTZ R2, R101, R2 ;  /* 0x0000000265027221 */ /* 0x000fe20000010000 */
[----:B-1----:R-:W-:Y:S01]  /*9400*/  F2FP.PACK_AB R114, R148, R119 ;  /* 0x000000779472723e */ /* 0x002fe200000000ff */
[----:B------:R-:W-:Y:S02]  /*9410*/  FADD.FTZ R0, R100, R0 ;  /* 0x0000000064007221 */ /* 0x000fe40000010000 */
[C---:B------:R-:W-:Y:S01]  /*9420*/  HMMA.16816.F32 R12, R68.reuse, R76, R12 ;  /* 0x0000004c440c723c */ /* 0x040fe2000000180c */
[----:B------:R-:W-:Y:S03]  /*9430*/  LDSM.16.MT88.4 R96, [R200+0x7800] ;  /* 0x00780000c860783b */ /* 0x000fe60000004200 */
[----:B---3--:R-:W-:Y:S01]  /*9440*/  F2FP.PACK_AB R115, R149, R118 ;  /* 0x000000769573723e */ /* 0x008fe200000000ff */
[----:B------:R-:W-:Y:S02]  /*9450*/  FADD.FTZ R0, R245, R0 ;  /* 0x00000000f5007221 */ /* 0x000fe40000010000 */
[----:B------:R-:W-:Y:S01]  /*9460*/  FADD.FTZ R2, R251, R2 ;  /* 0x00000002fb027221 */ /* 0x000fe20000010000 */
[C---:B------:R-:W-:Y:S01]  /*9470*/  HMMA.16816.F32 R16, R68.reuse, R78, R16 ;  /* 0x0000004e4410723c */ /* 0x040fe20000001810 */
[----:B------:R-:W1:Y:S03]  /*9480*/  LDSM.16.MT88.4 R76, [R206+0x7000] ;  /* 0x00700000ce4c783b */ /* 0x000e660000004200 */
[----:B------:R-:W-:Y:S02]  /*9490*/  FADD.FTZ R0, R111, R0 ;  /* 0x000000006f007221 */ /* 0x000fe40000010000 */
[----:B------:R-:W-:Y:S02]  /*94a0*/  FADD.FTZ R2, R244, R2 ;  /* 0x00000002f4027221 */ /* 0x000fe40000010000 */
[C---:B------:R-:W-:Y:S01]  /*94b0*/  HMMA.16816.F32 R20, R68.reuse, R84, R20 ;  /* 0x000000544414723c */ /* 0x040fe20000001814 */
[----:B------:R-:W-:Y:S03]  /*94c0*/  LDSM.16.MT88.4 R100, [R204+0x7800] ;  /* 0x00780000cc64783b */ /* 0x000fe60000004200 */
        /* <DEDUP_REMOVED lines=14> */
[C---:B------:R-:W-:Y:S04]  /*95b0*/  HMMA.16816.F32 R36, R68.reuse, R80, R36 ;  /* 0x000000504424723c */ /* 0x040fe80000001824 */
[----:B------:R-:W-:Y:S02]  /*95c0*/  FADD.FTZ R2, R168, R2 ;  /* 0x00000002a8027221 */ /* 0x000fe40000010000 */
[----:B------:R-:W-:Y:S02]  /*95d0*/  FADD.FTZ R0, R162, R0 ;  /* 0x00000000a2007221 */ /* 0x000fe40000010000 */
[C---:B------:R-:W-:Y:S01]  /*95e0*/  HMMA.16816.F32 R40, R68.reuse, R82, R40 ;  /* 0x000000524428723c */ /* 0x040fe20000001828 */
[----:B------:R-:W3:Y:S03]  /*95f0*/  LDSM.16.MT88.4 R80, [R204+0x3800] ;  /* 0x00380000cc50783b */ /* 0x000ee60000004200 */
[----:B------:R-:W-:Y:S02]  /*9600*/  FADD.FTZ R2, R160, R2 ;  /* 0x00000002a0027221 */ /* 0x000fe40000010000 */
[----:B------:R-:W-:Y:S02]  /*9610*/  FADD.FTZ R0, R130, R0 ;  /* 0x0000000082007221 */ /* 0x000fe40000010000 */
[C---:B------:R-:W-:Y:S04]  /*9620*/  HMMA.16816.F32 R44, R68.reuse, R92, R44 ;  /* 0x0000005c442c723c */ /* 0x040fe8000000182c */
[----:B------:R-:W-:Y:S02]  /*9630*/  FADD.FTZ R2, R161, R2 ;  /* 0x00000002a1027221 */ /* 0x000fe40000010000 */
[----:B------:R-:W-:Y:S02]  /*9640*/  FADD.FTZ R0, R131, R0 ;  /* 0x0000000083007221 */ /* 0x000fe40000010000 */
[C---:B------:R-:W-:Y:S04]  /*9650*/  HMMA.16816.F32 R48, R68.reuse, R94, R48 ;  /* 0x0000005e4430723c */ /* 0x040fe80000001830 */
[----:B------:R-:W-:Y:S02]  /*9660*/  FADD.FTZ R2, R129, R2 ;  /* 0x0000000281027221 */ /* 0x000fe40000010000 */
[----:B------:R-:W-:Y:S02]  /*9670*/  FADD.FTZ R0, R128, R0 ;  /* 0x0000000080007221 */ /* 0x000fe40000010000 */
[C---:B--2---:R-:W-:Y:S04]  /*9680*/  HMMA.16816.F32 R52, R68.reuse, R72, R52 ;  /* 0x000000484434723c */ /* 0x044fe80000001834 */
[----:B------:R-:W-:Y:S02]  /*9690*/  FADD.FTZ R2, R159, R2 ;  /* 0x000000029f027221 */ /* 0x000fe40000010000 */
[----:B------:R-:W-:Y:S02]  /*96a0*/  FADD.FTZ R0, R158, R0 ;  /* 0x000000009e007221 */ /* 0x000fe40000010000 */
[C---:B------:R-:W-:Y:S04]  /*96b0*/  HMMA.16816.F32 R56, R68.reuse, R74, R56 ;  /* 0x0000004a4438723c */ /* 0x040fe80000001838 */
[----:B------:R-:W-:Y:S02]  /*96c0*/  FADD.FTZ R2, R156, R2 ;  /* 0x000000029c027221 */ /* 0x000fe40000010000 */
[----:B------:R-:W-:Y:S02]  /*96d0*/  FADD.FTZ R0, R107, R0 ;  /* 0x000000006b007221 */ /* 0x000fe40000010000 */
[C---:B-1----:R-:W-:Y:S04]  /*96e0*/  HMMA.16816.F32 R60, R68.reuse, R76, R60 ;  /* 0x0000004c443c723c */ /* 0x042fe8000000183c */
[----:B------:R-:W-:Y:S02]  /*96f0*/  FADD.FTZ R2, R157, R2 ;  /* 0x000000029d027221 */ /* 0x000fe40000010000 */
[----:B------:R-:W-:Y:S02]  /*9700*/  FADD.FTZ R0, R106, R0 ;  /* 0x000000006a007221 */ /* 0x000fe40000010000 */
[----:B------:R-:W-:Y:S04]  /*9710*/  HMMA.16816.F32 R64, R68, R78, R64 ;  /* 0x0000004e4440723c */ /* 0x000fe80000001840 */
[----:B------:R-:W-:Y:S02]  /*9720*/  FADD.FTZ R2, R105, R2 ;  /* 0x0000000269027221 */ /* 0x000fe40000010000 */
[----:B------:R-:W-:Y:S02]  /*9730*/  FADD.FTZ R0, R104, R0 ;  /* 0x0000000068007221 */ /* 0x000fe40000010000 */
[C---:B------:R-:W-:Y:S01]  /*9740*/  HMMA.16816.F32 R120, R112.reuse, R124, R4 ;  /* 0x0000007c7078723c */ /* 0x040fe20000001804 */
[----:B------:R-:W1:Y:S04]  /*9750*/  LDSM.16.MT88.4 R4, [R206+0x7800] ;  /* 0x00780000ce04783b */ /* 0x000e680000004200 */
[----:B------:R-:W-:Y:S02]  /*9760*/  FADD.FTZ R2, R155, R2 ;  /* 0x000000029b027221 */ /* 0x000fe40000010000 */
[----:B------:R-:W-:Y:S01]  /*9770*/  FADD.FTZ R0, R154, R0 ;  /* 0x000000009a007221 */ /* 0x000fe20000010000 */
[C---:B------:R-:W-:Y:S04]  /*9780*/  HMMA.16816.F32 R124, R112.reuse, R126, R8 ;  /* 0x0000007e707c723c */ /* 0x040fe80000001808 */
[----:B------:R-:W-:Y:S02]  /*9790*/  FADD.FTZ R2, R153, R2 ;  /* 0x0000000299027221 */ /* 0x000fe40000010000 */
[----:B------:R-:W-:Y:S02]  /*97a0*/  FADD.FTZ R0, R135, R0 ;  /* 0x0000000087007221 */ /* 0x000fe40000010000 */
[C---:B---3--:R-:W-:Y:S04]  /*97b0*/  HMMA.16816.F32 R68, R112.reuse, R80, R12 ;  /* 0x000000507044723c */ /* 0x048fe8000000180c */
        /* <DEDUP_REMOVED lines=20> */
[C---:B------:R-:W-:Y:S01]  /*9900*/  HMMA.16816.F32 R96, R112.reuse, R98, R40 ;  /* 0x000000627060723c */ /* 0x040fe20000001828 */
[----:B------:R2:W-:Y:S03]  /*9910*/  STL [R1], R2 ;  /* 0x0000000201007387 */ /* 0x0005e60000100800 */
[----:B------:R-:W-:Y:S01]  /*9920*/  IMAD.MOV.U32 R118, RZ, RZ, R116 ;  /* 0x000000ffff767224 */ /* 0x000fe200078e0074 */
[----:B------:R2:W-:Y:S01]  /*9930*/  STL [R1+0x10], R0 ;  /* 0x0000100001007387 */ /* 0x0005e20000100800 */
[----:B------:R-:W-:Y:S02]  /*9940*/  IMAD.MOV.U32 R3, RZ, RZ, R117 ;  /* 0x000000ffff037224 */ /* 0x000fe400078e0075 */
[C---:B------:R-:W-:Y:S08]  /*9950*/  HMMA.16816.F32 R128, R112.reuse, R100, R44 ;  /* 0x000000647080723c */ /* 0x040ff0000000182c */
[C---:B------:R-:W-:Y:S08]  /*9960*/  HMMA.16816.F32 R100, R112.reuse, R102, R48 ;  /* 0x000000667064723c */ /* 0x040ff00000001830 */
[C---:B------:R-:W-:Y:S08]  /*9970*/  HMMA.16816.F32 R104, R112.reuse, R108, R52 ;  /* 0x0000006c7068723c */ /* 0x040ff00000001834 */
[C---:B------:R-:W-:Y:S08]  /*9980*/  HMMA.16816.F32 R108, R112.reuse, R110, R56 ;  /* 0x0000006e706c723c */ /* 0x040ff00000001838 */
[C---:B-1----:R-:W-:Y:S08]  /*9990*/  HMMA.16816.F32 R132, R112.reuse, R4, R60 ;  /* 0x000000047084723c */ /* 0x042ff0000000183c */
[----:B------:R-:W-:Y:S01]  /*99a0*/  HMMA.16816.F32 R112, R112, R6, R64 ;  /* 0x000000067070723c */ /* 0x000fe20000001840 */
[----:B--2---:R-:W-:-:S07]  /*99b0*/  @P0 BRA `(.L_x_444) ;  /* 0xffffbf1000000947 */ /* 0x004fce000383ffff */
.L_x_443:
[----:B--2---:R-:W-:-:S13]  /*99c0*/  ISETP.GE.AND P0, PT, R229, RZ, PT ;  /* 0x000000ffe500720c */ /* 0x004fda0003f06270 */
[----:B------:R-:W-:Y:S05]  /*99d0*/  @!P0 BRA `(.L_x_445) ;  /* 0x000034c000008947 */ /* 0x000fea0003800000 */
[----:B------:R-:W-:Y:S02]  /*99e0*/  MOV R119, R116 ;  /* 0x0000007400777202 */ /* 0x000fe40000000f00 */
[----:B------:R-:W-:Y:S02]  /*99f0*/  MOV R118, R117 ;  /* 0x0000007500767202 */ /* 0x000fe40000000f00 */
.L_x_446:
[----:B------:R-:W2:Y:S01]  /*9a00*/  LDL.64 R38, [R1+0x20] ;  /* 0x0000200001267983 */ /* 0x000ea20000100a00 */
[----:B------:R-:W-:Y:S04]  /*9a10*/  DEPBAR.LE SB0, 0x0 ;  /* 0x000080000000791a */ /* 0x000fe80000000000 */
[----:B------:R-:W-:Y:S01]  /*9a20*/  WARPSYNC 0xffffffff ;  /* 0xffffffff00007948 */ /* 0x000fe20003800000 */
[----:B------:R-:W3:Y:S01]  /*9a30*/  LDL R37, [R1+0x28] ;  /* 0x0000280001257983 */ /* 0x000ee20000100800 */
[----:B------:R-:W-:Y:S01]  /*9a40*/  SHF.R.S32.HI R0, RZ, 0x1f, R229 ;  /* 0x0000001fff007819 */ /* 0x000fe200000114e5 */
[C---:B------:R-:W-:Y:S01]  /*9a50*/  IMAD.WIDE.U32 R2, R229.reuse, c[0x0][0x208], RZ ;  /* 0x00008200e5027a25 */ /* 0x040fe200078e00ff */
[----:B------:R-:W-:Y:S01]  /*9a60*/  MOV R232, 0x6 ;  /* 0x0000000600e87802 */ /* 0x000fe20000000f00 */
[----:B------:R-:W4:Y:S02]  /*9a70*/  LDL.64 R46, [R1+0x8] ;  /* 0x00000800012e7983 */ /* 0x000f240000100a00 */
[----:B------:R-:W-:Y:S01]  /*9a80*/  IMAD R0, R0, c[0x0][0x208], RZ ;  /* 0x0000820000007a24 */ /* 0x000fe200078e02ff */
[C---:B------:R-:W-:Y:S03]  /*9a90*/  SHF.L.U32 R36, R2.reuse, 0x7, RZ ;  /* 0x0000000702247819 */ /* 0x040fe600000006ff */
[----:B------:R-:W-:Y:S01]  /*9aa0*/  BAR.SYNC.DEFER_BLOCKING 0x0 ;  /* 0x0000000000007b1d */ /* 0x000fe20000010000 */
[----:B------:R-:W-:Y:S05]  /*9ab0*/  IMAD R0, R229, c[0x0][0x20c], R0 ;  /* 0x00008300e5007a24 */ /* 0x000fea00078e0200 */
[----:B------:R-:W-:Y:S04]  /*9ac0*/  IADD3 R3, R3, R0, RZ ;  /* 0x0000000003037210 */ /* 0x000fe80007ffe0ff */
[----:B------:R-:W-:Y:S01]  /*9ad0*/  SHF.L.U64.HI R2, R2, 0x7, R3 ;  /* 0x0000000702027819 */ /* 0x000fe20000010203 */
[----:B------:R-:W1:Y:S08]  /*9ae0*/  LDSM.16.M88.4 R8, [R201] ;  /* 0x00000000c908783b */ /* 0x000e700000000200 */
[----:B------:R-:W5:Y:S08]  /*9af0*/  LDSM.16.M88.4 R16, [R201+0x800] ;  /* 0x00080000c910783b */ /* 0x000f700000000200 */
[----:B------:R-:W5:Y:S08]  /*9b00*/  LDSM.16.M88.4 R24, [R201+0x1000] ;  /* 0x00100000c918783b */ /* 0x000f700000000200 */
[----:B------:R-:W4:Y:S06]  /*9b10*/  LDL.64 R234, [R1+0x18] ;  /* 0x0000180001ea7983 */ /* 0x000f2c0000100a00 */
[----:B------:R-:W5:Y:S08]  /*9b20*/  LDSM.16.M88.4 R32, [R201+0x1800] ;  /* 0x00180000c920783b */ /* 0x000f700000000200 */
[----:B------:R-:W4:Y:S01]  /*9b30*/  LDL R233, [R1+0x14] ;  /* 0x0000140001e97983 */ /* 0x000f220000100800 */
[C---:B-1----:R-:W-:Y:S03]  /*9b40*/  HMMA.16816.F32 R4, R136.reuse, R8, RZ ;  /* 0x000000088804723c */ /* 0x042fe600000018ff */
[----:B------:R-:W1:Y:S05]  /*9b50*/  LDSM.16.M88.4 R40, [R201+0x2000] ;  /* 0x00200000c928783b */ /* 0x000e6a0000000200 */
[C---:B------:R-:W-:Y:S03]  /*9b60*/  HMMA.16816.F32 R8, R136.reuse, R10, RZ ;  /* 0x0000000a8808723c */ /* 0x040fe600000018ff */
[----:B------:R-:W1:Y:S05]  /*9b70*/  LDSM.16.M88.4 R48, [R201+0x2800] ;  /* 0x00280000c930783b */ /* 0x000e6a0000000200 */
[C---:B-----5:R-:W-:Y:S03]  /*9b80*/  HMMA.16816.F32 R12, R136.reuse, R16, RZ ;  /* 0x00000010880c723c */ /* 0x060fe600000018ff */
[----:B------:R-:W5:Y:S05]  /*9b90*/  LDSM.16.M88.4 R56, [R201+0x3000] ;  /* 0x00300000c938783b */ /* 0x000f6a0000000200 */
[C---:B------:R-:W-:Y:S03]  /*9ba0*/  HMMA.16816.F32 R16, R136.reuse, R18, RZ ;  /* 0x000000128810723c */ /* 0x040fe600000018ff */
[----:B------:R-:W1:Y:S05]  /*9bb0*/  LDSM.16.M88.4 R64, [R201+0x3800] ;  /* 0x00380000c940783b */ /* 0x000e6a0000000200 */
[C---:B------:R-:W-:Y:S03]  /*9bc0*/  HMMA.16816.F32 R20, R136.reuse, R24, RZ ;  /* 0x000000188814723c */ /* 0x040fe600000018ff */
[----:B------:R-:W1:Y:S05]  /*9bd0*/  LDSM.16.M88.4 R144, [R207] ;  /* 0x00000000cf90783b */ /* 0x000e6a0000000200 */
[C---:B------:R-:W-:Y:S03]  /*9be0*/  HMMA.16816.F32 R24, R136.reuse, R26, RZ ;  /* 0x0000001a8818723c */ /* 0x040fe600000018ff */
[----:B------:R-:W1:Y:S05]  /*9bf0*/  LDSM.16.M88.4 R148, [R222] ;  /* 0x00000000de94783b */ /* 0x000e6a0000000200 */
[C---:B------:R-:W-:Y:S03]  /*9c00*/  HMMA.16816.F32 R28, R136.reuse, R32, RZ ;  /* 0x00000020881c723c */ /* 0x040fe600000018ff */
[----:B------:R-:W1:Y:S05]  /*9c10*/  LDSM.16.M88.4 R152, [R221] ;  /* 0x00000000dd98783b */ /* 0x000e6a0000000200 */
[C---:B------:R-:W-:Y:S03]  /*9c20*/  HMMA.16816.F32 R32, R136.reuse, R34, RZ ;  /* 0x000000228820723c */ /* 0x040fe600000018ff */
[----:B------:R-:W1:Y:S08]  /*9c30*/  LDSM.16.M88.4 R156, [R220] ;  /* 0x00000000dc9c783b */ /* 0x000e700000000200 */
[----:B------:R-:W1:Y:S08]  /*9c40*/  LDSM.16.M88.4 R160, [R219] ;  /* 0x00000000dba0783b */ /* 0x000e700000000200 */
[----:B------:R-:W1:Y:S08]  /*9c50*/  LDSM.16.M88.4 R168, [R218] ;  /* 0x00000000daa8783b */ /* 0x000e700000000200 */
[----:B------:R-:W1:Y:S08]  /*9c60*/  LDSM.16.M88.4 R192, [R217] ;  /* 0x00000000d9c0783b */ /* 0x000e700000000200 */
[----:B------:R-:W1:Y:S01]  /*9c70*/  LDSM.16.M88.4 R196, [R216] ;  /* 0x00000000d8c4783b */ /* 0x000e620000000200 */
[----:B--2---:R-:W-:Y:S04]  /*9c80*/  IADD3 R0, P1, R36, R38, RZ ;  /* 0x0000002624007210 */ /* 0x004fe80007f3e0ff */
[----:B------:R-:W-:Y:S02]  /*9c90*/  LEA R44, P0, R0, c[0x0][0x1f8], 0x1 ;  /* 0x00007e00002c7a11 */ /* 0x000fe400078008ff */
[----:B---3--:R-:W-:Y:S04]  /*9ca0*/  IADD3.X R3, R2, R37, RZ, P1, !PT ;  /* 0x0000002502037210 */ /* 0x008fe80000ffe4ff */
[----:B------:R-:W-:Y:S02]  /*9cb0*/  LEA.HI.X R45, R0, c[0x0][0x1fc], R3, 0x1, P0 ;  /* 0x00007f00002d7a11 */ /* 0x000fe400000f0c03 */
[----:B----4-:R-:W-:Y:S02]  /*9cc0*/  ISETP.GE.AND P0, PT, R46, c[0x0][0x1d4], PT ;  /* 0x000075002e007a0c */ /* 0x010fe40003f06270 */
[----:B------:R-:W-:Y:S02]  /*9cd0*/  IADD3 R0, P3, P2, R36, 0x40, R38 ;  /* 0x0000004024007810 */ /* 0x000fe40007a7e026 */
[----:B------:R-:W-:Y:S02]  /*9ce0*/  MOV R3, c[0x0][0x208] ;  /* 0x0000820000037a02 */ /* 0x000fe40000000f00 */
[----:B------:R-:W-:Y:S02]  /*9cf0*/  LEA R54, P1, R0, c[0x0][0x1f8], 0x1 ;  /* 0x00007e0000367a11 */ /* 0x000fe400078208ff */
[----:B------:R-:W-:Y:S02]  /*9d00*/  IADD3.X R2, R2, RZ, R37, P3, P2 ;  /* 0x000000ff02027210 */ /* 0x000fe40001fe4425 */
[C---:B-1----:R-:W-:Y:S01]  /*9d10*/  HMMA.16816.F32 R36, R136.reuse, R40, RZ ;  /* 0x000000288824723c */ /* 0x042fe200000018ff */
[C---:B------:R-:W-:Y:S02]  /*9d20*/  SHF.L.U32 R60, R3.reuse, 0x6, RZ ;  /* 0x00000006033c7819 */ /* 0x040fe400000006ff */
[----:B------:R-:W-:Y:S01]  /*9d30*/  @!PT LDS RZ, [RZ] ;  /* 0x00000000fffff984 */ /* 0x000fe20000000800 */
[----:B------:R-:W-:Y:S01]  /*9d40*/  @!PT LDS RZ, [RZ] ;  /* 0x00000000fffff984 */ /* 0x000fe20000000800 */
[----:B------:R-:W-:Y:S01]  /*9d50*/  @!PT LDS RZ, [RZ] ;  /* 0x00000000fffff984 */ /* 0x000fe20000000800 */
[----:B------:R1:W-:Y:S01]  /*9d60*/  LDGSTS.E.BYPASS.LTC128B.128 [R228+0x100], [R44.64], !P0 ;  /* 0x001000002ce47fae */ /* 0x0003e2000c101d46 */
[----:B------:R-:W-:Y:S02]  /*9d70*/  LEA.HI.X R55, R0, c[0x0][0x1fc], R2, 0x1, P1 ;  /* 0x00007f0000377a11 */ /* 0x000fe400008f0c02 */
[----:B------:R-:W-:Y:S02]  /*9d80*/  IADD3 R2, P1, R44, R60, RZ ;  /* 0x0000003c2c027210 */ /* 0x000fe40007f3e0ff */
[C---:B------:R-:W-:Y:S01]  /*9d90*/  HMMA.16816.F32 R40, R136.reuse, R42, RZ ;  /* 0x0000002a8828723c */ /* 0x040fe200000018ff */
[----:B------:R-:W-:Y:S02]  /*9da0*/  SHF.L.U64.HI R0, R3, R232, c[0x0][0x20c] ;  /* 0x0000830003007619 */ /* 0x000fe400000102e8 */
[----:B------:R5:W-:Y:S01]  /*9db0*/  LDGSTS.E.BYPASS.LTC128B.128 [R228+0x4100], [R54.64], !P6 ;  /* 0x0410000036e47fae */ /* 0x000be2000f101d46 */
[----:B------:R-:W-:Y:S02]  /*9dc0*/  IADD3 R52, P2, R2, R60, RZ ;  /* 0x0000003c02347210 */ /* 0x000fe40007f5e0ff */
[----:B------:R-:W-:Y:S02]  /*9dd0*/  IADD3.X R3, R45, R0, RZ, P1, !PT ;  /* 0x000000002d037210 */ /* 0x000fe40000ffe4ff */
[----:B------:R-:W-:Y:S03]  /*9de0*/  IADD3 R60, P1, R52, R60, RZ ;  /* 0x0000003c343c7210 */ /* 0x000fe60007f3e0ff */
[----:B------:R2:W-:Y:S01]  /*9df0*/  LDGSTS.E.BYPASS.LTC128B.128 [R228+0x1100], [R2.64], !P0 ;  /* 0x0110000002e47fae */ /* 0x0005e2000c101d46 */
[-C--:B------:R-:W-:Y:S04]  /*9e00*/  IADD3.X R53, R3, R0.reuse, RZ, P2, !PT ;  /* 0x0000000003357210 */ /* 0x080fe800017fe4ff */
[----:B------:R-:W-:Y:S02]  /*9e10*/  IADD3.X R61, R53, R0, RZ, P1, !PT ;  /* 0x00000000353d7210 */ /* 0x000fe40000ffe4ff */
[C---:B------:R-:W-:Y:S01]  /*9e20*/  ISETP.GT.AND P1, PT, R229.reuse, RZ, PT ;  /* 0x000000ffe500720c */ /* 0x040fe20003f24270 */
[----:B------:R2:W-:Y:S01]  /*9e30*/  LDGSTS.E.BYPASS.LTC128B.128 [R228+0x5100], [R2.64+0x80], !P6 ;  /* 0x0510008002e47fae */ /* 0x0005e2000f101d46 */
[----:B------:R-:W-:Y:S01]  /*9e40*/  IADD3 R229, R229, -0x1, RZ ;  /* 0xffffffffe5e57810 */ /* 0x000fe20007ffe0ff */
[C---:B-1----:R-:W-:Y:S06]  /*9e50*/  HMMA.16816.F32 R44, R136.reuse, R48, RZ ;  /* 0x00000030882c723c */ /* 0x042fec00000018ff */
[----:B------:R5:W-:Y:S02]  /*9e60*/  LDGSTS.E.BYPASS.LTC128B.128 [R228+0x2100], [R52.64], !P0 ;  /* 0x0210000034e47fae */ /* 0x000be4000c101d46 */
[C---:B------:R-:W-:Y:S06]  /*9e70*/  HMMA.16816.F32 R48, R136.reuse, R50, RZ ;  /* 0x000000328830723c */ /* 0x040fec00000018ff */
[----:B------:R5:W-:Y:S08]  /*9e80*/  LDGSTS.E.BYPASS.LTC128B.128 [R228+0x6100], [R52.64+0x80], !P6 ;  /* 0x0610008034e47fae */ /* 0x000bf0000f101d46 */
[----:B------:R1:W-:Y:S08]  /*9e90*/  LDGSTS.E.BYPASS.LTC128B.128 [R228+0x3100], [R60.64], !P0 ;  /* 0x031000003ce47fae */ /* 0x0003f0000c101d46 */
[----:B------:R1:W-:Y:S08]  /*9ea0*/  LDGSTS.E.BYPASS.LTC128B.128 [R228+0x7100], [R60.64+0x80], !P6 ;  /* 0x071000803ce47fae */ /* 0x0003f0000f101d46 */
[----:B------:R-:W0:Y:S01]  /*9eb0*/  LDGDEPBAR ;  /* 0x00000000000079af */ /* 0x000e220000000000 */
[C---:B-----5:R-:W-:Y:S08]  /*9ec0*/  HMMA.16816.F32 R52, R136.reuse, R56, RZ ;  /* 0x000000388834723c */ /* 0x060ff000000018ff */
[C---:B------:R-:W-:Y:S08]  /*9ed0*/  HMMA.16816.F32 R56, R136.reuse, R58, RZ ;  /* 0x0000003a8838723c */ /* 0x040ff000000018ff */
[C---:B-1----:R-:W-:Y:S08]  /*9ee0*/  HMMA.16816.F32 R60, R136.reuse, R64, RZ ;  /* 0x00000040883c723c */ /* 0x042ff000000018ff */
[----:B------:R-:W-:Y:S08]  /*9ef0*/  HMMA.16816.F32 R64, R136, R66, RZ ;  /* 0x000000428840723c */ /* 0x000ff000000018ff */
[C---:B------:R-:W-:Y:S08]  /*9f00*/  HMMA.16816.F32 R4, R140.reuse, R144, R4 ;  /* 0x000000908c04723c */ /* 0x040ff00000001804 */
[C---:B------:R-:W-:Y:S01]  /*9f10*/  HMMA.16816.F32 R8, R140.reuse, R146, R8 ;  /* 0x000000928c08723c */ /* 0x040fe20000001808 */
[----:B------:R-:W1:Y:S07]  /*9f20*/  LDSM.16.M88.4 R144, [R205] ;  /* 0x00000000cd90783b */ /* 0x000e6e0000000200 */
        /* <DEDUP_REMOVED lines=14> */
[----:B------:R-:W2:Y:S07]  /*a010*/  LDSM.16.M88.4 R168, [R205+0x2800] ;  /* 0x00280000cda8783b */ /* 0x000eae0000000200 */
[C---:B------:R-:W-:Y:S08]  /*a020*/  HMMA.16816.F32 R52, R140.reuse, R192, R52 ;  /* 0x000000c08c34723c */ /* 0x040ff00000001834 */
[C---:B------:R-:W-:Y:S01]  /*a030*/  HMMA.16816.F32 R56, R140.reuse, R194, R56 ;  /* 0x000000c28c38723c */ /* 0x040fe20000001838 */
[----:B------:R-:W2:Y:S07]  /*a040*/  LDSM.16.M88.4 R192, [R205+0x3000] ;  /* 0x00300000cdc0783b */ /* 0x000eae0000000200 */
[C---:B------:R-:W-:Y:S08]  /*a050*/  HMMA.16816.F32 R60, R140.reuse, R196, R60 ;  /* 0x000000c48c3c723c */ /* 0x040ff0000000183c */
[----:B------:R-:W-:Y:S08]  /*a060*/  HMMA.16816.F32 R64, R140, R198, R64 ;  /* 0x000000c68c40723c */ /* 0x000ff00000001840 */
[C---:B-1----:R-:W-:Y:S08]  /*a070*/  HMMA.16816.F32 R4, R164.reuse, R144, R4 ;  /* 0x00000090a404723c */ /* 0x042ff00000001804 */
[C---:B------:R-:W-:Y:S01]  /*a080*/  HMMA.16816.F32 R8, R164.reuse, R146, R8 ;  /* 0x00000092a408723c */ /* 0x040fe20000001808 */
[----:B------:R-:W1:Y:S07]  /*a090*/  LDSM.16.M88.4 R144, [R205+0x3800] ;  /* 0x00380000cd90783b */ /* 0x000e6e0000000200 */
[C---:B---3--:R-:W-:Y:S08]  /*a0a0*/  HMMA.16816.F32 R12, R164.reuse, R148, R12 ;  /* 0x00000094a40c723c */ /* 0x048ff0000000180c */
[C---:B------:R-:W-:Y:S01]  /*a0b0*/  HMMA.16816.F32 R16, R164.reuse, R150, R16 ;  /* 0x00000096a410723c */ /* 0x040fe20000001810 */
[----:B------:R-:W3:Y:S07]  /*a0c0*/  LDSM.16.M88.4 R148, [R202] ;  /* 0x00000000ca94783b */ /* 0x000eee0000000200 */
        /* <DEDUP_REMOVED lines=8> */
[----:B------:R-:W3:Y:S07]  /*a150*/  LDSM.16.M88.4 R160, [R202+0x1800] ;  /* 0x00180000caa0783b */ /* 0x000eee0000000200 */
[C---:B--2---:R-:W-:Y:S08]  /*a160*/  HMMA.16816.F32 R44, R164.reuse, R168, R44 ;  /* 0x000000a8a42c723c */ /* 0x044ff0000000182c */
[C---:B------:R-:W-:Y:S01]  /*a170*/  HMMA.16816.F32 R48, R164.reuse, R170, R48 ;  /* 0x000000aaa430723c */ /* 0x040fe20000001830 */
[----:B------:R-:W2:Y:S07]  /*a180*/  LDSM.16.M88.4 R168, [R202+0x2000] ;  /* 0x00200000caa8783b */ /* 0x000eae0000000200 */
[C---:B------:R-:W-:Y:S08]  /*a190*/  HMMA.16816.F32 R52, R164.reuse, R192, R52 ;  /* 0x000000c0a434723c */ /* 0x040ff00000001834 */
        /* <DEDUP_REMOVED lines=22> */
[----:B------:R-:W-:Y:S07]  /*a300*/  LDSM.16.M88.4 R192, [R201+0x6800] ;  /* 0x00680000c9c0783b */ /* 0x000fee0000000200 */
[C---:B-1----:R-:W-:Y:S08]  /*a310*/  HMMA.16816.F32 R52, R172.reuse, R144, R52 ;  /* 0x00000090ac34723c */ /* 0x042ff00000001834 */
[C---:B------:R-:W-:Y:S01]  /*a320*/  HMMA.16816.F32 R56, R172.reuse, R146, R56 ;  /* 0x00000092ac38723c */ /* 0x040fe20000001838 */
[----:B------:R-:W1:Y:S07]  /*a330*/  LDSM.16.M88.4 R144, [R201+0x6000] ;  /* 0x00600000c990783b */ /* 0x000e6e0000000200 */
[C---:B---3--:R-:W-:Y:S08]  /*a340*/  HMMA.16816.F32 R60, R172.reuse, R148, R60 ;  /* 0x00000094ac3c723c */ /* 0x048ff0000000183c */
[----:B------:R-:W-:Y:S01]  /*a350*/  HMMA.16816.F32 R64, R172, R150, R64 ;  /* 0x00000096ac40723c */ /* 0x000fe20000001840 */
[----:B------:R-:W3:Y:S07]  /*a360*/  LDSM.16.M88.4 R148, [R201+0x7000] ;  /* 0x00700000c994783b */ /* 0x000eee0000000200 */
        /* <DEDUP_REMOVED lines=8> */
[----:B------:R-:W3:Y:S07]  /*a3f0*/  LDSM.16.M88.4 R160, [R214] ;  /* 0x00000000d6a0783b */ /* 0x000eee0000000200 */
[C---:B--2---:R-:W-:Y:S08]  /*a400*/  HMMA.16816.F32 R28, R176.reuse, R168, R28 ;  /* 0x000000a8b01c723c */ /* 0x044ff0000000181c */
[C---:B------:R-:W-:Y:S01]  /*a410*/  HMMA.16816.F32 R32, R176.reuse, R170, R32 ;  /* 0x000000aab020723c */ /* 0x040fe20000001820 */
[----:B------:R-:W-:Y:S07]  /*a420*/  LDSM.16.M88.4 R168, [R211] ;  /* 0x00000000d3a8783b */ /* 0x000fee0000000200 */
[C---:B-1----:R-:W-:Y:S08]  /*a430*/  HMMA.16816.F32 R36, R176.reuse, R144, R36 ;  /* 0x00000090b024723c */ /* 0x042ff00000001824 */
[C---:B------:R-:W-:Y:S01]  /*a440*/  HMMA.16816.F32 R40, R176.reuse, R146, R40 ;  /* 0x00000092b028723c */ /* 0x040fe20000001828 */
[----:B------:R-:W1:Y:S07]  /*a450*/  LDSM.16.M88.4 R144, [R213] ;  /* 0x00000000d590783b */ /* 0x000e6e0000000200 */
[C---:B------:R-:W-:Y:S08]  /*a460*/  HMMA.16816.F32 R44, R176.reuse, R192, R44 ;  /* 0x000000c0b02c723c */ /* 0x040ff0000000182c */
[C---:B------:R-:W-:Y:S01]  /*a470*/  HMMA.16816.F32 R48, R176.reuse, R194, R48 ;  /* 0x000000c2b030723c */ /* 0x040fe20000001830 */
[----:B------:R-:W-:Y:S07]  /*a480*/  LDSM.16.M88.4 R192, [R210] ;  /* 0x00000000d2c0783b */ /* 0x000fee0000000200 */
[C---:B---3--:R-:W-:Y:S08]  /*a490*/  HMMA.16816.F32 R52, R176.reuse, R148, R52 ;  /* 0x00000094b034723c */ /* 0x048ff00000001834 */
[C---:B------:R-:W-:Y:S01]  /*a4a0*/  HMMA.16816.F32 R56, R176.reuse, R150, R56 ;  /* 0x00000096b038723c */ /* 0x040fe20000001838 */
[----:B------:R-:W2:Y:S07]  /*a4b0*/  LDSM.16.M88.4 R148, [R212] ;  /* 0x00000000d494783b */ /* 0x000eae0000000200 */
[C---:B----4-:R-:W-:Y:S08]  /*a4c0*/  HMMA.16816.F32 R60, R176.reuse, R152, R60 ;  /* 0x00000098b03c723c */ /* 0x050ff0000000183c */
[----:B------:R-:W-:Y:S01]  /*a4d0*/  HMMA.16816.F32 R64, R176, R154, R64 ;  /* 0x0000009ab040723c */ /* 0x000fe20000001840 */
[----:B------:R-:W3:Y:S07]  /*a4e0*/  LDSM.16.M88.4 R152, [R209] ;  /* 0x00000000d198783b */ /* 0x000eee0000000200 */
[C---:B-----5:R-:W-:Y:S08]  /*a4f0*/  HMMA.16816.F32 R4, R180.reuse, R156, R4 ;  /* 0x0000009cb404723c */ /* 0x060ff00000001804 */
[C---:B------:R-:W-:Y:S01]  /*a500*/  HMMA.16816.F32 R8, R180.reuse, R158, R8 ;  /* 0x0000009eb408723c */ /* 0x040fe20000001808 */
[----:B------:R-:W4:Y:S07]  /*a510*/  LDSM.16.M88.4 R156, [R208] ;  /* 0x00000000d09c783b */ /* 0x000f2e0000000200 */
        /* <DEDUP_REMOVED lines=17> */
[----:B------:R-:W3:Y:S07]  /*a630*/  LDSM.16.M88.4 R152, [R205+0x5800] ;  /* 0x00580000cd98783b */ /* 0x000eee0000000200 */
[C---:B----4-:R-:W-:Y:S08]  /*a640*/  HMMA.16816.F32 R60, R180.reuse, R156, R60 ;  /* 0x0000009cb43c723c */ /* 0x050ff0000000183c */
[----:B------:R-:W-:Y:S01]  /*a650*/  HMMA.16816.F32 R64, R180, R158, R64 ;  /* 0x0000009eb440723c */ /* 0x000fe20000001840 */
[----:B------:R-:W4:Y:S07]  /*a660*/  LDSM.16.M88.4 R156, [R205+0x6000] ;  /* 0x00600000cd9c783b */ /* 0x000f2e0000000200 */
        /* <DEDUP_REMOVED lines=14> */
[----:B------:R-:W4:Y:S07]  /*a750*/  LDSM.16.M88.4 R156, [R202+0x5800] ;  /* 0x00580000ca9c783b */ /* 0x000f2e0000000200 */
[C---:B------:R-:W-:Y:S08]  /*a760*/  HMMA.16816.F32 R44, R184.reuse, R168, R44 ;  /* 0x000000a8b82c723c */ /* 0x040ff0000000182c */
[C---:B------:R-:W-:Y:S08]  /*a770*/  HMMA.16816.F32 R48, R184.reuse, R170, R48 ;  /* 0x000000aab830723c */ /* 0x040ff00000001830 */
[C---:B------:R-:W-:Y:S08]  /*a780*/  HMMA.16816.F32 R52, R184.reuse, R192, R52 ;  /* 0x000000c0b834723c */ /* 0x040ff00000001834 */
[C---:B------:R-:W-:Y:S08]  /*a790*/  HMMA.16816.F32 R56, R184.reuse, R194, R56 ;  /* 0x000000c2b838723c */ /* 0x040ff00000001838 */
[C---:B-----5:R-:W-:Y:S08]  /*a7a0*/  HMMA.16816.F32 R60, R184.reuse, R160, R60 ;  /* 0x000000a0b83c723c */ /* 0x060ff0000000183c */
[----:B------:R-:W-:Y:S08]  /*a7b0*/  HMMA.16816.F32 R64, R184, R162, R64 ;  /* 0x000000a2b840723c */ /* 0x000ff00000001840 */
[C---:B-1----:R-:W-:Y:S08]  /*a7c0*/  HMMA.16816.F32 R4, R188.reuse, R144, R4 ;  /* 0x00000090bc04723c */ /* 0x042ff00000001804 */
[C---:B------:R-:W-:Y:S01]  /*a7d0*/  HMMA.16816.F32 R8, R188.reuse, R146, R8 ;  /* 0x00000092bc08723c */ /* 0x040fe20000001808 */
[----:B------:R-:W1:Y:S07]  /*a7e0*/  LDSM.16.M88.4 R144, [R202+0x6000] ;  /* 0x00600000ca90783b */ /* 0x000e6e0000000200 */
[C---:B--2---:R-:W-:Y:S08]  /*a7f0*/  HMMA.16816.F32 R12, R188.reuse, R148, R12 ;  /* 0x00000094bc0c723c */ /* 0x044ff0000000180c */
[C---:B------:R-:W-:Y:S01]  /*a800*/  HMMA.16816.F32 R16, R188.reuse, R150, R16 ;  /* 0x00000096bc10723c */ /* 0x040fe20000001810 */
[----:B------:R-:W2:Y:S03]  /*a810*/  LDSM.16.M88.4 R148, [R202+0x6800] ;  /* 0x00680000ca94783b */ /* 0x000ea60000000200 */
[----:B------:R-:W-:Y:S02]  /*a820*/  FMNMX.FTZ R0, R4, R118, !PT ;  /* 0x0000007604007209 */ /* 0x000fe40007810000 */
[----:B------:R-:W-:Y:S02]  /*a830*/  FMNMX.FTZ R2, R6, R119, !PT ;  /* 0x0000007706027209 */ /* 0x000fe40007810000 */
[C---:B---3--:R-:W-:Y:S04]  /*a840*/  HMMA.16816.F32 R20, R188.reuse, R152, R20 ;  /* 0x00000098bc14723c */ /* 0x048fe80000001814 */
[----:B------:R-:W-:Y:S02]  /*a850*/  FMNMX.FTZ R0, R5, R0, !PT ;  /* 0x0000000005007209 */ /* 0x000fe40007810000 */
[----:B------:R-:W-:Y:S02]  /*a860*/  FMNMX.FTZ R2, R7, R2, !PT ;  /* 0x0000000207027209 */ /* 0x000fe40007810000 */
[C---:B------:R-:W-:Y:S01]  /*a870*/  HMMA.16816.F32 R24, R188.reuse, R154, R24 ;  /* 0x0000009abc18723c */ /* 0x040fe20000001818 */
[----:B------:R-:W3:Y:S03]  /*a880*/  LDSM.16.M88.4 R152, [R202+0x7000] ;  /* 0x00700000ca98783b */ /* 0x000ee60000000200 */
        /* <DEDUP_REMOVED lines=15> */
[C---:B--2---:R-:W-:Y:S01]  /*a980*/  HMMA.16816.F32 R44, R188.reuse, R148, R44 ;  /* 0x00000094bc2c723c */ /* 0x044fe2000000182c */
[----:B------:R-:W-:Y:S04]  /*a990*/  BAR.SYNC.DEFER_BLOCKING 0x0 ;  /* 0x0000000000007b1d */ /* 0x000fe80000010000 */
[----:B------:R-:W-:Y:S02]  /*a9a0*/  FMNMX.FTZ R0, R17, R0, !PT ;  /* 0x0000000011007209 */ /* 0x000fe40007810000 */
[----:B------:R-:W-:Y:S01]  /*a9b0*/  FMNMX.FTZ R2, R18, R2, !PT ;  /* 0x0000000212027209 */ /* 0x000fe20007810000 */
[C---:B------:R-:W-:Y:S04]  /*a9c0*/  HMMA.16816.F32 R48, R188.reuse, R150, R48 ;  /* 0x00000096bc30723c */ /* 0x040fe80000001830 */
        /* <DEDUP_REMOVED lines=8> */
[----:B------:R-:W-:Y:S01]  /*aa50*/  FMNMX.FTZ R0, R25, R0, !PT ;  /* 0x0000000019007209 */ /* 0x000fe20007810000 */
[C---:B-1----:R-:W-:Y:S03]  /*aa60*/  HMMA.16816.F32 R60, R188.reuse, R144, R60 ;  /* 0x00000090bc3c723c */ /* 0x042fe6000000183c */
[----:B------:R-:W-:Y:S02]  /*aa70*/  FMNMX.FTZ R0, R28, R0, !PT ;  /* 0x000000001c007209 */ /* 0x000fe40007810000 */
[----:B------:R-:W-:Y:S02]  /*aa80*/  FMNMX.FTZ R2, R26, R2, !PT ;  /* 0x000000021a027209 */ /* 0x000fe40007810000 */
[----:B------:R-:W-:Y:S01]  /*aa90*/  FMNMX.FTZ R0, R29, R0, !PT ;  /* 0x000000001d007209 */ /* 0x000fe20007810000 */
        /* <DEDUP_REMOVED lines=39> */
[----:B------:R-:W-:Y:S04]  /*ad10*/  FMNMX.FTZ R0, R66, R0, !PT ;  /* 0x0000000042007209 */ /* 0x000fe80007810000 */
[----:B------:R-:W-:Y:S05]  /*ad20*/  FMNMX.FTZ R0, R67, R0, !PT ;  /* 0x0000000043007209 */ /* 0x000fea0007810000 */
[----:B------:R-:W2:Y:S01]  /*ad30*/  SHFL.BFLY PT, R2, R0, 0x2, 0x1f ;  /* 0x0c401f0000027f89 */ /* 0x000ea200000e0000 */
[----:B-1----:R-:W-:Y:S07]  /*ad40*/  FMNMX.FTZ R117, R117, R3, !PT ;  /* 0x0000000375757209 */ /* 0x002fee0007810000 */
[----:B------:R-:W1:Y:S01]  /*ad50*/  SHFL.BFLY PT, R116, R117, 0x1, 0x1f ;  /* 0x0c201f0075747f89 */ /* 0x000e6200000e0000 */
[----:B--2---:R-:W-:Y:S07]  /*ad60*/  FMNMX.FTZ R0, R0, R2, !PT ;  /* 0x0000000200007209 */ /* 0x004fee0007810000 */
[----:B------:R-:W2:Y:S01]  /*ad70*/  SHFL.BFLY PT, R3, R0, 0x1, 0x1f ;  /* 0x0c201f0000037f89 */ /* 0x000ea200000e0000 */
[----:B-1----:R-:W-:Y:S05]  /*ad80*/  FMNMX.FTZ R117, R117, R116, !PT ;  /* 0x0000007475757209 */ /* 0x002fea0007810000 */
[C---:B------:R-:W-:Y:S02]  /*ad90*/  FMUL.FTZ R156, R117.reuse, c[0x0][0x2d0] ;  /* 0x0000b400759c7a20 */ /* 0x040fe40000410000 */
[----:B------:R-:W-:Y:S02]  /*ada0*/  FADD.FTZ R2, -R117, R118 ;  /* 0x0000007675027221 */ /* 0x000fe40000010100 */
[--C-:B------:R-:W-:Y:S01]  /*adb0*/  FFMA.FTZ R4, R4, c[0x0][0x2d0], -R156.reuse ;  /* 0x0000b40004047a23 */ /* 0x100fe2000001089c */
[----:B--2---:R-:W-:Y:S01]  /*adc0*/  FMNMX.FTZ R116, R0, R3, !PT ;  /* 0x0000000300747209 */ /* 0x004fe20007810000 */
[----:B------:R-:W-:Y:S01]  /*add0*/  FMUL.FTZ R0, R2, c[0x0][0x2d0] ;  /* 0x0000b40002007a20 */ /* 0x000fe20000410000 */
[----:B------:R-:W-:Y:S01]  /*ade0*/  @P1 SHF.R.S32.HI R3, RZ, 0x1f, R229 ;  /* 0x0000001fff031819 */ /* 0x000fe200000114e5 */
[----:B------:R1:W-:Y:S01]  /*adf0*/  MUFU.EX2 R230, R4 ;  /* 0x0000000400e67308 */ /* 0x0003e20000000800 */
[--C-:B------:R-:W-:Y:S02]  /*ae00*/  FFMA.FTZ R5, R5, c[0x0][0x2d0], -R156.reuse ;  /* 0x0000b40005057a23 */ /* 0x100fe4000001089c */
[--C-:B------:R-:W-:Y:S02]  /*ae10*/  FFMA.FTZ R9, R9, c[0x0][0x2d0], -R156.reuse ;  /* 0x0000b40009097a23 */ /* 0x100fe4000001089c */
[----:B------:R-:W-:Y:S02]  /*ae20*/  @P1 IMAD R3, R3, c[0x0][0x1e0], RZ ;  /* 0x0000780003031a24 */ /* 0x000fe400078e02ff */
[--C-:B------:R-:W-:Y:S02]  /*ae30*/  FFMA.FTZ R12, R12, c[0x0][0x2d0], -R156.reuse ;  /* 0x0000b4000c0c7a23 */ /* 0x100fe4000001089c */
[--C-:B------:R-:W-:Y:S01]  /*ae40*/  FFMA.FTZ R13, R13, c[0x0][0x2d0], -R156.reuse ;  /* 0x0000b4000d0d7a23 */ /* 0x100fe2000001089c */
[----:B------:R2:W3:Y:S01]  /*ae50*/  MUFU.EX2 R2, R0 ;  /* 0x0000000000027308 */ /* 0x0004e20000000800 */
[--C-:B------:R-:W-:Y:S02]  /*ae60*/  FFMA.FTZ R20, R20, c[0x0][0x2d0], -R156.reuse ;  /* 0x0000b40014147a23 */ /* 0x100fe4000001089c */
[--C-:B------:R-:W-:Y:S02]  /*ae70*/  FFMA.FTZ R21, R21, c[0x0][0x2d0], -R156.reuse ;  /* 0x0000b40015157a23 */ /* 0x100fe4000001089c */
[--C-:B------:R-:W-:Y:S02]  /*ae80*/  FFMA.FTZ R24, R24, c[0x0][0x2d0], -R156.reuse ;  /* 0x0000b40018187a23 */ /* 0x100fe4000001089c */
[--C-:B------:R-:W-:Y:S02]  /*ae90*/  FFMA.FTZ R25, R25, c[0x0][0x2d0], -R156.reuse ;  /* 0x0000b40019197a23 */ /* 0x100fe4000001089c */
[--C-:B------:R-:W-:Y:S01]  /*aea0*/  FFMA.FTZ R28, R28, c[0x0][0x2d0], -R156.reuse ;  /* 0x0000b4001c1c7a23 */ /* 0x100fe2000001089c */
[----:B------:R4:W-:Y:S01]  /*aeb0*/  MUFU.EX2 R231, R5 ;  /* 0x0000000500e77308 */ /* 0x0009e20000000800 */
[--C-:B------:R-:W-:Y:S02]  /*aec0*/  FFMA.FTZ R29, R29, c[0x0][0x2d0], -R156.reuse ;  /* 0x0000b4001d1d7a23 */ /* 0x100fe4000001089c */
[--C-:B------:R-:W-:Y:S02]  /*aed0*/  FFMA.FTZ R32, R32, c[0x0][0x2d0], -R156.reuse ;  /* 0x0000b40020207a23 */ /* 0x100fe4000001089c */
[----:B-1----:R-:W-:Y:S02]  /*aee0*/  @P1 IMAD R4, R229, c[0x0][0x1e4], R3 ;  /* 0x00007900e5041a24 */ /* 0x002fe400078e0203 */
[--C-:B------:R-:W-:Y:S02]  /*aef0*/  FFMA.FTZ R33, R33, c[0x0][0x2d0], -R156.reuse ;  /* 0x0000b40021217a23 */ /* 0x100fe4000001089c */
[--C-:B------:R-:W-:Y:S01]  /*af00*/  FFMA.FTZ R36, R36, c[0x0][0x2d0], -R156.reuse ;  /* 0x0000b40024247a23 */ /* 0x100fe2000001089c */
[----:B------:R-:W-:Y:S01]  /*af10*/  MUFU.EX2 R198, R12 ;  /* 0x0000000c00c67308 */ /* 0x000fe20000000800 */
[--C-:B------:R-:W-:Y:S02]  /*af20*/  FFMA.FTZ R37, R37, c[0x0][0x2d0], -R156.reuse ;  /* 0x0000b40025257a23 */ /* 0x100fe4000001089c */
[----:B------:R-:W-:Y:S02]  /*af30*/  FFMA.FTZ R40, R40, c[0x0][0x2d0], -R156 ;  /* 0x0000b40028287a23 */ /* 0x000fe4000001089c */
[----:B--2---:R-:W-:Y:S02]  /*af40*/  FADD.FTZ R0, -R116, R119 ;  /* 0x0000007774007221 */ /* 0x004fe40000010100 */
[----:B------:R-:W-:Y:S03]  /*af50*/  @P1 IMAD.WIDE.U32 R118, R229, c[0x0][0x1e0], RZ ;  /* 0x00007800e5761a25 */ /* 0x000fe600078e00ff */
[----:B------:R-:W-:Y:S01]  /*af60*/  MUFU.EX2 R197, R13 ;  /* 0x0000000d00c57308 */ /* 0x000fe20000000800 */
[----:B------:R-:W-:Y:S01]  /*af70*/  FMUL.FTZ R0, R0, c[0x0][0x2d0] ;  /* 0x0000b40000007a20 */ /* 0x000fe20000410000 */
[----:B------:R-:W-:Y:S01]  /*af80*/  @P1 IADD3 R4, R119, R4, RZ ;  /* 0x0000000477041210 */ /* 0x000fe20007ffe0ff */
[----:B---3--:R-:W-:Y:S01]  /*af90*/  FMUL.FTZ R68, R2, R68 ;  /* 0x0000004402447220 */ /* 0x008fe20000410000 */
[----:B------:R-:W-:Y:S01]  /*afa0*/  @P1 SHF.L.U32 R3, R118, 0x7, RZ ;  /* 0x0000000776031819 */ /* 0x000fe200000006ff */
[----:B------:R-:W-:Y:S01]  /*afb0*/  FMUL.FTZ R69, R2, R69 ;  /* 0x0000004502457220 */ /* 0x000fe20000410000 */
[----:B------:R-:W-:Y:S01]  /*afc0*/  @P1 SHF.L.U64.HI R119, R118, 0x7, R4 ;  /* 0x0000000776771819 */ /* 0x000fe20000010204 */
[----:B------:R-:W-:Y:S01]  /*afd0*/  FFMA.FTZ R118, R8, c[0x0][0x2d0], -R156 ;  /* 0x0000b40008767a23 */ /* 0x000fe2000001089c */
[----:B----4-:R-:W-:Y:S01]  /*afe0*/  @P1 IADD3 R5, P3, R3, R234, RZ ;  /* 0x000000ea03051210 */ /* 0x010fe20007f7e0ff */
[C---:B------:R-:W-:Y:S01]  /*aff0*/  FMUL.FTZ R72, R2.reuse, R72 ;  /* 0x0000004802487220 */ /* 0x040fe20000410000 */
[----:B------:R-:W1:Y:S01]  /*b000*/  MUFU.EX2 R0, R0 ;  /* 0x0000000000007308 */ /* 0x000e620000000800 */
[C---:B------:R-:W-:Y:S01]  /*b010*/  FMUL.FTZ R73, R2.reuse, R73 ;  /* 0x0000004902497220 */ /* 0x040fe20000410000 */
[----:B------:R-:W-:Y:S01]  /*b020*/  @P1 LEA R4, P2, R5, c[0x0][0x1c8], 0x1 ;  /* 0x0000720005041a11 */ /* 0x000fe200078408ff */
[C---:B------:R-:W-:Y:S01]  /*b030*/  FMUL.FTZ R76, R2.reuse, R76 ;  /* 0x0000004c024c7220 */ /* 0x040fe20000410000 */
[----:B------:R-:W-:Y:S01]  /*b040*/  @P1 IADD3.X R8, R119, R233, RZ, P3, !PT ;  /* 0x000000e977081210 */ /* 0x000fe20001ffe4ff */
[C---:B------:R-:W-:Y:S01]  /*b050*/  FMUL.FTZ R77, R2.reuse, R77 ;  /* 0x0000004d024d7220 */ /* 0x040fe20000410000 */
[----:B------:R-:W-:Y:S01]  /*b060*/  @P1 IADD3 R3, P4, P3, R3, 0x40, R234 ;  /* 0x0000004003031810 */ /* 0x000fe20007b9e0ea */
[C---:B------:R-:W-:Y:S01]  /*b070*/  FMUL.FTZ R80, R2.reuse, R80 ;  /* 0x0000005002507220 */ /* 0x040fe20000410000 */
[----:B------:R-:W-:Y:S01]  /*b080*/  @P1 LEA.HI.X R5, R5, c[0x0][0x1cc], R8, 0x1, P2 ;  /* 0x0000730005051a11 */ /* 0x000fe200010f0c08 */
[C---:B------:R-:W-:Y:S01]  /*b090*/  FMUL.FTZ R81, R2.reuse, R81 ;  /* 0x0000005102517220 */ /* 0x040fe20000410000 */
[----:B------:R2:W-:Y:S01]  /*b0a0*/  MUFU.EX2 R199, R118 ;  /* 0x0000007600c77308 */ /* 0x0005e20000000800 */
[----:B------:R-:W-:Y:S01]  /*b0b0*/  @P1 IADD3.X R8, R119, RZ, R233, P4, P3 ;  /* 0x000000ff77081210 */ /* 0x000fe200027e64e9 */
[C---:B------:R-:W-:Y:S01]  /*b0c0*/  FMUL.FTZ R84, R2.reuse, R84 ;  /* 0x0000005402547220 */ /* 0x040fe20000410000 */
[----:B------:R3:W-:Y:S01]  /*b0d0*/  @P1 LDGSTS.E.BYPASS.LTC128B.128 [R228+0x8100], [R4.64], !P0 ;  /* 0x0810000004e41fae */ /* 0x0007e2000c101d46 */
[C---:B------:R-:W-:Y:S01]  /*b0e0*/  @P1 LEA R144, P2, R3.reuse, c[0x0][0x1c8], 0x1 ;  /* 0x0000720003901a11 */ /* 0x040fe200078408ff */
[C---:B------:R-:W-:Y:S02]  /*b0f0*/  FMUL.FTZ R85, R2.reuse, R85 ;  /* 0x0000005502557220 */ /* 0x040fe40000410000 */
[----:B------:R-:W-:Y:S01]  /*b100*/  FMUL.FTZ R88, R2, R88 ;  /* 0x0000005802587220 */ /* 0x000fe20000410000 */
[----:B------:R-:W-:Y:S01]  /*b110*/  @P1 LEA.HI.X R145, R3, c[0x0][0x1cc], R8, 0x1, P2 ;  /* 0x0000730003911a11 */ /* 0x000fe200010f0c08 */
[----:B------:R-:W-:Y:S01]  /*b120*/  FMUL.FTZ R3, R116, c[0x0][0x2d0] ;  /* 0x0000b40074037a20 */ /* 0x000fe20000410000 */
[----:B------:R-:W-:Y:S01]  /*b130*/  MUFU.EX2 R194, R20 ;  /* 0x0000001400c27308 */ /* 0x000fe20000000800 */
[----:B------:R-:W-:Y:S01]  /*b140*/  FMUL.FTZ R89, R2, R89 ;  /* 0x0000005902597220 */ /* 0x000fe20000410000 */
[----:B------:R-:W4:Y:S01]  /*b150*/  LDL.LU R234, [R1] ;  /* 0x0000000001ea7983 */ /* 0x000f220000300800 */
[--C-:B------:R-:W-:Y:S02]  /*b160*/  FFMA.FTZ R6, R6, c[0x0][0x2d0], -R3.reuse ;  /* 0x0000b40006067a23 */ /* 0x100fe40000010803 */
[--C-:B------:R-:W-:Y:S01]  /*b170*/  FFMA.FTZ R7, R7, c[0x0][0x2d0], -R3.reuse ;  /* 0x0000b40007077a23 */ /* 0x100fe20000010803 */
[----:B------:R5:W-:Y:S01]  /*b180*/  @P1 LDGSTS.E.BYPASS.LTC128B.128 [R228+0xc100], [R144.64], !P6 ;  /* 0x0c10000090e41fae */ /* 0x000be2000f101d46 */
[--C-:B------:R-:W-:Y:S02]  /*b190*/  FFMA.FTZ R10, R10, c[0x0][0x2d0], -R3.reuse ;  /* 0x0000b4000a0a7a23 */ /* 0x100fe40000010803 */
[--C-:B------:R-:W-:Y:S01]  /*b1a0*/  FFMA.FTZ R11, R11, c[0x0][0x2d0], -R3.reuse ;  /* 0x0000b4000b0b7a23 */ /* 0x100fe20000010803 */
[----:B------:R-:W-:Y:S01]  /*b1b0*/  MUFU.EX2 R163, R6 ;  /* 0x0000000600a37308 */ /* 0x000fe20000000800 */
[C---:B-1----:R-:W-:Y:S02]  /*b1c0*/  FMUL.FTZ R70, R0.reuse, R70 ;  /* 0x0000004600467220 */ /* 0x042fe40000410000 */
[C---:B------:R-:W-:Y:S01]  /*b1d0*/  FMUL.FTZ R71, R0.reuse, R71 ;  /* 0x0000004700477220 */ /* 0x040fe20000410000 */
[----:B--2---:R-:W-:Y:S01]  /*b1e0*/  @P1 MOV R118, c[0x0][0x1e0] ;  /* 0x0000780000761a02 */ /* 0x004fe20000000f00 */
[C---:B------:R-:W-:Y:S01]  /*b1f0*/  FMUL.FTZ R74, R0.reuse, R74 ;  /* 0x0000004a004a7220 */ /* 0x040fe20000410000 */
[----:B------:R-:W2:Y:S01]  /*b200*/  LDL.LU R233, [R1+0x10] ;  /* 0x0000100001e97983 */ /* 0x000ea20000300800 */
[----:B------:R-:W-:Y:S01]  /*b210*/  FMUL.FTZ R75, R0, R75 ;  /* 0x0000004b004b7220 */ /* 0x000fe20000410000 */
[----:B------:R-:W-:Y:S01]  /*b220*/  @P1 SHF.L.U64.HI R119, R118, R232, c[0x0][0x1e4] ;  /* 0x0000790076771619 */ /* 0x000fe200000102e8 */
[----:B------:R-:W-:Y:S01]  /*b230*/  FMUL.FTZ R78, R0, R78 ;  /* 0x0000004e004e7220 */ /* 0x000fe20000410000 */
[----:B------:R1:W-:Y:S01]  /*b240*/  MUFU.EX2 R232, R9 ;  /* 0x0000000900e87308 */ /* 0x0003e20000000800 */
[----:B------:R-:W-:Y:S01]  /*b250*/  @P1 SHF.L.U32 R118, R118, 0x6, RZ ;  /* 0x0000000676761819 */ /* 0x000fe200000006ff */
[C---:B------:R-:W-:Y:S02]  /*b260*/  FMUL.FTZ R79, R0.reuse, R79 ;  /* 0x0000004f004f7220 */ /* 0x040fe40000410000 */
[----:B------:R-:W-:Y:S01]  /*b270*/  FMUL.FTZ R82, R0, R82 ;  /* 0x0000005200527220 */ /* 0x000fe20000410000 */
[----:B------:R-:W-:Y:S01]  /*b280*/  @P1 IADD3 R8, P2, R4, R118, RZ ;  /* 0x0000007604081210 */ /* 0x000fe20007f5e0ff */
[C---:B------:R-:W-:Y:S02]  /*b290*/  FMUL.FTZ R83, R0.reuse, R83 ;  /* 0x0000005300537220 */ /* 0x040fe40000410000 */
[----:B------:R-:W-:Y:S01]  /*b2a0*/  FMUL.FTZ R86, R0, R86 ;  /* 0x0000005600567220 */ /* 0x000fe20000410000 */
[----:B---3--:R-:W-:Y:S01]  /*b2b0*/  @P1 IADD3 R4, P3, R8, R118, RZ ;  /* 0x0000007608041210 */ /* 0x008fe20007f7e0ff */
[----:B------:R3:W3:Y:S01]  /*b2c0*/  MUFU.EX2 R162, R7 ;  /* 0x0000000700a27308 */ /* 0x0006e20000000800 */
[----:B------:R-:W-:Y:S02]  /*b2d0*/  FMUL.FTZ R87, R0, R87 ;  /* 0x0000005700577220 */ /* 0x000fe40000410000 */
[--C-:B------:R-:W-:Y:S02]  /*b2e0*/  FFMA.FTZ R14, R14, c[0x0][0x2d0], -R3.reuse ;  /* 0x0000b4000e0e7a23 */ /* 0x100fe40000010803 */
[--C-:B------:R-:W-:Y:S02]  /*b2f0*/  FFMA.FTZ R15, R15, c[0x0][0x2d0], -R3.reuse ;  /* 0x0000b4000f0f7a23 */ /* 0x100fe40000010803 */
[C---:B------:R-:W-:Y:S02]  /*b300*/  FMUL.FTZ R90, R0.reuse, R90 ;  /* 0x0000005a005a7220 */ /* 0x040fe40000410000 */
[----:B------:R-:W-:Y:S01]  /*b310*/  FMUL.FTZ R91, R0, R91 ;  /* 0x0000005b005b7220 */ /* 0x000fe20000410000 */
[----:B------:R5:W-:Y:S01]  /*b320*/  MUFU.EX2 R161, R10 ;  /* 0x0000000a00a17308 */ /* 0x000be20000000800 */
[C---:B------:R-:W-:Y:S02]  /*b330*/  FMUL.FTZ R12, R2.reuse, R128 ;  /* 0x00000080020c7220 */ /* 0x040fe40000410000 */
[----:B------:R-:W-:Y:S01]  /*b340*/  FMUL.FTZ R13, R2, R129 ;  /* 0x00000081020d7220 */ /* 0x000fe20000410000 */
[-C--:B-1----:R-:W-:Y:S01]  /*b350*/  @P1 IADD3.X R9, R5, R119.reuse, RZ, P2, !PT ;  /* 0x0000007705091210 */ /* 0x082fe200017fe4ff */
[--C-:B------:R-:W-:Y:S01]  /*b360*/  FFMA.FTZ R22, R22, c[0x0][0x2d0], -R3.reuse ;  /* 0x0000b40016167a23 */ /* 0x100fe20000010803 */
[----:B------:R-:W-:Y:S01]  /*b370*/  @P1 IADD3 R6, P2, R4, R118, RZ ;  /* 0x0000007604061210 */ /* 0x000fe20007f5e0ff */
[--C-:B------:R-:W-:Y:S01]  /*b380*/  FFMA.FTZ R23, R23, c[0x0][0x2d0], -R3.reuse ;  /* 0x0000b40017177a23 */ /* 0x100fe20000010803 */
[-C--:B------:R-:W-:Y:S01]  /*b390*/  @P1 IADD3.X R5, R9, R119.reuse, RZ, P3, !PT ;  /* 0x0000007709051210 */ /* 0x080fe20001ffe4ff */
[----:B------:R1:W-:Y:S01]  /*b3a0*/  @P1 LDGSTS.E.BYPASS.LTC128B.128 [R228+0x9100], [R8.64], !P0 ;  /* 0x0910000008e41fae */ /* 0x0003e2000c101d46 */
[----:B------:R1:W1:Y:S01]  /*b3b0*/  MUFU.EX2 R168, R11 ;  /* 0x0000000b00a87308 */ /* 0x0002620000000800 */
[--C-:B------:R-:W-:Y:S02]  /*b3c0*/  FFMA.FTZ R26, R26, c[0x0][0x2d0], -R3.reuse ;  /* 0x0000b4001a1a7a23 */ /* 0x100fe40000010803 */
[--C-:B------:R-:W-:Y:S01]  /*b3d0*/  FFMA.FTZ R27, R27, c[0x0][0x2d0], -R3.reuse ;  /* 0x0000b4001b1b7a23 */ /* 0x100fe20000010803 */
[----:B---3--:R-:W-:Y:S01]  /*b3e0*/  @P1 IADD3.X R7, R5, R119, RZ, P2, !PT ;  /* 0x0000007705071210 */ /* 0x008fe200017fe4ff */
[--C-:B------:R-:W-:Y:S02]  /*b3f0*/  FFMA.FTZ R30, R30, c[0x0][0x2d0], -R3.reuse ;  /* 0x0000b4001e1e7a23 */ /* 0x100fe40000010803 */
[----:B------:R3:W-:Y:S01]  /*b400*/  @P1 LDGSTS.E.BYPASS.LTC128B.128 [R228+0xd100], [R8.64+0x80], !P6 ;  /* 0x0d10008008e41fae */ /* 0x0007e2000f101d46 */
[--C-:B------:R-:W-:Y:S02]  /*b410*/  FFMA.FTZ R31, R31, c[0x0][0x2d0], -R3.reuse ;  /* 0x0000b4001f1f7a23 */ /* 0x100fe40000010803 */
[----:B------:R3:W-:Y:S01]  /*b420*/  MUFU.EX2 R160, R14 ;  /* 0x0000000e00a07308 */ /* 0x0007e20000000800 */
[--C-:B------:R-:W-:Y:S02]  /*b430*/  FFMA.FTZ R34, R34, c[0x0][0x2d0], -R3.reuse ;  /* 0x0000b40022227a23 */ /* 0x100fe40000010803 */
[--C-:B------:R-:W-:Y:S02]  /*b440*/  FFMA.FTZ R35, R35, c[0x0][0x2d0], -R3.reuse ;  /* 0x0000b40023237a23 */ /* 0x100fe40000010803 */
[----:B------:R3:W-:Y:S01]  /*b450*/  @P1 LDGSTS.E.BYPASS.LTC128B.128 [R228+0xa100], [R4.64], !P0 ;  /* 0x0a10000004e41fae */ /* 0x0007e2000c101d46 */
[----:B-----5:R-:W-:Y:S02]  /*b460*/  FMUL.FTZ R10, R0, R126 ;  /* 0x0000007e000a7220 */ /* 0x020fe40000410000 */
[--C-:B------:R-:W-:Y:S02]  /*b470*/  FFMA.FTZ R38, R38, c[0x0][0x2d0], -R3.reuse ;  /* 0x0000b40026267a23 */ /* 0x100fe40000010803 */
[----:B------:R5:W5:Y:S01]  /*b480*/  MUFU.EX2 R159, R15 ;  /* 0x0000000f009f7308 */ /* 0x000b620000000800 */
[--C-:B------:R-:W-:Y:S02]  /*b490*/  FFMA.FTZ R39, R39, c[0x0][0x2d0], -R3.reuse ;  /* 0x0000b40027277a23 */ /* 0x100fe40000010803 */
[----:B------:R5:W-:Y:S01]  /*b4a0*/  @P1 LDGSTS.E.BYPASS.LTC128B.128 [R228+0xe100], [R4.64+0x80], !P6 ;  /* 0x0e10008004e41fae */ /* 0x000be2000f101d46 */
[----:B-1----:R-:W-:Y:S02]  /*b4b0*/  FMUL.FTZ R11, R0, R127 ;  /* 0x0000007f000b7220 */ /* 0x002fe40000410000 */
[--C-:B------:R-:W-:Y:S02]  /*b4c0*/  FFMA.FTZ R41, R41, c[0x0][0x2d0], -R156.reuse ;  /* 0x0000b40029297a23 */ /* 0x100fe4000001089c */
[--C-:B------:R-:W-:Y:S02]  /*b4d0*/  FFMA.FTZ R42, R42, c[0x0][0x2d0], -R3.reuse ;  /* 0x0000b4002a2a7a23 */ /* 0x100fe40000010803 */
[----:B------:R-:W-:Y:S01]  /*b4e0*/  MUFU.EX2 R193, R21 ;  /* 0x0000001500c17308 */ /* 0x000fe20000000800 */
[----:B------:R1:W-:Y:S01]  /*b4f0*/  @P1 LDGSTS.E.BYPASS.LTC128B.128 [R228+0xb100], [R6.64], !P0 ;  /* 0x0b10000006e41fae */ /* 0x0003e2000c101d46 */
[--C-:B------:R-:W-:Y:S02]  /*b500*/  FFMA.FTZ R43, R43, c[0x0][0x2d0], -R3.reuse ;  /* 0x0000b4002b2b7a23 */ /* 0x100fe40000010803 */
[C---:B---3--:R-:W-:Y:S02]  /*b510*/  FMUL.FTZ R8, R2.reuse, R124 ;  /* 0x0000007c02087220 */ /* 0x048fe40000410000 */
[----:B------:R-:W-:Y:S02]  /*b520*/  FMUL.FTZ R9, R2, R125 ;  /* 0x0000007d02097220 */ /* 0x000fe40000410000 */
[----:B------:R-:W-:Y:S01]  /*b530*/  FMUL.FTZ R14, R0, R130 ;  /* 0x00000082000e7220 */ /* 0x000fe20000410000 */
[----:B------:R1:W-:Y:S01]  /*b540*/  @P1 LDGSTS.E.BYPASS.LTC128B.128 [R228+0xf100], [R6.64+0x80], !P6 ;  /* 0x0f10008006e41fae */ /* 0x0003e2000f101d46 */
[----:B------:R-:W-:Y:S01]  /*b550*/  MUFU.EX2 R192, R24 ;  /* 0x0000001800c07308 */ /* 0x000fe20000000800 */
[--C-:B------:R-:W-:Y:S02]  /*b560*/  FFMA.FTZ R44, R44, c[0x0][0x2d0], -R156.reuse ;  /* 0x0000b4002c2c7a23 */ /* 0x100fe4000001089c */
[--C-:B------:R-:W-:Y:S02]  /*b570*/  FFMA.FTZ R45, R45, c[0x0][0x2d0], -R156.reuse ;  /* 0x0000b4002d2d7a23 */ /* 0x100fe4000001089c */
[----:B-----5:R-:W-:Y:S02]  /*b580*/  FMUL.FTZ R15, R0, R131 ;  /* 0x00000083000f7220 */ /* 0x020fe40000410000 */
[----:B------:R-:W3:Y:S01]  /*b590*/  LDSM.16.MT88.4 R144, [R200] ;  /* 0x00000000c890783b */ /* 0x000ee20000004200 */
[--C-:B------:R-:W-:Y:S02]  /*b5a0*/  FFMA.FTZ R46, R46, c[0x0][0x2d0], -R3.reuse ;  /* 0x0000b4002e2e7a23 */ /* 0x100fe40000010803 */
[C---:B------:R-:W-:Y:S01]  /*b5b0*/  FMUL.FTZ R4, R2.reuse, R120 ;  /* 0x0000007802047220 */ /* 0x040fe20000410000 */
[----:B------:R-:W-:Y:S01]  /*b5c0*/  F2FP.PACK_AB R120, R231, R230 ;  /* 0x000000e6e778723e */ /* 0x000fe200000000ff */
[----:B------:R-:W-:Y:S01]  /*b5d0*/  FMUL.FTZ R5, R2, R121 ;  /* 0x0000007902057220 */ /* 0x000fe20000410000 */
[----:B------:R-:W-:Y:S01]  /*b5e0*/  F2FP.PACK_AB R121, R162, R163 ;  /* 0x000000a3a279723e */ /* 0x000fe200000000ff */
[----:B------:R-:W-:Y:S01]  /*b5f0*/  MUFU.EX2 R171, R25 ;  /* 0x0000001900ab7308 */ /* 0x000fe20000000800 */
[----:B------:R-:W5:Y:S01]  /*b600*/  LDSM.16.MT88.4 R148, [R204] ;  /* 0x00000000cc94783b */ /* 0x000f620000004200 */
[--C-:B------:R-:W-:Y:S02]  /*b610*/  FFMA.FTZ R47, R47, c[0x0][0x2d0], -R3.reuse ;  /* 0x0000b4002f2f7a23 */ /* 0x100fe40000010803 */
[C---:B------:R-:W-:Y:S02]  /*b620*/  FMUL.FTZ R92, R2.reuse, R92 ;  /* 0x0000005c025c7220 */ /* 0x040fe40000410000 */
[----:B------:R-:W-:Y:S02]  /*b630*/  FMUL.FTZ R93, R2, R93 ;  /* 0x0000005d025d7220 */ /* 0x000fe40000410000 */
[C---:B------:R-:W-:Y:S01]  /*b640*/  FMUL.FTZ R94, R0.reuse, R94 ;  /* 0x0000005e005e7220 */ /* 0x040fe20000410000 */
[----:B------:R-:W5:Y:S01]  /*b650*/  LDSM.16.MT88.4 R152, [R203] ;  /* 0x00000000cb98783b */ /* 0x000f620000004200 */
[----:B------:R-:W-:Y:S01]  /*b660*/  MUFU.EX2 R170, R28 ;  /* 0x0000001c00aa7308 */ /* 0x000fe20000000800 */
[C---:B------:R-:W-:Y:S02]  /*b670*/  FMUL.FTZ R95, R0.reuse, R95 ;  /* 0x0000005f005f7220 */ /* 0x040fe40000410000 */
[----:B-1----:R-:W-:Y:S01]  /*b680*/  FMUL.FTZ R6, R0, R122 ;  /* 0x0000007a00067220 */ /* 0x002fe20000410000 */
[----:B------:R-:W-:Y:S01]  /*b690*/  F2FP.PACK_AB R122, R232, R199 ;  /* 0x000000c7e87a723e */ /* 0x000fe200000000ff */
[----:B------:R-:W-:Y:S01]  /*b6a0*/  FMUL.FTZ R7, R0, R123 ;  /* 0x0000007b00077220 */ /* 0x000fe20000410000 */
[----:B------:R-:W-:Y:S01]  /*b6b0*/  F2FP.PACK_AB R123, R168, R161 ;  /* 0x000000a1a87b723e */ /* 0x000fe200000000ff */
[----:B------:R-:W1:Y:S01]  /*b6c0*/  LDSM.16.MT88.4 R124, [R223] ;  /* 0x00000000df7c783b */ /* 0x000e620000004200 */
[C---:B------:R-:W-:Y:S02]  /*b6d0*/  FMUL.FTZ R96, R2.reuse, R96 ;  /* 0x0000006002607220 */ /* 0x040fe40000410000 */
[----:B------:R-:W-:Y:S01]  /*b6e0*/  MUFU.EX2 R169, R29 ;  /* 0x0000001d00a97308 */ /* 0x000fe20000000800 */
[----:B------:R-:W-:Y:S02]  /*b6f0*/  FMUL.FTZ R97, R2, R97 ;  /* 0x0000006102617220 */ /* 0x000fe40000410000 */
[C---:B------:R-:W-:Y:S02]  /*b700*/  FMUL.FTZ R98, R0.reuse, R98 ;  /* 0x0000006200627220 */ /* 0x040fe40000410000 */
[----:B------:R-:W-:Y:S01]  /*b710*/  LDSM.16.MT88.4 R128, [R206+0x4000] ;  /* 0x00400000ce80783b */ /* 0x000fe20000004200 */
[----:B------:R-:W-:Y:S02]  /*b720*/  FMUL.FTZ R99, R0, R99 ;  /* 0x0000006300637220 */ /* 0x000fe40000410000 */
[--C-:B------:R-:W-:Y:S02]  /*b730*/  FFMA.FTZ R16, R16, c[0x0][0x2d0], -R156.reuse ;  /* 0x0000b40010107a23 */ /* 0x100fe4000001089c */
[----:B------:R-:W-:Y:S01]  /*b740*/  MUFU.EX2 R119, R46 ;  /* 0x0000002e00777308 */ /* 0x000fe20000000800 */
[--C-:B------:R-:W-:Y:S01]  /*b750*/  FFMA.FTZ R17, R17, c[0x0][0x2d0], -R156.reuse ;  /* 0x0000b40011117a23 */ /* 0x100fe2000001089c */
[C---:B---3--:R-:W-:Y:S01]  /*b760*/  HMMA.16816.F32 R4, R120.reuse, R144, R4 ;  /* 0x000000907804723c */ /* 0x048fe20000001804 */
[----:B------:R-:W0:Y:S04]  /*b770*/  LDGDEPBAR ;  /* 0x00000000000079af */ /* 0x000e280000000000 */
[--C-:B------:R-:W-:Y:S03]  /*b780*/  FFMA.FTZ R18, R18, c[0x0][0x2d0], -R3.reuse ;  /* 0x0000b40012127a23 */ /* 0x100fe60000010803 */
[----:B------:R-:W-:Y:S01]  /*b790*/  MUFU.EX2 R118, R47 ;  /* 0x0000002f00767308 */ /* 0x000fe20000000800 */
[C---:B------:R-:W-:Y:S01]  /*b7a0*/  HMMA.16816.F32 R8, R120.reuse, R146, R8 ;  /* 0x000000927808723c */ /* 0x040fe20000001808 */
[----:B------:R-:W3:Y:S02]  /*b7b0*/  LDSM.16.MT88.4 R144, [R200+0x4000] ;  /* 0x00400000c890783b */ /* 0x000ee40000004200 */
[--C-:B------:R-:W-:Y:S02]  /*b7c0*/  FFMA.FTZ R19, R19, c[0x0][0x2d0], -R3.reuse ;  /* 0x0000b40013137a23 */ /* 0x100fe40000010803 */
[C---:B------:R-:W-:Y:S03]  /*b7d0*/  FMUL.FTZ R100, R2.reuse, R100 ;  /* 0x0000006402647220 */ /* 0x040fe60000410000 */
[C---:B-----5:R-:W-:Y:S01]  /*b7e0*/  HMMA.16816.F32 R68, R120.reuse, R148, R68 ;  /* 0x000000947844723c */ /* 0x060fe20000001844 */
[----:B------:R5:W-:Y:S03]  /*b7f0*/  MUFU.EX2 R196, R16 ;  /* 0x0000001000c47308 */ /* 0x000be60000000800 */
[----:B------:R-:W-:Y:S02]  /*b800*/  FMUL.FTZ R101, R2, R101 ;  /* 0x0000006502657220 */ /* 0x000fe40000410000 */
[C---:B------:R-:W-:Y:S02]  /*b810*/  FMUL.FTZ R102, R0.reuse, R102 ;  /* 0x0000006600667220 */ /* 0x040fe40000410000 */
[C---:B------:R-:W-:Y:S01]  /*b820*/  HMMA.16816.F32 R72, R120.reuse, R150, R72 ;  /* 0x000000967848723c */ /* 0x040fe20000001848 */
[----:B------:R-:W3:Y:S02]  /*b830*/  LDSM.16.MT88.4 R148, [R204+0x4000] ;  /* 0x00400000cc94783b */ /* 0x000ee40000004200 */
[----:B------:R1:W1:Y:S01]  /*b840*/  MUFU.EX2 R195, R17 ;  /* 0x0000001100c37308 */ /* 0x0002620000000800 */
[----:B------:R-:W-:Y:S02]  /*b850*/  FMUL.FTZ R103, R0, R103 ;  /* 0x0000006700677220 */ /* 0x000fe40000410000 */
[C---:B------:R-:W-:Y:S02]  /*b860*/  FMUL.FTZ R104, R2.reuse, R104 ;  /* 0x0000006802687220 */ /* 0x040fe40000410000 */
[C---:B------:R-:W-:Y:S04]  /*b870*/  HMMA.16816.F32 R76, R120.reuse, R152, R76 ;  /* 0x00000098784c723c */ /* 0x040fe8000000184c */
[----:B------:R-:W-:Y:S01]  /*b880*/  FMUL.FTZ R105, R2, R105 ;  /* 0x0000006902697220 */ /* 0x000fe20000410000 */
[----:B------:R-:W-:Y:S01]  /*b890*/  MUFU.EX2 R153, R26 ;  /* 0x0000001a00997308 */ /* 0x000fe20000000800 */
[----:B------:R-:W-:Y:S02]  /*b8a0*/  FMUL.FTZ R106, R0, R106 ;  /* 0x0000006a006a7220 */ /* 0x000fe40000410000 */
[C---:B------:R-:W-:Y:S04]  /*b8b0*/  HMMA.16816.F32 R80, R120.reuse, R154, R80 ;  /* 0x0000009a7850723c */ /* 0x040fe80000001850 */
[----:B-----5:R-:W-:Y:S02]  /*b8c0*/  FMUL.FTZ R16, R2, R132 ;  /* 0x0000008402107220 */ /* 0x020fe40000410000 */
[----:B------:R-:W-:Y:S01]  /*b8d0*/  FMUL.FTZ R107, R0, R107 ;  /* 0x0000006b006b7220 */ /* 0x000fe20000410000 */
[----:B------:R-:W-:Y:S01]  /*b8e0*/  MUFU.EX2 R155, R22 ;  /* 0x00000016009b7308 */ /* 0x000fe20000000800 */
[C---:B-1----:R-:W-:Y:S04]  /*b8f0*/  HMMA.16816.F32 R84, R120.reuse, R124, R84 ;  /* 0x0000007c7854723c */ /* 0x042fe80000001854 */
[C---:B------:R-:W-:Y:S02]  /*b900*/  FMUL.FTZ R17, R2.reuse, R133 ;  /* 0x0000008502117220 */ /* 0x040fe40000410000 */
[C---:B------:R-:W-:Y:S02]  /*b910*/  FMUL.FTZ R108, R2.reuse, R108 ;  /* 0x0000006c026c7220 */ /* 0x040fe40000410000 */
[C---:B------:R-:W-:Y:S01]  /*b920*/  HMMA.16816.F32 R88, R120.reuse, R126, R88 ;  /* 0x0000007e7858723c */ /* 0x040fe20000001858 */
[----:B------:R-:W1:Y:S01]  /*b930*/  LDSM.16.MT88.4 R124, [R203+0x4000] ;  /* 0x00400000cb7c783b */ /* 0x000e620000004200 */
[----:B------:R5:W-:Y:S02]  /*b940*/  MUFU.EX2 R154, R23 ;  /* 0x00000017009a7308 */ /* 0x000be40000000800 */
[----:B------:R-:W-:Y:S02]  /*b950*/  FMUL.FTZ R109, R2, R109 ;  /* 0x0000006d026d7220 */ /* 0x000fe40000410000 */
[C---:B------:R-:W-:Y:S02]  /*b960*/  FMUL.FTZ R110, R0.reuse, R110 ;  /* 0x0000006e006e7220 */ /* 0x040fe40000410000 */
[C---:B---3--:R-:W-:Y:S04]  /*b970*/  HMMA.16816.F32 R92, R120.reuse, R144, R92 ;  /* 0x00000090785c723c */ /* 0x048fe8000000185c */
[----:B------:R3:W-:Y:S01]  /*b980*/  MUFU.EX2 R152, R27 ;  /* 0x0000001b00987308 */ /* 0x0007e20000000800 */
[----:B------:R-:W-:Y:S02]  /*b990*/  FMUL.FTZ R111, R0, R111 ;  /* 0x0000006f006f7220 */ /* 0x000fe40000410000 */
[C---:B------:R-:W-:Y:S01]  /*b9a0*/  FMUL.FTZ R112, R2.reuse, R112 ;  /* 0x0000007002707220 */ /* 0x040fe20000410000 */
[C---:B------:R-:W-:Y:S01]  /*b9b0*/  HMMA.16816.F32 R96, R120.reuse, R146, R96 ;  /* 0x000000927860723c */ /* 0x040fe20000001860 */
[----:B------:R-:W3:Y:S03]  /*b9c0*/  LDSM.16.MT88.4 R144, [R200+0x800] ;  /* 0x00080000c890783b */ /* 0x000ee60000004200 */
[----:B------:R-:W-:Y:S02]  /*b9d0*/  FMUL.FTZ R113, R2, R113 ;  /* 0x0000007102717220 */ /* 0x000fe40000410000 */
[----:B------:R3:W-:Y:S01]  /*b9e0*/  MUFU.EX2 R158, R18 ;  /* 0x00000012009e7308 */ /* 0x0007e20000000800 */
[C---:B------:R-:W-:Y:S01]  /*b9f0*/  FMUL.FTZ R114, R0.reuse, R114 ;  /* 0x0000007200727220 */ /* 0x040fe20000410000 */
[C---:B------:R-:W-:Y:S01]  /*ba00*/  HMMA.16816.F32 R12, R120.reuse, R148, R12 ;  /* 0x00000094780c723c */ /* 0x040fe2000000180c */
[----:B-----5:R-:W-:Y:S03]  /*ba10*/  LDSM.16.MT88.4 R20, [R204+0x4800] ;  /* 0x00480000cc14783b */ /* 0x020fe60000004200 */
[----:B------:R-:W-:Y:S02]  /*ba20*/  FMUL.FTZ R115, R0, R115 ;  /* 0x0000007300737220 */ /* 0x000fe40000410000 */
[--C-:B------:R-:W-:Y:S02]  /*ba30*/  FFMA.FTZ R48, R48, c[0x0][0x2d0], -R156.reuse ;  /* 0x0000b40030307a23 */ /* 0x100fe4000001089c */
[C---:B------:R-:W-:Y:S01]  /*ba40*/  HMMA.16816.F32 R100, R120.reuse, R150, R100 ;  /* 0x000000967864723c */ /* 0x040fe20000001864 */
[----:B------:R5:W3:Y:S01]  /*ba50*/  MUFU.EX2 R157, R19 ;  /* 0x00000013009d7308 */ /* 0x000ae20000000800 */
[----:B------:R-:W-:Y:S02]  /*ba60*/  LDSM.16.MT88.4 R148, [R206+0x4800] ;  /* 0x00480000ce94783b */ /* 0x000fe40000004200 */
[--C-:B------:R-:W-:Y:S02]  /*ba70*/  FFMA.FTZ R49, R49, c[0x0][0x2d0], -R156.reuse ;  /* 0x0000b40031317a23 */ /* 0x100fe4000001089c */
[--C-:B------:R-:W-:Y:S02]  /*ba80*/  FFMA.FTZ R50, R50, c[0x0][0x2d0], -R3.reuse ;  /* 0x0000b40032327a23 */ /* 0x100fe40000010803 */
[--C-:B------:R-:W-:Y:S01]  /*ba90*/  FFMA.FTZ R51, R51, c[0x0][0x2d0], -R3.reuse ;  /* 0x0000b40033337a23 */ /* 0x100fe20000010803 */
[C---:B-1----:R-:W-:Y:S01]  /*baa0*/  HMMA.16816.F32 R104, R120.reuse, R124, R104 ;  /* 0x0000007c7868723c */ /* 0x042fe20000001868 */
[----:B---3--:R-:W-:Y:S01]  /*bab0*/  LDSM.16.MT88.4 R24, [R204+0x1000] ;  /* 0x00100000cc18783b */ /* 0x008fe20000004200 */
[----:B------:R-:W-:Y:S01]  /*bac0*/  MUFU.EX2 R48, R48 ;  /* 0x0000003000307308 */ /* 0x000fe20000000800 */
[--C-:B------:R-:W-:Y:S02]  /*bad0*/  FFMA.FTZ R52, R52, c[0x0][0x2d0], -R156.reuse ;  /* 0x0000b40034347a23 */ /* 0x100fe4000001089c */
[----:B------:R-:W-:Y:S02]  /*bae0*/  FMUL.FTZ R18, R0, R134 ;  /* 0x0000008600127220 */ /* 0x000fe40000410000 */
[--C-:B------:R-:W-:Y:S01]  /*baf0*/  FFMA.FTZ R53, R53, c[0x0][0x2d0], -R156.reuse ;  /* 0x0000b40035357a23 */ /* 0x100fe2000001089c */
[C---:B------:R-:W-:Y:S01]  /*bb00*/  HMMA.16816.F32 R108, R120.reuse, R126, R108 ;  /* 0x0000007e786c723c */ /* 0x040fe2000000186c */
[----:B------:R-:W1:Y:S03]  /*bb10*/  LDSM.16.MT88.4 R124, [R204+0x800] ;  /* 0x00080000cc7c783b */ /* 0x000e660000004200 */
[----:B------:R-:W-:Y:S01]  /*bb20*/  MUFU.EX2 R49, R49 ;  /* 0x0000003100317308 */ /* 0x000fe20000000800 */
[--C-:B------:R-:W-:Y:S02]  /*bb30*/  FFMA.FTZ R54, R54, c[0x0][0x2d0], -R3.reuse ;  /* 0x0000b40036367a23 */ /* 0x100fe40000010803 */
[--C-:B------:R-:W-:Y:S02]  /*bb40*/  FFMA.FTZ R55, R55, c[0x0][0x2d0], -R3.reuse ;  /* 0x0000b40037377a23 */ /* 0x100fe40000010803 */
[----:B-----5:R-:W-:Y:S02]  /*bb50*/  FMUL.FTZ R19, R0, R135 ;  /* 0x0000008700137220 */ /* 0x020fe40000410000 */
[----:B------:R-:W3:Y:S01]  /*bb60*/  LDSM.16.MT88.4 R132, [R203+0x800] ;  /* 0x00080000cb84783b */ /* 0x000ee20000004200 */
[--C-:B------:R-:W-:Y:S02]  /*bb70*/  FFMA.FTZ R56, R56, c[0x0][0x2d0], -R156.reuse ;  /* 0x0000b40038387a23 */ /* 0x100fe4000001089c */
[----:B------:R-:W-:Y:S01]  /*bb80*/  MUFU.EX2 R50, R50 ;  /* 0x0000003200327308 */ /* 0x000fe20000000800 */
[--C-:B------:R-:W-:Y:S01]  /*bb90*/  FFMA.FTZ R57, R57, c[0x0][0x2d0], -R156.reuse ;  /* 0x0000b40039397a23 */ /* 0x100fe2000001089c */
[C---:B------:R-:W-:Y:S03]  /*bba0*/  HMMA.16816.F32 R16, R120.reuse, R128, R16 ;  /* 0x000000807810723c */ /* 0x040fe60000001810 */
[--C-:B------:R-:W-:Y:S02]  /*bbb0*/  FFMA.FTZ R58, R58, c[0x0][0x2d0], -R3.reuse ;  /* 0x0000b4003a3a7a23 */ /* 0x100fe40000010803 */
[--C-:B------:R-:W-:Y:S02]  /*bbc0*/  FFMA.FTZ R59, R59, c[0x0][0x2d0], -R3.reuse ;  /* 0x0000b4003b3b7a23 */ /* 0x100fe40000010803 */
[--C-:B------:R-:W-:Y:S01]  /*bbd0*/  FFMA.FTZ R60, R60, c[0x0][0x2d0], -R156.reuse ;  /* 0x0000b4003c3c7a23 */ /* 0x100fe2000001089c */
[----:B------:R-:W-:Y:S01]  /*bbe0*/  HMMA.16816.F32 R112, R120, R130, R112 ;  /* 0x000000827870723c */ /* 0x000fe20000001870 */
[----:B------:R-:W5:Y:S01]  /*bbf0*/  LDSM.16.MT88.4 R128, [R206+0x800] ;  /* 0x00080000ce80783b */ /* 0x000f620000004200 */
[----:B------:R-:W-:Y:S02]  /*bc00*/  MUFU.EX2 R51, R51 ;  /* 0x0000003300337308 */ /* 0x000fe40000000800 */
[--C-:B------:R-:W-:Y:S02]  /*bc10*/  FFMA.FTZ R61, R61, c[0x0][0x2d0], -R156.reuse ;  /* 0x0000b4003d3d7a23 */ /* 0x100fe4000001089c */
[--C-:B------:R-:W-:Y:S01]  /*bc20*/  FFMA.FTZ R64, R64, c[0x0][0x2d0], -R156.reuse ;  /* 0x0000b40040407a23 */ /* 0x100fe2000001089c */
[----:B------:R-:W-:Y:S01]  /*bc30*/  F2FP.PACK_AB R120, R197, R198 ;  /* 0x000000c6c578723e */ /* 0x000fe200000000ff */
[----:B------:R-:W-:Y:S01]  /*bc40*/  FFMA.FTZ R156, R65, c[0x0][0x2d0], -R156 ;  /* 0x0000b400419c7a23 */ /* 0x000fe2000001089c */
[----:B------:R-:W-:Y:S03]  /*bc50*/  F2FP.PACK_AB R121, R159, R160 ;  /* 0x000000a09f79723e */ /* 0x000fe600000000ff */
[----:B------:R-:W-:Y:S01]  /*bc60*/  F2FP.PACK_AB R122, R195, R196 ;  /* 0x000000c4c37a723e */ /* 0x000fe200000000ff */
[----:B------:R-:W-:Y:S01]  /*bc70*/  MUFU.EX2 R52, R52 ;  /* 0x0000003400347308 */ /* 0x000fe20000000800 */
[----:B------:R-:W-:Y:S01]  /*bc80*/  F2FP.PACK_AB R123, R157, R158 ;  /* 0x0000009e9d7b723e */ /* 0x000fe200000000ff */
[--C-:B------:R-:W-:Y:S02]  /*bc90*/  FFMA.FTZ R62, R62, c[0x0][0x2d0], -R3.reuse ;  /* 0x0000b4003e3e7a23 */ /* 0x100fe40000010803 */
[--C-:B------:R-:W-:Y:S02]  /*bca0*/  FFMA.FTZ R63, R63, c[0x0][0x2d0], -R3.reuse ;  /* 0x0000b4003f3f7a23 */ /* 0x100fe40000010803 */
[--C-:B------:R-:W-:Y:S02]  /*bcb0*/  FFMA.FTZ R66, R66, c[0x0][0x2d0], -R3.reuse ;  /* 0x0000b40042427a23 */ /* 0x100fe40000010803 */
[C---:B------:R-:W-:Y:S02]  /*bcc0*/  HMMA.16816.F32 R4, R120.reuse, R144, R4 ;  /* 0x000000907804723c */ /* 0x040fe40000001804 */
[----:B------:R-:W-:Y:S01]  /*bcd0*/  MUFU.EX2 R156, R156 ;  /* 0x0000009c009c7308 */ /* 0x000fe20000000800 */
[----:B------:R-:W-:Y:S05]  /*bce0*/  FFMA.FTZ R3, R67, c[0x0][0x2d0], -R3 ;  /* 0x0000b40043037a23 */ /* 0x000fea0000010803 */
[C---:B------:R-:W-:Y:S01]  /*bcf0*/  HMMA.16816.F32 R8, R120.reuse, R146, R8 ;  /* 0x000000927808723c */ /* 0x040fe20000001808 */
[----:B------:R-:W5:Y:S03]  /*bd00*/  LDSM.16.MT88.4 R144, [R200+0x4800] ;  /* 0x00480000c890783b */ /* 0x000f660000004200 */
[----:B------:R-:W-:Y:S01]  /*bd10*/  MUFU.EX2 R53, R53 ;  /* 0x0000003500357308 */ /* 0x000fe20000000800 */
[----:B----4-:R-:W-:Y:S03]  /*bd20*/  FFMA.FTZ R2, R2, R234, R230 ;  /* 0x000000ea02027223 */ /* 0x010fe600000100e6 */
[C---:B-1----:R-:W-:Y:S04]  /*bd30*/  HMMA.16816.F32 R68, R120.reuse, R124, R68 ;  /* 0x0000007c7844723c */ /* 0x042fe80000001844 */
[----:B------:R-:W-:Y:S02]  /*bd40*/  FADD.FTZ R2, R231, R2 ;  /* 0x00000002e7027221 */ /* 0x000fe40000010000 */
[----:B------:R-:W-:Y:S02]  /*bd50*/  MUFU.EX2 R54, R54 ;  /* 0x0000003600367308 */ /* 0x000fe40000000800 */
[C---:B------:R-:W-:Y:S01]  /*bd60*/  HMMA.16816.F32 R72, R120.reuse, R126, R72 ;  /* 0x0000007e7848723c */ /* 0x040fe20000001848 */
[----:B------:R-:W1:Y:S03]  /*bd70*/  LDSM.16.MT88.4 R124, [R203+0x4800] ;  /* 0x00480000cb7c783b */ /* 0x000e660000004200 */
[----:B------:R-:W-:Y:S02]  /*bd80*/  FADD.FTZ R2, R199, R2 ;  /* 0x00000002c7027221 */ /* 0x000fe40000010000 */
[----:B--2---:R-:W-:Y:S02]  /*bd90*/  FFMA.FTZ R0, R0, R233, R163 ;  /* 0x000000e900007223 */ /* 0x004fe400000100a3 */
[C---:B---3--:R-:W-:Y:S01]  /*bda0*/  HMMA.16816.F32 R76, R120.reuse, R132, R76 ;  /* 0x00000084784c723c */ /* 0x048fe2000000184c */
        /* <DEDUP_REMOVED lines=8> */
[C---:B-----5:R-:W-:Y:S04]  /*be30*/  HMMA.16816.F32 R84, R120.reuse, R128, R84 ;  /* 0x000000807854723c */ /* 0x060fe80000001854 */
        /* <DEDUP_REMOVED lines=12> */
[----:B------:R-:W3:Y:S03]  /*bf00*/  MUFU.EX2 R146, R30 ;  /* 0x0000001e00927308 */ /* 0x000ee60000000800 */
[----:B------:R-:W-:Y:S02]  /*bf10*/  FADD.FTZ R2, R194, R2 ;  /* 0x00000002c2027221 */ /* 0x000fe40000010000 */
[----:B------:R-:W-:Y:S02]  /*bf20*/  FADD.FTZ R0, R158, R0 ;  /* 0x000000009e007221 */ /* 0x000fe40000010000 */
[C---:B------:R-:W-:Y:S03]  /*bf30*/  HMMA.16816.F32 R12, R120.reuse, R20, R12 ;  /* 0x00000014780c723c */ /* 0x040fe6000000180c */
[----:B------:R4:W-:Y:S01]  /*bf40*/  MUFU.EX2 R145, R31 ;  /* 0x0000001f00917308 */ /* 0x0009e20000000800 */
[----:B------:R-:W-:Y:S02]  /*bf50*/  FADD.FTZ R2, R193, R2 ;  /* 0x00000002c1027221 */ /* 0x000fe40000010000 */
[----:B------:R-:W-:Y:S01]  /*bf60*/  FADD.FTZ R0, R157, R0 ;  /* 0x000000009d007221 */ /* 0x000fe20000010000 */
[----:B------:R-:W-:Y:S01]  /*bf70*/  F2FP.PACK_AB R20, R193, R194 ;  /* 0x000000c2c114723e */ /* 0x000fe200000000ff */
[C---:B------:R-:W-:Y:S04]  /*bf80*/  HMMA.16816.F32 R100, R120.reuse, R22, R100 ;  /* 0x000000167864723c */ /* 0x040fe80000001864 */
[----:B------:R-:W-:Y:S01]  /*bf90*/  F2FP.PACK_AB R21, R154, R155 ;  /* 0x0000009b9a15723e */ /* 0x000fe200000000ff */
[----:B------:R-:W-:Y:S01]  /*bfa0*/  MUFU.EX2 R144, R34 ;  /* 0x0000002200907308 */ /* 0x000fe20000000800 */
[----:B------:R-:W-:Y:S01]  /*bfb0*/  FADD.FTZ R2, R192, R2 ;  /* 0x00000002c0027221 */ /* 0x000fe20000010000 */
[C---:B------:R-:W-:Y:S01]  /*bfc0*/  F2FP.PACK_AB R22, R171.reuse, R192 ;  /* 0x000000c0ab16723e */ /* 0x040fe200000000ff */
[C---:B-1----:R-:W-:Y:S04]  /*bfd0*/  HMMA.16816.F32 R104, R120.reuse, R124, R104 ;  /* 0x0000007c7868723c */ /* 0x042fe80000001868 */
[----:B------:R-:W-:Y:S01]  /*bfe0*/  F2FP.PACK_AB R23, R152, R153 ;  /* 0x000000999817723e */ /* 0x000fe200000000ff */
[----:B------:R-:W-:Y:S02]  /*bff0*/  FADD.FTZ R2, R171, R2 ;  /* 0x00000002ab027221 */ /* 0x000fe40000010000 */
[----:B------:R-:W-:Y:S01]  /*c000*/  MUFU.EX2 R147, R41 ;  /* 0x0000002900937308 */ /* 0x000fe20000000800 */
[C---:B------:R-:W-:Y:S01]  /*c010*/  HMMA.16816.F32 R108, R120.reuse, R126, R108 ;  /* 0x0000007e786c723c */ /* 0x040fe2000000186c */
[----:B------:R-:W1:Y:S03]  /*c020*/  LDSM.16.MT88.4 R124, [R203+0x1000] ;  /* 0x00100000cb7c783b */ /* 0x000e660000004200 */
[----:B------:R-:W-:Y:S02]  /*c030*/  FADD.FTZ R2, R170, R2 ;  /* 0x00000002aa027221 */ /* 0x000fe40000010000 */
[----:B------:R-:W-:Y:S02]  /*c040*/  FADD.FTZ R0, R155, R0 ;  /* 0x000000009b007221 */ /* 0x000fe40000010000 */
[C---:B------:R-:W-:Y:S01]  /*c050*/  HMMA.16816.F32 R16, R120.reuse, R148, R16 ;  /* 0x000000947810723c */ /* 0x040fe20000001810 */
[----:B----4-:R-:W-:Y:S01]  /*c060*/  LDSM.16.MT88.4 R28, [R203+0x5000] ;  /* 0x00500000cb1c783b */ /* 0x010fe20000004200 */
[----:B------:R-:W-:Y:S02]  /*c070*/  MUFU.EX2 R149, R36 ;  /* 0x0000002400957308 */ /* 0x000fe40000000800 */
[----:B------:R-:W-:Y:S02]  /*c080*/  FADD.FTZ R2, R169, R2 ;  /* 0x00000002a9027221 */ /* 0x000fe40000010000 */
[----:B------:R-:W-:Y:S02]  /*c090*/  FADD.FTZ R0, R154, R0 ;  /* 0x000000009a007221 */ /* 0x000fe40000010000 */
[----:B------:R-:W-:Y:S01]  /*c0a0*/  HMMA.16816.F32 R112, R120, R150, R112 ;  /* 0x000000967870723c */ /* 0x000fe20000001870 */
[----:B------:R-:W4:Y:S03]  /*c0b0*/  LDSM.16.MT88.4 R120, [R206+0x1000] ;  /* 0x00100000ce78783b */ /* 0x000f260000004200 */
[----:B------:R-:W5:Y:S01]  /*c0c0*/  MUFU.EX2 R151, R32 ;  /* 0x0000002000977308 */ /* 0x000f620000000800 */
[----:B------:R-:W-:Y:S03]  /*c0d0*/  FADD.FTZ R0, R153, R0 ;  /* 0x0000000099007221 */ /* 0x000fe60000010000 */
[C---:B--2---:R-:W-:Y:S05]  /*c0e0*/  HMMA.16816.F32 R4, R20.reuse, R132, R4 ;  /* 0x000000841404723c */ /* 0x044fea0000001804 */
[----:B------:R-:W-:Y:S01]  /*c0f0*/  FADD.FTZ R0, R152, R0 ;  /* 0x0000000098007221 */ /* 0x000fe20000010000 */
[----:B------:R-:W2:Y:S02]  /*c100*/  MUFU.EX2 R150, R33 ;  /* 0x0000002100967308 */ /* 0x000ea40000000800 */
[C---:B------:R-:W-:Y:S01]  /*c110*/  HMMA.16816.F32 R8, R20.reuse, R134, R8 ;  /* 0x000000861408723c */ /* 0x040fe20000001808 */
[----:B------:R-:W-:Y:S03]  /*c120*/  LDSM.16.MT88.4 R132, [R204+0x1800] ;  /* 0x00180000cc84783b */ /* 0x000fe60000004200 */
[----:B---3--:R-:W-:Y:S04]  /*c130*/  FADD.FTZ R0, R146, R0 ;  /* 0x0000000092007221 */ /* 0x008fe80000010000 */
[C---:B------:R-:W-:Y:S01]  /*c140*/  HMMA.16816.F32 R68, R20.reuse, R24, R68 ;  /* 0x000000181444723c */ /* 0x040fe20000001844 */
[----:B------:R-:W-:Y:S03]  /*c150*/  MUFU.EX2 R148, R40 ;  /* 0x0000002800947308 */ /* 0x000fe60000000800 */
[----:B-----5:R-:W-:Y:S02]  /*c160*/  FADD.FTZ R2, R151, R2 ;  /* 0x0000000297027221 */ /* 0x020fe40000010000 */
[----:B------:R-:W-:Y:S02]  /*c170*/  FADD.FTZ R0, R145, R0 ;  /* 0x0000000091007221 */ /* 0x000fe40000010000 */
[C---:B------:R-:W-:Y:S01]  /*c180*/  HMMA.16816.F32 R72, R20.reuse, R26, R72 ;  /* 0x0000001a1448723c */ /* 0x040fe20000001848 */
[----:B------:R-:W3:Y:S02]  /*c190*/  LDSM.16.MT88.4 R24, [R204+0x5000] ;  /* 0x00500000cc18783b */ /* 0x000ee40000004200 */
[----:B------:R-:W-:Y:S01]  /*c1a0*/  MUFU.EX2 R59, R59 ;  /* 0x0000003b003b7308 */ /* 0x000fe20000000800 */
[----:B------:R-:W-:Y:S02]  /*c1b0*/  FADD.FTZ R0, R144, R0 ;  /* 0x0000000090007221 */ /* 0x000fe40000010000 */
[----:B--2---:R-:W-:Y:S02]  /*c1c0*/  FADD.FTZ R2, R150, R2 ;  /* 0x0000000296027221 */ /* 0x004fe40000010000 */
[C---:B-1----:R-:W-:Y:S04]  /*c1d0*/  HMMA.16816.F32 R76, R20.reuse, R124, R76 ;  /* 0x0000007c144c723c */ /* 0x042fe8000000184c */
[----:B------:R-:W-:Y:S01]  /*c1e0*/  FADD.FTZ R2, R149, R2 ;  /* 0x0000000295027221 */ /* 0x000fe20000010000 */
[----:B------:R-:W-:Y:S03]  /*c1f0*/  MUFU.EX2 R60, R60 ;  /* 0x0000003c003c7308 */ /* 0x000fe60000000800 */
[C---:B------:R-:W-:Y:S01]  /*c200*/  HMMA.16816.F32 R80, R20.reuse, R126, R80 ;  /* 0x0000007e1450723c */ /* 0x040fe20000001850 */
[----:B------:R-:W1:Y:S06]  /*c210*/  LDSM.16.MT88.4 R124, [R206+0x5000] ;  /* 0x00500000ce7c783b */ /* 0x000e6c0000004200 */
[----:B------:R-:W-:Y:S01]  /*c220*/  MUFU.EX2 R61, R61 ;  /* 0x0000003d003d7308 */ /* 0x000fe20000000800 */
[C---:B----4-:R-:W-:Y:S08]  /*c230*/  HMMA.16816.F32 R84, R20.reuse, R120, R84 ;  /* 0x000000781454723c */ /* 0x050ff00000001854 */
[C---:B------:R-:W-:Y:S01]  /*c240*/  HMMA.16816.F32 R88, R20.reuse, R122, R88 ;  /* 0x0000007a1458723c */ /* 0x040fe20000001858 */
[----:B------:R-:W2:Y:S01]  /*c250*/  LDSM.16.MT88.4 R120, [R200+0x1800] ;  /* 0x00180000c878783b */ /* 0x000ea20000004200 */
[----:B------:R-:W-:Y:S06]  /*c260*/  MUFU.EX2 R62, R62 ;  /* 0x0000003e003e7308 */ /* 0x000fec0000000800 */
[C---:B------:R-:W-:Y:S04]  /*c270*/  HMMA.16816.F32 R92, R20.reuse, R128, R92 ;  /* 0x00000080145c723c */ /* 0x040fe8000000185c */
[----:B------:R-:W-:Y:S04]  /*c280*/  MUFU.EX2 R129, R38 ;  /* 0x0000002600817308 */ /* 0x000fe80000000800 */
[C---:B------:R-:W-:Y:S06]  /*c290*/  HMMA.16816.F32 R96, R20.reuse, R130, R96 ;  /* 0x000000821460723c */ /* 0x040fec0000001860 */
[----:B------:R4:W5:Y:S02]  /*c2a0*/  MUFU.EX2 R130, R35 ;  /* 0x0000002300827308 */ /* 0x0009640000000800 */
[C---:B---3--:R-:W-:Y:S08]  /*c2b0*/  HMMA.16816.F32 R12, R20.reuse, R24, R12 ;  /* 0x00000018140c723c */ /* 0x048ff0000000180c */
[C---:B------:R-:W-:Y:S01]  /*c2c0*/  HMMA.16816.F32 R100, R20.reuse, R26, R100 ;  /* 0x0000001a1464723c */ /* 0x040fe20000001864 */
[----:B------:R-:W-:Y:S01]  /*c2d0*/  LDSM.16.MT88.4 R24, [R206+0x1800] ;  /* 0x00180000ce18783b */ /* 0x000fe20000004200 */
[----:B------:R-:W3:Y:S06]  /*c2e0*/  MUFU.EX2 R131, R37 ;  /* 0x0000002500837308 */ /* 0x000eec0000000800 */
[C---:B------:R-:W-:Y:S04]  /*c2f0*/  HMMA.16816.F32 R104, R20.reuse, R28, R104 ;  /* 0x0000001c1468723c */ /* 0x040fe80000001868 */
[----:B------:R-:W2:Y:S01]  /*c300*/  MUFU.EX2 R128, R39 ;  /* 0x0000002700807308 */ /* 0x000ea20000000800 */
[----:B----4-:R-:W4:Y:S01]  /*c310*/  LDSM.16.MT88.4 R32, [R203+0x1800] ;  /* 0x00180000cb20783b */ /* 0x010f220000004200 */
[----:B-----5:R-:W-:Y:S02]  /*c320*/  FADD.FTZ R0, R130, R0 ;  /* 0x0000000082007221 */ /* 0x020fe40000010000 */
[C---:B------:R-:W-:Y:S04]  /*c330*/  HMMA.16816.F32 R108, R20.reuse, R30, R108 ;  /* 0x0000001e146c723c */ /* 0x040fe8000000186c */
[----:B------:R-:W-:Y:S01]  /*c340*/  FADD.FTZ R0, R129, R0 ;  /* 0x0000000081007221 */ /* 0x000fe20000010000 */
[----:B------:R-:W5:Y:S01]  /*c350*/  LDSM.16.MT88.4 R28, [R200+0x5800] ;  /* 0x00580000c81c783b */ /* 0x000f620000004200 */
[----:B------:R-:W-:Y:S02]  /*c360*/  MUFU.EX2 R63, R63 ;  /* 0x0000003f003f7308 */ /* 0x000fe40000000800 */
[C---:B-1----:R-:W-:Y:S04]  /*c370*/  HMMA.16816.F32 R16, R20.reuse, R124, R16 ;  /* 0x0000007c1410723c */ /* 0x042fe80000001810 */
[----:B---3--:R-:W-:Y:S04]  /*c380*/  FADD.FTZ R2, R131, R2 ;  /* 0x0000000283027221 */ /* 0x008fe80000010000 */
[----:B------:R-:W-:Y:S01]  /*c390*/  HMMA.16816.F32 R112, R20, R126, R112 ;  /* 0x0000007e1470723c */ /* 0x000fe20000001870 */
[----:B------:R-:W-:Y:S01]  /*c3a0*/  LDSM.16.MT88.4 R124, [R200+0x3800] ;  /* 0x00380000c87c783b */ /* 0x000fe20000004200 */
[----:B------:R-:W-:Y:S02]  /*c3b0*/  MUFU.EX2 R64, R64 ;  /* 0x0000004000407308 */ /* 0x000fe40000000800 */
[----:B------:R-:W-:Y:S02]  /*c3c0*/  FADD.FTZ R2, R148, R2 ;  /* 0x0000000294027221 */ /* 0x000fe40000010000 */
[----:B--2---:R-:W-:Y:S01]  /*c3d0*/  FADD.FTZ R0, R128, R0 ;  /* 0x0000000080007221 */ /* 0x004fe20000010000 */
[----:B------:R-:W-:Y:S01]  /*c3e0*/  F2FP.PACK_AB R20, R169, R170 ;  /* 0x000000aaa914723e */ /* 0x000fe200000000ff */
[----:B------:R-:W-:Y:S01]  /*c3f0*/  FADD.FTZ R2, R147, R2 ;  /* 0x0000000293027221 */ /* 0x000fe20000010000 */
[----:B------:R-:W-:Y:S01]  /*c400*/  F2FP.PACK_AB R21, R145, R146 ;  /* 0x000000929115723e */ /* 0x000fe200000000ff */
[----:B------:R-:W-:Y:S02]  /*c410*/  LDSM.16.MT88.4 R36, [R204+0x2000] ;  /* 0x00200000cc24783b */ /* 0x000fe40000004200 */
[----:B------:R-:W-:Y:S02]  /*c420*/  F2FP.PACK_AB R22, R150, R151 ;  /* 0x000000979616723e */ /* 0x000fe400000000ff */
[----:B------:R-:W-:Y:S07]  /*c430*/  F2FP.PACK_AB R23, R130, R144 ;  /* 0x000000908217723e */ /* 0x000fee00000000ff */
[C---:B------:R-:W-:Y:S08]  /*c440*/  HMMA.16816.F32 R4, R20.reuse, R120, R4 ;  /* 0x000000781404723c */ /* 0x040ff00000001804 */
[C---:B------:R-:W-:Y:S01]  /*c450*/  HMMA.16816.F32 R8, R20.reuse, R122, R8 ;  /* 0x0000007a1408723c */ /* 0x040fe20000001808 */
[----:B------:R-:W1:Y:S07]  /*c460*/  LDSM.16.MT88.4 R120, [R204+0x5800] ;  /* 0x00580000cc78783b */ /* 0x000e6e0000004200 */
[C---:B------:R-:W-:Y:S01]  /*c470*/  HMMA.16816.F32 R68, R20.reuse, R132, R68 ;  /* 0x000000841444723c */ /* 0x040fe20000001844 */
[----:B------:R-:W2:Y:S07]  /*c480*/  MUFU.EX2 R133, R42 ;  /* 0x0000002a00857308 */ /* 0x000eae0000000800 */
[C---:B------:R-:W-:Y:S03]  /*c490*/  HMMA.16816.F32 R72, R20.reuse, R134, R72 ;  /* 0x000000861448723c */ /* 0x040fe60000001848 */
[----:B------:R3:W1:Y:S05]  /*c4a0*/  MUFU.EX2 R132, R43 ;  /* 0x0000002b00847308 */ /* 0x00066a0000000800 */
[C---:B----4-:R-:W-:Y:S05]  /*c4b0*/  HMMA.16816.F32 R76, R20.reuse, R32, R76 ;  /* 0x00000020144c723c */ /* 0x050fea000000184c */
[----:B------:R-:W4:Y:S03]  /*c4c0*/  MUFU.EX2 R135, R44 ;  /* 0x0000002c00877308 */ /* 0x000f260000000800 */
[C---:B------:R-:W-:Y:S01]  /*c4d0*/  HMMA.16816.F32 R80, R20.reuse, R34, R80 ;  /* 0x000000221450723c */ /* 0x040fe20000001850 */
[----:B------:R-:W5:Y:S03]  /*c4e0*/  LDSM.16.MT88.4 R32, [R203+0x5800] ;  /* 0x00580000cb20783b */ /* 0x000f660000004200 */
[----:B--2---:R-:W-:Y:S03]  /*c4f0*/  FADD.FTZ R0, R133, R0 ;  /* 0x0000000085007221 */ /* 0x004fe60000010000 */
[----:B------:R2:W2:Y:S01]  /*c500*/  MUFU.EX2 R134, R45 ;  /* 0x0000002d00867308 */ /* 0x0004a20000000800 */
[C---:B------:R-:W-:Y:S01]  /*c510*/  HMMA.16816.F32 R84, R20.reuse, R24, R84 ;  /* 0x000000181454723c */ /* 0x040fe20000001854 */
[----:B---3--:R-:W-:Y:S03]  /*c520*/  LDSM.16.MT88.4 R40, [R203+0x2000] ;  /* 0x00200000cb28783b */ /* 0x008fe60000004200 */
[----:B-1----:R-:W-:Y:S04]  /*c530*/  FADD.FTZ R0, R132, R0 ;  /* 0x0000000084007221 */ /* 0x002fe80000010000 */
[C---:B------:R-:W-:Y:S01]  /*c540*/  HMMA.16816.F32 R88, R20.reuse, R26, R88 ;  /* 0x0000001a1458723c */ /* 0x040fe20000001858 */
[----:B------:R-:W1:Y:S03]  /*c550*/  LDSM.16.MT88.4 R24, [R206+0x5800] ;  /* 0x00580000ce18783b */ /* 0x000e660000004200 */
[----:B------:R-:W-:Y:S02]  /*c560*/  FADD.FTZ R0, R119, R0 ;  /* 0x0000000077007221 */ /* 0x000fe40000010000 */
[----:B----4-:R-:W-:Y:S02]  /*c570*/  FADD.FTZ R2, R135, R2 ;  /* 0x0000000287027221 */ /* 0x010fe40000010000 */
[C---:B-----5:R-:W-:Y:S04]  /*c580*/  HMMA.16816.F32 R92, R20.reuse, R28, R92 ;  /* 0x0000001c145c723c */ /* 0x060fe8000000185c */
[----:B------:R-:W-:Y:S01]  /*c590*/  FADD.FTZ R0, R118, R0 ;  /* 0x0000000076007221 */ /* 0x000fe20000010000 */
[----:B--2---:R-:W-:Y:S03]  /*c5a0*/  LDSM.16.MT88.4 R44, [R203+0x2800] ;  /* 0x00280000cb2c783b */ /* 0x004fe60000004200 */
[C---:B------:R-:W-:Y:S04]  /*c5b0*/  HMMA.16816.F32 R96, R20.reuse, R30, R96 ;  /* 0x0000001e1460723c */ /* 0x040fe80000001860 */
[----:B------:R-:W-:Y:S02]  /*c5c0*/  FADD.FTZ R0, R50, R0 ;  /* 0x0000000032007221 */ /* 0x000fe40000010000 */
[----:B------:R-:W-:Y:S01]  /*c5d0*/  FADD.FTZ R2, R134, R2 ;  /* 0x0000000286027221 */ /* 0x000fe20000010000 */
[----:B------:R-:W2:Y:S01]  /*c5e0*/  LDSM.16.MT88.4 R28, [R200+0x2000] ;  /* 0x00200000c81c783b */ /* 0x000ea20000004200 */
        /* <DEDUP_REMOVED lines=10> */
[----:B------:R-:W-:Y:S03]  /*c690*/  LDSM.16.MT88.4 R32, [R204+0x6000] ;  /* 0x00600000cc20783b */ /* 0x000fe60000004200 */
[----:B------:R-:W-:Y:S02]  /*c6a0*/  FADD.FTZ R0, R58, R0 ;  /* 0x000000003a007221 */ /* 0x000fe40000010000 */
[----:B------:R-:W-:Y:S02]  /*c6b0*/  FADD.FTZ R2, R53, R2 ;  /* 0x0000000235027221 */ /* 0x000fe40000010000 */
[C---:B-1----:R-:W-:Y:S04]  /*c6c0*/  HMMA.16816.F32 R16, R20.reuse, R24, R16 ;  /* 0x000000181410723c */ /* 0x042fe80000001810 */
[----:B------:R-:W-:Y:S04]  /*c6d0*/  FADD.FTZ R2, R56, R2 ;  /* 0x0000000238027221 */ /* 0x000fe80000010000 */
[----:B------:R-:W-:Y:S01]  /*c6e0*/  HMMA.16816.F32 R112, R20, R26, R112 ;  /* 0x0000001a1470723c */ /* 0x000fe20000001870 */
[----:B------:R-:W1:Y:S03]  /*c6f0*/  LDSM.16.MT88.4 R24, [R206+0x2000] ;  /* 0x00200000ce18783b */ /* 0x000e660000004200 */
[----:B------:R-:W-:Y:S03]  /*c700*/  FADD.FTZ R2, R57, R2 ;  /* 0x0000000239027221 */ /* 0x000fe60000010000 */
[----:B------:R-:W-:Y:S02]  /*c710*/  F2FP.PACK_AB R20, R131, R149 ;  /* 0x000000958314723e */ /* 0x000fe400000000ff */
[----:B------:R-:W-:Y:S03]  /*c720*/  F2FP.PACK_AB R21, R128, R129 ;  /* 0x000000818015723e */ /* 0x000fe600000000ff */
[----:B------:R-:W-:Y:S02]  /*c730*/  F2FP.PACK_AB R22, R147, R148 ;  /* 0x000000949316723e */ /* 0x000fe400000000ff */
[----:B------:R-:W-:Y:S07]  /*c740*/  F2FP.PACK_AB R23, R132, R133 ;  /* 0x000000858417723e */ /* 0x000fee00000000ff */
[C---:B--2---:R-:W-:Y:S08]  /*c750*/  HMMA.16816.F32 R4, R20.reuse, R28, R4 ;  /* 0x0000001c1404723c */ /* 0x044ff00000001804 */
[C---:B------:R-:W-:Y:S01]  /*c760*/  HMMA.16816.F32 R8, R20.reuse, R30, R8 ;  /* 0x0000001e1408723c */ /* 0x040fe20000001808 */
[----:B------:R-:W2:Y:S07]  /*c770*/  LDSM.16.MT88.4 R28, [R200+0x6000] ;  /* 0x00600000c81c783b */ /* 0x000eae0000004200 */
[C---:B------:R-:W-:Y:S08]  /*c780*/  HMMA.16816.F32 R68, R20.reuse, R36, R68 ;  /* 0x000000241444723c */ /* 0x040ff00000001844 */
[C---:B------:R-:W-:Y:S01]  /*c790*/  HMMA.16816.F32 R72, R20.reuse, R38, R72 ;  /* 0x000000261448723c */ /* 0x040fe20000001848 */
[----:B------:R-:W3:Y:S07]  /*c7a0*/  LDSM.16.MT88.4 R36, [R203+0x6000] ;  /* 0x00600000cb24783b */ /* 0x000eee0000004200 */
[C---:B------:R-:W-:Y:S08]  /*c7b0*/  HMMA.16816.F32 R76, R20.reuse, R40, R76 ;  /* 0x00000028144c723c */ /* 0x040ff0000000184c */
        /* <DEDUP_REMOVED lines=10> */
[----:B------:R-:W5:Y:S07]  /*c860*/  LDSM.16.MT88.4 R32, [R206+0x2800] ;  /* 0x00280000ce20783b */ /* 0x000f6e0000004200 */
[C---:B---3--:R-:W-:Y:S08]  /*c870*/  HMMA.16816.F32 R104, R20.reuse, R36, R104 ;  /* 0x000000241468723c */ /* 0x048ff00000001868 */
[C---:B------:R-:W-:Y:S01]  /*c880*/  HMMA.16816.F32 R108, R20.reuse, R38, R108 ;  /* 0x00000026146c723c */ /* 0x040fe2000000186c */
[----:B------:R-:W3:Y:S07]  /*c890*/  LDSM.16.MT88.4 R36, [R200+0x6800] ;  /* 0x00680000c824783b */ /* 0x000eee0000004200 */
[C---:B----4-:R-:W-:Y:S08]  /*c8a0*/  HMMA.16816.F32 R16, R20.reuse, R40, R16 ;  /* 0x000000281410723c */ /* 0x050ff00000001810 */
[----:B------:R-:W-:Y:S01]  /*c8b0*/  HMMA.16816.F32 R112, R20, R42, R112 ;  /* 0x0000002a1470723c */ /* 0x000fe20000001870 */
[----:B------:R-:W-:Y:S06]  /*c8c0*/  LDSM.16.MT88.4 R40, [R206+0x3000] ;  /* 0x00300000ce28783b */ /* 0x000fec0000004200 */
[----:B------:R-:W-:Y:S02]  /*c8d0*/  F2FP.PACK_AB R20, R134, R135 ;  /* 0x000000878614723e */ /* 0x000fe400000000ff */
[----:B------:R-:W-:Y:S03]  /*c8e0*/  F2FP.PACK_AB R21, R118, R119 ;  /* 0x000000777615723e */ /* 0x000fe600000000ff */
[----:B------:R-:W-:Y:S02]  /*c8f0*/  F2FP.PACK_AB R22, R49, R48 ;  /* 0x000000303116723e */ /* 0x000fe400000000ff */
[----:B------:R-:W-:Y:S02]  /*c900*/  F2FP.PACK_AB R23, R51, R50 ;  /* 0x000000323317723e */ /* 0x000fe400000000ff */
[----:B------:R-:W-:Y:S02]  /*c910*/  MOV R119, R116 ;  /* 0x0000007400777202 */ /* 0x000fe40000000f00 */
[----:B------:R-:W-:Y:S03]  /*c920*/  MOV R118, R117 ;  /* 0x0000007500767202 */ /* 0x000fe60000000f00 */
        /* <DEDUP_REMOVED lines=9> */
[C---:B-----5:R-:W-:Y:S08]  /*c9c0*/  HMMA.16816.F32 R84, R20.reuse, R32, R84 ;  /* 0x000000201454723c */ /* 0x060ff00000001854 */
[C---:B------:R-:W-:Y:S01]  /*c9d0*/  HMMA.16816.F32 R88, R20.reuse, R34, R88 ;  /* 0x000000221458723c */ /* 0x040fe20000001858 */
[----:B------:R-:W4:Y:S07]  /*c9e0*/  LDSM.16.MT88.4 R32, [R206+0x6800] ;  /* 0x00680000ce20783b */ /* 0x000f2e0000004200 */
[C---:B---3--:R-:W-:Y:S08]  /*c9f0*/  HMMA.16816.F32 R92, R20.reuse, R36, R92 ;  /* 0x00000024145c723c */ /* 0x048ff0000000185c */
[C---:B------:R-:W-:Y:S01]  /*ca00*/  HMMA.16816.F32 R96, R20.reuse, R38, R96 ;  /* 0x000000261460723c */ /* 0x040fe20000001860 */
[----:B------:R-:W-:Y:S07]  /*ca10*/  LDSM.16.MT88.4 R36, [R203+0x3000] ;  /* 0x00300000cb24783b */ /* 0x000fee0000004200 */
[C---:B-1----:R-:W-:Y:S08]  /*ca20*/  HMMA.16816.F32 R12, R20.reuse, R24, R12 ;  /* 0x00000018140c723c */ /* 0x042ff0000000180c */
[C---:B------:R-:W-:Y:S01]  /*ca30*/  HMMA.16816.F32 R100, R20.reuse, R26, R100 ;  /* 0x0000001a1464723c */ /* 0x040fe20000001864 */
[----:B------:R-:W1:Y:S07]  /*ca40*/  LDSM.16.MT88.4 R24, [R200+0x3000] ;  /* 0x00300000c818783b */ /* 0x000e6e0000004200 */
[C---:B--2---:R-:W-:Y:S08]  /*ca50*/  HMMA.16816.F32 R104, R20.reuse, R28, R104 ;  /* 0x0000001c1468723c */ /* 0x044ff00000001868 */
[C---:B------:R-:W-:Y:S01]  /*ca60*/  HMMA.16816.F32 R108, R20.reuse, R30, R108 ;  /* 0x0000001e146c723c */ /* 0x040fe2000000186c */
[----:B------:R-:W2:Y:S07]  /*ca70*/  LDSM.16.MT88.4 R28, [R204+0x3000] ;  /* 0x00300000cc1c783b */ /* 0x000eae0000004200 */
[C---:B----4-:R-:W-:Y:S08]  /*ca80*/  HMMA.16816.F32 R16, R20.reuse, R32, R16 ;  /* 0x000000201410723c */ /* 0x050ff00000001810 */
[----:B------:R-:W-:Y:S01]  /*ca90*/  HMMA.16816.F32 R112, R20, R34, R112 ;  /* 0x000000221470723c */ /* 0x000fe20000001870 */
[----:B------:R-:W3:Y:S06]  /*caa0*/  LDSM.16.MT88.4 R32, [R200+0x7000] ;  /* 0x00700000c820783b */ /* 0x000eec0000004200 */
[----:B------:R-:W-:Y:S02]  /*cab0*/  F2FP.PACK_AB R20, R53, R52 ;  /* 0x000000343514723e */ /* 0x000fe400000000ff */
[----:B------:R-:W-:Y:S03]  /*cac0*/  F2FP.PACK_AB R21, R55, R54 ;  /* 0x000000363715723e */ /* 0x000fe600000000ff */
[----:B------:R-:W-:Y:S02]  /*cad0*/  F2FP.PACK_AB R22, R57, R56 ;  /* 0x000000383916723e */ /* 0x000fe400000000ff */
[C---:B------:R-:W-:Y:S07]  /*cae0*/  F2FP.PACK_AB R23, R59.reuse, R58 ;  /* 0x0000003a3b17723e */ /* 0x040fee00000000ff */
[C---:B-1----:R-:W-:Y:S08]  /*caf0*/  HMMA.16816.F32 R4, R20.reuse, R24, R4 ;  /* 0x000000181404723c */ /* 0x042ff00000001804 */
[C---:B------:R-:W-:Y:S01]  /*cb00*/  HMMA.16816.F32 R8, R20.reuse, R26, R8 ;  /* 0x0000001a1408723c */ /* 0x040fe20000001808 */
[----:B------:R-:W1:Y:S07]  /*cb10*/  LDSM.16.MT88.4 R24, [R203+0x7000] ;  /* 0x00700000cb18783b */ /* 0x000e6e0000004200 */
[C---:B--2---:R-:W-:Y:S08]  /*cb20*/  HMMA.16816.F32 R68, R20.reuse, R28, R68 ;  /* 0x0000001c1444723c */ /* 0x044ff00000001844 */
[C---:B------:R-:W-:Y:S01]  /*cb30*/  HMMA.16816.F32 R72, R20.reuse, R30, R72 ;  /* 0x0000001e1448723c */ /* 0x040fe20000001848 */
[----:B------:R-:W2:Y:S07]  /*cb40*/  LDSM.16.MT88.4 R28, [R206+0x7000] ;  /* 0x00700000ce1c783b */ /* 0x000eae0000004200 */
[C---:B------:R-:W-:Y:S01]  /*cb50*/  HMMA.16816.F32 R76, R20.reuse, R36, R76 ;  /* 0x00000024144c723c */ /* 0x040fe2000000184c */
[----:B------:R4:W-:Y:S07]  /*cb60*/  MUFU.EX2 R36, R3 ;  /* 0x0000000300247308 */ /* 0x0009ee0000000800 */
[C---:B------:R-:W-:Y:S03]  /*cb70*/  HMMA.16816.F32 R80, R20.reuse, R38, R80 ;  /* 0x000000261450723c */ /* 0x040fe60000001850 */
[----:B------:R-:W5:Y:S05]  /*cb80*/  MUFU.EX2 R37, R66 ;  /* 0x0000004200257308 */ /* 0x000f6a0000000800 */
[C---:B------:R-:W-:Y:S08]  /*cb90*/  HMMA.16816.F32 R84, R20.reuse, R40, R84 ;  /* 0x000000281454723c */ /* 0x040ff00000001854 */
[C---:B------:R-:W-:Y:S04]  /*cba0*/  HMMA.16816.F32 R88, R20.reuse, R42, R88 ;  /* 0x0000002a1458723c */ /* 0x040fe80000001858 */
[----:B----4-:R-:W-:Y:S02]  /*cbb0*/  FADD.FTZ R3, R59, R0 ;  /* 0x000000003b037221 */ /* 0x010fe40000010000 */
[----:B------:R-:W-:Y:S02]  /*cbc0*/  FADD.FTZ R0, R60, R2 ;  /* 0x000000023c007221 */ /* 0x000fe40000010000 */
[C---:B---3--:R-:W-:Y:S04]  /*cbd0*/  HMMA.16816.F32 R92, R20.reuse, R32, R92 ;  /* 0x00000020145c723c */ /* 0x048fe8000000185c */
        /* <DEDUP_REMOVED lines=8> */
[----:B-----5:R-:W-:Y:S02]  /*cc60*/  FADD.FTZ R0, R37, R3 ;  /* 0x0000000325007221 */ /* 0x020fe40000010000 */
[C---:B------:R-:W-:Y:S01]  /*cc70*/  HMMA.16816.F32 R100, R20.reuse, R46, R100 ;  /* 0x0000002e1464723c */ /* 0x040fe20000001864 */
[----:B------:R-:W-:Y:S03]  /*cc80*/  STL [R1], R2 ;  /* 0x0000000201007387 */ /* 0x000fe60000100800 */
[----:B------:R-:W-:Y:S04]  /*cc90*/  FADD.FTZ R0, R36, R0 ;  /* 0x0000000024007221 */ /* 0x000fe80000010000 */
[C---:B-1----:R-:W-:Y:S01]  /*cca0*/  HMMA.16816.F32 R104, R20.reuse, R24, R104 ;  /* 0x000000181468723c */ /* 0x042fe20000001868 */
[----:B------:R-:W-:Y:S07]  /*ccb0*/  STL [R1+0x10], R0 ;  /* 0x0000100001007387 */ /* 0x000fee0000100800 */
[C---:B------:R-:W-:Y:S01]  /*ccc0*/  HMMA.16816.F32 R108, R20.reuse, R26, R108 ;  /* 0x0000001a146c723c */ /* 0x040fe2000000186c */
[----:B------:R-:W1:Y:S07]  /*ccd0*/  LDSM.16.MT88.4 R24, [R203+0x3800] ;  /* 0x00380000cb18783b */ /* 0x000e6e0000004200 */
[C---:B--2---:R-:W-:Y:S08]  /*cce0*/  HMMA.16816.F32 R16, R20.reuse, R28, R16 ;  /* 0x0000001c1410723c */ /* 0x044ff00000001810 */
[----:B------:R-:W-:Y:S01]  /*ccf0*/  HMMA.16816.F32 R112, R20, R30, R112 ;  /* 0x0000001e1470723c */ /* 0x000fe20000001870 */
[----:B------:R-:W2:Y:S06]  /*cd00*/  LDSM.16.MT88.4 R28, [R206+0x3800] ;  /* 0x00380000ce1c783b */ /* 0x000eac0000004200 */
[----:B------:R-:W-:Y:S02]  /*cd10*/  F2FP.PACK_AB R20, R61, R60 ;  /* 0x0000003c3d14723e */ /* 0x000fe400000000ff */
[----:B------:R-:W-:Y:S03]  /*cd20*/  F2FP.PACK_AB R21, R63, R62 ;  /* 0x0000003e3f15723e */ /* 0x000fe600000000ff */
[----:B------:R-:W-:Y:S02]  /*cd30*/  F2FP.PACK_AB R22, R156, R64 ;  /* 0x000000409c16723e */ /* 0x000fe400000000ff */
[----:B------:R-:W-:Y:S07]  /*cd40*/  F2FP.PACK_AB R23, R36, R37 ;  /* 0x000000252417723e */ /* 0x000fee00000000ff */
[C---:B------:R-:W-:Y:S01]  /*cd50*/  HMMA.16816.F32 R120, R20.reuse, R124, R4 ;  /* 0x0000007c1478723c */ /* 0x040fe20000001804 */
[----:B------:R-:W4:Y:S07]  /*cd60*/  LDSM.16.MT88.4 R4, [R200+0x7800] ;  /* 0x00780000c804783b */ /* 0x000f2e0000004200 */
[C---:B------:R-:W-:Y:S01]  /*cd70*/  HMMA.16816.F32 R124, R20.reuse, R126, R8 ;  /* 0x0000007e147c723c */ /* 0x040fe20000001808 */
[----:B------:R-:W5:Y:S07]  /*cd80*/  LDSM.16.MT88.4 R8, [R204+0x7800] ;  /* 0x00780000cc08783b */ /* 0x000f6e0000004200 */
        /* <DEDUP_REMOVED lines=8> */
[C---:B------:R-:W-:Y:S01]  /*ce10*/  HMMA.16816.F32 R96, R20.reuse, R6, R96 ;  /* 0x000000061460723c */ /* 0x040fe20000001860 */
[----:B------:R-:W2:Y:S07]  /*ce20*/  LDSM.16.MT88.4 R4, [R206+0x7800] ;  /* 0x00780000ce04783b */ /* 0x000eae0000004200 */
[C---:B-----5:R-:W-:Y:S08]  /*ce30*/  HMMA.16816.F32 R128, R20.reuse, R8, R12 ;  /* 0x000000081480723c */ /* 0x060ff0000000180c */
[C---:B------:R-:W-:Y:S08]  /*ce40*/  HMMA.16816.F32 R100, R20.reuse, R10, R100 ;  /* 0x0000000a1464723c */ /* 0x040ff00000001864 */
[C---:B-1----:R-:W-:Y:S08]  /*ce50*/  HMMA.16816.F32 R104, R20.reuse, R24, R104 ;  /* 0x000000181468723c */ /* 0x042ff00000001868 */
[C---:B------:R-:W-:Y:S08]  /*ce60*/  HMMA.16816.F32 R108, R20.reuse, R26, R108 ;  /* 0x0000001a146c723c */ /* 0x040ff0000000186c */
[C---:B--2---:R-:W-:Y:S08]  /*ce70*/  HMMA.16816.F32 R132, R20.reuse, R4, R16 ;  /* 0x000000041484723c */ /* 0x044ff00000001810 */
[----:B------:R-:W-:Y:S01]  /*ce80*/  HMMA.16816.F32 R112, R20, R6, R112 ;  /* 0x000000061470723c */ /* 0x000fe20000001870 */
[----:B------:R-:W-:-:S07]  /*ce90*/  @P1 BRA `(.L_x_446) ;  /* 0xffffcb6000001947 */ /* 0x000fce000383ffff */
.L_x_445:
[----:B------:R-:W-:Y:S07]  /*cea0*/  @!UPT UIADD3 URZ, URZ, URZ, URZ ;  /* 0x0000003f3f3ff290 */ /* 0x000fee000fffe03f */
[----:B------:R-:W-:Y:S02]  /*ceb0*/  MOV R7, 0x1f ;  /* 0x0000001f00077802 */ /* 0x000fe40000000f00 */
[----:B------:R-:W-:Y:S01]  /*cec0*/  MOV R6, 0xffffffff ;  /* 0xffffffff00067802 */ /* 0x000fe20000000f00 */
[----:B------:R-:W-:Y:S06]  /*ced0*/  BRA.DIV ~URZ, `(.L_x_447) ;  /* 0x000021327f007947 */ /* 0x000fec000b800000 */
[----:B------:R-:W2:Y:S04]  /*cee0*/  LDL R0, [R1] ;  /* 0x0000000001007983 */ /* 0x000ea80000100800 */
[----:B--2---:R1:W2:Y:S02]  /*cef0*/  SHFL.BFLY PT, R4, R0, 0x2, 0x1f ;  /* 0x0c401f0000047f89 */ /* 0x0042a400000e0000 */
.L_x_479:
[----:B-1----:R-:W3:Y:S02]  /*cf00*/  LDL.LU R0, [R1] ;  /* 0x0000000001007983 */ /* 0x002ee40000300800 */
[----:B--23--:R-:W-:Y:S01]  /*cf10*/  FADD.FTZ R4, R4, R0 ;  /* 0x0000000004047221 */ /* 0x00cfe20000010000 */
[----:B------:R-:W-:Y:S05]  /*cf20*/  BRA.DIV ~URZ, `(.L_x_448) ;  /* 0x000021427f007947 */ /* 0x000fea000b800000 */
[----:B------:R-:W2:Y:S04]  /*cf30*/  LDL.LU R5, [R1+0x10] ;  /* 0x0000100001057983 */ /* 0x000ea80000300800 */
[----:B------:R-:W1:Y:S02]  /*cf40*/  SHFL.BFLY PT, R2, R4, 0x1, 0x1f ;  /* 0x0c201f0004027f89 */ /* 0x000e6400000e0000 */
[----:B-1----:R-:W-:-:S02]  /*cf50*/  FADD.FTZ R4, R4, R2 ;  /* 0x0000000204047221 */ /* 0x002fc40000010000 */
[----:B--2---:R-:W1:Y:S02]  /*cf60*/  SHFL.BFLY PT, R0, R5, 0x2, 0x1f ;  /* 0x0c401f0005007f89 */ /* 0x004e6400000e0000 */
[----:B-1----:R-:W-:-:S05]  /*cf70*/  FADD.FTZ R0, R0, R5 ;  /* 0x0000000500007221 */ /* 0x002fca0000010000 */
[----:B------:R1:W2:Y:S02]  /*cf80*/  SHFL.BFLY PT, R3, R0, 0x1, 0x1f ;  /* 0x0c201f0000037f89 */ /* 0x0002a400000e0000 */
.L_x_480:
[----:B------:R-:W-:Y:S01]  /*cf90*/  FSETP.NE.FTZ.AND P1, PT, R4, RZ, PT ;  /* 0x000000ff0400720b */ /* 0x000fe20003f35000 */
[----:B--2---:R-:W-:Y:S01]  /*cfa0*/  FADD.FTZ R3, R3, R0 ;  /* 0x0000000003037221 */ /* 0x004fe20000010000 */
[----:B------:R-:W-:Y:S02]  /*cfb0*/  MOV R2, RZ ;  /* 0x000000ff00027202 */ /* 0x000fe40000000f00 */
[----:B-1----:R-:W-:Y:S02]  /*cfc0*/  MOV R0, RZ ;  /* 0x000000ff00007202 */ /* 0x002fe40000000f00 */
[----:B------:R-:W-:Y:S02]  /*cfd0*/  FSETP.NE.FTZ.AND P0, PT, R3, RZ, PT ;  /* 0x000000ff0300720b */ /* 0x000fe40003f15000 */
[----:B------:R-:W-:Y:S02]  /*cfe0*/  MOV R35, 0x1 ;  /* 0x0000000100237802 */ /* 0x000fe40000000f00 */
[----:B------:R-:W-:-:S02]  /*cff0*/  MOV R34, 0xff800000 ;  /* 0xff80000000227802 */ /* 0x000fc40000000f00 */
[----:B------:R-:W-:Y:S01]  /*d000*/  MOV R33, 0xff800000 ;  /* 0xff80000000217802 */ /* 0x000fe20000000f00 */
[----:B------:R-:W1:Y:S01]  /*d010*/  @P1 MUFU.RCP R2, R4 ;  /* 0x0000000400021308 */ /* 0x000e620000001000 */
[----:B------:R-:W-:-:S05]  /*d020*/  @P1 MOV R5, 0x3f317218 ;  /* 0x3f31721800051802 */ /* 0x000fca0000000f00 */
[----:B------:R-:W-:Y:S02]  /*d030*/  @P1 FMUL.FTZ R5, R5, c[0x0][0x2d0] ;  /* 0x0000b40005051a20 */ /* 0x000fe40000410000 */
[----:B------:R-:W2:Y:S01]  /*d040*/  @P1 MUFU.LG2 R4, R4 ;  /* 0x0000000400041308 */ /* 0x000ea20000000c00 */
[----:B-1----:R-:W-:-:S07]  /*d050*/  FMUL.FTZ R120, R2, R120 ;  /* 0x0000007802787220 */ /* 0x002fce0000410000 */
[----:B------:R-:W1:Y:S01]  /*d060*/  @P0 MUFU.RCP R0, R3 ;  /* 0x0000000300000308 */ /* 0x000e620000001000 */
[C---:B------:R-:W-:Y:S02]  /*d070*/  FMUL.FTZ R32, R2.reuse, R121 ;  /* 0x0000007902207220 */ /* 0x040fe40000410000 */
[C---:B------:R-:W-:Y:S02]  /*d080*/  FMUL.FTZ R124, R2.reuse, R124 ;  /* 0x0000007c027c7220 */ /* 0x040fe40000410000 */
[----:B------:R-:W-:Y:S02]  /*d090*/  FMUL.FTZ R30, R2, R125 ;  /* 0x0000007d021e7220 */ /* 0x000fe40000410000 */
[----:B--2---:R-:W-:Y:S02]  /*d0a0*/  @P1 FMUL.FTZ R7, R4, 0.69314718246459960938 ;  /* 0x3f31721804071820 */ /* 0x004fe40000410000 */
        /* <DEDUP_REMOVED lines=27> */
[----:B------:R-:W-:Y:S02]  /*d260*/  FMUL.FTZ R113, R2, R113 ;  /* 0x0000007102717220 */ /* 0x000fe40000410000 */
[----:B------:R2:W3:Y:S01]  /*d270*/  @P0 MUFU.LG2 R2, R3 ;  /* 0x0000000300020308 */ /* 0x0004e20000000c00 */
[----:B------:R-:W-:Y:S02]  /*d280*/  @P1 FFMA.FTZ R34, R5, R117, R7 ;  /* 0x0000007505221223 */ /* 0x000fe40000010007 */
[C---:B-1----:R-:W-:Y:S02]  /*d290*/  FMUL.FTZ R122, R0.reuse, R122 ;  /* 0x0000007a007a7220 */ /* 0x042fe40000410000 */
[C---:B------:R-:W-:Y:S02]  /*d2a0*/  FMUL.FTZ R31, R0.reuse, R123 ;  /* 0x0000007b001f7220 */ /* 0x040fe40000410000 */
[----:B------:R-:W-:-:S02]  /*d2b0*/  FMUL.FTZ R126, R0, R126 ;  /* 0x0000007e007e7220 */ /* 0x000fc40000410000 */
[C---:B------:R-:W-:Y:S02]  /*d2c0*/  FMUL.FTZ R29, R0.reuse, R127 ;  /* 0x0000007f001d7220 */ /* 0x040fe40000410000 */
[C---:B------:R-:W-:Y:S02]  /*d2d0*/  FMUL.FTZ R70, R0.reuse, R70 ;  /* 0x0000004600467220 */ /* 0x040fe40000410000 */
[C---:B------:R-:W-:Y:S02]  /*d2e0*/  FMUL.FTZ R27, R0.reuse, R71 ;  /* 0x00000047001b7220 */ /* 0x040fe40000410000 */
[----:B------:R-:W-:Y:S01]  /*d2f0*/  FMUL.FTZ R74, R0, R74 ;  /* 0x0000004a004a7220 */ /* 0x000fe20000410000 */
[----:B--2---:R-:W-:Y:S01]  /*d300*/  @P0 MOV R3, 0x3f317218 ;  /* 0x3f31721800030802 */ /* 0x004fe20000000f00 */
[----:B---3--:R-:W-:Y:S02]  /*d310*/  @P0 FMUL.FTZ R2, R2, 0.69314718246459960938 ;  /* 0x3f31721802020820 */ /* 0x008fe40000410000 */
[----:B------:R-:W-:-:S02]  /*d320*/  FMUL.FTZ R25, R0, R75 ;  /* 0x0000004b00197220 */ /* 0x000fc40000410000 */
[----:B------:R-:W-:Y:S02]  /*d330*/  @P0 FMUL.FTZ R3, R3, c[0x0][0x2d0] ;  /* 0x0000b40003030a20 */ /* 0x000fe40000410000 */
        /* <DEDUP_REMOVED lines=24> */
[----:B------:R-:W-:Y:S01]  /*d4c0*/  PRMT R0, R35, 0x7610, R0 ;  /* 0x0000761023007816 */ /* 0x000fe20000000000 */
[----:B------:R-:W-:Y:S02]  /*d4d0*/  @P0 FFMA.FTZ R33, R3, R116, R2 ;  /* 0x0000007403210223 */ /* 0x000fe40000010002 */
.L_x_440:
[----:B-1----:R1:W5:Y:S01]  /*d4e0*/  LDL R39, [R1+0x4c] ;  /* 0x00004c0001277983 */ /* 0x0023620000100800 */
[----:B------:R-:W-:Y:S03]  /*d4f0*/  BSSY B0, `(.L_x_449) ;  /* 0x0000012000007945 */ /* 0x000fe60003800000 */
[----:B------:R-:W2:Y:S02]  /*d500*/  S2R R38, SR_TID.X ;  /* 0x0000000000267919 */ /* 0x000ea40000002100 */
[----:B--2---:R-:W-:-:S13]  /*d510*/  LOP3.LUT P4, RZ, R38, 0xff, RZ, 0xc0, !PT ;  /* 0x000000ff26ff7812 */ /* 0x004fda000788c0ff */
[----:B------:R-:W-:Y:S05]  /*d520*/  @P4 BRA `(.L_x_450) ;  /* 0x000000e000004947 */ /* 0x000fea0003800000 */
[----:B-1----:R-:W1:Y:S01]  /*d530*/  S2R R35, SR_LANEID ;  /* 0x0000000000237919 */ /* 0x002e620000000000 */
[----:B------:R-:W-:Y:S01]  /*d540*/  VOTEU.ANY UR4, UPT, PT ;  /* 0x0000000000047886 */ /* 0x000fe200038e0100 */
[----:B------:R-:W-:Y:S01]  /*d550*/  IMAD.MOV.U32 R36, RZ, RZ, c[0x0][0x580] ;  /* 0x00016000ff247624 */ /* 0x000fe200078e00ff */
[----:B------:R-:W1:Y:S01]  /*d560*/  FLO.U32 R3, UR4 ;  /* 0x0000000400037d00 */ /* 0x000e6200080e0000 */
[----:B------:R-:W-:-:S07]  /*d570*/  IMAD.MOV.U32 R37, RZ, RZ, c[0x0][0x584] ;  /* 0x00016100ff257624 */ /* 0x000fce00078e00ff */
[----:B------:R-:W2:Y:S01]  /*d580*/  POPC R2, UR4 ;  /* 0x0000000400027d09 */ /* 0x000ea20008000000 */
[----:B-1----:R-:W-:-:S13]  /*d590*/  ISETP.EQ.U32.AND P0, PT, R3, R35, PT ;  /* 0x000000230300720c */ /* 0x002fda0003f02070 */
[----:B--2---:R-:W2:Y:S04]  /*d5a0*/  @P0 ATOMG.E.ADD.STRONG.GPU PT, R2, [R36.64], R2 ;  /* 0x00000002240209a8 */ /* 0x004ea800081ee1c6 */
[----:B------:R-:W1:Y:S04]  /*d5b0*/  S2R R35, SR_LTMASK ;  /* 0x0000000000237919 */ /* 0x000e680000003900 */
[----:B--2---:R1:W2:Y:S02]  /*d5c0*/  SHFL.IDX PT, R3, R2, R3, 0x1f ;  /* 0x00001f0302037589 */ /* 0x0042a400000e0000 */
[----:B-1----:R-:W-:-:S06]  /*d5d0*/  LOP3.LUT R2, R35, UR4, RZ, 0xc0, !PT ;  /* 0x0000000423027c12 */ /* 0x002fcc000f8ec0ff */
[----:B------:R-:W2:Y:S02]  /*d5e0*/  POPC R2, R2 ;  /* 0x0000000200027309 */ /* 0x000ea40000000000 */
[----:B--2--5:R-:W-:-:S05]  /*d5f0*/  IADD3 R39, R3, c[0x0][0xc], R2 ;  /* 0x0000030003277a10 */ /* 0x024fca0007ffe002 */
[----:B------:R1:W-:Y:S02]  /*d600*/  STL [R1+0x4c], R39 ;  /* 0x00004c2701007387 */ /* 0x0003e40000100800 */
.L_x_450:
[----:B-1----:R-:W-:Y:S05]  /*d610*/  BSYNC B0 ;  /* 0x0000000000007941 */ /* 0x002fea0003800000 */
.L_x_449:
[----:B------:R-:W-:Y:S01]  /*d620*/  PRMT R0, R0, 0x9910, RZ ;  /* 0x0000991000007816 */ /* 0x000fe200000000ff */
[----:B------:R-:W-:Y:S01]  /*d630*/  BSSY B1, `(.L_x_451) ;  /* 0x0000189000017945 */ /* 0x000fe20003800000 */
[----:B-----5:R-:W-:Y:S02]  /*d640*/  IMAD.MOV.U32 R40, RZ, RZ, R39 ;  /* 0x000000ffff287224 */ /* 0x020fe400078e0027 */
[----:B------:R-:W-:Y:S01]  /*d650*/  ISETP.NE.AND P0, PT, R0, RZ, PT ;  /* 0x000000ff0000720c */ /* 0x000fe20003f05270 */
[----:B------:R-:W-:-:S12]  /*d660*/  IMAD.MOV.U32 R41, RZ, RZ, -0x1 ;  /* 0xffffffffff297424 */ /* 0x000fd800078e00ff */
[----:B------:R-:W-:Y:S05]  /*d670*/  @!P0 BRA `(.L_x_452) ;  /* 0x00000ed000008947 */ /* 0x000fea0003800000 */
[----:B------:R-:W2:Y:S04]  /*d680*/  LDL R45, [R1+0x50] ;  /* 0x00005000012d7983 */ /* 0x000ea80000100800 */
[----:B------:R-:W3:Y:S04]  /*d690*/  LDL R44, [R1+0x54] ;  /* 0x00005400012c7983 */ /* 0x000ee80000100800 */
[----:B------:R-:W4:Y:S04]  /*d6a0*/  LDL R43, [R1+0x5c] ;  /* 0x00005c00012b7983 */ /* 0x000f280000100800 */
[----:B------:R-:W5:Y:S04]  /*d6b0*/  LDL R42, [R1+0x58] ;  /* 0x00005800012a7983 */ /* 0x000f680000100800 */
[----:B------:R-:W4:Y:S04]  /*d6c0*/  LDL R39, [R1+0x6c] ;  /* 0x00006c0001277983 */ /* 0x000f280000100800 */
[----:B------:R-:W5:Y:S04]  /*d6d0*/  LDL R37, [R1+0x64] ;  /* 0x0000640001257983 */ /* 0x000f680000100800 */
[----:B------:R-:W5:Y:S04]  /*d6e0*/  LDL R36, [R1+0x68] ;  /* 0x0000680001247983 */ /* 0x000f680000100800 */
[----:B------:R-:W5:Y:S01]  /*d6f0*/  LDL R35, [R1+0x60] ;  /* 0x0000600001237983 */ /* 0x000f620000100800 */
[----:B------:R-:W-:Y:S01]  /*d700*/  WARPSYNC 0xffffffff ;  /* 0xffffffff00007948 */ /* 0x000fe20003800000 */
[----:B------:R-:W-:-:S02]  /*d710*/  F2FP.PACK_AB R32, R32, R120 ;  /* 0x000000782020723e */ /* 0x000fc400000000ff */
[----:B------:R-:W-:Y:S01]  /*d720*/  BAR.SYNC.DEFER_BLOCKING 0x1, 0x100 ;  /* 0x0044000000007b1d */ /* 0x000fe20000010000 */
        /* <DEDUP_REMOVED lines=30> */
[----:B------:R-:W-:Y:S01]  /*d910*/  F2FP.PACK_AB R0, R115, R114 ;  /* 0x000000727300723e */ /* 0x000fe200000000ff */
[----:B--2---:R1:W-:Y:S04]  /*d920*/  STS [R45], R32 ;  /* 0x000000202d007388 */ /* 0x0043e80000000800 */
[----:B------:R1:W-:Y:S04]  /*d930*/  STS [R45+0x400], R31 ;  /* 0x0004001f2d007388 */ /* 0x0003e80000000800 */
[----:B---3--:R1:W-:Y:S04]  /*d940*/  STS [R44], R30 ;  /* 0x0000001e2c007388 */ /* 0x0083e80000000800 */
[----:B------:R1:W-:Y:S04]  /*d950*/  STS [R44+0x400], R29 ;  /* 0x0004001d2c007388 */ /* 0x0003e80000000800 */
[----:B----4-:R1:W-:Y:S04]  /*d960*/  STS [R43], R28 ;  /* 0x0000001c2b007388 */ /* 0x0103e80000000800 */
[----:B------:R1:W-:Y:S04]  /*d970*/  STS [R43+0x400], R27 ;  /* 0x0004001b2b007388 */ /* 0x0003e80000000800 */
[----:B-----5:R1:W-:Y:S04]  /*d980*/  STS [R42], R26 ;  /* 0x0000001a2a007388 */ /* 0x0203e80000000800 */
[----:B------:R1:W-:Y:S04]  /*d990*/  STS [R42+0x400], R25 ;  /* 0x000400192a007388 */ /* 0x0003e80000000800 */
[----:B------:R1:W-:Y:S04]  /*d9a0*/  STS [R39], R24 ;  /* 0x0000001827007388 */ /* 0x0003e80000000800 */
[----:B------:R1:W-:Y:S04]  /*d9b0*/  STS [R39+0x400], R23 ;  /* 0x0004001727007388 */ /* 0x0003e80000000800 */
[----:B------:R1:W-:Y:S04]  /*d9c0*/  STS [R37], R22 ;  /* 0x0000001625007388 */ /* 0x0003e80000000800 */
[----:B------:R1:W-:Y:S04]  /*d9d0*/  STS [R37+0x400], R21 ;  /* 0x0004001525007388 */ /* 0x0003e80000000800 */
[----:B------:R1:W-:Y:S04]  /*d9e0*/  STS [R36], R20 ;  /* 0x0000001424007388 */ /* 0x0003e80000000800 */
[----:B------:R1:W-:Y:S04]  /*d9f0*/  STS [R36+0x400], R19 ;  /* 0x0004001324007388 */ /* 0x0003e80000000800 */
[----:B------:R1:W-:Y:S04]  /*da00*/  STS [R35], R18 ;  /* 0x0000001223007388 */ /* 0x0003e80000000800 */
[----:B------:R1:W-:Y:S04]  /*da10*/  STS [R35+0x400], R17 ;  /* 0x0004001123007388 */ /* 0x0003e80000000800 */
        /* <DEDUP_REMOVED lines=16> */
[----:B------:R-:W-:Y:S06]  /*db20*/  BAR.SYNC.DEFER_BLOCKING 0x1, 0x100 ;  /* 0x0044000000007b1d */ /* 0x000fec0000010000 */
[----:B------:R-:W-:Y:S05]  /*db30*/  BRA.CONV ~URZ, `(.L_x_453) ;  /* 0x000000737f007947 */ /* 0x000fea000b800000 */
[----:B-1----:R-:W-:Y:S01]  /*db40*/  SHF.R.S32.HI R8, RZ, 0x1f, R38 ;  /* 0x0000001fff087819 */ /* 0x002fe20000011426 */
[----:B------:R-:W-:Y:S01]  /*db50*/  IMAD.MOV.U32 R7, RZ, RZ, RZ ;  /* 0x000000ffff077224 */ /* 0x000fe200078e00ff */
[----:B------:R-:W-:Y:S01]  /*db60*/  MOV R9, 0xdbb0 ;  /* 0x0000dbb000097802 */ /* 0x000fe20000000f00 */
[----:B------:R-:W-:Y:S01]  /*db70*/  IMAD.MOV.U32 R4, RZ, RZ, 0x1f ;  /* 0x0000001fff047424 */ /* 0x000fe200078e00ff */
[----:B------:R-:W-:-:S04]  /*db80*/  LEA.HI R8, R8, R38, RZ, 0x7 ;  /* 0x0000002608087211 */ /* 0x000fc800078f38ff */
[----:B------:R-:W-:Y:S02]  /*db90*/  SHF.R.S32.HI R8, RZ, 0x7, R8 ;  /* 0x00000007ff087819 */ /* 0x000fe40000011408 */
[----:B------:R-:W-:Y:S05]  /*dba0*/  CALL.REL.NOINC `($__internal_1_$__cuda_sm70_shflsync_idx_p) ;  /* 0x000019a000007944 */ /* 0x000fea0003c00000 */
.L_x_453:
[----:B-1----:R-:W2:Y:S04]  /*dbb0*/  LDL R2, [R1+0x40] ;  /* 0x0000400001027983 */ /* 0x002ea80000100800 */
[----:B------:R-:W3:Y:S04]  /*dbc0*/  LDL R15, [R1+0x70] ;  /* 0x00007000010f7983 */ /* 0x000ee80000100800 */
[----:B------:R-:W4:Y:S04]  /*dbd0*/  LDL.LU R11, [R1+0x38] ;  /* 0x00003800010b7983 */ /* 0x000f280000300800 */
[----:B------:R-:W2:Y:S04]  /*dbe0*/  LDL.LU R12, [R1+0x3c] ;  /* 0x00003c00010c7983 */ /* 0x000ea80000300800 */
[----:B------:R-:W2:Y:S01]  /*dbf0*/  LDL.LU R14, [R1+0x34] ;  /* 0x00003400010e7983 */ /* 0x000ea20000300800 */
[----:B------:R-:W-:-:S03]  /*dc00*/  IMAD.MOV.U32 R0, RZ, RZ, 0x1 ;  /* 0x00000001ff007424 */ /* 0x000fc600078e00ff */
[----:B------:R-:W3:Y:S02]  /*dc10*/  LDL R13, [R1+0x78] ;  /* 0x00007800010d7983 */ /* 0x000ee40000100800 */
[----:B------:R-:W-:Y:S02]  /*dc20*/  ISETP.NE.AND P1, PT, R0, c[0x0][0x4e8], PT ;  /* 0x00013a0000007a0c */ /* 0x000fe40003f25270 */
[----:B------:R1:W5:Y:S04]  /*dc30*/  LDL.64 R44, [R1+0x8] ;  /* 0x00000800012c7983 */ /* 0x0003680000100a00 */
[----:B------:R1:W5:Y:S04]  /*dc40*/  LDL R43, [R1+0x48] ;  /* 0x00004800012b7983 */ /* 0x0003680000100800 */
[----:B------:R1:W5:Y:S04]  /*dc50*/  LDL R42, [R1+0x30] ;  /* 0x00003000012a7983 */ /* 0x0003680000100800 */
[----:B------:R-:W1:Y:S01]  /*dc60*/  S2R R16, SR_TID.X ;  /* 0x0000000000107919 */ /* 0x000e620000002100 */
[----:B------:R-:W-:-:S02]  /*dc70*/  ULDC UR5, c[0x0][0x4e8] ;  /* 0x00013a0000057ab9 */ /* 0x000fc40000000800 */
[----:B------:R-:W-:Y:S02]  /*dc80*/  ULDC UR4, c[0x0][0x388] ;  /* 0x0000e20000047ab9 */ /* 0x000fe40000000800 */
[----:B------:R-:W-:Y:S01]  /*dc90*/  UIMAD UR4, UR5, UR4, URZ ;  /* 0x00000004050472a4 */ /* 0x000fe2000f8e023f */
[----:B------:R-:W-:Y:S01]  /*dca0*/  BSSY B0, `(.L_x_454) ;  /* 0x000005d000007945 */ /* 0x000fe20003800000 */
[----:B----4-:R-:W-:Y:S02]  /*dcb0*/  SHF.R.S32.HI R5, RZ, 0x1f, R11 ;  /* 0x0000001fff057819 */ /* 0x010fe4000001140b */
[----:B--2---:R-:W-:-:S03]  /*dcc0*/  IADD3 R4, R2, R14, RZ ;  /* 0x0000000e02047210 */ /* 0x004fc60007ffe0ff */
[----:B------:R-:W-:Y:S02]  /*dcd0*/  IMAD R6, R5, c[0x0][0x490], RZ ;  /* 0x0001240005067a24 */ /* 0x000fe400078e02ff */
[----:B------:R-:W-:-:S04]  /*dce0*/  @P1 IMAD.HI.U32 R7, R4, c[0x0][0x4ec], RZ ;  /* 0x00013b0004071a27 */ /* 0x000fc800078e00ff */
[----:B------:R-:W-:-:S04]  /*dcf0*/  IMAD.WIDE.U32 R2, R11, c[0x0][0x490], RZ ;  /* 0x000124000b027a25 */ /* 0x000fc800078e00ff */
[----:B------:R-:W-:Y:S02]  /*dd00*/  IMAD R6, R11, c[0x0][0x494], R6 ;  /* 0x000125000b067a24 */ /* 0x000fe400078e0206 */
[----:B------:R-:W-:Y:S01]  /*dd10*/  IMAD.MOV.U32 R0, RZ, RZ, R4 ;  /* 0x000000ffff007224 */ /* 0x000fe200078e0004 */
[----:B------:R-:W-:Y:S02]  /*dd20*/  @P1 SHF.R.U32.HI R0, RZ, c[0x0][0x4f0], R7 ;  /* 0x00013c00ff001a19 */ /* 0x000fe40000011607 */
[----:B------:R-:W-:Y:S02]  /*dd30*/  IADD3 R3, R3, R6, RZ ;  /* 0x0000000603037210 */ /* 0x000fe40007ffe0ff */
[----:B------:R-:W-:Y:S01]  /*dd40*/  SHF.R.S32.HI R10, RZ, 0x1f, R12 ;  /* 0x0000001fff0a7819 */ /* 0x000fe2000001140c */
[----:B------:R-:W-:Y:S02]  /*dd50*/  IMAD.MOV R8, RZ, RZ, -R0 ;  /* 0x000000ffff087224 */ /* 0x000fe400078e0a00 */
[----:B------:R-:W-:-:S04]  /*dd60*/  IMAD.WIDE.U32 R6, R12, c[0x0][0x498], R2 ;  /* 0x000126000c067a25 */ /* 0x000fc800078e0002 */
[----:B------:R-:W-:Y:S02]  /*dd70*/  IMAD R9, R10, c[0x0][0x498], RZ ;  /* 0x000126000a097a24 */ /* 0x000fe400078e02ff */
[----:B------:R-:W-:Y:S01]  /*dd80*/  IMAD R2, R8, c[0x0][0x4e8], R4 ;  /* 0x00013a0008027a24 */ /* 0x000fe200078e0204 */
[----:B------:R-:W-:Y:S01]  /*dd90*/  SHF.R.S32.HI R8, RZ, 0x1f, R0 ;  /* 0x0000001fff087819 */ /* 0x000fe20000011400 */
[----:B------:R-:W-:Y:S01]  /*dda0*/  IMAD R3, R12, c[0x0][0x49c], R9 ;  /* 0x000127000c037a24 */ /* 0x000fe200078e0209 */
[----:B------:R-:W-:Y:S02]  /*ddb0*/  IADD3 R4, P0, R0, R6, RZ ;  /* 0x0000000600047210 */ /* 0x000fe40007f1e0ff */
[----:B------:R-:W-:Y:S01]  /*ddc0*/  SHF.R.S32.HI R9, RZ, 0x1f, R2 ;  /* 0x0000001fff097819 */ /* 0x000fe20000011402 */
[----:B------:R-:W-:Y:S01]  /*ddd0*/  IMAD R0, R5, c[0x0][0x3e8], RZ ;  /* 0x0000fa0005007a24 */ /* 0x000fe200078e02ff */
[----:B------:R-:W-:Y:S02]  /*dde0*/  IADD3.X R5, R8, R7, R3, P0, !PT ;  /* 0x0000000708057210 */ /* 0x000fe400007fe403 */
[----:B---3--:R-:W-:Y:S01]  /*ddf0*/  IADD3 R6, R15, R14, RZ ;  /* 0x0000000e0f067210 */ /* 0x008fe20007ffe0ff */
[----:B------:R-:W-:-:S02]  /*de00*/  IMAD R3, R9, c[0x0][0x488], RZ ;  /* 0x0001220009037a24 */ /* 0x000fc400078e02ff */
[C---:B------:R-:W-:Y:S02]  /*de10*/  IMAD R7, R11.reuse, c[0x0][0x3ec], R0 ;  /* 0x0000fb000b077a24 */ /* 0x040fe400078e0200 */
[----:B------:R-:W-:Y:S01]  /*de20*/  IMAD.WIDE.U32 R8, R11, c[0x0][0x3e8], RZ ;  /* 0x0000fa000b087a25 */ /* 0x000fe200078e00ff */
[----:B-1----:R-:W-:-:S03]  /*de30*/  SHF.R.S32.HI R15, RZ, 0x1f, R16 ;  /* 0x0000001fff0f7819 */ /* 0x002fc60000011410 */
[C---:B------:R-:W-:Y:S02]  /*de40*/  IMAD R11, R2.reuse, c[0x0][0x48c], R3 ;  /* 0x00012300020b7a24 */ /* 0x040fe400078e0203 */
[----:B------:R-:W-:Y:S01]  /*de50*/  IMAD.WIDE.U32 R4, R2, c[0x0][0x488], R4 ;  /* 0x0001220002047a25 */ /* 0x000fe200078e0004 */
[----:B------:R-:W-:-:S03]  /*de60*/  IADD3 R3, R9, R7, RZ ;  /* 0x0000000709037210 */ /* 0x000fc60007ffe0ff */
[----:B------:R-:W-:Y:S01]  /*de70*/  @P1 IMAD.HI.U32 R2, R6, c[0x0][0x4ec], RZ ;  /* 0x00013b0006021a27 */ /* 0x000fe200078e00ff */
[----:B------:R-:W-:Y:S02]  /*de80*/  LEA R9, P0, R4, c[0x0][0x450], 0x2 ;  /* 0x0001140004097a11 */ /* 0x000fe400078010ff */
[----:B------:R-:W-:Y:S01]  /*de90*/  LEA.HI R15, R15, R16, RZ, 0x5 ;  /* 0x000000100f0f7211 */ /* 0x000fe200078f28ff */
[----:B------:R-:W-:Y:S02]  /*dea0*/  IMAD.IADD R5, R5, 0x1, R11 ;  /* 0x0000000105057824 */ /* 0x000fe400078e020b */
[----:B------:R-:W-:Y:S01]  /*deb0*/  IMAD.MOV.U32 R0, RZ, RZ, R6 ;  /* 0x000000ffff007224 */ /* 0x000fe200078e0006 */
[----:B------:R-:W-:Y:S01]  /*dec0*/  @P1 SHF.R.U32.HI R0, RZ, c[0x0][0x4f0], R2 ;  /* 0x00013c00ff001a19 */ /* 0x000fe20000011602 */
[----:B------:R-:W-:Y:S01]  /*ded0*/  IMAD R10, R10, c[0x0][0x3f0], RZ ;  /* 0x0000fc000a0a7a24 */ /* 0x000fe200078e02ff */
[----:B------:R-:W-:Y:S02]  /*dee0*/  MOV R2, R8 ;  /* 0x0000000800027202 */ /* 0x000fe40000000f00 */
[----:B------:R-:W-:-:S02]  /*def0*/  LEA.HI.X R4, R4, c[0x0][0x454], R5, 0x2, P0 ;  /* 0x0001150004047a11 */ /* 0x000fc400000f1405 */
[----:B------:R-:W-:Y:S01]  /*df00*/  LOP3.LUT R15, R15, 0xffffffe0, RZ, 0xc0, !PT ;  /* 0xffffffe00f0f7812 */ /* 0x000fe200078ec0ff */
[C---:B------:R-:W-:Y:S01]  /*df10*/  IMAD R5, R12.reuse, c[0x0][0x3f4], R10 ;  /* 0x0000fd000c057a24 */ /* 0x040fe200078e020a */
[----:B------:R-:W-:Y:S01]  /*df20*/  SHFL.IDX PT, R8, R9, 0x1, 0x1c1f ;  /* 0x003c1f0009087f89 */ /* 0x000fe200000e0000 */
[----:B------:R-:W-:Y:S01]  /*df30*/  IMAD.WIDE.U32 R2, R12, c[0x0][0x3f0], R2 ;  /* 0x0000fc000c027a25 */ /* 0x000fe200078e0002 */
[----:B------:R-:W-:Y:S02]  /*df40*/  IADD3 R15, -R15, R16, RZ ;  /* 0x000000100f0f7210 */ /* 0x000fe40007ffe1ff */
[----:B------:R-:W-:Y:S01]  /*df50*/  SHFL.IDX PT, R10, R9, RZ, 0x1c1f ;  /* 0x001c1fff090a7589 */ /* 0x000fe200000e0000 */
[----:B------:R-:W-:-:S03]  /*df60*/  IMAD.MOV R7, RZ, RZ, -R0 ;  /* 0x000000ffff077224 */ /* 0x000fc600078e0a00 */
[----:B------:R-:W1:Y:S01]  /*df70*/  SHFL.IDX PT, R11, R4, RZ, 0x1c1f ;  /* 0x001c1fff040b7589 */ /* 0x000e6200000e0000 */
[----:B------:R-:W-:-:S03]  /*df80*/  IMAD.IADD R3, R3, 0x1, R5 ;  /* 0x0000000103037824 */ /* 0x000fc600078e0205 */
[----:B------:R2:W3:Y:S01]  /*df90*/  SHFL.IDX PT, R9, R4, 0x1, 0x1c1f ;  /* 0x003c1f0004097f89 */ /* 0x0004e200000e0000 */
[----:B------:R-:W-:Y:S02]  /*dfa0*/  LOP3.LUT P0, RZ, R15, 0x3, RZ, 0xc0, !PT ;  /* 0x000000030fff7812 */ /* 0x000fe4000780c0ff */
[----:B------:R-:W-:Y:S01]  /*dfb0*/  IADD3 R5, R13, R14, RZ ;  /* 0x0000000e0d057210 */ /* 0x000fe20007ffe0ff */
[----:B------:R-:W4:Y:S01]  /*dfc0*/  S2R R15, SR_TID.X ;  /* 0x00000000000f7919 */ /* 0x000f220000002100 */
[----:B------:R-:W-:Y:S02]  /*dfd0*/  SHF.R.S32.HI R12, RZ, 0x1f, R0 ;  /* 0x0000001fff0c7819 */ /* 0x000fe40000011400 */
[----:B------:R-:W-:Y:S01]  /*dfe0*/  ISETP.GE.OR P1, PT, R5, UR4, P0 ;  /* 0x0000000405007c0c */ /* 0x000fe20008726670 */
[----:B------:R-:W-:-:S04]  /*dff0*/  IMAD.WIDE.U32 R2, R0, c[0x0][0x3e0], R2 ;  /* 0x0000f80000027a25 */ /* 0x000fc800078e0002 */
[----:B--2---:R-:W-:Y:S01]  /*e000*/  IMAD R4, R7, c[0x0][0x4e8], R6 ;  /* 0x00013a0007047a24 */ /* 0x004fe200078e0206 */
[----:B------:R-:W-:-:S04]  /*e010*/  IADD3 R7, R5, 0x8, RZ ;  /* 0x0000000805077810 */ /* 0x000fc80007ffe0ff */
[----:B------:R-:W-:Y:S01]  /*e020*/  ISETP.GE.OR P0, PT, R7, UR4, P0 ;  /* 0x0000000407007c0c */ /* 0x000fe20008706670 */
[----:B------:R-:W-:Y:S02]  /*e030*/  IMAD R6, R12, c[0x0][0x3e0], RZ ;  /* 0x0000f8000c067a24 */ /* 0x000fe400078e02ff */
[----:B-1----:R1:W-:Y:S02]  /*e040*/  @!P1 ST.E [R10.64], R34 ;  /* 0x000000220a009985 */ /* 0x0023e4000c101906 */
[----:B------:R-:W-:Y:S01]  /*e050*/  IMAD R5, R0, c[0x0][0x3e4], R6 ;  /* 0x0000f90000057a24 */ /* 0x000fe200078e0206 */
[----:B------:R-:W-:-:S03]  /*e060*/  SHF.R.S32.HI R0, RZ, 0x1f, R4 ;  /* 0x0000001fff007819 */ /* 0x000fc60000011404 */
[----:B------:R-:W-:Y:S02]  /*e070*/  IMAD.IADD R3, R3, 0x1, R5 ;  /* 0x0000000103037824 */ /* 0x000fe400078e0205 */
[----:B------:R-:W-:Y:S02]  /*e080*/  IMAD R0, R0, c[0x0][0x3d8], RZ ;  /* 0x0000f60000007a24 */ /* 0x000fe400078e02ff */
[----:B---3--:R1:W-:Y:S01]  /*e090*/  @!P0 ST.E [R8.64], R33 ;  /* 0x0000002108008985 */ /* 0x0083e2000c101906 */
[----:B----4-:R-:W-:-:S03]  /*e0a0*/  SHF.R.S32.HI R13, RZ, 0x1f, R15 ;  /* 0x0000001fff0d7819 */ /* 0x010fc6000001140f */
[----:B------:R1:W2:Y:S04]  /*e0b0*/  LDS.128 R20, [R228+0x1080] ;  /* 0x00108000e4147984 */ /* 0x0002a80000000c00 */
[----:B------:R1:W3:Y:S04]  /*e0c0*/  LDS.128 R28, [R228+0x2080] ;  /* 0x00208000e41c7984 */ /* 0x0002e80000000c00 */
[----:B------:R1:W4:Y:S04]  /*e0d0*/  LDS.128 R32, [R228+0x3080] ;  /* 0x00308000e4207984 */ /* 0x0003280000000c00 */
[----:B------:R1:W1:Y:S04]  /*e0e0*/  LDS.128 R16, [R228+0x5080] ;  /* 0x00508000e4107984 */ /* 0x0002680000000c00 */
[----:B------:R1:W1:Y:S04]  /*e0f0*/  LDS.128 R24, [R228+0x6080] ;  /* 0x00608000e4187984 */ /* 0x0002680000000c00 */
[----:B------:R1:W1:Y:S01]  /*e100*/  LDS.128 R36, [R228+0x7080] ;  /* 0x00708000e4247984 */ /* 0x0002620000000c00 */
[----:B------:R-:W-:-:S02]  /*e110*/  IMAD R0, R4, c[0x0][0x3dc], R0 ;  /* 0x0000f70004007a24 */ /* 0x000fc400078e0200 */
[----:B------:R-:W-:Y:S01]  /*e120*/  IMAD.WIDE.U32 R2, R4, c[0x0][0x3d8], R2 ;  /* 0x0000f60004027a25 */ /* 0x000fe200078e0002 */
[----:B------:R-:W-:-:S04]  /*e130*/  LEA.HI R13, R13, R15, RZ, 0x3 ;  /* 0x0000000f0d0d7211 */ /* 0x000fc800078f18ff */
[----:B------:R-:W-:Y:S02]  /*e140*/  IADD3 R0, R3, R0, RZ ;  /* 0x0000000003007210 */ /* 0x000fe40007ffe0ff */
[C---:B------:R-:W-:Y:S02]  /*e150*/  LEA R3, P0, R2.reuse, c[0x0][0x380], 0x1 ;  /* 0x0000e00002037a11 */ /* 0x040fe400078008ff */
[----:B------:R-:W-:Y:S02]  /*e160*/  SHF.R.S32.HI R13, RZ, 0x3, R13 ;  /* 0x00000003ff0d7819 */ /* 0x000fe4000001140d */
[----:B------:R-:W-:-:S03]  /*e170*/  LEA.HI.X R2, R2, c[0x0][0x384], R0, 0x1, P0 ;  /* 0x0000e10002027a11 */ /* 0x000fc600000f0c00 */
[----:B------:R-:W-:-:S05]  /*e180*/  IMAD.IADD R0, R13, 0x1, R14 ;  /* 0x000000010d007824 */ /* 0x000fca00078e020e */
[----:B------:R-:W-:Y:S01]  /*e190*/  ISETP.GE.AND P0, PT, R0, UR4, PT ;  /* 0x0000000400007c0c */ /* 0x000fe2000bf06270 */
[----:B------:R1:W1:Y:S04]  /*e1a0*/  SHFL.IDX PT, R4, R3, RZ, 0x181f ;  /* 0x00181fff03047589 */ /* 0x00026800000e0000 */
[----:B------:R1:W1:Y:S08]  /*e1b0*/  SHFL.IDX PT, R5, R2, RZ, 0x181f ;  /* 0x00181fff02057589 */ /* 0x00027000000e0000 */
[----:B------:R-:W-:Y:S05]  /*e1c0*/  @P0 BRA `(.L_x_455) ;  /* 0x000000a000000947 */ /* 0x000fea0003800000 */
[----:B--234-:R-:W2:Y:S01]  /*e1d0*/  LDS.128 R12, [R228+0x80] ;  /* 0x00008000e40c7984 */ /* 0x01cea20000000c00 */
[----:B-----5:R-:W-:-:S02]  /*e1e0*/  ISETP.GE.AND P3, PT, R44, c[0x0][0x3c8], PT ;  /* 0x0000f2002c007a0c */ /* 0x020fc40003f66270 */
[----:B------:R-:W-:Y:S01]  /*e1f0*/  ISETP.GE.AND P2, PT, R42, c[0x0][0x3c8], PT ;  /* 0x0000f2002a007a0c */ /* 0x000fe20003f46270 */
[----:B-1----:R-:W1:Y:S10]  /*e200*/  LDS.128 R8, [R228+0x4080] ;  /* 0x00408000e4087984 */ /* 0x002e740000000c00 */
[----:B------:R-:W-:-:S02]  /*e210*/  @!P3 LEA R6, P1, R44, R4, 0x1 ;  /* 0x000000042c06b211 */ /* 0x000fc400078208ff */
[----:B------:R-:W-:Y:S02]  /*e220*/  @!P2 LEA R4, P0, R42, R4, 0x1 ;  /* 0x000000042a04a211 */ /* 0x000fe400078008ff */
[-C--:B------:R-:W-:Y:S02]  /*e230*/  @!P3 LEA.HI.X R7, R44, R5.reuse, R45, 0x1, P1 ;  /* 0x000000052c07b211 */ /* 0x080fe400008f0c2d */
[----:B------:R-:W-:-:S03]  /*e240*/  @!P2 LEA.HI.X R5, R42, R5, R43, 0x1, P0 ;  /* 0x000000052a05a211 */ /* 0x000fc600000f0c2b */
[----:B--2---:R2:W-:Y:S04]  /*e250*/  @!P3 ST.E.128 [R6.64], R12 ;  /* 0x0000000c0600b985 */ /* 0x0045e8000c101d06 */
[----:B-1----:R2:W-:Y:S02]  /*e260*/  @!P2 ST.E.128 [R4.64], R8 ;  /* 0x000000080400a985 */ /* 0x0025e4000c101d06 */
.L_x_455:
[----:B--234-:R-:W-:Y:S05]  /*e270*/  BSYNC B0 ;  /* 0x0000000000007941 */ /* 0x01cfea0003800000 */
.L_x_454:
[----:B------:R-:W-:Y:S01]  /*e280*/  IADD3 R6, R0, 0x20, RZ ;  /* 0x0000002000067810 */ /* 0x000fe20007ffe0ff */
[----:B-1----:R1:W2:Y:S01]  /*e290*/  SHFL.IDX PT, R5, R2, 0x1, 0x181f ;  /* 0x00381f0002057f89 */ /* 0x0022a200000e0000 */
[----:B------:R-:W-:Y:S02]  /*e2a0*/  BSSY B0, `(.L_x_456) ;  /* 0x000000c000007945 */ /* 0x000fe40003800000 */
[----:B------:R-:W-:Y:S01]  /*e2b0*/  ISETP.GE.AND P0, PT, R6, UR4, PT ;  /* 0x0000000406007c0c */ /* 0x000fe2000bf06270 */
[----:B------:R1:W3:-:S12]  /*e2c0*/  SHFL.IDX PT, R4, R3, 0x1, 0x181f ;  /* 0x00381f0003047f89 */ /* 0x0002d800000e0000 */
[----:B------:R-:W-:Y:S05]  /*e2d0*/  @P0 BRA `(.L_x_457) ;  /* 0x0000008000000947 */ /* 0x000fea0003800000 */
[----:B-----5:R-:W-:Y:S02]  /*e2e0*/  ISETP.GE.AND P1, PT, R44, c[0x0][0x3c8], PT ;  /* 0x0000f2002c007a0c */ /* 0x020fe40003f26270 */
[----:B------:R-:W-:-:S11]  /*e2f0*/  ISETP.GE.AND P0, PT, R42, c[0x0][0x3c8], PT ;  /* 0x0000f2002a007a0c */ /* 0x000fd60003f06270 */
[-C--:B---3--:R-:W-:Y:S02]  /*e300*/  @!P1 LEA R6, P3, R44, R4.reuse, 0x1 ;  /* 0x000000042c069211 */ /* 0x088fe400078608ff */
[----:B------:R-:W-:Y:S02]  /*e310*/  @!P0 LEA R4, P2, R42, R4, 0x1 ;  /* 0x000000042a048211 */ /* 0x000fe400078408ff */
[-C--:B--2---:R-:W-:Y:S02]  /*e320*/  @!P1 LEA.HI.X R7, R44, R5.reuse, R45, 0x1, P3 ;  /* 0x000000052c079211 */ /* 0x084fe400018f0c2d */
[----:B------:R-:W-:-:S03]  /*e330*/  @!P0 LEA.HI.X R5, R42, R5, R43, 0x1, P2 ;  /* 0x000000052a058211 */ /* 0x000fc600010f0c2b */
[----:B------:R2:W-:Y:S04]  /*e340*/  @!P1 ST.E.128 [R6.64], R20 ;  /* 0x0000001406009985 */ /* 0x0005e8000c101d06 */
[----:B------:R2:W-:Y:S02]  /*e350*/  @!P0 ST.E.128 [R4.64], R16 ;  /* 0x0000001004008985 */ /* 0x0005e4000c101d06 */
.L_x_457:
[----:B------:R-:W-:Y:S05]  /*e360*/  BSYNC B0 ;  /* 0x0000000000007941 */ /* 0x000fea0003800000 */
.L_x_456:
[----:B--2---:R-:W-:Y:S01]  /*e370*/  IADD3 R6, R0, 0x40, RZ ;  /* 0x0000004000067810 */ /* 0x004fe20007ffe0ff */
[----:B------:R2:W4:Y:S01]  /*e380*/  SHFL.IDX PT, R5, R2, 0x2, 0x181f ;  /* 0x00581f0002057f89 */ /* 0x00052200000e0000 */
[----:B------:R-:W-:Y:S02]  /*e390*/  BSSY B0, `(.L_x_458) ;  /* 0x000000c000007945 */ /* 0x000fe40003800000 */
[----:B------:R-:W-:Y:S01]  /*e3a0*/  ISETP.GE.AND P0, PT, R6, UR4, PT ;  /* 0x0000000406007c0c */ /* 0x000fe2000bf06270 */
[----:B---3--:R2:W3:-:S12]  /*e3b0*/  SHFL.IDX PT, R4, R3, 0x2, 0x181f ;  /* 0x00581f0003047f89 */ /* 0x0084d800000e0000 */
[----:B------:R-:W-:Y:S05]  /*e3c0*/  @P0 BRA `(.L_x_459) ;  /* 0x0000008000000947 */ /* 0x000fea0003800000 */
[----:B-----5:R-:W-:Y:S02]  /*e3d0*/  ISETP.GE.AND P1, PT, R44, c[0x0][0x3c8], PT ;  /* 0x0000f2002c007a0c */ /* 0x020fe40003f26270 */
[----:B------:R-:W-:-:S11]  /*e3e0*/  ISETP.GE.AND P0, PT, R42, c[0x0][0x3c8], PT ;  /* 0x0000f2002a007a0c */ /* 0x000fd60003f06270 */
[-C--:B---3--:R-:W-:Y:S02]  /*e3f0*/  @!P1 LEA R6, P3, R44, R4.reuse, 0x1 ;  /* 0x000000042c069211 */ /* 0x088fe400078608ff */
[----:B------:R-:W-:Y:S02]  /*e400*/  @!P0 LEA R4, P2, R42, R4, 0x1 ;  /* 0x000000042a048211 */ /* 0x000fe400078408ff */
[-C--:B----4-:R-:W-:Y:S02]  /*e410*/  @!P1 LEA.HI.X R7, R44, R5.reuse, R45, 0x1, P3 ;  /* 0x000000052c079211 */ /* 0x090fe400018f0c2d */
[----:B------:R-:W-:-:S03]  /*e420*/  @!P0 LEA.HI.X R5, R42, R5, R43, 0x1, P2 ;  /* 0x000000052a058211 */ /* 0x000fc600010f0c2b */
[----:B------:R3:W-:Y:S04]  /*e430*/  @!P1 ST.E.128 [R6.64], R28 ;  /* 0x0000001c06009985 */ /* 0x0007e8000c101d06 */
[----:B------:R3:W-:Y:S02]  /*e440*/  @!P0 ST.E.128 [R4.64], R24 ;  /* 0x0000001804008985 */ /* 0x0007e4000c101d06 */
.L_x_459:
[----:B------:R-:W-:Y:S05]  /*e450*/  BSYNC B0 ;  /* 0x0000000000007941 */ /* 0x000fea0003800000 */
.L_x_458:
[----:B------:R-:W-:Y:S01]  /*e460*/  IADD3 R0, R0, 0x60, RZ ;  /* 0x0000006000007810 */ /* 0x000fe20007ffe0ff */
[----:B---34-:R3:W4:Y:S03]  /*e470*/  SHFL.IDX PT, R5, R2, 0x3, 0x181f ;  /* 0x00781f0002057f89 */ /* 0x01872600000e0000 */
[----:B------:R-:W-:Y:S01]  /*e480*/  ISETP.GE.AND P0, PT, R0, UR4, PT ;  /* 0x0000000400007c0c */ /* 0x000fe2000bf06270 */
[----:B------:R3:W1:-:S12]  /*e490*/  SHFL.IDX PT, R4, R3, 0x3, 0x181f ;  /* 0x00781f0003047f89 */ /* 0x00065800000e0000 */
[----:B------:R-:W-:Y:S05]  /*e4a0*/  @P0 BRA `(.L_x_460) ;  /* 0x00000a1000000947 */ /* 0x000fea0003800000 */
[----:B-----5:R-:W-:-:S13]  /*e4b0*/  ISETP.GE.AND P0, PT, R44, c[0x0][0x3c8], PT ;  /* 0x0000f2002c007a0c */ /* 0x020fda0003f06270 */
[----:B-123--:R-:W-:-:S04]  /*e4c0*/  @!P0 LEA R2, P1, R44, R4, 0x1 ;  /* 0x000000042c028211 */ /* 0x00efc800078208ff */
[----:B----4-:R-:W-:-:S05]  /*e4d0*/  @!P0 LEA.HI.X R3, R44, R5, R45, 0x1, P1 ;  /* 0x000000052c038211 */ /* 0x010fca00008f0c2d */
[----:B------:R1:W-:Y:S01]  /*e4e0*/  @!P0 ST.E.128 [R2.64], R32 ;  /* 0x0000002002008985 */ /* 0x0003e2000c101d06 */
[----:B------:R-:W-:-:S13]  /*e4f0*/  ISETP.GE.AND P0, PT, R42, c[0x0][0x3c8], PT ;  /* 0x0000f2002a007a0c */ /* 0x000fda0003f06270 */
[----:B------:R-:W-:Y:S05]  /*e500*/  @P0 BRA `(.L_x_460) ;  /* 0x000009b000000947 */ /* 0x000fea0003800000 */
[----:B-1----:R-:W-:-:S04]  /*e510*/  LEA R2, P0, R42, R4, 0x1 ;  /* 0x000000042a027211 */ /* 0x002fc800078008ff */
[----:B------:R-:W-:-:S05]  /*e520*/  LEA.HI.X R3, R42, R5, R43, 0x1, P0 ;  /* 0x000000052a037211 */ /* 0x000fca00000f0c2b */
[----:B------:R1:W-:Y:S01]  /*e530*/  ST.E.128 [R2.64], R36 ;  /* 0x0000002402007985 */ /* 0x0003e2000c101d06 */
[----:B------:R-:W-:Y:S05]  /*e540*/  BRA `(.L_x_460) ;  /* 0x0000097000007947 */ /* 0x000fea0003800000 */
.L_x_452:
[----:B------:R-:W2:Y:S04]  /*e550*/  LDL R0, [R1+0x34] ;  /* 0x0000340001007983 */ /* 0x000ea80000100800 */
[----:B------:R-:W3:Y:S04]  /*e560*/  LDL R14, [R1+0x38] ;  /* 0x00003800010e7983 */ /* 0x000ee80000100800 */
[----:B------:R-:W4:Y:S01]  /*e570*/  LDL R13, [R1+0x3c] ;  /* 0x00003c00010d7983 */ /* 0x000f220000100800 */
[----:B------:R-:W-:Y:S03]  /*e580*/  BSSY B0, `(.L_x_461) ;  /* 0x0000025000007945 */ /* 0x000fe60003800000 */
[----:B------:R-:W1:Y:S02]  /*e590*/  S2R R12, SR_TID.X ;  /* 0x00000000000c7919 */ /* 0x000e640000002100 */
[----:B-1----:R-:W-:Y:S01]  /*e5a0*/  ISETP.GE.AND P0, PT, R12, 0x80, PT ;  /* 0x000000800c00780c */ /* 0x002fe20003f06270 */
[----:B--2---:R-:W-:Y:S01]  /*e5b0*/  IMAD.MOV.U32 R11, RZ, RZ, R0 ;  /* 0x000000ffff0b7224 */ /* 0x004fe200078e0000 */
[----:B---3--:R-:W-:-:S02]  /*e5c0*/  SHF.R.S32.HI R7, RZ, 0x1f, R14 ;  /* 0x0000001fff077819 */ /* 0x008fc4000001140e */
[----:B----4-:R-:W-:-:S09]  /*e5d0*/  SHF.R.S32.HI R8, RZ, 0x1f, R13 ;  /* 0x0000001fff087819 */ /* 0x010fd2000001140d */
[----:B------:R-:W-:Y:S05]  /*e5e0*/  @P0 BRA `(.L_x_462) ;  /* 0x000001e000000947 */ /* 0x000fea0003800000 */
[----:B------:R-:W-:Y:S02]  /*e5f0*/  MOV R2, c[0x0][0x4e8] ;  /* 0x00013a0000027a02 */ /* 0x000fe40000000f00 */
[----:B------:R-:W-:-:S03]  /*e600*/  IADD3 R6, R11, R12, RZ ;  /* 0x0000000c0b067210 */ /* 0x000fc60007ffe0ff */
[----:B------:R-:W-:-:S05]  /*e610*/  IMAD R0, R2, c[0x0][0x388], RZ ;  /* 0x0000e20002007a24 */ /* 0x000fca00078e02ff */
[----:B------:R-:W-:-:S13]  /*e620*/  ISETP.GE.AND P0, PT, R6, R0, PT ;  /* 0x000000000600720c */ /* 0x000fda0003f06270 */
[----:B------:R-:W-:Y:S05]  /*e630*/  @P0 BRA `(.L_x_462) ;  /* 0x0000019000000947 */ /* 0x000fea0003800000 */
[----:B------:R-:W-:Y:S01]  /*e640*/  ISETP.NE.AND P0, PT, R2, 0x1, PT ;  /* 0x000000010200780c */ /* 0x000fe20003f05270 */
[----:B------:R-:W-:Y:S01]  /*e650*/  IMAD R4, R7, c[0x0][0x490], RZ ;  /* 0x0001240007047a24 */ /* 0x000fe200078e02ff */
[----:B------:R-:W-:Y:S01]  /*e660*/  MOV R0, R6 ;  /* 0x0000000600007202 */ /* 0x000fe20000000f00 */
[----:B------:R-:W-:-:S04]  /*e670*/  IMAD.WIDE.U32 R2, R14, c[0x0][0x490], RZ ;  /* 0x000124000e027a25 */ /* 0x000fc800078e00ff */
[----:B------:R-:W-:Y:S02]  /*e680*/  IMAD R4, R14, c[0x0][0x494], R4 ;  /* 0x000125000e047a24 */ /* 0x000fe400078e0204 */
[----:B------:R-:W-:-:S03]  /*e690*/  IMAD R10, R8, c[0x0][0x498], RZ ;  /* 0x00012600080a7a24 */ /* 0x000fc600078e02ff */
[----:B------:R-:W-:Y:S01]  /*e6a0*/  IADD3 R3, R3, R4, RZ ;  /* 0x0000000403037210 */ /* 0x000fe20007ffe0ff */
[----:B------:R-:W-:-:S05]  /*e6b0*/  @P0 IMAD.HI.U32 R5, R6, c[0x0][0x4ec], RZ ;  /* 0x00013b0006050a27 */ /* 0x000fca00078e00ff */
[----:B------:R-:W-:Y:S01]  /*e6c0*/  @P0 SHF.R.U32.HI R0, RZ, c[0x0][0x4f0], R5 ;  /* 0x00013c00ff000a19 */ /* 0x000fe20000011605 */
[----:B------:R-:W-:-:S03]  /*e6d0*/  IMAD.WIDE.U32 R4, R13, c[0x0][0x498], R2 ;  /* 0x000126000d047a25 */ /* 0x000fc600078e0002 */
[C---:B------:R-:W-:Y:S01]  /*e6e0*/  IADD3 R9, -R0.reuse, RZ, RZ ;  /* 0x000000ff00097210 */ /* 0x040fe20007ffe1ff */
[----:B------:R-:W-:Y:S01]  /*e6f0*/  IMAD R3, R13, c[0x0][0x49c], R10 ;  /* 0x000127000d037a24 */ /* 0x000fe200078e020a */
[----:B------:R-:W-:-:S03]  /*e700*/  IADD3 R4, P0, R0, R4, RZ ;  /* 0x0000000400047210 */ /* 0x000fc60007f1e0ff */
[----:B------:R-:W-:Y:S01]  /*e710*/  IMAD R2, R9, c[0x0][0x4e8], R6 ;  /* 0x00013a0009027a24 */ /* 0x000fe200078e0206 */
[----:B------:R-:W-:-:S04]  /*e720*/  SHF.R.S32.HI R6, RZ, 0x1f, R0 ;  /* 0x0000001fff067819 */ /* 0x000fc80000011400 */
[----:B------:R-:W-:Y:S02]  /*e730*/  SHF.R.S32.HI R0, RZ, 0x1f, R2 ;  /* 0x0000001fff007819 */ /* 0x000fe40000011402 */
[----:B------:R-:W-:-:S03]  /*e740*/  IADD3.X R5, R6, R5, R3, P0, !PT ;  /* 0x0000000506057210 */ /* 0x000fc600007fe403 */
[----:B------:R-:W-:-:S04]  /*e750*/  IMAD R0, R0, c[0x0][0x488], RZ ;  /* 0x0001220000007a24 */ /* 0x000fc800078e02ff */
[C---:B------:R-:W-:Y:S02]  /*e760*/  IMAD R0, R2.reuse, c[0x0][0x48c], R0 ;  /* 0x0001230002007a24 */ /* 0x040fe400078e0200 */
[----:B------:R-:W-:-:S05]  /*e770*/  IMAD.WIDE.U32 R2, R2, c[0x0][0x488], R4 ;  /* 0x0001220002027a25 */ /* 0x000fca00078e0004 */
[----:B------:R-:W-:Y:S02]  /*e780*/  IADD3 R0, R3, R0, RZ ;  /* 0x0000000003007210 */ /* 0x000fe40007ffe0ff */
[----:B------:R-:W-:-:S04]  /*e790*/  LEA R4, P0, R2, c[0x0][0x450], 0x2 ;  /* 0x0001140002047a11 */ /* 0x000fc800078010ff */
[----:B------:R-:W-:Y:S02]  /*e7a0*/  LEA.HI.X R5, R2, c[0x0][0x454], R0, 0x2, P0 ;  /* 0x0001150002057a11 */ /* 0x000fe400000f1400 */
[----:B------:R-:W-:-:S05]  /*e7b0*/  MOV R0, 0xff800000 ;  /* 0xff80000000007802 */ /* 0x000fca0000000f00 */
[----:B------:R1:W-:Y:S02]  /*e7c0*/  STG.E [R4.64], R0 ;  /* 0x0000000004007986 */ /* 0x0003e4000c101906 */
.L_x_462:
[----:B------:R-:W-:Y:S05]  /*e7d0*/  BSYNC B0 ;  /* 0x0000000000007941 */ /* 0x000fea0003800000 */
.L_x_461:
[----:B------:R-:W2:Y:S01]  /*e7e0*/  LDL R2, [R1+0x70] ;  /* 0x0000700001027983 */ /* 0x000ea20000100800 */
[----:B-1----:R-:W-:Y:S01]  /*e7f0*/  MOV R0, c[0x0][0x4e8] ;  /* 0x00013a0000007a02 */ /* 0x002fe20000000f00 */
[----:B------:R-:W-:Y:S01]  /*e800*/  IMAD R7, R7, c[0x0][0x3e8], RZ ;  /* 0x0000fa0007077a24 */ /* 0x000fe200078e02ff */
[----:B------:R-:W-:Y:S01]  /*e810*/  SHF.R.S32.HI R9, RZ, 0x1f, R12 ;  /* 0x0000001fff097819 */ /* 0x000fe2000001140c */
[----:B------:R-:W-:Y:S01]  /*e820*/  IMAD R5, R8, c[0x0][0x3f0], RZ ;  /* 0x0000fc0008057a24 */ /* 0x000fe200078e02ff */
[----:B------:R-:W-:Y:S01]  /*e830*/  ISETP.NE.AND P0, PT, R0, 0x1, PT ;  /* 0x000000010000780c */ /* 0x000fe20003f05270 */
[----:B------:R-:W-:Y:S01]  /*e840*/  IMAD R7, R14, c[0x0][0x3ec], R7 ;  /* 0x0000fb000e077a24 */ /* 0x000fe200078e0207 */
[----:B------:R-:W-:-:S04]  /*e850*/  LEA.HI R9, R9, R12, RZ, 0x3 ;  /* 0x0000000c09097211 */ /* 0x000fc800078f18ff */
[----:B------:R-:W-:Y:S02]  /*e860*/  SHF.R.S32.HI R9, RZ, 0x3, R9 ;  /* 0x00000003ff097819 */ /* 0x000fe40000011409 */
[----:B--2---:R-:W-:Y:S01]  /*e870*/  IADD3 R4, R2, R11, RZ ;  /* 0x0000000b02047210 */ /* 0x004fe20007ffe0ff */
[----:B------:R-:W-:-:S03]  /*e880*/  IMAD.WIDE.U32 R2, R14, c[0x0][0x3e8], RZ ;  /* 0x0000fa000e027a25 */ /* 0x000fc600078e00ff */
[----:B------:R-:W-:Y:S01]  /*e890*/  MOV R0, R4 ;  /* 0x0000000400007202 */ /* 0x000fe20000000f00 */
[----:B------:R-:W-:-:S04]  /*e8a0*/  @P0 IMAD.HI.U32 R6, R4, c[0x0][0x4ec], RZ ;  /* 0x00013b0004060a27 */ /* 0x000fc800078e00ff */
[----:B------:R-:W-:Y:S01]  /*e8b0*/  IMAD.IADD R3, R3, 0x1, R7 ;  /* 0x0000000103037824 */ /* 0x000fe200078e0207 */
[----:B------:R-:W-:Y:S01]  /*e8c0*/  @P0 SHF.R.U32.HI R0, RZ, c[0x0][0x4f0], R6 ;  /* 0x00013c00ff000a19 */ /* 0x000fe20000011606 */
[C---:B------:R-:W-:Y:S02]  /*e8d0*/  IMAD R7, R13.reuse, c[0x0][0x3f4], R5 ;  /* 0x0000fd000d077a24 */ /* 0x040fe400078e0205 */
[----:B------:R-:W-:Y:S01]  /*e8e0*/  IMAD.WIDE.U32 R2, R13, c[0x0][0x3f0], R2 ;  /* 0x0000fc000d027a25 */ /* 0x000fe200078e0002 */
[----:B------:R-:W-:Y:S02]  /*e8f0*/  SHF.R.S32.HI R5, RZ, 0x1f, R0 ;  /* 0x0000001fff057819 */ /* 0x000fe40000011400 */
[----:B------:R-:W-:Y:S02]  /*e900*/  IADD3 R6, -R0, RZ, RZ ;  /* 0x000000ff00067210 */ /* 0x000fe40007ffe1ff */
[----:B------:R-:W-:Y:S01]  /*e910*/  IADD3 R3, R3, R7, RZ ;  /* 0x0000000703037210 */ /* 0x000fe20007ffe0ff */
[----:B------:R-:W-:-:S02]  /*e920*/  IMAD R5, R5, c[0x0][0x3e0], RZ ;  /* 0x0000f80005057a24 */ /* 0x000fc400078e02ff */
[----:B------:R-:W-:Y:S02]  /*e930*/  IMAD R6, R6, c[0x0][0x4e8], R4 ;  /* 0x00013a0006067a24 */ /* 0x000fe400078e0204 */
[C---:B------:R-:W-:Y:S02]  /*e940*/  IMAD R4, R0.reuse, c[0x0][0x3e4], R5 ;  /* 0x0000f90000047a24 */ /* 0x040fe400078e0205 */
[----:B------:R-:W-:Y:S01]  /*e950*/  IMAD.WIDE.U32 R2, R0, c[0x0][0x3e0], R2 ;  /* 0x0000f80000027a25 */ /* 0x000fe200078e0002 */
[----:B------:R-:W-:-:S03]  /*e960*/  SHF.R.S32.HI R0, RZ, 0x1f, R6 ;  /* 0x0000001fff007819 */ /* 0x000fc60000011406 */
[----:B------:R-:W-:Y:S02]  /*e970*/  IMAD.IADD R3, R3, 0x1, R4 ;  /* 0x0000000103037824 */ /* 0x000fe400078e0204 */
[----:B------:R-:W-:Y:S02]  /*e980*/  IMAD R0, R0, c[0x0][0x3d8], RZ ;  /* 0x0000f60000007a24 */ /* 0x000fe400078e02ff */
[----:B------:R-:W-:-:S04]  /*e990*/  IMAD.WIDE.U32 R4, R6, c[0x0][0x3d8], R2 ;  /* 0x0000f60006047a25 */ /* 0x000fc800078e0002 */
[----:B------:R-:W-:Y:S01]  /*e9a0*/  IMAD R6, R6, c[0x0][0x3dc], R0 ;  /* 0x0000f70006067a24 */ /* 0x000fe200078e0200 */
[----:B------:R-:W-:Y:S02]  /*e9b0*/  LEA R3, P0, R4, c[0x0][0x380], 0x1 ;  /* 0x0000e00004037a11 */ /* 0x000fe400078008ff */
[----:B------:R-:W-:Y:S02]  /*e9c0*/  IADD3 R0, R9, R11, RZ ;  /* 0x0000000b09007210 */ /* 0x000fe40007ffe0ff */
[----:B------:R-:W-:-:S04]  /*e9d0*/  IADD3 R2, R5, R6, RZ ;  /* 0x0000000605027210 */ /* 0x000fc80007ffe0ff */
[----:B------:R-:W-:Y:S01]  /*e9e0*/  LEA.HI.X R2, R4, c[0x0][0x384], R2, 0x1, P0 ;  /* 0x0000e10004027a11 */ /* 0x000fe200000f0c02 */
[----:B------:R-:W-:Y:S05]  /*e9f0*/  BRA.DIV ~URZ, `(.L_x_463) ;  /* 0x000007727f007947 */ /* 0x000fea000b800000 */
[----:B------:R1:W2:Y:S02]  /*ea00*/  SHFL.IDX PT, R5, R2, RZ, 0x181f ;  /* 0x00181fff02057589 */ /* 0x0002a400000e0000 */
.L_x_481:
[----:B------:R-:W-:Y:S05]  /*ea10*/  BRA.DIV ~URZ, `(.L_x_464) ;  /* 0x000007c27f007947 */ /* 0x000fea000b800000 */
[----:B------:R3:W4:Y:S02]  /*ea20*/  SHFL.IDX PT, R4, R3, RZ, 0x181f ;  /* 0x00181fff03047589 */ /* 0x00072400000e0000 */
.L_x_482:
[----:B------:R-:W-:Y:S01]  /*ea30*/  MOV R10, c[0x0][0x4e8] ;  /* 0x00013a00000a7a02 */ /* 0x000fe20000000f00 */
[----:B------:R-:W-:Y:S04]  /*ea40*/  BSSY B0, `(.L_x_465) ;  /* 0x000000f000007945 */ /* 0x000fe80003800000 */
[----:B------:R-:W-:-:S05]  /*ea50*/  IMAD R10, R10, c[0x0][0x388], RZ ;  /* 0x0000e2000a0a7a24 */ /* 0x000fca00078e02ff */
[----:B------:R-:W-:-:S13]  /*ea60*/  ISETP.GE.AND P0, PT, R0, R10, PT ;  /* 0x0000000a0000720c */ /* 0x000fda0003f06270 */
[----:B------:R-:W-:Y:S05]  /*ea70*/  @P0 BRA `(.L_x_466) ;  /* 0x000000b000000947 */ /* 0x000fea0003800000 */
[----:B------:R-:W5:Y:S04]  /*ea80*/  LDL.64 R12, [R1+0x8] ;  /* 0x00000800010c7983 */ /* 0x000f680000100a00 */
[----:B---3--:R-:W3:Y:S04]  /*ea90*/  LDL R8, [R1+0x30] ;  /* 0x0000300001087983 */ /* 0x008ee80000100800 */
[----:B----4-:R-:W4:Y:S01]  /*eaa0*/  LDL R9, [R1+0x48] ;  /* 0x0000480001097983 */ /* 0x010f220000100800 */
[----:B-----5:R-:W-:Y:S02]  /*eab0*/  ISETP.GE.AND P1, PT, R12, c[0x0][0x3c8], PT ;  /* 0x0000f2000c007a0c */ /* 0x020fe40003f26270 */
[----:B---3--:R-:W-:-:S11]  /*eac0*/  ISETP.GE.AND P0, PT, R8, c[0x0][0x3c8], PT ;  /* 0x0000f20008007a0c */ /* 0x008fd60003f06270 */
[-C--:B------:R-:W-:Y:S02]  /*ead0*/  @!P1 LEA R6, P3, R12, R4.reuse, 0x1 ;  /* 0x000000040c069211 */ /* 0x080fe400078608ff */
[----:B------:R-:W-:Y:S02]  /*eae0*/  @!P0 LEA R4, P2, R8, R4, 0x1 ;  /* 0x0000000408048211 */ /* 0x000fe400078408ff */
[-C--:B--2---:R-:W-:Y:S02]  /*eaf0*/  @!P1 LEA.HI.X R7, R12, R5.reuse, R13, 0x1, P3 ;  /* 0x000000050c079211 */ /* 0x084fe400018f0c0d */
[----:B----4-:R-:W-:-:S03]  /*eb00*/  @!P0 LEA.HI.X R5, R8, R5, R9, 0x1, P2 ;  /* 0x0000000508058211 */ /* 0x010fc600010f0c09 */
[----:B------:R2:W-:Y:S04]  /*eb10*/  @!P1 ST.E.128 [R6.64], RZ ;  /* 0x000000ff06009985 */ /* 0x0005e8000c101d06 */
[----:B------:R2:W-:Y:S02]  /*eb20*/  @!P0 ST.E.128 [R4.64], RZ ;  /* 0x000000ff04008985 */ /* 0x0005e4000c101d06 */
.L_x_466:
[----:B------:R-:W-:Y:S05]  /*eb30*/  BSYNC B0 ;  /* 0x0000000000007941 */ /* 0x000fea0003800000 */
.L_x_465:
[----:B------:R-:W-:Y:S05]  /*eb40*/  BRA.DIV ~URZ, `(.L_x_467) ;  /* 0x000006f27f007947 */ /* 0x000fea000b800000 */
[----:B--2---:R2:W1:Y:S04]  /*eb50*/  SHFL.IDX PT, R5, R2, 0x1, 0x181f ;  /* 0x00381f0002057f89 */ /* 0x00446800000e0000 */
[----:B----4-:R2:W4:Y:S02]  /*eb60*/  SHFL.IDX PT, R4, R3, 0x1, 0x181f ;  /* 0x00381f0003047f89 */ /* 0x01052400000e0000 */
.L_x_483:
[----:B------:R-:W-:Y:S01]  /*eb70*/  IADD3 R6, R0, 0x20, RZ ;  /* 0x0000002000067810 */ /* 0x000fe20007ffe0ff */
[----:B------:R-:W-:Y:S03]  /*eb80*/  BSSY B0, `(.L_x_468) ;  /* 0x000000e000007945 */ /* 0x000fe60003800000 */
[----:B------:R-:W-:-:S13]  /*eb90*/  ISETP.GE.AND P0, PT, R6, R10, PT ;  /* 0x0000000a0600720c */ /* 0x000fda0003f06270 */
[----:B------:R-:W-:Y:S05]  /*eba0*/  @P0 BRA `(.L_x_469) ;  /* 0x000000b000000947 */ /* 0x000fea0003800000 */
[----:B------:R-:W5:Y:S04]  /*ebb0*/  LDL.64 R12, [R1+0x8] ;  /* 0x00000800010c7983 */ /* 0x000f680000100a00 */
[----:B--2---:R-:W2:Y:S04]  /*ebc0*/  LDL R8, [R1+0x30] ;  /* 0x0000300001087983 */ /* 0x004ea80000100800 */
[----:B---3--:R-:W3:Y:S01]  /*ebd0*/  LDL R9, [R1+0x48] ;  /* 0x0000480001097983 */ /* 0x008ee20000100800 */
[----:B-----5:R-:W-:Y:S02]  /*ebe0*/  ISETP.GE.AND P1, PT, R12, c[0x0][0x3c8], PT ;  /* 0x0000f2000c007a0c */ /* 0x020fe40003f26270 */
[----:B--2---:R-:W-:-:S11]  /*ebf0*/  ISETP.GE.AND P0, PT, R8, c[0x0][0x3c8], PT ;  /* 0x0000f20008007a0c */ /* 0x004fd60003f06270 */
[-C--:B----4-:R-:W-:Y:S02]  /*ec00*/  @!P1 LEA R6, P3, R12, R4.reuse, 0x1 ;  /* 0x000000040c069211 */ /* 0x090fe400078608ff */
[----:B------:R-:W-:Y:S02]  /*ec10*/  @!P0 LEA R4, P2, R8, R4, 0x1 ;  /* 0x0000000408048211 */ /* 0x000fe400078408ff */
[-C--:B-1----:R-:W-:Y:S02]  /*ec20*/  @!P1 LEA.HI.X R7, R12, R5.reuse, R13, 0x1, P3 ;  /* 0x000000050c079211 */ /* 0x082fe400018f0c0d */
[----:B---3--:R-:W-:-:S03]  /*ec30*/  @!P0 LEA.HI.X R5, R8, R5, R9, 0x1, P2 ;  /* 0x0000000508058211 */ /* 0x008fc600010f0c09 */
[----:B------:R1:W-:Y:S04]  /*ec40*/  @!P1 ST.E.128 [R6.64], RZ ;  /* 0x000000ff06009985 */ /* 0x0003e8000c101d06 */
[----:B------:R1:W-:Y:S02]  /*ec50*/  @!P0 ST.E.128 [R4.64], RZ ;  /* 0x000000ff04008985 */ /* 0x0003e4000c101d06 */
.L_x_469:
[----:B------:R-:W-:Y:S05]  /*ec60*/  BSYNC B0 ;  /* 0x0000000000007941 */ /* 0x000fea0003800000 */
.L_x_468:
[----:B------:R-:W-:Y:S05]  /*ec70*/  BRA.DIV ~URZ, `(.L_x_470) ;  /* 0x000006827f007947 */ /* 0x000fea000b800000 */
[----:B-1----:R1:W2:Y:S02]  /*ec80*/  SHFL.IDX PT, R5, R2, 0x2, 0x181f ;  /* 0x00581f0002057f89 */ /* 0x0022a400000e0000 */
.L_x_484:
[----:B------:R-:W-:Y:S05]  /*ec90*/  BRA.DIV ~URZ, `(.L_x_471) ;  /* 0x000006d27f007947 */ /* 0x000fea000b800000 */
[----:B----4-:R4:W1:Y:S02]  /*eca0*/  SHFL.IDX PT, R4, R3, 0x2, 0x181f ;  /* 0x00581f0003047f89 */ /* 0x01086400000e0000 */
.L_x_485:
[----:B------:R-:W-:Y:S01]  /*ecb0*/  IADD3 R6, R0, 0x40, RZ ;  /* 0x0000004000067810 */ /* 0x000fe20007ffe0ff */
[----:B------:R-:W-:Y:S03]  /*ecc0*/  BSSY B0, `(.L_x_472) ;  /* 0x000000e000007945 */ /* 0x000fe60003800000 */
[----:B------:R-:W-:-:S13]  /*ecd0*/  ISETP.GE.AND P0, PT, R6, R10, PT ;  /* 0x0000000a0600720c */ /* 0x000fda0003f06270 */
[----:B------:R-:W-:Y:S05]  /*ece0*/  @P0 BRA `(.L_x_473) ;  /* 0x000000b000000947 */ /* 0x000fea0003800000 */
[----:B------:R-:W5:Y:S04]  /*ecf0*/  LDL.64 R12, [R1+0x8] ;  /* 0x00000800010c7983 */ /* 0x000f680000100a00 */
[----:B---3--:R-:W3:Y:S04]  /*ed00*/  LDL R8, [R1+0x30] ;  /* 0x0000300001087983 */ /* 0x008ee80000100800 */
[----:B----4-:R-:W4:Y:S01]  /*ed10*/  LDL R9, [R1+0x48] ;  /* 0x0000480001097983 */ /* 0x010f220000100800 */
[----:B-----5:R-:W-:Y:S02]  /*ed20*/  ISETP.GE.AND P1, PT, R12, c[0x0][0x3c8], PT ;  /* 0x0000f2000c007a0c */ /* 0x020fe40003f26270 */
[----:B---3--:R-:W-:-:S11]  /*ed30*/  ISETP.GE.AND P0, PT, R8, c[0x0][0x3c8], PT ;  /* 0x0000f20008007a0c */ /* 0x008fd60003f06270 */
[-C--:B-1----:R-:W-:Y:S02]  /*ed40*/  @!P1 LEA R6, P3, R12, R4.reuse, 0x1 ;  /* 0x000000040c069211 */ /* 0x082fe400078608ff */
[----:B------:R-:W-:Y:S02]  /*ed50*/  @!P0 LEA R4, P2, R8, R4, 0x1 ;  /* 0x0000000408048211 */ /* 0x000fe400078408ff */
[-C--:B--2---:R-:W-:Y:S02]  /*ed60*/  @!P1 LEA.HI.X R7, R12, R5.reuse, R13, 0x1, P3 ;  /* 0x000000050c079211 */ /* 0x084fe400018f0c0d */
[----:B----4-:R-:W-:-:S03]  /*ed70*/  @!P0 LEA.HI.X R5, R8, R5, R9, 0x1, P2 ;  /* 0x0000000508058211 */ /* 0x010fc600010f0c09 */
[----:B------:R1:W-:Y:S04]  /*ed80*/  @!P1 ST.E.128 [R6.64], RZ ;  /* 0x000000ff06009985 */ /* 0x0003e8000c101d06 */
[----:B------:R1:W-:Y:S02]  /*ed90*/  @!P0 ST.E.128 [R4.64], RZ ;  /* 0x000000ff04008985 */ /* 0x0003e4000c101d06 */
.L_x_473:
[----:B------:R-:W-:Y:S05]  /*eda0*/  BSYNC B0 ;  /* 0x0000000000007941 */ /* 0x000fea0003800000 */
.L_x_472:
[----:B------:R-:W-:Y:S05]  /*edb0*/  BRA.DIV ~URZ, `(.L_x_474) ;  /* 0x000006127f007947 */ /* 0x000fea000b800000 */
[----:B-1----:R1:W3:Y:S04]  /*edc0*/  SHFL.IDX PT, R6, R2, 0x3, 0x181f ;  /* 0x00781f0002067f89 */ /* 0x0022e800000e0000 */
[----:B--234-:R-:W2:Y:S02]  /*edd0*/  SHFL.IDX PT, R3, R3, 0x3, 0x181f ;  /* 0x00781f0003037f89 */ /* 0x01cea400000e0000 */
.L_x_486:
[----:B------:R-:W-:-:S04]  /*ede0*/  IADD3 R0, R0, 0x60, RZ ;  /* 0x0000006000007810 */ /* 0x000fc80007ffe0ff */
[----:B------:R-:W-:-:S13]  /*edf0*/  ISETP.GE.AND P0, PT, R0, R10, PT ;  /* 0x0000000a0000720c */ /* 0x000fda0003f06270 */
[----:B------:R-:W-:Y:S05]  /*ee00*/  @P0 BRA `(.L_x_460) ;  /* 0x000000b000000947 */ /* 0x000fea0003800000 */
[----:B------:R-:W3:Y:S04]  /*ee10*/  LDL.64 R12, [R1+0x8] ;  /* 0x00000800010c7983 */ /* 0x000ee80000100a00 */
[----:B------:R-:W4:Y:S04]  /*ee20*/  LDL R7, [R1+0x30] ;  /* 0x0000300001077983 */ /* 0x000f280000100800 */
[----:B------:R-:W5:Y:S01]  /*ee30*/  LDL R8, [R1+0x48] ;  /* 0x0000480001087983 */ /* 0x000f620000100800 */
[----:B---3--:R-:W-:Y:S02]  /*ee40*/  ISETP.GE.AND P1, PT, R12, c[0x0][0x3c8], PT ;  /* 0x0000f2000c007a0c */ /* 0x008fe40003f26270 */
[----:B----4-:R-:W-:-:S11]  /*ee50*/  ISETP.GE.AND P0, PT, R7, c[0x0][0x3c8], PT ;  /* 0x0000f20007007a0c */ /* 0x010fd60003f06270 */
[CC--:B--2---:R-:W-:Y:S02]  /*ee60*/  @!P1 LEA R4, P3, R12.reuse, R3.reuse, 0x1 ;  /* 0x000000030c049211 */ /* 0x0c4fe400078608ff */
[C---:B-1----:R-:W-:Y:S02]  /*ee70*/  @!P0 LEA R2, P2, R7.reuse, R3, 0x1 ;  /* 0x0000000307028211 */ /* 0x042fe400078408ff */
[-C--:B------:R-:W-:Y:S02]  /*ee80*/  @!P1 LEA.HI.X R5, R12, R6.reuse, R13, 0x1, P3 ;  /* 0x000000060c059211 */ /* 0x080fe400018f0c0d */
[----:B-----5:R-:W-:-:S03]  /*ee90*/  @!P0 LEA.HI.X R3, R7, R6, R8, 0x1, P2 ;  /* 0x0000000607038211 */ /* 0x020fc600010f0c08 */
[----:B------:R1:W-:Y:S04]  /*eea0*/  @!P1 ST.E.128 [R4.64], RZ ;  /* 0x000000ff04009985 */ /* 0x0003e8000c101d06 */
[----:B------:R1:W-:Y:S02]  /*eeb0*/  @!P0 ST.E.128 [R2.64], RZ ;  /* 0x000000ff02008985 */ /* 0x0003e4000c101d06 */
.L_x_460:
[----:B------:R-:W-:Y:S05]  /*eec0*/  BSYNC B1 ;  /* 0x0000000000017941 */ /* 0x000fea0003800000 */
.L_x_451:
[----:B---3--:R-:W3:Y:S02]  /*eed0*/  LDL R0, [R1+0x74] ;  /* 0x0000740001007983 */ /* 0x008ee40000100800 */
[----:B---3--:R-:W-:-:S13]  /*eee0*/  ISETP.NE.AND P0, PT, R0, RZ, PT ;  /* 0x000000ff0000720c */ /* 0x008fda0003f05270 */
[----:B------:R-:W-:Y:S01]  /*eef0*/  @P0 WARPSYNC 0xffffffff ;  /* 0xffffffff00000948 */ /* 0x000fe20003800000 */
[----:B------:R-:W-:Y:S06]  /*ef00*/  @P0 BAR.SYNC.DEFER_BLOCKING 0x5, 0x100 ;  /* 0x0144000000000b1d */ /* 0x000fec0000010000 */
[----:B------:R-:W3:Y:S04]  /*ef10*/  @P0 LDS R0, [0x10100] ;  /* 0x01010000ff000984 */ /* 0x000ee80000000800 */
[----:B---3--:R3:W-:Y:S04]  /*ef20*/  @P0 STL [R1+0x4c], R0 ;  /* 0x00004c0001000387 */ /* 0x0087e80000100800 */
[----:B------:R-:W-:Y:S06]  /*ef30*/  @P0 BAR.ARV 0x4, 0x100 ;  /* 0x0104000000000b1d */ /* 0x000fec0000002000 */
[----:B------:R-:W-:Y:S05]  /*ef40*/  @P0 BRA `(.L_x_475) ;  /* 0x0000007000000947 */ /* 0x000fea0003800000 */
[----:B------:R-:W-:Y:S05]  /*ef50*/  BRA.DIV ~URZ, `(.L_x_476) ;  /* 0x000005427f007947 */ /* 0x000fea000b800000 */
[----:B---3--:R3:W4:Y:S02]  /*ef60*/  SHFL.IDX PT, R0, R40, RZ, 0x1f ;  /* 0x00001fff28007589 */ /* 0x00872400000e0000 */
.L_x_487:
[----:B------:R-:W-:Y:S01]  /*ef70*/  WARPSYNC 0xffffffff ;  /* 0xffffffff00007948 */ /* 0x000fe20003800000 */
[----:B------:R-:W-:Y:S06]  /*ef80*/  BAR.SYNC.DEFER_BLOCKING 0x4, 0x100 ;  /* 0x0104000000007b1d */ /* 0x000fec0000010000 */
[----:B----4-:R4:W-:Y:S04]  /*ef90*/  STL [R1+0x4c], R0 ;  /* 0x00004c0001007387 */ /* 0x0109e80000100800 */
[----:B------:R4:W-:Y:S04]  /*efa0*/  @!P4 STS [0x10100], R40 ;  /* 0x01010028ff00c388 */ /* 0x0009e80000000800 */
[----:B------:R-:W-:Y:S06]  /*efb0*/  BAR.ARV 0x5, 0x100 ;  /* 0x0144000000007b1d */ /* 0x000fec0000002000 */
.L_x_475:
[----:B---34-:R-:W3:Y:S02]  /*efc0*/  LDL R0, [R1+0x4c] ;  /* 0x00004c0001007983 */ /* 0x018ee40000100800 */
[----:B---3--:R-:W-:-:S13]  /*efd0*/  ISETP.GE.AND P0, PT, R0, c[0x0][0x538], PT ;  /* 0x00014e0000007a0c */ /* 0x008fda0003f06270 */
[----:B-12--5:R-:W-:Y:S01]  /*efe0*/  @P0 CALL.REL.NOINC `(.L_x_477) ;  /* 0x0000001000000944 */ /* 0x026fe20003c00000 */
[----:B------:R-:W-:Y:S05]  /*eff0*/  BRA `(.L_x_478) ;  /* 0xffff1a0000007947 */ /* 0x000fea000383ffff */
.L_x_477:
[----:B------:R-:W-:Y:S05]  /*f000*/  EXIT ;  /* 0x000000000000794d */ /* 0x000fea0003800000 */
.L_x_447:
[----:B------:R1:W5:Y:S01]  /*f010*/  LDL R0, [R1] ;  /* 0x0000000001007983 */ /* 0x0003620000100800 */
[----:B------:R-:W-:Y:S02]  /*f020*/  MOV R3, 0x2 ;  /* 0x0000000200037802 */ /* 0x000fe40000000f00 */
[----:B------:R-:W-:Y:S02]  /*f030*/  MOV R2, 0xf050 ;  /* 0x0000f05000027802 */ /* 0x000fe40000000f00 */
[----:B-1---5:R-:W-:Y:S05]  /*f040*/  CALL.REL.NOINC `($__internal_0_$__cuda_sm70_shflsync_bfly_p) ;  /* 0x000004c000007944 */ /* 0x022fea0003c00000 */
[----:B------:R-:W-:Y:S01]  /*f050*/  MOV R4, R5 ;  /* 0x0000000500047202 */ /* 0x000fe20000000f00 */
[----:B------:R-:W-:Y:S05]  /*f060*/  BRA `(.L_x_479) ;  /* 0xffffde9000007947 */ /* 0x000fea000383ffff */
.L_x_448:
[----:B------:R-:W-:Y:S01]  /*f070*/  IMAD.MOV.U32 R0, RZ, RZ, R4 ;  /* 0x000000ffff007224 */ /* 0x000fe200078e0004 */
[----:B------:R-:W-:Y:S02]  /*f080*/  MOV R3, 0x1 ;  /* 0x0000000100037802 */ /* 0x000fe40000000f00 */
[----:B------:R-:W-:Y:S02]  /*f090*/  MOV R2, 0xf0b0 ;  /* 0x0000f0b000027802 */ /* 0x000fe40000000f00 */
[----:B------:R-:W-:Y:S05]  /*f0a0*/  CALL.REL.NOINC `($__internal_0_$__cuda_sm70_shflsync_bfly_p) ;  /* 0x0000046000007944 */ /* 0x000fea0003c00000 */
[----:B------:R1:W5:Y:S01]  /*f0b0*/  LDL R0, [R1+0x10] ;  /* 0x0000100001007983 */ /* 0x0003620000100800 */
[----:B------:R-:W-:Y:S01]  /*f0c0*/  FADD.FTZ R4, R4, R5 ;  /* 0x0000000504047221 */ /* 0x000fe20000010000 */
[----:B------:R-:W-:Y:S02]  /*f0d0*/  MOV R3, 0x2 ;  /* 0x0000000200037802 */ /* 0x000fe40000000f00 */
[----:B------:R-:W-:-:S02]  /*f0e0*/  MOV R2, 0xf100 ;  /* 0x0000f10000027802 */ /* 0x000fc40000000f00 */
[----:B-1---5:R-:W-:Y:S05]  /*f0f0*/  CALL.REL.NOINC `($__internal_0_$__cuda_sm70_shflsync_bfly_p) ;  /* 0x0000041000007944 */ /* 0x022fea0003c00000 */
[----:B------:R-:W2:Y:S01]  /*f100*/  LDL.LU R0, [R1+0x10] ;  /* 0x0000100001007983 */ /* 0x000ea20000300800 */
[----:B------:R-:W-:-:S02]  /*f110*/  MOV R3, 0x1 ;  /* 0x0000000100037802 */ /* 0x000fc40000000f00 */
[----:B------:R-:W-:Y:S01]  /*f120*/  MOV R2, 0xf150 ;  /* 0x0000f15000027802 */ /* 0x000fe20000000f00 */
[----:B--2---:R-:W-:Y:S02]  /*f130*/  FADD.FTZ R0, R0, R5 ;  /* 0x0000000500007221 */ /* 0x004fe40000010000 */
[----:B------:R-:W-:Y:S05]  /*f140*/  CALL.REL.NOINC `($__internal_0_$__cuda_sm70_shflsync_bfly_p) ;  /* 0x000003c000007944 */ /* 0x000fea0003c00000 */
[----:B------:R-:W-:Y:S01]  /*f150*/  MOV R3, R5 ;  /* 0x0000000500037202 */ /* 0x000fe20000000f00 */
[----:B------:R-:W-:Y:S05]  /*f160*/  BRA `(.L_x_480) ;  /* 0xffffde2000007947 */ /* 0x000fea000383ffff */
.L_x_463:
[----:B------:R-:W-:Y:S01]  /*f170*/  IMAD.MOV.U32 R8, RZ, RZ, R2 ;  /* 0x000000ffff087224 */ /* 0x000fe200078e0002 */
[----:B------:R-:W-:Y:S01]  /*f180*/  MOV R7, RZ ;  /* 0x000000ff00077202 */ /* 0x000fe20000000f00 */
[----:B------:R-:W-:Y:S01]  /*f190*/  IMAD.MOV.U32 R4, RZ, RZ, 0x181f ;  /* 0x0000181fff047424 */ /* 0x000fe200078e00ff */
[----:B------:R-:W-:Y:S02]  /*f1a0*/  MOV R9, 0xf1c0 ;  /* 0x0000f1c000097802 */ /* 0x000fe40000000f00 */
[----:B------:R-:W-:Y:S05]  /*f1b0*/  CALL.REL.NOINC `($__internal_1_$__cuda_sm70_shflsync_idx_p) ;  /* 0x0000039000007944 */ /* 0x000fea0003c00000 */
[----:B------:R-:W-:Y:S01]  /*f1c0*/  MOV R5, R4 ;  /* 0x0000000400057202 */ /* 0x000fe20000000f00 */
[----:B------:R-:W-:Y:S05]  /*f1d0*/  BRA `(.L_x_481) ;  /* 0xfffff83000007947 */ /* 0x000fea000383ffff */
.L_x_464:
[----:B------:R-:W-:Y:S01]  /*f1e0*/  IMAD.MOV.U32 R8, RZ, RZ, R3 ;  /* 0x000000ffff087224 */ /* 0x000fe200078e0003 */
[----:B------:R-:W-:Y:S01]  /*f1f0*/  MOV R7, RZ ;  /* 0x000000ff00077202 */ /* 0x000fe20000000f00 */
[----:B------:R-:W-:Y:S01]  /*f200*/  IMAD.MOV.U32 R4, RZ, RZ, 0x181f ;  /* 0x0000181fff047424 */ /* 0x000fe200078e00ff */
[----:B------:R-:W-:Y:S02]  /*f210*/  MOV R9, 0xf230 ;  /* 0x0000f23000097802 */ /* 0x000fe40000000f00 */
[----:B-12---:R-:W-:Y:S05]  /*f220*/  CALL.REL.NOINC `($__internal_1_$__cuda_sm70_shflsync_idx_p) ;  /* 0x0000032000007944 */ /* 0x006fea0003c00000 */
[----:B------:R-:W-:Y:S05]  /*f230*/  BRA `(.L_x_482) ;  /* 0xfffff7f000007947 */ /* 0x000fea000383ffff */
.L_x_467:
[----:B------:R-:W-:Y:S01]  /*f240*/  IMAD.MOV.U32 R8, RZ, RZ, R2 ;  /* 0x000000ffff087224 */ /* 0x000fe200078e0002 */
[----:B--2---:R-:W-:Y:S01]  /*f250*/  MOV R7, 0x1 ;  /* 0x0000000100077802 */ /* 0x004fe20000000f00 */
[----:B----4-:R-:W-:Y:S01]  /*f260*/  IMAD.MOV.U32 R4, RZ, RZ, 0x181f ;  /* 0x0000181fff047424 */ /* 0x010fe200078e00ff */
[----:B------:R-:W-:-:S02]  /*f270*/  MOV R9, 0xf290 ;  /* 0x0000f29000097802 */ /* 0x000fc40000000f00 */
[----:B-1-3--:R-:W-:Y:S05]  /*f280*/  CALL.REL.NOINC `($__internal_1_$__cuda_sm70_shflsync_idx_p) ;  /* 0x000002c000007944 */ /* 0x00afea0003c00000 */
[----:B------:R-:W-:Y:S01]  /*f290*/  IMAD.MOV.U32 R5, RZ, RZ, R4 ;  /* 0x000000ffff057224 */ /* 0x000fe200078e0004 */
[----:B------:R-:W-:Y:S01]  /*f2a0*/  MOV R7, 0x1 ;  /* 0x0000000100077802 */ /* 0x000fe20000000f00 */
[----:B------:R-:W-:Y:S01]  /*f2b0*/  IMAD.MOV.U32 R8, RZ, RZ, R3 ;  /* 0x000000ffff087224 */ /* 0x000fe200078e0003 */
[----:B------:R-:W-:-:S02]  /*f2c0*/  MOV R4, 0x181f ;  /* 0x0000181f00047802 */ /* 0x000fc40000000f00 */
[----:B------:R-:W-:Y:S02]  /*f2d0*/  MOV R9, 0xf2f0 ;  /* 0x0000f2f000097802 */ /* 0x000fe40000000f00 */
[----:B------:R-:W-:Y:S05]  /*f2e0*/  CALL.REL.NOINC `($__internal_1_$__cuda_sm70_shflsync_idx_p) ;  /* 0x0000026000007944 */ /* 0x000fea0003c00000 */
[----:B------:R-:W-:Y:S05]  /*f2f0*/  BRA `(.L_x_483) ;  /* 0xfffff87000007947 */ /* 0x000fea000383ffff */
.L_x_470:
[----:B------:R-:W-:Y:S01]  /*f300*/  IMAD.MOV.U32 R8, RZ, RZ, R2 ;  /* 0x000000ffff087224 */ /* 0x000fe200078e0002 */
[----:B-1----:R-:W-:Y:S01]  /*f310*/  MOV R7, 0x2 ;  /* 0x0000000200077802 */ /* 0x002fe20000000f00 */
[----:B----4-:R-:W-:Y:S01]  /*f320*/  IMAD.MOV.U32 R4, RZ, RZ, 0x181f ;  /* 0x0000181fff047424 */ /* 0x010fe200078e00ff */
[----:B------:R-:W-:Y:S02]  /*f330*/  MOV R9, 0xf350 ;  /* 0x0000f35000097802 */ /* 0x000fe40000000f00 */
[----:B--23--:R-:W-:Y:S05]  /*f340*/  CALL.REL.NOINC `($__internal_1_$__cuda_sm70_shflsync_idx_p) ;  /* 0x0000020000007944 */ /* 0x00cfea0003c00000 */
[----:B------:R-:W-:Y:S01]  /*f350*/  MOV R5, R4 ;  /* 0x0000000400057202 */ /* 0x000fe20000000f00 */
[----:B------:R-:W-:Y:S05]  /*f360*/  BRA `(.L_x_484) ;  /* 0xfffff92000007947 */ /* 0x000fea000383ffff */
.L_x_471:
[----:B------:R-:W-:Y:S01]  /*f370*/  IMAD.MOV.U32 R8, RZ, RZ, R3 ;  /* 0x000000ffff087224 */ /* 0x000fe200078e0003 */
[----:B------:R-:W-:Y:S01]  /*f380*/  MOV R7, 0x2 ;  /* 0x0000000200077802 */ /* 0x000fe20000000f00 */
[----:B----4-:R-:W-:Y:S01]  /*f390*/  IMAD.MOV.U32 R4, RZ, RZ, 0x181f ;  /* 0x0000181fff047424 */ /* 0x010fe200078e00ff */
[----:B------:R-:W-:Y:S02]  /*f3a0*/  MOV R9, 0xf3c0 ;  /* 0x0000f3c000097802 */ /* 0x000fe40000000f00 */
[----:B-123--:R-:W-:Y:S05]  /*f3b0*/  CALL.REL.NOINC `($__internal_1_$__cuda_sm70_shflsync_idx_p) ;  /* 0x0000019000007944 */ /* 0x00efea0003c00000 */
[----:B------:R-:W-:Y:S05]  /*f3c0*/  BRA `(.L_x_485) ;  /* 0xfffff8e000007947 */ /* 0x000fea000383ffff */
.L_x_474:
[----:B------:R-:W-:Y:S01]  /*f3d0*/  IMAD.MOV.U32 R8, RZ, RZ, R2 ;  /* 0x000000ffff087224 */ /* 0x000fe200078e0002 */
[----:B-1----:R-:W-:Y:S01]  /*f3e0*/  MOV R7, 0x3 ;  /* 0x0000000300077802 */ /* 0x002fe20000000f00 */
[----:B------:R-:W-:Y:S01]  /*f3f0*/  IMAD.MOV.U32 R4, RZ, RZ, 0x181f ;  /* 0x0000181fff047424 */ /* 0x000fe200078e00ff */
[----:B------:R-:W-:-:S02]  /*f400*/  MOV R9, 0xf420 ;  /* 0x0000f42000097802 */ /* 0x000fc40000000f00 */
[----:B--234-:R-:W-:Y:S05]  /*f410*/  CALL.REL.NOINC `($__internal_1_$__cuda_sm70_shflsync_idx_p) ;  /* 0x0000013000007944 */ /* 0x01cfea0003c00000 */
[----:B------:R-:W-:Y:S01]  /*f420*/  IMAD.MOV.U32 R6, RZ, RZ, R4 ;  /* 0x000000ffff067224 */ /* 0x000fe200078e0004 */
[----:B------:R-:W-:Y:S01]  /*f430*/  MOV R7, 0x3 ;  /* 0x0000000300077802 */ /* 0x000fe20000000f00 */
[----:B------:R-:W-:Y:S01]  /*f440*/  IMAD.MOV.U32 R8, RZ, RZ, R3 ;  /* 0x000000ffff087224 */ /* 0x000fe200078e0003 */
[----:B------:R-:W-:-:S02]  /*f450*/  MOV R4, 0x181f ;  /* 0x0000181f00047802 */ /* 0x000fc40000000f00 */
[----:B------:R-:W-:Y:S02]  /*f460*/  MOV R9, 0xf480 ;  /* 0x0000f48000097802 */ /* 0x000fe40000000f00 */
[----:B------:R-:W-:Y:S05]  /*f470*/  CALL.REL.NOINC `($__internal_1_$__cuda_sm70_shflsync_idx_p) ;  /* 0x000000d000007944 */ /* 0x000fea0003c00000 */
[----:B------:R-:W-:Y:S01]  /*f480*/  MOV R3, R4 ;  /* 0x0000000400037202 */ /* 0x000fe20000000f00 */
[----:B------:R-:W-:Y:S05]  /*f490*/  BRA `(.L_x_486) ;  /* 0xfffff94000007947 */ /* 0x000fea000383ffff */
.L_x_476:
[----:B------:R-:W-:Y:S01]  /*f4a0*/  IMAD.MOV.U32 R8, RZ, RZ, R40 ;  /* 0x000000ffff087224 */ /* 0x000fe200078e0028 */
[----:B------:R-:W-:Y:S01]  /*f4b0*/  MOV R7, RZ ;  /* 0x000000ff00077202 */ /* 0x000fe20000000f00 */
[----:B-1----:R-:W-:Y:S01]  /*f4c0*/  IMAD.MOV.U32 R4, RZ, RZ, 0x1f ;  /* 0x0000001fff047424 */ /* 0x002fe200078e00ff */
[----:B------:R-:W-:Y:S02]  /*f4d0*/  MOV R9, 0xf4f0 ;  /* 0x0000f4f000097802 */ /* 0x000fe40000000f00 */
[----:B--2345:R-:W-:Y:S05]  /*f4e0*/  CALL.REL.NOINC `($__internal_1_$__cuda_sm70_shflsync_idx_p) ;  /* 0x0000006000007944 */ /* 0x03cfea0003c00000 */
[----:B------:R-:W-:Y:S01]  /*f4f0*/  MOV R0, R4 ;  /* 0x0000000400007202 */ /* 0x000fe20000000f00 */
[----:B------:R-:W-:Y:S05]  /*f500*/  BRA `(.L_x_487) ;  /* 0xfffffa6000007947 */ /* 0x000fea000383ffff */
        .weak           $__internal_0_$__cuda_sm70_shflsync_bfly_p
        .type           $__internal_0_$__cuda_sm70_shflsync_bfly_p,@function
        .size           $__internal_0_$__cuda_sm70_shflsync_bfly_p,($__internal_1_$__cuda_sm70_shflsync_idx_p - $__internal_0_$__cuda_sm70_shflsync_bfly_p)
$__internal_0_$__cuda_sm70_shflsync_bfly_p:
[----:B------:R-:W-:Y:S04]  /*f510*/  WARPSYNC R6 ;  /* 0x0000000600007348 */ /* 0x000fe80003800000 */
[----:B------:R1:W2:Y:S02]  /*f520*/  SHFL.BFLY PT, R5, R0, R3, R7 ;  /* 0x0c00000300057389 */ /* 0x0002a400000e0007 */
[----:B-1----:R-:W-:-:S04]  /*f530*/  MOV R3, 0x0 ;  /* 0x0000000000037802 */ /* 0x002fc80000000f00 */
[----:B--2---:R-:W-:Y:S05]  /*f540*/  RET.REL.NODEC R2 `(_ZN7cutlass13device_kernelIN5flash19enable_sm80_to_sm89INS1_16FlashAttnFwdSm80INS1_25CollectiveMainloopFwdSm80ILi8ELi1ELb1EN4cute5tupleIJNS5_1CILi128EEES8_S8_EEELi128ENS_6half_tEfNS_4arch4Sm80ELb1ELb0ELb0ELb0ELb0ELb0ELb1ELb0EEENS1_21CollectiveEpilogueFwdIS9_NS6_IJNS7_ILi1EEESF_SF_EEESA_SC_Li256ELb0ELb1ELb0ELb0EEENS1_30DynamicPersistentTileSchedulerILi256ELi256ELb0ELb1ELb0EEEEEEEEEvNT_6ParamsE) ;  /* 0xffff0ab002007950 */ /* 0x004fea0003c3ffff */
        .weak           $__internal_1_$__cuda_sm70_shflsync_idx_p
        .type           $__internal_1_$__cuda_sm70_shflsync_idx_p,@function
        .size           $__internal_1_$__cuda_sm70_shflsync_idx_p,(.L_x_1718 - $__internal_1_$__cuda_sm70_shflsync_idx_p)
$__internal_1_$__cuda_sm70_shflsync_idx_p:
[----:B------:R-:W-:Y:S04]  /*f550*/  WARPSYNC R41 ;  /* 0x0000002900007348 */ /* 0x000fe80003800000 */
[----:B------:R1:W2:Y:S02]  /*f560*/  SHFL.IDX PT, R4, R8, R7, R4 ;  /* 0x0000000708047389 */ /* 0x0002a400000e0004 */
[----:B-1----:R-:W-:Y:S02]  /*f570*/  MOV R8, R9 ;  /* 0x0000000900087202 */ /* 0x002fe40000000f00 */
[----:B------:R-:W-:-:S04]  /*f580*/  MOV R9, 0x0 ;  /* 0x0000000000097802 */ /* 0x000fc80000000f00 */
[----:B--2---:R-:W-:Y:S05]  /*f590*/  RET.REL.NODEC R8 `(_ZN7cutlass13device_kernelIN5flash19enable_sm80_to_sm89INS1_16FlashAttnFwdSm80INS1_25CollectiveMainloopFwdSm80ILi8ELi1ELb1EN4cute5tupleIJNS5_1CILi128EEES8_S8_EEELi128ENS_6half_tEfNS_4arch4Sm80ELb1ELb0ELb0ELb0ELb0ELb0ELb1ELb0EEENS1_21CollectiveEpilogueFwdIS9_NS6_IJNS7_ILi1EEESF_SF_EEESA_SC_Li256ELb0ELb1ELb0ELb0EEENS1_30DynamicPersistentTileSchedulerILi256ELi256ELb0ELb1ELb0EEEEEEEEEvNT_6ParamsE) ;  /* 0xffff0a6008007950 */ /* 0x004fea0003c3ffff */
.L_x_488:
        /* <DEDUP_REMOVED lines=14> */
.L_x_1718:


//--------------------- .text._ZN7cutlass13device_kernelIN5flash19enable_sm80_to_sm89INS1_16FlashAttnFwdSm80INS1_25CollectiveMainloopFwdSm80ILi8ELi1ELb1EN4cute5tupleIJNS5_1CILi128EEES8_S8_EEELi128ENS_6half_tEfNS_4arch4Sm80ELb1ELb0ELb0ELb1ELb0ELb0ELb1ELb0EEENS1_21CollectiveEpilogueFwdIS9_NS6_IJNS7_ILi1EEESF_SF_EEESA_SC_Li256ELb1ELb1ELb0ELb0EEENS1_19SingleTileSchedulerILb1ELb0ELb1ELi128EEEEEEEEEvNT_6ParamsE --------------------------
	.section	.text._ZN7cutlass13device_kernelIN5flash19enable_sm80_to_sm89INS1_16FlashAttnFwdSm80INS1_25CollectiveMainloopFwdSm80ILi8ELi1ELb1EN4cute5tupleIJNS5_1CILi128EEES8_S8_EEELi128ENS_6half_tEfNS_4arch4Sm80ELb1ELb0ELb0ELb1ELb0ELb0ELb1ELb0EEENS1_21CollectiveEpilogueFwdIS9_NS6_IJNS7_ILi1EEESF_SF_EEESA_SC_Li256ELb1ELb1ELb0ELb0EEENS1_19SingleTileSchedulerILb1ELb0ELb1ELi128EEEEEEEEEvNT_6ParamsE,"ax",@progbits
	.sectioninfo	@"SHI_REGISTERS=255"
	.align	128
.text._ZN7cutlass13device_kernelIN5flash19enable_sm80_to_sm89INS1_16FlashAttnFwdSm80INS1_25CollectiveMainloopFwdSm80ILi8ELi1ELb1EN4cute5tupleIJNS5_1CILi128EEES8_S8_EEELi128ENS_6half_tEfNS_4arch4Sm80ELb1ELb0ELb0ELb1ELb0ELb0ELb1ELb0EEENS1_21CollectiveEpilogueFwdIS9_NS6_IJNS7_ILi1EEESF_SF_EEESA_SC_Li256ELb1ELb1ELb0ELb0EEENS1_19SingleTileSchedulerILb1ELb0ELb1ELi128EEEEEEEEEvNT_6ParamsE:
        .type           _ZN7cutlass13device_kernelIN5flash19enable_sm80_to_sm89INS1_16FlashAttnFwdSm80INS1_25CollectiveMainloopFwdSm80ILi8ELi1ELb1EN4cute5tupleIJNS5_1CILi128EEES8_S8_EEELi128ENS_6half_tEfNS_4arch4Sm80ELb1ELb0ELb0ELb1ELb0ELb0ELb1ELb0EEENS1_21CollectiveEpilogueFwdIS9_NS6_IJNS7_ILi1EEESF_SF_EEESA_SC_Li256ELb1ELb1ELb0ELb0EEENS1_19SingleTileSchedulerILb1ELb0ELb1ELi128EEEEEEEEEvNT_6ParamsE,@function
        .size           _ZN7cutlass13device_kernelIN5flash19enable_sm80_to_sm89INS1_16FlashAttnFwdSm80INS1_25CollectiveMainloopFwdSm80ILi8ELi1ELb1EN4cute5tupleIJNS5_1CILi128EEES8_S8_EEELi128ENS_6half_tEfNS_4arch4Sm80ELb1ELb0ELb0ELb1ELb0ELb0ELb1ELb0EEENS1_21CollectiveEpilogueFwdIS9_NS6_IJNS7_ILi1EEESF_SF_EEESA_SC_Li256ELb1ELb1ELb0ELb0EEENS1_19SingleTileSchedulerILb1ELb0ELb1ELi128EEEEEEEEEvNT_6ParamsE,(.L_x_1721 - _ZN7cutlass13device_kernelIN5flash19enable_sm80_to_sm89INS1_16FlashAttnFwdSm80INS1_25CollectiveMainloopFwdSm80ILi8ELi1ELb1EN4cute5tupleIJNS5_1CILi128EEES8_S8_EEELi128ENS_6half_tEfNS_4arch4Sm80ELb1ELb0ELb0ELb1ELb0ELb0ELb1ELb0EEENS1_21CollectiveEpilogueFwdIS9_NS6_IJNS7_ILi1EEESF_SF_EEESA_SC_Li256ELb1ELb1ELb0ELb0EEENS1_19SingleTileSchedulerILb1ELb0ELb1ELi128EEEEEEEEEvNT_6ParamsE)
        .other          _ZN7cutlass13device_kernelIN5flash19enable_sm80_to_sm89INS1_16FlashAttnFwdSm80INS1_25CollectiveMainloopFwdSm80ILi8ELi1ELb1EN4cute5tupleIJNS5_1CILi128EEES8_S8_EEELi128ENS_6half_tEfNS_4arch4Sm80ELb1ELb0ELb0ELb1ELb0ELb0ELb1ELb0EEENS1_21CollectiveEpilogueFwdIS9_NS6_IJNS7_ILi1EEESF_SF_EEESA_SC_Li256ELb1ELb1ELb0ELb0EEENS1_19SingleTileSchedulerILb1ELb0ELb1ELi128EEEEEEEEEvNT_6ParamsE,@"STO_CUDA_ENTRY STV_DEFAULT"
_ZN7cutlass13device_kernelIN5flash19enable_sm80_to_sm89INS1_16FlashAttnFwdSm80INS1_25CollectiveMainloopFwdSm80ILi8ELi1ELb1EN4cute5tupleIJNS5_1CILi128EEES8_S8_EEELi128ENS_6half_tEfNS_4arch4Sm80ELb1ELb0ELb0ELb1ELb0ELb0ELb1ELb0EEENS1_21CollectiveEpilogueFwdIS9_NS6_IJNS7_ILi1EEESF_SF_EEESA_SC_Li256ELb1ELb1ELb0ELb0EEENS1_19SingleTileSchedulerILb1ELb0ELb1ELi128EEEEEEEEEvNT_6ParamsE:
        /* <DEDUP_REMOVED lines=16> */
.L_x_490:
        /* <DEDUP_REMOVED lines=8> */
.L_x_492:
[----:B------:R-:W-:-:S04]  /*0180*/  MOV R3, c[0x0][0x54c] ;  /* 0x0001530000037a02 */ /* 0x000fc80000000f00 */
.L_x_491:
[----:B------:R-:W-:Y:S01]  /*0190*/  USHF.L.U32 UR4, UR4, 0x7, URZ ;  /* 0x0000000704047899 */ /* 0x000fe2000800063f */
[----:B-----5:R-:W-:-:S05]  /*01a0*/  IMAD R3, R3, c[0x0][0x548], RZ ;  /* 0x0001520003037a24 */ /* 0x020fca00078e02ff */
[----:B------:R-:W-:-:S04]  /*01b0*/  MOV R36, UR4 ;  /* 0x0000000400247c02 */ /* 0x000fc80008000f00 */
[----:B------:R-:W-:-:S04]  /*01c0*/  ISETP.GE.AND P0, PT, R36, R3, PT ;  /* 0x000000032400720c */ /* 0x000fc80003f06270 */
[----:B------:R-:W-:Y:S01]  /*01d0*/  SEL R228, R228, 0xffffffff, !P0 ;  /* 0xffffffffe4e47807 */ /* 0x000fe20004000000 */
[----:B------:R-:W-:Y:S05]  /*01e0*/  BRA `(.L_x_493) ;  /* 0x0000013000007947 */ /* 0x000fea0003800000 */
.L_x_489:
[----:B------:R-:W-:-:S04]  /*01f0*/  ISETP.NE.U32.AND P0, PT, RZ, c[0x0][0x568], PT ;  /* 0x00015a00ff007a0c */ /* 0x000fc80003f05070 */
[----:B------:R-:W-:-:S13]  /*0200*/  ISETP.NE.AND.EX P0, PT, RZ, c[0x0][0x56c], PT, P0 ;  /* 0x00015b00ff007a0c */ /* 0x000fda0003f05300 */
[----:B------:R-:W-:Y:S05]  /*0210*/  @!P0 BRA `(.L_x_494) ;  /* 0x0000002000008947 */ /* 0x000fea0003800000 */
[----:B------:R1:W5:Y:S01]  /*0220*/  LDG.E R3, [R2.64] ;  /* 0x0000001202037981 */ /* 0x000362000c1e1900 */
[----:B------:R-:W-:Y:S05]  /*0230*/  BRA `(.L_x_495) ;  /* 0x0000009000007947 */ /* 0x000fea0003800000 */
.L_x_494:
        /* <DEDUP_REMOVED lines=8> */
.L_x_496:
[----:B------:R-:W-:-:S04]  /*02c0*/  MOV R3, c[0x0][0x54c] ;  /* 0x0001530000037a02 */ /* 0x000fc80000000f00 */
.L_x_495:
[----:B------:R-:W-:Y:S01]  /*02d0*/  USHF.L.U32 UR4, UR4, 0x7, URZ ;  /* 0x0000000704047899 */ /* 0x000fe2000800063f */
[----:B-----5:R-:W-:-:S05]  /*02e0*/  IMAD R3, R3, c[0x0][0x548], RZ ;  /* 0x0001520003037a24 */ /* 0x020fca00078e02ff */
[----:B------:R-:W-:-:S04]  /*02f0*/  MOV R36, UR4 ;  /* 0x0000000400247c02 */ /* 0x000fc80008000f00 */
[----:B------:R-:W-:-:S04]  /*0300*/  ISETP.GE.AND P0, PT, R36, R3, PT ;  /* 0x000000032400720c */ /* 0x000fc80003f06270 */
[----:B------:R-:W-:-:S04]  /*0310*/  SEL R228, R228, 0xffffffff, !P0 ;  /* 0xffffffffe4e47807 */ /* 0x000fc80004000000 */
.L_x_493:
        /* <DEDUP_REMOVED lines=10> */
[----:B------:R-:W-:-:S04]  /*03c0*/  @P2 IMAD.WIDE R12, R228, R5, c[0x0][0x370] ;  /* 0x0000dc00e40c2625 */ /* 0x000fc800078e0205 */
[----:B------:R-:W-:Y:S01]  /*03d0*/  @P1 IMAD.WIDE R10, R228, R5, c[0x0][0x360] ;  /* 0x0000d800e40a1625 */ /* 0x000fe200078e0205 */
[----:B------:R-:W2:Y:S01]  /*03e0*/  @P2 LDG.E R4, [R12.64] ;  /* 0x000000120c042981 */ /* 0x000ea2000c1e1900 */
[----:B-1----:R-:W-:-:S03]  /*03f0*/  CS2R R2, SRZ ;  /* 0x0000000000027805 */ /* 0x002fc6000001ff00 */
[----:B------:R-:W3:Y:S01]  /*0400*/  @P1 LDG.E R0, [R10.64] ;  /* 0x000000120a001981 */ /* 0x000ee2000c1e1900 */
[----:B------:R-:W-:-:S04]  /*0410*/  IMAD.WIDE R8, R228, R5, c[0x0][0x348] ;  /* 0x0000d200e4087625 */ /* 0x000fc800078e0205 */
[----:B------:R-:W-:Y:S01]  /*0420*/  IMAD.WIDE R6, R228, R5, c[0x0][0x350] ;  /* 0x0000d400e4067625 */ /* 0x000fe200078e0205 */
[----:B------:R1:W5:Y:S04]  /*0430*/  @P0 LDG.E R2, [R8.64] ;  /* 0x0000001208020981 */ /* 0x000368000c1e1900 */
[----:B------:R1:W5:Y:S01]  /*0440*/  @P6 LDG.E R3, [R6.64] ;  /* 0x0000001206036981 */ /* 0x000362000c1e1900 */
[----:B------:R-:W-:Y:S02]  /*0450*/  UMOV UR4, URZ ;  /* 0x0000003f00047c82 */ /* 0x000fe40008000000 */
[----:B------:R-:W-:Y:S02]  /*0460*/  ULDC UR11, c[0x0][0x168] ;  /* 0x00005a00000b7ab9 */ /* 0x000fe40000000800 */
[----:B------:R-:W-:Y:S01]  /*0470*/  ULDC UR8, c[0x0][0x1d0] ;  /* 0x0000740000087ab9 */ /* 0x000fe20000000800 */
[----:B--2---:R1:W2:Y:S08]  /*0480*/  @P2 R2UR UR4, R4 ;  /* 0x00000000040423c2 */ /* 0x0042b000000e0000 */
[----:B---3--:R1:W3:Y:S02]  /*0490*/  @P1 R2UR UR11, R0 ;  /* 0x00000000000b13c2 */ /* 0x0082e400000e0000 */
[----:B-123--:R-:W-:Y:S05]  /*04a0*/  @P1 BRA `(.L_x_497) ;  /* 0x0000006000001947 */ /* 0x00efea0003800000 */
[----:B------:R-:W-:Y:S05]  /*04b0*/  @!P0 BRA `(.L_x_497) ;  /* 0x0000005000008947 */ /* 0x000fea0003800000 */
[----:B------:R-:W2:Y:S04]  /*04c0*/  LDG.E R0, [R8.64] ;  /* 0x0000001208007981 */ /* 0x000ea8000c1e1900 */
[----:B------:R-:W3:Y:S01]  /*04d0*/  LDG.E R4, [R8.64+0x4] ;  /* 0x0000041208047981 */ /* 0x000ee2000c1e1900 */
[----:B--2---:R-:W1:Y:S08]  /*04e0*/  R2UR UR11, R0 ;  /* 0x00000000000b73c2 */ /* 0x004e7000000e0000 */
[----:B---3--:R-:W1:Y:S02]  /*04f0*/  R2UR UR5, R4 ;  /* 0x00000000040573c2 */ /* 0x008e6400000e0000 */
[----:B-1----:R-:W-:-:S06]  /*0500*/  UIADD3 UR11, -UR11, UR5, URZ ;  /* 0x000000050b0b7290 */ /* 0x002fcc000fffe13f */
.L_x_497:
[----:B------:R-:W-:-:S04]  /*0510*/  ISETP.NE.U32.AND P1, PT, RZ, c[0x0][0x368], PT ;  /* 0x0000da00ff007a0c */ /* 0x000fc80003f25070 */
[----:B------:R-:W-:-:S13]  /*0520*/  ISETP.NE.AND.EX P1, PT, RZ, c[0x0][0x36c], PT, P1 ;  /* 0x0000db00ff007a0c */ /* 0x000fda0003f25310 */
[----:B------:R-:W-:Y:S05]  /*0530*/  @!P1 BRA `(.L_x_498) ;  /* 0x0000004000009947 */ /* 0x000fea0003800000 */
[----:B------:R-:W-:-:S05]  /*0540*/  IMAD.WIDE R6, R228, R5, c[0x0][0x368] ;  /* 0x0000da00e4067625 */ /* 0x000fca00078e0205 */
[----:B------:R-:W2:Y:S02]  /*0550*/  LDG.E R0, [R6.64] ;  /* 0x0000001206007981 */ /* 0x000ea4000c1e1900 */
[----:B--2---:R1:W2:Y:S02]  /*0560*/  R2UR UR8, R0 ;  /* 0x00000000000873c2 */ /* 0x0042a400000e0000 */
[----:B-12---:R-:W-:Y:S05]  /*0570*/  BRA `(.L_x_499) ;  /* 0x0000006000007947 */ /* 0x006fea0003800000 */
.L_x_498:
[----:B------:R-:W-:Y:S05]  /*0580*/  @!P6 BRA `(.L_x_499) ;  /* 0x000000500000e947 */ /* 0x000fea0003800000 */
[----:B------:R-:W2:Y:S04]  /*0590*/  LDG.E R0, [R6.64] ;  /* 0x0000001206007981 */ /* 0x000ea8000c1e1900 */
[----:B------:R-:W3:Y:S01]  /*05a0*/  LDG.E R4, [R6.64+0x4] ;  /* 0x0000041206047981 */ /* 0x000ee2000c1e1900 */
[----:B--2---:R-:W1:Y:S08]  /*05b0*/  R2UR UR8, R0 ;  /* 0x00000000000873c2 */ /* 0x004e7000000e0000 */
[----:B---3--:R-:W1:Y:S02]  /*05c0*/  R2UR UR5, R4 ;  /* 0x00000000040573c2 */ /* 0x008e6400000e0000 */
[----:B-1----:R-:W-:-:S06]  /*05d0*/  UIADD3 UR8, -UR8, UR5, URZ ;  /* 0x0000000508087290 */ /* 0x002fcc000fffe13f */
.L_x_499:
[----:B------:R-:W1:Y:S01]  /*05e0*/  R2UR UR23, R36 ;  /* 0x00000000241773c2 */ /* 0x000e6200000e0000 */
[----:B------:R-:W-:Y:S01]  /*05f0*/  ULDC UR5, c[0x0][0x2c4] ;  /* 0x0000b10000057ab9 */ /* 0x000fe20000000800 */
[----:B------:R-:W-:Y:S01]  /*0600*/  PLOP3.LUT P2, PT, PT, PT, PT, 0x80, 0x0 ;  /* 0x000000000000781c */ /* 0x000fe20003f4f070 */
[----:B------:R-:W-:Y:S01]  /*0610*/  UISETP.NE.AND UP0, UPT, UR5, 0x1, UPT ;  /* 0x000000010500788c */ /* 0x000fe2000bf05270 */
[----:B------:R-:W-:Y:S01]  /*0620*/  IMAD.MOV.U32 R114, RZ, RZ, RZ ;  /* 0x000000ffff727224 */ /* 0x000fe200078e00ff */
[----:B------:R-:W-:Y:S01]  /*0630*/  ULDC UR12, c[0x0][0x2c8] ;  /* 0x0000b200000c7ab9 */ /* 0x000fe20000000800 */
[----:B------:R-:W-:Y:S01]  /*0640*/  CS2R R112, SRZ ;  /* 0x0000000000707805 */ /* 0x000fe2000001ff00 */
[----:B------:R-:W-:Y:S01]  /*0650*/  UIADD3 UR8, -UR4, UR8, URZ ;  /* 0x0000000804087290 */ /* 0x000fe2000fffe13f */
[----:B------:R-:W2:Y:S01]  /*0660*/  R2UR UR6, R36 ;  /* 0x00000000240673c2 */ /* 0x000ea200000e0000 */
[----:B------:R-:W-:Y:S01]  /*0670*/  PLOP3.LUT P3, PT, PT, PT, UP0, 0x80, 0x0 ;  /* 0x000000000000781c */ /* 0x000fe20003f6f008 */
[----:B------:R-:W-:Y:S01]  /*0680*/  CS2R R118, SRZ ;  /* 0x0000000000767805 */ /* 0x000fe2000001ff00 */
[----:B------:R-:W-:Y:S01]  /*0690*/  PLOP3.LUT P1, PT, PT, PT, UP0, 0x80, 0x0 ;  /* 0x000000000000781c */ /* 0x000fe20003f2f008 */
[----:B------:R-:W-:Y:S01]  /*06a0*/  UIADD3 UR5, UR8, 0x80, -UR11 ;  /* 0x0000008008057890 */ /* 0x000fe2000fffe80b */
        /* <DEDUP_REMOVED lines=11> */
[----:B-1----:R-:W-:Y:S01]  /*0760*/  IMAD.U32 R0, RZ, RZ, UR23 ;  /* 0x00000017ff007e24 */ /* 0x002fe2000f8e00ff */
[----:B------:R-:W-:Y:S01]  /*0770*/  CS2R R94, SRZ ;  /* 0x00000000005e7805 */ /* 0x000fe2000001ff00 */
[----:B------:R-:W-:Y:S01]  /*0780*/  CS2R R92, SRZ ;  /* 0x00000000005c7805 */ /* 0x000fe2000001ff00 */
[----:B------:R-:W-:Y:S01]  /*0790*/  CS2R R90, SRZ ;  /* 0x00000000005a7805 */ /* 0x000fe2000001ff00 */
[----:B------:R-:W-:Y:S01]  /*07a0*/  CS2R R88, SRZ ;  /* 0x0000000000587805 */ /* 0x000fe2000001ff00 */
[----:B------:R-:W-:Y:S01]  /*07b0*/  @P3 IADD3 R4, R0, 0x7f, RZ ;  /* 0x0000007f00043810 */ /* 0x000fe20007ffe0ff */
[----:B------:R-:W-:Y:S01]  /*07c0*/  CS2R R86, SRZ ;  /* 0x0000000000567805 */ /* 0x000fe2000001ff00 */
[----:B-----5:R-:W-:Y:S01]  /*07d0*/  IADD3 R0, R3, UR4, RZ ;  /* 0x0000000403007c10 */ /* 0x020fe2000fffe0ff */
[----:B------:R-:W-:Y:S01]  /*07e0*/  ULDC UR4, c[0x0][0x2cc] ;  /* 0x0000b30000047ab9 */ /* 0x000fe20000000800 */
[----:B------:R1:W3:Y:S01]  /*07f0*/  @P1 R2UR UR13, R4 ;  /* 0x00000000040d13c2 */ /* 0x0002e200000e0000 */
[----:B--2---:R-:W-:Y:S01]  /*0800*/  UIADD3 UR6, UR6, 0x7f, URZ ;  /* 0x0000007f06067890 */ /* 0x004fe2000fffe03f */
        /* <DEDUP_REMOVED lines=14> */
[----:B------:R-:W-:-:S02]  /*08f0*/  IMAD.MOV.U32 R6, RZ, RZ, RZ ;  /* 0x000000ffff067224 */ /* 0x000fc400078e00ff */
[----:B-1----:R-:W-:Y:S01]  /*0900*/  IMAD.MOV.U32 R4, RZ, RZ, RZ ;  /* 0x000000ffff047224 */ /* 0x002fe200078e00ff */
[----:B---3--:R-:W-:-:S04]  /*0910*/  UIMAD.WIDE.U32 UR12, UR13, UR12, URZ ;  /* 0x0000000c0d0c72a5 */ /* 0x008fc8000f8e003f */
[----:B------:R-:W-:Y:S02]  /*0920*/  @UP0 USHF.R.U32.HI UR6, URZ, UR4, UR13 ;  /* 0x000000043f060299 */ /* 0x000fe4000801160d */
[----:B------:R-:W-:Y:S02]  /*0930*/  UIADD3 UR4, UR8, 0x7f, URZ ;  /* 0x0000007f08047890 */ /* 0x000fe4000fffe03f */
[----:B------:R-:W-:Y:S02]  /*0940*/  UIADD3 UR6, UR5, UR6, URZ ;  /* 0x0000000605067290 */ /* 0x000fe4000fffe03f */
[----:B------:R-:W-:Y:S02]  /*0950*/  USHF.R.S32.HI UR7, URZ, 0x1f, UR4 ;  /* 0x0000001f3f077899 */ /* 0x000fe40008011404 */
[----:B------:R-:W-:Y:S02]  /*0960*/  USHF.R.S32.HI UR5, URZ, 0x1f, UR6 ;  /* 0x0000001f3f057899 */ /* 0x000fe40008011406 */
[----:B------:R-:W-:-:S02]  /*0970*/  ULEA.HI UR7, UR7, UR4, URZ, 0x7 ;  /* 0x0000000407077291 */ /* 0x000fc4000f8f383f */
[----:B------:R-:W-:Y:S02]  /*0980*/  ULEA.HI UR5, UR5, UR6, URZ, 0x7 ;  /* 0x0000000605057291 */ /* 0x000fe4000f8f383f */
[----:B------:R-:W-:Y:S02]  /*0990*/  USHF.R.S32.HI UR7, URZ, 0x7, UR7 ;  /* 0x000000073f077899 */ /* 0x000fe40008011407 */
[----:B------:R-:W-:-:S04]  /*09a0*/  USHF.R.S32.HI UR5, URZ, 0x7, UR5 ;  /* 0x000000073f057899 */ /* 0x000fc80008011405 */
[----:B------:R-:W-:-:S04]  /*09b0*/  UISETP.LT.AND UP0, UPT, UR7, UR5, UPT ;  /* 0x000000050700728c */ /* 0x000fc8000bf01270 */
[----:B------:R-:W-:-:S04]  /*09c0*/  USEL UR25, UR7, UR5, UP0 ;  /* 0x0000000507197287 */ /* 0x000fc80008000000 */
[----:B------:R-:W-:-:S06]  /*09d0*/  UISETP.GE.AND UP0, UPT, UR25, 0x1, UPT ;  /* 0x000000011900788c */ /* 0x000fcc000bf06270 */
[----:B------:R-:W-:-:S13]  /*09e0*/  PLOP3.LUT P1, PT, PT, PT, UP0, 0x80, 0x0 ;  /* 0x000000000000781c */ /* 0x000fda0003f2f008 */
[----:B------:R-:W-:Y:S05]  /*09f0*/  @!P1 BRA `(.L_x_500) ;  /* 0x0000cae000009947 */ /* 0x000fea0003800000 */
[----:B------:R-:W-:Y:S01]  /*0a00*/  ISETP.NE.U32.AND P1, PT, RZ, c[0x0][0x340], PT ;  /* 0x0000d000ff007a0c */ /* 0x000fe20003f25070 */
[----:B------:R-:W1:Y:S01]  /*0a10*/  S2R R54, SR_CTAID.Y ;  /* 0x0000000000367919 */ /* 0x000e620000002600 */
[----:B------:R-:W-:Y:S02]  /*0a20*/  SHF.R.S32.HI R128, RZ, 0x1f, R37 ;  /* 0x0000001fff807819 */ /* 0x000fe40000011425 */
[----:B------:R-:W-:Y:S01]  /*0a30*/  SHF.R.S32.HI R3, RZ, 0x1f, R2 ;  /* 0x0000001fff037819 */ /* 0x000fe20000011402 */
[----:B------:R-:W-:Y:S01]  /*0a40*/  IMAD.WIDE.U32 R12, R2, c[0x0][0x178], RZ ;  /* 0x00005e00020c7a25 */ /* 0x000fe200078e00ff */
[----:B------:R-:W-:Y:S01]  /*0a50*/  ISETP.NE.AND.EX P1, PT, RZ, c[0x0][0x344], PT, P1 ;  /* 0x0000d100ff007a0c */ /* 0x000fe20003f25310 */
[----:B------:R-:W-:Y:S01]  /*0a60*/  ULDC UR4, c[0x0][0x2c4] ;  /* 0x0000b10000047ab9 */ /* 0x000fe20000000800 */
[----:B------:R-:W-:Y:S01]  /*0a70*/  SHF.R.S32.HI R60, RZ, 0x1f, R0 ;  /* 0x0000001fff3c7819 */ /* 0x000fe20000011400 */
[----:B------:R-:W-:Y:S02]  /*0a80*/  UIADD3 UR20, UR25, -0x1, URZ ;  /* 0xffffffff19147890 */ /* 0x000fe4000fffe03f */
[----:B------:R-:W-:-:S02]  /*0a90*/  UMOV UR21, 0x7 ;  /* 0x0000000700157882 */ /* 0x000fc40000000000 */
[----:B------:R-:W-:-:S06]  /*0aa0*/  ULDC.64 UR6, c[0x0][0x1e0] ;  /* 0x0000780000067ab9 */ /* 0x000fcc0000000a00 */
[----:B------:R-:W-:-:S06]  /*0ab0*/  @P1 IMAD.WIDE R8, R228, R5, c[0x0][0x340] ;  /* 0x0000d000e4081625 */ /* 0x000fcc00078e0205 */
[----:B------:R2:W3:Y:S01]  /*0ac0*/  @P1 LDG.E R8, [R8.64] ;  /* 0x0000001208081981 */ /* 0x0004e2000c1e1900 */
[----:B------:R-:W-:Y:S01]  /*0ad0*/  LEA.HI R57, R128, R37, RZ, 0x3 ;  /* 0x0000002580397211 */ /* 0x000fe200078f18ff */
[----:B------:R-:W-:Y:S01]  /*0ae0*/  IMAD R3, R3, c[0x0][0x178], RZ ;  /* 0x00005e0003037a24 */ /* 0x000fe200078e02ff */
[----:B-1----:R-:W-:Y:S01]  /*0af0*/  SHF.R.S32.HI R53, RZ, 0x1f, R54 ;  /* 0x0000001fff357819 */ /* 0x002fe20000011436 */
[----:B------:R-:W-:Y:S01]  /*0b00*/  UIMAD UR4, UR11, UR4, URZ ;  /* 0x000000040b0472a4 */ /* 0x000fe2000f8e023f */
[----:B------:R-:W-:Y:S01]  /*0b10*/  LOP3.LUT R56, R57, 0xfffffff8, RZ, 0xc0, !PT ;  /* 0xfffffff839387812 */ /* 0x000fe200078ec0ff */
[----:B------:R-:W-:Y:S01]  /*0b20*/  IMAD R3, R2, c[0x0][0x17c], R3 ;  /* 0x00005f0002037a24 */ /* 0x000fe200078e0203 */
[----:B------:R-:W-:Y:S01]  /*0b30*/  SHF.R.S32.HI R57, RZ, 0x3, R57 ;  /* 0x00000003ff397819 */ /* 0x000fe20000011439 */
[----:B------:R-:W-:Y:S01]  /*0b40*/  IMAD R7, R53, c[0x0][0x1b8], RZ ;  /* 0x00006e0035077a24 */ /* 0x000fe200078e02ff */
[----:B------:R-:W-:Y:S01]  /*0b50*/  SEL R5, R228, RZ, !P0 ;  /* 0x000000ffe4057207 */ /* 0x000fe20004000000 */
[----:B------:R-:W-:Y:S01]  /*0b60*/  IMAD.IADD R56, R37, 0x1, -R56 ;  /* 0x0000000125387824 */ /* 0x000fe200078e0a38 */
[----:B------:R-:W-:Y:S01]  /*0b70*/  USHF.L.U64.HI UR21, UR6, UR21, UR7 ;  /* 0x0000001506157299 */ /* 0x000fe20008010207 */
[----:B------:R-:W-:Y:S01]  /*0b80*/  IMAD.IADD R13, R13, 0x1, R3 ;  /* 0x000000010d0d7824 */ /* 0x000fe200078e0203 */
[----:B------:R-:W-:Y:S01]  /*0b90*/  SHF.R.S32.HI R3, RZ, 0x1f, R228 ;  /* 0x0000001fff037819 */ /* 0x000fe200000114e4 */
[----:B------:R-:W-:Y:S01]  /*0ba0*/  IMAD R10, R56, 0x20, R57 ;  /* 0x00000020380a7824 */ /* 0x000fe200078e0239 */
[----:B------:R-:W-:Y:S01]  /*0bb0*/  USHF.L.U32 UR22, UR6, 0x7, URZ ;  /* 0x0000000706167899 */ /* 0x000fe2000800063f */
[C---:B------:R-:W-:Y:S01]  /*0bc0*/  IMAD R7, R54.reuse, c[0x0][0x1bc], R7 ;  /* 0x00006f0036077a24 */ /* 0x040fe200078e0207 */
[----:B------:R-:W-:Y:S01]  /*0bd0*/  SEL R4, R3, RZ, !P0 ;  /* 0x000000ff03047207 */ /* 0x000fe20004000000 */
[----:B------:R-:W-:Y:S01]  /*0be0*/  IMAD.WIDE.U32 R12, R54, c[0x0][0x1b8], R12 ;  /* 0x00006e00360c7a25 */ /* 0x000fe200078e000c */
[----:B------:R-:W-:Y:S01]  /*0bf0*/  IADD3 R10, R10, UR23, RZ ;  /* 0x000000170a0a7c10 */ /* 0x000fe2000fffe0ff */
[----:B------:R-:W-:Y:S01]  /*0c00*/  USHF.R.S32.HI UR10, URZ, 0x1f, UR20 ;  /* 0x0000001f3f0a7899 */ /* 0x000fe20008011414 */
[----:B------:R-:W-:Y:S01]  /*0c10*/  IADD3 R55, P0, R0, R57, RZ ;  /* 0x0000003900377210 */ /* 0x000fe20007f1e0ff */
[----:B------:R-:W-:Y:S01]  /*0c20*/  IMAD.IADD R13, R13, 0x1, R7 ;  /* 0x000000010d0d7824 */ /* 0x000fe200078e0207 */
[-C--:B------:R-:W-:Y:S01]  /*0c30*/  LEA.HI R226, R128, R37.reuse, RZ, 0x4 ;  /* 0x0000002580e27211 */ /* 0x080fe200078f20ff */
[----:B------:R-:W-:Y:S01]  /*0c40*/  @P3 IMAD.HI.U32 R6, R10, c[0x0][0x2c8], RZ ;  /* 0x0000b2000a063a27 */ /* 0x000fe200078e00ff */
[C---:B------:R-:W-:Y:S01]  /*0c50*/  LEA.HI.X.SX32 R60, R57.reuse, R60, 0x1, P0 ;  /* 0x0000003c393c7211 */ /* 0x040fe200000f0eff */
[----:B------:R-:W-:Y:S01]  /*0c60*/  UIMAD.WIDE.U32 UR12, UR6, 0x40, URZ ;  /* 0x00000040060c78a5 */ /* 0x000fe2000f8e003f */
[----:B--2---:R-:W-:Y:S01]  /*0c70*/  IADD3 R9, -R57, UR8, RZ ;  /* 0x0000000839097c10 */ /* 0x004fe2000fffe1ff */
[----:B------:R-:W-:Y:S01]  /*0c80*/  IMAD.MOV.U32 R2, RZ, RZ, R10 ;  /* 0x000000ffff027224 */ /* 0x000fe200078e000a */
[----:B------:R-:W-:Y:S01]  /*0c90*/  @P3 SHF.R.U32.HI R2, RZ, c[0x0][0x2cc], R6 ;  /* 0x0000b300ff023a19 */ /* 0x000fe20000011606 */
[----:B------:R-:W-:Y:S01]  /*0ca0*/  IMAD R4, R4, c[0x0][0x1c0], RZ ;  /* 0x0000700004047a24 */ /* 0x000fe200078e02ff */
[----:B------:R-:W-:Y:S01]  /*0cb0*/  USHF.L.U32 UR9, UR7, 0x6, URZ ;  /* 0x0000000607097899 */ /* 0x000fe2000800063f */
[----:B------:R-:W-:Y:S01]  /*0cc0*/  IMAD.WIDE.U32 R6, R5, c[0x0][0x1c0], R12 ;  /* 0x0000700005067a25 */ /* 0x000fe200078e000c */
[----:B------:R-:W-:Y:S01]  /*0cd0*/  LEA.HI R38, R128, R37, RZ, 0x5 ;  /* 0x0000002580267211 */ /* 0x000fe200078f28ff */
[----:B------:R-:W-:-:S02]  /*0ce0*/  UIMAD UR17, UR20, -0x80, UR8 ;  /* 0xffffff80141178a4 */ /* 0x000fc4000f8e0208 */
[----:B------:R-:W-:Y:S01]  /*0cf0*/  IMAD R4, R5, c[0x0][0x1c4], R4 ;  /* 0x0000710005047a24 */ /* 0x000fe200078e0204 */
[----:B------:R-:W-:Y:S01]  /*0d00*/  SHF.R.S32.HI R5, RZ, 0x1f, R2 ;  /* 0x0000001fff057819 */ /* 0x000fe20000011402 */
[----:B------:R-:W-:Y:S01]  /*0d10*/  IMAD.SHL.U32 R227, R57, 0x40, RZ ;  /* 0x0000004039e37824 */ /* 0x000fe200078e00ff */
[----:B------:R-:W-:Y:S01]  /*0d20*/  UIADD3 UR9, UR13, UR9, URZ ;  /* 0x000000090d097290 */ /* 0x000fe2000fffe03f */
[----:B------:R-:W-:Y:S01]  /*0d30*/  IMAD.IADD R7, R7, 0x1, R4 ;  /* 0x0000000107077824 */ /* 0x000fe200078e0204 */
[----:B------:R-:W-:Y:S01]  /*0d40*/  SHF.R.S32.HI R39, RZ, 0x5, R38 ;  /* 0x00000005ff277819 */ /* 0x000fe20000011426 */
[----:B------:R-:W-:Y:S01]  /*0d50*/  IMAD R5, R5, c[0x0][0x1b0], RZ ;  /* 0x00006c0005057a24 */ /* 0x000fe200078e02ff */
[----:B------:R-:W-:Y:S01]  /*0d60*/  LOP3.LUT R227, R227, 0x1c0, RZ, 0xc0, !PT ;  /* 0x000001c0e3e37812 */ /* 0x000fe200078ec0ff */
[----:B------:R-:W-:-:S04]  /*0d70*/  IMAD.WIDE.U32 R6, R2, c[0x0][0x1b0], R6 ;  /* 0x00006c0002067a25 */ /* 0x000fc800078e0006 */
[----:B------:R-:W-:Y:S02]  /*0d80*/  IMAD R11, R2, c[0x0][0x1b4], R5 ;  /* 0x00006d00020b7a24 */ /* 0x000fe400078e0205 */
[----:B------:R-:W-:Y:S01]  /*0d90*/  IMAD.MOV R5, RZ, RZ, -R2 ;  /* 0x000000ffff057224 */ /* 0x000fe200078e0a02 */
[----:B------:R-:W-:Y:S01]  /*0da0*/  IADD3 R2, R57, UR23, RZ ;  /* 0x0000001739027c10 */ /* 0x000fe2000fffe0ff */
[----:B------:R-:W-:Y:S02]  /*0db0*/  IMAD.IADD R7, R7, 0x1, R11 ;  /* 0x0000000107077824 */ /* 0x000fe400078e020b */
[----:B------:R-:W-:Y:S01]  /*0dc0*/  IMAD R10, R5, c[0x0][0x2c4], R10 ;  /* 0x0000b100050a7a24 */ /* 0x000fe200078e020a */
[----:B------:R-:W-:Y:S01]  /*0dd0*/  IADD3 R5, R2, 0x20, RZ ;  /* 0x0000002002057810 */ /* 0x000fe20007ffe0ff */
[----:B------:R-:W-:Y:S01]  /*0de0*/  IMAD.SHL.U32 R58, R56, 0x8, RZ ;  /* 0x00000008383a7824 */ /* 0x000fe200078e00ff */
[----:B------:R-:W-:Y:S01]  /*0df0*/  IADD3 R0, R2, 0x40, RZ ;  /* 0x0000004002007810 */ /* 0x000fe20007ffe0ff */
[----:B------:R-:W-:Y:S01]  /*0e00*/  IMAD R16, R60, c[0x0][0x1e0], RZ ;  /* 0x000078003c107a24 */ /* 0x000fe200078e02ff */
[----:B------:R-:W-:Y:S01]  /*0e10*/  BAR.SYNC.DEFER_BLOCKING 0x0 ;  /* 0x0000000000007b1d */ /* 0x000fe20000010000 */
[----:B------:R-:W-:Y:S01]  /*0e20*/  ISETP.GE.AND P5, PT, R5, UR4, PT ;  /* 0x0000000405007c0c */ /* 0x000fe2000bfa6270 */
[----:B------:R-:W-:Y:S01]  /*0e30*/  IMAD.U32 R4, RZ, RZ, UR20 ;  /* 0x00000014ff047e24 */ /* 0x000fe2000f8e00ff */
[----:B------:R-:W-:Y:S01]  /*0e40*/  SHF.R.S32.HI R5, RZ, 0x1f, R10 ;  /* 0x0000001fff057819 */ /* 0x000fe2000001140a */
[----:B------:R-:W-:Y:S01]  /*0e50*/  IMAD R16, R55, c[0x0][0x1e4], R16 ;  /* 0x0000790037107a24 */ /* 0x000fe200078e0210 */
[----:B------:R-:W-:Y:S01]  /*0e60*/  ISETP.GE.AND P4, PT, R0, UR4, PT ;  /* 0x0000000400007c0c */ /* 0x000fe2000bf86270 */
[----:B------:R-:W-:Y:S01]  /*0e70*/  IMAD R4, R4, -0x80, R9 ;  /* 0xffffff8004047824 */ /* 0x000fe200078e0209 */
[--C-:B------:R-:W-:Y:S01]  /*0e80*/  LOP3.LUT R0, R227, 0x38, R58.reuse, 0xf8, !PT ;  /* 0x00000038e3007812 */ /* 0x100fe200078ef83a */
[----:B------:R-:W-:Y:S01]  /*0e90*/  IMAD R5, R5, c[0x0][0x1a8], RZ ;  /* 0x00006a0005057a24 */ /* 0x000fe200078e02ff */
[----:B------:R-:W-:Y:S01]  /*0ea0*/  SHF.R.U32.HI R227, RZ, 0x3, R227 ;  /* 0x00000003ffe37819 */ /* 0x000fe200000116e3 */
[----:B------:R-:W-:Y:S01]  /*0eb0*/  IMAD R60, R60, c[0x0][0x208], RZ ;  /* 0x000082003c3c7a24 */ /* 0x000fe200078e02ff */
[----:B------:R-:W-:Y:S01]  /*0ec0*/  SHF.R.S32.HI R59, RZ, 0x1f, R58 ;  /* 0x0000001fff3b7819 */ /* 0x000fe2000001143a */
[----:B------:R-:W-:Y:S01]  /*0ed0*/  IMAD R5, R10, c[0x0][0x1ac], R5 ;  /* 0x00006b000a057a24 */ /* 0x000fe200078e0205 */
[----:B------:R-:W-:Y:S01]  /*0ee0*/  LOP3.LUT R227, R0, R227, RZ, 0x3c, !PT ;  /* 0x000000e300e37212 */ /* 0x000fe200078e3cff */
[----:B------:R-:W-:Y:S01]  /*0ef0*/  IMAD.WIDE.U32 R10, R10, c[0x0][0x1a8], R6 ;  /* 0x00006a000a0a7a25 */ /* 0x000fe200078e0006 */
[----:B------:R-:W-:-:S03]  /*0f00*/  LEA.HI R0, R128, R37, RZ, 0x6 ;  /* 0x0000002580007211 */ /* 0x000fc600078f30ff */
[----:B------:R-:W-:Y:S01]  /*0f10*/  IMAD.IADD R5, R11, 0x1, R5 ;  /* 0x000000010b057824 */ /* 0x000fe200078e0205 */
[----:B------:R-:W-:Y:S01]  /*0f20*/  LEA R6, P0, R10, c[0x0][0x160], 0x1 ;  /* 0x000058000a067a11 */ /* 0x000fe200078008ff */
[----:B------:R-:W-:Y:S02]  /*0f30*/  IMAD.SHL.U32 R0, R0, 0x8, RZ ;  /* 0x0000000800007824 */ /* 0x000fe400078e00ff */
[----:B------:R-:W-:Y:S01]  /*0f40*/  IMAD R7, R53, c[0x0][0x1e8], RZ ;  /* 0x00007a0035077a24 */ /* 0x000fe200078e02ff */
[----:B------:R-:W-:Y:S01]  /*0f50*/  LEA.HI.X R5, R10, c[0x0][0x164], R5, 0x1, P0 ;  /* 0x000059000a057a11 */ /* 0x000fe200000f0c05 */
[----:B------:R-:W-:Y:S01]  /*0f60*/  SHFL.IDX PT, R14, R6, RZ, 0x181f ;  /* 0x00181fff060e7589 */ /* 0x000fe200000e0000 */
[----:B------:R-:W-:Y:S01]  /*0f70*/  ISETP.GE.AND P0, PT, R2, UR4, PT ;  /* 0x0000000402007c0c */ /* 0x000fe2000bf06270 */
[----:B------:R-:W-:Y:S01]  /*0f80*/  IMAD.WIDE.U32 R10, R55, c[0x0][0x1e0], R58 ;  /* 0x00007800370a7a25 */ /* 0x000fe200078e003a */
[----:B------:R-:W-:Y:S01]  /*0f90*/  LOP3.LUT R227, R227, 0xfffffe00, R0, 0xf8, !PT ;  /* 0xfffffe00e3e37812 */ /* 0x000fe200078ef800 */
[----:B------:R-:W-:Y:S01]  /*0fa0*/  SHFL.IDX PT, R15, R5, RZ, 0x181f ;  /* 0x00181fff050f7589 */ /* 0x000fe200000e0000 */
[----:B------:R-:W-:Y:S01]  /*0fb0*/  IADD3 R0, R58, 0x40, RZ ;  /* 0x000000403a007810 */ /* 0x000fe20007ffe0ff */
[----:B------:R-:W-:Y:S01]  /*0fc0*/  IMAD.IADD R17, R11, 0x1, R16 ;  /* 0x000000010b117824 */ /* 0x000fe200078e0210 */
[----:B------:R-:W-:Y:S01]  /*0fd0*/  IADD3 R2, R2, 0x60, RZ ;  /* 0x0000006002027810 */ /* 0x000fe20007ffe0ff */
[----:B------:R-:W-:Y:S01]  /*0fe0*/  IMAD.MOV.U32 R16, RZ, RZ, R10 ;  /* 0x000000ffff107224 */ /* 0x000fe200078e000a */
[----:B------:R-:W-:Y:S01]  /*0ff0*/  SHFL.IDX PT, R11, R5, 0x1, 0x181f ;  /* 0x00381f00050b7f89 */ /* 0x000fe200000e0000 */
[C---:B------:R-:W-:Y:S01]  /*1000*/  IMAD R230, R54.reuse, c[0x0][0x1ec], R7 ;  /* 0x00007b0036e67a24 */ /* 0x040fe200078e0207 */
[----:B------:R-:W-:Y:S01]  /*1010*/  @!P5 SHF.R.S32.HI R7, RZ, 0x1f, R0 ;  /* 0x0000001fff07d819 */ /* 0x000fe20000011400 */
[----:B------:R-:W-:Y:S01]  /*1020*/  IMAD.WIDE.U32 R16, R54, c[0x0][0x1e8], R16 ;  /* 0x00007a0036107a25 */ /* 0x000fe200078e0010 */
[----:B------:R-:W1:Y:S01]  /*1030*/  SHFL.IDX PT, R10, R6, 0x1, 0x181f ;  /* 0x00381f00060a7f89 */ /* 0x000e6200000e0000 */
[----:B------:R-:W-:Y:S01]  /*1040*/  ISETP.GE.AND P2, PT, R2, UR4, PT ;  /* 0x0000000402007c0c */ /* 0x000fe2000bf46270 */
[----:B------:R-:W-:Y:S01]  /*1050*/  UIMAD UR4, UR21, UR20, URZ ;  /* 0x00000014150472a4 */ /* 0x000fe2000f8e023f */
[----:B------:R-:W-:Y:S01]  /*1060*/  @!P5 LEA.HI R2, R7, R0, RZ, 0x3 ;  /* 0x000000000702d211 */ /* 0x000fe200078f18ff */
[----:B------:R-:W-:Y:S01]  /*1070*/  IMAD.SHL.U32 R227, R227, 0x2, RZ ;  /* 0x00000002e3e37824 */ /* 0x000fe200078e00ff */
[----:B------:R-:W-:Y:S01]  /*1080*/  SHFL.IDX PT, R18, R6, 0x3, 0x181f ;  /* 0x00781f0006127f89 */ /* 0x000fe200000e0000 */
[----:B------:R-:W-:Y:S01]  /*1090*/  IMAD.IADD R231, R17, 0x1, R230 ;  /* 0x0000000111e77824 */ /* 0x000fe200078e02e6 */
[----:B------:R-:W-:Y:S01]  /*10a0*/  @!P5 LOP3.LUT R2, R2, 0xfffffff8, RZ, 0xc0, !PT ;  /* 0xfffffff80202d812 */ /* 0x000fe200078ec0ff */
[----:B------:R-:W-:Y:S01]  /*10b0*/  IMAD.MOV.U32 R230, RZ, RZ, R16 ;  /* 0x000000ffffe67224 */ /* 0x000fe200078e0010 */
[----:B------:R-:W-:Y:S01]  /*10c0*/  SHFL.IDX PT, R19, R5, 0x3, 0x181f ;  /* 0x00781f0005137f89 */ /* 0x000fe200000e0000 */
[----:B------:R-:W-:Y:S01]  /*10d0*/  UIMAD UR4, UR10, UR22, UR4 ;  /* 0x000000160a0472a4 */ /* 0x000fe2000f8e0204 */
[----:B------:R-:W-:Y:S01]  /*10e0*/  SHF.R.S32.HI R7, RZ, 0x4, R226 ;  /* 0x00000004ff077819 */ /* 0x000fe200000114e2 */
[----:B------:R-:W-:-:S02]  /*10f0*/  IMAD R60, R55, c[0x0][0x20c], R60 ;  /* 0x00008300373c7a24 */ /* 0x000fc400078e023c */
[----:B------:R-:W-:Y:S02]  /*1100*/  IMAD R53, R53, c[0x0][0x210], RZ ;  /* 0x0000840035357a24 */ /* 0x000fe400078e02ff */
[----:B-1----:R-:W-:Y:S01]  /*1110*/  @!P5 IMAD.WIDE R16, R2, 0x2, R10 ;  /* 0x000000020210d825 */ /* 0x002fe200078e020a */
[----:B---3--:R-:W-:-:S03]  /*1120*/  @P1 SHF.R.S32.HI R9, RZ, 0x1f, R8 ;  /* 0x0000001fff091819 */ /* 0x008fc60000011408 */
[----:B------:R-:W-:Y:S02]  /*1130*/  @!P1 IMAD.MOV.U32 R8, RZ, RZ, R228 ;  /* 0x000000ffff089224 */ /* 0x000fe400078e00e4 */
[----:B------:R-:W-:Y:S01]  /*1140*/  @!P1 IMAD.MOV.U32 R9, RZ, RZ, R3 ;  /* 0x000000ffff099224 */ /* 0x000fe200078e0003 */
[----:B------:R-:W-:Y:S02]  /*1150*/  @!P0 SHF.R.S32.HI R3, RZ, 0x1f, R0 ;  /* 0x0000001fff038819 */ /* 0x000fe40000011400 */
[----:B------:R-:W-:Y:S02]  /*1160*/  SEL R240, R8, RZ, !P6 ;  /* 0x000000ff08f07207 */ /* 0x000fe40007000000 */
[----:B------:R-:W-:Y:S01]  /*1170*/  SEL R52, R9, RZ, !P6 ;  /* 0x000000ff09347207 */ /* 0x000fe20007000000 */
[----:B------:R-:W1:Y:S01]  /*1180*/  SHFL.IDX PT, R8, R6, 0x2, 0x181f ;  /* 0x00581f0006087f89 */ /* 0x000e6200000e0000 */
[----:B------:R-:W-:Y:S01]  /*1190*/  @!P0 LEA R12, P6, R58, R14, 0x1 ;  /* 0x0000000e3a0c8211 */ /* 0x000fe200078c08ff */
[----:B------:R-:W-:Y:S01]  /*11a0*/  IMAD.WIDE.U32 R230, R240, c[0x0][0x1f0], R230 ;  /* 0x00007c00f0e67a25 */ /* 0x000fe200078e00e6 */
[----:B------:R-:W-:Y:S01]  /*11b0*/  ISETP.GE.AND P1, PT, R58, c[0x0][0x198], PT ;  /* 0x000066003a007a0c */ /* 0x000fe20003f26270 */
[----:B------:R2:W3:Y:S01]  /*11c0*/  SHFL.IDX PT, R9, R5, 0x2, 0x181f ;  /* 0x00581f0005097f89 */ /* 0x0004e200000e0000 */
[----:B------:R-:W-:Y:S01]  /*11d0*/  @!P0 LEA.HI R3, R3, R0, RZ, 0x3 ;  /* 0x0000000003038211 */ /* 0x000fe200078f18ff */
[----:B------:R-:W-:Y:S01]  /*11e0*/  IMAD R233, R52, c[0x0][0x1f0], RZ ;  /* 0x00007c0034e97a24 */ /* 0x000fe200078e02ff */
[----:B------:R-:W-:Y:S01]  /*11f0*/  @!P0 LEA.HI.X R13, R58, R15, R59, 0x1, P6 ;  /* 0x0000000f3a0d8211 */ /* 0x000fe200030f0c3b */
[----:B------:R-:W-:Y:S01]  /*1200*/  IMAD.MOV.U32 R232, RZ, RZ, R230 ;  /* 0x000000ffffe87224 */ /* 0x000fe200078e00e6 */
[----:B------:R-:W-:Y:S01]  /*1210*/  ISETP.GE.AND P6, PT, R0, c[0x0][0x198], PT ;  /* 0x0000660000007a0c */ /* 0x000fe20003fc6270 */
[----:B------:R-:W-:Y:S01]  /*1220*/  IMAD R233, R240, c[0x0][0x1f4], R233 ;  /* 0x00007d00f0e97a24 */ /* 0x000fe200078e02e9 */
[----:B------:R-:W-:Y:S01]  /*1230*/  @!P0 LOP3.LUT R3, R3, 0xfffffff8, RZ, 0xc0, !PT ;  /* 0xfffffff803038812 */ /* 0x000fe200078ec0ff */
[----:B------:R-:W-:-:S02]  /*1240*/  IMAD R235, R52, c[0x0][0x218], RZ ;  /* 0x0000860034eb7a24 */ /* 0x000fc400078e02ff */
[----:B------:R-:W-:Y:S02]  /*1250*/  IMAD.IADD R233, R231, 0x1, R233 ;  /* 0x00000001e7e97824 */ /* 0x000fe400078e02e9 */
[----:B------:R-:W-:Y:S01]  /*1260*/  @!P0 IMAD.WIDE R14, R3, 0x2, R14 ;  /* 0x00000002030e8825 */ /* 0x000fe200078e020e */
[----:B------:R-:W-:Y:S01]  /*1270*/  @!P4 SHF.R.S32.HI R3, RZ, 0x1f, R0 ;  /* 0x0000001fff03c819 */ /* 0x000fe20000011400 */
[----:B------:R4:W-:Y:S02]  /*1280*/  @!P0 LDGSTS.E.BYPASS.LTC128B.128 [R227+0x100], [R12.64], !P1 ;  /* 0x001000000ce38fae */ /* 0x0009e4000c901d52 */
[----:B------:R-:W-:Y:S01]  /*1290*/  IMAD R235, R240, c[0x0][0x21c], R235 ;  /* 0x00008700f0eb7a24 */ /* 0x000fe200078e02eb */
[----:B------:R-:W-:Y:S01]  /*12a0*/  @!P4 LEA.HI R3, R3, R0, RZ, 0x3 ;  /* 0x000000000303c211 */ /* 0x000fe200078f18ff */
[----:B------:R5:W-:Y:S01]  /*12b0*/  @!P0 LDGSTS.E.BYPASS.LTC128B.128 [R227+0x4100], [R14.64], !P6 ;  /* 0x041000000ee38fae */ /* 0x000be2000f101d52 */
[----:B------:R-:W-:Y:S02]  /*12c0*/  @!P5 LEA R10, P0, R58, R10, 0x1 ;  /* 0x0000000a3a0ad211 */ /* 0x000fe400078008ff */
[----:B------:R-:W-:-:S02]  /*12d0*/  @!P4 LOP3.LUT R3, R3, 0xfffffff8, RZ, 0xc0, !PT ;  /* 0xfffffff80303c812 */ /* 0x000fc400078ec0ff */
[C---:B------:R-:W-:Y:S01]  /*12e0*/  @!P5 LEA.HI.X R11, R58.reuse, R11, R59, 0x1, P0 ;  /* 0x0000000b3a0bd211 */ /* 0x040fe200000f0c3b */
[----:B--2---:R-:W-:Y:S01]  /*12f0*/  IMAD.U32 R5, RZ, RZ, UR6 ;  /* 0x00000006ff057e24 */ /* 0x004fe2000f8e00ff */
[----:B-1----:R-:W-:Y:S01]  /*1300*/  @!P4 LEA R2, P0, R58, R8, 0x1 ;  /* 0x000000083a02c211 */ /* 0x002fe200078008ff */
[----:B---3--:R-:W-:Y:S01]  /*1310*/  @!P4 IMAD.WIDE R20, R3, 0x2, R8 ;  /* 0x000000020314c825 */ /* 0x008fe200078e0208 */
[----:B------:R-:W-:Y:S01]  /*1320*/  LOP3.LUT R6, R226, 0xfffffff0, RZ, 0xc0, !PT ;  /* 0xfffffff0e2067812 */ /* 0x000fe200078ec0ff */
[----:B------:R1:W-:Y:S01]  /*1330*/  @!P5 LDGSTS.E.BYPASS.LTC128B.128 [R227+0x1100], [R10.64], !P1 ;  /* 0x011000000ae3dfae */ /* 0x0003e2000c901d52 */
[----:B------:R-:W-:Y:S01]  /*1340*/  @!P4 LEA.HI.X R3, R58, R9, R59, 0x1, P0 ;  /* 0x000000093a03c211 */ /* 0x000fe200000f0c3b */
[----:B------:R-:W-:Y:S01]  /*1350*/  IMAD.U32 R9, RZ, RZ, UR20 ;  /* 0x00000014ff097e24 */ /* 0x000fe2000f8e00ff */
[----:B------:R-:W-:Y:S01]  /*1360*/  ISETP.GE.AND P0, PT, R4, 0x1, PT ;  /* 0x000000010400780c */ /* 0x000fe20003f06270 */
[----:B------:R2:W-:Y:S01]  /*1370*/  @!P5 LDGSTS.E.BYPASS.LTC128B.128 [R227+0x5100], [R16.64], !P6 ;  /* 0x0510000010e3dfae */ /* 0x0005e2000f101d52 */
[----:B------:R-:W-:Y:S01]  /*1380*/  ISETP.GE.AND P5, PT, R58, c[0x0][0x1d4], PT ;  /* 0x000075003a007a0c */ /* 0x000fe20003fa6270 */
[----:B------:R-:W-:Y:S01]  /*1390*/  IMAD.WIDE.U32 R8, R9, UR22, R232 ;  /* 0x0000001609087c25 */ /* 0x000fe2000f8e00e8 */
[----:B------:R-:W-:Y:S01]  /*13a0*/  LEA.HI R226, R226, R7, RZ, 0x1 ;  /* 0x00000007e2e27211 */ /* 0x000fe200078f08ff */
[----:B------:R3:W-:Y:S02]  /*13b0*/  @!P4 LDGSTS.E.BYPASS.LTC128B.128 [R227+0x2100], [R2.64], !P1 ;  /* 0x0210000002e3cfae */ /* 0x0007e4000c901d52 */
[----:B------:R-:W-:Y:S01]  /*13c0*/  IMAD.IADD R6, R37, 0x1, -R6 ;  /* 0x0000000125067824 */ /* 0x000fe200078e0a06 */
[----:B------:R-:W-:Y:S01]  /*13d0*/  IADD3 R9, R9, UR4, RZ ;  /* 0x0000000409097c10 */ /* 0x000fe2000fffe0ff */
[----:B------:R2:W-:Y:S01]  /*13e0*/  @!P4 LDGSTS.E.BYPASS.LTC128B.128 [R227+0x6100], [R20.64], !P6 ;  /* 0x0610000014e3cfae */ /* 0x0005e2000f101d52 */
[----:B------:R-:W-:-:S05]  /*13f0*/  LOP3.LUT R226, R226, 0xfffffffe, RZ, 0xc0, !PT ;  /* 0xfffffffee2e27812 */ /* 0x000fca00078ec0ff */
[----:B------:R-:W-:Y:S01]  /*1400*/  IMAD.IADD R226, R7, 0x1, -R226 ;  /* 0x0000000107e27824 */ /* 0x000fe200078e0ae2 */
[----:B-1----:R-:W-:-:S04]  /*1410*/  @!P2 LEA R10, P4, R58, R18, 0x1 ;  /* 0x000000123a0aa211 */ /* 0x002fc800078808ff */
[----:B------:R-:W-:Y:S02]  /*1420*/  @!P2 LEA.HI.X R11, R58, R19, R59, 0x1, P4 ;  /* 0x000000133a0ba211 */ /* 0x000fe400020f0c3b */
[----:B------:R-:W-:Y:S02]  /*1430*/  ISETP.GE.AND P4, PT, R0, c[0x0][0x1d4], PT ;  /* 0x0000750000007a0c */ /* 0x000fe40003f86270 */
[----:B---3--:R-:W-:Y:S01]  /*1440*/  @!P2 SHF.R.S32.HI R3, RZ, 0x1f, R0 ;  /* 0x0000001fff03a819 */ /* 0x008fe20000011400 */
[----:B------:R1:W-:Y:S01]  /*1450*/  @!P2 LDGSTS.E.BYPASS.LTC128B.128 [R227+0x3100], [R10.64], !P1 ;  /* 0x031000000ae3afae */ /* 0x0003e2000c901d52 */
[C---:B----4-:R-:W-:Y:S01]  /*1460*/  @P0 LEA R12, P1, R8.reuse, c[0x0][0x1c8], 0x1 ;  /* 0x00007200080c0a11 */ /* 0x050fe200078208ff */
[----:B------:R-:W-:Y:S01]  /*1470*/  IMAD.U32 R2, RZ, RZ, UR7 ;  /* 0x00000007ff027e24 */ /* 0x000fe2000f8e00ff */
[----:B------:R-:W-:Y:S02]  /*1480*/  @!P2 LEA.HI R3, R3, R0, RZ, 0x3 ;  /* 0x000000000303a211 */ /* 0x000fe400078f18ff */
[----:B------:R-:W-:-:S02]  /*1490*/  @P0 LEA.HI.X R13, R8, c[0x0][0x1cc], R9, 0x1, P1 ;  /* 0x00007300080d0a11 */ /* 0x000fc400008f0c09 */
[----:B------:R-:W-:Y:S02]  /*14a0*/  @!P2 LOP3.LUT R3, R3, 0xfffffff8, RZ, 0xc0, !PT ;  /* 0xfffffff80303a812 */ /* 0x000fe400078ec0ff */
[----:B------:R-:W-:-:S03]  /*14b0*/  ISETP.GE.AND P1, PT, R4, 0x61, PT ;  /* 0x000000610400780c */ /* 0x000fc60003f26270 */
[----:B------:R-:W-:-:S04]  /*14c0*/  @!P2 IMAD.WIDE R18, R3, 0x2, R18 ;  /* 0x000000020312a825 */ /* 0x000fc800078e0212 */
[----:B------:R-:W-:Y:S01]  /*14d0*/  IMAD.U32 R3, RZ, RZ, UR6 ;  /* 0x00000006ff037e24 */ /* 0x000fe2000f8e00ff */
[----:B------:R2:W-:Y:S01]  /*14e0*/  @!P2 LDGSTS.E.BYPASS.LTC128B.128 [R227+0x7100], [R18.64], !P6 ;  /* 0x0710000012e3afae */ /* 0x0005e2000f101d52 */
[C---:B------:R-:W-:Y:S02]  /*14f0*/  ISETP.GE.AND P6, PT, R4.reuse, 0x21, PT ;  /* 0x000000210400780c */ /* 0x040fe40003fc6270 */
[----:B------:R-:W-:Y:S01]  /*1500*/  ISETP.GE.AND P2, PT, R4, 0x41, PT ;  /* 0x000000410400780c */ /* 0x000fe20003f46270 */
[----:B------:R-:W0:Y:S01]  /*1510*/  LDGDEPBAR ;  /* 0x00000000000079af */ /* 0x000e220000000000 */
[----:B------:R-:W-:Y:S01]  /*1520*/  VOTEU.ANY UP0, P1 ;  /* 0x00000000003f7886 */ /* 0x000fe20000800100 */
[----:B------:R-:W-:Y:S02]  /*1530*/  IMAD.SHL.U32 R4, R226, 0x8, RZ ;  /* 0x00000008e2047824 */ /* 0x000fe400078e00ff */
[----:B------:R3:W-:Y:S01]  /*1540*/  @P0 LDGSTS.E.BYPASS.LTC128B.128 [R227+0x8100], [R12.64], !P5 ;  /* 0x081000000ce30fae */ /* 0x0007e2000e901d52 */
[----:B-1----:R-:W-:Y:S01]  /*1550*/  SHF.R.S32.HI R11, RZ, 0x1f, R6 ;  /* 0x0000001fff0b7819 */ /* 0x002fe20000011406 */
[----:B------:R-:W-:-:S02]  /*1560*/  @UP0 UIMAD UR4, UR7, 0x60, URZ ;  /* 0x00000060070408a4 */ /* 0x000fc4000f8e023f */
[----:B------:R3:W-:Y:S01]  /*1570*/  @P0 LDGSTS.E.BYPASS.LTC128B.128 [R227+0xc100], [R12.64+0x80], !P4 ;  /* 0x0c1000800ce30fae */ /* 0x0007e2000e101d52 */
[----:B------:R-:W-:Y:S02]  /*1580*/  LEA.HI R0, R11, R6, RZ, 0x3 ;  /* 0x000000060b007211 */ /* 0x000fe400078f18ff */
[----:B------:R-:W-:Y:S02]  /*1590*/  @P6 LEA R5, P0, R5, R8, 0x5 ;  /* 0x0000000805056211 */ /* 0x000fe400078028ff */
[----:B------:R-:W-:Y:S02]  /*15a0*/  LOP3.LUT R7, R0, 0xfffffff8, RZ, 0xc0, !PT ;  /* 0xfffffff800077812 */ /* 0x000fe400078ec0ff */
[----:B------:R-:W-:Y:S02]  /*15b0*/  @P6 LEA.HI.X R2, R3, R9, R2, 0x5, P0 ;  /* 0x0000000903026211 */ /* 0x000fe400000f2c02 */
[----:B------:R-:W-:Y:S01]  /*15c0*/  @P6 LEA R10, P0, R5, c[0x0][0x1c8], 0x1 ;  /* 0x00007200050a6a11 */ /* 0x000fe200078008ff */
[----:B------:R-:W-:-:S03]  /*15d0*/  IMAD.IADD R6, R6, 0x1, -R7 ;  /* 0x0000000106067824 */ /* 0x000fc600078e0a07 */
[----:B------:R-:W-:Y:S01]  /*15e0*/  @P6 LEA.HI.X R11, R5, c[0x0][0x1cc], R2, 0x1, P0 ;  /* 0x00007300050b6a11 */ /* 0x000fe200000f0c02 */
[----:B------:R-:W-:Y:S01]  /*15f0*/  IMAD.SHL.U32 R5, R6, 0x40, RZ ;  /* 0x0000004006057824 */ /* 0x000fe200078e00ff */
[----:B------:R-:W-:-:S03]  /*1600*/  @P2 IADD3 R2, P0, R8, UR12, RZ ;  /* 0x0000000c08022c10 */ /* 0x000fc6000ff1e0ff */
[----:B------:R1:W-:Y:S01]  /*1610*/  @P6 LDGSTS.E.BYPASS.LTC128B.128 [R227+0x9100], [R10.64], !P5 ;  /* 0x091000000ae36fae */ /* 0x0003e2000e901d52 */
[----:B------:R-:W-:Y:S01]  /*1620*/  @P2 IADD3.X R7, R9, UR9, RZ, P0, !PT ;  /* 0x0000000909072c10 */ /* 0x000fe200087fe4ff */
[----:B------:R-:W-:Y:S01]  /*1630*/  @P1 IMAD.WIDE.U32 R8, R3, 0x60, R8 ;  /* 0x0000006003081825 */ /* 0x000fe200078e0008 */
[----:B------:R-:W-:Y:S01]  /*1640*/  LOP3.LUT R5, R5, 0x1c0, RZ, 0xc0, !PT ;  /* 0x000001c005057812 */ /* 0x000fe200078ec0ff */
[----:B------:R1:W-:Y:S03]  /*1650*/  @P6 LDGSTS.E.BYPASS.LTC128B.128 [R227+0xd100], [R10.64+0x80], !P4 ;  /* 0x0d1000800ae36fae */ /* 0x0003e6000e101d52 */
[----:B------:R-:W-:Y:S01]  /*1660*/  @P1 IADD3 R3, R9, UR4, RZ ;  /* 0x0000000409031c10 */ /* 0x000fe2000fffe0ff */
[C---:B------:R-:W-:Y:S01]  /*1670*/  IMAD.SHL.U32 R9, R57.reuse, 0x8, RZ ;  /* 0x0000000839097824 */ /* 0x040fe200078e00ff */
[C---:B---3--:R-:W-:Y:S01]  /*1680*/  @P2 LEA R12, P0, R2.reuse, c[0x0][0x1c8], 0x1 ;  /* 0x00007200020c2a11 */ /* 0x048fe200078008ff */
[----:B------:R-:W-:Y:S01]  /*1690*/  ULDC.64 UR4, c[0x0][0x208] ;  /* 0x0000820000047ab9 */ /* 0x000fe20000000a00 */
[----:B------:R-:W-:Y:S01]  /*16a0*/  IADD3 R57, -R57, UR17, RZ ;  /* 0x0000001139397c10 */ /* 0x000fe2000fffe1ff */
[----:B------:R-:W-:Y:S01]  /*16b0*/  UIMAD UR10, UR10, UR4, URZ ;  /* 0x000000040a0a72a4 */ /* 0x000fe2000f8e023f */
[----:B------:R-:W-:Y:S01]  /*16c0*/  @P2 LEA.HI.X R13, R2, c[0x0][0x1cc], R7, 0x1, P0 ;  /* 0x00007300020d2a11 */ /* 0x000fe200000f0c07 */
[----:B------:R-:W-:Y:S01]  /*16d0*/  IMAD.SHL.U32 R7, R0, 0x40, RZ ;  /* 0x0000004000077824 */ /* 0x000fe200078e00ff */
[----:B------:R-:W-:Y:S01]  /*16e0*/  LOP3.LUT R2, R5, 0x8, R4, 0xf8, !PT ;  /* 0x0000000805027812 */ /* 0x000fe200078ef804 */
[----:B------:R-:W-:Y:S01]  /*16f0*/  UIMAD.WIDE.U32 UR14, UR20, UR4, URZ ;  /* 0x00000004140e72a5 */ /* 0x000fe2000f8e003f */
[----:B------:R-:W-:Y:S01]  /*1700*/  SHF.R.U32.HI R5, RZ, 0x3, R5 ;  /* 0x00000003ff057819 */ /* 0x000fe20000011605 */
[----:B------:R5:W-:Y:S01]  /*1710*/  @P2 LDGSTS.E.BYPASS.LTC128B.128 [R227+0xa100], [R12.64], !P5 ;  /* 0x0a1000000ce32fae */ /* 0x000be2000e901d52 */
[----:B------:R-:W-:Y:S01]  /*1720*/  @P1 LEA R4, P0, R8, c[0x0][0x1c8], 0x1 ;  /* 0x0000720008041a11 */ /* 0x000fe200078008ff */
[----:B------:R-:W-:Y:S01]  /*1730*/  UIMAD UR10, UR20, UR5, UR10 ;  /* 0x00000005140a72a4 */ /* 0x000fe2000f8e020a */
[----:B------:R-:W-:Y:S01]  /*1740*/  LOP3.LUT R2, R2, R5, RZ, 0x3c, !PT ;  /* 0x0000000502027212 */ /* 0x000fe200078e3cff */
[----:B------:R5:W-:Y:S01]  /*1750*/  @P2 LDGSTS.E.BYPASS.LTC128B.128 [R227+0xe100], [R12.64+0x80], !P4 ;  /* 0x0e1000800ce32fae */ /* 0x000be2000e101d52 */
[----:B------:R-:W-:Y:S01]  /*1760*/  @P1 LEA.HI.X R5, R8, c[0x0][0x1cc], R3, 0x1, P0 ;  /* 0x0000730008051a11 */ /* 0x000fe200000f0c03 */
[----:B------:R-:W-:Y:S01]  /*1770*/  IMAD.SHL.U32 R3, R56, 0x40, RZ ;  /* 0x0000004038037824 */ /* 0x000fe200078e00ff */
[----:B------:R-:W-:Y:S01]  /*1780*/  LOP3.LUT R2, R2, 0xfffffe00, R7, 0xf8, !PT ;  /* 0xfffffe0002027812 */ /* 0x000fe200078ef807 */
[----:B------:R-:W-:-:S02]  /*1790*/  UIADD3 UR10, UR15, UR10, URZ ;  /* 0x0000000a0f0a7290 */ /* 0x000fc4000fffe03f */
[----:B------:R3:W-:Y:S01]  /*17a0*/  @P1 LDGSTS.E.BYPASS.LTC128B.128 [R227+0xb100], [R4.64], !P5 ;  /* 0x0b10000004e31fae */ /* 0x0007e2000e901d52 */
[----:B------:R-:W-:Y:S01]  /*17b0*/  LOP3.LUT R0, R3, 0x1c0, RZ, 0xc0, !PT ;  /* 0x000001c003007812 */ /* 0x000fe200078ec0ff */
[----:B------:R-:W-:Y:S02]  /*17c0*/  IMAD R7, R39, 0x400, R2 ;  /* 0x0000040027077824 */ /* 0x000fe400078e0202 */
[----:B------:R3:W-:Y:S01]  /*17d0*/  @P1 LDGSTS.E.BYPASS.LTC128B.128 [R227+0xf100], [R4.64+0x80], !P4 ;  /* 0x0f10008004e31fae */ /* 0x0007e2000e101d52 */
[----:B------:R-:W-:Y:S01]  /*17e0*/  R2P PR, R6, 0x6 ;  /* 0x0000000606007804 */ /* 0x000fe20000000000 */
[----:B------:R-:W-:Y:S01]  /*17f0*/  IMAD.MOV.U32 R3, RZ, RZ, 0x20 ;  /* 0x00000020ff037424 */ /* 0x000fe200078e00ff */
[----:B------:R-:W-:Y:S01]  /*1800*/  LOP3.LUT R9, R0, 0x8, R9, 0xf8, !PT ;  /* 0x0000000800097812 */ /* 0x000fe200078ef809 */
[----:B------:R-:W0:Y:S01]  /*1810*/  LDGDEPBAR ;  /* 0x00000000000079af */ /* 0x000e220000000000 */
[----:B------:R-:W-:Y:S02]  /*1820*/  SHF.R.U32.HI R0, RZ, 0x3, R0 ;  /* 0x00000003ff007819 */ /* 0x000fe40000011600 */
[----:B------:R-:W-:-:S02]  /*1830*/  SEL R3, R3, 0xffffffe0, !P2 ;  /* 0xffffffe003037807 */ /* 0x000fc40005000000 */
[----:B------:R-:W-:Y:S02]  /*1840*/  LOP3.LUT R9, R9, R0, RZ, 0x3c, !PT ;  /* 0x0000000009097212 */ /* 0x000fe400078e3cff */
[----:B------:R-:W-:Y:S02]  /*1850*/  LOP3.LUT P0, RZ, R56, 0x2, RZ, 0xc0, !PT ;  /* 0x0000000238ff7812 */ /* 0x000fe4000780c0ff */
[----:B------:R-:W-:Y:S01]  /*1860*/  ISETP.LT.OR P6, PT, R57, 0x1, P5 ;  /* 0x000000013900780c */ /* 0x000fe20002fc1670 */
[----:B------:R-:W-:-:S04]  /*1870*/  IMAD R226, R226, 0x200, R9 ;  /* 0x00000200e2e27824 */ /* 0x000fc800078e0209 */
[----:B------:R-:W-:-:S05]  /*1880*/  IMAD.SHL.U32 R226, R226, 0x2, RZ ;  /* 0x00000002e2e27824 */ /* 0x000fca00078e00ff */
[----:B------:R-:W-:Y:S01]  /*1890*/  IADD3 R225, R226, 0x8120, RZ ;  /* 0x00008120e2e17810 */ /* 0x000fe20007ffe0ff */
[----:B---3--:R-:W-:Y:S01]  /*18a0*/  IMAD.MOV.U32 R5, RZ, RZ, 0x10 ;  /* 0x00000010ff057424 */ /* 0x008fe200078e00ff */
[----:B------:R-:W-:-:S04]  /*18b0*/  DEPBAR.LE SB0, 0x1 ;  /* 0x000080400000791a */ /* 0x000fc80000000000 */
[----:B------:R-:W-:Y:S02]  /*18c0*/  SEL R5, R5, 0xfffffff0, !P1 ;  /* 0xfffffff005057807 */ /* 0x000fe40004800000 */
[C---:B------:R-:W-:Y:S01]  /*18d0*/  LEA R4, R7.reuse, 0x100, 0x1 ;  /* 0x0000010007047811 */ /* 0x040fe200078e08ff */
[----:B------:R-:W-:Y:S01]  /*18e0*/  IMAD.SHL.U32 R7, R7, 0x2, RZ ;  /* 0x0000000207077824 */ /* 0x000fe200078e00ff */
[----:B------:R-:W-:Y:S03]  /*18f0*/  BAR.SYNC.DEFER_BLOCKING 0x0 ;  /* 0x0000000000007b1d */ /* 0x000fe60000010000 */
[--C-:B------:R-:W-:Y:S02]  /*1900*/  IMAD R6, R5, 0x2, R4.reuse ;  /* 0x0000000205067824 */ /* 0x100fe400078e0204 */
        /* <DEDUP_REMOVED lines=11> */
[----:B---3--:R-:W-:-:S04]  /*19c0*/  IADD3 R6, R226, 0x8100, RZ ;  /* 0x00008100e2067810 */ /* 0x008fc80007ffe0ff */
[----:B------:R-:W-:Y:S01]  /*19d0*/  @P0 IADD3 R225, R6, -0x20, RZ ;  /* 0xffffffe006e10810 */ /* 0x000fe20007ffe0ff */
[----:B------:R-:W-:-:S03]  /*19e0*/  IMAD.WIDE.U32 R6, R55, c[0x0][0x208], R58 ;  /* 0x0000820037067a25 */ /* 0x000fc600078e003a */
[----:B------:R-:W-:Y:S01]  /*19f0*/  IADD3 R219, R225, 0x800, RZ ;  /* 0x00000800e1db7810 */ /* 0x000fe20007ffe0ff */
[----:B------:R-:W-:Y:S01]  /*1a00*/  IMAD.IADD R7, R7, 0x1, R60 ;  /* 0x0000000107077824 */ /* 0x000fe200078e023c */
[C---:B------:R-:W-:Y:S02]  /*1a10*/  IADD3 R218, R225.reuse, 0x1000, RZ ;  /* 0x00001000e1da7810 */ /* 0x040fe40007ffe0ff */
[C---:B------:R-:W-:Y:S02]  /*1a20*/  IADD3 R217, R225.reuse, 0x1800, RZ ;  /* 0x00001800e1d97810 */ /* 0x040fe40007ffe0ff */
[C---:B------:R-:W-:Y:S01]  /*1a30*/  IADD3 R216, R225.reuse, 0x2000, RZ ;  /* 0x00002000e1d87810 */ /* 0x040fe20007ffe0ff */
[C---:B----4-:R-:W-:Y:S01]  /*1a40*/  IMAD R0, R54.reuse, c[0x0][0x214], R53 ;  /* 0x0000850036007a24 */ /* 0x050fe200078e0235 */
[C---:B------:R-:W-:Y:S01]  /*1a50*/  IADD3 R215, R225.reuse, 0x2800, RZ ;  /* 0x00002800e1d77810 */ /* 0x040fe20007ffe0ff */
[----:B------:R-:W-:Y:S01]  /*1a60*/  IMAD.WIDE.U32 R54, R54, c[0x0][0x210], R6 ;  /* 0x0000840036367a25 */ /* 0x000fe200078e0006 */
[----:B------:R-:W-:Y:S01]  /*1a70*/  IADD3 R214, R225, 0x3000, RZ ;  /* 0x00003000e1d67810 */ /* 0x000fe20007ffe0ff */
[----:B------:R-:W-:-:S04]  /*1a80*/  DEPBAR.LE SB0, 0x0 ;  /* 0x000080000000791a */ /* 0x000fc80000000000 */
[----:B------:R-:W-:Y:S01]  /*1a90*/  BAR.SYNC.DEFER_BLOCKING 0x0 ;  /* 0x0000000000007b1d */ /* 0x000fe20000010000 */
[----:B------:R-:W-:Y:S01]  /*1aa0*/  IMAD.IADD R55, R55, 0x1, R0 ;  /* 0x0000000137377824 */ /* 0x000fe200078e0200 */
[C---:B------:R-:W-:Y:S01]  /*1ab0*/  IADD3 R213, R225.reuse, 0x3800, RZ ;  /* 0x00003800e1d57810 */ /* 0x040fe20007ffe0ff */
[----:B------:R-:W-:Y:S01]  /*1ac0*/  IMAD.U32 R6, RZ, RZ, UR14 ;  /* 0x0000000eff067e24 */ /* 0x000fe2000f8e00ff */
[C---:B------:R-:W-:Y:S01]  /*1ad0*/  IADD3 R211, R225.reuse, 0x4000, RZ ;  /* 0x00004000e1d37810 */ /* 0x040fe20007ffe0ff */
[----:B------:R-:W-:Y:S01]  /*1ae0*/  IMAD.WIDE.U32 R240, R240, c[0x0][0x218], R54 ;  /* 0x00008600f0f07a25 */ /* 0x000fe200078e0036 */
[----:B------:R-:W-:Y:S01]  /*1af0*/  UMOV UR14, 0x6 ;  /* 0x00000006000e7882 */ /* 0x000fe20000000000 */
[----:B------:R-:W-:Y:S01]  /*1b00*/  IADD3 R210, R225, 0x4800, RZ ;  /* 0x00004800e1d27810 */ /* 0x000fe20007ffe0ff */
[----:B------:R-:W-:Y:S01]  /*1b10*/  USHF.L.U64.HI UR14, UR4, UR14, UR5 ;  /* 0x0000000e040e7299 */ /* 0x000fe20008010205 */
[----:B------:R-:W-:Y:S01]  /*1b20*/  IMAD.U32 R7, RZ, RZ, UR15 ;  /* 0x0000000fff077e24 */ /* 0x000fe2000f8e00ff */
[----:B------:R-:W-:Y:S01]  /*1b30*/  LEA R7, P0, R6, R240, 0x7 ;  /* 0x000000f006077211 */ /* 0x000fe200078038ff */
[----:B------:R-:W-:Y:S01]  /*1b40*/  IMAD.IADD R235, R241, 0x1, R235 ;  /* 0x00000001f1eb7824 */ /* 0x000fe200078e02eb */
[----:B------:R-:W-:-:S02]  /*1b50*/  IADD3 R209, R225, 0x5000, RZ ;  /* 0x00005000e1d17810 */ /* 0x000fc40007ffe0ff */
[C---:B------:R-:W-:Y:S02]  /*1b60*/  IADD3 R208, R225.reuse, 0x5800, RZ ;  /* 0x00005800e1d07810 */ /* 0x040fe40007ffe0ff */
[C---:B------:R-:W-:Y:S02]  /*1b70*/  IADD3 R207, R225.reuse, 0x6000, RZ ;  /* 0x00006000e1cf7810 */ /* 0x040fe40007ffe0ff */
[C---:B------:R-:W-:Y:S02]  /*1b80*/  IADD3 R206, R225.reuse, 0x6800, RZ ;  /* 0x00006800e1ce7810 */ /* 0x040fe40007ffe0ff */
[C---:B------:R-:W-:Y:S02]  /*1b90*/  IADD3 R205, R225.reuse, 0x7000, RZ ;  /* 0x00007000e1cd7810 */ /* 0x040fe40007ffe0ff */
[----:B------:R-:W-:Y:S01]  /*1ba0*/  IADD3 R204, R225, 0x7800, RZ ;  /* 0x00007800e1cc7810 */ /* 0x000fe20007ffe0ff */
[----:B-1----:R-:W5:Y:S04]  /*1bb0*/  LDSM.16.M88.4 R8, [R226+0x9100] ;  /* 0x00910000e208783b */ /* 0x002f680000000200 */
[----:B------:R-:W-:Y:S04]  /*1bc0*/  LDSM.16.M88.4 R32, [R225+0x1000] ;  /* 0x00100000e120783b */ /* 0x000fe80000000200 */
[----:B------:R-:W1:Y:S04]  /*1bd0*/  LDSM.16.M88.4 R92, [R226+0xa100] ;  /* 0x00a10000e25c783b */ /* 0x000e680000000200 */
[----:B------:R-:W3:Y:S04]  /*1be0*/  LDSM.16.M88.4 R24, [R226+0x8100] ;  /* 0x00810000e218783b */ /* 0x000ee80000000200 */
[----:B--2---:R-:W2:Y:S04]  /*1bf0*/  LDSM.16.M88.4 R16, [R226+0x8900] ;  /* 0x00890000e210783b */ /* 0x004ea80000000200 */
[----:B------:R-:W4:Y:S04]  /*1c00*/  LDSM.16.M88.4 R100, [R226+0x9900] ;  /* 0x00990000e264783b */ /* 0x000f280000000200 */
[----:B------:R-:W-:Y:S04]  /*1c10*/  LDSM.16.M88.4 R48, [R225] ;  /* 0x00000000e130783b */ /* 0x000fe80000000200 */
[----:B------:R-:W-:Y:S04]  /*1c20*/  LDSM.16.M88.4 R44, [R225+0x800] ;  /* 0x00080000e12c783b */ /* 0x000fe80000000200 */
[----:B------:R-:W-:Y:S04]  /*1c30*/  LDSM.16.M88.4 R40, [R225+0x1800] ;  /* 0x00180000e128783b */ /* 0x000fe80000000200 */
[----:B------:R-:W-:Y:S01]  /*1c40*/  LDSM.16.M88.4 R76, [R226+0xb100] ;  /* 0x00b10000e24c783b */ /* 0x000fe20000000200 */
[C---:B-----5:R-:W-:Y:S03]  /*1c50*/  HMMA.16816.F32 R12, R140.reuse, R8, RZ ;  /* 0x000000088c0c723c */ /* 0x060fe600000018ff */
[----:B------:R-:W-:Y:S04]  /*1c60*/  LDSM.16.M88.4 R68, [R226+0xb900] ;  /* 0x00b90000e244783b */ /* 0x000fe80000000200 */
[----:B------:R-:W-:Y:S01]  /*1c70*/  LDSM.16.M88.4 R84, [R226+0xa900] ;  /* 0x00a90000e254783b */ /* 0x000fe20000000200 */
[C---:B------:R-:W-:Y:S03]  /*1c80*/  HMMA.16816.F32 R8, R140.reuse, R10, RZ ;  /* 0x0000000a8c08723c */ /* 0x040fe600000018ff */
[----:B------:R-:W-:Y:S05]  /*1c90*/  LDSM.16.M88.4 R52, [R225+0x2800] ;  /* 0x00280000e134783b */ /* 0x000fea0000000200 */
[----:B-1----:R-:W-:Y:S08]  /*1ca0*/  HMMA.16816.F32 R96, R140, R92, RZ ;  /* 0x0000005c8c60723c */ /* 0x002ff000000018ff */
[C---:B------:R-:W-:Y:S08]  /*1cb0*/  HMMA.16816.F32 R12, R168.reuse, R32, R12 ;  /* 0x00000020a80c723c */ /* 0x040ff0000000180c */
[----:B------:R-:W-:Y:S01]  /*1cc0*/  HMMA.16816.F32 R8, R168, R34, R8 ;  /* 0x00000022a808723c */ /* 0x000fe20000001808 */
[----:B------:R-:W1:Y:S07]  /*1cd0*/  LDSM.16.M88.4 R32, [R225+0x2000] ;  /* 0x00200000e120783b */ /* 0x000e6e0000000200 */
[C---:B---3--:R-:W-:Y:S08]  /*1ce0*/  HMMA.16816.F32 R28, R140.reuse, R24, RZ ;  /* 0x000000188c1c723c */ /* 0x048ff000000018ff */
[C---:B------:R-:W-:Y:S08]  /*1cf0*/  HMMA.16816.F32 R24, R140.reuse, R26, RZ ;  /* 0x0000001a8c18723c */ /* 0x040ff000000018ff */
[C---:B--2---:R-:W-:Y:S08]  /*1d00*/  HMMA.16816.F32 R20, R140.reuse, R16, RZ ;  /* 0x000000108c14723c */ /* 0x044ff000000018ff */
[C---:B------:R-:W-:Y:S08]  /*1d10*/  HMMA.16816.F32 R16, R140.reuse, R18, RZ ;  /* 0x000000128c10723c */ /* 0x040ff000000018ff */
[C---:B----4-:R-:W-:Y:S08]  /*1d20*/  HMMA.16816.F32 R104, R140.reuse, R100, RZ ;  /* 0x000000648c68723c */ /* 0x050ff000000018ff */
[C---:B------:R-:W-:Y:S08]  /*1d30*/  HMMA.16816.F32 R100, R140.reuse, R102, RZ ;  /* 0x000000668c64723c */ /* 0x040ff000000018ff */
[----:B------:R-:W-:Y:S08]  /*1d40*/  HMMA.16816.F32 R92, R140, R94, RZ ;  /* 0x0000005e8c5c723c */ /* 0x000ff000000018ff */
[C---:B-1----:R-:W-:Y:S07]  /*1d50*/  HMMA.16816.F32 R96, R168.reuse, R32, R96 ;  /* 0x00000020a860723c */ /* 0x042fee0000001860 */
[----:B------:R-:W-:Y:S01]  /*1d60*/  IMAD.U32 R33, RZ, RZ, UR10 ;  /* 0x0000000aff217e24 */ /* 0x000fe2000f8e00ff */
[----:B------:R-:W-:Y:S01]  /*1d70*/  USHF.L.U32 UR10, UR4, 0x6, URZ ;  /* 0x00000006040a7899 */ /* 0x000fe2000800063f */
[----:B------:R-:W-:Y:S03]  /*1d80*/  HMMA.16816.F32 R28, R168, R48, R28 ;  /* 0x00000030a81c723c */ /* 0x000fe6000000181c */
[----:B------:R-:W-:Y:S01]  /*1d90*/  LEA.HI.X R0, R6, R235, R33, 0x7, P0 ;  /* 0x000000eb06007211 */ /* 0x000fe200000f3c21 */
[----:B------:R-:W-:-:S03]  /*1da0*/  UIADD3 UR16, UP0, UR10, 0x80, URZ ;  /* 0x000000800a107890 */ /* 0x000fc6000ff1e03f */
[C---:B------:R-:W-:Y:S01]  /*1db0*/  LEA R48, P0, R7.reuse, c[0x0][0x1f8], 0x1 ;  /* 0x00007e0007307a11 */ /* 0x040fe200078008ff */
[C---:B------:R-:W-:Y:S01]  /*1dc0*/  HMMA.16816.F32 R24, R168.reuse, R50, R24 ;  /* 0x00000032a818723c */ /* 0x040fe20000001818 */
[----:B------:R-:W-:Y:S02]  /*1dd0*/  UIADD3.X UR15, URZ, UR14, URZ, UP0, !UPT ;  /* 0x0000000e3f0f7290 */ /* 0x000fe400087fe43f */
[----:B------:R-:W-:Y:S01]  /*1de0*/  LEA.HI.X R49, R7, c[0x0][0x1fc], R0, 0x1, P0 ;  /* 0x00007f0007317a11 */ /* 0x000fe200000f0c00 */
[----:B------:R-:W-:Y:S01]  /*1df0*/  IMAD.MOV.U32 R0, RZ, RZ, 0x40 ;  /* 0x00000040ff007424 */ /* 0x000fe200078e00ff */
[----:B------:R-:W-:Y:S02]  /*1e00*/  UISETP.GE.AND UP0, UPT, UR25, 0x2, UPT ;  /* 0x000000021900788c */ /* 0x000fe4000bf06270 */
[----:B------:R-:W-:Y:S01]  /*1e10*/  IADD3 R50, P2, R48, UR10, RZ ;  /* 0x0000000a30327c10 */ /* 0x000fe2000ff5e0ff */
[----:B------:R-:W-:Y:S03]  /*1e20*/  HMMA.16816.F32 R16, R168, R46, R16 ;  /* 0x0000002ea810723c */ /* 0x000fe60000001810 */
[----:B------:R-:W-:-:S02]  /*1e30*/  IADD3.X R51, R49, UR14, RZ, P2, !PT ;  /* 0x0000000e31337c10 */ /* 0x000fc400097fe4ff */
[----:B------:R-:W-:Y:S02]  /*1e40*/  ISETP.LT.OR P2, PT, R57, 0x1, P4 ;  /* 0x000000013900780c */ /* 0x000fe40002741670 */
[----:B------:R-:W-:Y:S01]  /*1e50*/  IMAD.U32 R47, RZ, RZ, UR10 ;  /* 0x0000000aff2f7e24 */ /* 0x000fe2000f8e00ff */
[----:B------:R-:W-:Y:S04]  /*1e60*/  HMMA.16816.F32 R20, R168, R44, R20 ;  /* 0x0000002ca814723c */ /* 0x000fe80000001814 */
[----:B------:R-:W-:-:S04]  /*1e70*/  IADD3 R46, P1, P0, R47, 0x80, R48 ;  /* 0x000000802f2e7810 */ /* 0x000fc8000783e030 */
[----:B------:R-:W-:Y:S01]  /*1e80*/  IADD3.X R47, RZ, UR14, R49, P1, P0 ;  /* 0x0000000eff2f7c10 */ /* 0x000fe20008fe0431 */
[C---:B------:R-:W-:Y:S01]  /*1e90*/  HMMA.16816.F32 R104, R168.reuse, R40, R104 ;  /* 0x00000028a868723c */ /* 0x040fe20000001868 */
[C---:B------:R-:W-:Y:S02]  /*1ea0*/  IADD3 R44, P0, R50.reuse, UR10, RZ ;  /* 0x0000000a322c7c10 */ /* 0x040fe4000ff1e0ff */
[----:B------:R-:W-:Y:S02]  /*1eb0*/  ISETP.LT.OR P1, PT, R57, 0x21, P5 ;  /* 0x000000213900780c */ /* 0x000fe40002f21670 */
[C---:B------:R-:W-:Y:S02]  /*1ec0*/  IADD3.X R45, R51.reuse, UR14, RZ, P0, !PT ;  /* 0x0000000e332d7c10 */ /* 0x040fe400087fe4ff */
[----:B------:R-:W-:Y:S01]  /*1ed0*/  IADD3 R6, P0, R50, UR16, RZ ;  /* 0x0000001032067c10 */ /* 0x000fe2000ff1e0ff */
[----:B------:R-:W-:Y:S01]  /*1ee0*/  HMMA.16816.F32 R100, R168, R42, R100 ;  /* 0x0000002aa864723c */ /* 0x000fe20000001864 */
[----:B------:R-:W1:Y:S02]  /*1ef0*/  LDSM.16.M88.4 R40, [R225+0x3000] ;  /* 0x00300000e128783b */ /* 0x000e640000000200 */
[----:B------:R-:W-:-:S02]  /*1f00*/  IADD3.X R7, R51, UR15, RZ, P0, !PT ;  /* 0x0000000f33077c10 */ /* 0x000fc400087fe4ff */
[----:B------:R-:W-:-:S03]  /*1f10*/  IADD3 R60, P0, R44, UR10, RZ ;  /* 0x0000000a2c3c7c10 */ /* 0x000fc6000ff1e0ff */
[----:B------:R-:W-:Y:S01]  /*1f20*/  HMMA.16816.F32 R92, R168, R34, R92 ;  /* 0x00000022a85c723c */ /* 0x000fe2000000185c */
[----:B------:R-:W2:Y:S01]  /*1f30*/  LDSM.16.M88.4 R32, [R225+0x3800] ;  /* 0x00380000e120783b */ /* 0x000ea20000000200 */
[----:B------:R-:W-:Y:S02]  /*1f40*/  IADD3.X R61, R45, UR14, RZ, P0, !PT ;  /* 0x0000000e2d3d7c10 */ /* 0x000fe400087fe4ff */
[----:B------:R-:W-:Y:S01]  /*1f50*/  IADD3 R58, P0, R44, UR16, RZ ;  /* 0x000000102c3a7c10 */ /* 0x000fe2000ff1e0ff */
[----:B------:R-:W-:Y:S01]  /*1f60*/  @!PT LDS RZ, [RZ] ;  /* 0x00000000fffff984 */ /* 0x000fe20000000800 */
[----:B------:R-:W-:Y:S01]  /*1f70*/  @!PT LDS RZ, [RZ] ;  /* 0x00000000fffff984 */ /* 0x000fe20000000800 */
[----:B------:R-:W-:Y:S01]  /*1f80*/  @!PT LDS RZ, [RZ] ;  /* 0x00000000fffff984 */ /* 0x000fe20000000800 */
[----:B------:R3:W-:Y:S01]  /*1f90*/  LDGSTS.E.BYPASS.LTC128B.128 [R227+0x100], [R48.64], !P6 ;  /* 0x0010000030e37fae */ /* 0x0007e2000f101d52 */
[C---:B------:R-:W-:Y:S02]  /*1fa0*/  ISETP.LT.OR P6, PT, R57.reuse, 0x21, P4 ;  /* 0x000000213900780c */ /* 0x040fe400027c1670 */
[----:B------:R-:W-:Y:S01]  /*1fb0*/  HMMA.16816.F32 R80, R140, R76, RZ ;  /* 0x0000004c8c50723c */ /* 0x000fe200000018ff */
[----:B------:R3:W-:Y:S01]  /*1fc0*/  LDGSTS.E.BYPASS.LTC128B.128 [R227+0x4100], [R48.64+0x80], !P2 ;  /* 0x0410008030e37fae */ /* 0x0007e2000d101d52 */
[----:B------:R-:W-:-:S02]  /*1fd0*/  ISETP.LT.OR P2, PT, R57, 0x41, P5 ;  /* 0x000000413900780c */ /* 0x000fc40002f41670 */
[----:B------:R-:W-:Y:S01]  /*1fe0*/  IADD3.X R59, R45, UR15, RZ, P0, !PT ;  /* 0x0000000f2d3b7c10 */ /* 0x000fe200087fe4ff */
[----:B------:R3:W-:Y:S01]  /*1ff0*/  LDGSTS.E.BYPASS.LTC128B.128 [R227+0x1100], [R50.64], !P1 ;  /* 0x0110000032e37fae */ /* 0x0007e2000c901d52 */
[C---:B------:R-:W-:Y:S02]  /*2000*/  ISETP.LT.OR P0, PT, R57.reuse, 0x61, P5 ;  /* 0x000000613900780c */ /* 0x040fe40002f01670 */
[C---:B------:R-:W-:Y:S01]  /*2010*/  HMMA.16816.F32 R72, R140.reuse, R68, RZ ;  /* 0x000000448c48723c */ /* 0x040fe200000018ff */
[----:B------:R-:W-:Y:S02]  /*2020*/  LOP3.LUT P1, RZ, R56, 0x4, RZ, 0xc0, !PT ;  /* 0x0000000438ff7812 */ /* 0x000fe4000782c0ff */
[----:B------:R4:W-:Y:S01]  /*2030*/  LDGSTS.E.BYPASS.LTC128B.128 [R227+0x5100], [R46.64], !P6 ;  /* 0x051000002ee37fae */ /* 0x0009e2000f101d52 */
[C---:B------:R-:W-:Y:S02]  /*2040*/  ISETP.LT.OR P6, PT, R57.reuse, 0x41, P4 ;  /* 0x000000413900780c */ /* 0x040fe400027c1670 */
[----:B------:R-:W-:Y:S01]  /*2050*/  SEL R0, R0, 0xffffffc0, !P1 ;  /* 0xffffffc000007807 */ /* 0x000fe20004800000 */
[----:B------:R4:W-:Y:S01]  /*2060*/  LDGSTS.E.BYPASS.LTC128B.128 [R227+0x2100], [R44.64], !P2 ;  /* 0x021000002ce37fae */ /* 0x0009e2000d101d52 */
[----:B------:R-:W-:Y:S01]  /*2070*/  HMMA.16816.F32 R76, R140, R78, RZ ;  /* 0x0000004e8c4c723c */ /* 0x000fe200000018ff */
[----:B------:R-:W-:-:S02]  /*2080*/  ISETP.LT.OR P2, PT, R57, 0x61, P4 ;  /* 0x000000613900780c */ /* 0x000fc40002741670 */
[----:B------:R-:W-:Y:S02]  /*2090*/  IMAD.IADD R223, R226, 0x1, R0 ;  /* 0x00000001e2df7824 */ /* 0x000fe400078e0200 */
[----:B------:R-:W-:-:S03]  /*20a0*/  IMAD.IADD R212, R0, 0x1, R225 ;  /* 0x0000000100d47824 */ /* 0x000fc600078e02e1 */
[C---:B------:R-:W-:Y:S01]  /*20b0*/  HMMA.16816.F32 R68, R140.reuse, R70, RZ ;  /* 0x000000468c44723c */ /* 0x040fe200000018ff */
[----:B------:R2:W-:Y:S04]  /*20c0*/  LDGSTS.E.BYPASS.LTC128B.128 [R227+0x6100], [R6.64], !P6 ;  /* 0x0610000006e37fae */ /* 0x0005e8000f101d52 */
[----:B------:R5:W-:Y:S01]  /*20d0*/  LDGSTS.E.BYPASS.LTC128B.128 [R227+0x3100], [R60.64], !P0 ;  /* 0x031000003ce37fae */ /* 0x000be2000c101d52 */
[----:B------:R-:W-:Y:S02]  /*20e0*/  PLOP3.LUT P0, PT, PT, PT, UP0, 0x80, 0x0 ;  /* 0x000000000000781c */ /* 0x000fe40003f0f008 */
[C---:B------:R-:W-:Y:S01]  /*20f0*/  HMMA.16816.F32 R88, R140.reuse, R84, RZ ;  /* 0x000000548c58723c */ /* 0x040fe200000018ff */
[----:B------:R2:W-:Y:S04]  /*2100*/  LDGSTS.E.BYPASS.LTC128B.128 [R227+0x7100], [R58.64], !P2 ;  /* 0x071000003ae37fae */ /* 0x0005e8000d101d52 */
[----:B---3--:R-:W3:Y:S03]  /*2110*/  LDSM.16.M88.4 R48, [R223+0x8100] ;  /* 0x00810000df30783b */ /* 0x008ee60000000200 */
[----:B------:R-:W-:Y:S01]  /*2120*/  HMMA.16816.F32 R84, R140, R86, RZ ;  /* 0x000000568c54723c */ /* 0x000fe200000018ff */
[----:B------:R-:W-:Y:S04]  /*2130*/  LDSM.16.M88.4 R116, [R226+0xf100] ;  /* 0x00f10000e274783b */ /* 0x000fe80000000200 */
[----:B----4-:R-:W4:Y:S03]  /*2140*/  LDSM.16.M88.4 R44, [R223+0x8900] ;  /* 0x00890000df2c783b */ /* 0x010f260000000200 */
[C---:B-1----:R-:W-:Y:S01]  /*2150*/  HMMA.16816.F32 R80, R168.reuse, R40, R80 ;  /* 0x00000028a850723c */ /* 0x042fe20000001850 */
[----:B------:R-:W-:Y:S04]  /*2160*/  LDSM.16.M88.4 R112, [R226+0xf900] ;  /* 0x00f90000e270783b */ /* 0x000fe80000000200 */
[----:B------:R-:W-:Y:S03]  /*2170*/  LDSM.16.M88.4 R108, [R225+0x4000] ;  /* 0x00400000e16c783b */ /* 0x000fe60000000200 */
[C---:B------:R-:W-:Y:S01]  /*2180*/  HMMA.16816.F32 R76, R168.reuse, R42, R76 ;  /* 0x0000002aa84c723c */ /* 0x040fe2000000184c */
[----:B------:R-:W1:Y:S04]  /*2190*/  LDSM.16.M88.4 R40, [R223+0x9900] ;  /* 0x00990000df28783b */ /* 0x000e680000000200 */
[----:B------:R-:W-:Y:S03]  /*21a0*/  LDSM.16.M88.4 R64, [R225+0x5800] ;  /* 0x00580000e140783b */ /* 0x000fe60000000200 */
[C---:B--2---:R-:W-:Y:S01]  /*21b0*/  HMMA.16816.F32 R72, R168.reuse, R32, R72 ;  /* 0x00000020a848723c */ /* 0x044fe20000001848 */
[----:B-----5:R-:W-:Y:S04]  /*21c0*/  LDSM.16.M88.4 R60, [R225+0x6000] ;  /* 0x00600000e13c783b */ /* 0x020fe80000000200 */
[----:B------:R-:W-:Y:S03]  /*21d0*/  LDSM.16.M88.4 R56, [R225+0x6800] ;  /* 0x00680000e138783b */ /* 0x000fe60000000200 */
[C---:B------:R-:W-:Y:S01]  /*21e0*/  HMMA.16816.F32 R68, R168.reuse, R34, R68 ;  /* 0x00000022a844723c */ /* 0x040fe20000001844 */
[----:B------:R-:W2:Y:S04]  /*21f0*/  LDSM.16.M88.4 R32, [R223+0xa100] ;  /* 0x00a10000df20783b */ /* 0x000ea80000000200 */
[----:B------:R-:W-:Y:S03]  /*2200*/  LDSM.16.M88.4 R124, [R223+0xd900] ;  /* 0x00d90000df7c783b */ /* 0x000fe60000000200 */
[C---:B------:R-:W-:Y:S01]  /*2210*/  HMMA.16816.F32 R88, R168.reuse, R52, R88 ;  /* 0x00000034a858723c */ /* 0x040fe20000001858 */
[----:B------:R-:W-:Y:S04]  /*2220*/  LDSM.16.M88.4 R120, [R223+0xe100] ;  /* 0x00e10000df78783b */ /* 0x000fe80000000200 */
[----:B------:R-:W0:Y:S03]  /*2230*/  LDGDEPBAR ;  /* 0x00000000000079af */ /* 0x000e260000000000 */
[----:B------:R-:W-:Y:S01]  /*2240*/  HMMA.16816.F32 R84, R168, R54, R84 ;  /* 0x00000036a854723c */ /* 0x000fe20000001854 */
[----:B------:R-:W5:Y:S07]  /*2250*/  LDSM.16.M88.4 R52, [R223+0x9100] ;  /* 0x00910000df34783b */ /* 0x000f6e0000000200 */
        /* <DEDUP_REMOVED lines=8> */
[----:B------:R-:W1:Y:S07]  /*22e0*/  LDSM.16.M88.4 R40, [R212] ;  /* 0x00000000d428783b */ /* 0x000e6e0000000200 */
[C---:B--2---:R-:W-:Y:S08]  /*22f0*/  HMMA.16816.F32 R96, R172.reuse, R32, R96 ;  /* 0x00000020ac60723c */ /* 0x044ff00000001860 */
        /* <DEDUP_REMOVED lines=8> */
[C---:B----4-:R-:W-:Y:S08]  /*2380*/  HMMA.16816.F32 R80, R172.reuse, R44, R80 ;  /* 0x0000002cac50723c */ /* 0x050ff00000001850 */
[----:B------:R-:W-:Y:S01]  /*2390*/  HMMA.16816.F32 R76, R172, R46, R76 ;  /* 0x0000002eac4c723c */ /* 0x000fe2000000184c */
[----:B------:R-:W4:Y:S07]  /*23a0*/  LDSM.16.M88.4 R44, [R212+0x1800] ;  /* 0x00180000d42c783b */ /* 0x000f2e0000000200 */
[C---:B-1----:R-:W-:Y:S08]  /*23b0*/  HMMA.16816.F32 R28, R184.reuse, R40, R28 ;  /* 0x00000028b81c723c */ /* 0x042ff0000000181c */
[C---:B------:R-:W-:Y:S01]  /*23c0*/  HMMA.16816.F32 R24, R184.reuse, R42, R24 ;  /* 0x0000002ab818723c */ /* 0x040fe20000001818 */
[----:B------:R-:W1:Y:S07]  /*23d0*/  LDSM.16.M88.4 R40, [R212+0x2800] ;  /* 0x00280000d428783b */ /* 0x000e6e0000000200 */
[C---:B--2---:R-:W-:Y:S08]  /*23e0*/  HMMA.16816.F32 R20, R184.reuse, R32, R20 ;  /* 0x00000020b814723c */ /* 0x044ff00000001814 */
[----:B------:R-:W-:Y:S01]  /*23f0*/  HMMA.16816.F32 R16, R184, R34, R16 ;  /* 0x00000022b810723c */ /* 0x000fe20000001810 */
[----:B------:R-:W2:Y:S07]  /*2400*/  LDSM.16.M88.4 R32, [R212+0x3000] ;  /* 0x00300000d420783b */ /* 0x000eae0000000200 */
[C---:B-----5:R-:W-:Y:S08]  /*2410*/  HMMA.16816.F32 R72, R172.reuse, R52, R72 ;  /* 0x00000034ac48723c */ /* 0x060ff00000001848 */
        /* <DEDUP_REMOVED lines=16> */
[----:B------:R-:W5:Y:S07]  /*2520*/  LDSM.16.M88.4 R52, [R226+0xc900] ;  /* 0x00c90000e234783b */ /* 0x000f6e0000000200 */
[C---:B---3--:R-:W-:Y:S08]  /*2530*/  HMMA.16816.F32 R72, R184.reuse, R48, R72 ;  /* 0x00000030b848723c */ /* 0x048ff00000001848 */
[----:B------:R-:W-:Y:S01]  /*2540*/  HMMA.16816.F32 R68, R184, R50, R68 ;  /* 0x00000032b844723c */ /* 0x000fe20000001844 */
        /* <DEDUP_REMOVED lines=75> */
[C---:B-----5:R-:W-:Y:S08]  /*2a00*/  HMMA.16816.F32 R104, R200.reuse, R52, R104 ;  /* 0x00000034c868723c */ /* 0x060ff00000001868 */
[C---:B------:R-:W-:Y:S08]  /*2a10*/  HMMA.16816.F32 R100, R200.reuse, R54, R100 ;  /* 0x00000036c864723c */ /* 0x040ff00000001864 */
[C---:B---3--:R-:W-:Y:S08]  /*2a20*/  HMMA.16816.F32 R96, R200.reuse, R48, R96 ;  /* 0x00000030c860723c */ /* 0x048ff00000001860 */
[C---:B------:R-:W-:Y:S08]  /*2a30*/  HMMA.16816.F32 R92, R200.reuse, R50, R92 ;  /* 0x00000032c85c723c */ /* 0x040ff0000000185c */
[C---:B----4-:R-:W-:Y:S08]  /*2a40*/  HMMA.16816.F32 R88, R200.reuse, R44, R88 ;  /* 0x0000002cc858723c */ /* 0x050ff00000001858 */
[C---:B------:R-:W-:Y:S08]  /*2a50*/  HMMA.16816.F32 R84, R200.reuse, R46, R84 ;  /* 0x0000002ec854723c */ /* 0x040ff00000001854 */
[C---:B-1----:R-:W-:Y:S08]  /*2a60*/  HMMA.16816.F32 R80, R200.reuse, R40, R80 ;  /* 0x00000028c850723c */ /* 0x042ff00000001850 */
[C---:B------:R-:W-:Y:S08]  /*2a70*/  HMMA.16816.F32 R76, R200.reuse, R42, R76 ;  /* 0x0000002ac84c723c */ /* 0x040ff0000000184c */
[C---:B--2---:R-:W-:Y:S08]  /*2a80*/  HMMA.16816.F32 R72, R200.reuse, R32, R72 ;  /* 0x00000020c848723c */ /* 0x044ff00000001848 */
[----:B------:R-:W-:Y:S01]  /*2a90*/  HMMA.16816.F32 R68, R200, R34, R68 ;  /* 0x00000022c844723c */ /* 0x000fe20000001844 */
[----:B------:R-:W-:Y:S06]  /*2aa0*/  BAR.SYNC.DEFER_BLOCKING 0x0 ;  /* 0x0000000000007b1d */ /* 0x000fec0000010000 */
[----:B------:R-:W-:Y:S05]  /*2ab0*/  @!P0 BRA `(.L_x_501) ;  /* 0x0000025000008947 */ /* 0x000fea0003800000 */
[----:B------:R-:W-:-:S04]  /*2ac0*/  UIADD3 UR5, UR25, -0x2, URZ ;  /* 0xfffffffe19057890 */ /* 0x000fc8000fffe03f */
        /* <DEDUP_REMOVED lines=36> */
.L_x_501:
[----:B-1----:R-:W-:Y:S01]  /*2d10*/  LOP3.LUT R6, R38, 0xffffffe0, RZ, 0xc0, !PT ;  /* 0xffffffe026067812 */ /* 0x002fe200078ec0ff */
[----:B------:R-:W-:Y:S01]  /*2d20*/  UMOV UR4, 0xffffff80 ;  /* 0xffffff8000047882 */ /* 0x000fe20000000000 */
[----:B------:R-:W-:Y:S01]  /*2d30*/  LEA.HI R0, R128, R37, RZ, 0x2 ;  /* 0x0000002580007211 */ /* 0x000fe200078f10ff */
[----:B------:R-:W-:Y:S01]  /*2d40*/  UIMAD UR4, UR20, UR4, 0x1 ;  /* 0x00000001140474a4 */ /* 0x000fe2000f8e0204 */
[----:B------:R-:W-:Y:S01]  /*2d50*/  SHF.R.S32.HI R4, RZ, 0x1f, R39 ;  /* 0x0000001fff047819 */ /* 0x000fe20000011427 */
[C---:B------:R-:W-:Y:S01]  /*2d60*/  IMAD.IADD R6, R37.reuse, 0x1, -R6 ;  /* 0x0000000125067824 */ /* 0x040fe200078e0a06 */
[----:B------:R-:W-:Y:S01]  /*2d70*/  LOP3.LUT R0, R0, 0xfffffffc, RZ, 0xc0, !PT ;  /* 0xfffffffc00007812 */ /* 0x000fe200078ec0ff */
[----:B------:R-:W-:Y:S01]  /*2d80*/  IMAD.SHL.U32 R224, R2, 0x2, RZ ;  /* 0x0000000202e07824 */ /* 0x000fe200078e00ff */
[----:B------:R-:W-:Y:S01]  /*2d90*/  LEA.HI R4, R4, R39, RZ, 0x3 ;  /* 0x0000002704047211 */ /* 0x000fe200078f18ff */
[----:B------:R-:W-:Y:S01]  /*2da0*/  UIADD3 UR25, UR25, -0x2, URZ ;  /* 0xfffffffe19197890 */ /* 0x000fe2000fffe03f */
[----:B------:R-:W-:Y:S01]  /*2db0*/  SHF.R.S32.HI R7, RZ, 0x1f, R6 ;  /* 0x0000001fff077819 */ /* 0x000fe20000011406 */
[----:B------:R-:W-:Y:S01]  /*2dc0*/  IMAD.IADD R37, R37, 0x1, -R0 ;  /* 0x0000000125257824 */ /* 0x000fe200078e0a00 */
[----:B------:R-:W-:Y:S01]  /*2dd0*/  LOP3.LUT R4, R4, 0xffffff8, RZ, 0xc0, !PT ;  /* 0x0ffffff804047812 */ /* 0x000fe200078ec0ff */
[--C-:B------:R-:W-:Y:S01]  /*2de0*/  IMAD R222, R5, 0x2, R224.reuse ;  /* 0x0000000205de7824 */ /* 0x100fe200078e02e0 */
[----:B------:R-:W-:Y:S01]  /*2df0*/  LEA.HI R7, R7, R6, RZ, 0x2 ;  /* 0x0000000607077211 */ /* 0x000fe200078f10ff */
[----:B------:R-:W-:Y:S01]  /*2e00*/  IMAD R221, R3, 0x2, R224 ;  /* 0x0000000203dd7824 */ /* 0x000fe200078e02e0 */
[----:B------:R-:W-:Y:S01]  /*2e10*/  LEA.HI R0, R37, R37, RZ, 0x1 ;  /* 0x0000002525007211 */ /* 0x000fe200078f08ff */
[----:B------:R-:W-:Y:S01]  /*2e20*/  IMAD.IADD R39, R39, 0x1, -R4 ;  /* 0x0000000127277824 */ /* 0x000fe200078e0a04 */
[----:B------:R-:W-:Y:S01]  /*2e30*/  LEA.HI.SX32 R4, R7, UR23, 0x1e ;  /* 0x0000001707047c11 */ /* 0x000fe2000f8ff2ff */
[----:B------:R-:W-:Y:S01]  /*2e40*/  IMAD R220, R3, 0x2, R222 ;  /* 0x0000000203dc7824 */ /* 0x000fe200078e02de */
[----:B------:R-:W-:Y:S01]  /*2e50*/  LOP3.LUT R0, R0, 0x1ffffffe, RZ, 0xc0, !PT ;  /* 0x1ffffffe00007812 */ /* 0x000fe200078ec0ff */
[----:B------:R-:W-:Y:S01]  /*2e60*/  LDSM.16.MT88.4 R124, [R224+0x100] ;  /* 0x00010000e07c783b */ /* 0x000fe20000004200 */
[----:B------:R-:W-:Y:S01]  /*2e70*/  LOP3.LUT R7, R7, 0x7ffffffc, RZ, 0xc0, !PT ;  /* 0x7ffffffc07077812 */ /* 0x000fe200078ec0ff */
[----:B------:R-:W-:-:S02]  /*2e80*/  IMAD R4, R39, 0x10, R4 ;  /* 0x0000001027047824 */ /* 0x000fc400078e0204 */
[----:B------:R-:W-:Y:S01]  /*2e90*/  IMAD.IADD R237, R37, 0x1, -R0 ;  /* 0x0000000125ed7824 */ /* 0x000fe200078e0a00 */
[----:B------:R-:W-:Y:S01]  /*2ea0*/  LDSM.16.MT88.4 R108, [R221+0x4100] ;  /* 0x00410000dd6c783b */ /* 0x000fe20000004200 */
[----:B------:R-:W-:Y:S02]  /*2eb0*/  IMAD.IADD R238, R6, 0x1, -R7 ;  /* 0x0000000106ee7824 */ /* 0x000fe400078e0a07 */
[----:B------:R-:W-:Y:S01]  /*2ec0*/  IMAD R237, R237, 0x8, R4 ;  /* 0x00000008eded7824 */ /* 0x000fe200078e0204 */
[----:B------:R-:W0:Y:S01]  /*2ed0*/  LDGDEPBAR ;  /* 0x00000000000079af */ /* 0x000e220000000000 */
[----:B------:R-:W-:Y:S02]  /*2ee0*/  IMAD.U32 R7, RZ, RZ, UR4 ;  /* 0x00000004ff077e24 */ /* 0x000fe4000f8e00ff */
[----:B------:R-:W-:-:S04]  /*2ef0*/  @P3 IMAD.HI.U32 R0, R237, c[0x0][0x2c8], RZ ;  /* 0x0000b200ed003a27 */ /* 0x000fc800078e00ff */
[----:B------:R-:W-:Y:S01]  /*2f00*/  IMAD.MOV.U32 R32, RZ, RZ, R237 ;  /* 0x000000ffff207224 */ /* 0x000fe200078e00ed */
[----:B------:R-:W-:Y:S01]  /*2f10*/  @P3 SHF.R.U32.HI R32, RZ, c[0x0][0x2cc], R0 ;  /* 0x0000b300ff203a19 */ /* 0x000fe20000011600 */
[----:B------:R-:W-:-:S04]  /*2f20*/  IMAD.SHL.U32 R238, R238, 0x2, RZ ;  /* 0x00000002eeee7824 */ /* 0x000fc800078e00ff */
[----:B------:R-:W1:Y:S01]  /*2f30*/  SHFL.IDX PT, R4, R32, RZ, 0x1c1f ;  /* 0x001c1fff20047589 */ /* 0x000e6200000e0000 */
[----:B------:R-:W-:-:S03]  /*2f40*/  IADD3 R7, -R238, UR8, R7 ;  /* 0x00000008ee077c10 */ /* 0x000fc6000fffe107 */
[----:B------:R-:W2:Y:S01]  /*2f50*/  SHFL.IDX PT, R0, R32, 0x1, 0x1c1f ;  /* 0x003c1f0020007f89 */ /* 0x000ea200000e0000 */
[----:B------:R-:W-:Y:S02]  /*2f60*/  IADD3 R33, R7, -UR11, RZ ;  /* 0x8000000b07217c10 */ /* 0x000fe4000fffe0ff */
[----:B------:R-:W-:-:S03]  /*2f70*/  IADD3 R7, -R238, UR17, RZ ;  /* 0x00000011ee077c10 */ /* 0x000fc6000fffe1ff */
[C---:B-1----:R-:W-:Y:S02]  /*2f80*/  IMAD.IADD R4, R33.reuse, 0x1, R4 ;  /* 0x0000000121047824 */ /* 0x042fe400078e0204 */
[----:B--2---:R-:W-:-:S03]  /*2f90*/  IMAD.IADD R0, R33, 0x1, R0 ;  /* 0x0000000121007824 */ /* 0x004fc600078e0200 */
[C---:B------:R-:W-:Y:S02]  /*2fa0*/  IMNMX R35, R7.reuse, R4, PT ;  /* 0x0000000407237217 */ /* 0x040fe40003800200 */
[----:B------:R-:W-:Y:S02]  /*2fb0*/  IMNMX R0, R7, R0, PT ;  /* 0x0000000007007217 */ /* 0x000fe40003800200 */
[----:B------:R-:W-:Y:S02]  /*2fc0*/  ISETP.GT.AND P2, PT, R35, RZ, PT ;  /* 0x000000ff2300720c */ /* 0x000fe40003f44270 */
[C---:B------:R-:W-:Y:S02]  /*2fd0*/  ISETP.GT.AND P1, PT, R0.reuse, RZ, PT ;  /* 0x000000ff0000720c */ /* 0x040fe40003f24270 */
[----:B------:R-:W-:Y:S02]  /*2fe0*/  ISETP.GT.AND P0, PT, R0, 0x1, PT ;  /* 0x000000010000780c */ /* 0x000fe40003f04270 */
[----:B------:R-:W-:-:S02]  /*2ff0*/  FSEL R33, R28, -INF , P2 ;  /* 0xff8000001c217808 */ /* 0x000fc40001000000 */
[C---:B------:R-:W-:Y:S02]  /*3000*/  ISETP.GT.AND P2, PT, R35.reuse, 0x8, PT ;  /* 0x000000082300780c */ /* 0x040fe40003f44270 */
[----:B------:R-:W-:Y:S02]  /*3010*/  FSEL R7, R30, -INF , P1 ;  /* 0xff8000001e077808 */ /* 0x000fe40000800000 */
[----:B------:R-:W-:Y:S02]  /*3020*/  ISETP.GT.AND P1, PT, R35, 0x9, PT ;  /* 0x000000092300780c */ /* 0x000fe40003f24270 */
[----:B------:R-:W-:Y:S02]  /*3030*/  FSEL R44, R31, -INF , P0 ;  /* 0xff8000001f2c7808 */ /* 0x000fe40000000000 */
[----:B------:R-:W-:Y:S02]  /*3040*/  ISETP.GT.AND P0, PT, R0, 0x8, PT ;  /* 0x000000080000780c */ /* 0x000fe40003f04270 */
[----:B------:R-:W-:-:S02]  /*3050*/  FSEL R50, R24, -INF , P2 ;  /* 0xff80000018327808 */ /* 0x000fc40001000000 */
[----:B------:R-:W-:Y:S02]  /*3060*/  ISETP.GT.AND P2, PT, R0, 0x9, PT ;  /* 0x000000090000780c */ /* 0x000fe40003f44270 */
[----:B------:R-:W-:Y:S02]  /*3070*/  FSEL R48, R25, -INF , P1 ;  /* 0xff80000019307808 */ /* 0x000fe40000800000 */
[----:B------:R-:W-:Y:S02]  /*3080*/  ISETP.GT.AND P1, PT, R35, 0x10, PT ;  /* 0x000000102300780c */ /* 0x000fe40003f24270 */
[----:B------:R-:W-:Y:S02]  /*3090*/  FSEL R42, R26, -INF , P0 ;  /* 0xff8000001a2a7808 */ /* 0x000fe40000000000 */
[----:B------:R-:W-:Y:S02]  /*30a0*/  FSEL R26, R27, -INF , P2 ;  /* 0xff8000001b1a7808 */ /* 0x000fe40001000000 */
[----:B------:R-:W-:-:S02]  /*30b0*/  ISETP.GT.AND P2, PT, R35, 0x11, PT ;  /* 0x000000112300780c */ /* 0x000fc40003f44270 */
[----:B------:R-:W-:Y:S02]  /*30c0*/  FSEL R24, R20, -INF , P1 ;  /* 0xff80000014187808 */ /* 0x000fe40000800000 */
[----:B------:R-:W-:Y:S02]  /*30d0*/  ISETP.GT.AND P1, PT, R0, 0x11, PT ;  /* 0x000000110000780c */ /* 0x000fe40003f24270 */
[----:B------:R-:W-:Y:S02]  /*30e0*/  FSEL R4, R21, -INF , P2 ;  /* 0xff80000015047808 */ /* 0x000fe40001000000 */
[----:B------:R-:W-:Y:S02]  /*30f0*/  ISETP.GT.AND P2, PT, R35, 0x18, PT ;  /* 0x000000182300780c */ /* 0x000fe40003f44270 */
[----:B------:R-:W-:Y:S02]  /*3100*/  FSEL R20, R23, -INF , P1 ;  /* 0xff80000017147808 */ /* 0x000fe40000800000 */
[----:B------:R-:W-:-:S02]  /*3110*/  ISETP.GT.AND P1, PT, R35, 0x19, PT ;  /* 0x000000192300780c */ /* 0x000fc40003f24270 */
[----:B------:R-:W-:Y:S02]  /*3120*/  FSEL R6, R16, -INF , P2 ;  /* 0xff80000010067808 */ /* 0x000fe40001000000 */
[----:B------:R-:W-:Y:S02]  /*3130*/  FSEL R16, R17, -INF , P1 ;  /* 0xff80000011107808 */ /* 0x000fe40000800000 */
[C---:B------:R-:W-:Y:S02]  /*3140*/  ISETP.GT.AND P1, PT, R35.reuse, 0x20, PT ;  /* 0x000000202300780c */ /* 0x040fe40003f24270 */
[----:B------:R-:W-:Y:S02]  /*3150*/  ISETP.GT.AND P6, PT, R35, 0x1, PT ;  /* 0x000000012300780c */ /* 0x000fe40003fc4270 */
[----:B------:R-:W-:Y:S02]  /*3160*/  FSEL R40, R12, -INF , P1 ;  /* 0xff8000000c287808 */ /* 0x000fe40000800000 */
[----:B------:R-:W-:-:S02]  /*3170*/  ISETP.GT.AND P1, PT, R0, 0x21, PT ;  /* 0x000000210000780c */ /* 0x000fc40003f24270 */
[----:B------:R-:W-:Y:S02]  /*3180*/  FSEL R46, R29, -INF , P6 ;  /* 0xff8000001d2e7808 */ /* 0x000fe40003000000 */
[----:B------:R-:W-:Y:S02]  /*3190*/  FSEL R38, R15, -INF , P1 ;  /* 0xff8000000f267808 */ /* 0x000fe40000800000 */
[----:B------:R-:W-:Y:S02]  /*31a0*/  ISETP.GT.AND P1, PT, R35, 0x29, PT ;  /* 0x000000292300780c */ /* 0x000fe40003f24270 */
[----:B------:R-:W-:Y:S02]  /*31b0*/  ISETP.GT.AND P2, PT, R0, 0x19, PT ;  /* 0x000000190000780c */ /* 0x000fe40003f44270 */
[----:B------:R-:W-:Y:S02]  /*31c0*/  FSEL R37, R9, -INF , P1 ;  /* 0xff80000009257808 */ /* 0x000fe40000800000 */
[----:B------:R-:W-:-:S02]  /*31d0*/  FMNMX.FTZ R9, R33, R46, !PT ;  /* 0x0000002e21097209 */ /* 0x000fc40007810000 */
[----:B------:R-:W-:Y:S02]  /*31e0*/  FSEL R32, R19, -INF , P2 ;  /* 0xff80000013207808 */ /* 0x000fe40001000000 */
[----:B------:R-:W-:Y:S02]  /*31f0*/  FMNMX.FTZ R9, R50, R9, !PT ;  /* 0x0000000932097209 */ /* 0x000fe40007810000 */
[----:B------:R-:W-:Y:S02]  /*3200*/  ISETP.GT.AND P2, PT, R35, 0x21, PT ;  /* 0x000000212300780c */ /* 0x000fe40003f44270 */
[----:B------:R-:W-:Y:S02]  /*3210*/  FMNMX.FTZ R9, R48, R9, !PT ;  /* 0x0000000930097209 */ /* 0x000fe40007810000 */
[----:B------:R-:W-:Y:S02]  /*3220*/  ISETP.GT.AND P0, PT, R0, 0x10, PT ;  /* 0x000000100000780c */ /* 0x000fe40003f04270 */
[----:B------:R-:W-:-:S02]  /*3230*/  FSEL R28, R13, -INF , P2 ;  /* 0xff8000000d1c7808 */ /* 0x000fc40001000000 */
[----:B------:R-:W-:Y:S02]  /*3240*/  FMNMX.FTZ R9, R24, R9, !PT ;  /* 0x0000000918097209 */ /* 0x000fe40007810000 */
[----:B------:R-:W-:Y:S02]  /*3250*/  ISETP.GT.AND P2, PT, R35, 0x28, PT ;  /* 0x000000282300780c */ /* 0x000fe40003f44270 */
[----:B------:R-:W-:Y:S02]  /*3260*/  FSEL R22, R22, -INF , P0 ;  /* 0xff80000016167808 */ /* 0x000fe40000000000 */
[----:B------:R-:W-:Y:S02]  /*3270*/  ISETP.GT.AND P0, PT, R0, 0x18, PT ;  /* 0x000000180000780c */ /* 0x000fe40003f04270 */
[----:B------:R-:W-:Y:S02]  /*3280*/  FMNMX.FTZ R9, R4, R9, !PT ;  /* 0x0000000904097209 */ /* 0x000fe40007810000 */
[----:B------:R-:W-:-:S02]  /*3290*/  FSEL R30, R8, -INF , P2 ;  /* 0xff800000081e7808 */ /* 0x000fc40001000000 */
[----:B------:R-:W-:Y:S02]  /*32a0*/  ISETP.GT.AND P2, PT, R0, 0x29, PT ;  /* 0x000000290000780c */ /* 0x000fe40003f44270 */
[----:B------:R-:W-:Y:S02]  /*32b0*/  FSEL R34, R18, -INF , P0 ;  /* 0xff80000012227808 */ /* 0x000fe40000000000 */
[----:B------:R-:W-:Y:S02]  /*32c0*/  FMNMX.FTZ R9, R6, R9, !PT ;  /* 0x0000000906097209 */ /* 0x000fe40007810000 */
[----:B------:R-:W-:Y:S02]  /*32d0*/  ISETP.GT.AND P0, PT, R0, 0x20, PT ;  /* 0x000000200000780c */ /* 0x000fe40003f04270 */
[----:B------:R-:W-:Y:S02]  /*32e0*/  FSEL R151, R11, -INF , P2 ;  /* 0xff8000000b977808 */ /* 0x000fe40001000000 */
[----:B------:R-:W-:-:S02]  /*32f0*/  FMNMX.FTZ R11, R7, R44, !PT ;  /* 0x0000002c070b7209 */ /* 0x000fc40007810000 */
[----:B------:R-:W-:Y:S02]  /*3300*/  FMNMX.FTZ R9, R16, R9, !PT ;  /* 0x0000000910097209 */ /* 0x000fe40007810000 */
[----:B------:R-:W-:Y:S02]  /*3310*/  FSEL R39, R14, -INF , P0 ;  /* 0xff8000000e277808 */ /* 0x000fe40000000000 */
[----:B------:R-:W-:Y:S02]  /*3320*/  ISETP.GT.AND P0, PT, R0, 0x28, PT ;  /* 0x000000280000780c */ /* 0x000fe40003f04270 */
[----:B------:R-:W-:Y:S02]  /*3330*/  FMNMX.FTZ R13, R42, R11, !PT ;  /* 0x0000000b2a0d7209 */ /* 0x000fe40007810000 */
[----:B------:R-:W-:Y:S02]  /*3340*/  FMNMX.FTZ R11, R40, R9, !PT ;  /* 0x00000009280b7209 */ /* 0x000fe40007810000 */
[----:B------:R-:W-:-:S02]  /*3350*/  FSEL R153, R10, -INF , P0 ;  /* 0xff8000000a997808 */ /* 0x000fc40000000000 */
[----:B------:R-:W-:Y:S02]  /*3360*/  ISETP.GT.AND P0, PT, R0, 0x30, PT ;  /* 0x000000300000780c */ /* 0x000fe40003f04270 */
[----:B------:R-:W-:Y:S02]  /*3370*/  FMNMX.FTZ R9, R26, R13, !PT ;  /* 0x0000000d1a097209 */ /* 0x000fe40007810000 */
[----:B------:R-:W-:Y:S01]  /*3380*/  FMNMX.FTZ R11, R28, R11, !PT ;  /* 0x0000000b1c0b7209 */ /* 0x000fe20007810000 */
[----:B------:R-:W-:Y:S01]  /*3390*/  LDSM.16.MT88.4 R12, [R220+0x900] ;  /* 0x00090000dc0c783b */ /* 0x000fe20000004200 */
[----:B------:R-:W-:Y:S02]  /*33a0*/  FSEL R67, R106, -INF , P0 ;  /* 0xff8000006a437808 */ /* 0x000fe40000000000 */
[----:B------:R-:W-:Y:S02]  /*33b0*/  FMNMX.FTZ R9, R22, R9, !PT ;  /* 0x0000000916097209 */ /* 0x000fe40007810000 */
[----:B------:R-:W-:-:S02]  /*33c0*/  ISETP.GT.AND P1, PT, R35, 0x30, PT ;  /* 0x000000302300780c */ /* 0x000fc40003f24270 */
[C---:B------:R-:W-:Y:S02]  /*33d0*/  ISETP.GT.AND P0, PT, R35.reuse, 0x38, PT ;  /* 0x000000382300780c */ /* 0x040fe40003f04270 */
[----:B------:R-:W-:Y:S02]  /*33e0*/  FMNMX.FTZ R8, R30, R11, !PT ;  /* 0x0000000b1e087209 */ /* 0x000fe40007810000 */
[----:B------:R-:W-:Y:S02]  /*33f0*/  FMNMX.FTZ R9, R20, R9, !PT ;  /* 0x0000000914097209 */ /* 0x000fe40007810000 */
[----:B------:R-:W-:Y:S02]  /*3400*/  ISETP.GT.AND P2, PT, R35, 0x31, PT ;  /* 0x000000312300780c */ /* 0x000fe40003f44270 */
[----:B------:R-:W-:Y:S02]  /*3410*/  FSEL R63, R104, -INF , P1 ;  /* 0xff800000683f7808 */ /* 0x000fe40000800000 */
[----:B------:R-:W-:-:S02]  /*3420*/  FSEL R148, R100, -INF , P0 ;  /* 0xff80000064947808 */ /* 0x000fc40000000000 */
[----:B------:R-:W-:Y:S02]  /*3430*/  FMNMX.FTZ R8, R37, R8, !PT ;  /* 0x0000000825087209 */ /* 0x000fe40007810000 */
[----:B------:R-:W-:Y:S02]  /*3440*/  ISETP.GT.AND P0, PT, R0, 0x39, PT ;  /* 0x000000390000780c */ /* 0x000fe40003f04270 */
[----:B------:R-:W-:Y:S02]  /*3450*/  FMNMX.FTZ R9, R34, R9, !PT ;  /* 0x0000000922097209 */ /* 0x000fe40007810000 */
[----:B------:R-:W-:Y:S02]  /*3460*/  FSEL R146, R105, -INF , P2 ;  /* 0xff80000069927808 */ /* 0x000fe40001000000 */
[----:B------:R-:W-:Y:S02]  /*3470*/  FMNMX.FTZ R11, R63, R8, !PT ;  /* 0x000000083f0b7209 */ /* 0x000fe40007810000 */
[----:B------:R-:W-:-:S02]  /*3480*/  FSEL R147, R103, -INF , P0 ;  /* 0xff80000067937808 */ /* 0x000fc40000000000 */
[C---:B------:R-:W-:Y:S02]  /*3490*/  ISETP.GT.AND P0, PT, R35.reuse, 0x40, PT ;  /* 0x000000402300780c */ /* 0x040fe40003f04270 */
[----:B------:R-:W-:Y:S02]  /*34a0*/  FMNMX.FTZ R8, R32, R9, !PT ;  /* 0x0000000920087209 */ /* 0x000fe40007810000 */
[----:B------:R-:W-:Y:S02]  /*34b0*/  ISETP.GT.AND P2, PT, R35, 0x39, PT ;  /* 0x000000392300780c */ /* 0x000fe40003f44270 */
[----:B------:R-:W-:Y:S02]  /*34c0*/  FMNMX.FTZ R11, R146, R11, !PT ;  /* 0x0000000b920b7209 */ /* 0x000fe40007810000 */
[----:B------:R-:W-:Y:S02]  /*34d0*/  FSEL R145, R96, -INF , P0 ;  /* 0xff80000060917808 */ /* 0x000fe40000000000 */
[----:B------:R-:W-:-:S02]  /*34e0*/  ISETP.GT.AND P0, PT, R0, 0x41, PT ;  /* 0x000000410000780c */ /* 0x000fc40003f04270 */
[----:B------:R-:W-:Y:S02]  /*34f0*/  FMNMX.FTZ R9, R39, R8, !PT ;  /* 0x0000000827097209 */ /* 0x000fe40007810000 */
[----:B------:R-:W-:Y:S02]  /*3500*/  FSEL R65, R101, -INF , P2 ;  /* 0xff80000065417808 */ /* 0x000fe40001000000 */
[----:B------:R-:W-:Y:S02]  /*3510*/  FMNMX.FTZ R8, R148, R11, !PT ;  /* 0x0000000b94087209 */ /* 0x000fe40007810000 */
[----:B------:R-:W-:Y:S02]  /*3520*/  ISETP.GT.AND P1, PT, R0, 0x31, PT ;  /* 0x000000310000780c */ /* 0x000fe40003f24270 */
[----:B------:R-:W-:Y:S02]  /*3530*/  FSEL R178, R99, -INF , P0 ;  /* 0xff80000063b27808 */ /* 0x000fe40000000000 */
[----:B------:R-:W-:-:S02]  /*3540*/  FMNMX.FTZ R10, R38, R9, !PT ;  /* 0x00000009260a7209 */ /* 0x000fc40007810000 */
[C---:B------:R-:W-:Y:S02]  /*3550*/  ISETP.GT.AND P2, PT, R35.reuse, 0x41, PT ;  /* 0x000000412300780c */ /* 0x040fe40003f44270 */
[----:B------:R-:W-:Y:S02]  /*3560*/  ISETP.GT.AND P0, PT, R35, 0x48, PT ;  /* 0x000000482300780c */ /* 0x000fe40003f04270 */
[----:B------:R-:W-:Y:S02]  /*3570*/  FMNMX.FTZ R8, R65, R8, !PT ;  /* 0x0000000841087209 */ /* 0x000fe40007810000 */
[----:B------:R-:W-:Y:S02]  /*3580*/  FSEL R154, R107, -INF , P1 ;  /* 0xff8000006b9a7808 */ /* 0x000fe40000800000 */
[----:B------:R-:W-:Y:S01]  /*3590*/  FMNMX.FTZ R10, R153, R10, !PT ;  /* 0x0000000a990a7209 */ /* 0x000fe20007810000 */
[----:B------:R-:W-:Y:S01]  /*35a0*/  LDSM.16.MT88.4 R104, [R222+0x4100] ;  /* 0x00410000de68783b */ /* 0x000fe20000004200 */
[----:B------:R-:W-:-:S02]  /*35b0*/  ISETP.GT.AND P1, PT, R0, 0x38, PT ;  /* 0x000000380000780c */ /* 0x000fc40003f24270 */
[----:B------:R-:W-:Y:S02]  /*35c0*/  FSEL R176, R97, -INF , P2 ;  /* 0xff80000061b07808 */ /* 0x000fe40001000000 */
[----:B------:R-:W-:Y:S02]  /*35d0*/  FSEL R139, R92, -INF , P0 ;  /* 0xff8000005c8b7808 */ /* 0x000fe40000000000 */
[----:B------:R-:W-:Y:S02]  /*35e0*/  FMNMX.FTZ R9, R145, R8, !PT ;  /* 0x0000000891097209 */ /* 0x000fe40007810000 */
[----:B------:R-:W-:Y:S02]  /*35f0*/  ISETP.GT.AND P0, PT, R0, 0x49, PT ;  /* 0x000000490000780c */ /* 0x000fe40003f04270 */
[----:B------:R-:W-:Y:S02]  /*3600*/  FMNMX.FTZ R8, R151, R10, !PT ;  /* 0x0000000a97087209 */ /* 0x000fe40007810000 */
[----:B------:R-:W-:-:S02]  /*3610*/  FSEL R149, R102, -INF , P1 ;  /* 0xff80000066957808 */ /* 0x000fc40000800000 */
[----:B------:R-:W-:Y:S02]  /*3620*/  ISETP.GT.AND P2, PT, R35, 0x49, PT ;  /* 0x000000492300780c */ /* 0x000fe40003f44270 */
[----:B------:R-:W-:Y:S02]  /*3630*/  FMNMX.FTZ R10, R176, R9, !PT ;  /* 0x00000009b00a7209 */ /* 0x000fe40007810000 */
[----:B------:R-:W-:Y:S02]  /*3640*/  ISETP.GT.AND P1, PT, R0, 0x40, PT ;  /* 0x000000400000780c */ /* 0x000fe40003f24270 */
[----:B------:R-:W-:Y:S02]  /*3650*/  FSEL R182, R95, -INF , P0 ;  /* 0xff8000005fb67808 */ /* 0x000fe40000000000 */
[----:B------:R-:W-:Y:S02]  /*3660*/  ISETP.GT.AND P0, PT, R35, 0x50, PT ;  /* 0x000000502300780c */ /* 0x000fe40003f04270 */
[----:B------:R-:W-:-:S02]  /*3670*/  FMNMX.FTZ R9, R67, R8, !PT ;  /* 0x0000000843097209 */ /* 0x000fc40007810000 */
[----:B------:R-:W-:Y:S02]  /*3680*/  FSEL R133, R93, -INF , P2 ;  /* 0xff8000005d857808 */ /* 0x000fe40001000000 */
[----:B------:R-:W-:Y:S02]  /*3690*/  FMNMX.FTZ R10, R139, R10, !PT ;  /* 0x0000000a8b0a7209 */ /* 0x000fe40007810000 */
[----:B------:R-:W-:Y:S02]  /*36a0*/  FSEL R135, R98, -INF , P1 ;  /* 0xff80000062877808 */ /* 0x000fe40000800000 */
[----:B------:R-:W-:Y:S01]  /*36b0*/  ISETP.GT.AND P1, PT, R0, 0x48, PT ;  /* 0x000000480000780c */ /* 0x000fe20003f24270 */
[----:B------:R-:W-:Y:S01]  /*36c0*/  LDSM.16.MT88.4 R96, [R224+0x4100] ;  /* 0x00410000e060783b */ /* 0x000fe20000004200 */
[----:B------:R-:W-:Y:S02]  /*36d0*/  FSEL R252, R88, -INF , P0 ;  /* 0xff80000058fc7808 */ /* 0x000fe40000000000 */
[----:B------:R-:W-:-:S02]  /*36e0*/  ISETP.GT.AND P0, PT, R0, 0x51, PT ;  /* 0x000000510000780c */ /* 0x000fc40003f04270 */
[----:B------:R-:W-:Y:S02]  /*36f0*/  FMNMX.FTZ R8, R154, R9, !PT ;  /* 0x000000099a087209 */ /* 0x000fe40007810000 */
[----:B------:R-:W-:Y:S02]  /*3700*/  ISETP.GT.AND P2, PT, R35, 0x51, PT ;  /* 0x000000512300780c */ /* 0x000fe40003f44270 */
[----:B------:R-:W-:Y:S02]  /*3710*/  FMNMX.FTZ R9, R133, R10, !PT ;  /* 0x0000000a85097209 */ /* 0x000fe40007810000 */
[----:B------:R-:W-:Y:S02]  /*3720*/  FSEL R137, R94, -INF , P1 ;  /* 0xff8000005e897808 */ /* 0x000fe40000800000 */
[----:B------:R-:W-:Y:S02]  /*3730*/  ISETP.GT.AND P1, PT, R0, 0x50, PT ;  /* 0x000000500000780c */ /* 0x000fe40003f24270 */
        /* <DEDUP_REMOVED lines=11> */
[----:B------:R-:W-:Y:S02]  /*37f0*/  ISETP.GT.AND P2, PT, R35, 0x60, PT ;  /* 0x000000602300780c */ /* 0x000fe40003f44270 */
[----:B------:R-:W-:Y:S02]  /*3800*/  FSEL R246, R85, -INF , P1 ;  /* 0xff80000055f67808 */ /* 0x000fe40000800000 */
[----:B------:R-:W-:Y:S02]  /*3810*/  FMNMX.FTZ R9, R248, R9, !PT ;  /* 0x00000009f8097209 */ /* 0x000fe40007810000 */
[----:B------:R-:W-:-:S02]  /*3820*/  FMNMX.FTZ R11, R135, R8, !PT ;  /* 0x00000008870b7209 */ /* 0x000fc40007810000 */
[C---:B------:R-:W-:Y:S02]  /*3830*/  ISETP.GT.AND P0, PT, R35.reuse, 0x61, PT ;  /* 0x000000612300780c */ /* 0x040fe40003f04270 */
[----:B------:R-:W-:Y:S02]  /*3840*/  FSEL R166, R80, -INF , P2 ;  /* 0xff80000050a67808 */ /* 0x000fe40001000000 */
[----:B------:R-:W-:Y:S02]  /*3850*/  FMNMX.FTZ R9, R246, R9, !PT ;  /* 0x00000009f6097209 */ /* 0x000fe40007810000 */
[----:B------:R-:W-:Y:S02]  /*3860*/  FMNMX.FTZ R8, R178, R11, !PT ;  /* 0x0000000bb2087209 */ /* 0x000fe40007810000 */
[----:B------:R-:W-:Y:S02]  /*3870*/  ISETP.GT.AND P1, PT, R35, 0x68, PT ;  /* 0x000000682300780c */ /* 0x000fe40003f24270 */
[----:B------:R-:W-:-:S02]  /*3880*/  FSEL R164, R81, -INF , P0 ;  /* 0xff80000051a47808 */ /* 0x000fc40000000000 */
[----:B------:R-:W-:Y:S02]  /*3890*/  FMNMX.FTZ R9, R166, R9, !PT ;  /* 0x00000009a6097209 */ /* 0x000fe40007810000 */
[----:B------:R-:W-:Y:S02]  /*38a0*/  FMNMX.FTZ R11, R137, R8, !PT ;  /* 0x00000008890b7209 */ /* 0x000fe40007810000 */
[----:B------:R-:W-:Y:S02]  /*38b0*/  ISETP.GT.AND P2, PT, R35, 0x69, PT ;  /* 0x000000692300780c */ /* 0x000fe40003f44270 */
[----:B------:R-:W-:Y:S02]  /*38c0*/  FSEL R162, R76, -INF , P1 ;  /* 0xff8000004ca27808 */ /* 0x000fe40000800000 */
[----:B------:R-:W-:Y:S02]  /*38d0*/  FMNMX.FTZ R9, R164, R9, !PT ;  /* 0x00000009a4097209 */ /* 0x000fe40007810000 */
[----:B------:R-:W-:-:S02]  /*38e0*/  FMNMX.FTZ R11, R182, R11, !PT ;  /* 0x0000000bb60b7209 */ /* 0x000fc40007810000 */
[----:B------:R-:W-:Y:S02]  /*38f0*/  ISETP.GT.AND P0, PT, R35, 0x70, PT ;  /* 0x000000702300780c */ /* 0x000fe40003f04270 */
[----:B------:R-:W-:Y:S02]  /*3900*/  FSEL R160, R77, -INF , P2 ;  /* 0xff8000004da07808 */ /* 0x000fe40001000000 */
[----:B------:R-:W-:Y:S02]  /*3910*/  FMNMX.FTZ R9, R162, R9, !PT ;  /* 0x00000009a2097209 */ /* 0x000fe40007810000 */
[----:B------:R-:W-:Y:S02]  /*3920*/  ISETP.GT.AND P2, PT, R0, 0x58, PT ;  /* 0x000000580000780c */ /* 0x000fe40003f44270 */
[----:B------:R-:W-:Y:S02]  /*3930*/  FMNMX.FTZ R11, R244, R11, !PT ;  /* 0x0000000bf40b7209 */ /* 0x000fe40007810000 */
[----:B------:R-:W-:-:S02]  /*3940*/  ISETP.GT.AND P1, PT, R35, 0x71, PT ;  /* 0x000000712300780c */ /* 0x000fc40003f24270 */
[----:B------:R-:W-:Y:S02]  /*3950*/  FSEL R144, R72, -INF , P0 ;  /* 0xff80000048907808 */ /* 0x000fe40000000000 */
[----:B------:R-:W-:Y:S02]  /*3960*/  FMNMX.FTZ R9, R160, R9, !PT ;  /* 0x00000009a0097209 */ /* 0x000fe40007810000 */
        /* <DEDUP_REMOVED lines=8> */
[----:B------:R-:W-:Y:S02]  /*39f0*/  FMNMX.FTZ R11, R236, R11, !PT ;  /* 0x0000000bec0b7209 */ /* 0x000fe40007810000 */
[----:B------:R-:W-:-:S02]  /*3a00*/  ISETP.GT.AND P2, PT, R35, 0x79, PT ;  /* 0x000000792300780c */ /* 0x000fc40003f44270 */
[----:B------:R-:W-:Y:S02]  /*3a10*/  ISETP.GT.AND P0, PT, R0, 0x61, PT ;  /* 0x000000610000780c */ /* 0x000fe40003f04270 */
[----:B------:R-:W-:Y:S02]  /*3a20*/  FSEL R136, R68, -INF , P6 ;  /* 0xff80000044887808 */ /* 0x000fe40003000000 */
[----:B------:R-:W-:Y:S02]  /*3a30*/  FMNMX.FTZ R9, R138, R9, !PT ;  /* 0x000000098a097209 */ /* 0x000fe40007810000 */
[----:B------:R-:W-:Y:S02]  /*3a40*/  FSEL R158, R82, -INF , P1 ;  /* 0xff800000529e7808 */ /* 0x000fe40000800000 */
[----:B------:R-:W-:Y:S02]  /*3a50*/  FMNMX.FTZ R11, R180, R11, !PT ;  /* 0x0000000bb40b7209 */ /* 0x000fe40007810000 */
[----:B------:R-:W-:-:S02]  /*3a60*/  FSEL R156, R83, -INF , P0 ;  /* 0xff800000539c7808 */ /* 0x000fc40000000000 */
[----:B------:R-:W-:Y:S01]  /*3a70*/  FSEL R134, R69, -INF , P2 ;  /* 0xff80000045867808 */ /* 0x000fe20001000000 */
[----:B------:R-:W-:Y:S01]  /*3a80*/  LDSM.16.MT88.4 R80, [R221+0x100] ;  /* 0x00010000dd50783b */ /* 0x000fe20000004200 */
[----:B------:R-:W-:Y:S02]  /*3a90*/  FMNMX.FTZ R9, R136, R9, !PT ;  /* 0x0000000988097209 */ /* 0x000fe40007810000 */
[----:B------:R-:W-:Y:S02]  /*3aa0*/  ISETP.GT.AND P0, PT, R0, 0x68, PT ;  /* 0x000000680000780c */ /* 0x000fe40003f04270 */
[----:B------:R-:W-:Y:S02]  /*3ab0*/  FMNMX.FTZ R11, R158, R11, !PT ;  /* 0x0000000b9e0b7209 */ /* 0x000fe40007810000 */
[----:B------:R-:W-:Y:S02]  /*3ac0*/  ISETP.GT.AND P1, PT, R0, 0x69, PT ;  /* 0x000000690000780c */ /* 0x000fe40003f24270 */
[----:B------:R-:W-:-:S02]  /*3ad0*/  FMNMX.FTZ R8, R134, R9, !PT ;  /* 0x0000000986087209 */ /* 0x000fc40007810000 */
[----:B------:R-:W-:Y:S02]  /*3ae0*/  FSEL R152, R78, -INF , P0 ;  /* 0xff8000004e987808 */ /* 0x000fe40000000000 */
[----:B------:R-:W-:Y:S01]  /*3af0*/  FMNMX.FTZ R11, R156, R11, !PT ;  /* 0x0000000b9c0b7209 */ /* 0x000fe20007810000 */
[----:B------:R-:W1:Y:S01]  /*3b00*/  SHFL.BFLY PT, R9, R8, 0x2, 0x1f ;  /* 0x0c401f0008097f89 */ /* 0x000e6200000e0000 */
[----:B------:R-:W-:Y:S02]  /*3b10*/  FSEL R150, R79, -INF , P1 ;  /* 0xff8000004f967808 */ /* 0x000fe40000800000 */
[----:B------:R-:W-:Y:S02]  /*3b20*/  ISETP.GT.AND P1, PT, R0, 0x70, PT ;  /* 0x000000700000780c */ /* 0x000fe40003f24270 */
[----:B------:R-:W-:Y:S02]  /*3b30*/  FMNMX.FTZ R11, R152, R11, !PT ;  /* 0x0000000b980b7209 */ /* 0x000fe40007810000 */
[----:B------:R-:W-:-:S02]  /*3b40*/  ISETP.GT.AND P0, PT, R0, 0x71, PT ;  /* 0x000000710000780c */ /* 0x000fc40003f04270 */
[----:B------:R-:W-:Y:S02]  /*3b50*/  FSEL R66, R74, -INF , P1 ;  /* 0xff8000004a427808 */ /* 0x000fe40000800000 */
[----:B------:R-:W-:Y:S02]  /*3b60*/  FMNMX.FTZ R11, R150, R11, !PT ;  /* 0x0000000b960b7209 */ /* 0x000fe40007810000 */
[----:B------:R-:W-:Y:S02]  /*3b70*/  FSEL R64, R75, -INF , P0 ;  /* 0xff8000004b407808 */ /* 0x000fe40000000000 */
[----:B------:R-:W-:Y:S01]  /*3b80*/  ISETP.GT.AND P1, PT, R0, 0x78, PT ;  /* 0x000000780000780c */ /* 0x000fe20003f24270 */
[----:B------:R-:W-:Y:S01]  /*3b90*/  LDSM.16.MT88.4 R72, [R222+0x100] ;  /* 0x00010000de48783b */ /* 0x000fe20000004200 */
[----:B------:R-:W-:Y:S02]  /*3ba0*/  FMNMX.FTZ R11, R66, R11, !PT ;  /* 0x0000000b420b7209 */ /* 0x000fe40007810000 */
[----:B------:R-:W-:-:S02]  /*3bb0*/  ISETP.GT.AND P0, PT, R0, 0x79, PT ;  /* 0x000000790000780c */ /* 0x000fc40003f04270 */
[----:B------:R-:W-:Y:S02]  /*3bc0*/  FSEL R62, R70, -INF , P1 ;  /* 0xff800000463e7808 */ /* 0x000fe40000800000 */
[----:B------:R-:W-:Y:S02]  /*3bd0*/  FMNMX.FTZ R11, R64, R11, !PT ;  /* 0x0000000b400b7209 */ /* 0x000fe40007810000 */
[----:B------:R-:W-:Y:S02]  /*3be0*/  FSEL R60, R71, -INF , P0 ;  /* 0xff800000473c7808 */ /* 0x000fe40000000000 */
        /* <DEDUP_REMOVED lines=19> */
[----:B------:R-:W-:Y:S01]  /*3d20*/  LDSM.16.MT88.4 R8, [R224+0x4900] ;  /* 0x00490000e008783b */ /* 0x000fe20000004200 */
[--C-:B------:R-:W-:Y:S01]  /*3d30*/  FFMA.FTZ R54, R24, c[0x0][0x2d0], -R61.reuse ;  /* 0x0000b40018367a23 */ /* 0x100fe2000001083d */
[C---:B------:R-:W-:Y:S01]  /*3d40*/  FSETP.NEU.FTZ.AND P0, PT, R132.reuse, -INF , PT ;  /* 0xff8000008400780b */ /* 0x040fe20003f1d000 */
[----:B------:R-:W-:Y:S01]  /*3d50*/  FMUL.FTZ R59, R132, c[0x0][0x2d0] ;  /* 0x0000b400843b7a20 */ /* 0x000fe20000410000 */
[----:B------:R-:W-:Y:S01]  /*3d60*/  MUFU.EX2 R56, R56 ;  /* 0x0000003800387308 */ /* 0x000fe20000000800 */
[----:B------:R-:W-:-:S02]  /*3d70*/  FFMA.FTZ R45, R16, c[0x0][0x2d0], -R61 ;  /* 0x0000b400102d7a23 */ /* 0x000fc4000001083d */
[----:B------:R-:W-:Y:S01]  /*3d80*/  LDSM.16.MT88.4 R16, [R221+0x900] ;  /* 0x00090000dd10783b */ /* 0x000fe20000004200 */
[----:B------:R-:W-:Y:S01]  /*3d90*/  FSEL R59, R59, RZ, P0 ;  /* 0x000000ff3b3b7208 */ /* 0x000fe20000000000 */
[--C-:B------:R-:W-:Y:S02]  /*3da0*/  FFMA.FTZ R41, R28, c[0x0][0x2d0], -R61.reuse ;  /* 0x0000b4001c297a23 */ /* 0x100fe4000001083d */
[----:B------:R-:W-:Y:S01]  /*3db0*/  FFMA.FTZ R37, R37, c[0x0][0x2d0], -R61 ;  /* 0x0000b40025257a23 */ /* 0x000fe2000001083d */
[----:B------:R-:W1:Y:S01]  /*3dc0*/  MUFU.EX2 R55, R55 ;  /* 0x0000003700377308 */ /* 0x000e620000000800 */
[--C-:B------:R-:W-:Y:S02]  /*3dd0*/  FFMA.FTZ R58, R7, c[0x0][0x2d0], -R59.reuse ;  /* 0x0000b400073a7a23 */ /* 0x100fe4000001083b */
[--C-:B------:R-:W-:Y:S01]  /*3de0*/  FFMA.FTZ R57, R44, c[0x0][0x2d0], -R59.reuse ;  /* 0x0000b4002c397a23 */ /* 0x100fe2000001083b */
[----:B------:R-:W2:Y:S01]  /*3df0*/  LDSM.16.MT88.4 R4, [R220+0x4100] ;  /* 0x00410000dc04783b */ /* 0x000ea20000004200 */
[----:B------:R-:W-:-:S02]  /*3e00*/  FFMA.FTZ R52, R42, c[0x0][0x2d0], -R59 ;  /* 0x0000b4002a347a23 */ /* 0x000fc4000001083b */
[--C-:B------:R-:W-:Y:S01]  /*3e10*/  FFMA.FTZ R51, R26, c[0x0][0x2d0], -R59.reuse ;  /* 0x0000b4001a337a23 */ /* 0x100fe2000001083b */
[----:B------:R-:W3:Y:S01]  /*3e20*/  MUFU.EX2 R50, R50 ;  /* 0x0000003200327308 */ /* 0x000ee20000000800 */
[--C-:B------:R-:W-:Y:S01]  /*3e30*/  FFMA.FTZ R47, R22, c[0x0][0x2d0], -R59.reuse ;  /* 0x0000b400162f7a23 */ /* 0x100fe2000001083b */
[----:B------:R-:W-:Y:S01]  /*3e40*/  LDSM.16.MT88.4 R24, [R224+0x900] ;  /* 0x00090000e018783b */ /* 0x000fe20000004200 */
[--C-:B------:R-:W-:Y:S02]  /*3e50*/  FFMA.FTZ R46, R20, c[0x0][0x2d0], -R59.reuse ;  /* 0x0000b400142e7a23 */ /* 0x100fe4000001083b */
[--C-:B------:R-:W-:Y:S01]  /*3e60*/  FFMA.FTZ R43, R34, c[0x0][0x2d0], -R59.reuse ;  /* 0x0000b400222b7a23 */ /* 0x100fe2000001083b */
[----:B------:R-:W-:Y:S01]  /*3e70*/  LDSM.16.MT88.4 R20, [R222+0x900] ;  /* 0x00090000de14783b */ /* 0x000fe20000004200 */
[----:B------:R-:W-:Y:S01]  /*3e80*/  FFMA.FTZ R42, R32, c[0x0][0x2d0], -R59 ;  /* 0x0000b400202a7a23 */ /* 0x000fe2000001083b */
[----:B------:R-:W-:Y:S01]  /*3e90*/  MUFU.EX2 R58, R58 ;  /* 0x0000003a003a7308 */ /* 0x000fe20000000800 */
[----:B-1----:R-:W-:Y:S01]  /*3ea0*/  F2FP.PACK_AB R112, R55, R56 ;  /* 0x000000383770723e */ /* 0x002fe200000000ff */
[----:B------:R-:W1:Y:S01]  /*3eb0*/  LDSM.16.MT88.4 R32, [R222+0x4900] ;  /* 0x00490000de20783b */ /* 0x000e620000004200 */
[----:B------:R-:W-:-:S02]  /*3ec0*/  FFMA.FTZ R44, R40, c[0x0][0x2d0], -R61 ;  /* 0x0000b400282c7a23 */ /* 0x000fc4000001083d */
[----:B------:R-:W-:Y:S02]  /*3ed0*/  FFMA.FTZ R40, R30, c[0x0][0x2d0], -R61 ;  /* 0x0000b4001e287a23 */ /* 0x000fe4000001083d */
[----:B------:R-:W-:Y:S01]  /*3ee0*/  LDSM.16.MT88.4 R28, [R221+0x4900] ;  /* 0x00490000dd1c783b */ /* 0x000fe20000004200 */
[----:B------:R-:W4:Y:S01]  /*3ef0*/  MUFU.EX2 R57, R57 ;  /* 0x0000003900397308 */ /* 0x000f220000000800 */
[----:B---3--:R-:W-:Y:S01]  /*3f00*/  F2FP.PACK_AB R114, R50, R53 ;  /* 0x000000353272723e */ /* 0x008fe200000000ff */
[--C-:B------:R-:W-:Y:S02]  /*3f10*/  FFMA.FTZ R39, R39, c[0x0][0x2d0], -R59.reuse ;  /* 0x0000b40027277a23 */ /* 0x100fe4000001083b */
[--C-:B------:R-:W-:Y:S02]  /*3f20*/  FFMA.FTZ R38, R38, c[0x0][0x2d0], -R59.reuse ;  /* 0x0000b40026267a23 */ /* 0x100fe4000001083b */
[--C-:B------:R-:W-:Y:S02]  /*3f30*/  FFMA.FTZ R3, R153, c[0x0][0x2d0], -R59.reuse ;  /* 0x0000b40099037a23 */ /* 0x100fe4000001083b */
[----:B------:R-:W-:Y:S01]  /*3f40*/  MUFU.EX2 R52, R52 ;  /* 0x0000003400347308 */ /* 0x000fe20000000800 */
[----:B------:R-:W-:-:S02]  /*3f50*/  FFMA.FTZ R2, R151, c[0x0][0x2d0], -R59 ;  /* 0x0000b40097027a23 */ /* 0x000fc4000001083b */
[--C-:B------:R-:W-:Y:S02]  /*3f60*/  FFMA.FTZ R63, R63, c[0x0][0x2d0], -R61.reuse ;  /* 0x0000b4003f3f7a23 */ /* 0x100fe4000001083d */
[--C-:B------:R-:W-:Y:S02]  /*3f70*/  FFMA.FTZ R146, R146, c[0x0][0x2d0], -R61.reuse ;  /* 0x0000b40092927a23 */ /* 0x100fe4000001083d */
[--C-:B------:R-:W-:Y:S01]  /*3f80*/  FFMA.FTZ R148, R148, c[0x0][0x2d0], -R61.reuse ;  /* 0x0000b40094947a23 */ /* 0x100fe2000001083d */
[----:B------:R-:W3:Y:S01]  /*3f90*/  MUFU.EX2 R51, R51 ;  /* 0x0000003300337308 */ /* 0x000ee20000000800 */
[----:B----4-:R-:W-:Y:S01]  /*3fa0*/  F2FP.PACK_AB R113, R57, R58 ;  /* 0x0000003a3971723e */ /* 0x010fe200000000ff */
[----:B------:R-:W-:Y:S02]  /*3fb0*/  FFMA.FTZ R65, R65, c[0x0][0x2d0], -R61 ;  /* 0x0000b40041417a23 */ /* 0x000fe4000001083d */
[--C-:B------:R-:W-:Y:S02]  /*3fc0*/  FFMA.FTZ R67, R67, c[0x0][0x2d0], -R59.reuse ;  /* 0x0000b40043437a23 */ /* 0x100fe4000001083b */
[----:B------:R-:W-:-:S02]  /*3fd0*/  FFMA.FTZ R154, R154, c[0x0][0x2d0], -R59 ;  /* 0x0000b4009a9a7a23 */ /* 0x000fc4000001083b */
[----:B------:R-:W-:Y:S01]  /*3fe0*/  MUFU.EX2 R54, R54 ;  /* 0x0000003600367308 */ /* 0x000fe20000000800 */
[----:B------:R-:W-:Y:S02]  /*3ff0*/  FFMA.FTZ R149, R149, c[0x0][0x2d0], -R59 ;  /* 0x0000b40095957a23 */ /* 0x000fe4000001083b */
[----:B------:R-:W-:Y:S02]  /*4000*/  FFMA.FTZ R133, R133, c[0x0][0x2d0], -R61 ;  /* 0x0000b40085857a23 */ /* 0x000fe4000001083d */
[--C-:B------:R-:W-:Y:S02]  /*4010*/  FFMA.FTZ R135, R135, c[0x0][0x2d0], -R59.reuse ;  /* 0x0000b40087877a23 */ /* 0x100fe4000001083b */
[--C-:B------:R-:W-:Y:S01]  /*4020*/  FFMA.FTZ R178, R178, c[0x0][0x2d0], -R59.reuse ;  /* 0x0000b400b2b27a23 */ /* 0x100fe2000001083b */
[----:B---3--:R-:W-:Y:S01]  /*4030*/  F2FP.PACK_AB R115, R51, R52 ;  /* 0x000000343373723e */ /* 0x008fe200000000ff */
[----:B------:R-:W3:Y:S01]  /*4040*/  MUFU.EX2 R49, R49 ;  /* 0x0000003100317308 */ /* 0x000ee20000000800 */
[----:B------:R-:W-:-:S02]  /*4050*/  FFMA.FTZ R137, R137, c[0x0][0x2d0], -R59 ;  /* 0x0000b40089897a23 */ /* 0x000fc4000001083b */
[----:B------:R-:W-:Y:S02]  /*4060*/  FFMA.FTZ R182, R182, c[0x0][0x2d0], -R59 ;  /* 0x0000b400b6b67a23 */ /* 0x000fe4000001083b */
[--C-:B------:R-:W-:Y:S01]  /*4070*/  FFMA.FTZ R250, R250, c[0x0][0x2d0], -R61.reuse ;  /* 0x0000b400fafa7a23 */ /* 0x100fe2000001083d */
[C---:B------:R-:W-:Y:S01]  /*4080*/  HMMA.16816.F32 R84, R112.reuse, R88, RZ ;  /* 0x000000587054723c */ /* 0x040fe200000018ff */
[----:B------:R-:W-:Y:S01]  /*4090*/  FFMA.FTZ R246, R246, c[0x0][0x2d0], -R61 ;  /* 0x0000b400f6f67a23 */ /* 0x000fe2000001083d */
[----:B------:R-:W-:Y:S01]  /*40a0*/  MUFU.EX2 R48, R48 ;  /* 0x0000003000307308 */ /* 0x000fe20000000800 */
[--C-:B------:R-:W-:Y:S02]  /*40b0*/  FFMA.FTZ R242, R242, c[0x0][0x2d0], -R59.reuse ;  /* 0x0000b400f2f27a23 */ /* 0x100fe4000001083b */
[----:B------:R-:W-:Y:S02]  /*40c0*/  FFMA.FTZ R180, R180, c[0x0][0x2d0], -R59 ;  /* 0x0000b400b4b47a23 */ /* 0x000fe4000001083b */
[--C-:B------:R-:W-:Y:S01]  /*40d0*/  FFMA.FTZ R151, R166, c[0x0][0x2d0], -R61.reuse ;  /* 0x0000b400a6977a23 */ /* 0x100fe2000001083d */
[----:B------:R-:W-:Y:S01]  /*40e0*/  HMMA.16816.F32 R88, R112, R90, RZ ;  /* 0x0000005a7058723c */ /* 0x000fe200000018ff */
[--C-:B------:R-:W-:Y:S01]  /*40f0*/  FFMA.FTZ R164, R164, c[0x0][0x2d0], -R61.reuse ;  /* 0x0000b400a4a47a23 */ /* 0x100fe2000001083d */
[----:B------:R-:W-:Y:S01]  /*4100*/  MUFU.EX2 R45, R45 ;  /* 0x0000002d002d7308 */ /* 0x000fe20000000800 */
[----:B------:R-:W-:-:S02]  /*4110*/  FFMA.FTZ R153, R162, c[0x0][0x2d0], -R61 ;  /* 0x0000b400a2997a23 */ /* 0x000fc4000001083d */
[----:B------:R-:W-:Y:S02]  /*4120*/  FFMA.FTZ R160, R160, c[0x0][0x2d0], -R61 ;  /* 0x0000b400a0a07a23 */ /* 0x000fe4000001083d */
[--C-:B------:R-:W-:Y:S01]  /*4130*/  FFMA.FTZ R155, R158, c[0x0][0x2d0], -R59.reuse ;  /* 0x0000b4009e9b7a23 */ /* 0x100fe2000001083b */
[C---:B------:R-:W-:Y:S01]  /*4140*/  HMMA.16816.F32 R128, R112.reuse, R124, RZ ;  /* 0x0000007c7080723c */ /* 0x040fe200000018ff */
[--C-:B------:R-:W-:Y:S01]  /*4150*/  FFMA.FTZ R156, R156, c[0x0][0x2d0], -R59.reuse ;  /* 0x0000b4009c9c7a23 */ /* 0x100fe2000001083b */
[----:B------:R-:W-:Y:S01]  /*4160*/  MUFU.EX2 R47, R47 ;  /* 0x0000002f002f7308 */ /* 0x000fe20000000800 */
[--C-:B------:R-:W-:Y:S02]  /*4170*/  FFMA.FTZ R152, R152, c[0x0][0x2d0], -R59.reuse ;  /* 0x0000b40098987a23 */ /* 0x100fe4000001083b */
[--C-:B------:R-:W-:Y:S02]  /*4180*/  FFMA.FTZ R157, R150, c[0x0][0x2d0], -R59.reuse ;  /* 0x0000b400969d7a23 */ /* 0x100fe4000001083b */
[----:B------:R-:W-:Y:S01]  /*4190*/  FFMA.FTZ R229, R60, c[0x0][0x2d0], -R59 ;  /* 0x0000b4003ce57a23 */ /* 0x000fe2000001083b */
[----:B------:R-:W-:Y:S01]  /*41a0*/  HMMA.16816.F32 R68, R112, R72, RZ ;  /* 0x000000487044723c */ /* 0x000fe200000018ff */
[----:B------:R-:W-:Y:S01]  /*41b0*/  FADD.FTZ R57, R58, R57 ;  /* 0x000000393a397221 */ /* 0x000fe20000010000 */
[----:B------:R-:W4:Y:S01]  /*41c0*/  MUFU.EX2 R46, R46 ;  /* 0x0000002e002e7308 */ /* 0x000f220000000800 */
[----:B------:R-:W-:-:S04]  /*41d0*/  FADD.FTZ R56, R56, R55 ;  /* 0x0000003738387221 */ /* 0x000fc80000010000 */
[----:B------:R-:W-:Y:S01]  /*41e0*/  FADD.FTZ R53, R53, R56 ;  /* 0x0000003835357221 */ /* 0x000fe20000010000 */
[----:B------:R-:W-:Y:S02]  /*41f0*/  HMMA.16816.F32 R76, R112, R80, RZ ;  /* 0x00000050704c723c */ /* 0x000fe400000018ff */
[----:B------:R-:W-:Y:S01]  /*4200*/  MUFU.EX2 R43, R43 ;  /* 0x0000002b002b7308 */ /* 0x000fe20000000800 */
[----:B------:R-:W-:-:S05]  /*4210*/  FADD.FTZ R53, R50, R53 ;  /* 0x0000003532357221 */ /* 0x000fca0000010000 */
[C---:B------:R-:W-:Y:S02]  /*4220*/  HMMA.16816.F32 R92, R112.reuse, R96, RZ ;  /* 0x00000060705c723c */ /* 0x040fe400000018ff */
[----:B------:R-:W5:Y:S06]  /*4230*/  MUFU.EX2 R42, R42 ;  /* 0x0000002a002a7308 */ /* 0x000f6c0000000800 */
[C---:B------:R-:W-:Y:S02]  /*4240*/  HMMA.16816.F32 R100, R112.reuse, R104, RZ ;  /* 0x000000687064723c */ /* 0x040fe400000018ff */
[----:B------:R-:W-:Y:S06]  /*4250*/  MUFU.EX2 R44, R44 ;  /* 0x0000002c002c7308 */ /* 0x000fec0000000800 */
[C---:B------:R-:W-:Y:S02]  /*4260*/  HMMA.16816.F32 R120, R112.reuse, R108, RZ ;  /* 0x0000006c7078723c */ /* 0x040fe400000018ff */
[----:B------:R-:W1:Y:S06]  /*4270*/  MUFU.EX2 R41, R41 ;  /* 0x0000002900297308 */ /* 0x000e6c0000000800 */
[C---:B------:R-:W-:Y:S02]  /*4280*/  HMMA.16816.F32 R124, R112.reuse, R126, RZ ;  /* 0x0000007e707c723c */ /* 0x040fe400000018ff */
[----:B------:R-:W-:Y:S06]  /*4290*/  MUFU.EX2 R40, R40 ;  /* 0x0000002800287308 */ /* 0x000fec0000000800 */
[C---:B------:R-:W-:Y:S02]  /*42a0*/  HMMA.16816.F32 R72, R112.reuse, R74, RZ ;  /* 0x0000004a7048723c */ /* 0x040fe400000018ff */
[----:B------:R-:W-:Y:S06]  /*42b0*/  MUFU.EX2 R37, R37 ;  /* 0x0000002500257308 */ /* 0x000fec0000000800 */
        /* <DEDUP_REMOVED lines=8> */
[C---:B--2---:R-:W-:Y:S02]  /*4340*/  HMMA.16816.F32 R116, R112.reuse, R4, RZ ;  /* 0x000000047074723c */ /* 0x044fe400000018ff */
[----:B------:R-:W-:Y:S05]  /*4350*/  MUFU.EX2 R63, R63 ;  /* 0x0000003f003f7308 */ /* 0x000fea0000000800 */
[----:B---3--:R-:W-:Y:S01]  /*4360*/  F2FP.PACK_AB R4, R49, R54 ;  /* 0x000000363104723e */ /* 0x008fe200000000ff */
[----:B------:R-:W-:Y:S01]  /*4370*/  HMMA.16816.F32 R112, R112, R6, RZ ;  /* 0x000000067070723c */ /* 0x000fe200000018ff */
[----:B----4-:R-:W-:Y:S01]  /*4380*/  F2FP.PACK_AB R5, R46, R47 ;  /* 0x0000002f2e05723e */ /* 0x010fe200000000ff */
[----:B------:R-:W2:Y:S01]  /*4390*/  MUFU.EX2 R146, R146 ;  /* 0x0000009200927308 */ /* 0x000ea20000000800 */
[----:B------:R-:W-:-:S04]  /*43a0*/  FADD.FTZ R54, R54, R53 ;  /* 0x0000003536367221 */ /* 0x000fc80000010000 */
[----:B------:R-:W-:Y:S01]  /*43b0*/  F2FP.PACK_AB R6, R45, R48 ;  /* 0x000000302d06723e */ /* 0x000fe200000000ff */
[----:B------:R-:W-:Y:S01]  /*43c0*/  FADD.FTZ R49, R49, R54 ;  /* 0x0000003631317221 */ /* 0x000fe20000010000 */
[----:B-----5:R-:W-:Y:S01]  /*43d0*/  F2FP.PACK_AB R7, R42, R43 ;  /* 0x0000002b2a07723e */ /* 0x020fe200000000ff */
[----:B------:R-:W-:Y:S02]  /*43e0*/  MUFU.EX2 R148, R148 ;  /* 0x0000009400947308 */ /* 0x000fe40000000800 */
[----:B------:R-:W-:-:S04]  /*43f0*/  FADD.FTZ R48, R48, R49 ;  /* 0x0000003130307221 */ /* 0x000fc80000010000 */
[C---:B------:R-:W-:Y:S01]  /*4400*/  HMMA.16816.F32 R84, R4.reuse, R12, R84 ;  /* 0x0000000c0454723c */ /* 0x040fe20000001854 */
[----:B------:R-:W-:Y:S01]  /*4410*/  FADD.FTZ R45, R45, R48 ;  /* 0x000000302d2d7221 */ /* 0x000fe20000010000 */
[----:B------:R-:W-:Y:S06]  /*4420*/  MUFU.EX2 R65, R65 ;  /* 0x0000004100417308 */ /* 0x000fec0000000800 */
[C---:B------:R-:W-:Y:S01]  /*4430*/  HMMA.16816.F32 R88, R4.reuse, R14, R88 ;  /* 0x0000000e0458723c */ /* 0x040fe20000001858 */
[----:B------:R-:W3:Y:S01]  /*4440*/  LDSM.16.MT88.4 R12, [R220+0x4900] ;  /* 0x00490000dc0c783b */ /* 0x000ee20000004200 */
[----:B------:R-:W-:Y:S06]  /*4450*/  MUFU.EX2 R67, R67 ;  /* 0x0000004300437308 */ /* 0x000fec0000000800 */
[C---:B------:R-:W-:Y:S02]  /*4460*/  HMMA.16816.F32 R92, R4.reuse, R8, R92 ;  /* 0x00000008045c723c */ /* 0x040fe4000000185c */
[----:B------:R-:W4:Y:S06]  /*4470*/  MUFU.EX2 R154, R154 ;  /* 0x0000009a009a7308 */ /* 0x000f2c0000000800 */
[C---:B------:R-:W-:Y:S01]  /*4480*/  HMMA.16816.F32 R96, R4.reuse, R10, R96 ;  /* 0x0000000a0460723c */ /* 0x040fe20000001860 */
[----:B------:R-:W5:Y:S01]  /*4490*/  LDSM.16.MT88.4 R8, [R220+0x1100] ;  /* 0x00110000dc08783b */ /* 0x000f620000004200 */
[----:B------:R-:W-:Y:S06]  /*44a0*/  MUFU.EX2 R133, R133 ;  /* 0x0000008500857308 */ /* 0x000fec0000000800 */
[C---:B------:R-:W-:Y:S02]  /*44b0*/  HMMA.16816.F32 R76, R4.reuse, R16, R76 ;  /* 0x00000010044c723c */ /* 0x040fe4000000184c */
[----:B------:R-:W-:Y:S06]  /*44c0*/  MUFU.EX2 R135, R135 ;  /* 0x0000008700877308 */ /* 0x000fec0000000800 */
[C---:B------:R-:W-:Y:S01]  /*44d0*/  HMMA.16816.F32 R80, R4.reuse, R18, R80 ;  /* 0x000000120450723c */ /* 0x040fe20000001850 */
[----:B------:R-:W2:Y:S01]  /*44e0*/  LDSM.16.MT88.4 R16, [R221+0x1100] ;  /* 0x00110000dd10783b */ /* 0x000ea20000004200 */
[----:B------:R-:W-:Y:S06]  /*44f0*/  MUFU.EX2 R178, R178 ;  /* 0x000000b200b27308 */ /* 0x000fec0000000800 */
[C---:B-1----:R-:W-:Y:S02]  /*4500*/  HMMA.16816.F32 R100, R4.reuse, R32, R100 ;  /* 0x000000200464723c */ /* 0x042fe40000001864 */
[----:B------:R-:W-:Y:S06]  /*4510*/  MUFU.EX2 R137, R137 ;  /* 0x0000008900897308 */ /* 0x000fec0000000800 */
[C---:B---3--:R-:W-:Y:S02]  /*4520*/  HMMA.16816.F32 R116, R4.reuse, R12, R116 ;  /* 0x0000000c0474723c */ /* 0x048fe40000001874 */
[----:B------:R-:W-:Y:S06]  /*4530*/  MUFU.EX2 R182, R182 ;  /* 0x000000b600b67308 */ /* 0x000fec0000000800 */
[C---:B------:R-:W-:Y:S01]  /*4540*/  HMMA.16816.F32 R112, R4.reuse, R14, R112 ;  /* 0x0000000e0470723c */ /* 0x040fe20000001870 */
[----:B------:R-:W1:Y:S01]  /*4550*/  LDSM.16.MT88.4 R12, [R224+0x5100] ;  /* 0x00510000e00c783b */ /* 0x000e620000004200 */
[----:B------:R-:W-:Y:S06]  /*4560*/  MUFU.EX2 R250, R250 ;  /* 0x000000fa00fa7308 */ /* 0x000fec0000000800 */
[C---:B------:R-:W-:Y:S01]  /*4570*/  HMMA.16816.F32 R104, R4.reuse, R34, R104 ;  /* 0x000000220468723c */ /* 0x040fe20000001868 */
[----:B------:R-:W3:Y:S01]  /*4580*/  LDSM.16.MT88.4 R32, [R222+0x5100] ;  /* 0x00510000de20783b */ /* 0x000ee20000004200 */
[----:B------:R-:W-:Y:S06]  /*4590*/  MUFU.EX2 R246, R246 ;  /* 0x000000f600f67308 */ /* 0x000fec0000000800 */
[C---:B------:R-:W-:Y:S02]  /*45a0*/  HMMA.16816.F32 R128, R4.reuse, R24, R128 ;  /* 0x000000180480723c */ /* 0x040fe40000001880 */
[----:B------:R-:W-:Y:S06]  /*45b0*/  MUFU.EX2 R242, R242 ;  /* 0x000000f200f27308 */ /* 0x000fec0000000800 */
[C---:B------:R-:W-:Y:S01]  /*45c0*/  HMMA.16816.F32 R124, R4.reuse, R26, R124 ;  /* 0x0000001a047c723c */ /* 0x040fe2000000187c */
[----:B------:R-:W1:Y:S01]  /*45d0*/  LDSM.16.MT88.4 R24, [R224+0x1100] ;  /* 0x00110000e018783b */ /* 0x000e620000004200 */
        /* <DEDUP_REMOVED lines=17> */
[----:B------:R-:W-:-:S03]  /*46f0*/  F2FP.PACK_AB R7, R2, R3 ;  /* 0x000000030207723e */ /* 0x000fc600000000ff */
[----:B------:R-:W-:Y:S02]  /*4700*/  FADD.FTZ R40, R40, R41 ;  /* 0x0000002928287221 */ /* 0x000fe40000010000 */
[----:B------:R-:W-:Y:S02]  /*4710*/  MUFU.EX2 R156, R156 ;  /* 0x0000009c009c7308 */ /* 0x000fe40000000800 */
[----:B-----5:R-:W-:Y:S01]  /*4720*/  HMMA.16816.F32 R84, R4, R8, R84 ;  /* 0x000000080454723c */ /* 0x020fe20000001854 */
[----:B------:R-:W-:-:S05]  /*4730*/  FADD.FTZ R40, R37, R40 ;  /* 0x0000002825287221 */ /* 0x000fca0000010000 */
[----:B------:R-:W-:Y:S02]  /*4740*/  MUFU.EX2 R152, R152 ;  /* 0x0000009800987308 */ /* 0x000fe40000000800 */
[C---:B------:R-:W-:Y:S01]  /*4750*/  HMMA.16816.F32 R88, R4.reuse, R10, R88 ;  /* 0x0000000a0458723c */ /* 0x040fe20000001858 */
[----:B------:R-:W5:Y:S05]  /*4760*/  LDSM.16.MT88.4 R8, [R220+0x5100] ;  /* 0x00510000dc08783b */ /* 0x000f6a0000004200 */
[----:B------:R-:W-:Y:S02]  /*4770*/  MUFU.EX2 R157, R157 ;  /* 0x0000009d009d7308 */ /* 0x000fe40000000800 */
[C---:B--2---:R-:W-:Y:S06]  /*4780*/  HMMA.16816.F32 R76, R4.reuse, R16, R76 ;  /* 0x00000010044c723c */ /* 0x044fec000000184c */
[----:B------:R-:W-:Y:S02]  /*4790*/  MUFU.EX2 R229, R229 ;  /* 0x000000e500e57308 */ /* 0x000fe40000000800 */
[C---:B------:R-:W-:Y:S01]  /*47a0*/  HMMA.16816.F32 R80, R4.reuse, R18, R80 ;  /* 0x000000120450723c */ /* 0x040fe20000001850 */
[----:B------:R-:W2:Y:S07]  /*47b0*/  LDSM.16.MT88.4 R16, [R221+0x1900] ;  /* 0x00190000dd10783b */ /* 0x000eae0000004200 */
[C---:B-1----:R-:W-:Y:S08]  /*47c0*/  HMMA.16816.F32 R92, R4.reuse, R12, R92 ;  /* 0x0000000c045c723c */ /* 0x042ff0000000185c */
[C---:B------:R-:W-:Y:S01]  /*47d0*/  HMMA.16816.F32 R96, R4.reuse, R14, R96 ;  /* 0x0000000e0460723c */ /* 0x040fe20000001860 */
[----:B------:R-:W1:Y:S07]  /*47e0*/  LDSM.16.MT88.4 R12, [R220+0x1900] ;  /* 0x00190000dc0c783b */ /* 0x000e6e0000004200 */
[C---:B---3--:R-:W-:Y:S01]  /*47f0*/  HMMA.16816.F32 R100, R4.reuse, R32, R100 ;  /* 0x000000200464723c */ /* 0x048fe20000001864 */
[----:B------:R3:W-:Y:S06]  /*4800*/  MUFU.EX2 R32, R149 ;  /* 0x0000009500207308 */ /* 0x0007ec0000000800 */
[--C-:B------:R-:W-:Y:S01]  /*4810*/  FFMA.FTZ R33, R147, c[0x0][0x2d0], -R59.reuse ;  /* 0x0000b40093217a23 */ /* 0x100fe2000001083b */
[----:B------:R-:W-:Y:S01]  /*4820*/  HMMA.16816.F32 R128, R4, R24, R128 ;  /* 0x000000180480723c */ /* 0x000fe20000001880 */
[----:B------:R-:W-:-:S04]  /*4830*/  FFMA.FTZ R147, R244, c[0x0][0x2d0], -R59 ;  /* 0x0000b400f4937a23 */ /* 0x000fc8000001083b */
[----:B------:R-:W1:Y:S03]  /*4840*/  MUFU.EX2 R33, R33 ;  /* 0x0000002100217308 */ /* 0x000e660000000800 */
[----:B------:R-:W-:Y:S01]  /*4850*/  HMMA.16816.F32 R124, R4, R26, R124 ;  /* 0x0000001a047c723c */ /* 0x000fe2000000187c */
[----:B------:R-:W-:Y:S01]  /*4860*/  LDSM.16.MT88.4 R24, [R224+0x1900] ;  /* 0x00190000e018783b */ /* 0x000fe20000004200 */
[----:B---3--:R-:W-:-:S03]  /*4870*/  FFMA.FTZ R149, R236, c[0x0][0x2d0], -R59 ;  /* 0x0000b400ec957a23 */ /* 0x008fc6000001083b */
[----:B------:R-:W-:Y:S03]  /*4880*/  MUFU.EX2 R147, R147 ;  /* 0x0000009300937308 */ /* 0x000fe60000000800 */
[C---:B------:R-:W-:Y:S05]  /*4890*/  HMMA.16816.F32 R68, R4.reuse, R20, R68 ;  /* 0x000000140444723c */ /* 0x040fea0000001844 */
[----:B------:R-:W-:Y:S03]  /*48a0*/  MUFU.EX2 R149, R149 ;  /* 0x0000009500957308 */ /* 0x000fe60000000800 */
[C---:B------:R-:W-:Y:S01]  /*48b0*/  HMMA.16816.F32 R72, R4.reuse, R22, R72 ;  /* 0x000000160448723c */ /* 0x040fe20000001848 */
[----:B------:R-:W3:Y:S07]  /*48c0*/  LDSM.16.MT88.4 R20, [R222+0x1900] ;  /* 0x00190000de14783b */ /* 0x000eee0000004200 */
[C---:B------:R-:W-:Y:S07]  /*48d0*/  HMMA.16816.F32 R104, R4.reuse, R34, R104 ;  /* 0x000000220468723c */ /* 0x040fee0000001868 */
[--C-:B------:R-:W-:Y:S01]  /*48e0*/  FFMA.FTZ R35, R176, c[0x0][0x2d0], -R61.reuse ;  /* 0x0000b400b0237a23 */ /* 0x100fe2000001083d */
[----:B------:R-:W-:Y:S01]  /*48f0*/  HMMA.16816.F32 R120, R4, R28, R120 ;  /* 0x0000001c0478723c */ /* 0x000fe20000001878 */
[----:B------:R-:W-:-:S02]  /*4900*/  FFMA.FTZ R34, R145, c[0x0][0x2d0], -R61 ;  /* 0x0000b40091227a23 */ /* 0x000fc4000001083d */
[--C-:B------:R-:W-:Y:S02]  /*4910*/  FFMA.FTZ R176, R139, c[0x0][0x2d0], -R61.reuse ;  /* 0x0000b4008bb07a23 */ /* 0x100fe4000001083d */
[----:B------:R-:W-:Y:S01]  /*4920*/  MUFU.EX2 R35, R35 ;  /* 0x0000002300237308 */ /* 0x000fe20000000800 */
[--C-:B------:R-:W-:Y:S02]  /*4930*/  FFMA.FTZ R139, R252, c[0x0][0x2d0], -R61.reuse ;  /* 0x0000b400fc8b7a23 */ /* 0x100fe4000001083d */
[----:B------:R-:W-:Y:S01]  /*4940*/  HMMA.16816.F32 R108, R4, R30, R108 ;  /* 0x0000001e046c723c */ /* 0x000fe2000000186c */
[----:B------:R-:W-:Y:S01]  /*4950*/  LDSM.16.MT88.4 R28, [R221+0x5900] ;  /* 0x00590000dd1c783b */ /* 0x000fe20000004200 */
[----:B------:R-:W-:-:S03]  /*4960*/  FFMA.FTZ R145, R248, c[0x0][0x2d0], -R61 ;  /* 0x0000b400f8917a23 */ /* 0x000fc6000001083d */
[----:B------:R-:W1:Y:S03]  /*4970*/  MUFU.EX2 R34, R34 ;  /* 0x0000002200227308 */ /* 0x000e660000000800 */
[C---:B-----5:R-:W-:Y:S05]  /*4980*/  HMMA.16816.F32 R116, R4.reuse, R8, R116 ;  /* 0x000000080474723c */ /* 0x060fea0000001874 */
[----:B------:R-:W5:Y:S03]  /*4990*/  MUFU.EX2 R176, R176 ;  /* 0x000000b000b07308 */ /* 0x000f660000000800 */
[----:B------:R-:W-:Y:S01]  /*49a0*/  HMMA.16816.F32 R112, R4, R10, R112 ;  /* 0x0000000a0470723c */ /* 0x000fe20000001870 */
[----:B------:R-:W3:Y:S04]  /*49b0*/  LDSM.16.MT88.4 R8, [R224+0x5900] ;  /* 0x00590000e008783b */ /* 0x000ee80000004200 */
[----:B------:R-:W3:Y:S02]  /*49c0*/  MUFU.EX2 R139, R139 ;  /* 0x0000008b008b7308 */ /* 0x000ee40000000800 */
[----:B------:R-:W-:Y:S01]  /*49d0*/  F2FP.PACK_AB R4, R146, R63 ;  /* 0x0000003f9204723e */ /* 0x000fe200000000ff */
[----:B------:R-:W-:Y:S01]  /*49e0*/  FADD.FTZ R63, R63, R40 ;  /* 0x000000283f3f7221 */ /* 0x000fe20000010000 */
[----:B----4-:R-:W-:-:S02]  /*49f0*/  F2FP.PACK_AB R5, R154, R67 ;  /* 0x000000439a05723e */ /* 0x010fc400000000ff */
[----:B------:R-:W-:Y:S01]  /*4a00*/  F2FP.PACK_AB R6, R65, R148 ;  /* 0x000000944106723e */ /* 0x000fe200000000ff */
[----:B------:R-:W-:Y:S01]  /*4a10*/  FADD.FTZ R63, R146, R63 ;  /* 0x0000003f923f7221 */ /* 0x000fe20000010000 */
[----:B-1----:R-:W-:Y:S01]  /*4a20*/  F2FP.PACK_AB R7, R33, R32 ;  /* 0x000000202107723e */ /* 0x002fe200000000ff */
[----:B------:R-:W1:Y:S02]  /*4a30*/  MUFU.EX2 R145, R145 ;  /* 0x0000009100917308 */ /* 0x000e640000000800 */
[----:B------:R-:W-:-:S04]  /*4a40*/  FADD.FTZ R148, R148, R63 ;  /* 0x0000003f94947221 */ /* 0x000fc80000010000 */
[----:B--2---:R-:W-:Y:S01]  /*4a50*/  HMMA.16816.F32 R76, R4, R16, R76 ;  /* 0x00000010044c723c */ /* 0x004fe2000000184c */
[----:B------:R-:W-:-:S07]  /*4a60*/  FADD.FTZ R65, R65, R148 ;  /* 0x0000009441417221 */ /* 0x000fce0000010000 */
[C---:B------:R-:W-:Y:S01]  /*4a70*/  HMMA.16816.F32 R80, R4.reuse, R18, R80 ;  /* 0x000000120450723c */ /* 0x040fe20000001850 */
[----:B------:R-:W2:Y:S07]  /*4a80*/  LDSM.16.MT88.4 R16, [R222+0x5900] ;  /* 0x00590000de10783b */ /* 0x000eae0000004200 */
[C---:B------:R-:W-:Y:S08]  /*4a90*/  HMMA.16816.F32 R84, R4.reuse, R12, R84 ;  /* 0x0000000c0454723c */ /* 0x040ff00000001854 */
[C---:B------:R-:W-:Y:S01]  /*4aa0*/  HMMA.16816.F32 R88, R4.reuse, R14, R88 ;  /* 0x0000000e0458723c */ /* 0x040fe20000001858 */
[----:B------:R-:W4:Y:S07]  /*4ab0*/  LDSM.16.MT88.4 R12, [R220+0x5900] ;  /* 0x00590000dc0c783b */ /* 0x000f2e0000004200 */
[C---:B---3--:R-:W-:Y:S08]  /*4ac0*/  HMMA.16816.F32 R68, R4.reuse, R20, R68 ;  /* 0x000000140444723c */ /* 0x048ff00000001844 */
[C---:B------:R-:W-:Y:S01]  /*4ad0*/  HMMA.16816.F32 R72, R4.reuse, R22, R72 ;  /* 0x000000160448723c */ /* 0x040fe20000001848 */
[----:B------:R-:W-:Y:S07]  /*4ae0*/  LDSM.16.MT88.4 R20, [R221+0x2100] ;  /* 0x00210000dd14783b */ /* 0x000fee0000004200 */
[C---:B------:R-:W-:Y:S08]  /*4af0*/  HMMA.16816.F32 R92, R4.reuse, R8, R92 ;  /* 0x00000008045c723c */ /* 0x040ff0000000185c */
        /* <DEDUP_REMOVED lines=8> */
[C---:B------:R-:W-:Y:S08]  /*4b80*/  HMMA.16816.F32 R128, R4.reuse, R24, R128 ;  /* 0x000000180480723c */ /* 0x040ff00000001880 */
[C---:B------:R-:W-:Y:S01]  /*4b90*/  HMMA.16816.F32 R124, R4.reuse, R26, R124 ;  /* 0x0000001a047c723c */ /* 0x040fe2000000187c */
[----:B------:R-:W1:Y:S07]  /*4ba0*/  LDSM.16.MT88.4 R24, [R224+0x2100] ;  /* 0x00210000e018783b */ /* 0x000e6e0000004200 */
[C---:B------:R-:W-:Y:S08]  /*4bb0*/  HMMA.16816.F32 R120, R4.reuse, R28, R120 ;  /* 0x0000001c0478723c */ /* 0x040ff00000001878 */
[----:B------:R-:W-:Y:S01]  /*4bc0*/  HMMA.16816.F32 R108, R4, R30, R108 ;  /* 0x0000001e046c723c */ /* 0x000fe2000000186c */
[----:B------:R-:W-:Y:S06]  /*4bd0*/  LDSM.16.MT88.4 R28, [R221+0x6100] ;  /* 0x00610000dd1c783b */ /* 0x000fec0000004200 */
[----:B------:R-:W-:Y:S01]  /*4be0*/  F2FP.PACK_AB R4, R35, R34 ;  /* 0x000000222304723e */ /* 0x000fe200000000ff */
[----:B------:R-:W-:Y:S01]  /*4bf0*/  FADD.FTZ R34, R34, R65 ;  /* 0x0000004122227221 */ /* 0x000fe20000010000 */
[----:B------:R-:W-:-:S02]  /*4c00*/  F2FP.PACK_AB R5, R178, R135 ;  /* 0x00000087b205723e */ /* 0x000fc400000000ff */
[----:B-----5:R-:W-:Y:S01]  /*4c10*/  F2FP.PACK_AB R6, R133, R176 ;  /* 0x000000b08506723e */ /* 0x020fe200000000ff */
[----:B------:R-:W-:Y:S01]  /*4c20*/  FADD.FTZ R35, R35, R34 ;  /* 0x0000002223237221 */ /* 0x000fe20000010000 */
[----:B------:R-:W-:-:S03]  /*4c30*/  F2FP.PACK_AB R7, R182, R137 ;  /* 0x00000089b607723e */ /* 0x000fc600000000ff */
[----:B------:R-:W-:-:S04]  /*4c40*/  FADD.FTZ R176, R176, R35 ;  /* 0x00000023b0b07221 */ /* 0x000fc80000010000 */
[----:B---3--:R-:W-:Y:S01]  /*4c50*/  HMMA.16816.F32 R68, R4, R8, R68 ;  /* 0x000000080444723c */ /* 0x008fe20000001844 */
[----:B------:R-:W-:-:S07]  /*4c60*/  FADD.FTZ R176, R133, R176 ;  /* 0x000000b085b07221 */ /* 0x000fce0000010000 */
[C---:B------:R-:W-:Y:S01]  /*4c70*/  HMMA.16816.F32 R72, R4.reuse, R10, R72 ;  /* 0x0000000a0448723c */ /* 0x040fe20000001848 */
[----:B------:R-:W3:Y:S07]  /*4c80*/  LDSM.16.MT88.4 R8, [R222+0x6100] ;  /* 0x00610000de08783b */ /* 0x000eee0000004200 */
[C---:B------:R-:W-:Y:S08]  /*4c90*/  HMMA.16816.F32 R76, R4.reuse, R20, R76 ;  /* 0x00000014044c723c */ /* 0x040ff0000000184c */
[C---:B------:R-:W-:Y:S01]  /*4ca0*/  HMMA.16816.F32 R80, R4.reuse, R22, R80 ;  /* 0x000000160450723c */ /* 0x040fe20000001850 */
[----:B------:R-:W5:Y:S07]  /*4cb0*/  LDSM.16.MT88.4 R20, [R220+0x6100] ;  /* 0x00610000dc14783b */ /* 0x000f6e0000004200 */
        /* <DEDUP_REMOVED lines=8> */
[----:B------:R-:W-:Y:S07]  /*4d40*/  LDSM.16.MT88.4 R24, [R222+0x2900] ;  /* 0x00290000de18783b */ /* 0x000fee0000004200 */
[C---:B---3--:R-:W-:Y:S08]  /*4d50*/  HMMA.16816.F32 R100, R4.reuse, R8, R100 ;  /* 0x000000080464723c */ /* 0x048ff00000001864 */
[C---:B------:R-:W-:Y:S01]  /*4d60*/  HMMA.16816.F32 R104, R4.reuse, R10, R104 ;  /* 0x0000000a0468723c */ /* 0x040fe20000001868 */
[----:B------:R-:W1:Y:S07]  /*4d70*/  LDSM.16.MT88.4 R8, [R220+0x2900] ;  /* 0x00290000dc08783b */ /* 0x000e6e0000004200 */
[C---:B------:R-:W-:Y:S08]  /*4d80*/  HMMA.16816.F32 R120, R4.reuse, R28, R120 ;  /* 0x0000001c0478723c */ /* 0x040ff00000001878 */
[C---:B------:R-:W-:Y:S01]  /*4d90*/  HMMA.16816.F32 R108, R4.reuse, R30, R108 ;  /* 0x0000001e046c723c */ /* 0x040fe2000000186c */
[----:B------:R-:W-:Y:S07]  /*4da0*/  LDSM.16.MT88.4 R28, [R224+0x3100] ;  /* 0x00310000e01c783b */ /* 0x000fee0000004200 */
[C---:B-----5:R-:W-:Y:S08]  /*4db0*/  HMMA.16816.F32 R116, R4.reuse, R20, R116 ;  /* 0x000000140474723c */ /* 0x060ff00000001874 */
        /* <DEDUP_REMOVED lines=9> */
[----:B--2---:R-:W-:Y:S01]  /*4e50*/  HMMA.16816.F32 R128, R4, R16, R128 ;  /* 0x000000100480723c */ /* 0x004fe20000001880 */
[----:B------:R-:W-:-:S07]  /*4e60*/  FADD.FTZ R246, R246, R145 ;  /* 0x00000091f6f67221 */ /* 0x000fce0000010000 */
        /* <DEDUP_REMOVED lines=9> */
[C---:B--2---:R-:W-:Y:S08]  /*4f00*/  HMMA.16816.F32 R100, R4.reuse, R16, R100 ;  /* 0x000000100464723c */ /* 0x044ff00000001864 */
[C---:B------:R-:W-:Y:S01]  /*4f10*/  HMMA.16816.F32 R104, R4.reuse, R18, R104 ;  /* 0x000000120468723c */ /* 0x040fe20000001868 */
[----:B------:R-:W2:Y:S07]  /*4f20*/  LDSM.16.MT88.4 R16, [R220+0x3100] ;  /* 0x00310000dc10783b */ /* 0x000eae0000004200 */
[C---:B----4-:R-:W-:Y:S08]  /*4f30*/  HMMA.16816.F32 R120, R4.reuse, R12, R120 ;  /* 0x0000000c0478723c */ /* 0x050ff00000001878 */
[C---:B------:R-:W-:Y:S01]  /*4f40*/  HMMA.16816.F32 R108, R4.reuse, R14, R108 ;  /* 0x0000000e046c723c */ /* 0x040fe2000000186c */
[----:B------:R-:W3:Y:S07]  /*4f50*/  LDSM.16.MT88.4 R12, [R224+0x7100] ;  /* 0x00710000e00c783b */ /* 0x000eee0000004200 */
[C---:B------:R-:W-:Y:S01]  /*4f60*/  HMMA.16816.F32 R96, R4.reuse, R22, R96 ;  /* 0x000000160460723c */ /* 0x040fe20000001860 */
[----:B------:R-:W4:Y:S07]  /*4f70*/  LDSM.16.MT88.4 R20, [R221+0x3100] ;  /* 0x00310000dd14783b */ /* 0x000f2e0000004200 */
[C---:B------:R-:W-:Y:S08]  /*4f80*/  HMMA.16816.F32 R68, R4.reuse, R24, R68 ;  /* 0x000000180444723c */ /* 0x040ff00000001844 */
[C---:B------:R-:W-:Y:S01]  /*4f90*/  HMMA.16816.F32 R72, R4.reuse, R26, R72 ;  /* 0x0000001a0448723c */ /* 0x040fe20000001848 */
[----:B------:R-:W5:Y:S07]  /*4fa0*/  LDSM.16.MT88.4 R24, [R222+0x3100] ;  /* 0x00310000de18783b */ /* 0x000f6e0000004200 */
[C---:B-1----:R-:W-:Y:S08]  /*4fb0*/  HMMA.16816.F32 R116, R4.reuse, R8, R116 ;  /* 0x000000080474723c */ /* 0x042ff00000001874 */
[----:B------:R-:W-:Y:S01]  /*4fc0*/  HMMA.16816.F32 R112, R4, R10, R112 ;  /* 0x0000000a0470723c */ /* 0x000fe20000001870 */
[----:B------:R-:W1:Y:S06]  /*4fd0*/  LDSM.16.MT88.4 R8, [R222+0x7100] ;  /* 0x00710000de08783b */ /* 0x000e6c0000004200 */
        /* <DEDUP_REMOVED lines=11> */
[C---:B---3--:R-:W-:Y:S08]  /*5090*/  HMMA.16816.F32 R92, R4.reuse, R12, R92 ;  /* 0x0000000c045c723c */ /* 0x048ff0000000185c */
[C---:B------:R-:W-:Y:S01]  /*50a0*/  HMMA.16816.F32 R96, R4.reuse, R14, R96 ;  /* 0x0000000e0460723c */ /* 0x040fe20000001860 */
[----:B------:R-:W3:Y:S07]  /*50b0*/  LDSM.16.MT88.4 R12, [R220+0x7100] ;  /* 0x00710000dc0c783b */ /* 0x000eee0000004200 */
[C---:B----4-:R-:W-:Y:S08]  /*50c0*/  HMMA.16816.F32 R76, R4.reuse, R20, R76 ;  /* 0x00000014044c723c */ /* 0x050ff0000000184c */
[C---:B------:R-:W-:Y:S01]  /*50d0*/  HMMA.16816.F32 R80, R4.reuse, R22, R80 ;  /* 0x000000160450723c */ /* 0x040fe20000001850 */
[----:B------:R-:W4:Y:S07]  /*50e0*/  LDSM.16.MT88.4 R20, [R224+0x3900] ;  /* 0x00390000e014783b */ /* 0x000f2e0000004200 */
        /* <DEDUP_REMOVED lines=12> */
[--C-:B------:R-:W-:Y:S01]  /*51b0*/  FFMA.FTZ R26, R136, c[0x0][0x2d0], -R61.reuse ;  /* 0x0000b400881a7a23 */ /* 0x100fe2000001083d */
[----:B-1----:R-:W-:Y:S01]  /*51c0*/  HMMA.16816.F32 R100, R4, R8, R100 ;  /* 0x000000080464723c */ /* 0x002fe20000001864 */
[----:B------:R-:W-:-:S04]  /*51d0*/  FFMA.FTZ R27, R134, c[0x0][0x2d0], -R61 ;  /* 0x0000b400861b7a23 */ /* 0x000fc8000001083d */
[----:B------:R-:W1:Y:S03]  /*51e0*/  MUFU.EX2 R25, R25 ;  /* 0x0000001900197308 */ /* 0x000e660000000800 */
[C---:B------:R-:W-:Y:S01]  /*51f0*/  HMMA.16816.F32 R104, R4.reuse, R10, R104 ;  /* 0x0000000a0468723c */ /* 0x040fe20000001868 */
[----:B------:R-:W5:Y:S04]  /*5200*/  LDSM.16.MT88.4 R8, [R222+0x3900] ;  /* 0x00390000de08783b */ /* 0x000f680000004200 */
[----:B------:R-:W-:Y:S03]  /*5210*/  MUFU.EX2 R26, R26 ;  /* 0x0000001a001a7308 */ /* 0x000fe60000000800 */
[C---:B--2---:R-:W-:Y:S05]  /*5220*/  HMMA.16816.F32 R120, R4.reuse, R16, R120 ;  /* 0x000000100478723c */ /* 0x044fea0000001878 */
[----:B------:R-:W2:Y:S03]  /*5230*/  MUFU.EX2 R27, R27 ;  /* 0x0000001b001b7308 */ /* 0x000ea60000000800 */
[C---:B------:R-:W-:Y:S01]  /*5240*/  HMMA.16816.F32 R108, R4.reuse, R18, R108 ;  /* 0x00000012046c723c */ /* 0x040fe2000000186c */
[----:B------:R-:W5:Y:S04]  /*5250*/  LDSM.16.MT88.4 R16, [R221+0x3900] ;  /* 0x00390000dd10783b */ /* 0x000f680000004200 */
[----:B------:R-:W1:Y:S03]  /*5260*/  MUFU.EX2 R30, R30 ;  /* 0x0000001e001e7308 */ /* 0x000e660000000800 */
[C---:B---3--:R-:W-:Y:S08]  /*5270*/  HMMA.16816.F32 R116, R4.reuse, R12, R116 ;  /* 0x0000000c0474723c */ /* 0x048ff00000001874 */
[----:B------:R-:W-:Y:S01]  /*5280*/  HMMA.16816.F32 R112, R4, R14, R112 ;  /* 0x0000000e0470723c */ /* 0x000fe20000001870 */
[----:B------:R-:W3:Y:S06]  /*5290*/  LDSM.16.MT88.4 R12, [R220+0x3900] ;  /* 0x00390000dc0c783b */ /* 0x000eec0000004200 */
[----:B-1----:R-:W-:Y:S01]  /*52a0*/  F2FP.PACK_AB R4, R25, R24 ;  /* 0x000000181904723e */ /* 0x002fe200000000ff */
[----:B------:R-:W-:Y:S01]  /*52b0*/  FADD.FTZ R24, R24, R153 ;  /* 0x0000009918187221 */ /* 0x000fe20000010000 */
[----:B------:R-:W-:-:S02]  /*52c0*/  F2FP.PACK_AB R5, R29, R28 ;  /* 0x0000001c1d05723e */ /* 0x000fc400000000ff */
[----:B--2---:R-:W-:Y:S01]  /*52d0*/  F2FP.PACK_AB R6, R27, R26 ;  /* 0x0000001a1b06723e */ /* 0x004fe200000000ff */
[----:B------:R-:W-:Y:S01]  /*52e0*/  FADD.FTZ R25, R25, R24 ;  /* 0x0000001819197221 */ /* 0x000fe20000010000 */
[----:B------:R-:W-:-:S03]  /*52f0*/  F2FP.PACK_AB R7, R229, R30 ;  /* 0x0000001ee507723e */ /* 0x000fc600000000ff */
[----:B------:R-:W-:-:S04]  /*5300*/  FADD.FTZ R26, R26, R25 ;  /* 0x000000191a1a7221 */ /* 0x000fc80000010000 */
[----:B----4-:R-:W-:Y:S01]  /*5310*/  HMMA.16816.F32 R128, R4, R20, R128 ;  /* 0x000000140480723c */ /* 0x010fe20000001880 */
[----:B------:R-:W-:-:S06]  /*5320*/  FADD.FTZ R236, R27, R26 ;  /* 0x0000001a1bec7221 */ /* 0x000fcc0000010000 */
[----:B------:R-:W-:Y:S01]  /*5330*/  FADD.FTZ R20, R52, R57 ;  /* 0x0000003934147221 */ /* 0x000fe20000010000 */
[----:B-----5:R-:W-:Y:S03]  /*5340*/  HMMA.16816.F32 R68, R4, R8, R68 ;  /* 0x000000080444723c */ /* 0x020fe60000001844 */
[----:B------:R-:W-:-:S04]  /*5350*/  FADD.FTZ R20, R51, R20 ;  /* 0x0000001433147221 */ /* 0x000fc80000010000 */
[----:B------:R-:W-:Y:S01]  /*5360*/  FADD.FTZ R47, R47, R20 ;  /* 0x000000142f2f7221 */ /* 0x000fe20000010000 */
[----:B------:R-:W-:Y:S01]  /*5370*/  HMMA.16816.F32 R72, R4, R10, R72 ;  /* 0x0000000a0448723c */ /* 0x000fe20000001848 */
[----:B------:R-:W1:Y:S02]  /*5380*/  LDSM.16.MT88.4 R8, [R224+0x7900] ;  /* 0x00790000e008783b */ /* 0x000e640000004200 */
[----:B------:R-:W-:-:S04]  /*5390*/  FADD.FTZ R46, R46, R47 ;  /* 0x0000002f2e2e7221 */ /* 0x000fc80000010000 */
[----:B------:R-:W-:Y:S01]  /*53a0*/  FADD.FTZ R43, R43, R46 ;  /* 0x0000002e2b2b7221 */ /* 0x000fe20000010000 */
[----:B------:R-:W-:Y:S03]  /*53b0*/  HMMA.16816.F32 R76, R4, R16, R76 ;  /* 0x00000010044c723c */ /* 0x000fe6000000184c */
[----:B------:R-:W-:-:S04]  /*53c0*/  FADD.FTZ R42, R42, R43 ;  /* 0x0000002b2a2a7221 */ /* 0x000fc80000010000 */
[----:B------:R-:W-:Y:S01]  /*53d0*/  FADD.FTZ R39, R39, R42 ;  /* 0x0000002a27277221 */ /* 0x000fe20000010000 */
[----:B------:R-:W-:Y:S01]  /*53e0*/  HMMA.16816.F32 R80, R4, R18, R80 ;  /* 0x000000120450723c */ /* 0x000fe20000001850 */
[----:B------:R-:W2:Y:S02]  /*53f0*/  LDSM.16.MT88.4 R16, [R222+0x7900] ;  /* 0x00790000de10783b */ /* 0x000ea40000004200 */
[----:B------:R-:W-:-:S04]  /*5400*/  FADD.FTZ R38, R38, R39 ;  /* 0x0000002726267221 */ /* 0x000fc80000010000 */
[----:B------:R-:W-:Y:S01]  /*5410*/  FADD.FTZ R3, R3, R38 ;  /* 0x0000002603037221 */ /* 0x000fe20000010000 */
[----:B---3--:R-:W-:Y:S03]  /*5420*/  HMMA.16816.F32 R84, R4, R12, R84 ;  /* 0x0000000c0454723c */ /* 0x008fe60000001854 */
[----:B------:R-:W-:-:S04]  /*5430*/  FADD.FTZ R2, R2, R3 ;  /* 0x0000000302027221 */ /* 0x000fc80000010000 */
[----:B------:R-:W-:Y:S01]  /*5440*/  FADD.FTZ R3, R67, R2 ;  /* 0x0000000243037221 */ /* 0x000fe20000010000 */
[C---:B------:R-:W-:Y:S01]  /*5450*/  HMMA.16816.F32 R88, R4.reuse, R14, R88 ;  /* 0x0000000e0458723c */ /* 0x040fe20000001858 */
[----:B------:R-:W-:Y:S01]  /*5460*/  @P3 IMAD.HI.U32 R2, R36, c[0x0][0x2c8], RZ ;  /* 0x0000b20024023a27 */ /* 0x000fe200078e00ff */
[----:B------:R-:W3:Y:S03]  /*5470*/  LDSM.16.MT88.4 R12, [R221+0x7900] ;  /* 0x00790000dd0c783b */ /* 0x000ee60000004200 */
[----:B------:R-:W-:Y:S01]  /*5480*/  FADD.FTZ R3, R154, R3 ;  /* 0x000000039a037221 */ /* 0x000fe20000010000 */
[----:B------:R-:W-:Y:S02]  /*5490*/  @P3 SHF.R.U32.HI R2, RZ, c[0x0][0x2cc], R2 ;  /* 0x0000b300ff023a19 */ /* 0x000fe40000011602 */
[----:B------:R-:W-:Y:S01]  /*54a0*/  HMMA.16816.F32 R124, R4, R22, R124 ;  /* 0x00000016047c723c */ /* 0x000fe2000000187c */
[----:B------:R-:W-:Y:S01]  /*54b0*/  FADD.FTZ R32, R32, R3 ;  /* 0x0000000320207221 */ /* 0x000fe20000010000 */
[----:B------:R-:W4:Y:S03]  /*54c0*/  @P3 R2UR UR23, R2 ;  /* 0x00000000021733c2 */ /* 0x000f2600000e0000 */
[----:B------:R-:W-:-:S03]  /*54d0*/  FADD.FTZ R32, R33, R32 ;  /* 0x0000002021207221 */ /* 0x000fc60000010000 */
[----:B-1----:R-:W-:Y:S01]  /*54e0*/  HMMA.16816.F32 R92, R4, R8, R92 ;  /* 0x00000008045c723c */ /* 0x002fe2000000185c */
[----:B------:R-:W-:-:S04]  /*54f0*/  FADD.FTZ R135, R135, R32 ;  /* 0x0000002087877221 */ /* 0x000fc80000010000 */
[----:B------:R-:W-:-:S03]  /*5500*/  FADD.FTZ R178, R178, R135 ;  /* 0x00000087b2b27221 */ /* 0x000fc60000010000 */
[----:B------:R-:W-:Y:S01]  /*5510*/  HMMA.16816.F32 R96, R4, R10, R96 ;  /* 0x0000000a0460723c */ /* 0x000fe20000001860 */
[----:B------:R-:W-:Y:S01]  /*5520*/  FADD.FTZ R137, R137, R178 ;  /* 0x000000b289897221 */ /* 0x000fe20000010000 */
[----:B------:R-:W1:Y:S03]  /*5530*/  LDSM.16.MT88.4 R8, [R220+0x7900] ;  /* 0x00790000dc08783b */ /* 0x000e660000004200 */
[----:B------:R-:W-:-:S03]  /*5540*/  FADD.FTZ R182, R182, R137 ;  /* 0x00000089b6b67221 */ /* 0x000fc60000010000 */
[----:B--2---:R-:W-:Y:S01]  /*5550*/  HMMA.16816.F32 R100, R4, R16, R100 ;  /* 0x000000100464723c */ /* 0x004fe20000001864 */
[----:B------:R-:W-:Y:S01]  /*5560*/  FADD.FTZ R147, R147, R182 ;  /* 0x000000b693937221 */ /* 0x000fe20000010000 */
[----:B----4-:R-:W-:-:S03]  /*5570*/  UIADD3 UR23, UR23, UR8, -UR11 ;  /* 0x0000000817177290 */ /* 0x010fc6000fffe80b */
[----:B------:R-:W-:Y:S01]  /*5580*/  FADD.FTZ R242, R242, R147 ;  /* 0x00000093f2f27221 */ /* 0x000fe20000010000 */
[----:B------:R-:W-:Y:S02]  /*5590*/  USHF.R.S32.HI UR4, URZ, 0x1f, UR23 ;  /* 0x0000001f3f047899 */ /* 0x000fe40008011417 */
[----:B------:R-:W-:Y:S01]  /*55a0*/  HMMA.16816.F32 R104, R4, R18, R104 ;  /* 0x000000120468723c */ /* 0x000fe20000001868 */
[----:B------:R-:W-:Y:S01]  /*55b0*/  FADD.FTZ R149, R149, R242 ;  /* 0x000000f295957221 */ /* 0x000fe20000010000 */
[----:B------:R-:W-:-:S03]  /*55c0*/  ULEA.HI UR4, UR4, UR23, URZ, 0x7 ;  /* 0x0000001704047291 */ /* 0x000fc6000f8f383f */
[----:B------:R-:W-:Y:S01]  /*55d0*/  FADD.FTZ R180, R180, R149 ;  /* 0x00000095b4b47221 */ /* 0x000fe20000010000 */
[----:B------:R-:W-:Y:S02]  /*55e0*/  USHF.R.S32.HI UR24, URZ, 0x7, UR4 ;  /* 0x000000073f187899 */ /* 0x000fe40008011404 */
[----:B---3--:R-:W-:Y:S01]  /*55f0*/  HMMA.16816.F32 R120, R4, R12, R120 ;  /* 0x0000000c0478723c */ /* 0x008fe20000001878 */
[----:B------:R-:W-:Y:S01]  /*5600*/  FADD.FTZ R155, R155, R180 ;  /* 0x000000b49b9b7221 */ /* 0x000fe20000010000 */
[----:B------:R-:W-:-:S03]  /*5610*/  UISETP.LT.AND UP0, UPT, URZ, UR24, UPT ;  /* 0x000000183f00728c */ /* 0x000fc6000bf01270 */
[----:B------:R-:W-:Y:S01]  /*5620*/  FADD.FTZ R155, R156, R155 ;  /* 0x0000009b9c9b7221 */ /* 0x000fe20000010000 */
[----:B------:R-:W-:Y:S02]  /*5630*/  USEL UR24, URZ, UR24, !UP0 ;  /* 0x000000183f187287 */ /* 0x000fe4000c000000 */
[----:B------:R-:W-:Y:S01]  /*5640*/  HMMA.16816.F32 R108, R4, R14, R108 ;  /* 0x0000000e046c723c */ /* 0x000fe2000000186c */
[----:B------:R-:W-:Y:S01]  /*5650*/  FADD.FTZ R152, R152, R155 ;  /* 0x0000009b98987221 */ /* 0x000fe20000010000 */
[----:B------:R-:W-:-:S03]  /*5660*/  UISETP.GE.AND UP0, UPT, UR25, UR24, UPT ;  /* 0x000000181900728c */ /* 0x000fc6000bf06270 */
[----:B------:R-:W-:-:S03]  /*5670*/  FADD.FTZ R157, R157, R152 ;  /* 0x000000989d9d7221 */ /* 0x000fc60000010000 */
[----:B------:R-:W-:Y:S01]  /*5680*/  PLOP3.LUT P0, PT, PT, PT, UP0, 0x80, 0x0 ;  /* 0x000000000000781c */ /* 0x000fe20003f0f008 */
[----:B------:R-:W-:Y:S01]  /*5690*/  FADD.FTZ R28, R28, R157 ;  /* 0x0000009d1c1c7221 */ /* 0x000fe20000010000 */
[----:B-1----:R-:W-:Y:S03]  /*56a0*/  HMMA.16816.F32 R116, R4, R8, R116 ;  /* 0x000000080474723c */ /* 0x002fe60000001874 */
[----:B------:R-:W-:-:S04]  /*56b0*/  FADD.FTZ R29, R29, R28 ;  /* 0x0000001c1d1d7221 */ /* 0x000fc80000010000 */
[----:B------:R-:W-:Y:S01]  /*56c0*/  FADD.FTZ R30, R30, R29 ;  /* 0x0000001d1e1e7221 */ /* 0x000fe20000010000 */
[----:B------:R-:W-:Y:S03]  /*56d0*/  HMMA.16816.F32 R112, R4, R10, R112 ;  /* 0x0000000a0470723c */ /* 0x000fe60000001870 */
[----:B------:R-:W-:Y:S01]  /*56e0*/  FADD.FTZ R229, R229, R30 ;  /* 0x0000001ee5e57221 */ /* 0x000fe20000010000 */
[----:B------:R-:W-:Y:S05]  /*56f0*/  @!P0 BRA `(.L_x_502) ;  /* 0x0000432000008947 */ /* 0x000fea0003800000 */
[----:B------:R-:W-:Y:S01]  /*5700*/  @P3 IMAD.HI.U32 R239, R237, c[0x0][0x2c8], RZ ;  /* 0x0000b200edef3a27 */ /* 0x000fe200078e00ff */
[----:B------:R-:W-:Y:S01]  /*5710*/  IADD3 R243, P0, R230, 0x40, RZ ;  /* 0x00000040e6f37810 */ /* 0x000fe20007f1e0ff */
[----:B------:R-:W-:Y:S01]  /*5720*/  UMOV UR26, UR25 ;  /* 0x00000019001a7c82 */ /* 0x000fe20008000000 */
[----:B------:R-:W-:Y:S01]  /*5730*/  IADD3 R245, P1, R240, 0x40, RZ ;  /* 0x00000040f0f57810 */ /* 0x000fe20007f3e0ff */
[----:B------:R-:W-:Y:S01]  /*5740*/  IMAD.MOV.U32 R2, RZ, RZ, R132 ;  /* 0x000000ffff027224 */ /* 0x000fe200078e0084 */
[----:B------:R-:W-:Y:S01]  /*5750*/  @P3 SHF.R.U32.HI R239, RZ, c[0x0][0x2cc], R239 ;  /* 0x0000b300ffef3a19 */ /* 0x000fe200000116ef */
[----:B------:R-:W-:Y:S01]  /*5760*/  IMAD.MOV.U32 R3, RZ, RZ, R0 ;  /* 0x000000ffff037224 */ /* 0x000fe200078e0000 */
[----:B------:R-:W-:Y:S01]  /*5770*/  IADD3.X R244, RZ, R235, RZ, P1, !PT ;  /* 0x000000ebfff47210 */ /* 0x000fe20000ffe4ff */
[----:B------:R-:W-:Y:S01]  /*5780*/  IMAD.X R242, RZ, RZ, R233, P0 ;  /* 0x000000fffff27224 */ /* 0x000fe200000e06e9 */
[----:B------:R-:W-:-:S02]  /*5790*/  UMOV UR17, 0xffffff80 ;  /* 0xffffff8000117882 */ /* 0x000fc40000000000 */
[----:B------:R-:W-:Y:S02]  /*57a0*/  ULDC.64 UR6, c[0x0][0x208] ;  /* 0x0000820000067ab9 */ /* 0x000fe40000000a00 */
[----:B------:R-:W-:Y:S02]  /*57b0*/  ULDC.64 UR4, c[0x0][0x1e0] ;  /* 0x0000780000047ab9 */ /* 0x000fe40000000a00 */
.L_x_503:
[----:B------:R-:W-:Y:S04]  /*57c0*/  DEPBAR.LE SB0, 0x0 ;  /* 0x000080000000791a */ /* 0x000fe80000000000 */
[----:B------:R-:W-:Y:S01]  /*57d0*/  BAR.SYNC.DEFER_BLOCKING 0x0 ;  /* 0x0000000000007b1d */ /* 0x000fe20000010000 */
[----:B------:R-:W-:Y:S02]  /*57e0*/  UISETP.GE.AND UP0, UPT, UR26, URZ, UPT ;  /* 0x0000003f1a00728c */ /* 0x000fe4000bf06270 */
[----:B------:R-:W-:Y:S02]  /*57f0*/  UISETP.GE.AND UP1, UPT, UR26, 0x1, UPT ;  /* 0x000000011a00788c */ /* 0x000fe4000bf26270 */
[----:B------:R-:W-:Y:S02]  /*5800*/  UIADD3 UR25, UR26, -0x1, URZ ;  /* 0xffffffff1a197890 */ /* 0x000fe4000fffe03f */
[----:B------:R-:W-:Y:S05]  /*5810*/  PLOP3.LUT P0, PT, PT, PT, UP0, 0x80, 0x0 ;  /* 0x000000000000781c */ /* 0x000fea0003f0f008 */
[----:B------:R-:W-:Y:S02]  /*5820*/  @UP0 USHF.R.S32.HI UR20, URZ, 0x1f, UR26 ;  /* 0x0000001f3f140899 */ /* 0x000fe4000801141a */
[----:B------:R-:W-:Y:S02]  /*5830*/  @UP0 UIMAD.WIDE.U32 UR22, UR26, UR6, URZ ;  /* 0x000000061a1602a5 */ /* 0x000fe4000f8e003f */
[----:B------:R-:W-:Y:S02]  /*5840*/  @UP0 UIMAD UR20, UR20, UR6, URZ ;  /* 0x00000006141402a4 */ /* 0x000fe4000f8e023f */
[----:B------:R-:W-:Y:S02]  /*5850*/  @UP0 USHF.L.U32 UR21, UR22, 0x7, URZ ;  /* 0x0000000716150899 */ /* 0x000fe4000800063f */
[----:B------:R-:W-:Y:S01]  /*5860*/  @UP0 UIMAD UR20, UR26, UR7, UR20 ;  /* 0x000000071a1402a4 */ /* 0x000fe2000f8e0214 */
[----:B------:R-:W1:Y:S03]  /*5870*/  LDSM.16.M88.4 R136, [R226+0x8100] ;  /* 0x00810000e288783b */ /* 0x000e660000000200 */
[----:B------:R-:W-:Y:S01]  /*5880*/  @P0 IADD3 R0, P1, R240, UR21, RZ ;  /* 0x00000015f0000c10 */ /* 0x000fe2000ff3e0ff */
[----:B------:R-:W-:Y:S01]  /*5890*/  @UP0 UIADD3 UR20, UR23, UR20, URZ ;  /* 0x0000001417140290 */ /* 0x000fe2000fffe03f */
[----:B------:R-:W-:Y:S02]  /*58a0*/  @P0 IADD3 R177, P2, R245, UR21, RZ ;  /* 0x00000015f5b10c10 */ /* 0x000fe4000ff5e0ff */
[C---:B------:R-:W-:Y:S01]  /*58b0*/  @P0 LEA R178, P6, R0.reuse, c[0x0][0x1f8], 0x1 ;  /* 0x00007e0000b20a11 */ /* 0x040fe200078c08ff */
[----:B------:R-:W-:Y:S01]  /*58c0*/  @UP0 USHF.L.U64.HI UR20, UR22, 0x7, UR20 ;  /* 0x0000000716140899 */ /* 0x000fe20008010214 */
[----:B------:R-:W2:Y:S01]  /*58d0*/  LDSM.16.M88.4 R144, [R226+0x8900] ;  /* 0x00890000e290783b */ /* 0x000ea20000000200 */
[----:B------:R-:W-:Y:S04]  /*58e0*/  @UP1 UIMAD.WIDE.U32 UR22, UR25, UR4, URZ ;  /* 0x00000004191612a5 */ /* 0x000fe8000f8e003f */
[----:B------:R-:W-:Y:S01]  /*58f0*/  @P0 IADD3.X R179, R235, UR20, RZ, P1, !PT ;  /* 0x00000014ebb30c10 */ /* 0x000fe20008ffe4ff */
[----:B------:R-:W-:Y:S01]  /*5900*/  @UP1 USHF.L.U32 UR21, UR22, 0x7, URZ ;  /* 0x0000000716151899 */ /* 0x000fe2000800063f */
[C---:B------:R-:W-:Y:S01]  /*5910*/  @P0 LEA R176, P1, R177.reuse, c[0x0][0x1f8], 0x1 ;  /* 0x00007e00b1b00a11 */ /* 0x040fe200078208ff */
[----:B------:R-:W3:Y:S01]  /*5920*/  LDSM.16.M88.4 R148, [R226+0x9100] ;  /* 0x00910000e294783b */ /* 0x000ee20000000200 */
[----:B------:R-:W-:Y:S02]  /*5930*/  @P0 LEA.HI.X R179, R0, c[0x0][0x1fc], R179, 0x1, P6 ;  /* 0x00007f0000b30a11 */ /* 0x000fe400030f0cb3 */
[----:B------:R-:W-:Y:S01]  /*5940*/  @P0 IADD3.X R180, R244, UR20, RZ, P2, !PT ;  /* 0x00000014f4b40c10 */ /* 0x000fe200097fe4ff */
[----:B------:R-:W-:Y:S03]  /*5950*/  UIMAD UR20, UR26, UR17, 0x1 ;  /* 0x000000011a1474a4 */ /* 0x000fe6000f8e0211 */
[----:B------:R-:W-:Y:S01]  /*5960*/  @P0 LEA.HI.X R177, R177, c[0x0][0x1fc], R180, 0x1, P1 ;  /* 0x00007f00b1b10a11 */ /* 0x000fe200008f0cb4 */
        /* <DEDUP_REMOVED lines=18> */
[C---:B-----5:R-:W-:Y:S08]  /*5a90*/  HMMA.16816.F32 R36, R140.reuse, R156, RZ ;  /* 0x0000009c8c24723c */ /* 0x060ff000000018ff */
[C---:B------:R-:W-:Y:S01]  /*5aa0*/  HMMA.16816.F32 R40, R140.reuse, R158, RZ ;  /* 0x0000009e8c28723c */ /* 0x040fe200000018ff */
[----:B------:R-:W5:Y:S07]  /*5ab0*/  LDSM.16.M88.4 R156, [R215] ;  /* 0x00000000d79c783b */ /* 0x000f6e0000000200 */
[C---:B-1----:R-:W-:Y:S08]  /*5ac0*/  HMMA.16816.F32 R44, R140.reuse, R160, RZ ;  /* 0x000000a08c2c723c */ /* 0x042ff000000018ff */
[C---:B------:R-:W-:Y:S01]  /*5ad0*/  HMMA.16816.F32 R48, R140.reuse, R162, RZ ;  /* 0x000000a28c30723c */ /* 0x040fe200000018ff */
[----:B------:R-:W1:Y:S07]  /*5ae0*/  LDSM.16.M88.4 R160, [R214] ;  /* 0x00000000d6a0783b */ /* 0x000e6e0000000200 */
[C---:B------:R-:W-:Y:S08]  /*5af0*/  HMMA.16816.F32 R52, R140.reuse, R164, RZ ;  /* 0x000000a48c34723c */ /* 0x040ff000000018ff */
[C---:B------:R-:W-:Y:S01]  /*5b00*/  HMMA.16816.F32 R56, R140.reuse, R166, RZ ;  /* 0x000000a68c38723c */ /* 0x040fe200000018ff */
[----:B------:R-:W1:Y:S07]  /*5b10*/  LDSM.16.M88.4 R164, [R213] ;  /* 0x00000000d5a4783b */ /* 0x000e6e0000000200 */
[C---:B--2---:R-:W-:Y:S01]  /*5b20*/  HMMA.16816.F32 R60, R140.reuse, R64, RZ ;  /* 0x000000408c3c723c */ /* 0x044fe200000018ff */
[----:B------:R-:W-:Y:S01]  /*5b30*/  @!PT LDS RZ, [RZ] ;  /* 0x00000000fffff984 */ /* 0x000fe20000000800 */
[----:B------:R-:W-:Y:S01]  /*5b40*/  @!PT LDS RZ, [RZ] ;  /* 0x00000000fffff984 */ /* 0x000fe20000000800 */
[----:B------:R-:W-:Y:S01]  /*5b50*/  @!PT LDS RZ, [RZ] ;  /* 0x00000000fffff984 */ /* 0x000fe20000000800 */
[----:B------:R2:W-:Y:S07]  /*5b60*/  @P0 LDGSTS.E.BYPASS.LTC128B.128 [R227+0x100], [R178.64], !P5 ;  /* 0x00100000b2e30fae */ /* 0x0005ee000e901d52 */
[----:B------:R-:W-:Y:S01]  /*5b70*/  HMMA.16816.F32 R64, R140, R66, RZ ;  /* 0x000000428c40723c */ /* 0x000fe200000018ff */
[----:B------:R2:W-:Y:S07]  /*5b80*/  @P0 LDGSTS.E.BYPASS.LTC128B.128 [R227+0x4100], [R176.64], !P4 ;  /* 0x04100000b0e30fae */ /* 0x0005ee000e101d52 */
[C---:B------:R-:W-:Y:S07]  /*5b90*/  HMMA.16816.F32 R4, R168.reuse, R132, R4 ;  /* 0x00000084a804723c */ /* 0x040fee0000001804 */
[----:B------:R-:W-:Y:S01]  /*5ba0*/  @P0 IADD3 R132, P1, R178, UR10, RZ ;  /* 0x0000000ab2840c10 */ /* 0x000fe2000ff3e0ff */
[C---:B------:R-:W-:Y:S04]  /*5bb0*/  HMMA.16816.F32 R8, R168.reuse, R134, R8 ;  /* 0x00000086a808723c */ /* 0x040fe80000001808 */
[----:B------:R-:W-:Y:S02]  /*5bc0*/  @P0 IADD3.X R133, R179, UR14, RZ, P1, !PT ;  /* 0x0000000eb3850c10 */ /* 0x000fe40008ffe4ff */
[C---:B------:R-:W-:Y:S02]  /*5bd0*/  @P0 IADD3 R180, P1, R132.reuse, UR10, RZ ;  /* 0x0000000a84b40c10 */ /* 0x040fe4000ff3e0ff */
[C---:B---3--:R-:W-:Y:S01]  /*5be0*/  HMMA.16816.F32 R12, R168.reuse, R136, R12 ;  /* 0x00000088a80c723c */ /* 0x048fe2000000180c */
[----:B------:R3:W-:Y:S03]  /*5bf0*/  @P0 LDGSTS.E.BYPASS.LTC128B.128 [R227+0x1100], [R132.64], !P5 ;  /* 0x0110000084e30fae */ /* 0x0007e6000e901d52 */
[C---:B------:R-:W-:Y:S02]  /*5c00*/  @P0 IADD3.X R181, R133.reuse, UR14, RZ, P1, !PT ;  /* 0x0000000e85b50c10 */ /* 0x040fe40008ffe4ff */
[----:B------:R-:W-:Y:S02]  /*5c10*/  @P0 IADD3 R182, P6, R132, UR16, RZ ;  /* 0x0000001084b60c10 */ /* 0x000fe4000ffde0ff */
[C---:B------:R-:W-:Y:S01]  /*5c20*/  HMMA.16816.F32 R16, R168.reuse, R138, R16 ;  /* 0x0000008aa810723c */ /* 0x040fe20000001810 */
[----:B------:R3:W-:Y:S03]  /*5c30*/  @P0 LDGSTS.E.BYPASS.LTC128B.128 [R227+0x5100], [R132.64+0x80], !P4 ;  /* 0x0510008084e30fae */ /* 0x0007e6000e101d52 */
[----:B------:R-:W-:Y:S02]  /*5c40*/  @P0 IADD3.X R183, R133, UR15, RZ, P6, !PT ;  /* 0x0000000f85b70c10 */ /* 0x000fe4000b7fe4ff */
[C---:B------:R-:W-:Y:S02]  /*5c50*/  @P0 IADD3 R248, P2, R180.reuse, UR10, RZ ;  /* 0x0000000ab4f80c10 */ /* 0x040fe4000ff5e0ff */
[C---:B------:R-:W-:Y:S01]  /*5c60*/  HMMA.16816.F32 R20, R168.reuse, R144, R20 ;  /* 0x00000090a814723c */ /* 0x040fe20000001814 */
[----:B------:R1:W-:Y:S03]  /*5c70*/  @P0 LDGSTS.E.BYPASS.LTC128B.128 [R227+0x2100], [R180.64], !P5 ;  /* 0x02100000b4e30fae */ /* 0x0003e6000e901d52 */
[C---:B------:R-:W-:Y:S02]  /*5c80*/  @P0 IADD3.X R249, R181.reuse, UR14, RZ, P2, !PT ;  /* 0x0000000eb5f90c10 */ /* 0x040fe400097fe4ff */
[----:B------:R-:W-:Y:S02]  /*5c90*/  @P0 IADD3 R246, P1, R180, UR16, RZ ;  /* 0x00000010b4f60c10 */ /* 0x000fe4000ff3e0ff */
[C---:B------:R-:W-:Y:S01]  /*5ca0*/  HMMA.16816.F32 R24, R168.reuse, R146, R24 ;  /* 0x00000092a818723c */ /* 0x040fe20000001818 */
[----:B------:R1:W-:Y:S03]  /*5cb0*/  @P0 LDGSTS.E.BYPASS.LTC128B.128 [R227+0x6100], [R182.64], !P4 ;  /* 0x06100000b6e30fae */ /* 0x0003e6000e101d52 */
[----:B------:R-:W-:Y:S04]  /*5cc0*/  @P0 IADD3.X R247, R181, UR15, RZ, P1, !PT ;  /* 0x0000000fb5f70c10 */ /* 0x000fe80008ffe4ff */
[C---:B----4-:R-:W-:Y:S01]  /*5cd0*/  HMMA.16816.F32 R28, R168.reuse, R148, R28 ;  /* 0x00000094a81c723c */ /* 0x050fe2000000181c */
[----:B------:R4:W-:Y:S07]  /*5ce0*/  @P0 LDGSTS.E.BYPASS.LTC128B.128 [R227+0x3100], [R248.64], !P5 ;  /* 0x03100000f8e30fae */ /* 0x0009ee000e901d52 */
[C---:B------:R-:W-:Y:S01]  /*5cf0*/  HMMA.16816.F32 R32, R168.reuse, R150, R32 ;  /* 0x00000096a820723c */ /* 0x040fe20000001820 */
[----:B------:R1:W-:Y:S07]  /*5d00*/  @P0 LDGSTS.E.BYPASS.LTC128B.128 [R227+0x7100], [R246.64], !P4 ;  /* 0x07100000f6e30fae */ /* 0x0003ee000e101d52 */
[C---:B------:R-:W-:Y:S01]  /*5d10*/  HMMA.16816.F32 R36, R168.reuse, R152, R36 ;  /* 0x00000098a824723c */ /* 0x040fe20000001824 */
[----:B---3--:R-:W3:Y:S07]  /*5d20*/  LDSM.16.M88.4 R132, [R223+0x8100] ;  /* 0x00810000df84783b */ /* 0x008eee0000000200 */
[C---:B------:R-:W-:Y:S01]  /*5d30*/  HMMA.16816.F32 R40, R168.reuse, R154, R40 ;  /* 0x0000009aa828723c */ /* 0x040fe20000001828 */
[----:B------:R-:W0:Y:S07]  /*5d40*/  LDGDEPBAR ;  /* 0x00000000000079af */ /* 0x000e2e0000000000 */
[C---:B-----5:R-:W-:Y:S01]  /*5d50*/  HMMA.16816.F32 R44, R168.reuse, R156, R44 ;  /* 0x0000009ca82c723c */ /* 0x060fe2000000182c */
[----:B------:R-:W5:Y:S07]  /*5d60*/  LDSM.16.M88.4 R136, [R223+0x8900] ;  /* 0x00890000df88783b */ /* 0x000f6e0000000200 */
[C---:B------:R-:W-:Y:S01]  /*5d70*/  HMMA.16816.F32 R48, R168.reuse, R158, R48 ;  /* 0x0000009ea830723c */ /* 0x040fe20000001830 */
[----:B------:R-:W4:Y:S07]  /*5d80*/  LDSM.16.M88.4 R144, [R223+0x9100] ;  /* 0x00910000df90783b */ /* 0x000f2e0000000200 */
[C---:B-1----:R-:W-:Y:S01]  /*5d90*/  HMMA.16816.F32 R52, R168.reuse, R160, R52 ;  /* 0x000000a0a834723c */ /* 0x042fe20000001834 */
[----:B--2---:R-:W1:Y:S07]  /*5da0*/  LDSM.16.M88.4 R176, [R223+0x9900] ;  /* 0x00990000dfb0783b */ /* 0x004e6e0000000200 */
[C---:B------:R-:W-:Y:S01]  /*5db0*/  HMMA.16816.F32 R56, R168.reuse, R162, R56 ;  /* 0x000000a2a838723c */ /* 0x040fe20000001838 */
[----:B------:R-:W2:Y:S07]  /*5dc0*/  LDSM.16.M88.4 R180, [R223+0xa100] ;  /* 0x00a10000dfb4783b */ /* 0x000eae0000000200 */
[C---:B------:R-:W-:Y:S01]  /*5dd0*/  HMMA.16816.F32 R60, R168.reuse, R164, R60 ;  /* 0x000000a4a83c723c */ /* 0x040fe2000000183c */
[----:B------:R-:W1:Y:S07]  /*5de0*/  LDSM.16.M88.4 R148, [R223+0xa900] ;  /* 0x00a90000df94783b */ /* 0x000e6e0000000200 */
[----:B------:R-:W-:Y:S01]  /*5df0*/  HMMA.16816.F32 R64, R168, R166, R64 ;  /* 0x000000a6a840723c */ /* 0x000fe20000001840 */
[----:B------:R-:W1:Y:S07]  /*5e00*/  LDSM.16.M88.4 R152, [R223+0xb100] ;  /* 0x00b10000df98783b */ /* 0x000e6e0000000200 */
[C---:B---3--:R-:W-:Y:S01]  /*5e10*/  HMMA.16816.F32 R4, R172.reuse, R132, R4 ;  /* 0x00000084ac04723c */ /* 0x048fe20000001804 */
[----:B------:R-:W3:Y:S07]  /*5e20*/  LDSM.16.M88.4 R156, [R223+0xb900] ;  /* 0x00b90000df9c783b */ /* 0x000eee0000000200 */
[C---:B------:R-:W-:Y:S01]  /*5e30*/  HMMA.16816.F32 R8, R172.reuse, R134, R8 ;  /* 0x00000086ac08723c */ /* 0x040fe20000001808 */
[----:B------:R-:W2:Y:S07]  /*5e40*/  LDSM.16.M88.4 R132, [R212] ;  /* 0x00000000d484783b */ /* 0x000eae0000000200 */
[C---:B-----5:R-:W-:Y:S01]  /*5e50*/  HMMA.16816.F32 R12, R172.reuse, R136, R12 ;  /* 0x00000088ac0c723c */ /* 0x060fe2000000180c */
[----:B------:R-:W-:Y:S07]  /*5e60*/  LDSM.16.M88.4 R160, [R212+0x2800] ;  /* 0x00280000d4a0783b */ /* 0x000fee0000000200 */
[C---:B------:R-:W-:Y:S01]  /*5e70*/  HMMA.16816.F32 R16, R172.reuse, R138, R16 ;  /* 0x0000008aac10723c */ /* 0x040fe20000001810 */
[----:B------:R-:W5:Y:S07]  /*5e80*/  LDSM.16.M88.4 R136, [R212+0x800] ;  /* 0x00080000d488783b */ /* 0x000f6e0000000200 */
[C---:B----4-:R-:W-:Y:S01]  /*5e90*/  HMMA.16816.F32 R20, R172.reuse, R144, R20 ;  /* 0x00000090ac14723c */ /* 0x050fe20000001814 */
[----:B------:R-:W-:Y:S07]  /*5ea0*/  LDSM.16.M88.4 R164, [R226+0xc100] ;  /* 0x00c10000e2a4783b */ /* 0x000fee0000000200 */
[C---:B------:R-:W-:Y:S01]  /*5eb0*/  HMMA.16816.F32 R24, R172.reuse, R146, R24 ;  /* 0x00000092ac18723c */ /* 0x040fe20000001818 */
[----:B------:R-:W4:Y:S07]  /*5ec0*/  LDSM.16.M88.4 R144, [R212+0x1000] ;  /* 0x00100000d490783b */ /* 0x000f2e0000000200 */
[C---:B-1----:R-:W-:Y:S08]  /*5ed0*/  HMMA.16816.F32 R28, R172.reuse, R176, R28 ;  /* 0x000000b0ac1c723c */ /* 0x042ff0000000181c */
[C---:B------:R-:W-:Y:S01]  /*5ee0*/  HMMA.16816.F32 R32, R172.reuse, R178, R32 ;  /* 0x000000b2ac20723c */ /* 0x040fe20000001820 */
[----:B------:R-:W-:Y:S07]  /*5ef0*/  LDSM.16.M88.4 R176, [R226+0xc900] ;  /* 0x00c90000e2b0783b */ /* 0x000fee0000000200 */
[C---:B--2---:R-:W-:Y:S08]  /*5f00*/  HMMA.16816.F32 R36, R172.reuse, R180, R36 ;  /* 0x000000b4ac24723c */ /* 0x044ff00000001824 */
[C---:B------:R-:W-:Y:S01]  /*5f10*/  HMMA.16816.F32 R40, R172.reuse, R182, R40 ;  /* 0x000000b6ac28723c */ /* 0x040fe20000001828 */
[----:B------:R-:W-:Y:S07]  /*5f20*/  LDSM.16.M88.4 R180, [R226+0xd100] ;  /* 0x00d10000e2b4783b */ /* 0x000fee0000000200 */
[C---:B------:R-:W-:Y:S08]  /*5f30*/  HMMA.16816.F32 R44, R172.reuse, R148, R44 ;  /* 0x00000094ac2c723c */ /* 0x040ff0000000182c */
[C---:B------:R-:W-:Y:S01]  /*5f40*/  HMMA.16816.F32 R48, R172.reuse, R150, R48 ;  /* 0x00000096ac30723c */ /* 0x040fe20000001830 */
[----:B------:R-:W1:Y:S07]  /*5f50*/  LDSM.16.M88.4 R148, [R212+0x1800] ;  /* 0x00180000d494783b */ /* 0x000e6e0000000200 */
[C---:B------:R-:W-:Y:S08]  /*5f60*/  HMMA.16816.F32 R52, R172.reuse, R152, R52 ;  /* 0x00000098ac34723c */ /* 0x040ff00000001834 */
[C---:B------:R-:W-:Y:S01]  /*5f70*/  HMMA.16816.F32 R56, R172.reuse, R154, R56 ;  /* 0x0000009aac38723c */ /* 0x040fe20000001838 */
[----:B------:R-:W2:Y:S07]  /*5f80*/  LDSM.16.M88.4 R152, [R212+0x2000] ;  /* 0x00200000d498783b */ /* 0x000eae0000000200 */
[C---:B---3--:R-:W-:Y:S08]  /*5f90*/  HMMA.16816.F32 R60, R172.reuse, R156, R60 ;  /* 0x0000009cac3c723c */ /* 0x048ff0000000183c */
[----:B------:R-:W-:Y:S01]  /*5fa0*/  HMMA.16816.F32 R64, R172, R158, R64 ;  /* 0x0000009eac40723c */ /* 0x000fe20000001840 */
[----:B------:R-:W3:Y:S07]  /*5fb0*/  LDSM.16.M88.4 R156, [R212+0x3000] ;  /* 0x00300000d49c783b */ /* 0x000eee0000000200 */
[C---:B------:R-:W-:Y:S08]  /*5fc0*/  HMMA.16816.F32 R4, R184.reuse, R132, R4 ;  /* 0x00000084b804723c */ /* 0x040ff00000001804 */
[C---:B------:R-:W-:Y:S01]  /*5fd0*/  HMMA.16816.F32 R8, R184.reuse, R134, R8 ;  /* 0x00000086b808723c */ /* 0x040fe20000001808 */
[----:B------:R-:W2:Y:S07]  /*5fe0*/  LDSM.16.M88.4 R132, [R212+0x3800] ;  /* 0x00380000d484783b */ /* 0x000eae0000000200 */
[C---:B-----5:R-:W-:Y:S08]  /*5ff0*/  HMMA.16816.F32 R12, R184.reuse, R136, R12 ;  /* 0x00000088b80c723c */ /* 0x060ff0000000180c */
[C---:B------:R-:W-:Y:S01]  /*6000*/  HMMA.16816.F32 R16, R184.reuse, R138, R16 ;  /* 0x0000008ab810723c */ /* 0x040fe20000001810 */
[----:B------:R-:W5:Y:S07]  /*6010*/  LDSM.16.M88.4 R136, [R226+0xd900] ;  /* 0x00d90000e288783b */ /* 0x000f6e0000000200 */
        /* <DEDUP_REMOVED lines=12> */
[C---:B---3--:R-:W-:Y:S08]  /*60e0*/  HMMA.16816.F32 R52, R184.reuse, R156, R52 ;  /* 0x0000009cb834723c */ /* 0x048ff00000001834 */
[C---:B------:R-:W-:Y:S01]  /*60f0*/  HMMA.16816.F32 R56, R184.reuse, R158, R56 ;  /* 0x0000009eb838723c */ /* 0x040fe20000001838 */
[----:B------:R-:W-:Y:S07]  /*6100*/  LDSM.16.M88.4 R156, [R210] ;  /* 0x00000000d29c783b */ /* 0x000fee0000000200 */
[C---:B------:R-:W-:Y:S08]  /*6110*/  HMMA.16816.F32 R60, R184.reuse, R132, R60 ;  /* 0x00000084b83c723c */ /* 0x040ff0000000183c */
[----:B------:R-:W-:Y:S01]  /*6120*/  HMMA.16816.F32 R64, R184, R134, R64 ;  /* 0x00000086b840723c */ /* 0x000fe20000001840 */
[----:B------:R-:W3:Y:S07]  /*6130*/  LDSM.16.M88.4 R132, [R211] ;  /* 0x00000000d384783b */ /* 0x000eee0000000200 */
[C---:B------:R-:W-:Y:S08]  /*6140*/  HMMA.16816.F32 R4, R188.reuse, R164, R4 ;  /* 0x000000a4bc04723c */ /* 0x040ff00000001804 */
[C---:B------:R-:W-:Y:S01]  /*6150*/  HMMA.16816.F32 R8, R188.reuse, R166, R8 ;  /* 0x000000a6bc08723c */ /* 0x040fe20000001808 */
[----:B------:R-:W1:Y:S07]  /*6160*/  LDSM.16.M88.4 R164, [R209] ;  /* 0x00000000d1a4783b */ /* 0x000e6e0000000200 */
[C---:B------:R-:W-:Y:S08]  /*6170*/  HMMA.16816.F32 R12, R188.reuse, R176, R12 ;  /* 0x000000b0bc0c723c */ /* 0x040ff0000000180c */
[C---:B------:R-:W-:Y:S01]  /*6180*/  HMMA.16816.F32 R16, R188.reuse, R178, R16 ;  /* 0x000000b2bc10723c */ /* 0x040fe20000001810 */
[----:B------:R-:W1:Y:S07]  /*6190*/  LDSM.16.M88.4 R176, [R208] ;  /* 0x00000000d0b0783b */ /* 0x000e6e0000000200 */
[C---:B------:R-:W-:Y:S08]  /*61a0*/  HMMA.16816.F32 R20, R188.reuse, R180, R20 ;  /* 0x000000b4bc14723c */ /* 0x040ff00000001814 */
[C---:B------:R-:W-:Y:S01]  /*61b0*/  HMMA.16816.F32 R24, R188.reuse, R182, R24 ;  /* 0x000000b6bc18723c */ /* 0x040fe20000001818 */
[----:B------:R-:W2:Y:S07]  /*61c0*/  LDSM.16.M88.4 R180, [R207] ;  /* 0x00000000cfb4783b */ /* 0x000eae0000000200 */
[C---:B-----5:R-:W-:Y:S08]  /*61d0*/  HMMA.16816.F32 R28, R188.reuse, R136, R28 ;  /* 0x00000088bc1c723c */ /* 0x060ff0000000181c */
[C---:B------:R-:W-:Y:S01]  /*61e0*/  HMMA.16816.F32 R32, R188.reuse, R138, R32 ;  /* 0x0000008abc20723c */ /* 0x040fe20000001820 */
[----:B------:R-:W5:Y:S07]  /*61f0*/  LDSM.16.M88.4 R136, [R206] ;  /* 0x00000000ce88783b */ /* 0x000f6e0000000200 */
[C---:B----4-:R-:W-:Y:S08]  /*6200*/  HMMA.16816.F32 R36, R188.reuse, R144, R36 ;  /* 0x00000090bc24723c */ /* 0x050ff00000001824 */
[C---:B------:R-:W-:Y:S01]  /*6210*/  HMMA.16816.F32 R40, R188.reuse, R146, R40 ;  /* 0x00000092bc28723c */ /* 0x040fe20000001828 */
[----:B------:R-:W4:Y:S07]  /*6220*/  LDSM.16.M88.4 R144, [R205] ;  /* 0x00000000cd90783b */ /* 0x000f2e0000000200 */
[C---:B-1----:R-:W-:Y:S08]  /*6230*/  HMMA.16816.F32 R44, R188.reuse, R148, R44 ;  /* 0x00000094bc2c723c */ /* 0x042ff0000000182c */
[C---:B------:R-:W-:Y:S01]  /*6240*/  HMMA.16816.F32 R48, R188.reuse, R150, R48 ;  /* 0x00000096bc30723c */ /* 0x040fe20000001830 */
[----:B------:R-:W-:Y:S07]  /*6250*/  LDSM.16.M88.4 R148, [R223+0xc100] ;  /* 0x00c10000df94783b */ /* 0x000fee0000000200 */
[C---:B--2---:R-:W-:Y:S08]  /*6260*/  HMMA.16816.F32 R52, R188.reuse, R152, R52 ;  /* 0x00000098bc34723c */ /* 0x044ff00000001834 */
[C---:B------:R-:W-:Y:S01]  /*6270*/  HMMA.16816.F32 R56, R188.reuse, R154, R56 ;  /* 0x0000009abc38723c */ /* 0x040fe20000001838 */
[----:B------:R-:W-:Y:S07]  /*6280*/  LDSM.16.M88.4 R152, [R223+0xc900] ;  /* 0x00c90000df98783b */ /* 0x000fee0000000200 */
[C---:B------:R-:W-:Y:S08]  /*6290*/  HMMA.16816.F32 R60, R188.reuse, R160, R60 ;  /* 0x000000a0bc3c723c */ /* 0x040ff0000000183c */
[----:B------:R-:W-:Y:S01]  /*62a0*/  HMMA.16816.F32 R64, R188, R162, R64 ;  /* 0x000000a2bc40723c */ /* 0x000fe20000001840 */
[----:B------:R-:W-:Y:S07]  /*62b0*/  LDSM.16.M88.4 R160, [R223+0xd900] ;  /* 0x00d90000dfa0783b */ /* 0x000fee0000000200 */
[C---:B---3--:R-:W-:Y:S08]  /*62c0*/  HMMA.16816.F32 R4, R192.reuse, R132, R4 ;  /* 0x00000084c004723c */ /* 0x048ff00000001804 */
[C---:B------:R-:W-:Y:S01]  /*62d0*/  HMMA.16816.F32 R8, R192.reuse, R134, R8 ;  /* 0x00000086c008723c */ /* 0x040fe20000001808 */
[----:B------:R-:W1:Y:S07]  /*62e0*/  LDSM.16.M88.4 R132, [R204] ;  /* 0x00000000cc84783b */ /* 0x000e6e0000000200 */
[C---:B------:R-:W-:Y:S08]  /*62f0*/  HMMA.16816.F32 R12, R192.reuse, R156, R12 ;  /* 0x0000009cc00c723c */ /* 0x040ff0000000180c */
        /* <DEDUP_REMOVED lines=28> */
[C---:B---3--:R-:W-:Y:S08]  /*64c0*/  HMMA.16816.F32 R36, R196.reuse, R136, R36 ;  /* 0x00000088c424723c */ /* 0x048ff00000001824 */
[C---:B------:R-:W-:Y:S01]  /*64d0*/  HMMA.16816.F32 R40, R196.reuse, R138, R40 ;  /* 0x0000008ac428723c */ /* 0x040fe20000001828 */
[----:B------:R-:W2:Y:S07]  /*64e0*/  LDSM.16.M88.4 R136, [R212+0x5000] ;  /* 0x00500000d488783b */ /* 0x000eae0000000200 */
[C---:B------:R-:W-:Y:S08]  /*64f0*/  HMMA.16816.F32 R44, R196.reuse, R164, R44 ;  /* 0x000000a4c42c723c */ /* 0x040ff0000000182c */
[C---:B------:R-:W-:Y:S08]  /*6500*/  HMMA.16816.F32 R48, R196.reuse, R166, R48 ;  /* 0x000000a6c430723c */ /* 0x040ff00000001830 */
[C---:B------:R-:W-:Y:S07]  /*6510*/  HMMA.16816.F32 R52, R196.reuse, R176, R52 ;  /* 0x000000b0c434723c */ /* 0x040fee0000001834 */
[----:B------:R-:W-:Y:S01]  /*6520*/  IMAD.MOV.U32 R176, RZ, RZ, R237 ;  /* 0x000000ffffb07224 */ /* 0x000fe200078e00ed */
[C---:B------:R-:W-:Y:S04]  /*6530*/  HMMA.16816.F32 R56, R196.reuse, R178, R56 ;  /* 0x000000b2c438723c */ /* 0x040fe80000001838 */
[----:B------:R-:W-:Y:S04]  /*6540*/  @P3 IMAD.MOV.U32 R176, RZ, RZ, R239 ;  /* 0x000000ffffb03224 */ /* 0x000fe800078e00ef */
[C---:B------:R-:W-:Y:S01]  /*6550*/  HMMA.16816.F32 R60, R196.reuse, R180, R60 ;  /* 0x000000b4c43c723c */ /* 0x040fe2000000183c */
[----:B------:R-:W3:Y:S07]  /*6560*/  SHFL.IDX PT, R181, R176, RZ, 0x1c1f ;  /* 0x001c1fffb0b57589 */ /* 0x000eee00000e0000 */
[----:B------:R-:W-:Y:S01]  /*6570*/  HMMA.16816.F32 R64, R196, R182, R64 ;  /* 0x000000b6c440723c */ /* 0x000fe20000001840 */
[----:B------:R-:W5:Y:S07]  /*6580*/  SHFL.IDX PT, R0, R176, 0x1, 0x1c1f ;  /* 0x003c1f00b0007f89 */ /* 0x000f6e00000e0000 */
[C---:B----4-:R-:W-:Y:S08]  /*6590*/  HMMA.16816.F32 R4, R200.reuse, R144, R4 ;  /* 0x00000090c804723c */ /* 0x050ff00000001804 */
[C---:B------:R-:W-:Y:S01]  /*65a0*/  HMMA.16816.F32 R8, R200.reuse, R146, R8 ;  /* 0x00000092c808723c */ /* 0x040fe20000001808 */
[----:B------:R-:W4:Y:S07]  /*65b0*/  LDSM.16.M88.4 R144, [R212+0x5800] ;  /* 0x00580000d490783b */ /* 0x000f2e0000000200 */
[C---:B-1----:R-:W-:Y:S07]  /*65c0*/  HMMA.16816.F32 R12, R200.reuse, R132, R12 ;  /* 0x00000084c80c723c */ /* 0x042fee000000180c */
[----:B------:R-:W-:Y:S01]  /*65d0*/  IMAD.U32 R133, RZ, RZ, UR8 ;  /* 0x00000008ff857e24 */ /* 0x000fe2000f8e00ff */
[C---:B------:R-:W-:Y:S04]  /*65e0*/  HMMA.16816.F32 R16, R200.reuse, R134, R16 ;  /* 0x00000086c810723c */ /* 0x040fe80000001810 */
[----:B------:R-:W-:Y:S01]  /*65f0*/  IADD3 R132, R133, UR20, -R238 ;  /* 0x0000001485847c10 */ /* 0x000fe2000fffe8ee */
[----:B------:R-:W-:Y:S03]  /*6600*/  @UP1 USHF.R.S32.HI UR20, URZ, 0x1f, UR25 ;  /* 0x0000001f3f141899 */ /* 0x000fe60008011419 */
[C---:B--2---:R-:W-:Y:S01]  /*6610*/  HMMA.16816.F32 R20, R200.reuse, R136, R20 ;  /* 0x00000088c814723c */ /* 0x044fe20000001814 */
[----:B------:R-:W-:Y:S03]  /*6620*/  @UP1 UIMAD UR20, UR20, UR4, URZ ;  /* 0x00000004141412a4 */ /* 0x000fe6000f8e023f */
[----:B------:R-:W-:Y:S01]  /*6630*/  IADD3 R177, R132, -UR11, RZ ;  /* 0x8000000b84b17c10 */ /* 0x000fe2000fffe0ff */
[----:B------:R-:W-:Y:S01]  /*6640*/  @UP1 UIMAD UR20, UR25, UR5, UR20 ;  /* 0x00000005191412a4 */ /* 0x000fe2000f8e0214 */
[----:B------:R-:W1:Y:S02]  /*6650*/  LDSM.16.M88.4 R132, [R212+0x6000] ;  /* 0x00600000d484783b */ /* 0x000e640000000200 */
[C---:B------:R-:W-:Y:S01]  /*6660*/  HMMA.16816.F32 R24, R200.reuse, R138, R24 ;  /* 0x0000008ac818723c */ /* 0x040fe20000001818 */
[----:B------:R-:W-:Y:S02]  /*6670*/  @UP1 UIADD3 UR20, UR23, UR20, URZ ;  /* 0x0000001417141290 */ /* 0x000fe4000fffe03f */
[----:B------:R-:W-:Y:S01]  /*6680*/  @UP1 USHF.L.U64.HI UR23, UR4, 0x6, UR5 ;  /* 0x0000000604171899 */ /* 0x000fe20008010205 */
[C---:B---3--:R-:W-:Y:S01]  /*6690*/  IMAD.IADD R181, R177.reuse, 0x1, R181 ;  /* 0x00000001b1b57824 */ /* 0x048fe200078e02b5 */
[----:B------:R-:W-:Y:S01]  /*66a0*/  @UP1 USHF.L.U64.HI UR20, UR22, 0x7, UR20 ;  /* 0x0000000716141899 */ /* 0x000fe20008010214 */
[----:B------:R-:W2:Y:S01]  /*66b0*/  LDSM.16.M88.4 R136, [R212+0x6800] ;  /* 0x00680000d488783b */ /* 0x000ea20000000200 */
[----:B-----5:R-:W-:Y:S01]  /*66c0*/  IMAD.IADD R0, R177, 0x1, R0 ;  /* 0x00000001b1007824 */ /* 0x020fe200078e0200 */
[----:B------:R-:W-:Y:S01]  /*66d0*/  @UP1 USHF.L.U32 UR22, UR4, 0x6, URZ ;  /* 0x0000000604161899 */ /* 0x000fe2000800063f */
[C---:B----4-:R-:W-:Y:S03]  /*66e0*/  HMMA.16816.F32 R28, R200.reuse, R144, R28 ;  /* 0x00000090c81c723c */ /* 0x050fe6000000181c */
[C---:B------:R-:W-:Y:S02]  /*66f0*/  ISETP.GT.AND P1, PT, R0.reuse, RZ, PT ;  /* 0x000000ff0000720c */ /* 0x040fe40003f24270 */
[C---:B------:R-:W-:Y:S02]  /*6700*/  ISETP.GT.AND P6, PT, R181.reuse, RZ, PT ;  /* 0x000000ffb500720c */ /* 0x040fe40003fc4270 */
[----:B------:R-:W-:Y:S01]  /*6710*/  ISETP.GT.AND P0, PT, R0, 0x1, PT ;  /* 0x000000010000780c */ /* 0x000fe20003f04270 */
[C---:B------:R-:W-:Y:S03]  /*6720*/  HMMA.16816.F32 R32, R200.reuse, R146, R32 ;  /* 0x00000092c820723c */ /* 0x040fe60000001820 */
[----:B------:R-:W-:Y:S02]  /*6730*/  ISETP.GT.AND P2, PT, R181, 0x1, PT ;  /* 0x00000001b500780c */ /* 0x000fe40003f44270 */
[----:B------:R-:W-:Y:S02]  /*6740*/  FSEL R178, R4, -INF , P6 ;  /* 0xff80000004b27808 */ /* 0x000fe40003000000 */
[----:B------:R-:W-:Y:S02]  /*6750*/  FSEL R179, R5, -INF , P2 ;  /* 0xff80000005b37808 */ /* 0x000fe40001000000 */
[----:B------:R-:W-:Y:S02]  /*6760*/  FSEL R176, R6, -INF , P1 ;  /* 0xff80000006b07808 */ /* 0x000fe40000800000 */
[C---:B------:R-:W-:Y:S02]  /*6770*/  ISETP.GT.AND P6, PT, R181.reuse, 0x8, PT ;  /* 0x00000008b500780c */ /* 0x040fe40003fc4270 */
[----:B------:R-:W-:Y:S02]  /*6780*/  ISETP.GT.AND P2, PT, R181, 0x9, PT ;  /* 0x00000009b500780c */ /* 0x000fe40003f44270 */
[C---:B------:R-:W-:Y:S02]  /*6790*/  ISETP.GT.AND P1, PT, R0.reuse, 0x8, PT ;  /* 0x000000080000780c */ /* 0x040fe40003f24270 */
[----:B------:R-:W-:Y:S02]  /*67a0*/  FSEL R177, R7, -INF , P0 ;  /* 0xff80000007b17808 */ /* 0x000fe40000000000 */
[----:B------:R-:W-:Y:S01]  /*67b0*/  ISETP.GT.AND P0, PT, R0, 0x9, PT ;  /* 0x000000090000780c */ /* 0x000fe20003f04270 */
[C---:B-1----:R-:W-:Y:S03]  /*67c0*/  HMMA.16816.F32 R36, R200.reuse, R132, R36 ;  /* 0x00000084c824723c */ /* 0x042fe60000001824 */
[----:B------:R-:W-:Y:S02]  /*67d0*/  FSEL R182, R8, -INF , P6 ;  /* 0xff80000008b67808 */ /* 0x000fe40003000000 */
[----:B------:R-:W-:Y:S02]  /*67e0*/  FSEL R180, R9, -INF , P2 ;  /* 0xff80000009b47808 */ /* 0x000fe40001000000 */
[----:B------:R-:W-:Y:S01]  /*67f0*/  FSEL R149, R10, -INF , P1 ;  /* 0xff8000000a957808 */ /* 0x000fe20000800000 */
[C---:B------:R-:W-:Y:S03]  /*6800*/  HMMA.16816.F32 R40, R200.reuse, R134, R40 ;  /* 0x00000086c828723c */ /* 0x040fe60000001828 */
[----:B------:R-:W-:Y:S02]  /*6810*/  ISETP.GT.AND P6, PT, R181, 0x10, PT ;  /* 0x00000010b500780c */ /* 0x000fe40003fc4270 */
[----:B------:R-:W-:Y:S02]  /*6820*/  FSEL R6, R11, -INF , P0 ;  /* 0xff8000000b067808 */ /* 0x000fe40000000000 */
[----:B------:R-:W1:Y:S01]  /*6830*/  LDSM.16.M88.4 R8, [R212+0x7000] ;  /* 0x00700000d408783b */ /* 0x000e620000000200 */
[C---:B--2---:R-:W-:Y:S03]  /*6840*/  HMMA.16816.F32 R44, R200.reuse, R136, R44 ;  /* 0x00000088c82c723c */ /* 0x044fe6000000182c */
[----:B------:R-:W-:Y:S02]  /*6850*/  ISETP.GT.AND P2, PT, R181, 0x11, PT ;  /* 0x00000011b500780c */ /* 0x000fe40003f44270 */
[----:B------:R-:W-:Y:S02]  /*6860*/  FSEL R246, R12, -INF , P6 ;  /* 0xff8000000cf67808 */ /* 0x000fe40003000000 */
[----:B------:R-:W-:Y:S01]  /*6870*/  FMNMX.FTZ R12, R178, R3, !PT ;  /* 0x00000003b20c7209 */ /* 0x000fe20007810000 */
[C---:B------:R-:W-:Y:S03]  /*6880*/  HMMA.16816.F32 R48, R200.reuse, R138, R48 ;  /* 0x0000008ac830723c */ /* 0x040fe60000001830 */
[----:B------:R-:W-:Y:S02]  /*6890*/  ISETP.GT.AND P1, PT, R0, 0x10, PT ;  /* 0x000000100000780c */ /* 0x000fe40003f24270 */
[----:B------:R-:W-:Y:S02]  /*68a0*/  FSEL R249, R13, -INF , P2 ;  /* 0xff8000000df97808 */ /* 0x000fe40001000000 */
[----:B------:R-:W-:Y:S02]  /*68b0*/  FMNMX.FTZ R13, R179, R12, !PT ;  /* 0x0000000cb30d7209 */ /* 0x000fe40007810000 */
[----:B------:R-:W-:Y:S02]  /*68c0*/  FSEL R250, R14, -INF , P1 ;  /* 0xff8000000efa7808 */ /* 0x000fe40000800000 */
[----:B------:R-:W-:Y:S02]  /*68d0*/  ISETP.GT.AND P1, PT, R0, 0x18, PT ;  /* 0x000000180000780c */ /* 0x000fe40003f24270 */
[C---:B------:R-:W-:Y:S02]  /*68e0*/  ISETP.GT.AND P6, PT, R181.reuse, 0x18, PT ;  /* 0x00000018b500780c */ /* 0x040fe40003fc4270 */
[----:B------:R-:W-:Y:S02]  /*68f0*/  ISETP.GT.AND P2, PT, R181, 0x19, PT ;  /* 0x00000019b500780c */ /* 0x000fe40003f44270 */
[----:B------:R-:W-:Y:S02]  /*6900*/  FMNMX.FTZ R13, R182, R13, !PT ;  /* 0x0000000db60d7209 */ /* 0x000fe40007810000 */
[----:B------:R-:W-:Y:S02]  /*6910*/  FSEL R151, R17, -INF , P2 ;  /* 0xff80000011977808 */ /* 0x000fe40001000000 */
[----:B------:R-:W-:Y:S02]  /*6920*/  FSEL R150, R18, -INF , P1 ;  /* 0xff80000012967808 */ /* 0x000fe40000800000 */
[----:B------:R-:W-:Y:S02]  /*6930*/  FSEL R153, R16, -INF , P6 ;  /* 0xff80000010997808 */ /* 0x000fe40003000000 */
[C---:B------:R-:W-:Y:S02]  /*6940*/  ISETP.GT.AND P6, PT, R181.reuse, 0x20, PT ;  /* 0x00000020b500780c */ /* 0x040fe40003fc4270 */
[----:B------:R-:W-:Y:S02]  /*6950*/  ISETP.GT.AND P1, PT, R0, 0x20, PT ;  /* 0x000000200000780c */ /* 0x000fe40003f24270 */
[----:B------:R-:W-:Y:S01]  /*6960*/  ISETP.GT.AND P2, PT, R181, 0x21, PT ;  /* 0x00000021b500780c */ /* 0x000fe20003f44270 */
[C---:B-1----:R-:W-:Y:S03]  /*6970*/  HMMA.16816.F32 R52, R200.reuse, R8, R52 ;  /* 0x00000008c834723c */ /* 0x042fe60000001834 */
[----:B------:R-:W-:Y:S02]  /*6980*/  FMNMX.FTZ R17, R180, R13, !PT ;  /* 0x0000000db4117209 */ /* 0x000fe40007810000 */
[----:B------:R-:W-:Y:S02]  /*6990*/  FSEL R20, R20, -INF , P6 ;  /* 0xff80000014147808 */ /* 0x000fe40003000000 */
[----:B------:R-:W-:Y:S01]  /*69a0*/  FSEL R248, R21, -INF , P2 ;  /* 0xff80000015f87808 */ /* 0x000fe20001000000 */
[C---:B------:R-:W-:Y:S03]  /*69b0*/  HMMA.16816.F32 R56, R200.reuse, R10, R56 ;  /* 0x0000000ac838723c */ /* 0x040fe60000001838 */
[C---:B------:R-:W-:Y:S02]  /*69c0*/  ISETP.GT.AND P2, PT, R181.reuse, 0x29, PT ;  /* 0x00000029b500780c */ /* 0x040fe40003f44270 */
[----:B------:R-:W-:Y:S02]  /*69d0*/  FSEL R148, R22, -INF , P1 ;  /* 0xff80000016947808 */ /* 0x000fe40000800000 */
[----:B------:R-:W-:Y:S02]  /*69e0*/  ISETP.GT.AND P6, PT, R181, 0x28, PT ;  /* 0x00000028b500780c */ /* 0x000fe40003fc4270 */
[C---:B------:R-:W-:Y:S02]  /*69f0*/  ISETP.GT.AND P1, PT, R0.reuse, 0x28, PT ;  /* 0x000000280000780c */ /* 0x040fe40003f24270 */
[----:B------:R-:W-:Y:S02]  /*6a00*/  ISETP.GT.AND P0, PT, R0, 0x11, PT ;  /* 0x000000110000780c */ /* 0x000fe40003f04270 */
[----:B------:R-:W-:Y:S02]  /*6a10*/  FMNMX.FTZ R16, R246, R17, !PT ;  /* 0x00000011f6107209 */ /* 0x000fe40007810000 */
[----:B------:R-:W-:Y:S01]  /*6a20*/  FSEL R22, R25, -INF , P2 ;  /* 0xff80000019167808 */ /* 0x000fe20001000000 */
[----:B------:R-:W-:Y:S01]  /*6a30*/  IMAD.MOV.U32 R25, RZ, RZ, R150 ;  /* 0x000000ffff197224 */ /* 0x000fe200078e0096 */
[----:B------:R-:W-:Y:S01]  /*6a40*/  FSEL R18, R24, -INF , P6 ;  /* 0xff80000018127808 */ /* 0x000fe20003000000 */
[----:B------:R-:W-:Y:S01]  /*6a50*/  IMAD.MOV.U32 R24, RZ, RZ, R153 ;  /* 0x000000ffff187224 */ /* 0x000fe200078e0099 */
[----:B------:R-:W-:Y:S02]  /*6a60*/  ISETP.GT.AND P2, PT, R181, 0x31, PT ;  /* 0x00000031b500780c */ /* 0x000fe40003f44270 */
[----:B------:R-:W-:Y:S01]  /*6a70*/  FSEL R4, R26, -INF , P1 ;  /* 0xff8000001a047808 */ /* 0x000fe20000800000 */
[----:B------:R-:W-:Y:S01]  /*6a80*/  IMAD.MOV.U32 R26, RZ, RZ, R151 ;  /* 0x000000ffff1a7224 */ /* 0x000fe200078e0097 */
[----:B------:R-:W-:Y:S02]  /*6a90*/  ISETP.GT.AND P1, PT, R0, 0x30, PT ;  /* 0x000000300000780c */ /* 0x000fe40003f24270 */
[----:B------:R-:W-:Y:S02]  /*6aa0*/  FMNMX.FTZ R8, R249, R16, !PT ;  /* 0x00000010f9087209 */ /* 0x000fe40007810000 */
[----:B------:R-:W-:Y:S02]  /*6ab0*/  ISETP.GT.AND P6, PT, R181, 0x30, PT ;  /* 0x00000030b500780c */ /* 0x000fe40003fc4270 */
[----:B------:R-:W-:Y:S02]  /*6ac0*/  FSEL R252, R15, -INF , P0 ;  /* 0xff8000000ffc7808 */ /* 0x000fe40000000000 */
[----:B------:R-:W-:Y:S01]  /*6ad0*/  FSEL R21, R29, -INF , P2 ;  /* 0xff8000001d157808 */ /* 0x000fe20001000000 */
[----:B------:R-:W1:Y:S01]  /*6ae0*/  LDSM.16.M88.4 R12, [R212+0x7800] ;  /* 0x00780000d40c783b */ /* 0x000e620000000200 */
[----:B------:R-:W-:Y:S01]  /*6af0*/  FSEL R5, R30, -INF , P1 ;  /* 0xff8000001e057808 */ /* 0x000fe20000800000 */
[----:B------:R-:W-:Y:S06]  /*6b00*/  DEPBAR.LE SB0, 0x0 ;  /* 0x000080000000791a */ /* 0x000fec0000000000 */
[----:B------:R-:W-:Y:S01]  /*6b10*/  BAR.SYNC.DEFER_BLOCKING 0x0 ;  /* 0x0000000000007b1d */ /* 0x000fe20000010000 */
[C---:B------:R-:W-:Y:S02]  /*6b20*/  ISETP.GT.AND P0, PT, R0.reuse, 0x19, PT ;  /* 0x000000190000780c */ /* 0x040fe40003f04270 */
[----:B------:R-:W-:Y:S02]  /*6b30*/  ISETP.GT.AND P2, PT, R181, 0x39, PT ;  /* 0x00000039b500780c */ /* 0x000fe40003f44270 */
[----:B------:R-:W-:Y:S02]  /*6b40*/  ISETP.GT.AND P1, PT, R0, 0x38, PT ;  /* 0x000000380000780c */ /* 0x000fe40003f24270 */
[----:B------:R-:W-:Y:S02]  /*6b50*/  FMNMX.FTZ R8, R24, R8, !PT ;  /* 0x0000000818087209 */ /* 0x000fe40007810000 */
[----:B------:R-:W-:Y:S02]  /*6b60*/  FSEL R7, R28, -INF , P6 ;  /* 0xff8000001c077808 */ /* 0x000fe40003000000 */
[----:B------:R-:W-:Y:S02]  /*6b70*/  FSEL R247, R19, -INF , P0 ;  /* 0xff80000013f77808 */ /* 0x000fe40000000000 */
[----:B------:R-:W-:Y:S01]  /*6b80*/  FSEL R19, R33, -INF , P2 ;  /* 0xff80000021137808 */ /* 0x000fe20001000000 */
[----:B------:R-:W-:Y:S01]  /*6b90*/  IMAD.MOV.U32 R33, RZ, RZ, R4 ;  /* 0x000000ffff217224 */ /* 0x000fe200078e0004 */
[----:B------:R-:W-:Y:S01]  /*6ba0*/  FSEL R4, R34, -INF , P1 ;  /* 0xff80000022047808 */ /* 0x000fe20000800000 */
[----:B------:R-:W-:Y:S01]  /*6bb0*/  IMAD.MOV.U32 R34, RZ, RZ, R7 ;  /* 0x000000ffff227224 */ /* 0x000fe200078e0007 */
[C---:B------:R-:W-:Y:S02]  /*6bc0*/  ISETP.GT.AND P0, PT, R0.reuse, 0x21, PT ;  /* 0x000000210000780c */ /* 0x040fe40003f04270 */
[----:B------:R-:W-:Y:S02]  /*6bd0*/  ISETP.GT.AND P1, PT, R0, 0x40, PT ;  /* 0x000000400000780c */ /* 0x000fe40003f24270 */
[----:B------:R-:W-:Y:S02]  /*6be0*/  FMNMX.FTZ R8, R26, R8, !PT ;  /* 0x000000081a087209 */ /* 0x000fe40007810000 */
[----:B------:R-:W-:Y:S02]  /*6bf0*/  FMNMX.FTZ R16, R176, R2, !PT ;  /* 0x00000002b0107209 */ /* 0x000fe40007810000 */
[----:B------:R-:W-:Y:S01]  /*6c00*/  FSEL R251, R23, -INF , P0 ;  /* 0xff80000017fb7808 */ /* 0x000fe20000000000 */
[----:B------:R-:W-:Y:S01]  /*6c10*/  IMAD.MOV.U32 R23, RZ, RZ, R149 ;  /* 0x000000ffff177224 */ /* 0x000fe200078e0095 */
[----:B------:R-:W-:Y:S01]  /*6c20*/  FSEL R7, R38, -INF , P1 ;  /* 0xff80000026077808 */ /* 0x000fe20000800000 */
[----:B------:R-:W-:Y:S01]  /*6c30*/  IMAD.MOV.U32 R38, RZ, RZ, R248 ;  /* 0x000000ffff267224 */ /* 0x000fe200078e00f8 */
[----:B------:R-:W-:Y:S02]  /*6c40*/  FMNMX.FTZ R8, R20, R8, !PT ;  /* 0x0000000814087209 */ /* 0x000fe40007810000 */
[----:B------:R-:W-:Y:S01]  /*6c50*/  FMNMX.FTZ R9, R177, R16, !PT ;  /* 0x00000010b1097209 */ /* 0x000fe20007810000 */
[C---:B-1----:R-:W-:Y:S05]  /*6c60*/  HMMA.16816.F32 R60, R200.reuse, R12, R60 ;  /* 0x0000000cc83c723c */ /* 0x042fea000000183c */
[----:B------:R-:W-:Y:S02]  /*6c70*/  FMNMX.FTZ R9, R23, R9, !PT ;  /* 0x0000000917097209 */ /* 0x000fe40007810000 */
[----:B------:R-:W-:Y:S01]  /*6c80*/  FMNMX.FTZ R8, R38, R8, !PT ;  /* 0x0000000826087209 */ /* 0x000fe20007810000 */
[----:B------:R-:W-:Y:S03]  /*6c90*/  HMMA.16816.F32 R64, R200, R14, R64 ;  /* 0x0000000ec840723c */ /* 0x000fe60000001840 */
[----:B------:R-:W-:Y:S02]  /*6ca0*/  ISETP.GT.AND P0, PT, R0, 0x29, PT ;  /* 0x000000290000780c */ /* 0x000fe40003f04270 */
[----:B------:R-:W-:Y:S02]  /*6cb0*/  FMNMX.FTZ R11, R6, R9, !PT ;  /* 0x00000009060b7209 */ /* 0x000fe40007810000 */
[----:B------:R-:W-:Y:S02]  /*6cc0*/  FMNMX.FTZ R9, R18, R8, !PT ;  /* 0x0000000812097209 */ /* 0x000fe40007810000 */
[C---:B------:R-:W-:Y:S02]  /*6cd0*/  ISETP.GT.AND P6, PT, R181.reuse, 0x38, PT ;  /* 0x00000038b500780c */ /* 0x040fe40003fc4270 */
[----:B------:R-:W-:Y:S02]  /*6ce0*/  ISETP.GT.AND P2, PT, R181, 0x41, PT ;  /* 0x00000041b500780c */ /* 0x000fe40003f44270 */
[----:B------:R-:W-:Y:S02]  /*6cf0*/  FMNMX.FTZ R9, R22, R9, !PT ;  /* 0x0000000916097209 */ /* 0x000fe40007810000 */
[----:B------:R-:W-:Y:S01]  /*6d00*/  FSEL R132, R27, -INF , P0 ;  /* 0xff8000001b847808 */ /* 0x000fe20000000000 */
[----:B------:R-:W-:Y:S01]  /*6d10*/  IMAD.MOV.U32 R27, RZ, RZ, R148 ;  /* 0x000000ffff1b7224 */ /* 0x000fe200078e0094 */
[----:B------:R-:W-:Y:S02]  /*6d20*/  ISETP.GT.AND P0, PT, R0, 0x31, PT ;  /* 0x000000310000780c */ /* 0x000fe40003f04270 */
[----:B------:R-:W-:Y:S02]  /*6d30*/  FMNMX.FTZ R11, R250, R11, !PT ;  /* 0x0000000bfa0b7209 */ /* 0x000fe40007810000 */
[----:B------:R-:W-:Y:S02]  /*6d40*/  FMNMX.FTZ R9, R34, R9, !PT ;  /* 0x0000000922097209 */ /* 0x000fe40007810000 */
[----:B------:R-:W-:Y:S02]  /*6d50*/  FSEL R32, R32, -INF , P6 ;  /* 0xff80000020207808 */ /* 0x000fe40003000000 */
[----:B------:R-:W-:Y:S02]  /*6d60*/  ISETP.GT.AND P6, PT, R181, 0x40, PT ;  /* 0x00000040b500780c */ /* 0x000fe40003fc4270 */
[----:B------:R-:W-:Y:S02]  /*6d70*/  FSEL R31, R31, -INF , P0 ;  /* 0xff8000001f1f7808 */ /* 0x000fe40000000000 */
[----:B------:R-:W-:Y:S02]  /*6d80*/  ISETP.GT.AND P0, PT, R0, 0x39, PT ;  /* 0x000000390000780c */ /* 0x000fe40003f04270 */
[----:B------:R-:W-:Y:S02]  /*6d90*/  FMNMX.FTZ R9, R21, R9, !PT ;  /* 0x0000000915097209 */ /* 0x000fe40007810000 */
[----:B------:R-:W-:Y:S02]  /*6da0*/  FMNMX.FTZ R8, R252, R11, !PT ;  /* 0x0000000bfc087209 */ /* 0x000fe40007810000 */
[----:B------:R-:W-:Y:S02]  /*6db0*/  FSEL R28, R36, -INF , P6 ;  /* 0xff800000241c7808 */ /* 0x000fe40003000000 */
[----:B------:R-:W-:Y:S01]  /*6dc0*/  FSEL R17, R35, -INF , P0 ;  /* 0xff80000023117808 */ /* 0x000fe20000000000 */
[----:B------:R-:W-:Y:S01]  /*6dd0*/  IMAD.MOV.U32 R35, RZ, RZ, R247 ;  /* 0x000000ffff237224 */ /* 0x000fe200078e00f7 */
[----:B------:R-:W-:Y:S02]  /*6de0*/  ISETP.GT.AND P1, PT, R0, 0x48, PT ;  /* 0x000000480000780c */ /* 0x000fe40003f24270 */
[----:B------:R-:W-:Y:S02]  /*6df0*/  FMNMX.FTZ R10, R25, R8, !PT ;  /* 0x00000008190a7209 */ /* 0x000fe40007810000 */
[----:B------:R-:W-:Y:S02]  /*6e00*/  FMNMX.FTZ R8, R32, R9, !PT ;  /* 0x0000000920087209 */ /* 0x000fe40007810000 */
[----:B------:R-:W-:Y:S01]  /*6e10*/  FSEL R29, R37, -INF , P2 ;  /* 0xff800000251d7808 */ /* 0x000fe20001000000 */
[----:B------:R-:W-:Y:S01]  /*6e20*/  IMAD.MOV.U32 R37, RZ, RZ, R132 ;  /* 0x000000ffff257224 */ /* 0x000fe200078e0084 */
[C---:B------:R-:W-:Y:S02]  /*6e30*/  ISETP.GT.AND P6, PT, R181.reuse, 0x48, PT ;  /* 0x00000048b500780c */ /* 0x040fe40003fc4270 */
[----:B------:R-:W-:Y:S01]  /*6e40*/  FSEL R156, R42, -INF , P1 ;  /* 0xff8000002a9c7808 */ /* 0x000fe20000800000 */
[----:B------:R-:W-:Y:S01]  /*6e50*/  IMAD.MOV.U32 R42, RZ, RZ, R28 ;  /* 0x000000ffff2a7224 */ /* 0x000fe200078e001c */
        /* <DEDUP_REMOVED lines=8> */
[----:B------:R-:W-:Y:S02]  /*6ee0*/  FMNMX.FTZ R8, R42, R8, !PT ;  /* 0x000000082a087209 */ /* 0x000fe40007810000 */
[----:B------:R-:W-:Y:S02]  /*6ef0*/  FMNMX.FTZ R9, R40, R9, !PT ;  /* 0x0000000928097209 */ /* 0x000fe40007810000 */
[----:B------:R-:W-:Y:S02]  /*6f00*/  FMNMX.FTZ R8, R41, R8, !PT ;  /* 0x0000000829087209 */ /* 0x000fe40007810000 */
[----:B------:R-:W-:Y:S02]  /*6f10*/  ISETP.GT.AND P0, PT, R0, 0x41, PT ;  /* 0x000000410000780c */ /* 0x000fe40003f04270 */
[----:B------:R-:W-:Y:S02]  /*6f20*/  FMNMX.FTZ R11, R36, R8, !PT ;  /* 0x00000008240b7209 */ /* 0x000fe40007810000 */
[----:B------:R-:W-:Y:S02]  /*6f30*/  FMNMX.FTZ R9, R33, R9, !PT ;  /* 0x0000000921097209 */ /* 0x000fe40007810000 */
[C---:B------:R-:W-:Y:S02]  /*6f40*/  ISETP.GT.AND P1, PT, R0.reuse, 0x50, PT ;  /* 0x000000500000780c */ /* 0x040fe40003f24270 */
[----:B------:R-:W-:Y:S02]  /*6f50*/  ISETP.GT.AND P6, PT, R181, 0x50, PT ;  /* 0x00000050b500780c */ /* 0x000fe40003fc4270 */
[----:B------:R-:W-:Y:S02]  /*6f60*/  FSEL R164, R39, -INF , P0 ;  /* 0xff80000027a47808 */ /* 0x000fe40000000000 */
[----:B------:R-:W-:Y:S02]  /*6f70*/  ISETP.GT.AND P0, PT, R0, 0x49, PT ;  /* 0x000000490000780c */ /* 0x000fe40003f04270 */
[----:B------:R-:W-:Y:S02]  /*6f80*/  FMNMX.FTZ R9, R37, R9, !PT ;  /* 0x0000000925097209 */ /* 0x000fe40007810000 */
[----:B------:R-:W-:Y:S01]  /*6f90*/  FSEL R148, R44, -INF , P6 ;  /* 0xff8000002c947808 */ /* 0x000fe20003000000 */
[----:B------:R-:W-:Y:S01]  /*6fa0*/  IMAD.MOV.U32 R44, RZ, RZ, R19 ;  /* 0x000000ffff2c7224 */ /* 0x000fe200078e0013 */
[----:B------:R-:W-:Y:S02]  /*6fb0*/  FSEL R162, R46, -INF , P1 ;  /* 0xff8000002ea27808 */ /* 0x000fe40000800000 */
[----:B------:R-:W-:Y:S02]  /*6fc0*/  MOV R46, R5 ;  /* 0x00000005002e7202 */ /* 0x000fe40000000f00 */
[----:B------:R-:W-:Y:S02]  /*6fd0*/  FMNMX.FTZ R11, R160, R11, !PT ;  /* 0x0000000ba00b7209 */ /* 0x000fe40007810000 */
[----:B------:R-:W-:Y:S02]  /*6fe0*/  ISETP.GT.AND P2, PT, R181, 0x51, PT ;  /* 0x00000051b500780c */ /* 0x000fe40003f44270 */
[----:B------:R-:W-:Y:S01]  /*6ff0*/  FSEL R152, R43, -INF , P0 ;  /* 0xff8000002b987808 */ /* 0x000fe20000000000 */
[----:B------:R-:W-:Y:S01]  /*7000*/  IMAD.MOV.U32 R43, RZ, RZ, R31 ;  /* 0x000000ffff2b7224 */ /* 0x000fe200078e001f */
[----:B------:R-:W-:Y:S02]  /*7010*/  ISETP.GT.AND P0, PT, R0, 0x51, PT ;  /* 0x000000510000780c */ /* 0x000fe40003f04270 */
[----:B------:R-:W-:Y:S02]  /*7020*/  FMNMX.FTZ R9, R46, R9, !PT ;  /* 0x000000092e097209 */ /* 0x000fe40007810000 */
[----:B------:R-:W-:Y:S01]  /*7030*/  FSEL R144, R45, -INF , P2 ;  /* 0xff8000002d907808 */ /* 0x000fe20001000000 */
[----:B------:R-:W-:Y:S01]  /*7040*/  IMAD.MOV.U32 R45, RZ, RZ, R7 ;  /* 0x000000ffff2d7224 */ /* 0x000fe200078e0007 */
[----:B------:R-:W-:Y:S02]  /*7050*/  FMNMX.FTZ R11, R148, R11, !PT ;  /* 0x0000000b940b7209 */ /* 0x000fe40007810000 */
[----:B------:R-:W-:Y:S02]  /*7060*/  ISETP.GT.AND P6, PT, R181, 0x58, PT ;  /* 0x00000058b500780c */ /* 0x000fe40003fc4270 */
[----:B------:R-:W-:Y:S01]  /*7070*/  FSEL R158, R47, -INF , P0 ;  /* 0xff8000002f9e7808 */ /* 0x000fe20000000000 */
[----:B------:R-:W-:Y:S01]  /*7080*/  IMAD.MOV.U32 R47, RZ, RZ, R4 ;  /* 0x000000ffff2f7224 */ /* 0x000fe200078e0004 */
[----:B------:R-:W-:Y:S01]  /*7090*/  FSEL R166, R48, -INF , P6 ;  /* 0xff80000030a67808 */ /* 0x000fe20003000000 */
[----:B------:R-:W-:Y:S01]  /*70a0*/  IMAD.MOV.U32 R48, RZ, RZ, R20 ;  /* 0x000000ffff307224 */ /* 0x000fe200078e0014 */
[----:B------:R-:W-:Y:S02]  /*70b0*/  FMNMX.FTZ R9, R43, R9, !PT ;  /* 0x000000092b097209 */ /* 0x000fe40007810000 */
[----:B------:R-:W-:Y:S02]  /*70c0*/  FMNMX.FTZ R11, R144, R11, !PT ;  /* 0x0000000b900b7209 */ /* 0x000fe40007810000 */
[----:B------:R-:W-:Y:S02]  /*70d0*/  ISETP.GT.AND P2, PT, R181, 0x59, PT ;  /* 0x00000059b500780c */ /* 0x000fe40003f44270 */
[----:B------:R-:W-:Y:S02]  /*70e0*/  FMNMX.FTZ R9, R47, R9, !PT ;  /* 0x000000092f097209 */ /* 0x000fe40007810000 */
[----:B------:R-:W-:Y:S02]  /*70f0*/  FMNMX.FTZ R11, R166, R11, !PT ;  /* 0x0000000ba60b7209 */ /* 0x000fe40007810000 */
[----:B------:R-:W-:Y:S02]  /*7100*/  ISETP.GT.AND P0, PT, R181, 0x60, PT ;  /* 0x00000060b500780c */ /* 0x000fe40003f04270 */
[----:B------:R-:W-:Y:S01]  /*7110*/  FSEL R154, R49, -INF , P2 ;  /* 0xff800000319a7808 */ /* 0x000fe20001000000 */
[----:B------:R-:W-:Y:S01]  /*7120*/  IMAD.MOV.U32 R49, RZ, RZ, R18 ;  /* 0x000000ffff317224 */ /* 0x000fe200078e0012 */
[----:B------:R-:W-:Y:S02]  /*7130*/  FSEL R167, R52, -INF , P0 ;  /* 0xff80000034a77808 */ /* 0x000fe40000000000 */
[----:B------:R-:W-:Y:S02]  /*7140*/  FMNMX.FTZ R9, R17, R9, !PT ;  /* 0x0000000911097209 */ /* 0x000fe40007810000 */
[----:B------:R-:W-:Y:S02]  /*7150*/  ISETP.GT.AND P6, PT, R181, 0x61, PT ;  /* 0x00000061b500780c */ /* 0x000fe40003fc4270 */
[----:B------:R-:W-:Y:S02]  /*7160*/  FMNMX.FTZ R8, R154, R11, !PT ;  /* 0x0000000b9a087209 */ /* 0x000fe40007810000 */
[----:B------:R-:W-:Y:S02]  /*7170*/  FSEL R165, R53, -INF , P6 ;  /* 0xff80000035a57808 */ /* 0x000fe40003000000 */
[----:B------:R-:W-:Y:S02]  /*7180*/  FMNMX.FTZ R9, R45, R9, !PT ;  /* 0x000000092d097209 */ /* 0x000fe40007810000 */
[----:B------:R-:W-:Y:S02]  /*7190*/  ISETP.GT.AND P1, PT, R0, 0x58, PT ;  /* 0x000000580000780c */ /* 0x000fe40003f24270 */
[----:B------:R-:W-:Y:S02]  /*71a0*/  FMNMX.FTZ R8, R167, R8, !PT ;  /* 0x00000008a7087209 */ /* 0x000fe40007810000 */
[----:B------:R-:W-:Y:S02]  /*71b0*/  ISETP.GT.AND P2, PT, R181, 0x68, PT ;  /* 0x00000068b500780c */ /* 0x000fe40003f44270 */
[----:B------:R-:W-:Y:S02]  /*71c0*/  FMNMX.FTZ R8, R165, R8, !PT ;  /* 0x00000008a5087209 */ /* 0x000fe40007810000 */
[----:B------:R-:W-:Y:S02]  /*71d0*/  FSEL R157, R56, -INF , P2 ;  /* 0xff800000389d7808 */ /* 0x000fe40001000000 */
[----:B------:R-:W-:Y:S02]  /*71e0*/  FSEL R150, R50, -INF , P1 ;  /* 0xff80000032967808 */ /* 0x000fe40000800000 */
[----:B------:R-:W-:Y:S02]  /*71f0*/  FMNMX.FTZ R9, R164, R9, !PT ;  /* 0x00000009a4097209 */ /* 0x000fe40007810000 */
[C---:B------:R-:W-:Y:S02]  /*7200*/  ISETP.GT.AND P1, PT, R181.reuse, 0x69, PT ;  /* 0x00000069b500780c */ /* 0x040fe40003f24270 */
[----:B------:R-:W-:Y:S02]  /*7210*/  ISETP.GT.AND P0, PT, R181, 0x70, PT ;  /* 0x00000070b500780c */ /* 0x000fe40003f04270 */
[----:B------:R-:W-:Y:S02]  /*7220*/  FMNMX.FTZ R9, R156, R9, !PT ;  /* 0x000000099c097209 */ /* 0x000fe40007810000 */
[----:B------:R-:W-:Y:S01]  /*7230*/  FSEL R155, R57, -INF , P1 ;  /* 0xff800000399b7808 */ /* 0x000fe20000800000 */
[----:B------:R-:W-:Y:S01]  /*7240*/  IMAD.MOV.U32 R57, RZ, RZ, R17 ;  /* 0x000000ffff397224 */ /* 0x000fe200078e0011 */
[----:B------:R-:W-:Y:S02]  /*7250*/  FMNMX.FTZ R8, R157, R8, !PT ;  /* 0x000000089d087209 */ /* 0x000fe40007810000 */
[----:B------:R-:W-:Y:S02]  /*7260*/  FSEL R149, R60, -INF , P0 ;  /* 0xff8000003c957808 */ /* 0x000fe40000000000 */
[----:B------:R-:W-:Y:S02]  /*7270*/  ISETP.GT.AND P6, PT, R181, 0x71, PT ;  /* 0x00000071b500780c */ /* 0x000fe40003fc4270 */
[----:B------:R-:W-:Y:S02]  /*7280*/  FMNMX.FTZ R9, R152, R9, !PT ;  /* 0x0000000998097209 */ /* 0x000fe40007810000 */
[----:B------:R-:W-:Y:S02]  /*7290*/  FMNMX.FTZ R8, R155, R8, !PT ;  /* 0x000000089b087209 */ /* 0x000fe40007810000 */
[----:B------:R-:W-:Y:S02]  /*72a0*/  FSEL R151, R61, -INF , P6 ;  /* 0xff8000003d977808 */ /* 0x000fe40003000000 */
[----:B------:R-:W-:Y:S02]  /*72b0*/  ISETP.GT.AND P2, PT, R181, 0x78, PT ;  /* 0x00000078b500780c */ /* 0x000fe40003f44270 */
[----:B------:R-:W-:Y:S02]  /*72c0*/  FMNMX.FTZ R12, R149, R8, !PT ;  /* 0x00000008950c7209 */ /* 0x000fe40007810000 */
[----:B------:R-:W-:Y:S02]  /*72d0*/  FMNMX.FTZ R9, R162, R9, !PT ;  /* 0x00000009a2097209 */ /* 0x000fe40007810000 */
[----:B------:R-:W-:Y:S01]  /*72e0*/  FSEL R251, R64, -INF , P2 ;  /* 0xff80000040fb7808 */ /* 0x000fe20001000000 */
[----:B------:R-:W-:Y:S01]  /*72f0*/  IMAD.MOV.U32 R64, RZ, RZ, R27 ;  /* 0x000000ffff407224 */ /* 0x000fe200078e001b */
[----:B------:R-:W-:Y:S02]  /*7300*/  FMNMX.FTZ R9, R158, R9, !PT ;  /* 0x000000099e097209 */ /* 0x000fe40007810000 */
[----:B------:R-:W-:Y:S02]  /*7310*/  FMNMX.FTZ R12, R151, R12, !PT ;  /* 0x0000000c970c7209 */ /* 0x000fe40007810000 */
[C---:B------:R-:W-:Y:S02]  /*7320*/  ISETP.GT.AND P0, PT, R0.reuse, 0x59, PT ;  /* 0x000000590000780c */ /* 0x040fe40003f04270 */
[----:B------:R-:W-:Y:S02]  /*7330*/  ISETP.GT.AND P1, PT, R181, 0x79, PT ;  /* 0x00000079b500780c */ /* 0x000fe40003f24270 */
[----:B------:R-:W-:Y:S02]  /*7340*/  FMNMX.FTZ R12, R251, R12, !PT ;  /* 0x0000000cfb0c7209 */ /* 0x000fe40007810000 */
[----:B------:R-:W-:Y:S02]  /*7350*/  FSEL R146, R51, -INF , P0 ;  /* 0xff80000033927808 */ /* 0x000fe40000000000 */
[----:B------:R-:W-:Y:S02]  /*7360*/  ISETP.GT.AND P0, PT, R0, 0x60, PT ;  /* 0x000000600000780c */ /* 0x000fe40003f04270 */
[----:B------:R-:W-:Y:S01]  /*7370*/  FSEL R183, R65, -INF , P1 ;  /* 0xff80000041b77808 */ /* 0x000fe20000800000 */
[----:B------:R-:W-:Y:S01]  /*7380*/  IMAD.MOV.U32 R65, RZ, RZ, R32 ;  /* 0x000000ffff417224 */ /* 0x000fe200078e0020 */
[----:B------:R-:W-:Y:S02]  /*7390*/  FMNMX.FTZ R9, R150, R9, !PT ;  /* 0x0000000996097209 */ /* 0x000fe40007810000 */
[----:B------:R-:W-:Y:S02]  /*73a0*/  FSEL R163, R54, -INF , P0 ;  /* 0xff80000036a37808 */ /* 0x000fe40000000000 */
[----:B------:R-:W-:Y:S02]  /*73b0*/  FMNMX.FTZ R8, R183, R12, !PT ;  /* 0x0000000cb7087209 */ /* 0x000fe40007810000 */
[----:B------:R-:W-:Y:S02]  /*73c0*/  ISETP.GT.AND P1, PT, R0, 0x61, PT ;  /* 0x000000610000780c */ /* 0x000fe40003f24270 */
[----:B------:R-:W-:Y:S02]  /*73d0*/  FMNMX.FTZ R10, R146, R9, !PT ;  /* 0x00000009920a7209 */ /* 0x000fe40007810000 */
[----:B------:R-:W-:Y:S01]  /*73e0*/  FSEL R161, R55, -INF , P1 ;  /* 0xff80000037a17808 */ /* 0x000fe20000800000 */
[----:B------:R-:W1:Y:S01]  /*73f0*/  SHFL.BFLY PT, R9, R8, 0x2, 0x1f ;  /* 0x0c401f0008097f89 */ /* 0x000e6200000e0000 */
[----:B------:R-:W-:Y:S02]  /*7400*/  ISETP.GT.AND P1, PT, R0, 0x68, PT ;  /* 0x000000680000780c */ /* 0x000fe40003f24270 */
[----:B------:R-:W-:Y:S02]  /*7410*/  FMNMX.FTZ R10, R163, R10, !PT ;  /* 0x0000000aa30a7209 */ /* 0x000fe40007810000 */
[----:B------:R-:W-:Y:S01]  /*7420*/  FSEL R159, R58, -INF , P1 ;  /* 0xff8000003a9f7808 */ /* 0x000fe20000800000 */
[----:B------:R-:W-:Y:S01]  /*7430*/  IMAD.MOV.U32 R58, RZ, RZ, R22 ;  /* 0x000000ffff3a7224 */ /* 0x000fe200078e0016 */
[----:B------:R-:W-:Y:S02]  /*7440*/  FMNMX.FTZ R10, R161, R10, !PT ;  /* 0x0000000aa10a7209 */ /* 0x000fe40007810000 */
[C---:B------:R-:W-:Y:S02]  /*7450*/  ISETP.GT.AND P0, PT, R0.reuse, 0x69, PT ;  /* 0x000000690000780c */ /* 0x040fe40003f04270 */
[----:B------:R-:W-:Y:S02]  /*7460*/  ISETP.GT.AND P1, PT, R0, 0x70, PT ;  /* 0x000000700000780c */ /* 0x000fe40003f24270 */
[----:B------:R-:W-:Y:S01]  /*7470*/  FSEL R153, R59, -INF , P0 ;  /* 0xff8000003b997808 */ /* 0x000fe20000000000 */
[----:B------:R-:W-:Y:S01]  /*7480*/  IMAD.MOV.U32 R59, RZ, RZ, R21 ;  /* 0x000000ffff3b7224 */ /* 0x000fe200078e0015 */
[----:B------:R-:W-:Y:S02]  /*7490*/  FMNMX.FTZ R10, R159, R10, !PT ;  /* 0x0000000a9f0a7209 */ /* 0x000fe40007810000 */
[----:B------:R-:W-:Y:S02]  /*74a0*/  FSEL R147, R62, -INF , P1 ;  /* 0xff8000003e937808 */ /* 0x000fe40000800000 */
[C---:B------:R-:W-:Y:S02]  /*74b0*/  ISETP.GT.AND P0, PT, R0.reuse, 0x71, PT ;  /* 0x000000710000780c */ /* 0x040fe40003f04270 */
[----:B------:R-:W-:Y:S02]  /*74c0*/  FMNMX.FTZ R10, R153, R10, !PT ;  /* 0x0000000a990a7209 */ /* 0x000fe40007810000 */
[----:B------:R-:W-:Y:S02]  /*74d0*/  FSEL R145, R63, -INF , P0 ;  /* 0xff8000003f917808 */ /* 0x000fe40000000000 */
[----:B------:R-:W-:Y:S02]  /*74e0*/  FMNMX.FTZ R10, R147, R10, !PT ;  /* 0x0000000a930a7209 */ /* 0x000fe40007810000 */
[C---:B------:R-:W-:Y:S02]  /*74f0*/  ISETP.GT.AND P1, PT, R0.reuse, 0x78, PT ;  /* 0x000000780000780c */ /* 0x040fe40003f24270 */
[----:B------:R-:W-:Y:S02]  /*7500*/  ISETP.GT.AND P0, PT, R0, 0x79, PT ;  /* 0x000000790000780c */ /* 0x000fe40003f04270 */
[----:B------:R-:W-:Y:S02]  /*7510*/  FMNMX.FTZ R0, R145, R10, !PT ;  /* 0x0000000a91007209 */ /* 0x000fe40007810000 */
[----:B------:R-:W-:Y:S01]  /*7520*/  FSEL R247, R66, -INF , P1 ;  /* 0xff80000042f77808 */ /* 0x000fe20000800000 */
[----:B------:R-:W-:Y:S01]  /*7530*/  IMAD.MOV.U32 R66, RZ, RZ, R33 ;  /* 0x000000ffff427224 */ /* 0x000fe200078e0021 */
[----:B------:R-:W-:Y:S01]  /*7540*/  FSEL R133, R67, -INF , P0 ;  /* 0xff80000043857808 */ /* 0x000fe20000000000 */
[----:B------:R-:W-:Y:S01]  /*7550*/  IMAD.MOV.U32 R67, RZ, RZ, R34 ;  /* 0x000000ffff437224 */ /* 0x000fe200078e0022 */
[----:B------:R-:W-:Y:S02]  /*7560*/  FMNMX.FTZ R0, R247, R0, !PT ;  /* 0x00000000f7007209 */ /* 0x000fe40007810000 */
[----:B-1----:R-:W-:Y:S02]  /*7570*/  FMNMX.FTZ R9, R8, R9, !PT ;  /* 0x0000000908097209 */ /* 0x002fe40007810000 */
[----:B------:R-:W-:Y:S02]  /*7580*/  FMNMX.FTZ R7, R133, R0, !PT ;  /* 0x0000000085077209 */ /* 0x000fe40007810000 */
[----:B------:R-:W-:Y:S01]  /*7590*/  PLOP3.LUT P2, PT, PT, PT, UP1, 0x80, 0x0 ;  /* 0x000000000000781c */ /* 0x000fe20003f4f018 */
[----:B------:R-:W1:Y:S08]  /*75a0*/  SHFL.BFLY PT, R0, R9, 0x1, 0x1f ;  /* 0x0c201f0009007f89 */ /* 0x000e7000000e0000 */
[----:B------:R-:W2:Y:S04]  /*75b0*/  SHFL.BFLY PT, R4, R7, 0x2, 0x1f ;  /* 0x0c401f0007047f89 */ /* 0x000ea800000e0000 */
[----:B------:R-:W-:Y:S04]  /*75c0*/  @P2 IADD3 R8, P6, R230, UR21, RZ ;  /* 0x00000015e6082c10 */ /* 0x000fe8000ffde0ff */
[----:B------:R-:W-:Y:S02]  /*75d0*/  @P2 LEA R10, P0, R8, c[0x0][0x1c8], 0x1 ;  /* 0x00007200080a2a11 */ /* 0x000fe400078008ff */
[----:B-1----:R-:W-:Y:S02]  /*75e0*/  FMNMX.FTZ R0, R9, R0, !PT ;  /* 0x0000000009007209 */ /* 0x002fe40007810000 */
[----:B------:R-:W-:Y:S02]  /*75f0*/  @P2 IADD3.X R9, R233, UR20, RZ, P6, !PT ;  /* 0x00000014e9092c10 */ /* 0x000fe4000b7fe4ff */
[C---:B------:R-:W-:Y:S01]  /*7600*/  FSETP.NEU.FTZ.AND P1, PT, R0.reuse, -INF , PT ;  /* 0xff8000000000780b */ /* 0x040fe20003f3d000 */
[----:B------:R-:W-:Y:S01]  /*7610*/  FMUL.FTZ R248, R0, c[0x0][0x2d0] ;  /* 0x0000b40000f87a20 */ /* 0x000fe20000410000 */
[----:B------:R-:W-:Y:S02]  /*7620*/  @P2 LEA.HI.X R11, R8, c[0x0][0x1cc], R9, 0x1, P0 ;  /* 0x00007300080b2a11 */ /* 0x000fe400000f0c09 */
[----:B------:R-:W-:Y:S01]  /*7630*/  @P2 IADD3 R8, P6, R243, UR21, RZ ;  /* 0x00000015f3082c10 */ /* 0x000fe2000ffde0ff */
[----:B------:R-:W-:Y:S01]  /*7640*/  @UP1 UIADD3 UR21, UP0, UR12, 0x80, URZ ;  /* 0x000000800c151890 */ /* 0x000fe2000ff1e03f */
[----:B--2---:R-:W-:Y:S01]  /*7650*/  FMNMX.FTZ R5, R7, R4, !PT ;  /* 0x0000000407057209 */ /* 0x004fe20007810000 */
[----:B------:R1:W-:Y:S01]  /*7660*/  @P2 LDGSTS.E.BYPASS.LTC128B.128 [R227+0x8100], [R10.64], !P5 ;  /* 0x081000000ae32fae */ /* 0x0003e2000e901d52 */
[----:B------:R-:W-:Y:S01]  /*7670*/  @P2 IADD3.X R9, R242, UR20, RZ, P6, !PT ;  /* 0x00000014f2092c10 */ /* 0x000fe2000b7fe4ff */
[----:B------:R-:W-:Y:S01]  /*7680*/  @UP1 UIADD3.X UR20, URZ, UR9, URZ, UP0, !UPT ;  /* 0x000000093f141290 */ /* 0x000fe200087fe43f */
[----:B------:R-:W-:Y:S01]  /*7690*/  @P2 LEA R12, P6, R8, c[0x0][0x1c8], 0x1 ;  /* 0x00007200080c2a11 */ /* 0x000fe200078c08ff */
[----:B------:R-:W-:Y:S01]  /*76a0*/  UISETP.GT.AND UP0, UPT, UR26, UR24, UPT ;  /* 0x000000181a00728c */ /* 0x000fe2000bf04270 */
[----:B------:R-:W-:Y:S02]  /*76b0*/  FSEL R248, R248, RZ, P1 ;  /* 0x000000fff8f87208 */ /* 0x000fe40000800000 */
[----:B------:R-:W-:Y:S01]  /*76c0*/  @P2 LEA.HI.X R13, R8, c[0x0][0x1cc], R9, 0x1, P6 ;  /* 0x00007300080d2a11 */ /* 0x000fe200030f0c09 */
[----:B------:R-:W2:Y:S01]  /*76d0*/  SHFL.BFLY PT, R4, R5, 0x1, 0x1f ;  /* 0x0c201f0005047f89 */ /* 0x000ea200000e0000 */
[----:B------:R-:W-:Y:S01]  /*76e0*/  @P2 IADD3 R14, P6, R10, UR22, RZ ;  /* 0x000000160a0e2c10 */ /* 0x000fe2000ffde0ff */
[--C-:B------:R-:W-:Y:S01]  /*76f0*/  FFMA.FTZ R134, R179, c[0x0][0x2d0], -R248.reuse ;  /* 0x0000b400b3867a23 */ /* 0x100fe200000108f8 */
[----:B------:R-:W-:Y:S01]  /*7700*/  UMOV UR26, UR25 ;  /* 0x00000019001a7c82 */ /* 0x000fe20008000000 */
[--C-:B------:R-:W-:Y:S01]  /*7710*/  FFMA.FTZ R179, R182, c[0x0][0x2d0], -R248.reuse ;  /* 0x0000b400b6b37a23 */ /* 0x100fe200000108f8 */
[----:B------:R-:W-:Y:S01]  /*7720*/  @P2 IADD3.X R15, R11, UR23, RZ, P6, !PT ;  /* 0x000000170b0f2c10 */ /* 0x000fe2000b7fe4ff */
[--C-:B------:R-:W-:Y:S01]  /*7730*/  FFMA.FTZ R181, R178, c[0x0][0x2d0], -R248.reuse ;  /* 0x0000b400b2b57a23 */ /* 0x100fe200000108f8 */
[----:B------:R-:W-:Y:S01]  /*7740*/  @P2 IADD3 R8, P6, R14, UR22, RZ ;  /* 0x000000160e082c10 */ /* 0x000fe2000ffde0ff */
[----:B------:R3:W-:Y:S01]  /*7750*/  @P2 LDGSTS.E.BYPASS.LTC128B.128 [R227+0xc100], [R12.64], !P4 ;  /* 0x0c1000000ce32fae */ /* 0x0007e2000e101d52 */
[--C-:B------:R-:W-:Y:S01]  /*7760*/  FFMA.FTZ R178, R180, c[0x0][0x2d0], -R248.reuse ;  /* 0x0000b400b4b27a23 */ /* 0x100fe200000108f8 */
[----:B------:R-:W-:Y:S01]  /*7770*/  MUFU.EX2 R134, R134 ;  /* 0x0000008600867308 */ /* 0x000fe20000000800 */
[----:B------:R-:W-:Y:S01]  /*7780*/  @P2 IADD3.X R9, R15, UR23, RZ, P6, !PT ;  /* 0x000000170f092c10 */ /* 0x000fe2000b7fe4ff */
[--C-:B------:R-:W-:Y:S01]  /*7790*/  FFMA.FTZ R246, R246, c[0x0][0x2d0], -R248.reuse ;  /* 0x0000b400f6f67a23 */ /* 0x100fe200000108f8 */
[----:B------:R-:W-:Y:S01]  /*77a0*/  @P2 IADD3 R18, P6, R14, UR21, RZ ;  /* 0x000000150e122c10 */ /* 0x000fe2000ffde0ff */
[--C-:B------:R-:W-:Y:S02]  /*77b0*/  FFMA.FTZ R249, R249, c[0x0][0x2d0], -R248.reuse ;  /* 0x0000b400f9f97a23 */ /* 0x100fe400000108f8 */
[----:B------:R3:W-:Y:S01]  /*77c0*/  @P2 LDGSTS.E.BYPASS.LTC128B.128 [R227+0x9100], [R14.64], !P5 ;  /* 0x091000000ee32fae */ /* 0x0007e2000e901d52 */
[----:B------:R-:W-:Y:S01]  /*77d0*/  @P2 IADD3.X R19, R15, UR20, RZ, P6, !PT ;  /* 0x000000140f132c10 */ /* 0x000fe2000b7fe4ff */
[----:B------:R-:W-:Y:S01]  /*77e0*/  FFMA.FTZ R251, R251, c[0x0][0x2d0], -R248 ;  /* 0x0000b400fbfb7a23 */ /* 0x000fe200000108f8 */
[----:B-1----:R-:W-:Y:S01]  /*77f0*/  @P2 IADD3 R10, P6, R8, UR22, RZ ;  /* 0x00000016080a2c10 */ /* 0x002fe2000ffde0ff */
[----:B------:R-:W1:Y:S03]  /*7800*/  MUFU.EX2 R181, R181 ;  /* 0x000000b500b57308 */ /* 0x000e660000000800 */
[----:B------:R-:W-:Y:S01]  /*7810*/  @P2 IADD3.X R11, R9, UR23, RZ, P6, !PT ;  /* 0x00000017090b2c10 */ /* 0x000fe2000b7fe4ff */
[----:B------:R3:W-:Y:S01]  /*7820*/  @P2 LDGSTS.E.BYPASS.LTC128B.128 [R227+0xd100], [R14.64+0x80], !P4 ;  /* 0x0d1000800ee32fae */ /* 0x0007e2000e101d52 */
[----:B--2---:R-:W-:Y:S02]  /*7830*/  FMNMX.FTZ R132, R5, R4, !PT ;  /* 0x0000000405847209 */ /* 0x004fe40007810000 */
[----:B------:R-:W-:Y:S02]  /*7840*/  FSEL R4, R0, RZ, P1 ;  /* 0x000000ff00047208 */ /* 0x000fe40000800000 */
[----:B------:R-:W-:Y:S01]  /*7850*/  @P2 IADD3 R16, P1, R8, UR21, RZ ;  /* 0x0000001508102c10 */ /* 0x000fe2000ff3e0ff */
[C---:B------:R-:W-:Y:S01]  /*7860*/  FMUL.FTZ R182, R132.reuse, c[0x0][0x2d0] ;  /* 0x0000b40084b67a20 */ /* 0x040fe20000410000 */
[----:B------:R-:W-:Y:S01]  /*7870*/  FSETP.NEU.FTZ.AND P0, PT, R132, -INF , PT ;  /* 0xff8000008400780b */ /* 0x000fe20003f1d000 */
[----:B------:R2:W-:Y:S01]  /*7880*/  @P2 LDGSTS.E.BYPASS.LTC128B.128 [R227+0xa100], [R8.64], !P5 ;  /* 0x0a10000008e32fae */ /* 0x0005e2000e901d52 */
[----:B------:R-:W-:Y:S01]  /*7890*/  @P2 IADD3.X R17, R9, UR20, RZ, P1, !PT ;  /* 0x0000001409112c10 */ /* 0x000fe20008ffe4ff */
[----:B------:R-:W-:Y:S01]  /*78a0*/  FADD.FTZ R4, -R4, R3 ;  /* 0x0000000304047221 */ /* 0x000fe20000010100 */
[----:B------:R-:W-:Y:S01]  /*78b0*/  FSEL R5, R132, RZ, P0 ;  /* 0x000000ff84057208 */ /* 0x000fe20000000000 */
[----:B------:R-:W-:Y:S01]  /*78c0*/  MUFU.EX2 R179, R179 ;  /* 0x000000b300b37308 */ /* 0x000fe20000000800 */
[----:B------:R-:W-:Y:S01]  /*78d0*/  FSEL R182, R182, RZ, P0 ;  /* 0x000000ffb6b67208 */ /* 0x000fe20000000000 */
[----:B------:R-:W-:Y:S01]  /*78e0*/  FMUL.FTZ R3, R4, c[0x0][0x2d0] ;  /* 0x0000b40004037a20 */ /* 0x000fe20000410000 */
[----:B------:R-:W-:Y:S01]  /*78f0*/  PLOP3.LUT P0, PT, PT, PT, UP0, 0x80, 0x0 ;  /* 0x000000000000781c */ /* 0x000fe20003f0f008 */
[----:B------:R4:W-:Y:S01]  /*7900*/  @P2 LDGSTS.E.BYPASS.LTC128B.128 [R227+0xe100], [R18.64], !P4 ;  /* 0x0e10000012e32fae */ /* 0x0009e2000e101d52 */
[----:B------:R-:W-:Y:S02]  /*7910*/  FADD.FTZ R5, -R5, R2 ;  /* 0x0000000205057221 */ /* 0x000fe40000010100 */
[--C-:B------:R-:W-:Y:S01]  /*7920*/  FFMA.FTZ R180, R176, c[0x0][0x2d0], -R182.reuse ;  /* 0x0000b400b0b47a23 */ /* 0x100fe200000108b6 */
[----:B-1----:R-:W-:Y:S01]  /*7930*/  F2FP.PACK_AB R136, R134, R181 ;  /* 0x000000b58688723e */ /* 0x002fe200000000ff */
[--C-:B------:R-:W-:Y:S01]  /*7940*/  FFMA.FTZ R176, R23, c[0x0][0x2d0], -R182.reuse ;  /* 0x0000b40017b07a23 */ /* 0x100fe200000108b6 */
[----:B------:R-:W1:Y:S01]  /*7950*/  MUFU.EX2 R3, R3 ;  /* 0x0000000300037308 */ /* 0x000e620000000800 */
[--C-:B------:R-:W-:Y:S01]  /*7960*/  FFMA.FTZ R177, R177, c[0x0][0x2d0], -R182.reuse ;  /* 0x0000b400b1b17a23 */ /* 0x100fe200000108b6 */
[----:B------:R5:W-:Y:S01]  /*7970*/  @P2 LDGSTS.E.BYPASS.LTC128B.128 [R227+0xb100], [R10.64], !P5 ;  /* 0x0b1000000ae32fae */ /* 0x000be2000e901d52 */
[--C-:B------:R-:W-:Y:S02]  /*7980*/  FFMA.FTZ R135, R6, c[0x0][0x2d0], -R182.reuse ;  /* 0x0000b40006877a23 */ /* 0x100fe400000108b6 */
[----:B------:R-:W-:Y:S02]  /*7990*/  FMUL.FTZ R2, R5, c[0x0][0x2d0] ;  /* 0x0000b40005027a20 */ /* 0x000fe40000410000 */
[--C-:B------:R-:W-:Y:S02]  /*79a0*/  FFMA.FTZ R250, R250, c[0x0][0x2d0], -R182.reuse ;  /* 0x0000b400fafa7a23 */ /* 0x100fe400000108b6 */
[----:B------:R-:W-:Y:S01]  /*79b0*/  FFMA.FTZ R252, R252, c[0x0][0x2d0], -R182 ;  /* 0x0000b400fcfc7a23 */ /* 0x000fe200000108b6 */
[----:B------:R4:W-:Y:S01]  /*79c0*/  @P2 LDGSTS.E.BYPASS.LTC128B.128 [R227+0xf100], [R16.64], !P4 ;  /* 0x0f10000010e32fae */ /* 0x0009e2000e101d52 */
[----:B------:R-:W5:Y:S07]  /*79d0*/  MUFU.EX2 R2, R2 ;  /* 0x0000000200027308 */ /* 0x000f6e0000000800 */
[----:B---3--:R-:W3:Y:S03]  /*79e0*/  LDSM.16.MT88.4 R12, [R224+0x100] ;  /* 0x00010000e00c783b */ /* 0x008ee60000004200 */
[----:B------:R-:W-:Y:S01]  /*79f0*/  MUFU.EX2 R180, R180 ;  /* 0x000000b400b47308 */ /* 0x000fe20000000800 */
[C---:B-1----:R-:W-:Y:S04]  /*7a00*/  FMUL.FTZ R4, R3.reuse, R128 ;  /* 0x0000008003047220 */ /* 0x042fe80000410000 */
[----:B------:R-:W1:Y:S01]  /*7a10*/  LDSM.16.MT88.4 R20, [R222+0x100] ;  /* 0x00010000de14783b */ /* 0x000e620000004200 */
[C---:B------:R-:W-:Y:S02]  /*7a20*/  FMUL.FTZ R5, R3.reuse, R129 ;  /* 0x0000008103057220 */ /* 0x040fe40000410000 */
[C---:B--2---:R-:W-:Y:S02]  /*7a30*/  FMUL.FTZ R8, R3.reuse, R124 ;  /* 0x0000007c03087220 */ /* 0x044fe40000410000 */
[----:B------:R-:W2:Y:S01]  /*7a40*/  MUFU.EX2 R177, R177 ;  /* 0x000000b100b17308 */ /* 0x000ea20000000800 */
[C---:B------:R-:W-:Y:S02]  /*7a50*/  FMUL.FTZ R9, R3.reuse, R125 ;  /* 0x0000007d03097220 */ /* 0x040fe40000410000 */
[----:B------:R-:W1:Y:S01]  /*7a60*/  LDSM.16.MT88.4 R28, [R221+0x100] ;  /* 0x00010000dd1c783b */ /* 0x000e620000004200 */
[C---:B-----5:R-:W-:Y:S02]  /*7a70*/  FMUL.FTZ R6, R2.reuse, R130 ;  /* 0x0000008202067220 */ /* 0x060fe40000410000 */
[C---:B------:R-:W-:Y:S02]  /*7a80*/  FMUL.FTZ R7, R2.reuse, R131 ;  /* 0x0000008302077220 */ /* 0x040fe40000410000 */
[C---:B------:R-:W-:Y:S01]  /*7a90*/  FMUL.FTZ R10, R2.reuse, R126 ;  /* 0x0000007e020a7220 */ /* 0x040fe20000410000 */
[----:B------:R-:W-:Y:S01]  /*7aa0*/  MOV R126, R44 ;  /* 0x0000002c007e7202 */ /* 0x000fe20000000f00 */
[----:B------:R-:W-:Y:S01]  /*7ab0*/  MUFU.EX2 R176, R176 ;  /* 0x000000b000b07308 */ /* 0x000fe20000000800 */
[C---:B------:R-:W-:Y:S01]  /*7ac0*/  FMUL.FTZ R11, R2.reuse, R127 ;  /* 0x0000007f020b7220 */ /* 0x040fe20000410000 */
[----:B------:R-:W-:Y:S01]  /*7ad0*/  LDSM.16.MT88.4 R52, [R222+0x4100] ;  /* 0x00410000de34783b */ /* 0x000fe20000004200 */
[C---:B----4-:R-:W-:Y:S02]  /*7ae0*/  FMUL.FTZ R16, R3.reuse, R72 ;  /* 0x0000004803107220 */ /* 0x050fe40000410000 */
[----:B------:R-:W-:Y:S02]  /*7af0*/  FMUL.FTZ R17, R3, R73 ;  /* 0x0000004903117220 */ /* 0x000fe40000410000 */
[C---:B------:R-:W-:Y:S02]  /*7b00*/  FMUL.FTZ R18, R2.reuse, R74 ;  /* 0x0000004a02127220 */ /* 0x040fe40000410000 */
[C---:B------:R-:W-:Y:S01]  /*7b10*/  FMUL.FTZ R19, R2.reuse, R75 ;  /* 0x0000004b02137220 */ /* 0x040fe20000410000 */
[----:B------:R-:W4:Y:S01]  /*7b20*/  MUFU.EX2 R135, R135 ;  /* 0x0000008700877308 */ /* 0x000f220000000800 */
[----:B------:R-:W-:Y:S01]  /*7b30*/  IMAD.MOV.U32 R124, RZ, RZ, R38 ;  /* 0x000000ffff7c7224 */ /* 0x000fe200078e0026 */
[----:B------:R-:W-:Y:S01]  /*7b40*/  LDSM.16.MT88.4 R60, [R221+0x4100] ;  /* 0x00410000dd3c783b */ /* 0x000fe20000004200 */
[----:B------:R-:W-:Y:S01]  /*7b50*/  IMAD.MOV.U32 R127, RZ, RZ, R37 ;  /* 0x000000ffff7f7224 */ /* 0x000fe200078e0025 */
[----:B--2---:R-:W-:Y:S01]  /*7b60*/  F2FP.PACK_AB R137, R177, R180 ;  /* 0x000000b4b189723e */ /* 0x004fe200000000ff */
[----:B------:R-:W-:Y:S02]  /*7b70*/  IMAD.MOV.U32 R128, RZ, RZ, R36 ;  /* 0x000000ffff807224 */ /* 0x000fe400078e0024 */
[----:B------:R-:W-:Y:S02]  /*7b80*/  IMAD.MOV.U32 R72, RZ, RZ, R49 ;  /* 0x000000ffff487224 */ /* 0x000fe400078e0031 */
[----:B------:R-:W-:Y:S01]  /*7b90*/  IMAD.MOV.U32 R73, RZ, RZ, R48 ;  /* 0x000000ffff497224 */ /* 0x000fe200078e0030 */
[----:B------:R-:W2:Y:S01]  /*7ba0*/  MUFU.EX2 R178, R178 ;  /* 0x000000b200b27308 */ /* 0x000ea20000000800 */
[----:B------:R-:W5:Y:S01]  /*7bb0*/  LDSM.16.MT88.4 R36, [R220+0x100] ;  /* 0x00010000dc24783b */ /* 0x000f620000004200 */
[----:B------:R-:W-:Y:S02]  /*7bc0*/  FMUL.FTZ R27, R2, R83 ;  /* 0x00000053021b7220 */ /* 0x000fe40000410000 */
[----:B------:R-:W-:Y:S02]  /*7bd0*/  IMAD.MOV.U32 R48, RZ, RZ, R25 ;  /* 0x000000ffff307224 */ /* 0x000fe400078e0019 */
[C---:B------:R-:W-:Y:S02]  /*7be0*/  FMUL.FTZ R25, R3.reuse, R81 ;  /* 0x0000005103197220 */ /* 0x040fe40000410000 */
[----:B------:R-:W-:Y:S01]  /*7bf0*/  IMAD.MOV.U32 R49, RZ, RZ, R24 ;  /* 0x000000ffff317224 */ /* 0x000fe200078e0018 */
[----:B------:R-:W0:Y:S01]  /*7c00*/  LDGDEPBAR ;  /* 0x00000000000079af */ /* 0x000e220000000000 */
[----:B------:R-:W-:Y:S01]  /*7c10*/  FMUL.FTZ R24, R3, R80 ;  /* 0x0000005003187220 */ /* 0x000fe20000410000 */
[----:B------:R-:W-:Y:S01]  /*7c20*/  MUFU.EX2 R246, R246 ;  /* 0x000000f600f67308 */ /* 0x000fe20000000800 */
[----:B------:R-:W-:Y:S01]  /*7c30*/  IMAD.MOV.U32 R125, RZ, RZ, R47 ;  /* 0x000000ffff7d7224 */ /* 0x000fe200078e002f */
[----:B----4-:R-:W-:Y:S01]  /*7c40*/  F2FP.PACK_AB R139, R135, R176 ;  /* 0x000000b0878b723e */ /* 0x010fe200000000ff */
[----:B------:R-:W-:Y:S02]  /*7c50*/  IMAD.MOV.U32 R74, RZ, RZ, R46 ;  /* 0x000000ffff4a7224 */ /* 0x000fe400078e002e */
[----:B------:R-:W-:Y:S02]  /*7c60*/  IMAD.MOV.U32 R129, RZ, RZ, R45 ;  /* 0x000000ffff817224 */ /* 0x000fe400078e002d */
[----:B------:R-:W4:Y:S01]  /*7c70*/  LDSM.16.MT88.4 R44, [R224+0x4100] ;  /* 0x00410000e02c783b */ /* 0x000f220000004200 */
[C---:B------:R-:W-:Y:S02]  /*7c80*/  FMUL.FTZ R32, R3.reuse, R88 ;  /* 0x0000005803207220 */ /* 0x040fe40000410000 */
[----:B------:R-:W1:Y:S01]  /*7c90*/  MUFU.EX2 R249, R249 ;  /* 0x000000f900f97308 */ /* 0x000e620000000800 */
[C---:B------:R-:W-:Y:S01]  /*7ca0*/  FMUL.FTZ R33, R3.reuse, R89 ;  /* 0x0000005903217220 */ /* 0x040fe20000410000 */
[----:B--2---:R-:W-:Y:S01]  /*7cb0*/  F2FP.PACK_AB R138, R178, R179 ;  /* 0x000000b3b28a723e */ /* 0x004fe200000000ff */
[----:B------:R-:W-:Y:S02]  /*7cc0*/  IMAD.MOV.U32 R75, RZ, RZ, R43 ;  /* 0x000000ffff4b7224 */ /* 0x000fe400078e002b */
[----:B------:R-:W-:Y:S02]  /*7cd0*/  IMAD.MOV.U32 R81, RZ, RZ, R74 ;  /* 0x000000ffff517224 */ /* 0x000fe400078e004a */
[----:B------:R-:W-:Y:S02]  /*7ce0*/  IMAD.MOV.U32 R80, RZ, RZ, R73 ;  /* 0x000000ffff507224 */ /* 0x000fe400078e0049 */
[C---:B---3--:R-:W-:Y:S01]  /*7cf0*/  HMMA.16816.F32 R4, R136.reuse, R12, R4 ;  /* 0x0000000c8804723c */ /* 0x048fe20000001804 */
[----:B------:R-:W-:Y:S04]  /*7d00*/  MUFU.EX2 R250, R250 ;  /* 0x000000fa00fa7308 */ /* 0x000fe80000000800 */
[C---:B------:R-:W-:Y:S02]  /*7d10*/  FMUL.FTZ R34, R2.reuse, R90 ;  /* 0x0000005a02227220 */ /* 0x040fe40000410000 */
[C---:B------:R-:W-:Y:S01]  /*7d20*/  FMUL.FTZ R12, R3.reuse, R68 ;  /* 0x00000044030c7220 */ /* 0x040fe20000410000 */
[C---:B------:R-:W-:Y:S03]  /*7d30*/  HMMA.16816.F32 R8, R136.reuse, R14, R8 ;  /* 0x0000000e8808723c */ /* 0x040fe60000001808 */
[----:B------:R-:W2:Y:S01]  /*7d40*/  MUFU.EX2 R252, R252 ;  /* 0x000000fc00fc7308 */ /* 0x000ea20000000800 */
[C---:B------:R-:W-:Y:S02]  /*7d50*/  FMUL.FTZ R13, R3.reuse, R69 ;  /* 0x00000045030d7220 */ /* 0x040fe40000410000 */
[----:B------:R-:W-:Y:S02]  /*7d60*/  IMAD.MOV.U32 R131, RZ, RZ, R42 ;  /* 0x000000ffff837224 */ /* 0x000fe400078e002a */
[C---:B------:R-:W-:Y:S04]  /*7d70*/  FMUL.FTZ R14, R2.reuse, R70 ;  /* 0x00000046020e7220 */ /* 0x040fe80000410000 */
[C---:B------:R-:W-:Y:S01]  /*7d80*/  FMUL.FTZ R15, R2.reuse, R71 ;  /* 0x00000047020f7220 */ /* 0x040fe20000410000 */
[----:B------:R-:W-:Y:S01]  /*7d90*/  MUFU.EX2 R251, R251 ;  /* 0x000000fb00fb7308 */ /* 0x000fe20000000800 */
[----:B------:R-:W3:Y:S01]  /*7da0*/  LDSM.16.MT88.4 R68, [R220+0x4100] ;  /* 0x00410000dc44783b */ /* 0x000ee20000004200 */
[----:B------:R-:W-:Y:S02]  /*7db0*/  IMAD.MOV.U32 R130, RZ, RZ, R41 ;  /* 0x000000ffff827224 */ /* 0x000fe400078e0029 */
[C---:B------:R-:W-:Y:S02]  /*7dc0*/  FMUL.FTZ R42, R2.reuse, R98 ;  /* 0x00000062022a7220 */ /* 0x040fe40000410000 */
[C---:B-1----:R-:W-:Y:S03]  /*7dd0*/  HMMA.16816.F32 R12, R136.reuse, R20, R12 ;  /* 0x00000014880c723c */ /* 0x042fe6000000180c */
[C---:B------:R-:W-:Y:S02]  /*7de0*/  FMUL.FTZ R43, R2.reuse, R99 ;  /* 0x00000063022b7220 */ /* 0x040fe40000410000 */
[----:B------:R-:W-:Y:S02]  /*7df0*/  IMAD.MOV.U32 R99, RZ, RZ, R80 ;  /* 0x000000ffff637224 */ /* 0x000fe400078e0050 */
[C---:B------:R-:W-:Y:S01]  /*7e00*/  FMUL.FTZ R50, R2.reuse, R106 ;  /* 0x0000006a02327220 */ /* 0x040fe20000410000 */
[C---:B------:R-:W-:Y:S04]  /*7e10*/  HMMA.16816.F32 R16, R136.reuse, R22, R16 ;  /* 0x000000168810723c */ /* 0x040fe80000001810 */
[C---:B------:R-:W-:Y:S02]  /*7e20*/  FMUL.FTZ R20, R3.reuse, R76 ;  /* 0x0000004c03147220 */ /* 0x040fe40000410000 */
[----:B------:R-:W-:Y:S02]  /*7e30*/  FMUL.FTZ R21, R3, R77 ;  /* 0x0000004d03157220 */ /* 0x000fe40000410000 */
[C---:B------:R-:W-:Y:S04]  /*7e40*/  FMUL.FTZ R22, R2.reuse, R78 ;  /* 0x0000004e02167220 */ /* 0x040fe80000410000 */
[C---:B------:R-:W-:Y:S02]  /*7e50*/  FMUL.FTZ R23, R2.reuse, R79 ;  /* 0x0000004f02177220 */ /* 0x040fe40000410000 */
[----:B------:R-:W-:Y:S02]  /*7e60*/  IMAD.MOV.U32 R79, RZ, RZ, R72 ;  /* 0x000000ffff4f7224 */ /* 0x000fe400078e0048 */
[----:B------:R-:W-:Y:S02]  /*7e70*/  FFMA.FTZ R106, R145, c[0x0][0x2d0], -R182 ;  /* 0x0000b400916a7a23 */ /* 0x000fe400000108b6 */
[----:B------:R-:W-:Y:S01]  /*7e80*/  IMAD.MOV.U32 R88, RZ, RZ, R79 ;  /* 0x000000ffff587224 */ /* 0x000fe200078e004f */
[C---:B------:R-:W-:Y:S01]  /*7e90*/  HMMA.16816.F32 R20, R136.reuse, R28, R20 ;  /* 0x0000001c8814723c */ /* 0x040fe20000001814 */
[----:B------:R-:W-:Y:S02]  /*7ea0*/  MUFU.EX2 R145, R106 ;  /* 0x0000006a00917308 */ /* 0x000fe40000000800 */
[----:B------:R-:W-:Y:S02]  /*7eb0*/  IMAD.MOV.U32 R78, RZ, RZ, R26 ;  /* 0x000000ffff4e7224 */ /* 0x000fe400078e001a */
[C---:B------:R-:W-:Y:S01]  /*7ec0*/  FMUL.FTZ R26, R2.reuse, R82 ;  /* 0x00000052021a7220 */ /* 0x040fe20000410000 */
[----:B------:R-:W-:Y:S01]  /*7ed0*/  MOV R82, R75 ;  /* 0x0000004b00527202 */ /* 0x000fe20000000f00 */
[C---:B------:R-:W-:Y:S01]  /*7ee0*/  FMUL.FTZ R29, R3.reuse, R85 ;  /* 0x00000055031d7220 */ /* 0x040fe20000410000 */
[----:B------:R-:W1:Y:S01]  /*7ef0*/  LDSM.16.MT88.4 R72, [R224+0x900] ;  /* 0x00090000e048783b */ /* 0x000e620000004200 */
[C---:B------:R-:W-:Y:S03]  /*7f00*/  FMUL.FTZ R28, R3.reuse, R84 ;  /* 0x00000054031c7220 */ /* 0x040fe60000410000 */
[C---:B------:R-:W-:Y:S03]  /*7f10*/  HMMA.16816.F32 R24, R136.reuse, R30, R24 ;  /* 0x0000001e8818723c */ /* 0x040fe60000001818 */
[----:B------:R-:W-:Y:S02]  /*7f20*/  IMAD.MOV.U32 R77, RZ, RZ, R35 ;  /* 0x000000ffff4d7224 */ /* 0x000fe400078e0023 */
[C---:B------:R-:W-:Y:S02]  /*7f30*/  FMUL.FTZ R35, R2.reuse, R91 ;  /* 0x0000005b02237220 */ /* 0x040fe40000410000 */
[C---:B------:R-:W-:Y:S02]  /*7f40*/  FMUL.FTZ R30, R2.reuse, R86 ;  /* 0x00000056021e7220 */ /* 0x040fe40000410000 */
[C---:B------:R-:W-:Y:S03]  /*7f50*/  FMUL.FTZ R31, R2.reuse, R87 ;  /* 0x00000057021f7220 */ /* 0x040fe60000410000 */
[----:B------:R-:W-:Y:S02]  /*7f60*/  IMAD.MOV.U32 R84, RZ, RZ, R77 ;  /* 0x000000ffff547224 */ /* 0x000fe400078e004d */
[----:B------:R-:W-:Y:S02]  /*7f70*/  IMAD.MOV.U32 R77, RZ, RZ, R124 ;  /* 0x000000ffff4d7224 */ /* 0x000fe400078e007c */
[C---:B-----5:R-:W-:Y:S03]  /*7f80*/  HMMA.16816.F32 R28, R136.reuse, R36, R28 ;  /* 0x00000024881c723c */ /* 0x060fe6000000181c */
[----:B------:R-:W-:Y:S02]  /*7f90*/  IMAD.MOV.U32 R124, RZ, RZ, R57 ;  /* 0x000000ffff7c7224 */ /* 0x000fe400078e0039 */
[----:B------:R-:W-:Y:S02]  /*7fa0*/  IMAD.MOV.U32 R98, RZ, RZ, R77 ;  /* 0x000000ffff627224 */ /* 0x000fe400078e004d */
[----:B------:R-:W-:Y:S01]  /*7fb0*/  IMAD.MOV.U32 R90, RZ, RZ, R82 ;  /* 0x000000ffff5a7224 */ /* 0x000fe200078e0052 */
[C---:B------:R-:W-:Y:S04]  /*7fc0*/  HMMA.16816.F32 R32, R136.reuse, R38, R32 ;  /* 0x000000268820723c */ /* 0x040fe80000001820 */
[C---:B------:R-:W-:Y:S02]  /*7fd0*/  FMUL.FTZ R36, R3.reuse, R92 ;  /* 0x0000005c03247220 */ /* 0x040fe40000410000 */
[C---:B------:R-:W-:Y:S02]  /*7fe0*/  FMUL.FTZ R37, R3.reuse, R93 ;  /* 0x0000005d03257220 */ /* 0x040fe40000410000 */
[C---:B------:R-:W-:Y:S04]  /*7ff0*/  FMUL.FTZ R38, R2.reuse, R94 ;  /* 0x0000005e02267220 */ /* 0x040fe80000410000 */
[C---:B------:R-:W-:Y:S02]  /*8000*/  FMUL.FTZ R39, R2.reuse, R95 ;  /* 0x0000005f02277220 */ /* 0x040fe40000410000 */
[----:B------:R-:W-:Y:S02]  /*8010*/  IMAD.MOV.U32 R95, RZ, RZ, R67 ;  /* 0x000000ffff5f7224 */ /* 0x000fe400078e0043 */
[----:B------:R-:W-:Y:S02]  /*8020*/  IMAD.MOV.U32 R91, RZ, RZ, R81 ;  /* 0x000000ffff5b7224 */ /* 0x000fe400078e0051 */
[----:B------:R-:W-:Y:S01]  /*8030*/  IMAD.MOV.U32 R76, RZ, RZ, R40 ;  /* 0x000000ffff4c7224 */ /* 0x000fe200078e0028 */
[C---:B----4-:R-:W-:Y:S03]  /*8040*/  HMMA.16816.F32 R36, R136.reuse, R44, R36 ;  /* 0x0000002c8824723c */ /* 0x050fe60000001824 */
[C---:B------:R-:W-:Y:S02]  /*8050*/  FMUL.FTZ R40, R3.reuse, R96 ;  /* 0x0000006003287220 */ /* 0x040fe40000410000 */
[C---:B------:R-:W-:Y:S02]  /*8060*/  FMUL.FTZ R41, R3.reuse, R97 ;  /* 0x0000006103297220 */ /* 0x040fe40000410000 */
[----:B------:R-:W-:Y:S02]  /*8070*/  IMAD.MOV.U32 R83, RZ, RZ, R76 ;  /* 0x000000ffff537224 */ /* 0x000fe400078e004c */
[----:B------:R-:W-:Y:S03]  /*8080*/  IMAD.MOV.U32 R76, RZ, RZ, R59 ;  /* 0x000000ffff4c7224 */ /* 0x000fe600078e003b */
[C---:B------:R-:W-:Y:S03]  /*8090*/  HMMA.16816.F32 R40, R136.reuse, R46, R40 ;  /* 0x0000002e8828723c */ /* 0x040fe60000001828 */
[C---:B------:R-:W-:Y:S01]  /*80a0*/  FMUL.FTZ R44, R3.reuse, R100 ;  /* 0x00000064032c7220 */ /* 0x040fe20000410000 */
[----:B------:R-:W-:Y:S01]  /*80b0*/  MOV R94, R76 ;  /* 0x0000004c005e7202 */ /* 0x000fe20000000f00 */
[C---:B------:R-:W-:Y:S02]  /*80c0*/  FMUL.FTZ R45, R3.reuse, R101 ;  /* 0x00000065032d7220 */ /* 0x040fe40000410000 */
[C---:B------:R-:W-:Y:S02]  /*80d0*/  FMUL.FTZ R46, R2.reuse, R102 ;  /* 0x00000066022e7220 */ /* 0x040fe40000410000 */
[----:B------:R-:W-:Y:S03]  /*80e0*/  FMUL.FTZ R47, R2, R103 ;  /* 0x00000067022f7220 */ /* 0x000fe60000410000 */
[----:B------:R-:W-:Y:S02]  /*80f0*/  FFMA.FTZ R103, R84, c[0x0][0x2d0], -R182 ;  /* 0x0000b40054677a23 */ /* 0x000fe400000108b6 */
[----:B------:R-:W-:Y:S01]  /*8100*/  LDSM.16.MT88.4 R84, [R220+0x900] ;  /* 0x00090000dc54783b */ /* 0x000fe20000004200 */
[----:B------:R-:W-:Y:S01]  /*8110*/  IMAD.MOV.U32 R89, RZ, RZ, R83 ;  /* 0x000000ffff597224 */ /* 0x000fe200078e0053 */
[C---:B------:R-:W-:Y:S02]  /*8120*/  HMMA.16816.F32 R44, R136.reuse, R52, R44 ;  /* 0x00000034882c723c */ /* 0x040fe4000000182c */
[----:B------:R-:W-:Y:S01]  /*8130*/  MUFU.EX2 R103, R103 ;  /* 0x0000006700677308 */ /* 0x000fe20000000800 */
[----:B------:R-:W-:Y:S02]  /*8140*/  FMUL.FTZ R51, R2, R107 ;  /* 0x0000006b02337220 */ /* 0x000fe40000410000 */
[----:B------:R-:W-:Y:S01]  /*8150*/  IMAD.MOV.U32 R56, RZ, RZ, R48 ;  /* 0x000000ffff387224 */ /* 0x000fe200078e0030 */
[----:B------:R-:W-:Y:S01]  /*8160*/  LDSM.16.MT88.4 R80, [R221+0x900] ;  /* 0x00090000dd50783b */ /* 0x000fe20000004200 */
[----:B------:R-:W-:Y:S02]  /*8170*/  FMUL.FTZ R48, R3, R104 ;  /* 0x0000006803307220 */ /* 0x000fe40000410000 */
[--C-:B------:R-:W-:Y:S03]  /*8180*/  FFMA.FTZ R100, R49, c[0x0][0x2d0], -R248.reuse ;  /* 0x0000b40031647a23 */ /* 0x100fe600000108f8 */
[C---:B------:R-:W-:Y:S02]  /*8190*/  FMUL.FTZ R49, R3.reuse, R105 ;  /* 0x0000006903317220 */ /* 0x040fe40000410000 */
[C---:B------:R-:W-:Y:S01]  /*81a0*/  FMUL.FTZ R52, R3.reuse, R120 ;  /* 0x0000007803347220 */ /* 0x040fe20000410000 */
[----:B------:R-:W-:Y:S01]  /*81b0*/  MUFU.EX2 R100, R100 ;  /* 0x0000006400647308 */ /* 0x000fe20000000800 */
[C---:B------:R-:W-:Y:S02]  /*81c0*/  FMUL.FTZ R53, R3.reuse, R121 ;  /* 0x0000007903357220 */ /* 0x040fe40000410000 */
[----:B------:R-:W-:Y:S01]  /*81d0*/  FFMA.FTZ R101, R78, c[0x0][0x2d0], -R248 ;  /* 0x0000b4004e657a23 */ /* 0x000fe200000108f8 */
[C---:B------:R-:W-:Y:S03]  /*81e0*/  HMMA.16816.F32 R48, R136.reuse, R54, R48 ;  /* 0x000000368830723c */ /* 0x040fe60000001830 */
[----:B------:R-:W-:Y:S02]  /*81f0*/  IMAD.MOV.U32 R78, RZ, RZ, R127 ;  /* 0x000000ffff4e7224 */ /* 0x000fe400078e007f */
[----:B------:R-:W-:Y:S01]  /*8200*/  IMAD.MOV.U32 R127, RZ, RZ, R58 ;  /* 0x000000ffff7f7224 */ /* 0x000fe200078e003a */
[----:B------:R-:W4:Y:S01]  /*8210*/  MUFU.EX2 R101, R101 ;  /* 0x0000006500657308 */ /* 0x000f220000000800 */
[C---:B------:R-:W-:Y:S02]  /*8220*/  FMUL.FTZ R54, R2.reuse, R122 ;  /* 0x0000007a02367220 */ /* 0x040fe40000410000 */
[----:B------:R-:W-:Y:S03]  /*8230*/  FMUL.FTZ R55, R2, R123 ;  /* 0x0000007b02377220 */ /* 0x000fe60000410000 */
[----:B------:R-:W-:Y:S02]  /*8240*/  IMAD.MOV.U32 R92, RZ, RZ, R78 ;  /* 0x000000ffff5c7224 */ /* 0x000fe400078e004e */
[----:B------:R-:W5:Y:S01]  /*8250*/  LDSM.16.MT88.4 R76, [R222+0x900] ;  /* 0x00090000de4c783b */ /* 0x000f620000004200 */
[----:B------:R-:W-:Y:S01]  /*8260*/  FFMA.FTZ R123, R126, c[0x0][0x2d0], -R248 ;  /* 0x0000b4007e7b7a23 */ /* 0x000fe200000108f8 */
[C---:B------:R-:W-:Y:S03]  /*8270*/  HMMA.16816.F32 R52, R136.reuse, R60, R52 ;  /* 0x0000003c8834723c */ /* 0x040fe60000001834 */
[C---:B------:R-:W-:Y:S02]  /*8280*/  FMUL.FTZ R58, R2.reuse, R110 ;  /* 0x0000006e023a7220 */ /* 0x040fe40000410000 */
[----:B------:R-:W-:Y:S01]  /*8290*/  FMUL.FTZ R59, R2, R111 ;  /* 0x0000006f023b7220 */ /* 0x000fe20000410000 */
[----:B------:R-:W-:Y:S01]  /*82a0*/  MUFU.EX2 R123, R123 ;  /* 0x0000007b007b7308 */ /* 0x000fe20000000800 */
[--C-:B------:R-:W-:Y:S02]  /*82b0*/  FFMA.FTZ R102, R56, c[0x0][0x2d0], -R182.reuse ;  /* 0x0000b40038667a23 */ /* 0x100fe400000108b6 */
[C---:B------:R-:W-:Y:S03]  /*82c0*/  FMUL.FTZ R56, R3.reuse, R108 ;  /* 0x0000006c03387220 */ /* 0x040fe60000410000 */
[----:B------:R-:W-:Y:S02]  /*82d0*/  FMUL.FTZ R57, R3, R109 ;  /* 0x0000006d03397220 */ /* 0x000fe40000410000 */
[----:B------:R-:W-:Y:S02]  /*82e0*/  FFMA.FTZ R108, R89, c[0x0][0x2d0], -R182 ;  /* 0x0000b400596c7a23 */ /* 0x000fe400000108b6 */
[--C-:B------:R-:W-:Y:S01]  /*82f0*/  FFMA.FTZ R110, R88, c[0x0][0x2d0], -R248.reuse ;  /* 0x0000b400586e7a23 */ /* 0x100fe200000108f8 */
[----:B------:R-:W1:Y:S01]  /*8300*/  MUFU.EX2 R102, R102 ;  /* 0x0000006600667308 */ /* 0x000e620000000800 */
[----:B------:R-:W-:Y:S01]  /*8310*/  IMAD.MOV.U32 R97, RZ, RZ, R127 ;  /* 0x000000ffff617224 */ /* 0x000fe200078e007f */
[C---:B------:R-:W-:Y:S03]  /*8320*/  HMMA.16816.F32 R56, R136.reuse, R62, R56 ;  /* 0x0000003e8838723c */ /* 0x040fe60000001838 */
[C---:B------:R-:W-:Y:S02]  /*8330*/  FMUL.FTZ R60, R3.reuse, R116 ;  /* 0x00000074033c7220 */ /* 0x040fe40000410000 */
[----:B------:R-:W-:Y:S02]  /*8340*/  FMUL.FTZ R61, R3, R117 ;  /* 0x00000075033d7220 */ /* 0x000fe40000410000 */
[C---:B------:R-:W-:Y:S01]  /*8350*/  FMUL.FTZ R62, R2.reuse, R118 ;  /* 0x00000076023e7220 */ /* 0x040fe20000410000 */
[----:B------:R-:W-:Y:S01]  /*8360*/  MUFU.EX2 R108, R108 ;  /* 0x0000006c006c7308 */ /* 0x000fe20000000800 */
[C---:B------:R-:W-:Y:S03]  /*8370*/  FMUL.FTZ R63, R2.reuse, R119 ;  /* 0x00000077023f7220 */ /* 0x040fe60000410000 */
[----:B------:R-:W-:Y:S02]  /*8380*/  IMAD.MOV.U32 R127, RZ, RZ, R65 ;  /* 0x000000ffff7f7224 */ /* 0x000fe400078e0041 */
[----:B------:R-:W-:Y:S02]  /*8390*/  FFMA.FTZ R119, R95, c[0x0][0x2d0], -R248 ;  /* 0x0000b4005f777a23 */ /* 0x000fe400000108f8 */
[C---:B---3--:R-:W-:Y:S02]  /*83a0*/  HMMA.16816.F32 R60, R136.reuse, R68, R60 ;  /* 0x00000044883c723c */ /* 0x048fe4000000183c */
[----:B------:R-:W-:Y:S01]  /*83b0*/  MUFU.EX2 R110, R110 ;  /* 0x0000006e006e7308 */ /* 0x000fe20000000800 */
[----:B------:R-:W-:Y:S02]  /*83c0*/  IMAD.MOV.U32 R93, RZ, RZ, R64 ;  /* 0x000000ffff5d7224 */ /* 0x000fe400078e0040 */
[----:B------:R-:W-:Y:S02]  /*83d0*/  FMUL.FTZ R64, R3, R112 ;  /* 0x0000007003407220 */ /* 0x000fe40000410000 */
[C---:B------:R-:W-:Y:S01]  /*83e0*/  FMUL.FTZ R67, R2.reuse, R115 ;  /* 0x0000007302437220 */ /* 0x040fe20000410000 */
[----:B------:R-:W-:Y:S01]  /*83f0*/  F2FP.PACK_AB R68, R249, R246 ;  /* 0x000000f6f944723e */ /* 0x000fe200000000ff */
[----:B------:R-:W-:Y:S03]  /*8400*/  IMAD.MOV.U32 R96, RZ, RZ, R66 ;  /* 0x000000ffff607224 */ /* 0x000fe600078e0042 */
[----:B------:R-:W-:Y:S01]  /*8410*/  FMUL.FTZ R66, R2, R114 ;  /* 0x0000007202427220 */ /* 0x000fe20000410000 */
[----:B--2---:R-:W-:Y:S01]  /*8420*/  F2FP.PACK_AB R69, R252, R250 ;  /* 0x000000fafc45723e */ /* 0x004fe200000000ff */
[----:B------:R-:W-:Y:S01]  /*8430*/  FMUL.FTZ R65, R3, R113 ;  /* 0x0000007103417220 */ /* 0x000fe20000410000 */
[----:B------:R-:W-:Y:S01]  /*8440*/  MUFU.EX2 R119, R119 ;  /* 0x0000007700777308 */ /* 0x000fe20000000800 */
[--C-:B------:R-:W-:Y:S02]  /*8450*/  FFMA.FTZ R118, R94, c[0x0][0x2d0], -R248.reuse ;  /* 0x0000b4005e767a23 */ /* 0x100fe400000108f8 */
[----:B------:R-:W-:Y:S02]  /*8460*/  FFMA.FTZ R122, R127, c[0x0][0x2d0], -R248 ;  /* 0x0000b4007f7a7a23 */ /* 0x000fe400000108f8 */
[----:B------:R-:W-:Y:S01]  /*8470*/  FFMA.FTZ R105, R93, c[0x0][0x2d0], -R182 ;  /* 0x0000b4005d697a23 */ /* 0x000fe200000108b6 */
[----:B------:R-:W-:Y:S03]  /*8480*/  HMMA.16816.F32 R64, R136, R70, R64 ;  /* 0x000000468840723c */ /* 0x000fe60000001840 */
[----:B------:R-:W-:Y:S01]  /*8490*/  IMAD.MOV.U32 R93, RZ, RZ, R91 ;  /* 0x000000ffff5d7224 */ /* 0x000fe200078e005b */
[----:B------:R-:W-:Y:S01]  /*84a0*/  MUFU.EX2 R118, R118 ;  /* 0x0000007600767308 */ /* 0x000fe20000000800 */
[----:B------:R-:W-:Y:S02]  /*84b0*/  FFMA.FTZ R104, R99, c[0x0][0x2d0], -R248 ;  /* 0x0000b40063687a23 */ /* 0x000fe400000108f8 */
[----:B----4-:R-:W-:Y:S01]  /*84c0*/  F2FP.PACK_AB R70, R101, R100 ;  /* 0x000000646546723e */ /* 0x010fe200000000ff */
[--C-:B------:R-:W-:Y:S01]  /*84d0*/  FFMA.FTZ R121, R93, c[0x0][0x2d0], -R182.reuse ;  /* 0x0000b4005d797a23 */ /* 0x100fe200000108b6 */
[----:B-1----:R-:W-:Y:S03]  /*84e0*/  F2FP.PACK_AB R71, R103, R102 ;  /* 0x000000666747723e */ /* 0x002fe600000000ff */
[----:B------:R-:W-:Y:S02]  /*84f0*/  FFMA.FTZ R99, R158, c[0x0][0x2d0], -R182 ;  /* 0x0000b4009e637a23 */ /* 0x000fe400000108b6 */
[----:B------:R-:W-:Y:S01]  /*8500*/  MUFU.EX2 R104, R104 ;  /* 0x0000006800687308 */ /* 0x000fe20000000800 */
[----:B------:R-:W-:Y:S01]  /*8510*/  FFMA.FTZ R180, R2, R229, R180 ;  /* 0x000000e502b47223 */ /* 0x000fe200000100b4 */
[C---:B------:R-:W-:Y:S05]  /*8520*/  HMMA.16816.F32 R4, R68.reuse, R72, R4 ;  /* 0x000000484404723c */ /* 0x040fea0000001804 */
[----:B------:R-:W-:Y:S02]  /*8530*/  FFMA.FTZ R109, R98, c[0x0][0x2d0], -R248 ;  /* 0x0000b400626d7a23 */ /* 0x000fe400000108f8 */
[----:B------:R-:W-:Y:S01]  /*8540*/  IMAD.MOV.U32 R98, RZ, RZ, R97 ;  /* 0x000000ffff627224 */ /* 0x000fe200078e0061 */
[C---:B------:R-:W-:Y:S01]  /*8550*/  HMMA.16816.F32 R8, R68.reuse, R74, R8 ;  /* 0x0000004a4408723c */ /* 0x040fe20000001808 */
[----:B------:R-:W1:Y:S01]  /*8560*/  LDSM.16.MT88.4 R72, [R224+0x4900] ;  /* 0x00490000e048783b */ /* 0x000e620000004200 */
[----:B------:R-:W2:Y:S02]  /*8570*/  MUFU.EX2 R105, R105 ;  /* 0x0000006900697308 */ /* 0x000ea40000000800 */
[----:B------:R-:W-:Y:S02]  /*8580*/  IMAD.MOV.U32 R97, RZ, RZ, R96 ;  /* 0x000000ffff617224 */ /* 0x000fe400078e0060 */
[----:B------:R-:W-:Y:S02]  /*8590*/  IMAD.MOV.U32 R96, RZ, RZ, R92 ;  /* 0x000000ffff607224 */ /* 0x000fe400078e005c */
[C---:B-----5:R-:W-:Y:S04]  /*85a0*/  HMMA.16816.F32 R12, R68.reuse, R76, R12 ;  /* 0x0000004c440c723c */ /* 0x060fe8000000180c */
[----:B------:R-:W-:Y:S01]  /*85b0*/  IMAD.MOV.U32 R92, RZ, RZ, R90 ;  /* 0x000000ffff5c7224 */ /* 0x000fe200078e005a */
[----:B------:R-:W-:Y:S01]  /*85c0*/  MUFU.EX2 R158, R99 ;  /* 0x00000063009e7308 */ /* 0x000fe20000000800 */
[----:B------:R-:W-:Y:S01]  /*85d0*/  LDSM.16.MT88.4 R88, [R220+0x4900] ;  /* 0x00490000dc58783b */ /* 0x000fe20000004200 */
[----:B------:R-:W-:Y:S01]  /*85e0*/  FFMA.FTZ R111, R98, c[0x0][0x2d0], -R248 ;  /* 0x0000b400626f7a23 */ /* 0x000fe200000108f8 */
[C---:B------:R-:W-:Y:S04]  /*85f0*/  HMMA.16816.F32 R16, R68.reuse, R78, R16 ;  /* 0x0000004e4410723c */ /* 0x040fe80000001810 */
[--C-:B------:R-:W-:Y:S02]  /*8600*/  FFMA.FTZ R120, R92, c[0x0][0x2d0], -R182.reuse ;  /* 0x0000b4005c787a23 */ /* 0x100fe400000108b6 */
[----:B------:R-:W3:Y:S01]  /*8610*/  LDSM.16.MT88.4 R76, [R222+0x4900] ;  /* 0x00490000de4c783b */ /* 0x000ee20000004200 */
[----:B------:R-:W-:Y:S01]  /*8620*/  MUFU.EX2 R111, R111 ;  /* 0x0000006f006f7308 */ /* 0x000fe20000000800 */
[C---:B------:R-:W-:Y:S04]  /*8630*/  HMMA.16816.F32 R20, R68.reuse, R80, R20 ;  /* 0x000000504414723c */ /* 0x040fe80000001814 */
[----:B------:R-:W-:Y:S02]  /*8640*/  FFMA.FTZ R116, R97, c[0x0][0x2d0], -R182 ;  /* 0x0000b40061747a23 */ /* 0x000fe400000108b6 */
[----:B------:R-:W-:Y:S01]  /*8650*/  LDSM.16.MT88.4 R92, [R220+0x5100] ;  /* 0x00510000dc5c783b */ /* 0x000fe20000004200 */
[----:B------:R-:W-:Y:S01]  /*8660*/  FFMA.FTZ R97, R154, c[0x0][0x2d0], -R248 ;  /* 0x0000b4009a617a23 */ /* 0x000fe200000108f8 */
[C---:B------:R-:W-:Y:S01]  /*8670*/  HMMA.16816.F32 R24, R68.reuse, R82, R24 ;  /* 0x000000524418723c */ /* 0x040fe20000001818 */
[----:B------:R-:W4:Y:S03]  /*8680*/  MUFU.EX2 R109, R109 ;  /* 0x0000006d006d7308 */ /* 0x000f260000000800 */
[--C-:B------:R-:W-:Y:S02]  /*8690*/  FFMA.FTZ R117, R96, c[0x0][0x2d0], -R182.reuse ;  /* 0x0000b40060757a23 */ /* 0x100fe400000108b6 */
[----:B------:R-:W5:Y:S01]  /*86a0*/  LDSM.16.MT88.4 R80, [R221+0x4900] ;  /* 0x00490000dd50783b */ /* 0x000f620000004200 */
[----:B------:R-:W-:Y:S01]  /*86b0*/  FFMA.FTZ R96, R125, c[0x0][0x2d0], -R182 ;  /* 0x0000b4007d607a23 */ /* 0x000fe200000108b6 */
[C---:B------:R-:W-:Y:S03]  /*86c0*/  HMMA.16816.F32 R28, R68.reuse, R84, R28 ;  /* 0x00000054441c723c */ /* 0x040fe6000000181c */
[----:B------:R-:W-:Y:S01]  /*86d0*/  MUFU.EX2 R154, R97 ;  /* 0x00000061009a7308 */ /* 0x000fe20000000800 */
[----:B------:R-:W-:Y:S02]  /*86e0*/  FFMA.FTZ R98, R166, c[0x0][0x2d0], -R248 ;  /* 0x0000b400a6627a23 */ /* 0x000fe400000108f8 */
[----:B------:R-:W-:Y:S02]  /*86f0*/  FFMA.FTZ R181, R3, R236, R181 ;  /* 0x000000ec03b57223 */ /* 0x000fe400000100b5 */
[C---:B------:R-:W-:Y:S01]  /*8700*/  HMMA.16816.F32 R32, R68.reuse, R86, R32 ;  /* 0x000000564420723c */ /* 0x040fe20000001820 */
[----:B------:R-:W2:Y:S03]  /*8710*/  LDSM.16.MT88.4 R84, [R224+0x1100] ;  /* 0x00110000e054783b */ /* 0x000ea60000004200 */
[----:B------:R-:W-:Y:S01]  /*8720*/  FADD.FTZ R177, R177, R180 ;  /* 0x000000b4b1b17221 */ /* 0x000fe20000010000 */
[----:B------:R4:W-:Y:S01]  /*8730*/  MUFU.EX2 R166, R98 ;  /* 0x0000006200a67308 */ /* 0x0009e20000000800 */
[----:B------:R-:W-:Y:S02]  /*8740*/  FADD.FTZ R134, R134, R181 ;  /* 0x000000b586867221 */ /* 0x000fe40000010000 */
[C---:B-1----:R-:W-:Y:S04]  /*8750*/  HMMA.16816.F32 R36, R68.reuse, R72, R36 ;  /* 0x000000484424723c */ /* 0x042fe80000001824 */
[----:B------:R-:W-:Y:S02]  /*8760*/  FADD.FTZ R176, R176, R177 ;  /* 0x000000b1b0b07221 */ /* 0x000fe40000010000 */
[----:B------:R-:W-:Y:S01]  /*8770*/  FADD.FTZ R179, R179, R134 ;  /* 0x00000086b3b37221 */ /* 0x000fe20000010000 */
[----:B------:R-:W-:Y:S01]  /*8780*/  MUFU.EX2 R116, R116 ;  /* 0x0000007400747308 */ /* 0x000fe20000000800 */
[C---:B------:R-:W-:Y:S01]  /*8790*/  HMMA.16816.F32 R40, R68.reuse, R74, R40 ;  /* 0x0000004a4428723c */ /* 0x040fe20000001828 */
[----:B------:R-:W1:Y:S03]  /*87a0*/  LDSM.16.MT88.4 R72, [R222+0x1100] ;  /* 0x00110000de48783b */ /* 0x000e660000004200 */
[----:B------:R-:W-:Y:S02]  /*87b0*/  FADD.FTZ R3, R135, R176 ;  /* 0x000000b087037221 */ /* 0x000fe40000010000 */
[----:B------:R-:W-:Y:S02]  /*87c0*/  FADD.FTZ R179, R178, R179 ;  /* 0x000000b3b2b37221 */ /* 0x000fe40000010000 */
[C---:B---3--:R-:W-:Y:S01]  /*87d0*/  HMMA.16816.F32 R44, R68.reuse, R76, R44 ;  /* 0x0000004c442c723c */ /* 0x048fe2000000182c */
[----:B------:R-:W3:Y:S03]  /*87e0*/  MUFU.EX2 R117, R117 ;  /* 0x0000007500757308 */ /* 0x000ee60000000800 */
[----:B------:R-:W-:Y:S02]  /*87f0*/  FADD.FTZ R3, R250, R3 ;  /* 0x00000003fa037221 */ /* 0x000fe40000010000 */
[----:B----4-:R-:W-:Y:S02]  /*8800*/  FFMA.FTZ R98, R146, c[0x0][0x2d0], -R182 ;  /* 0x0000b40092627a23 */ /* 0x010fe400000108b6 */
[C---:B------:R-:W-:Y:S01]  /*8810*/  HMMA.16816.F32 R48, R68.reuse, R78, R48 ;  /* 0x0000004e4430723c */ /* 0x040fe20000001830 */
[----:B------:R-:W4:Y:S02]  /*8820*/  LDSM.16.MT88.4 R76, [R221+0x1100] ;  /* 0x00110000dd4c783b */ /* 0x000f240000004200 */
        /* <DEDUP_REMOVED lines=8> */
[----:B------:R-:W5:Y:S03]  /*88b0*/  LDSM.16.MT88.4 R80, [R220+0x1100] ;  /* 0x00110000dc50783b */ /* 0x000f660000004200 */
[----:B------:R-:W-:Y:S02]  /*88c0*/  FADD.FTZ R102, R103, R102 ;  /* 0x0000006667667221 */ /* 0x000fe40000010000 */
[----:B------:R-:W-:Y:S01]  /*88d0*/  FADD.FTZ R100, R100, R249 ;  /* 0x000000f964647221 */ /* 0x000fe20000010000 */
[----:B------:R-:W-:Y:S01]  /*88e0*/  MUFU.EX2 R120, R120 ;  /* 0x0000007800787308 */ /* 0x000fe20000000800 */
[C---:B------:R-:W-:Y:S04]  /*88f0*/  HMMA.16816.F32 R60, R68.reuse, R88, R60 ;  /* 0x00000058443c723c */ /* 0x040fe8000000183c */
[----:B--2---:R-:W-:Y:S02]  /*8900*/  FADD.FTZ R3, R105, R102 ;  /* 0x0000006669037221 */ /* 0x004fe40000010000 */
[----:B------:R-:W-:Y:S02]  /*8910*/  FADD.FTZ R101, R101, R100 ;  /* 0x0000006465657221 */ /* 0x000fe40000010000 */
[----:B------:R-:W-:Y:S01]  /*8920*/  HMMA.16816.F32 R64, R68, R90, R64 ;  /* 0x0000005a4440723c */ /* 0x000fe20000001840 */
[----:B------:R-:W-:Y:S01]  /*8930*/  LDSM.16.MT88.4 R88, [R221+0x5100] ;  /* 0x00510000dd58783b */ /* 0x000fe20000004200 */
[----:B------:R-:W-:Y:S02]  /*8940*/  MUFU.EX2 R122, R122 ;  /* 0x0000007a007a7308 */ /* 0x000fe40000000800 */
[----:B------:R-:W-:Y:S02]  /*8950*/  FADD.FTZ R2, R104, R101 ;  /* 0x0000006568027221 */ /* 0x000fe40000010000 */
[C---:B------:R-:W-:Y:S01]  /*8960*/  FADD.FTZ R3, R108.reuse, R3 ;  /* 0x000000036c037221 */ /* 0x040fe20000010000 */
[C---:B------:R-:W-:Y:S01]  /*8970*/  F2FP.PACK_AB R68, R109.reuse, R104 ;  /* 0x000000686d44723e */ /* 0x040fe200000000ff */
[----:B------:R-:W-:Y:S01]  /*8980*/  FADD.FTZ R109, R109, R2 ;  /* 0x000000026d6d7221 */ /* 0x000fe20000010000 */
[----:B------:R-:W-:Y:S03]  /*8990*/  F2FP.PACK_AB R69, R108, R105 ;  /* 0x000000696c45723e */ /* 0x000fe600000000ff */
[----:B------:R-:W-:Y:S01]  /*89a0*/  F2FP.PACK_AB R70, R111, R110 ;  /* 0x0000006e6f46723e */ /* 0x000fe200000000ff */
[----:B------:R-:W-:Y:S01]  /*89b0*/  FADD.FTZ R110, R110, R109 ;  /* 0x0000006d6e6e7221 */ /* 0x000fe20000010000 */
[----:B---3--:R-:W-:Y:S01]  /*89c0*/  F2FP.PACK_AB R71, R117, R116 ;  /* 0x000000747547723e */ /* 0x008fe200000000ff */
[----:B------:R2:W-:Y:S01]  /*89d0*/  MUFU.EX2 R138, R96 ;  /* 0x00000060008a7308 */ /* 0x0005e20000000800 */
[----:B------:R-:W-:Y:S02]  /*89e0*/  FADD.FTZ R116, R116, R3 ;  /* 0x0000000374747221 */ /* 0x000fe40000010000 */
[----:B------:R-:W-:Y:S02]  /*89f0*/  FADD.FTZ R110, R111, R110 ;  /* 0x0000006e6f6e7221 */ /* 0x000fe40000010000 */
[----:B------:R-:W-:Y:S01]  /*8a00*/  FADD.FTZ R116, R117, R116 ;  /* 0x0000007475747221 */ /* 0x000fe20000010000 */
[C---:B------:R-:W-:Y:S08]  /*8a10*/  HMMA.16816.F32 R4, R68.reuse, R84, R4 ;  /* 0x000000544404723c */ /* 0x040ff00000001804 */
[C---:B------:R-:W-:Y:S01]  /*8a20*/  HMMA.16816.F32 R8, R68.reuse, R86, R8 ;  /* 0x000000564408723c */ /* 0x040fe20000001808 */
[----:B------:R-:W3:Y:S07]  /*8a30*/  LDSM.16.MT88.4 R84, [R224+0x5100] ;  /* 0x00510000e054783b */ /* 0x000eee0000004200 */
[C---:B-1----:R-:W-:Y:S04]  /*8a40*/  HMMA.16816.F32 R12, R68.reuse, R72, R12 ;  /* 0x00000048440c723c */ /* 0x042fe8000000180c */
[--C-:B--2---:R-:W-:Y:S04]  /*8a50*/  FFMA.FTZ R96, R162, c[0x0][0x2d0], -R182.reuse ;  /* 0x0000b400a2607a23 */ /* 0x104fe800000108b6 */
[C---:B------:R-:W-:Y:S01]  /*8a60*/  HMMA.16816.F32 R16, R68.reuse, R74, R16 ;  /* 0x0000004a4410723c */ /* 0x040fe20000001810 */
[----:B------:R-:W1:Y:S01]  /*8a70*/  LDSM.16.MT88.4 R72, [R222+0x5100] ;  /* 0x00510000de48783b */ /* 0x000e620000004200 */
[----:B------:R2:W-:Y:S06]  /*8a80*/  MUFU.EX2 R162, R96 ;  /* 0x0000006000a27308 */ /* 0x0005ec0000000800 */
[C---:B----4-:R-:W-:Y:S08]  /*8a90*/  HMMA.16816.F32 R20, R68.reuse, R76, R20 ;  /* 0x0000004c4414723c */ /* 0x050ff00000001814 */
[C---:B------:R-:W-:Y:S01]  /*8aa0*/  HMMA.16816.F32 R24, R68.reuse, R78, R24 ;  /* 0x0000004e4418723c */ /* 0x040fe20000001818 */
[----:B------:R-:W4:Y:S07]  /*8ab0*/  LDSM.16.MT88.4 R76, [R224+0x1900] ;  /* 0x00190000e04c783b */ /* 0x000f2e0000004200 */
[C---:B-----5:R-:W-:Y:S04]  /*8ac0*/  HMMA.16816.F32 R28, R68.reuse, R80, R28 ;  /* 0x00000050441c723c */ /* 0x060fe8000000181c */
[--C-:B--2---:R-:W-:Y:S04]  /*8ad0*/  FFMA.FTZ R96, R150, c[0x0][0x2d0], -R182.reuse ;  /* 0x0000b40096607a23 */ /* 0x104fe800000108b6 */
[C---:B------:R-:W-:Y:S01]  /*8ae0*/  HMMA.16816.F32 R32, R68.reuse, R82, R32 ;  /* 0x000000524420723c */ /* 0x040fe20000001820 */
[----:B------:R-:W2:Y:S01]  /*8af0*/  LDSM.16.MT88.4 R80, [R222+0x1900] ;  /* 0x00190000de50783b */ /* 0x000ea20000004200 */
[----:B------:R5:W-:Y:S06]  /*8b00*/  MUFU.EX2 R150, R96 ;  /* 0x0000006000967308 */ /* 0x000bec0000000800 */
[C---:B---3--:R-:W-:Y:S07]  /*8b10*/  HMMA.16816.F32 R36, R68.reuse, R84, R36 ;  /* 0x000000544424723c */ /* 0x048fee0000001824 */
[--C-:B------:R-:W-:Y:S01]  /*8b20*/  FFMA.FTZ R84, R124, c[0x0][0x2d0], -R182.reuse ;  /* 0x0000b4007c547a23 */ /* 0x100fe200000108b6 */
[C---:B------:R-:W-:Y:S01]  /*8b30*/  HMMA.16816.F32 R40, R68.reuse, R86, R40 ;  /* 0x000000564428723c */ /* 0x040fe20000001828 */
[----:B------:R-:W-:Y:S02]  /*8b40*/  LDSM.16.MT88.4 R124, [R224+0x3900] ;  /* 0x00390000e07c783b */ /* 0x000fe40000004200 */
[----:B------:R3:W-:Y:S05]  /*8b50*/  MUFU.EX2 R139, R84 ;  /* 0x00000054008b7308 */ /* 0x0007ea0000000800 */
[C---:B-1----:R-:W-:Y:S04]  /*8b60*/  HMMA.16816.F32 R44, R68.reuse, R72, R44 ;  /* 0x00000048442c723c */ /* 0x042fe8000000182c */
[----:B-----5:R-:W-:Y:S04]  /*8b70*/  FFMA.FTZ R96, R147, c[0x0][0x2d0], -R182 ;  /* 0x0000b40093607a23 */ /* 0x020fe800000108b6 */
[C---:B------:R-:W-:Y:S01]  /*8b80*/  HMMA.16816.F32 R48, R68.reuse, R74, R48 ;  /* 0x0000004a4430723c */ /* 0x040fe20000001830 */
[----:B------:R-:W1:Y:S01]  /*8b90*/  LDSM.16.MT88.4 R72, [R221+0x1900] ;  /* 0x00190000dd48783b */ /* 0x000e620000004200 */
[----:B------:R5:W2:Y:S06]  /*8ba0*/  MUFU.EX2 R147, R96 ;  /* 0x0000006000937308 */ /* 0x000aac0000000800 */
[C---:B------:R-:W-:Y:S01]  /*8bb0*/  HMMA.16816.F32 R52, R68.reuse, R88, R52 ;  /* 0x000000584434723c */ /* 0x040fe20000001834 */
[----:B---3--:R-:W3:Y:S06]  /*8bc0*/  LDSM.16.MT88.4 R84, [R220+0x1900] ;  /* 0x00190000dc54783b */ /* 0x008eec0000004200 */
[--C-:B------:R-:W-:Y:S01]  /*8bd0*/  FFMA.FTZ R88, R131, c[0x0][0x2d0], -R248.reuse ;  /* 0x0000b40083587a23 */ /* 0x100fe200000108f8 */
[C---:B------:R-:W-:Y:S03]  /*8be0*/  HMMA.16816.F32 R56, R68.reuse, R90, R56 ;  /* 0x0000005a4438723c */ /* 0x040fe60000001838 */
[----:B------:R-:W1:Y:S01]  /*8bf0*/  MUFU.EX2 R136, R88 ;  /* 0x0000005800887308 */ /* 0x000e620000000800 */
[----:B------:R-:W-:Y:S04]  /*8c00*/  FFMA.FTZ R89, R130, c[0x0][0x2d0], -R248 ;  /* 0x0000b40082597a23 */ /* 0x000fe800000108f8 */
[C---:B------:R-:W-:Y:S01]  /*8c10*/  HMMA.16816.F32 R60, R68.reuse, R92, R60 ;  /* 0x0000005c443c723c */ /* 0x040fe2000000183c */
[----:B-----5:R-:W-:Y:S03]  /*8c20*/  LDSM.16.MT88.4 R96, [R220+0x7100] ;  /* 0x00710000dc60783b */ /* 0x020fe60000004200 */
[----:B--2---:R-:W-:Y:S01]  /*8c30*/  F2FP.PACK_AB R113, R145, R147 ;  /* 0x000000939171723e */ /* 0x004fe200000000ff */
[----:B------:R2:W5:Y:S02]  /*8c40*/  MUFU.EX2 R137, R89 ;  /* 0x0000005900897308 */ /* 0x0005640000000800 */
[--C-:B------:R-:W-:Y:S01]  /*8c50*/  FFMA.FTZ R92, R129, c[0x0][0x2d0], -R182.reuse ;  /* 0x0000b400815c7a23 */ /* 0x100fe200000108b6 */
[----:B------:R-:W-:Y:S04]  /*8c60*/  HMMA.16816.F32 R64, R68, R94, R64 ;  /* 0x0000005e4440723c */ /* 0x000fe80000001840 */
[----:B------:R-:W-:Y:S03]  /*8c70*/  FFMA.FTZ R93, R164, c[0x0][0x2d0], -R182 ;  /* 0x0000b400a45d7a23 */ /* 0x000fe600000108b6 */
[----:B------:R-:W-:Y:S01]  /*8c80*/  F2FP.PACK_AB R68, R118, R119 ;  /* 0x000000777644723e */ /* 0x000fe200000000ff */
[----:B------:R1:W-:Y:S01]  /*8c90*/  MUFU.EX2 R107, R92 ;  /* 0x0000005c006b7308 */ /* 0x0003e20000000800 */
[----:B------:R-:W-:Y:S03]  /*8ca0*/  F2FP.PACK_AB R69, R120, R121 ;  /* 0x000000797845723e */ /* 0x000fe600000000ff */
[----:B------:R-:W-:Y:S01]  /*8cb0*/  F2FP.PACK_AB R70, R123, R122 ;  /* 0x0000007a7b46723e */ /* 0x000fe200000000ff */
[--C-:B------:R-:W-:Y:S01]  /*8cc0*/  FFMA.FTZ R95, R128, c[0x0][0x2d0], -R248.reuse ;  /* 0x0000b400805f7a23 */ /* 0x100fe200000108f8 */
[----:B------:R-:W-:Y:S01]  /*8cd0*/  F2FP.PACK_AB R71, R139, R138 ;  /* 0x0000008a8b47723e */ /* 0x000fe200000000ff */
[----:B------:R-:W-:Y:S02]  /*8ce0*/  FFMA.FTZ R94, R160, c[0x0][0x2d0], -R248 ;  /* 0x0000b400a05e7a23 */ /* 0x000fe400000108f8 */
[----:B------:R-:W-:Y:S01]  /*8cf0*/  FADD.FTZ R119, R119, R110 ;  /* 0x0000006e77777221 */ /* 0x000fe20000010000 */
[----:B------:R-:W-:Y:S01]  /*8d00*/  MUFU.EX2 R112, R95 ;  /* 0x0000005f00707308 */ /* 0x000fe20000000800 */
[----:B------:R-:W-:Y:S01]  /*8d10*/  LDSM.16.MT88.4 R108, [R221+0x7900] ;  /* 0x00790000dd6c783b */ /* 0x000fe20000004200 */
[----:B------:R-:W-:Y:S01]  /*8d20*/  FADD.FTZ R121, R121, R116 ;  /* 0x0000007479797221 */ /* 0x000fe20000010000 */
[C---:B----4-:R-:W-:Y:S03]  /*8d30*/  HMMA.16816.F32 R4, R68.reuse, R76, R4 ;  /* 0x0000004c4404723c */ /* 0x050fe60000001804 */
[----:B------:R-:W-:Y:S02]  /*8d40*/  FADD.FTZ R119, R118, R119 ;  /* 0x0000007776777221 */ /* 0x000fe40000010000 */
[----:B------:R-:W-:Y:S01]  /*8d50*/  FADD.FTZ R121, R120, R121 ;  /* 0x0000007978797221 */ /* 0x000fe20000010000 */
[----:B--2---:R-:W-:Y:S01]  /*8d60*/  LDSM.16.MT88.4 R88, [R221+0x5900] ;  /* 0x00590000dd58783b */ /* 0x004fe20000004200 */
[----:B------:R-:W-:Y:S01]  /*8d70*/  MUFU.EX2 R160, R94 ;  /* 0x0000005e00a07308 */ /* 0x000fe20000000800 */
[C---:B------:R-:W-:Y:S04]  /*8d80*/  HMMA.16816.F32 R8, R68.reuse, R78, R8 ;  /* 0x0000004e4408723c */ /* 0x040fe80000001808 */
[----:B-1----:R-:W-:Y:S02]  /*8d90*/  FFMA.FTZ R92, R152, c[0x0][0x2d0], -R182 ;  /* 0x0000b400985c7a23 */ /* 0x002fe400000108b6 */
[----:B------:R-:W1:Y:S01]  /*8da0*/  LDSM.16.MT88.4 R76, [R224+0x5900] ;  /* 0x00590000e04c783b */ /* 0x000e620000004200 */
[----:B------:R-:W-:Y:S01]  /*8db0*/  FADD.FTZ R122, R122, R119 ;  /* 0x000000777a7a7221 */ /* 0x000fe20000010000 */
[C---:B------:R-:W-:Y:S01]  /*8dc0*/  HMMA.16816.F32 R12, R68.reuse, R80, R12 ;  /* 0x00000050440c723c */ /* 0x040fe2000000180c */
[----:B------:R-:W-:Y:S03]  /*8dd0*/  MUFU.EX2 R152, R92 ;  /* 0x0000005c00987308 */ /* 0x000fe60000000800 */
[----:B------:R-:W-:Y:S02]  /*8de0*/  FADD.FTZ R2, R138, R121 ;  /* 0x000000798a027221 */ /* 0x000fe40000010000 */
[----:B------:R-:W-:Y:S02]  /*8df0*/  FADD.FTZ R123, R123, R122 ;  /* 0x0000007a7b7b7221 */ /* 0x000fe40000010000 */
[C---:B------:R-:W-:Y:S01]  /*8e00*/  HMMA.16816.F32 R16, R68.reuse, R82, R16 ;  /* 0x000000524410723c */ /* 0x040fe20000001810 */
[----:B------:R-:W2:Y:S02]  /*8e10*/  LDSM.16.MT88.4 R80, [R222+0x5900] ;  /* 0x00590000de50783b */ /* 0x000ea40000004200 */
[----:B------:R4:W1:Y:S01]  /*8e20*/  MUFU.EX2 R164, R93 ;  /* 0x0000005d00a47308 */ /* 0x0008620000000800 */
[----:B------:R-:W-:Y:S02]  /*8e30*/  FADD.FTZ R3, R139, R2 ;  /* 0x000000028b037221 */ /* 0x000fe40000010000 */
[----:B------:R-:W-:Y:S02]  /*8e40*/  FADD.FTZ R2, R136, R123 ;  /* 0x0000007b88027221 */ /* 0x000fe40000010000 */
[C---:B------:R-:W-:Y:S04]  /*8e50*/  HMMA.16816.F32 R20, R68.reuse, R72, R20 ;  /* 0x000000484414723c */ /* 0x040fe80000001814 */
[C---:B-----5:R-:W-:Y:S04]  /*8e60*/  FADD.FTZ R2, R137.reuse, R2 ;  /* 0x0000000289027221 */ /* 0x060fe80000010000 */
[C---:B------:R-:W-:Y:S01]  /*8e70*/  HMMA.16816.F32 R24, R68.reuse, R74, R24 ;  /* 0x0000004a4418723c */ /* 0x040fe20000001818 */
[----:B------:R-:W5:Y:S07]  /*8e80*/  LDSM.16.MT88.4 R72, [R220+0x5900] ;  /* 0x00590000dc48783b */ /* 0x000f6e0000004200 */
[C---:B---3--:R-:W-:Y:S04]  /*8e90*/  HMMA.16816.F32 R28, R68.reuse, R84, R28 ;  /* 0x00000054441c723c */ /* 0x048fe8000000181c */
[----:B----4-:R-:W-:Y:S04]  /*8ea0*/  FFMA.FTZ R93, R156, c[0x0][0x2d0], -R182 ;  /* 0x0000b4009c5d7a23 */ /* 0x010fe800000108b6 */
[C---:B------:R-:W-:Y:S01]  /*8eb0*/  HMMA.16816.F32 R32, R68.reuse, R86, R32 ;  /* 0x000000564420723c */ /* 0x040fe20000001820 */
[----:B------:R-:W3:Y:S01]  /*8ec0*/  LDSM.16.MT88.4 R84, [R224+0x2100] ;  /* 0x00210000e054783b */ /* 0x000ee20000004200 */
[----:B------:R4:W3:Y:S06]  /*8ed0*/  MUFU.EX2 R156, R93 ;  /* 0x0000005d009c7308 */ /* 0x0008ec0000000800 */
[C---:B-1----:R-:W-:Y:S08]  /*8ee0*/  HMMA.16816.F32 R36, R68.reuse, R76, R36 ;  /* 0x0000004c4424723c */ /* 0x042ff00000001824 */
[C---:B------:R-:W-:Y:S01]  /*8ef0*/  HMMA.16816.F32 R40, R68.reuse, R78, R40 ;  /* 0x0000004e4428723c */ /* 0x040fe20000001828 */
[----:B------:R-:W1:Y:S07]  /*8f00*/  LDSM.16.MT88.4 R76, [R222+0x2100] ;  /* 0x00210000de4c783b */ /* 0x000e6e0000004200 */
[C---:B--2---:R-:W-:Y:S01]  /*8f10*/  HMMA.16816.F32 R44, R68.reuse, R80, R44 ;  /* 0x00000050442c723c */ /* 0x044fe2000000182c */
[----:B----4-:R-:W-:Y:S07]  /*8f20*/  LDSM.16.MT88.4 R92, [R220+0x6100] ;  /* 0x00610000dc5c783b */ /* 0x010fee0000004200 */
[C---:B------:R-:W-:Y:S01]  /*8f30*/  HMMA.16816.F32 R48, R68.reuse, R82, R48 ;  /* 0x000000524430723c */ /* 0x040fe20000001830 */
[----:B------:R-:W-:Y:S07]  /*8f40*/  LDSM.16.MT88.4 R80, [R220+0x2100] ;  /* 0x00210000dc50783b */ /* 0x000fee0000004200 */
[C---:B------:R-:W-:Y:S07]  /*8f50*/  HMMA.16816.F32 R52, R68.reuse, R88, R52 ;  /* 0x000000584434723c */ /* 0x040fee0000001834 */
[--C-:B------:R-:W-:Y:S01]  /*8f60*/  FFMA.FTZ R89, R148, c[0x0][0x2d0], -R248.reuse ;  /* 0x0000b40094597a23 */ /* 0x100fe200000108f8 */
[C---:B------:R-:W-:Y:S03]  /*8f70*/  HMMA.16816.F32 R56, R68.reuse, R90, R56 ;  /* 0x0000005a4438723c */ /* 0x040fe60000001838 */
[----:B------:R-:W-:Y:S01]  /*8f80*/  MUFU.EX2 R148, R89 ;  /* 0x0000005900947308 */ /* 0x000fe20000000800 */
[--C-:B------:R-:W-:Y:S04]  /*8f90*/  FFMA.FTZ R88, R144, c[0x0][0x2d0], -R248.reuse ;  /* 0x0000b40090587a23 */ /* 0x100fe800000108f8 */
[C---:B-----5:R-:W-:Y:S05]  /*8fa0*/  HMMA.16816.F32 R60, R68.reuse, R72, R60 ;  /* 0x00000048443c723c */ /* 0x060fea000000183c */
[----:B------:R2:W4:Y:S03]  /*8fb0*/  MUFU.EX2 R144, R88 ;  /* 0x0000005800907308 */ /* 0x0005260000000800 */
[----:B------:R-:W-:Y:S01]  /*8fc0*/  HMMA.16816.F32 R64, R68, R74, R64 ;  /* 0x0000004a4440723c */ /* 0x000fe20000001840 */
[----:B------:R-:W5:Y:S06]  /*8fd0*/  LDSM.16.MT88.4 R72, [R221+0x2100] ;  /* 0x00210000dd48783b */ /* 0x000f6c0000004200 */
[----:B------:R-:W-:Y:S02]  /*8fe0*/  F2FP.PACK_AB R69, R164, R107 ;  /* 0x0000006ba445723e */ /* 0x000fe400000000ff */
[----:B------:R-:W-:Y:S03]  /*8ff0*/  F2FP.PACK_AB R68, R137, R136 ;  /* 0x000000888944723e */ /* 0x000fe600000000ff */
[----:B------:R-:W-:Y:S02]  /*9000*/  F2FP.PACK_AB R70, R160, R112 ;  /* 0x00000070a046723e */ /* 0x000fe400000000ff */
[----:B---3--:R-:W-:Y:S07]  /*9010*/  F2FP.PACK_AB R71, R152, R156 ;  /* 0x0000009c9847723e */ /* 0x008fee00000000ff */
[C---:B------:R-:W-:Y:S01]  /*9020*/  HMMA.16816.F32 R4, R68.reuse, R84, R4 ;  /* 0x000000544404723c */ /* 0x040fe20000001804 */
[----:B--2---:R-:W-:Y:S07]  /*9030*/  LDSM.16.MT88.4 R88, [R221+0x6100] ;  /* 0x00610000dd58783b */ /* 0x004fee0000004200 */
[C---:B------:R-:W-:Y:S01]  /*9040*/  HMMA.16816.F32 R8, R68.reuse, R86, R8 ;  /* 0x000000564408723c */ /* 0x040fe20000001808 */
[----:B------:R-:W2:Y:S07]  /*9050*/  LDSM.16.MT88.4 R84, [R224+0x6100] ;  /* 0x00610000e054783b */ /* 0x000eae0000004200 */
[C---:B-1----:R-:W-:Y:S08]  /*9060*/  HMMA.16816.F32 R12, R68.reuse, R76, R12 ;  /* 0x0000004c440c723c */ /* 0x042ff0000000180c */
[C---:B------:R-:W-:Y:S01]  /*9070*/  HMMA.16816.F32 R16, R68.reuse, R78, R16 ;  /* 0x0000004e4410723c */ /* 0x040fe20000001810 */
[----:B------:R-:W1:Y:S07]  /*9080*/  LDSM.16.MT88.4 R76, [R222+0x6100] ;  /* 0x00610000de4c783b */ /* 0x000e6e0000004200 */
[C---:B-----5:R-:W-:Y:S08]  /*9090*/  HMMA.16816.F32 R20, R68.reuse, R72, R20 ;  /* 0x000000484414723c */ /* 0x060ff00000001814 */
        /* <DEDUP_REMOVED lines=13> */
[----:B------:R-:W1:Y:S07]  /*9170*/  LDSM.16.MT88.4 R88, [R224+0x6900] ;  /* 0x00690000e058783b */ /* 0x000e6e0000004200 */
[C---:B------:R-:W-:Y:S07]  /*9180*/  HMMA.16816.F32 R60, R68.reuse, R92, R60 ;  /* 0x0000005c443c723c */ /* 0x040fee000000183c */
[--C-:B------:R-:W-:Y:S01]  /*9190*/  FFMA.FTZ R92, R165, c[0x0][0x2d0], -R248.reuse ;  /* 0x0000b400a55c7a23 */ /* 0x100fe200000108f8 */
[----:B------:R-:W-:Y:S03]  /*91a0*/  HMMA.16816.F32 R64, R68, R94, R64 ;  /* 0x0000005e4440723c */ /* 0x000fe60000001840 */
[----:B------:R1:W-:Y:S04]  /*91b0*/  MUFU.EX2 R165, R92 ;  /* 0x0000005c00a57308 */ /* 0x0003e80000000800 */
[----:B----4-:R-:W-:Y:S02]  /*91c0*/  F2FP.PACK_AB R68, R144, R148 ;  /* 0x000000949044723e */ /* 0x010fe400000000ff */
[----:B------:R-:W-:Y:S03]  /*91d0*/  F2FP.PACK_AB R69, R158, R162 ;  /* 0x000000a29e45723e */ /* 0x000fe600000000ff */
[----:B------:R-:W-:Y:S02]  /*91e0*/  F2FP.PACK_AB R70, R154, R166 ;  /* 0x000000a69a46723e */ /* 0x000fe400000000ff */
[----:B------:R-:W-:Y:S07]  /*91f0*/  F2FP.PACK_AB R71, R146, R150 ;  /* 0x000000969247723e */ /* 0x000fee00000000ff */
[C---:B---3--:R-:W-:Y:S01]  /*9200*/  HMMA.16816.F32 R4, R68.reuse, R72, R4 ;  /* 0x000000484404723c */ /* 0x048fe20000001804 */
[----:B-1----:R-:W-:Y:S07]  /*9210*/  LDSM.16.MT88.4 R92, [R221+0x7100] ;  /* 0x00710000dd5c783b */ /* 0x002fee0000004200 */
[C---:B------:R-:W-:Y:S01]  /*9220*/  HMMA.16816.F32 R8, R68.reuse, R74, R8 ;  /* 0x0000004a4408723c */ /* 0x040fe20000001808 */
[----:B------:R-:W1:Y:S07]  /*9230*/  LDSM.16.MT88.4 R72, [R222+0x6900] ;  /* 0x00690000de48783b */ /* 0x000e6e0000004200 */
[C---:B-----5:R-:W-:Y:S08]  /*9240*/  HMMA.16816.F32 R12, R68.reuse, R80, R12 ;  /* 0x00000050440c723c */ /* 0x060ff0000000180c */
[C---:B------:R-:W-:Y:S01]  /*9250*/  HMMA.16816.F32 R16, R68.reuse, R82, R16 ;  /* 0x000000524410723c */ /* 0x040fe20000001810 */
[----:B------:R-:W3:Y:S07]  /*9260*/  LDSM.16.MT88.4 R80, [R221+0x6900] ;  /* 0x00690000dd50783b */ /* 0x000eee0000004200 */
[C---:B--2---:R-:W-:Y:S07]  /*9270*/  HMMA.16816.F32 R20, R68.reuse, R84, R20 ;  /* 0x000000544414723c */ /* 0x044fee0000001814 */
[----:B------:R-:W-:Y:S01]  /*9280*/  FFMA.FTZ R85, R167, c[0x0][0x2d0], -R248 ;  /* 0x0000b400a7557a23 */ /* 0x000fe200000108f8 */
[C---:B------:R-:W-:Y:S03]  /*9290*/  HMMA.16816.F32 R24, R68.reuse, R86, R24 ;  /* 0x000000564418723c */ /* 0x040fe60000001818 */
[----:B------:R2:W4:Y:S01]  /*92a0*/  MUFU.EX2 R167, R85 ;  /* 0x0000005500a77308 */ /* 0x0005220000000800 */
[--C-:B------:R-:W-:Y:S03]  /*92b0*/  FFMA.FTZ R84, R163, c[0x0][0x2d0], -R182.reuse ;  /* 0x0000b400a3547a23 */ /* 0x100fe600000108b6 */
[----:B------:R-:W-:Y:S01]  /*92c0*/  FFMA.FTZ R87, R161, c[0x0][0x2d0], -R182 ;  /* 0x0000b400a1577a23 */ /* 0x000fe200000108b6 */
[C---:B------:R-:W-:Y:S04]  /*92d0*/  HMMA.16816.F32 R28, R68.reuse, R76, R28 ;  /* 0x0000004c441c723c */ /* 0x040fe8000000181c */
[----:B------:R-:W-:Y:S01]  /*92e0*/  FFMA.FTZ R86, R157, c[0x0][0x2d0], -R248 ;  /* 0x0000b4009d567a23 */ /* 0x000fe200000108f8 */
[----:B------:R-:W-:Y:S03]  /*92f0*/  MUFU.EX2 R161, R87 ;  /* 0x0000005700a17308 */ /* 0x000fe60000000800 */
[C---:B------:R-:W-:Y:S01]  /*9300*/  HMMA.16816.F32 R32, R68.reuse, R78, R32 ;  /* 0x0000004e4420723c */ /* 0x040fe20000001820 */
[----:B------:R-:W5:Y:S06]  /*9310*/  LDSM.16.MT88.4 R76, [R220+0x6900] ;  /* 0x00690000dc4c783b */ /* 0x000f6c0000004200 */
[----:B------:R3:W3:Y:S01]  /*9320*/  MUFU.EX2 R163, R84 ;  /* 0x0000005400a37308 */ /* 0x0006e20000000800 */
[C---:B------:R-:W-:Y:S04]  /*9330*/  HMMA.16816.F32 R36, R68.reuse, R88, R36 ;  /* 0x000000584424723c */ /* 0x040fe80000001824 */
[----:B--2---:R-:W-:Y:S03]  /*9340*/  FFMA.FTZ R85, R159, c[0x0][0x2d0], -R182 ;  /* 0x0000b4009f557a23 */ /* 0x004fe600000108b6 */
[----:B------:R-:W-:Y:S01]  /*9350*/  FFMA.FTZ R88, R155, c[0x0][0x2d0], -R248 ;  /* 0x0000b4009b587a23 */ /* 0x000fe200000108f8 */
[C---:B------:R-:W-:Y:S01]  /*9360*/  HMMA.16816.F32 R40, R68.reuse, R90, R40 ;  /* 0x0000005a4428723c */ /* 0x040fe20000001828 */
[----:B------:R-:W-:Y:S07]  /*9370*/  MUFU.EX2 R159, R85 ;  /* 0x00000055009f7308 */ /* 0x000fee0000000800 */
[C---:B-1----:R-:W-:Y:S03]  /*9380*/  HMMA.16816.F32 R44, R68.reuse, R72, R44 ;  /* 0x00000048442c723c */ /* 0x042fe6000000182c */
[----:B------:R1:W-:Y:S01]  /*9390*/  MUFU.EX2 R157, R86 ;  /* 0x00000056009d7308 */ /* 0x0003e20000000800 */
[----:B---3--:R-:W-:Y:S04]  /*93a0*/  FFMA.FTZ R84, R153, c[0x0][0x2d0], -R182 ;  /* 0x0000b40099547a23 */ /* 0x008fe800000108b6 */
[C---:B------:R-:W-:Y:S01]  /*93b0*/  HMMA.16816.F32 R48, R68.reuse, R74, R48 ;  /* 0x0000004a4430723c */ /* 0x040fe20000001830 */
[----:B------:R-:W2:Y:S04]  /*93c0*/  LDSM.16.MT88.4 R72, [R224+0x3100] ;  /* 0x00310000e048783b */ /* 0x000ea80000004200 */
[----:B------:R-:W-:Y:S03]  /*93d0*/  MUFU.EX2 R153, R84 ;  /* 0x0000005400997308 */ /* 0x000fe60000000800 */
[C---:B------:R-:W-:Y:S07]  /*93e0*/  HMMA.16816.F32 R52, R68.reuse, R80, R52 ;  /* 0x000000504434723c */ /* 0x040fee0000001834 */
[----:B------:R3:W2:Y:S01]  /*93f0*/  MUFU.EX2 R155, R88 ;  /* 0x00000058009b7308 */ /* 0x0006a20000000800 */
[C---:B------:R-:W-:Y:S01]  /*9400*/  HMMA.16816.F32 R56, R68.reuse, R82, R56 ;  /* 0x000000524438723c */ /* 0x040fe20000001838 */
[----:B------:R-:W2:Y:S03]  /*9410*/  LDSM.16.MT88.4 R80, [R222+0x3100] ;  /* 0x00310000de50783b */ /* 0x000ea60000004200 */
[--C-:B-1----:R-:W-:Y:S04]  /*9420*/  FFMA.FTZ R86, R149, c[0x0][0x2d0], -R248.reuse ;  /* 0x0000b40095567a23 */ /* 0x102fe800000108f8 */
[C---:B-----5:R-:W-:Y:S01]  /*9430*/  HMMA.16816.F32 R60, R68.reuse, R76, R60 ;  /* 0x0000004c443c723c */ /* 0x060fe2000000183c */
[----:B------:R1:W-:Y:S07]  /*9440*/  MUFU.EX2 R149, R86 ;  /* 0x0000005600957308 */ /* 0x0003ee0000000800 */
[----:B------:R-:W-:Y:S01]  /*9450*/  HMMA.16816.F32 R64, R68, R78, R64 ;  /* 0x0000004e4440723c */ /* 0x000fe20000001840 */
[----:B------:R-:W5:Y:S06]  /*9460*/  LDSM.16.MT88.4 R76, [R221+0x3100] ;  /* 0x00310000dd4c783b */ /* 0x000f6c0000004200 */
[----:B----4-:R-:W-:Y:S01]  /*9470*/  F2FP.PACK_AB R68, R165, R167 ;  /* 0x000000a7a544723e */ /* 0x010fe200000000ff */
[--C-:B---3--:R-:W-:Y:S01]  /*9480*/  FFMA.FTZ R88, R151, c[0x0][0x2d0], -R248.reuse ;  /* 0x0000b40097587a23 */ /* 0x108fe200000108f8 */
[----:B------:R-:W-:Y:S03]  /*9490*/  F2FP.PACK_AB R69, R161, R163 ;  /* 0x000000a3a145723e */ /* 0x000fe600000000ff */
[----:B--2---:R-:W-:Y:S01]  /*94a0*/  F2FP.PACK_AB R70, R155, R157 ;  /* 0x0000009d9b46723e */ /* 0x004fe200000000ff */
[----:B------:R-:W2:Y:S01]  /*94b0*/  MUFU.EX2 R151, R88 ;  /* 0x0000005800977308 */ /* 0x000ea20000000800 */
[----:B------:R-:W-:Y:S01]  /*94c0*/  F2FP.PACK_AB R71, R153, R159 ;  /* 0x0000009f9947723e */ /* 0x000fe200000000ff */
[----:B------:R-:W-:Y:S01]  /*94d0*/  FFMA.FTZ R248, R183, c[0x0][0x2d0], -R248 ;  /* 0x0000b400b7f87a23 */ /* 0x000fe200000108f8 */
[----:B-1----:R-:W1:Y:S01]  /*94e0*/  LDSM.16.MT88.4 R84, [R220+0x3100] ;  /* 0x00310000dc54783b */ /* 0x002e620000004200 */
[--C-:B------:R-:W-:Y:S02]  /*94f0*/  FFMA.FTZ R183, R247, c[0x0][0x2d0], -R182.reuse ;  /* 0x0000b400f7b77a23 */ /* 0x100fe400000108b6 */
[----:B------:R-:W-:Y:S02]  /*9500*/  FFMA.FTZ R182, R133, c[0x0][0x2d0], -R182 ;  /* 0x0000b40085b67a23 */ /* 0x000fe400000108b6 */
[C---:B------:R-:W-:Y:S02]  /*9510*/  HMMA.16816.F32 R4, R68.reuse, R72, R4 ;  /* 0x000000484404723c */ /* 0x040fe40000001804 */
[----:B------:R-:W3:Y:S01]  /*9520*/  MUFU.EX2 R248, R248 ;  /* 0x000000f800f87308 */ /* 0x000ee20000000800 */
[----:B------:R-:W-:Y:S02]  /*9530*/  IMAD.MOV.U32 R133, RZ, RZ, R107 ;  /* 0x000000ffff857224 */ /* 0x000fe400078e006b */
[----:B------:R-:W-:Y:S01]  /*9540*/  LDSM.16.MT88.4 R104, [R222+0x7900] ;  /* 0x00790000de68783b */ /* 0x000fe20000004200 */
[----:B------:R-:W-:Y:S02]  /*9550*/  IMAD.MOV.U32 R247, RZ, RZ, R112 ;  /* 0x000000fffff77224 */ /* 0x000fe400078e0070 */
[C---:B------:R-:W-:Y:S04]  /*9560*/  HMMA.16816.F32 R8, R68.reuse, R74, R8 ;  /* 0x0000004a4408723c */ /* 0x040fe80000001808 */
[----:B------:R-:W-:Y:S01]  /*9570*/  MUFU.EX2 R183, R183 ;  /* 0x000000b700b77308 */ /* 0x000fe20000000800 */
[----:B------:R-:W4:Y:S01]  /*9580*/  LDSM.16.MT88.4 R72, [R224+0x7100] ;  /* 0x00710000e048783b */ /* 0x000f220000004200 */
[----:B------:R-:W-:Y:S02]  /*9590*/  FADD.FTZ R3, R133, R3 ;  /* 0x0000000385037221 */ /* 0x000fe40000010000 */
[C---:B------:R-:W-:Y:S04]  /*95a0*/  HMMA.16816.F32 R12, R68.reuse, R80, R12 ;  /* 0x00000050440c723c */ /* 0x040fe8000000180c */
[----:B--2---:R-:W-:Y:S01]  /*95b0*/  F2FP.PACK_AB R112, R151, R149 ;  /* 0x000000959770723e */ /* 0x004fe200000000ff */
[----:B------:R-:W2:Y:S01]  /*95c0*/  LDSM.16.MT88.4 R88, [R222+0x7100] ;  /* 0x00710000de58783b */ /* 0x000ea20000004200 */
[----:B------:R-:W1:Y:S02]  /*95d0*/  MUFU.EX2 R182, R182 ;  /* 0x000000b600b67308 */ /* 0x000e640000000800 */
[C---:B------:R-:W-:Y:S04]  /*95e0*/  HMMA.16816.F32 R16, R68.reuse, R82, R16 ;  /* 0x000000524410723c */ /* 0x040fe80000001810 */
[----:B---3--:R-:W-:Y:S01]  /*95f0*/  F2FP.PACK_AB R114, R248, R251 ;  /* 0x000000fbf872723e */ /* 0x008fe200000000ff */
[----:B------:R-:W-:Y:S03]  /*9600*/  LDSM.16.MT88.4 R80, [R221+0x3900] ;  /* 0x00390000dd50783b */ /* 0x000fe60000004200 */
[C---:B-----5:R-:W-:Y:S08]  /*9610*/  HMMA.16816.F32 R20, R68.reuse, R76, R20 ;  /* 0x0000004c4414723c */ /* 0x060ff00000001814 */
[C---:B------:R-:W-:Y:S01]  /*9620*/  HMMA.16816.F32 R24, R68.reuse, R78, R24 ;  /* 0x0000004e4418723c */ /* 0x040fe20000001818 */
[----:B------:R-:W3:Y:S03]  /*9630*/  LDSM.16.MT88.4 R76, [R222+0x3900] ;  /* 0x00390000de4c783b */ /* 0x000ee60000004200 */
[----:B-1----:R-:W-:Y:S04]  /*9640*/  F2FP.PACK_AB R115, R182, R183 ;  /* 0x000000b7b673723e */ /* 0x002fe800000000ff */
[C---:B------:R-:W-:Y:S08]  /*9650*/  HMMA.16816.F32 R28, R68.reuse, R84, R28 ;  /* 0x00000054441c723c */ /* 0x040ff0000000181c */
[C---:B------:R-:W-:Y:S08]  /*9660*/  HMMA.16816.F32 R32, R68.reuse, R86, R32 ;  /* 0x000000564420723c */ /* 0x040ff00000001820 */
[C---:B----4-:R-:W-:Y:S08]  /*9670*/  HMMA.16816.F32 R36, R68.reuse, R72, R36 ;  /* 0x000000484424723c */ /* 0x050ff00000001824 */
[C---:B------:R-:W-:Y:S08]  /*9680*/  HMMA.16816.F32 R40, R68.reuse, R74, R40 ;  /* 0x0000004a4428723c */ /* 0x040ff00000001828 */
[C---:B--2---:R-:W-:Y:S08]  /*9690*/  HMMA.16816.F32 R44, R68.reuse, R88, R44 ;  /* 0x00000058442c723c */ /* 0x044ff0000000182c */
[C---:B------:R-:W-:Y:S01]  /*96a0*/  HMMA.16816.F32 R48, R68.reuse, R90, R48 ;  /* 0x0000005a4430723c */ /* 0x040fe20000001830 */
[----:B------:R-:W1:Y:S07]  /*96b0*/  LDSM.16.MT88.4 R88, [R220+0x3900] ;  /* 0x00390000dc58783b */ /* 0x000e6e0000004200 */
[C---:B------:R-:W-:Y:S08]  /*96c0*/  HMMA.16816.F32 R52, R68.reuse, R92, R52 ;  /* 0x0000005c4434723c */ /* 0x040ff00000001834 */
[C---:B------:R-:W-:Y:S08]  /*96d0*/  HMMA.16816.F32 R56, R68.reuse, R94, R56 ;  /* 0x0000005e4438723c */ /* 0x040ff00000001838 */
[C---:B------:R-:W-:Y:S08]  /*96e0*/  HMMA.16816.F32 R60, R68.reuse, R96, R60 ;  /* 0x00000060443c723c */ /* 0x040ff0000000183c */
[----:B------:R-:W-:Y:S01]  /*96f0*/  HMMA.16816.F32 R64, R68, R98, R64 ;  /* 0x000000624440723c */ /* 0x000fe20000001840 */
[----:B------:R-:W2:Y:S07]  /*9700*/  LDSM.16.MT88.4 R96, [R224+0x7900] ;  /* 0x00790000e060783b */ /* 0x000eae0000004200 */
[C---:B------:R-:W-:Y:S08]  /*9710*/  HMMA.16816.F32 R128, R112.reuse, R124, R4 ;  /* 0x0000007c7080723c */ /* 0x040ff00000001804 */
[C---:B------:R-:W-:Y:S01]  /*9720*/  HMMA.16816.F32 R124, R112.reuse, R126, R8 ;  /* 0x0000007e707c723c */ /* 0x040fe20000001808 */
[----:B------:R-:W4:Y:S07]  /*9730*/  LDSM.16.MT88.4 R8, [R220+0x7900] ;  /* 0x00790000dc08783b */ /* 0x000f2e0000004200 */
[C---:B---3--:R-:W-:Y:S07]  /*9740*/  HMMA.16816.F32 R68, R112.reuse, R76, R12 ;  /* 0x0000004c7044723c */ /* 0x048fee000000180c */
[----:B------:R-:W-:Y:S01]  /*9750*/  FADD.FTZ R13, R164, R3 ;  /* 0x00000003a40d7221 */ /* 0x000fe20000010000 */
        /* <DEDUP_REMOVED lines=29> */
[----:B------:R-:W-:Y:S02]  /*9930*/  IMAD.MOV.U32 R3, RZ, RZ, R0 ;  /* 0x000000ffff037224 */ /* 0x000fe400078e0000 */
[C---:B------:R-:W-:Y:S04]  /*9940*/  HMMA.16816.F32 R108, R112.reuse, R110, R56 ;  /* 0x0000006e706c723c */ /* 0x040fe80000001838 */
[----:B------:R-:W-:Y:S04]  /*9950*/  FADD.FTZ R2, R149, R2 ;  /* 0x0000000295027221 */ /* 0x000fe80000010000 */
[----:B------:R-:W-:Y:S01]  /*9960*/  FADD.FTZ R2, R151, R2 ;  /* 0x0000000297027221 */ /* 0x000fe20000010000 */
[C---:B----4-:R-:W-:Y:S03]  /*9970*/  HMMA.16816.F32 R116, R112.reuse, R8, R60 ;  /* 0x000000087074723c */ /* 0x050fe6000000183c */
[----:B------:R-:W-:Y:S02]  /*9980*/  FADD.FTZ R251, R251, R2 ;  /* 0x00000002fbfb7221 */ /* 0x000fe40000010000 */
[----:B------:R-:W-:Y:S02]  /*9990*/  IMAD.MOV.U32 R2, RZ, RZ, R132 ;  /* 0x000000ffff027224 */ /* 0x000fe400078e0084 */
[----:B------:R-:W-:Y:S01]  /*99a0*/  FADD.FTZ R8, R153, R12 ;  /* 0x0000000c99087221 */ /* 0x000fe20000010000 */
[----:B------:R-:W-:Y:S04]  /*99b0*/  HMMA.16816.F32 R112, R112, R10, R64 ;  /* 0x0000000a7070723c */ /* 0x000fe80000001840 */
[----:B------:R-:W-:Y:S02]  /*99c0*/  FADD.FTZ R8, R147, R8 ;  /* 0x0000000893087221 */ /* 0x000fe40000010000 */
[----:B------:R-:W-:Y:S02]  /*99d0*/  FADD.FTZ R236, R248, R251 ;  /* 0x000000fbf8ec7221 */ /* 0x000fe40000010000 */
[----:B------:R-:W-:Y:S04]  /*99e0*/  FADD.FTZ R8, R145, R8 ;  /* 0x0000000891087221 */ /* 0x000fe80000010000 */
[----:B------:R-:W-:Y:S04]  /*99f0*/  FADD.FTZ R183, R183, R8 ;  /* 0x00000008b7b77221 */ /* 0x000fe80000010000 */
[----:B------:R-:W-:Y:S01]  /*9a00*/  FADD.FTZ R229, R182, R183 ;  /* 0x000000b7b6e57221 */ /* 0x000fe20000010000 */
[----:B------:R-:W-:-:S05]  /*9a10*/  @P0 BRA `(.L_x_503) ;  /* 0xffffbda000000947 */ /* 0x000fca000383ffff */
.L_x_502:
[----:B------:R-:W-:-:S13]  /*9a20*/  ISETP.LE.AND P0, PT, RZ, UR25, PT ;  /* 0x00000019ff007c0c */ /* 0x000fda000bf03270 */
[----:B------:R-:W-:Y:S05]  /*9a30*/  @!P0 BRA `(.L_x_504) ;  /* 0x000034f000008947 */ /* 0x000fea0003800000 */
[----:B------:R-:W-:Y:S01]  /*9a40*/  IADD3 R238, P1, R240, 0x40, RZ ;  /* 0x00000040f0ee7810 */ /* 0x000fe20007f3e0ff */
[----:B------:R-:W-:Y:S01]  /*9a50*/  ULDC.64 UR4, c[0x0][0x1e0] ;  /* 0x0000780000047ab9 */ /* 0x000fe20000000a00 */
[----:B------:R-:W-:Y:S01]  /*9a60*/  IADD3 R237, P0, R230, 0x40, RZ ;  /* 0x00000040e6ed7810 */ /* 0x000fe20007f1e0ff */
[----:B------:R-:W-:Y:S01]  /*9a70*/  UIADD3 UR12, UP0, UR12, 0x80, URZ ;  /* 0x000000800c0c7890 */ /* 0x000fe2000ff1e03f */
[----:B------:R-:W-:Y:S01]  /*9a80*/  IMAD.MOV.U32 R133, RZ, RZ, R132 ;  /* 0x000000ffff857224 */ /* 0x000fe200078e0084 */
[----:B------:R-:W-:Y:S01]  /*9a90*/  USHF.L.U64.HI UR6, UR4, 0x6, UR5 ;  /* 0x0000000604067899 */ /* 0x000fe20008010205 */
[----:B------:R-:W-:Y:S01]  /*9aa0*/  MOV R3, R0 ;  /* 0x0000000000037202 */ /* 0x000fe20000000f00 */
[----:B------:R-:W-:Y:S01]  /*9ab0*/  USHF.L.U32 UR7, UR4, 0x6, URZ ;  /* 0x0000000604077899 */ /* 0x000fe2000800063f */
[----:B------:R-:W-:Y:S01]  /*9ac0*/  IMAD.X R239, RZ, RZ, R235, P1 ;  /* 0x000000ffffef7224 */ /* 0x000fe200008e06eb */
[----:B------:R-:W-:Y:S01]  /*9ad0*/  IADD3.X R134, RZ, R233, RZ, P0, !PT ;  /* 0x000000e9ff867210 */ /* 0x000fe200007fe4ff */
[----:B------:R-:W-:Y:S01]  /*9ae0*/  IMAD.MOV.U32 R234, RZ, RZ, R240 ;  /* 0x000000ffffea7224 */ /* 0x000fe200078e00f0 */
[----:B------:R-:W-:-:S02]  /*9af0*/  UMOV UR8, 0x7 ;  /* 0x0000000700087882 */ /* 0x000fc40000000000 */
[----:B------:R-:W-:Y:S02]  /*9b00*/  ULDC.64 UR4, c[0x0][0x208] ;  /* 0x0000820000047ab9 */ /* 0x000fe40000000a00 */
[----:B------:R-:W-:Y:S02]  /*9b10*/  USHF.L.U64.HI UR8, UR4, UR8, UR5 ;  /* 0x0000000804087299 */ /* 0x000fe40008010205 */
[----:B------:R-:W-:Y:S02]  /*9b20*/  USHF.L.U32 UR11, UR4, 0x7, URZ ;  /* 0x00000007040b7899 */ /* 0x000fe4000800063f */
[----:B------:R-:W-:Y:S02]  /*9b30*/  UIADD3.X UR9, URZ, UR9, URZ, UP0, !UPT ;  /* 0x000000093f097290 */ /* 0x000fe400087fe43f */
.L_x_505:
[----:B------:R-:W-:Y:S04]  /*9b40*/  DEPBAR.LE SB0, 0x0 ;  /* 0x000080000000791a */ /* 0x000fe80000000000 */
[----:B------:R-:W-:Y:S01]  /*9b50*/  BAR.SYNC.DEFER_BLOCKING 0x0 ;  /* 0x0000000000007b1d */ /* 0x000fe20000010000 */
[----:B------:R-:W-:Y:S01]  /*9b60*/  USHF.R.S32.HI UR5, URZ, 0x1f, UR25 ;  /* 0x0000001f3f057899 */ /* 0x000fe20008011419 */
[----:B------:R-:W-:Y:S01]  /*9b70*/  MOV R135, UR11 ;  /* 0x0000000b00877c02 */ /* 0x000fe20008000f00 */
[----:B------:R-:W-:Y:S02]  /*9b80*/  UIMAD UR4, UR8, UR25, URZ ;  /* 0x00000019080472a4 */ /* 0x000fe4000f8e023f */
[----:B------:R-:W-:Y:S02]  /*9b90*/  UISETP.GT.AND UP0, UPT, UR25, URZ, UPT ;  /* 0x0000003f1900728c */ /* 0x000fe4000bf04270 */
[----:B------:R-:W-:Y:S01]  /*9ba0*/  UIMAD UR4, UR5, UR11, UR4 ;  /* 0x0000000b050472a4 */ /* 0x000fe2000f8e0204 */
[----:B------:R-:W-:Y:S05]  /*9bb0*/  IMAD.WIDE.U32 R152, R135, UR25, R238 ;  /* 0x0000001987987c25 */ /* 0x000fea000f8e00ee */
[C---:B------:R-:W-:Y:S02]  /*9bc0*/  LEA R164, P0, R152.reuse, c[0x0][0x1f8], 0x1 ;  /* 0x00007e0098a47a11 */ /* 0x040fe400078008ff */
[----:B------:R-:W-:Y:S04]  /*9bd0*/  IADD3 R0, R153, UR4, RZ ;  /* 0x0000000499007c10 */ /* 0x000fe8000fffe0ff */
[----:B------:R-:W-:Y:S01]  /*9be0*/  LEA.HI.X R165, R152, c[0x0][0x1fc], R0, 0x1, P0 ;  /* 0x00007f0098a57a11 */ /* 0x000fe200000f0c00 */
[----:B------:R-:W1:Y:S08]  /*9bf0*/  LDSM.16.M88.4 R8, [R226+0x8100] ;  /* 0x00810000e208783b */ /* 0x000e700000000200 */
[----:B------:R-:W2:Y:S08]  /*9c00*/  LDSM.16.M88.4 R16, [R226+0x8900] ;  /* 0x00890000e210783b */ /* 0x000eb00000000200 */
        /* <DEDUP_REMOVED lines=31> */
[C---:B---3--:R-:W-:Y:S07]  /*9e00*/  HMMA.16816.F32 R12, R168.reuse, R144, R12 ;  /* 0x00000090a80c723c */ /* 0x048fee000000180c */
[----:B------:R-:W-:Y:S01]  /*9e10*/  IMAD.WIDE.U32 R144, R135, UR25, R234 ;  /* 0x0000001987907c25 */ /* 0x000fe2000f8e00ea */
[C---:B------:R-:W-:Y:S01]  /*9e20*/  HMMA.16816.F32 R16, R168.reuse, R146, R16 ;  /* 0x00000092a810723c */ /* 0x040fe20000001810 */
[----:B------:R-:W-:Y:S03]  /*9e30*/  UIADD3 UR25, UR25, -0x1, URZ ;  /* 0xffffffff19197890 */ /* 0x000fe6000fffe03f */
[----:B------:R-:W-:Y:S01]  /*9e40*/  IADD3 R135, R145, UR4, RZ ;  /* 0x0000000491877c10 */ /* 0x000fe2000fffe0ff */
[----:B------:R-:W-:Y:S01]  /*9e50*/  ULDC.64 UR4, c[0x0][0x1e0] ;  /* 0x0000780000047ab9 */ /* 0x000fe20000000a00 */
[C---:B------:R-:W-:Y:S02]  /*9e60*/  LEA R166, P1, R144.reuse, c[0x0][0x1f8], 0x1 ;  /* 0x00007e0090a67a11 */ /* 0x040fe400078208ff */
[C---:B------:R-:W-:Y:S03]  /*9e70*/  HMMA.16816.F32 R20, R168.reuse, R148, R20 ;  /* 0x00000094a814723c */ /* 0x040fe60000001814 */
[----:B------:R-:W-:Y:S01]  /*9e80*/  @UP0 UIMAD.WIDE.U32 UR20, UR25, UR4, URZ ;  /* 0x00000004191402a5 */ /* 0x000fe2000f8e003f */
[----:B------:R-:W-:Y:S01]  /*9e90*/  LEA.HI.X R167, R144, c[0x0][0x1fc], R135, 0x1, P1 ;  /* 0x00007f0090a77a11 */ /* 0x000fe200008f0c87 */
[----:B------:R-:W-:Y:S01]  /*9ea0*/  @UP0 USHF.R.S32.HI UR13, URZ, 0x1f, UR25 ;  /* 0x0000001f3f0d0899 */ /* 0x000fe20008011419 */
[----:B------:R-:W2:Y:S01]  /*9eb0*/  LDSM.16.M88.4 R144, [R216] ;  /* 0x00000000d890783b */ /* 0x000ea20000000200 */
[----:B------:R-:W-:Y:S01]  /*9ec0*/  IADD3 R148, P0, R166, UR10, RZ ;  /* 0x0000000aa6947c10 */ /* 0x000fe2000ff1e0ff */
[C---:B------:R-:W-:Y:S01]  /*9ed0*/  HMMA.16816.F32 R24, R168.reuse, R150, R24 ;  /* 0x00000096a818723c */ /* 0x040fe20000001818 */
[----:B------:R-:W-:Y:S02]  /*9ee0*/  @UP0 UIMAD UR13, UR13, UR4, URZ ;  /* 0x000000040d0d02a4 */ /* 0x000fe4000f8e023f */
[----:B------:R-:W-:Y:S01]  /*9ef0*/  @UP0 USHF.L.U32 UR4, UR20, 0x7, URZ ;  /* 0x0000000714040899 */ /* 0x000fe2000800063f */
[----:B------:R-:W-:Y:S01]  /*9f00*/  IADD3.X R149, R167, UR14, RZ, P0, !PT ;  /* 0x0000000ea7957c10 */ /* 0x000fe200087fe4ff */
[----:B------:R-:W-:Y:S01]  /*9f10*/  @UP0 UIMAD UR13, UR25, UR5, UR13 ;  /* 0x00000005190d02a4 */ /* 0x000fe2000f8e020d */
[----:B------:R-:W-:Y:S01]  /*9f20*/  @!PT LDS RZ, [RZ] ;  /* 0x00000000fffff984 */ /* 0x000fe20000000800 */
[----:B------:R-:W-:Y:S01]  /*9f30*/  @!PT LDS RZ, [RZ] ;  /* 0x00000000fffff984 */ /* 0x000fe20000000800 */
[----:B------:R-:W-:Y:S01]  /*9f40*/  @!PT LDS RZ, [RZ] ;  /* 0x00000000fffff984 */ /* 0x000fe20000000800 */
[----:B------:R3:W-:Y:S01]  /*9f50*/  LDGSTS.E.BYPASS.LTC128B.128 [R227+0x100], [R166.64], !P5 ;  /* 0x00100000a6e37fae */ /* 0x0007e2000e901d52 */
[C---:B------:R-:W-:Y:S01]  /*9f60*/  IADD3 R150, P0, R148.reuse, UR10, RZ ;  /* 0x0000000a94967c10 */ /* 0x040fe2000ff1e0ff */
[C---:B-1----:R-:W-:Y:S01]  /*9f70*/  HMMA.16816.F32 R28, R168.reuse, R136, R28 ;  /* 0x00000088a81c723c */ /* 0x042fe2000000181c */
[----:B------:R-:W-:Y:S03]  /*9f80*/  @UP0 UIADD3 UR13, UR21, UR13, URZ ;  /* 0x0000000d150d0290 */ /* 0x000fe6000fffe03f */
[C---:B------:R-:W-:Y:S02]  /*9f90*/  IADD3.X R151, R149.reuse, UR14, RZ, P0, !PT ;  /* 0x0000000e95977c10 */ /* 0x040fe400087fe4ff */
[----:B------:R1:W-:Y:S01]  /*9fa0*/  LDGSTS.E.BYPASS.LTC128B.128 [R227+0x4100], [R164.64], !P4 ;  /* 0x04100000a4e37fae */ /* 0x0003e2000e101d52 */
[----:B------:R-:W-:Y:S01]  /*9fb0*/  IADD3 R176, P2, R148, UR16, RZ ;  /* 0x0000001094b07c10 */ /* 0x000fe2000ff5e0ff */
[----:B------:R-:W-:Y:S01]  /*9fc0*/  @UP0 USHF.L.U64.HI UR13, UR20, 0x7, UR13 ;  /* 0x00000007140d0899 */ /* 0x000fe2000801020d */
[C---:B------:R-:W-:Y:S03]  /*9fd0*/  HMMA.16816.F32 R32, R168.reuse, R138, R32 ;  /* 0x0000008aa820723c */ /* 0x040fe60000001820 */
[----:B------:R-:W-:Y:S02]  /*9fe0*/  IADD3.X R177, R149, UR15, RZ, P2, !PT ;  /* 0x0000000f95b17c10 */ /* 0x000fe400097fe4ff */
[----:B------:R4:W-:Y:S01]  /*9ff0*/  LDGSTS.E.BYPASS.LTC128B.128 [R227+0x1100], [R148.64], !P5 ;  /* 0x0110000094e37fae */ /* 0x0009e2000e901d52 */
[C---:B------:R-:W-:Y:S06]  /*a000*/  IADD3 R178, P1, R150.reuse, UR10, RZ ;  /* 0x0000000a96b27c10 */ /* 0x040fec000ff3e0ff */
[C---:B------:R-:W-:Y:S01]  /*a010*/  IADD3.X R179, R151.reuse, UR14, RZ, P1, !PT ;  /* 0x0000000e97b37c10 */ /* 0x040fe20008ffe4ff */
[----:B------:R4:W-:Y:S01]  /*a020*/  LDGSTS.E.BYPASS.LTC128B.128 [R227+0x5100], [R148.64+0x80], !P4 ;  /* 0x0510008094e37fae */ /* 0x0009e2000e101d52 */
[----:B---3--:R-:W-:Y:S04]  /*a030*/  IADD3 R166, P0, R150, UR16, RZ ;  /* 0x0000001096a67c10 */ /* 0x008fe8000ff1e0ff */
[----:B------:R-:W-:Y:S01]  /*a040*/  IADD3.X R167, R151, UR15, RZ, P0, !PT ;  /* 0x0000000f97a77c10 */ /* 0x000fe200087fe4ff */
[C---:B--2---:R-:W-:Y:S02]  /*a050*/  HMMA.16816.F32 R36, R168.reuse, R144, R36 ;  /* 0x00000090a824723c */ /* 0x044fe40000001824 */
[----:B------:R4:W-:Y:S01]  /*a060*/  LDGSTS.E.BYPASS.LTC128B.128 [R227+0x2100], [R150.64], !P5 ;  /* 0x0210000096e37fae */ /* 0x0009e2000e901d52 */
[----:B------:R-:W-:Y:S05]  /*a070*/  PLOP3.LUT P0, PT, PT, PT, UP0, 0x80, 0x0 ;  /* 0x000000000000781c */ /* 0x000fea0003f0f008 */
[C---:B------:R-:W-:Y:S02]  /*a080*/  HMMA.16816.F32 R40, R168.reuse, R146, R40 ;  /* 0x00000092a828723c */ /* 0x040fe40000001828 */
[----:B------:R2:W-:Y:S06]  /*a090*/  LDGSTS.E.BYPASS.LTC128B.128 [R227+0x6100], [R176.64], !P4 ;  /* 0x06100000b0e37fae */ /* 0x0005ec000e101d52 */
[C---:B------:R-:W-:Y:S02]  /*a0a0*/  HMMA.16816.F32 R44, R168.reuse, R152, R44 ;  /* 0x00000098a82c723c */ /* 0x040fe4000000182c */
[----:B------:R2:W-:Y:S06]  /*a0b0*/  LDGSTS.E.BYPASS.LTC128B.128 [R227+0x3100], [R178.64], !P5 ;  /* 0x03100000b2e37fae */ /* 0x0005ec000e901d52 */
[C---:B------:R-:W-:Y:S02]  /*a0c0*/  HMMA.16816.F32 R48, R168.reuse, R154, R48 ;  /* 0x0000009aa830723c */ /* 0x040fe40000001830 */
[----:B------:R1:W-:Y:S06]  /*a0d0*/  LDGSTS.E.BYPASS.LTC128B.128 [R227+0x7100], [R166.64], !P4 ;  /* 0x07100000a6e37fae */ /* 0x0003ec000e101d52 */
[C---:B------:R-:W-:Y:S02]  /*a0e0*/  HMMA.16816.F32 R52, R168.reuse, R156, R52 ;  /* 0x0000009ca834723c */ /* 0x040fe40000001834 */
[----:B------:R-:W3:Y:S06]  /*a0f0*/  LDSM.16.M88.4 R136, [R223+0x8100] ;  /* 0x00810000df88783b */ /* 0x000eec0000000200 */
[C---:B------:R-:W-:Y:S02]  /*a100*/  HMMA.16816.F32 R56, R168.reuse, R158, R56 ;  /* 0x0000009ea838723c */ /* 0x040fe40000001838 */
[----:B------:R-:W5:Y:S06]  /*a110*/  LDSM.16.M88.4 R144, [R223+0x8900] ;  /* 0x00890000df90783b */ /* 0x000f6c0000000200 */
[C---:B------:R-:W-:Y:S02]  /*a120*/  HMMA.16816.F32 R60, R168.reuse, R160, R60 ;  /* 0x000000a0a83c723c */ /* 0x040fe4000000183c */
[----:B------:R-:W0:Y:S06]  /*a130*/  LDGDEPBAR ;  /* 0x00000000000079af */ /* 0x000e2c0000000000 */
[----:B------:R-:W-:Y:S02]  /*a140*/  HMMA.16816.F32 R64, R168, R162, R64 ;  /* 0x000000a2a840723c */ /* 0x000fe40000001840 */
[----:B----4-:R-:W4:Y:S08]  /*a150*/  LDSM.16.M88.4 R148, [R223+0x9100] ;  /* 0x00910000df94783b */ /* 0x010f300000000200 */
[----:B------:R-:W1:Y:S01]  /*a160*/  LDSM.16.M88.4 R152, [R223+0x9900] ;  /* 0x00990000df98783b */ /* 0x000e620000000200 */
[C---:B---3--:R-:W-:Y:S07]  /*a170*/  HMMA.16816.F32 R4, R172.reuse, R136, R4 ;  /* 0x00000088ac04723c */ /* 0x048fee0000001804 */
[----:B------:R-:W3:Y:S01]  /*a180*/  LDSM.16.M88.4 R156, [R223+0xa100] ;  /* 0x00a10000df9c783b */ /* 0x000ee20000000200 */
[C---:B------:R-:W-:Y:S07]  /*a190*/  HMMA.16816.F32 R8, R172.reuse, R138, R8 ;  /* 0x0000008aac08723c */ /* 0x040fee0000001808 */
[----:B------:R-:W2:Y:S01]  /*a1a0*/  LDSM.16.M88.4 R136, [R223+0xa900] ;  /* 0x00a90000df88783b */ /* 0x000ea20000000200 */
[C---:B-----5:R-:W-:Y:S07]  /*a1b0*/  HMMA.16816.F32 R12, R172.reuse, R144, R12 ;  /* 0x00000090ac0c723c */ /* 0x060fee000000180c */
[----:B------:R-:W-:Y:S01]  /*a1c0*/  LDSM.16.M88.4 R160, [R226+0xd900] ;  /* 0x00d90000e2a0783b */ /* 0x000fe20000000200 */
[C---:B------:R-:W-:Y:S07]  /*a1d0*/  HMMA.16816.F32 R16, R172.reuse, R146, R16 ;  /* 0x00000092ac10723c */ /* 0x040fee0000001810 */
[----:B------:R-:W5:Y:S01]  /*a1e0*/  LDSM.16.M88.4 R144, [R223+0xb100] ;  /* 0x00b10000df90783b */ /* 0x000f620000000200 */
[C---:B----4-:R-:W-:Y:S07]  /*a1f0*/  HMMA.16816.F32 R20, R172.reuse, R148, R20 ;  /* 0x00000094ac14723c */ /* 0x050fee0000001814 */
[----:B-1----:R-:W-:Y:S01]  /*a200*/  LDSM.16.M88.4 R164, [R206] ;  /* 0x00000000cea4783b */ /* 0x002fe20000000200 */
[C---:B------:R-:W-:Y:S07]  /*a210*/  HMMA.16816.F32 R24, R172.reuse, R150, R24 ;  /* 0x00000096ac18723c */ /* 0x040fee0000001818 */
[----:B------:R-:W1:Y:S01]  /*a220*/  LDSM.16.M88.4 R148, [R223+0xb900] ;  /* 0x00b90000df94783b */ /* 0x000e620000000200 */
[C---:B------:R-:W-:Y:S07]  /*a230*/  HMMA.16816.F32 R28, R172.reuse, R152, R28 ;  /* 0x00000098ac1c723c */ /* 0x040fee000000181c */
[----:B--2---:R-:W-:Y:S01]  /*a240*/  LDSM.16.M88.4 R176, [R223+0xe900] ;  /* 0x00e90000dfb0783b */ /* 0x004fe20000000200 */
[C---:B------:R-:W-:Y:S07]  /*a250*/  HMMA.16816.F32 R32, R172.reuse, R154, R32 ;  /* 0x0000009aac20723c */ /* 0x040fee0000001820 */
[----:B------:R-:W2:Y:S01]  /*a260*/  LDSM.16.M88.4 R152, [R212] ;  /* 0x00000000d498783b */ /* 0x000ea20000000200 */
[C---:B---3--:R-:W-:Y:S07]  /*a270*/  HMMA.16816.F32 R36, R172.reuse, R156, R36 ;  /* 0x0000009cac24723c */ /* 0x048fee0000001824 */
[----:B------:R-:W-:Y:S01]  /*a280*/  LDSM.16.M88.4 R180, [R223+0xf100] ;  /* 0x00f10000dfb4783b */ /* 0x000fe20000000200 */
[C---:B------:R-:W-:Y:S07]  /*a290*/  HMMA.16816.F32 R40, R172.reuse, R158, R40 ;  /* 0x0000009eac28723c */ /* 0x040fee0000001828 */
[----:B------:R-:W3:Y:S01]  /*a2a0*/  LDSM.16.M88.4 R156, [R212+0x800] ;  /* 0x00080000d49c783b */ /* 0x000ee20000000200 */
[C---:B------:R-:W-:Y:S08]  /*a2b0*/  HMMA.16816.F32 R44, R172.reuse, R136, R44 ;  /* 0x00000088ac2c723c */ /* 0x040ff0000000182c */
[C---:B------:R-:W-:Y:S01]  /*a2c0*/  HMMA.16816.F32 R48, R172.reuse, R138, R48 ;  /* 0x0000008aac30723c */ /* 0x040fe20000001830 */
[----:B------:R-:W4:Y:S07]  /*a2d0*/  LDSM.16.M88.4 R136, [R212+0x1000] ;  /* 0x00100000d488783b */ /* 0x000f2e0000000200 */
[C---:B-----5:R-:W-:Y:S08]  /*a2e0*/  HMMA.16816.F32 R52, R172.reuse, R144, R52 ;  /* 0x00000090ac34723c */ /* 0x060ff00000001834 */
[C---:B------:R-:W-:Y:S01]  /*a2f0*/  HMMA.16816.F32 R56, R172.reuse, R146, R56 ;  /* 0x00000092ac38723c */ /* 0x040fe20000001838 */
[----:B------:R-:W5:Y:S07]  /*a300*/  LDSM.16.M88.4 R144, [R212+0x1800] ;  /* 0x00180000d490783b */ /* 0x000f6e0000000200 */
        /* <DEDUP_REMOVED lines=38> */
[----:B------:R-:W-:Y:S07]  /*a570*/  LDSM.16.M88.4 R160, [R209] ;  /* 0x00000000d1a0783b */ /* 0x000fee0000000200 */
[C---:B---3--:R-:W-:Y:S08]  /*a580*/  HMMA.16816.F32 R36, R188.reuse, R156, R36 ;  /* 0x0000009cbc24723c */ /* 0x048ff00000001824 */
[C---:B------:R-:W-:Y:S01]  /*a590*/  HMMA.16816.F32 R40, R188.reuse, R158, R40 ;  /* 0x0000009ebc28723c */ /* 0x040fe20000001828 */
[----:B------:R-:W3:Y:S07]  /*a5a0*/  LDSM.16.M88.4 R156, [R210] ;  /* 0x00000000d29c783b */ /* 0x000eee0000000200 */
[C---:B----4-:R-:W-:Y:S08]  /*a5b0*/  HMMA.16816.F32 R44, R188.reuse, R136, R44 ;  /* 0x00000088bc2c723c */ /* 0x050ff0000000182c */
[C---:B------:R-:W-:Y:S01]  /*a5c0*/  HMMA.16816.F32 R48, R188.reuse, R138, R48 ;  /* 0x0000008abc30723c */ /* 0x040fe20000001830 */
[----:B------:R-:W4:Y:S07]  /*a5d0*/  LDSM.16.M88.4 R136, [R208] ;  /* 0x00000000d088783b */ /* 0x000f2e0000000200 */
[C---:B-----5:R-:W-:Y:S08]  /*a5e0*/  HMMA.16816.F32 R52, R188.reuse, R144, R52 ;  /* 0x00000090bc34723c */ /* 0x060ff00000001834 */
[C---:B------:R-:W-:Y:S01]  /*a5f0*/  HMMA.16816.F32 R56, R188.reuse, R146, R56 ;  /* 0x00000092bc38723c */ /* 0x040fe20000001838 */
[----:B------:R-:W5:Y:S07]  /*a600*/  LDSM.16.M88.4 R144, [R207] ;  /* 0x00000000cf90783b */ /* 0x000f6e0000000200 */
[C---:B-1----:R-:W-:Y:S08]  /*a610*/  HMMA.16816.F32 R60, R188.reuse, R148, R60 ;  /* 0x00000094bc3c723c */ /* 0x042ff0000000183c */
[----:B------:R-:W-:Y:S01]  /*a620*/  HMMA.16816.F32 R64, R188, R150, R64 ;  /* 0x00000096bc40723c */ /* 0x000fe20000001840 */
[----:B------:R-:W1:Y:S07]  /*a630*/  LDSM.16.M88.4 R148, [R205] ;  /* 0x00000000cd94783b */ /* 0x000e6e0000000200 */
[C---:B--2---:R-:W-:Y:S08]  /*a640*/  HMMA.16816.F32 R4, R192.reuse, R152, R4 ;  /* 0x00000098c004723c */ /* 0x044ff00000001804 */
[C---:B------:R-:W-:Y:S01]  /*a650*/  HMMA.16816.F32 R8, R192.reuse, R154, R8 ;  /* 0x0000009ac008723c */ /* 0x040fe20000001808 */
[----:B------:R-:W-:Y:S07]  /*a660*/  LDSM.16.M88.4 R152, [R223+0xc900] ;  /* 0x00c90000df98783b */ /* 0x000fee0000000200 */
[C---:B---3--:R-:W-:Y:S08]  /*a670*/  HMMA.16816.F32 R12, R192.reuse, R156, R12 ;  /* 0x0000009cc00c723c */ /* 0x048ff0000000180c */
[C---:B------:R-:W-:Y:S01]  /*a680*/  HMMA.16816.F32 R16, R192.reuse, R158, R16 ;  /* 0x0000009ec010723c */ /* 0x040fe20000001810 */
[----:B------:R-:W-:Y:S07]  /*a690*/  LDSM.16.M88.4 R156, [R223+0xd100] ;  /* 0x00d10000df9c783b */ /* 0x000fee0000000200 */
[C---:B------:R-:W-:Y:S08]  /*a6a0*/  HMMA.16816.F32 R20, R192.reuse, R160, R20 ;  /* 0x000000a0c014723c */ /* 0x040ff00000001814 */
[C---:B------:R-:W-:Y:S01]  /*a6b0*/  HMMA.16816.F32 R24, R192.reuse, R162, R24 ;  /* 0x000000a2c018723c */ /* 0x040fe20000001818 */
[----:B------:R-:W-:Y:S07]  /*a6c0*/  LDSM.16.M88.4 R160, [R223+0xd900] ;  /* 0x00d90000dfa0783b */ /* 0x000fee0000000200 */
[C---:B----4-:R-:W-:Y:S08]  /*a6d0*/  HMMA.16816.F32 R28, R192.reuse, R136, R28 ;  /* 0x00000088c01c723c */ /* 0x050ff0000000181c */
[C---:B------:R-:W-:Y:S01]  /*a6e0*/  HMMA.16816.F32 R32, R192.reuse, R138, R32 ;  /* 0x0000008ac020723c */ /* 0x040fe20000001820 */
[----:B------:R-:W2:Y:S07]  /*a6f0*/  LDSM.16.M88.4 R136, [R204] ;  /* 0x00000000cc88783b */ /* 0x000eae0000000200 */
[C---:B-----5:R-:W-:Y:S08]  /*a700*/  HMMA.16816.F32 R36, R192.reuse, R144, R36 ;  /* 0x00000090c024723c */ /* 0x060ff00000001824 */
[C---:B------:R-:W-:Y:S01]  /*a710*/  HMMA.16816.F32 R40, R192.reuse, R146, R40 ;  /* 0x00000092c028723c */ /* 0x040fe20000001828 */
[----:B------:R-:W3:Y:S07]  /*a720*/  LDSM.16.M88.4 R144, [R223+0xc100] ;  /* 0x00c10000df90783b */ /* 0x000eee0000000200 */
[C---:B------:R-:W-:Y:S08]  /*a730*/  HMMA.16816.F32 R44, R192.reuse, R164, R44 ;  /* 0x000000a4c02c723c */ /* 0x040ff0000000182c */
[C---:B------:R-:W-:Y:S01]  /*a740*/  HMMA.16816.F32 R48, R192.reuse, R166, R48 ;  /* 0x000000a6c030723c */ /* 0x040fe20000001830 */
[----:B------:R-:W4:Y:S07]  /*a750*/  LDSM.16.M88.4 R164, [R223+0xe100] ;  /* 0x00e10000dfa4783b */ /* 0x000f2e0000000200 */
[C---:B-1----:R-:W-:Y:S08]  /*a760*/  HMMA.16816.F32 R52, R192.reuse, R148, R52 ;  /* 0x00000094c034723c */ /* 0x042ff00000001834 */
        /* <DEDUP_REMOVED lines=29> */
[----:B------:R-:W3:Y:S03]  /*a940*/  LDSM.16.M88.4 R144, [R212+0x6800] ;  /* 0x00680000d490783b */ /* 0x000ee60000000200 */
[----:B------:R-:W-:Y:S04]  /*a950*/  FMNMX.FTZ R0, R4, R3, !PT ;  /* 0x0000000304007209 */ /* 0x000fe80007810000 */
[C---:B-----5:R-:W-:Y:S04]  /*a960*/  HMMA.16816.F32 R20, R200.reuse, R152, R20 ;  /* 0x00000098c814723c */ /* 0x060fe80000001814 */
        /* <DEDUP_REMOVED lines=24> */
[----:B------:R-:W-:Y:S04]  /*aaf0*/  FMNMX.FTZ R135, R21, R2, !PT ;  /* 0x0000000215877209 */ /* 0x000fe80007810000 */
[----:B------:R-:W-:Y:S02]  /*ab00*/  FMNMX.FTZ R2, R24, R135, !PT ;  /* 0x0000008718027209 */ /* 0x000fe40007810000 */
[----:B------:R-:W-:Y:S02]  /*ab10*/  FMNMX.FTZ R0, R22, R137, !PT ;  /* 0x0000008916007209 */ /* 0x000fe40007810000 */
[----:B------:R-:W-:Y:S01]  /*ab20*/  FMNMX.FTZ R135, R25, R2, !PT ;  /* 0x0000000219877209 */ /* 0x000fe20007810000 */
[----:B------:R-:W2:Y:S01]  /*ab30*/  LDSM.16.M88.4 R136, [R212+0x7800] ;  /* 0x00780000d488783b */ /* 0x000ea20000000200 */
[----:B------:R-:W-:Y:S01]  /*ab40*/  FMNMX.FTZ R153, R23, R0, !PT ;  /* 0x0000000017997209 */ /* 0x000fe20007810000 */
[----:B------:R-:W-:Y:S04]  /*ab50*/  DEPBAR.LE SB0, 0x0 ;  /* 0x000080000000791a */ /* 0x000fe80000000000 */
        /* <DEDUP_REMOVED lines=14> */
[----:B------:R-:W-:Y:S01]  /*ac40*/  FMNMX.FTZ R145, R35, R2, !PT ;  /* 0x0000000223917209 */ /* 0x000fe20007810000 */
[C---:B--2---:R-:W-:Y:S03]  /*ac50*/  HMMA.16816.F32 R60, R200.reuse, R136, R60 ;  /* 0x00000088c83c723c */ /* 0x044fe6000000183c */
        /* <DEDUP_REMOVED lines=31> */
[----:B------:R-:W-:Y:S02]  /*ae50*/  FMNMX.FTZ R0, R66, R139, !PT ;  /* 0x0000008b42007209 */ /* 0x000fe40007810000 */
[----:B------:R-:W-:Y:S02]  /*ae60*/  @P0 LEA R144, P3, R136, c[0x0][0x1c8], 0x1 ;  /* 0x0000720088900a11 */ /* 0x000fe400078608ff */
[----:B------:R-:W-:Y:S05]  /*ae70*/  FMNMX.FTZ R137, R67, R0, !PT ;  /* 0x0000000043897209 */ /* 0x000fea0007810000 */
[----:B------:R-:W2:Y:S01]  /*ae80*/  SHFL.BFLY PT, R0, R137, 0x2, 0x1f ;  /* 0x0c401f0089007f89 */ /* 0x000ea200000e0000 */
[----:B-1----:R-:W-:Y:S07]  /*ae90*/  FMNMX.FTZ R145, R147, R2, !PT ;  /* 0x0000000293917209 */ /* 0x002fee0007810000 */
[----:B------:R-:W1:Y:S01]  /*aea0*/  SHFL.BFLY PT, R132, R145, 0x1, 0x1f ;  /* 0x0c201f0091847f89 */ /* 0x000e6200000e0000 */
[----:B--2---:R-:W-:Y:S07]  /*aeb0*/  FMNMX.FTZ R135, R137, R0, !PT ;  /* 0x0000000089877209 */ /* 0x004fee0007810000 */
[----:B------:R-:W2:Y:S01]  /*aec0*/  SHFL.BFLY PT, R2, R135, 0x1, 0x1f ;  /* 0x0c201f0087027f89 */ /* 0x000ea200000e0000 */
[----:B-1----:R-:W-:Y:S05]  /*aed0*/  FMNMX.FTZ R0, R145, R132, !PT ;  /* 0x0000008491007209 */ /* 0x002fea0007810000 */
[C---:B------:R-:W-:Y:S02]  /*aee0*/  FADD.FTZ R132, -R0.reuse, R3 ;  /* 0x0000000300847221 */ /* 0x040fe40000010100 */
[----:B------:R-:W-:Y:S02]  /*aef0*/  FMUL.FTZ R163, R0, c[0x0][0x2d0] ;  /* 0x0000b40000a37a20 */ /* 0x000fe40000410000 */
[----:B------:R-:W-:Y:S01]  /*af00*/  FMUL.FTZ R3, R132, c[0x0][0x2d0] ;  /* 0x0000b40084037a20 */ /* 0x000fe20000410000 */
[----:B--2---:R-:W-:Y:S01]  /*af10*/  FMNMX.FTZ R132, R135, R2, !PT ;  /* 0x0000000287847209 */ /* 0x004fe20007810000 */
[--C-:B------:R-:W-:Y:S01]  /*af20*/  FFMA.FTZ R152, R5, c[0x0][0x2d0], -R163.reuse ;  /* 0x0000b40005987a23 */ /* 0x100fe200000108a3 */
[----:B------:R-:W-:Y:S01]  /*af30*/  @P0 IADD3.X R5, R233, UR13, RZ, P1, !PT ;  /* 0x0000000de9050c10 */ /* 0x000fe20008ffe4ff */
[----:B------:R-:W-:Y:S02]  /*af40*/  FFMA.FTZ R135, R8, c[0x0][0x2d0], -R163 ;  /* 0x0000b40008877a23 */ /* 0x000fe400000108a3 */
[----:B------:R-:W-:Y:S01]  /*af50*/  FADD.FTZ R133, -R132, R133 ;  /* 0x0000008584857221 */ /* 0x000fe20000010100 */
[----:B------:R-:W-:Y:S01]  /*af60*/  @P0 LEA.HI.X R145, R136, c[0x0][0x1cc], R5, 0x1, P3 ;  /* 0x0000730088910a11 */ /* 0x000fe200018f0c05 */
[----:B------:R-:W-:Y:S01]  /*af70*/  FMUL.FTZ R159, R132, c[0x0][0x2d0] ;  /* 0x0000b400849f7a20 */ /* 0x000fe20000410000 */
[----:B------:R-:W1:Y:S01]  /*af80*/  MUFU.EX2 R3, R3 ;  /* 0x0000000300037308 */ /* 0x000e620000000800 */
[----:B------:R-:W-:Y:S02]  /*af90*/  FMUL.FTZ R2, R133, c[0x0][0x2d0] ;  /* 0x0000b40085027a20 */ /* 0x000fe40000410000 */
[--C-:B------:R-:W-:Y:S01]  /*afa0*/  FFMA.FTZ R133, R4, c[0x0][0x2d0], -R163.reuse ;  /* 0x0000b40004857a23 */ /* 0x100fe200000108a3 */
[----:B------:R-:W-:Y:S01]  /*afb0*/  @P0 IADD3 R4, P2, R237, UR4, RZ ;  /* 0x00000004ed040c10 */ /* 0x000fe2000ff5e0ff */
[----:B------:R2:W-:Y:S01]  /*afc0*/  @P0 LDGSTS.E.BYPASS.LTC128B.128 [R227+0x8100], [R144.64], !P5 ;  /* 0x0810000090e30fae */ /* 0x0005e2000e901d52 */
[----:B------:R-:W-:Y:S02]  /*afd0*/  FFMA.FTZ R154, R9, c[0x0][0x2d0], -R163 ;  /* 0x0000b400099a7a23 */ /* 0x000fe400000108a3 */
[----:B------:R-:W-:Y:S01]  /*afe0*/  @P0 IADD3.X R137, R134, UR13, RZ, P2, !PT ;  /* 0x0000000d86890c10 */ /* 0x000fe200097fe4ff */
[--C-:B------:R-:W-:Y:S01]  /*aff0*/  FFMA.FTZ R153, R6, c[0x0][0x2d0], -R159.reuse ;  /* 0x0000b40006997a23 */ /* 0x100fe2000001089f */
[----:B------:R-:W-:Y:S01]  /*b000*/  @P0 LEA R138, P1, R4, c[0x0][0x1c8], 0x1 ;  /* 0x00007200048a0a11 */ /* 0x000fe200078208ff */
[--C-:B------:R-:W-:Y:S01]  /*b010*/  FFMA.FTZ R156, R7, c[0x0][0x2d0], -R159.reuse ;  /* 0x0000b400079c7a23 */ /* 0x100fe2000001089f */
[----:B------:R-:W3:Y:S01]  /*b020*/  MUFU.EX2 R2, R2 ;  /* 0x0000000200027308 */ /* 0x000ee20000000800 */
[----:B------:R-:W-:Y:S01]  /*b030*/  FFMA.FTZ R155, R10, c[0x0][0x2d0], -R159 ;  /* 0x0000b4000a9b7a23 */ /* 0x000fe2000001089f */
[----:B------:R-:W-:Y:S01]  /*b040*/  @P0 LEA.HI.X R139, R4, c[0x0][0x1cc], R137, 0x1, P1 ;  /* 0x00007300048b0a11 */ /* 0x000fe200008f0c89 */
[--C-:B------:R-:W-:Y:S01]  /*b050*/  FFMA.FTZ R158, R11, c[0x0][0x2d0], -R159.reuse ;  /* 0x0000b4000b9e7a23 */ /* 0x100fe2000001089f */
[----:B------:R-:W-:Y:S01]  /*b060*/  @P0 IADD3 R4, P1, R144, UR7, RZ ;  /* 0x0000000790040c10 */ /* 0x000fe2000ff3e0ff */
[--C-:B------:R-:W-:Y:S02]  /*b070*/  FFMA.FTZ R178, R26, c[0x0][0x2d0], -R159.reuse ;  /* 0x0000b4001ab27a23 */ /* 0x100fe4000001089f */
[----:B------:R4:W-:Y:S01]  /*b080*/  @P0 LDGSTS.E.BYPASS.LTC128B.128 [R227+0xc100], [R138.64], !P4 ;  /* 0x0c1000008ae30fae */ /* 0x0009e2000e101d52 */
[----:B------:R-:W-:Y:S01]  /*b090*/  @P0 IADD3.X R5, R145, UR6, RZ, P1, !PT ;  /* 0x0000000691050c10 */ /* 0x000fe20008ffe4ff */
[----:B------:R-:W-:Y:S01]  /*b0a0*/  FFMA.FTZ R179, R27, c[0x0][0x2d0], -R159 ;  /* 0x0000b4001bb37a23 */ /* 0x000fe2000001089f */
[C---:B------:R-:W-:Y:S01]  /*b0b0*/  @P0 IADD3 R8, P1, R4.reuse, UR7, RZ ;  /* 0x0000000704080c10 */ /* 0x040fe2000ff3e0ff */
[----:B------:R-:W-:Y:S01]  /*b0c0*/  MUFU.EX2 R133, R133 ;  /* 0x0000008500857308 */ /* 0x000fe20000000800 */
[----:B------:R-:W-:Y:S01]  /*b0d0*/  @P0 IADD3 R6, P3, R4, UR12, RZ ;  /* 0x0000000c04060c10 */ /* 0x000fe2000ff7e0ff */
[----:B-1----:R-:W-:Y:S01]  /*b0e0*/  FMUL.FTZ R68, R3, R68 ;  /* 0x0000004403447220 */ /* 0x002fe20000410000 */
[C---:B------:R-:W-:Y:S01]  /*b0f0*/  @P0 IADD3.X R9, R5.reuse, UR6, RZ, P1, !PT ;  /* 0x0000000605090c10 */ /* 0x040fe20008ffe4ff */
[----:B------:R1:W-:Y:S01]  /*b100*/  @P0 LDGSTS.E.BYPASS.LTC128B.128 [R227+0x9100], [R4.64], !P5 ;  /* 0x0910000004e30fae */ /* 0x0003e2000e901d52 */
[----:B------:R-:W-:Y:S01]  /*b110*/  @P0 IADD3.X R7, R5, UR9, RZ, P3, !PT ;  /* 0x0000000905070c10 */ /* 0x000fe20009ffe4ff */
[C---:B------:R-:W-:Y:S01]  /*b120*/  FMUL.FTZ R69, R3.reuse, R69 ;  /* 0x0000004503457220 */ /* 0x040fe20000410000 */
[C---:B------:R-:W-:Y:S01]  /*b130*/  @P0 IADD3 R150, P2, R8.reuse, UR7, RZ ;  /* 0x0000000708960c10 */ /* 0x040fe2000ff5e0ff */
[----:B------:R-:W-:Y:S01]  /*b140*/  FMUL.FTZ R72, R3, R72 ;  /* 0x0000004803487220 */ /* 0x000fe20000410000 */
[----:B------:R-:W-:Y:S01]  /*b150*/  @P0 IADD3 R148, P1, R8, UR12, RZ ;  /* 0x0000000c08940c10 */ /* 0x000fe2000ff3e0ff */
[----:B------:R-:W5:Y:S01]  /*b160*/  MUFU.EX2 R152, R152 ;  /* 0x0000009800987308 */ /* 0x000f620000000800 */
[C---:B------:R-:W-:Y:S01]  /*b170*/  @P0 IADD3.X R151, R9.reuse, UR6, RZ, P2, !PT ;  /* 0x0000000609970c10 */ /* 0x040fe200097fe4ff */
[----:B------:R1:W-:Y:S01]  /*b180*/  @P0 LDGSTS.E.BYPASS.LTC128B.128 [R227+0xd100], [R4.64+0x80], !P4 ;  /* 0x0d10008004e30fae */ /* 0x0003e2000e101d52 */
[----:B------:R-:W-:Y:S01]  /*b190*/  @P0 IADD3.X R149, R9, UR9, RZ, P1, !PT ;  /* 0x0000000909950c10 */ /* 0x000fe20008ffe4ff */
[C---:B---3--:R-:W-:Y:S02]  /*b1a0*/  FMUL.FTZ R10, R2.reuse, R126 ;  /* 0x0000007e020a7220 */ /* 0x048fe40000410000 */
[C---:B------:R-:W-:Y:S02]  /*b1b0*/  FMUL.FTZ R11, R2.reuse, R127 ;  /* 0x0000007f020b7220 */ /* 0x040fe40000410000 */
[C---:B------:R-:W-:Y:S02]  /*b1c0*/  FMUL.FTZ R70, R2.reuse, R70 ;  /* 0x0000004602467220 */ /* 0x040fe40000410000 */
[----:B------:R3:W-:Y:S01]  /*b1d0*/  @P0 LDGSTS.E.BYPASS.LTC128B.128 [R227+0xa100], [R8.64], !P5 ;  /* 0x0a10000008e30fae */ /* 0x0007e2000e901d52 */
[----:B------:R-:W-:Y:S01]  /*b1e0*/  MUFU.EX2 R135, R135 ;  /* 0x0000008700877308 */ /* 0x000fe20000000800 */
[C---:B------:R-:W-:Y:S02]  /*b1f0*/  FMUL.FTZ R71, R2.reuse, R71 ;  /* 0x0000004702477220 */ /* 0x040fe40000410000 */
[C---:B------:R-:W-:Y:S02]  /*b200*/  FMUL.FTZ R73, R3.reuse, R73 ;  /* 0x0000004903497220 */ /* 0x040fe40000410000 */
[C---:B------:R-:W-:Y:S02]  /*b210*/  FMUL.FTZ R74, R2.reuse, R74 ;  /* 0x0000004a024a7220 */ /* 0x040fe40000410000 */
[----:B------:R2:W-:Y:S01]  /*b220*/  @P0 LDGSTS.E.BYPASS.LTC128B.128 [R227+0xe100], [R6.64], !P4 ;  /* 0x0e10000006e30fae */ /* 0x0005e2000e101d52 */
[C---:B------:R-:W-:Y:S02]  /*b230*/  FMUL.FTZ R75, R2.reuse, R75 ;  /* 0x0000004b024b7220 */ /* 0x040fe40000410000 */
[----:B------:R-:W2:Y:S01]  /*b240*/  MUFU.EX2 R154, R154 ;  /* 0x0000009a009a7308 */ /* 0x000ea20000000800 */
[C---:B------:R-:W-:Y:S02]  /*b250*/  FMUL.FTZ R76, R3.reuse, R76 ;  /* 0x0000004c034c7220 */ /* 0x040fe40000410000 */
[C---:B------:R-:W-:Y:S02]  /*b260*/  FMUL.FTZ R77, R3.reuse, R77 ;  /* 0x0000004d034d7220 */ /* 0x040fe40000410000 */
[----:B------:R2:W-:Y:S01]  /*b270*/  @P0 LDGSTS.E.BYPASS.LTC128B.128 [R227+0xb100], [R150.64], !P5 ;  /* 0x0b10000096e30fae */ /* 0x0005e2000e901d52 */
[----:B------:R-:W-:Y:S02]  /*b280*/  FMUL.FTZ R78, R2, R78 ;  /* 0x0000004e024e7220 */ /* 0x000fe40000410000 */
[C---:B-1----:R-:W-:Y:S01]  /*b290*/  FMUL.FTZ R4, R3.reuse, R128 ;  /* 0x0000008003047220 */ /* 0x042fe20000410000 */
[----:B-----5:R-:W-:Y:S01]  /*b2a0*/  F2FP.PACK_AB R128, R152, R133 ;  /* 0x000000859880723e */ /* 0x020fe200000000ff */
[----:B------:R-:W-:Y:S01]  /*b2b0*/  MUFU.EX2 R153, R153 ;  /* 0x0000009900997308 */ /* 0x000fe20000000800 */
[C---:B------:R-:W-:Y:S02]  /*b2c0*/  FMUL.FTZ R5, R3.reuse, R129 ;  /* 0x0000008103057220 */ /* 0x040fe40000410000 */
[----:B------:R1:W-:Y:S01]  /*b2d0*/  @P0 LDGSTS.E.BYPASS.LTC128B.128 [R227+0xf100], [R148.64], !P4 ;  /* 0x0f10000094e30fae */ /* 0x0003e2000e101d52 */
[C---:B------:R-:W-:Y:S02]  /*b2e0*/  FMUL.FTZ R79, R2.reuse, R79 ;  /* 0x0000004f024f7220 */ /* 0x040fe40000410000 */
[C---:B---3--:R-:W-:Y:S02]  /*b2f0*/  FMUL.FTZ R8, R3.reuse, R124 ;  /* 0x0000007c03087220 */ /* 0x048fe40000410000 */
[C---:B------:R-:W-:Y:S02]  /*b300*/  FMUL.FTZ R9, R3.reuse, R125 ;  /* 0x0000007d03097220 */ /* 0x040fe40000410000 */
[----:B------:R-:W3:Y:S01]  /*b310*/  MUFU.EX2 R156, R156 ;  /* 0x0000009c009c7308 */ /* 0x000ee20000000800 */
[----:B----4-:R-:W4:Y:S01]  /*b320*/  LDSM.16.MT88.4 R136, [R224+0x100] ;  /* 0x00010000e088783b */ /* 0x010f220000004200 */
[C---:B------:R-:W-:Y:S02]  /*b330*/  FMUL.FTZ R80, R3.reuse, R80 ;  /* 0x0000005003507220 */ /* 0x040fe40000410000 */
[----:B--2---:R-:W-:Y:S01]  /*b340*/  FMUL.FTZ R6, R2, R130 ;  /* 0x0000008202067220 */ /* 0x004fe20000410000 */
[----:B------:R-:W-:Y:S01]  /*b350*/  F2FP.PACK_AB R130, R154, R135 ;  /* 0x000000879a82723e */ /* 0x000fe200000000ff */
[C---:B------:R-:W-:Y:S02]  /*b360*/  FMUL.FTZ R7, R2.reuse, R131 ;  /* 0x0000008302077220 */ /* 0x040fe40000410000 */
[C---:B------:R-:W-:Y:S01]  /*b370*/  FMUL.FTZ R81, R3.reuse, R81 ;  /* 0x0000005103517220 */ /* 0x040fe20000410000 */
[----:B------:R-:W2:Y:S01]  /*b380*/  LDSM.16.MT88.4 R144, [R222+0x100] ;  /* 0x00010000de90783b */ /* 0x000ea20000004200 */
[----:B------:R-:W-:Y:S01]  /*b390*/  MUFU.EX2 R155, R155 ;  /* 0x0000009b009b7308 */ /* 0x000fe20000000800 */
[C---:B------:R-:W-:Y:S02]  /*b3a0*/  FMUL.FTZ R82, R2.reuse, R82 ;  /* 0x0000005202527220 */ /* 0x040fe40000410000 */
[C---:B------:R-:W-:Y:S02]  /*b3b0*/  FMUL.FTZ R83, R2.reuse, R83 ;  /* 0x0000005302537220 */ /* 0x040fe40000410000 */
[C---:B------:R-:W-:Y:S02]  /*b3c0*/  FMUL.FTZ R84, R3.reuse, R84 ;  /* 0x0000005403547220 */ /* 0x040fe40000410000 */
[----:B------:R-:W-:Y:S01]  /*b3d0*/  LDSM.16.MT88.4 R124, [R220+0x100] ;  /* 0x00010000dc7c783b */ /* 0x000fe20000004200 */
[----:B------:R-:W-:Y:S02]  /*b3e0*/  FMUL.FTZ R85, R3, R85 ;  /* 0x0000005503557220 */ /* 0x000fe40000410000 */
[----:B------:R-:W5:Y:S01]  /*b3f0*/  MUFU.EX2 R158, R158 ;  /* 0x0000009e009e7308 */ /* 0x000f620000000800 */
[C---:B------:R-:W-:Y:S02]  /*b400*/  FMUL.FTZ R86, R2.reuse, R86 ;  /* 0x0000005602567220 */ /* 0x040fe40000410000 */
[----:B------:R-:W-:Y:S01]  /*b410*/  FMUL.FTZ R87, R2, R87 ;  /* 0x0000005702577220 */ /* 0x000fe20000410000 */
[----:B---3--:R-:W-:Y:S01]  /*b420*/  F2FP.PACK_AB R129, R156, R153 ;  /* 0x000000999c81723e */ /* 0x008fe200000000ff */
[----:B-1----:R-:W1:Y:S01]  /*b430*/  LDSM.16.MT88.4 R148, [R221+0x100] ;  /* 0x00010000dd94783b */ /* 0x002e620000004200 */
[--C-:B------:R-:W-:Y:S02]  /*b440*/  FFMA.FTZ R180, R28, c[0x0][0x2d0], -R163.reuse ;  /* 0x0000b4001cb47a23 */ /* 0x100fe400000108a3 */
[--C-:B------:R-:W-:Y:S02]  /*b450*/  FFMA.FTZ R183, R29, c[0x0][0x2d0], -R163.reuse ;  /* 0x0000b4001db77a23 */ /* 0x100fe400000108a3 */
[--C-:B------:R-:W-:Y:S01]  /*b460*/  FFMA.FTZ R181, R32, c[0x0][0x2d0], -R163.reuse ;  /* 0x0000b40020b57a23 */ /* 0x100fe200000108a3 */
[----:B------:R-:W-:Y:S01]  /*b470*/  MUFU.EX2 R178, R178 ;  /* 0x000000b200b27308 */ /* 0x000fe20000000800 */
[----:B------:R-:W-:Y:S01]  /*b480*/  FFMA.FTZ R182, R33, c[0x0][0x2d0], -R163 ;  /* 0x0000b40021b67a23 */ /* 0x000fe200000108a3 */
[----:B------:R-:W0:Y:S01]  /*b490*/  LDGDEPBAR ;  /* 0x00000000000079af */ /* 0x000e220000000000 */
[--C-:B------:R-:W-:Y:S02]  /*b4a0*/  FFMA.FTZ R240, R30, c[0x0][0x2d0], -R159.reuse ;  /* 0x0000b4001ef07a23 */ /* 0x100fe4000001089f */
[--C-:B------:R-:W-:Y:S02]  /*b4b0*/  FFMA.FTZ R241, R31, c[0x0][0x2d0], -R159.reuse ;  /* 0x0000b4001ff17a23 */ /* 0x100fe4000001089f */
[--C-:B------:R-:W-:Y:S02]  /*b4c0*/  FFMA.FTZ R242, R34, c[0x0][0x2d0], -R159.reuse ;  /* 0x0000b40022f27a23 */ /* 0x100fe4000001089f */
[--C-:B------:R-:W-:Y:S01]  /*b4d0*/  FFMA.FTZ R243, R35, c[0x0][0x2d0], -R159.reuse ;  /* 0x0000b40023f37a23 */ /* 0x100fe2000001089f */
[----:B------:R-:W-:Y:S01]  /*b4e0*/  LDSM.16.MT88.4 R28, [R222+0x1900] ;  /* 0x00190000de1c783b */ /* 0x000fe20000004200 */
[--C-:B------:R-:W-:Y:S01]  /*b4f0*/  FFMA.FTZ R244, R46, c[0x0][0x2d0], -R159.reuse ;  /* 0x0000b4002ef47a23 */ /* 0x100fe2000001089f */
[----:B------:R-:W-:Y:S01]  /*b500*/  MUFU.EX2 R179, R179 ;  /* 0x000000b300b37308 */ /* 0x000fe20000000800 */
[----:B-----5:R-:W-:Y:S01]  /*b510*/  F2FP.PACK_AB R131, R158, R155 ;  /* 0x0000009b9e83723e */ /* 0x020fe200000000ff */
[--C-:B------:R-:W-:Y:S02]  /*b520*/  FFMA.FTZ R245, R47, c[0x0][0x2d0], -R159.reuse ;  /* 0x0000b4002ff57a23 */ /* 0x100fe4000001089f */
[--C-:B------:R-:W-:Y:S02]  /*b530*/  FFMA.FTZ R246, R50, c[0x0][0x2d0], -R159.reuse ;  /* 0x0000b40032f67a23 */ /* 0x100fe4000001089f */
[----:B------:R-:W-:Y:S01]  /*b540*/  LDSM.16.MT88.4 R32, [R221+0x1900] ;  /* 0x00190000dd20783b */ /* 0x000fe20000004200 */
[----:B------:R-:W-:Y:S01]  /*b550*/  FFMA.FTZ R247, R51, c[0x0][0x2d0], -R159 ;  /* 0x0000b40033f77a23 */ /* 0x000fe2000001089f */
[C---:B----4-:R-:W-:Y:S02]  /*b560*/  HMMA.16816.F32 R4, R128.reuse, R136, R4 ;  /* 0x000000888004723c */ /* 0x050fe40000001804 */
[----:B------:R-:W-:Y:S03]  /*b570*/  MUFU.EX2 R180, R180 ;  /* 0x000000b400b47308 */ /* 0x000fe60000000800 */
[C---:B------:R-:W-:Y:S02]  /*b580*/  FMUL.FTZ R88, R3.reuse, R88 ;  /* 0x0000005803587220 */ /* 0x040fe40000410000 */
[C---:B------:R-:W-:Y:S01]  /*b590*/  FMUL.FTZ R89, R3.reuse, R89 ;  /* 0x0000005903597220 */ /* 0x040fe20000410000 */
[C---:B------:R-:W-:Y:S01]  /*b5a0*/  HMMA.16816.F32 R8, R128.reuse, R138, R8 ;  /* 0x0000008a8008723c */ /* 0x040fe20000001808 */
[----:B------:R-:W3:Y:S03]  /*b5b0*/  LDSM.16.MT88.4 R136, [R224+0x4100] ;  /* 0x00410000e088783b */ /* 0x000ee60000004200 */
[C---:B------:R-:W-:Y:S01]  /*b5c0*/  FMUL.FTZ R90, R2.reuse, R90 ;  /* 0x0000005a025a7220 */ /* 0x040fe20000410000 */
[----:B------:R-:W-:Y:S01]  /*b5d0*/  MUFU.EX2 R183, R183 ;  /* 0x000000b700b77308 */ /* 0x000fe20000000800 */
[C---:B------:R-:W-:Y:S02]  /*b5e0*/  FMUL.FTZ R91, R2.reuse, R91 ;  /* 0x0000005b025b7220 */ /* 0x040fe40000410000 */
[C---:B--2---:R-:W-:Y:S04]  /*b5f0*/  HMMA.16816.F32 R68, R128.reuse, R144, R68 ;  /* 0x000000908044723c */ /* 0x044fe80000001844 */
[C---:B------:R-:W-:Y:S02]  /*b600*/  FMUL.FTZ R92, R3.reuse, R92 ;  /* 0x0000005c035c7220 */ /* 0x040fe40000410000 */
[C---:B------:R-:W-:Y:S01]  /*b610*/  FMUL.FTZ R93, R3.reuse, R93 ;  /* 0x0000005d035d7220 */ /* 0x040fe20000410000 */
[----:B------:R-:W-:Y:S01]  /*b620*/  MUFU.EX2 R181, R181 ;  /* 0x000000b500b57308 */ /* 0x000fe20000000800 */
[C---:B------:R-:W-:Y:S01]  /*b630*/  HMMA.16816.F32 R72, R128.reuse, R146, R72 ;  /* 0x000000928048723c */ /* 0x040fe20000001848 */
[----:B------:R-:W2:Y:S03]  /*b640*/  LDSM.16.MT88.4 R144, [R222+0x4100] ;  /* 0x00410000de90783b */ /* 0x000ea60000004200 */
[C---:B------:R-:W-:Y:S02]  /*b650*/  FMUL.FTZ R94, R2.reuse, R94 ;  /* 0x0000005e025e7220 */ /* 0x040fe40000410000 */
[C---:B------:R-:W-:Y:S02]  /*b660*/  FMUL.FTZ R95, R2.reuse, R95 ;  /* 0x0000005f025f7220 */ /* 0x040fe40000410000 */
[C---:B-1----:R-:W-:Y:S01]  /*b670*/  HMMA.16816.F32 R76, R128.reuse, R148, R76 ;  /* 0x00000094804c723c */ /* 0x042fe2000000184c */
[----:B------:R-:W-:Y:S03]  /*b680*/  MUFU.EX2 R182, R182 ;  /* 0x000000b600b67308 */ /* 0x000fe60000000800 */
[C---:B------:R-:W-:Y:S02]  /*b690*/  FMUL.FTZ R96, R3.reuse, R96 ;  /* 0x0000006003607220 */ /* 0x040fe40000410000 */
[C---:B------:R-:W-:Y:S02]  /*b6a0*/  FMUL.FTZ R97, R3.reuse, R97 ;  /* 0x0000006103617220 */ /* 0x040fe40000410000 */
[C---:B------:R-:W-:Y:S01]  /*b6b0*/  HMMA.16816.F32 R80, R128.reuse, R150, R80 ;  /* 0x000000968050723c */ /* 0x040fe20000001850 */
[----:B------:R-:W-:Y:S02]  /*b6c0*/  LDSM.16.MT88.4 R148, [R220+0x900] ;  /* 0x00090000dc94783b */ /* 0x000fe40000004200 */
[----:B------:R-:W-:Y:S01]  /*b6d0*/  MUFU.EX2 R240, R240 ;  /* 0x000000f000f07308 */ /* 0x000fe20000000800 */
[C---:B------:R-:W-:Y:S02]  /*b6e0*/  FMUL.FTZ R98, R2.reuse, R98 ;  /* 0x0000006202627220 */ /* 0x040fe40000410000 */
[C---:B------:R-:W-:Y:S02]  /*b6f0*/  FMUL.FTZ R99, R2.reuse, R99 ;  /* 0x0000006302637220 */ /* 0x040fe40000410000 */
[C---:B------:R-:W-:Y:S04]  /*b700*/  HMMA.16816.F32 R84, R128.reuse, R124, R84 ;  /* 0x0000007c8054723c */ /* 0x040fe80000001854 */
        /* <DEDUP_REMOVED lines=8> */
[C---:B---3--:R-:W-:Y:S04]  /*b790*/  HMMA.16816.F32 R92, R128.reuse, R136, R92 ;  /* 0x00000088805c723c */ /* 0x048fe8000000185c */
[C---:B------:R-:W-:Y:S02]  /*b7a0*/  FMUL.FTZ R104, R3.reuse, R104 ;  /* 0x0000006803687220 */ /* 0x040fe40000410000 */
[C---:B------:R-:W-:Y:S02]  /*b7b0*/  FMUL.FTZ R105, R3.reuse, R105 ;  /* 0x0000006903697220 */ /* 0x040fe40000410000 */
[C---:B------:R-:W-:Y:S01]  /*b7c0*/  HMMA.16816.F32 R96, R128.reuse, R138, R96 ;  /* 0x0000008a8060723c */ /* 0x040fe20000001860 */
[----:B------:R-:W3:Y:S01]  /*b7d0*/  LDSM.16.MT88.4 R136, [R220+0x4100] ;  /* 0x00410000dc88783b */ /* 0x000ee20000004200 */
[----:B------:R-:W-:Y:S02]  /*b7e0*/  MUFU.EX2 R243, R243 ;  /* 0x000000f300f37308 */ /* 0x000fe40000000800 */
[C---:B------:R-:W-:Y:S02]  /*b7f0*/  FMUL.FTZ R106, R2.reuse, R106 ;  /* 0x0000006a026a7220 */ /* 0x040fe40000410000 */
[----:B------:R-:W-:Y:S02]  /*b800*/  FMUL.FTZ R107, R2, R107 ;  /* 0x0000006b026b7220 */ /* 0x000fe40000410000 */
[C---:B--2---:R-:W-:Y:S04]  /*b810*/  HMMA.16816.F32 R100, R128.reuse, R144, R100 ;  /* 0x000000908064723c */ /* 0x044fe80000001864 */
[--C-:B------:R-:W-:Y:S01]  /*b820*/  FFMA.FTZ R157, R12, c[0x0][0x2d0], -R163.reuse ;  /* 0x0000b4000c9d7a23 */ /* 0x100fe200000108a3 */
[----:B------:R-:W-:Y:S01]  /*b830*/  MUFU.EX2 R244, R244 ;  /* 0x000000f400f47308 */ /* 0x000fe20000000800 */
[----:B------:R-:W-:Y:S02]  /*b840*/  FMUL.FTZ R12, R3, R120 ;  /* 0x00000078030c7220 */ /* 0x000fe40000410000 */
[C---:B------:R-:W-:Y:S01]  /*b850*/  HMMA.16816.F32 R104, R128.reuse, R146, R104 ;  /* 0x000000928068723c */ /* 0x040fe20000001868 */
[----:B------:R-:W-:Y:S03]  /*b860*/  LDSM.16.MT88.4 R144, [R221+0x900] ;  /* 0x00090000dd90783b */ /* 0x000fe60000004200 */
[----:B------:R-:W-:Y:S02]  /*b870*/  FFMA.FTZ R160, R13, c[0x0][0x2d0], -R163 ;  /* 0x0000b4000da07a23 */ /* 0x000fe400000108a3 */
[----:B------:R-:W-:Y:S01]  /*b880*/  FMUL.FTZ R13, R3, R121 ;  /* 0x00000079030d7220 */ /* 0x000fe20000410000 */
[----:B------:R-:W-:Y:S01]  /*b890*/  MUFU.EX2 R157, R157 ;  /* 0x0000009d009d7308 */ /* 0x000fe20000000800 */
[--C-:B------:R-:W-:Y:S04]  /*b8a0*/  FFMA.FTZ R164, R14, c[0x0][0x2d0], -R159.reuse ;  /* 0x0000b4000ea47a23 */ /* 0x100fe8000001089f */
[C---:B------:R-:W-:Y:S02]  /*b8b0*/  FMUL.FTZ R14, R2.reuse, R122 ;  /* 0x0000007a020e7220 */ /* 0x040fe40000410000 */
[----:B------:R-:W-:Y:S02]  /*b8c0*/  FFMA.FTZ R165, R15, c[0x0][0x2d0], -R159 ;  /* 0x0000b4000fa57a23 */ /* 0x000fe4000001089f */
[----:B------:R-:W-:Y:S01]  /*b8d0*/  FMUL.FTZ R15, R2, R123 ;  /* 0x0000007b020f7220 */ /* 0x000fe20000410000 */
[----:B------:R-:W2:Y:S01]  /*b8e0*/  MUFU.EX2 R160, R160 ;  /* 0x000000a000a07308 */ /* 0x000ea20000000800 */
[----:B------:R-:W4:Y:S01]  /*b8f0*/  LDSM.16.MT88.4 R120, [R224+0x900] ;  /* 0x00090000e078783b */ /* 0x000f220000004200 */
[--C-:B------:R-:W-:Y:S02]  /*b900*/  FFMA.FTZ R161, R16, c[0x0][0x2d0], -R163.reuse ;  /* 0x0000b40010a17a23 */ /* 0x100fe400000108a3 */
[----:B------:R-:W-:Y:S02]  /*b910*/  FFMA.FTZ R162, R17, c[0x0][0x2d0], -R163 ;  /* 0x0000b40011a27a23 */ /* 0x000fe400000108a3 */
[C---:B-1----:R-:W-:Y:S03]  /*b920*/  HMMA.16816.F32 R12, R128.reuse, R124, R12 ;  /* 0x0000007c800c723c */ /* 0x042fe6000000180c */
[--C-:B------:R-:W-:Y:S01]  /*b930*/  FFMA.FTZ R166, R18, c[0x0][0x2d0], -R159.reuse ;  /* 0x0000b40012a67a23 */ /* 0x100fe2000001089f */
[----:B------:R-:W-:Y:S01]  /*b940*/  MUFU.EX2 R161, R161 ;  /* 0x000000a100a17308 */ /* 0x000fe20000000800 */
[----:B------:R-:W-:Y:S02]  /*b950*/  FFMA.FTZ R167, R19, c[0x0][0x2d0], -R159 ;  /* 0x0000b40013a77a23 */ /* 0x000fe4000001089f */
[C---:B------:R-:W-:Y:S02]  /*b960*/  FMUL.FTZ R108, R3.reuse, R108 ;  /* 0x0000006c036c7220 */ /* 0x040fe40000410000 */
[C---:B------:R-:W-:Y:S03]  /*b970*/  FMUL.FTZ R109, R3.reuse, R109 ;  /* 0x0000006d036d7220 */ /* 0x040fe60000410000 */
[C---:B------:R-:W-:Y:S02]  /*b980*/  FMUL.FTZ R110, R2.reuse, R110 ;  /* 0x0000006e026e7220 */ /* 0x040fe40000410000 */
[----:B------:R-:W1:Y:S01]  /*b990*/  MUFU.EX2 R162, R162 ;  /* 0x000000a200a27308 */ /* 0x000e620000000800 */
[----:B------:R-:W-:Y:S02]  /*b9a0*/  FMUL.FTZ R111, R2, R111 ;  /* 0x0000006f026f7220 */ /* 0x000fe40000410000 */
[C---:B------:R-:W-:Y:S01]  /*b9b0*/  FMUL.FTZ R16, R3.reuse, R116 ;  /* 0x0000007403107220 */ /* 0x040fe20000410000 */
[----:B--2---:R-:W-:Y:S01]  /*b9c0*/  F2FP.PACK_AB R116, R160, R157 ;  /* 0x0000009da074723e */ /* 0x004fe200000000ff */
[C---:B------:R-:W-:Y:S02]  /*b9d0*/  FMUL.FTZ R17, R3.reuse, R117 ;  /* 0x0000007503117220 */ /* 0x040fe40000410000 */
[C---:B------:R-:W-:Y:S01]  /*b9e0*/  FMUL.FTZ R18, R2.reuse, R118 ;  /* 0x0000007602127220 */ /* 0x040fe20000410000 */
[C---:B------:R-:W-:Y:S01]  /*b9f0*/  HMMA.16816.F32 R108, R128.reuse, R126, R108 ;  /* 0x0000007e806c723c */ /* 0x040fe2000000186c */
[----:B------:R-:W2:Y:S01]  /*ba00*/  LDSM.16.MT88.4 R124, [R222+0x900] ;  /* 0x00090000de7c783b */ /* 0x000ea20000004200 */
[----:B------:R-:W-:Y:S01]  /*ba10*/  MUFU.EX2 R164, R164 ;  /* 0x000000a400a47308 */ /* 0x000fe20000000800 */
[C---:B------:R-:W-:Y:S02]  /*ba20*/  FMUL.FTZ R19, R2.reuse, R119 ;  /* 0x0000007702137220 */ /* 0x040fe40000410000 */
[C---:B------:R-:W-:Y:S02]  /*ba30*/  FMUL.FTZ R112, R3.reuse, R112 ;  /* 0x0000007003707220 */ /* 0x040fe40000410000 */
[----:B------:R-:W-:Y:S02]  /*ba40*/  FMUL.FTZ R113, R3, R113 ;  /* 0x0000007103717220 */ /* 0x000fe40000410000 */
[C---:B------:R-:W-:Y:S01]  /*ba50*/  FMUL.FTZ R114, R2.reuse, R114 ;  /* 0x0000007202727220 */ /* 0x040fe20000410000 */
[C---:B---3--:R-:W-:Y:S02]  /*ba60*/  HMMA.16816.F32 R16, R128.reuse, R136, R16 ;  /* 0x000000888010723c */ /* 0x048fe40000001810 */
[----:B------:R-:W3:Y:S01]  /*ba70*/  MUFU.EX2 R165, R165 ;  /* 0x000000a500a57308 */ /* 0x000ee20000000800 */
[----:B------:R-:W-:Y:S02]  /*ba80*/  FMUL.FTZ R115, R2, R115 ;  /* 0x0000007302737220 */ /* 0x000fe40000410000 */
[--C-:B------:R-:W-:Y:S01]  /*ba90*/  FFMA.FTZ R176, R20, c[0x0][0x2d0], -R163.reuse ;  /* 0x0000b40014b07a23 */ /* 0x100fe200000108a3 */
[----:B-1----:R-:W-:Y:S01]  /*baa0*/  F2FP.PACK_AB R118, R162, R161 ;  /* 0x000000a1a276723e */ /* 0x002fe200000000ff */
[--C-:B------:R-:W-:Y:S02]  /*bab0*/  FFMA.FTZ R177, R21, c[0x0][0x2d0], -R163.reuse ;  /* 0x0000b40015b17a23 */ /* 0x100fe400000108a3 */
[--C-:B------:R-:W-:Y:S01]  /*bac0*/  FFMA.FTZ R52, R52, c[0x0][0x2d0], -R163.reuse ;  /* 0x0000b40034347a23 */ /* 0x100fe200000108a3 */
[----:B------:R-:W-:Y:S01]  /*bad0*/  HMMA.16816.F32 R112, R128, R138, R112 ;  /* 0x0000008a8070723c */ /* 0x000fe20000001870 */
[----:B------:R-:W1:Y:S01]  /*bae0*/  LDSM.16.MT88.4 R128, [R224+0x4900] ;  /* 0x00490000e080783b */ /* 0x000e620000004200 */
[----:B------:R-:W-:Y:S01]  /*baf0*/  MUFU.EX2 R166, R166 ;  /* 0x000000a600a67308 */ /* 0x000fe20000000800 */
[--C-:B------:R-:W-:Y:S02]  /*bb00*/  FFMA.FTZ R53, R53, c[0x0][0x2d0], -R163.reuse ;  /* 0x0000b40035357a23 */ /* 0x100fe400000108a3 */
[--C-:B------:R-:W-:Y:S02]  /*bb10*/  FFMA.FTZ R56, R56, c[0x0][0x2d0], -R163.reuse ;  /* 0x0000b40038387a23 */ /* 0x100fe400000108a3 */
[----:B------:R-:W-:Y:S02]  /*bb20*/  FFMA.FTZ R57, R57, c[0x0][0x2d0], -R163 ;  /* 0x0000b40039397a23 */ /* 0x000fe400000108a3 */
[----:B------:R-:W-:Y:S03]  /*bb30*/  LDSM.16.MT88.4 R136, [R220+0x4900] ;  /* 0x00490000dc88783b */ /* 0x000fe60000004200 */
[----:B------:R-:W5:Y:S01]  /*bb40*/  MUFU.EX2 R167, R167 ;  /* 0x000000a700a77308 */ /* 0x000f620000000800 */
[--C-:B------:R-:W-:Y:S02]  /*bb50*/  FFMA.FTZ R54, R54, c[0x0][0x2d0], -R159.reuse ;  /* 0x0000b40036367a23 */ /* 0x100fe4000001089f */
[--C-:B------:R-:W-:Y:S01]  /*bb60*/  FFMA.FTZ R55, R55, c[0x0][0x2d0], -R159.reuse ;  /* 0x0000b40037377a23 */ /* 0x100fe2000001089f */
[----:B---3--:R-:W-:Y:S01]  /*bb70*/  F2FP.PACK_AB R117, R165, R164 ;  /* 0x000000a4a575723e */ /* 0x008fe200000000ff */
[--C-:B------:R-:W-:Y:S02]  /*bb80*/  FFMA.FTZ R58, R58, c[0x0][0x2d0], -R159.reuse ;  /* 0x0000b4003a3a7a23 */ /* 0x100fe4000001089f */
[----:B------:R-:W-:Y:S02]  /*bb90*/  FFMA.FTZ R59, R59, c[0x0][0x2d0], -R159 ;  /* 0x0000b4003b3b7a23 */ /* 0x000fe4000001089f */
[--C-:B------:R-:W-:Y:S01]  /*bba0*/  FFMA.FTZ R60, R60, c[0x0][0x2d0], -R163.reuse ;  /* 0x0000b4003c3c7a23 */ /* 0x100fe200000108a3 */
[----:B------:R-:W-:Y:S01]  /*bbb0*/  MUFU.EX2 R176, R176 ;  /* 0x000000b000b07308 */ /* 0x000fe20000000800 */
[--C-:B------:R-:W-:Y:S02]  /*bbc0*/  FFMA.FTZ R61, R61, c[0x0][0x2d0], -R163.reuse ;  /* 0x0000b4003d3d7a23 */ /* 0x100fe400000108a3 */
[----:B------:R-:W-:Y:S02]  /*bbd0*/  FFMA.FTZ R64, R64, c[0x0][0x2d0], -R163 ;  /* 0x0000b40040407a23 */ /* 0x000fe400000108a3 */
[----:B------:R-:W-:Y:S02]  /*bbe0*/  FFMA.FTZ R133, R3, R236, R133 ;  /* 0x000000ec03857223 */ /* 0x000fe40000010085 */
[----:B------:R-:W-:Y:S02]  /*bbf0*/  FFMA.FTZ R153, R2, R229, R153 ;  /* 0x000000e502997223 */ /* 0x000fe40000010099 */
[----:B------:R-:W-:Y:S01]  /*bc00*/  FADD.FTZ R152, R152, R133 ;  /* 0x0000008598987221 */ /* 0x000fe20000010000 */
[----:B------:R-:W3:Y:S01]  /*bc10*/  MUFU.EX2 R177, R177 ;  /* 0x000000b100b17308 */ /* 0x000ee20000000800 */
[----:B------:R-:W-:Y:S01]  /*bc20*/  MOV R133, R132 ;  /* 0x0000008400857202 */ /* 0x000fe20000000f00 */
[----:B------:R-:W-:Y:S01]  /*bc30*/  FADD.FTZ R156, R156, R153 ;  /* 0x000000999c9c7221 */ /* 0x000fe20000010000 */
[----:B-----5:R-:W-:Y:S01]  /*bc40*/  F2FP.PACK_AB R119, R167, R166 ;  /* 0x000000a6a777723e */ /* 0x020fe200000000ff */
[----:B------:R-:W-:Y:S02]  /*bc50*/  FADD.FTZ R135, R135, R152 ;  /* 0x0000009887877221 */ /* 0x000fe40000010000 */
[----:B------:R-:W-:Y:S02]  /*bc60*/  FADD.FTZ R3, R155, R156 ;  /* 0x0000009c9b037221 */ /* 0x000fe40000010000 */
[----:B------:R-:W-:Y:S02]  /*bc70*/  FADD.FTZ R154, R154, R135 ;  /* 0x000000879a9a7221 */ /* 0x000fe40000010000 */
[----:B------:R-:W-:Y:S01]  /*bc80*/  MUFU.EX2 R245, R245 ;  /* 0x000000f500f57308 */ /* 0x000fe20000000800 */
[C---:B----4-:R-:W-:Y:S05]  /*bc90*/  HMMA.16816.F32 R4, R116.reuse, R120, R4 ;  /* 0x000000787404723c */ /* 0x050fea0000001804 */
[----:B------:R-:W-:Y:S02]  /*bca0*/  FADD.FTZ R3, R158, R3 ;  /* 0x000000039e037221 */ /* 0x000fe40000010000 */
[----:B------:R-:W-:Y:S01]  /*bcb0*/  FADD.FTZ R157, R157, R154 ;  /* 0x0000009a9d9d7221 */ /* 0x000fe20000010000 */
[C---:B------:R-:W-:Y:S01]  /*bcc0*/  HMMA.16816.F32 R8, R116.reuse, R122, R8 ;  /* 0x0000007a7408723c */ /* 0x040fe20000001808 */
[----:B------:R-:W4:Y:S01]  /*bcd0*/  LDSM.16.MT88.4 R120, [R222+0x4900] ;  /* 0x00490000de78783b */ /* 0x000f220000004200 */
[----:B------:R-:W-:Y:S02]  /*bce0*/  MUFU.EX2 R246, R246 ;  /* 0x000000f600f67308 */ /* 0x000fe40000000800 */
[----:B------:R-:W-:Y:S01]  /*bcf0*/  FADD.FTZ R164, R164, R3 ;  /* 0x00000003a4a47221 */ /* 0x000fe20000010000 */
[----:B---3--:R-:W-:Y:S01]  /*bd00*/  F2FP.PACK_AB R20, R177, R176 ;  /* 0x000000b0b114723e */ /* 0x008fe200000000ff */
        /* <DEDUP_REMOVED lines=16> */
[----:B------:R-:W-:Y:S04]  /*be10*/  FADD.FTZ R177, R177, R176 ;  /* 0x000000b0b1b17221 */ /* 0x000fe80000010000 */
[C---:B------:R-:W-:Y:S04]  /*be20*/  HMMA.16816.F32 R84, R116.reuse, R148, R84 ;  /* 0x000000947454723c */ /* 0x040fe80000001854 */
[----:B------:R-:W-:Y:S03]  /*be30*/  MUFU.EX2 R56, R56 ;  /* 0x0000003800387308 */ /* 0x000fe60000000800 */
[--C-:B------:R-:W-:Y:S01]  /*be40*/  FFMA.FTZ R148, R24, c[0x0][0x2d0], -R163.reuse ;  /* 0x0000b40018947a23 */ /* 0x100fe200000108a3 */
[C---:B------:R-:W-:Y:S04]  /*be50*/  HMMA.16816.F32 R88, R116.reuse, R150, R88 ;  /* 0x000000967458723c */ /* 0x040fe80000001858 */
[----:B------:R-:W-:Y:S02]  /*be60*/  FFMA.FTZ R149, R25, c[0x0][0x2d0], -R163 ;  /* 0x0000b40019957a23 */ /* 0x000fe400000108a3 */
[----:B------:R-:W-:Y:S01]  /*be70*/  LDSM.16.MT88.4 R24, [R222+0x1100] ;  /* 0x00110000de18783b */ /* 0x000fe20000004200 */
[--C-:B------:R-:W-:Y:S01]  /*be80*/  FFMA.FTZ R150, R22, c[0x0][0x2d0], -R159.reuse ;  /* 0x0000b40016967a23 */ /* 0x100fe2000001089f */
[C---:B-1----:R-:W-:Y:S01]  /*be90*/  HMMA.16816.F32 R92, R116.reuse, R128, R92 ;  /* 0x00000080745c723c */ /* 0x042fe2000000185c */
[----:B------:R-:W-:Y:S03]  /*bea0*/  MUFU.EX2 R148, R148 ;  /* 0x0000009400947308 */ /* 0x000fe60000000800 */
[----:B------:R-:W-:Y:S01]  /*beb0*/  FFMA.FTZ R151, R23, c[0x0][0x2d0], -R159 ;  /* 0x0000b40017977a23 */ /* 0x000fe2000001089f */
[----:B------:R-:W-:Y:S03]  /*bec0*/  F2FP.PACK_AB R23, R179, R178 ;  /* 0x000000b2b317723e */ /* 0x000fe600000000ff */
[C---:B------:R-:W-:Y:S01]  /*bed0*/  HMMA.16816.F32 R96, R116.reuse, R130, R96 ;  /* 0x000000827460723c */ /* 0x040fe20000001860 */
[----:B------:R-:W-:Y:S02]  /*bee0*/  LDSM.16.MT88.4 R128, [R222+0x5100] ;  /* 0x00510000de80783b */ /* 0x000fe40000004200 */
[----:B------:R-:W1:Y:S05]  /*bef0*/  MUFU.EX2 R149, R149 ;  /* 0x0000009500957308 */ /* 0x000e6a0000000800 */
[C---:B----4-:R-:W-:Y:S05]  /*bf00*/  HMMA.16816.F32 R100, R116.reuse, R120, R100 ;  /* 0x000000787464723c */ /* 0x050fea0000001864 */
[----:B------:R-:W-:Y:S03]  /*bf10*/  MUFU.EX2 R150, R150 ;  /* 0x0000009600967308 */ /* 0x000fe60000000800 */
[C---:B------:R-:W-:Y:S01]  /*bf20*/  HMMA.16816.F32 R104, R116.reuse, R122, R104 ;  /* 0x0000007a7468723c */ /* 0x040fe20000001868 */
[----:B------:R-:W3:Y:S06]  /*bf30*/  LDSM.16.MT88.4 R120, [R224+0x1100] ;  /* 0x00110000e078783b */ /* 0x000eec0000004200 */
[----:B------:R-:W4:Y:S01]  /*bf40*/  MUFU.EX2 R151, R151 ;  /* 0x0000009700977308 */ /* 0x000f220000000800 */
[C---:B--2---:R-:W-:Y:S04]  /*bf50*/  HMMA.16816.F32 R12, R116.reuse, R124, R12 ;  /* 0x0000007c740c723c */ /* 0x044fe8000000180c */
[C---:B-1----:R-:W-:Y:S01]  /*bf60*/  F2FP.PACK_AB R22, R149.reuse, R148 ;  /* 0x000000949516723e */ /* 0x042fe200000000ff */
[----:B------:R-:W-:Y:S03]  /*bf70*/  FADD.FTZ R148, R148, R177 ;  /* 0x000000b194947221 */ /* 0x000fe60000010000 */
[C---:B------:R-:W-:Y:S01]  /*bf80*/  HMMA.16816.F32 R108, R116.reuse, R126, R108 ;  /* 0x0000007e746c723c */ /* 0x040fe2000000186c */
[----:B------:R-:W-:Y:S01]  /*bf90*/  LDSM.16.MT88.4 R124, [R220+0x1100] ;  /* 0x00110000dc7c783b */ /* 0x000fe20000004200 */
[----:B------:R-:W-:Y:S02]  /*bfa0*/  MUFU.EX2 R57, R57 ;  /* 0x0000003900397308 */ /* 0x000fe40000000800 */
[----:B------:R-:W-:Y:S04]  /*bfb0*/  FADD.FTZ R149, R149, R148 ;  /* 0x0000009495957221 */ /* 0x000fe80000010000 */
[C---:B------:R-:W-:Y:S04]  /*bfc0*/  HMMA.16816.F32 R16, R116.reuse, R136, R16 ;  /* 0x000000887410723c */ /* 0x040fe80000001810 */
[----:B------:R-:W-:Y:S01]  /*bfd0*/  MUFU.EX2 R54, R54 ;  /* 0x0000003600367308 */ /* 0x000fe20000000800 */
[----:B------:R-:W-:Y:S01]  /*bfe0*/  FADD.FTZ R2, R180, R149 ;  /* 0x00000095b4027221 */ /* 0x000fe20000010000 */
[----:B----4-:R-:W-:Y:S02]  /*bff0*/  F2FP.PACK_AB R21, R151, R150 ;  /* 0x000000969715723e */ /* 0x010fe400000000ff */
[----:B------:R-:W-:Y:S01]  /*c000*/  HMMA.16816.F32 R112, R116, R138, R112 ;  /* 0x0000008a7470723c */ /* 0x000fe20000001870 */
[----:B------:R-:W1:Y:S03]  /*c010*/  LDSM.16.MT88.4 R116, [R221+0x1100] ;  /* 0x00110000dd74783b */ /* 0x000e660000004200 */
[----:B------:R-:W-:Y:S02]  /*c020*/  FADD.FTZ R150, R150, R167 ;  /* 0x000000a796967221 */ /* 0x000fe40000010000 */
[----:B------:R-:W-:Y:S01]  /*c030*/  MUFU.EX2 R55, R55 ;  /* 0x0000003700377308 */ /* 0x000fe20000000800 */
[----:B------:R-:W-:Y:S01]  /*c040*/  FADD.FTZ R2, R183, R2 ;  /* 0x00000002b7027221 */ /* 0x000fe20000010000 */
[C---:B---3--:R-:W-:Y:S01]  /*c050*/  HMMA.16816.F32 R4, R20.reuse, R120, R4 ;  /* 0x000000781404723c */ /* 0x048fe20000001804 */
[----:B------:R-:W-:Y:S04]  /*c060*/  LDSM.16.MT88.4 R136, [R221+0x5100] ;  /* 0x00510000dd88783b */ /* 0x000fe80000004200 */
[----:B------:R-:W-:Y:S03]  /*c070*/  FADD.FTZ R151, R151, R150 ;  /* 0x0000009697977221 */ /* 0x000fe60000010000 */
[----:B------:R-:W-:Y:S01]  /*c080*/  MUFU.EX2 R58, R58 ;  /* 0x0000003a003a7308 */ /* 0x000fe20000000800 */
[C---:B------:R-:W-:Y:S01]  /*c090*/  HMMA.16816.F32 R8, R20.reuse, R122, R8 ;  /* 0x0000007a1408723c */ /* 0x040fe20000001808 */
[----:B------:R-:W2:Y:S02]  /*c0a0*/  LDSM.16.MT88.4 R120, [R224+0x5100] ;  /* 0x00510000e078783b */ /* 0x000ea40000004200 */
[----:B------:R-:W-:Y:S02]  /*c0b0*/  FADD.FTZ R178, R178, R151 ;  /* 0x00000097b2b27221 */ /* 0x000fe40000010000 */
[----:B------:R-:W-:Y:S03]  /*c0c0*/  FADD.FTZ R3, R181, R2 ;  /* 0x00000002b5037221 */ /* 0x000fe60000010000 */
[C---:B------:R-:W-:Y:S01]  /*c0d0*/  HMMA.16816.F32 R68, R20.reuse, R24, R68 ;  /* 0x000000181444723c */ /* 0x040fe20000001844 */
[----:B------:R-:W-:Y:S03]  /*c0e0*/  MUFU.EX2 R59, R59 ;  /* 0x0000003b003b7308 */ /* 0x000fe60000000800 */
[----:B------:R-:W-:Y:S02]  /*c0f0*/  FADD.FTZ R179, R179, R178 ;  /* 0x000000b2b3b37221 */ /* 0x000fe40000010000 */
[----:B------:R-:W-:Y:S02]  /*c100*/  FADD.FTZ R3, R182, R3 ;  /* 0x00000003b6037221 */ /* 0x000fe40000010000 */
[C---:B------:R-:W-:Y:S01]  /*c110*/  HMMA.16816.F32 R72, R20.reuse, R26, R72 ;  /* 0x0000001a1448723c */ /* 0x040fe20000001848 */
[----:B------:R-:W3:Y:S02]  /*c120*/  LDSM.16.MT88.4 R24, [R224+0x1900] ;  /* 0x00190000e018783b */ /* 0x000ee40000004200 */
[----:B------:R-:W-:Y:S05]  /*c130*/  MUFU.EX2 R60, R60 ;  /* 0x0000003c003c7308 */ /* 0x000fea0000000800 */
[C---:B-1----:R-:W-:Y:S05]  /*c140*/  HMMA.16816.F32 R76, R20.reuse, R116, R76 ;  /* 0x00000074144c723c */ /* 0x042fea000000184c */
[----:B------:R-:W-:Y:S03]  /*c150*/  MUFU.EX2 R61, R61 ;  /* 0x0000003d003d7308 */ /* 0x000fe60000000800 */
[C---:B------:R-:W-:Y:S01]  /*c160*/  HMMA.16816.F32 R80, R20.reuse, R118, R80 ;  /* 0x000000761450723c */ /* 0x040fe20000001850 */
[----:B------:R-:W1:Y:S06]  /*c170*/  LDSM.16.MT88.4 R116, [R220+0x1900] ;  /* 0x00190000dc74783b */ /* 0x000e6c0000004200 */
[----:B------:R-:W-:Y:S01]  /*c180*/  MUFU.EX2 R64, R64 ;  /* 0x0000004000407308 */ /* 0x000fe20000000800 */
[C---:B------:R-:W-:Y:S08]  /*c190*/  HMMA.16816.F32 R84, R20.reuse, R124, R84 ;  /* 0x0000007c1454723c */ /* 0x040ff00000001854 */
[C---:B------:R-:W-:Y:S01]  /*c1a0*/  HMMA.16816.F32 R88, R20.reuse, R126, R88 ;  /* 0x0000007e1458723c */ /* 0x040fe20000001858 */
[----:B------:R-:W-:Y:S07]  /*c1b0*/  LDSM.16.MT88.4 R124, [R224+0x3900] ;  /* 0x00390000e07c783b */ /* 0x000fee0000004200 */
[C---:B--2---:R-:W-:Y:S07]  /*c1c0*/  HMMA.16816.F32 R92, R20.reuse, R120, R92 ;  /* 0x00000078145c723c */ /* 0x044fee000000185c */
[--C-:B------:R-:W-:Y:S01]  /*c1d0*/  FFMA.FTZ R120, R36, c[0x0][0x2d0], -R163.reuse ;  /* 0x0000b40024787a23 */ /* 0x100fe200000108a3 */
[C---:B------:R-:W-:Y:S04]  /*c1e0*/  HMMA.16816.F32 R96, R20.reuse, R122, R96 ;  /* 0x0000007a1460723c */ /* 0x040fe80000001860 */
[--C-:B------:R-:W-:Y:S01]  /*c1f0*/  FFMA.FTZ R121, R37, c[0x0][0x2d0], -R163.reuse ;  /* 0x0000b40025797a23 */ /* 0x100fe200000108a3 */
[----:B------:R-:W-:Y:S02]  /*c200*/  MUFU.EX2 R120, R120 ;  /* 0x0000007800787308 */ /* 0x000fe40000000800 */
[--C-:B------:R-:W-:Y:S01]  /*c210*/  FFMA.FTZ R122, R40, c[0x0][0x2d0], -R163.reuse ;  /* 0x0000b400287a7a23 */ /* 0x100fe200000108a3 */
[C---:B------:R-:W-:Y:S04]  /*c220*/  HMMA.16816.F32 R100, R20.reuse, R128, R100 ;  /* 0x000000801464723c */ /* 0x040fe80000001864 */
[----:B------:R-:W-:Y:S03]  /*c230*/  FFMA.FTZ R123, R41, c[0x0][0x2d0], -R163 ;  /* 0x0000b400297b7a23 */ /* 0x000fe600000108a3 */
[----:B------:R-:W2:Y:S01]  /*c240*/  MUFU.EX2 R121, R121 ;  /* 0x0000007900797308 */ /* 0x000ea20000000800 */
[C---:B------:R-:W-:Y:S08]  /*c250*/  HMMA.16816.F32 R104, R20.reuse, R130, R104 ;  /* 0x000000821468723c */ /* 0x040ff00000001868 */
[C---:B------:R-:W-:Y:S01]  /*c260*/  HMMA.16816.F32 R12, R20.reuse, R136, R12 ;  /* 0x00000088140c723c */ /* 0x040fe2000000180c */
[----:B------:R-:W-:Y:S06]  /*c270*/  MUFU.EX2 R122, R122 ;  /* 0x0000007a007a7308 */ /* 0x000fec0000000800 */
[--C-:B------:R-:W-:Y:S01]  /*c280*/  FFMA.FTZ R136, R38, c[0x0][0x2d0], -R159.reuse ;  /* 0x0000b40026887a23 */ /* 0x100fe2000001089f */
[C---:B------:R-:W-:Y:S03]  /*c290*/  HMMA.16816.F32 R108, R20.reuse, R138, R108 ;  /* 0x0000008a146c723c */ /* 0x040fe6000000186c */
[----:B------:R-:W4:Y:S01]  /*c2a0*/  MUFU.EX2 R123, R123 ;  /* 0x0000007b007b7308 */ /* 0x000f220000000800 */
[--C-:B------:R-:W-:Y:S02]  /*c2b0*/  FFMA.FTZ R137, R39, c[0x0][0x2d0], -R159.reuse ;  /* 0x0000b40027897a23 */ /* 0x100fe4000001089f */
[----:B------:R-:W-:Y:S01]  /*c2c0*/  LDSM.16.MT88.4 R36, [R220+0x2100] ;  /* 0x00210000dc24783b */ /* 0x000fe20000004200 */
[--C-:B------:R-:W-:Y:S01]  /*c2d0*/  FFMA.FTZ R138, R42, c[0x0][0x2d0], -R159.reuse ;  /* 0x0000b4002a8a7a23 */ /* 0x100fe2000001089f */
[C---:B------:R-:W-:Y:S04]  /*c2e0*/  HMMA.16816.F32 R16, R20.reuse, R144, R16 ;  /* 0x000000901410723c */ /* 0x040fe80000001810 */
[----:B------:R-:W-:Y:S01]  /*c2f0*/  FFMA.FTZ R139, R43, c[0x0][0x2d0], -R159 ;  /* 0x0000b4002b8b7a23 */ /* 0x000fe2000001089f */
[----:B------:R-:W-:Y:S01]  /*c300*/  MUFU.EX2 R136, R136 ;  /* 0x0000008800887308 */ /* 0x000fe20000000800 */
[----:B------:R-:W-:Y:S01]  /*c310*/  LDSM.16.MT88.4 R40, [R222+0x6100] ;  /* 0x00610000de28783b */ /* 0x000fe20000004200 */
[--C-:B------:R-:W-:Y:S01]  /*c320*/  FFMA.FTZ R144, R44, c[0x0][0x2d0], -R163.reuse ;  /* 0x0000b4002c907a23 */ /* 0x100fe200000108a3 */
[----:B------:R-:W-:Y:S04]  /*c330*/  HMMA.16816.F32 R112, R20, R146, R112 ;  /* 0x000000921470723c */ /* 0x000fe80000001870 */
[--C-:B------:R-:W-:Y:S02]  /*c340*/  FFMA.FTZ R145, R45, c[0x0][0x2d0], -R163.reuse ;  /* 0x0000b4002d917a23 */ /* 0x100fe400000108a3 */
[----:B------:R-:W-:Y:S01]  /*c350*/  LDSM.16.MT88.4 R44, [R222+0x2900] ;  /* 0x00290000de2c783b */ /* 0x000fe20000004200 */
[----:B------:R-:W-:Y:S01]  /*c360*/  F2FP.PACK_AB R20, R183, R180 ;  /* 0x000000b4b714723e */ /* 0x000fe200000000ff */
[--C-:B------:R-:W-:Y:S01]  /*c370*/  FFMA.FTZ R146, R48, c[0x0][0x2d0], -R163.reuse ;  /* 0x0000b40030927a23 */ /* 0x100fe200000108a3 */
[----:B------:R-:W-:Y:S01]  /*c380*/  F2FP.PACK_AB R22, R182, R181 ;  /* 0x000000b5b616723e */ /* 0x000fe200000000ff */
[----:B------:R-:W5:Y:S02]  /*c390*/  MUFU.EX2 R137, R137 ;  /* 0x0000008900897308 */ /* 0x000f640000000800 */
[----:B------:R-:W-:Y:S01]  /*c3a0*/  F2FP.PACK_AB R21, R241, R240 ;  /* 0x000000f0f115723e */ /* 0x000fe200000000ff */
[--C-:B------:R-:W-:Y:S01]  /*c3b0*/  FFMA.FTZ R147, R49, c[0x0][0x2d0], -R163.reuse ;  /* 0x0000b40031937a23 */ /* 0x100fe200000108a3 */
[----:B------:R-:W-:Y:S01]  /*c3c0*/  F2FP.PACK_AB R23, R243, R242 ;  /* 0x000000f2f317723e */ /* 0x000fe200000000ff */
[----:B------:R-:W-:Y:S01]  /*c3d0*/  LDSM.16.MT88.4 R48, [R220+0x7100] ;  /* 0x00710000dc30783b */ /* 0x000fe20000004200 */
[----:B------:R-:W-:Y:S02]  /*c3e0*/  FFMA.FTZ R163, R65, c[0x0][0x2d0], -R163 ;  /* 0x0000b40041a37a23 */ /* 0x000fe400000108a3 */
[----:B------:R-:W-:Y:S02]  /*c3f0*/  FADD.FTZ R240, R240, R179 ;  /* 0x000000b3f0f07221 */ /* 0x000fe40000010000 */
[----:B------:R-:W-:Y:S01]  /*c400*/  MUFU.EX2 R138, R138 ;  /* 0x0000008a008a7308 */ /* 0x000fe20000000800 */
[C---:B---3--:R-:W-:Y:S03]  /*c410*/  HMMA.16816.F32 R4, R20.reuse, R24, R4 ;  /* 0x000000181404723c */ /* 0x048fe60000001804 */
[----:B------:R-:W-:Y:S04]  /*c420*/  FADD.FTZ R241, R241, R240 ;  /* 0x000000f0f1f17221 */ /* 0x000fe80000010000 */
[----:B------:R-:W-:Y:S01]  /*c430*/  FADD.FTZ R242, R242, R241 ;  /* 0x000000f1f2f27221 */ /* 0x000fe20000010000 */
[C---:B------:R-:W-:Y:S01]  /*c440*/  HMMA.16816.F32 R8, R20.reuse, R26, R8 ;  /* 0x0000001a1408723c */ /* 0x040fe20000001808 */
[----:B------:R-:W3:Y:S01]  /*c450*/  LDSM.16.MT88.4 R24, [R224+0x5900] ;  /* 0x00590000e018783b */ /* 0x000ee20000004200 */
[----:B------:R-:W1:Y:S02]  /*c460*/  MUFU.EX2 R139, R139 ;  /* 0x0000008b008b7308 */ /* 0x000e640000000800 */
[----:B------:R-:W-:Y:S04]  /*c470*/  FADD.FTZ R243, R243, R242 ;  /* 0x000000f2f3f37221 */ /* 0x000fe80000010000 */
[C---:B------:R-:W-:Y:S04]  /*c480*/  HMMA.16816.F32 R68, R20.reuse, R28, R68 ;  /* 0x0000001c1444723c */ /* 0x040fe80000001844 */
[----:B------:R-:W-:Y:S04]  /*c490*/  MUFU.EX2 R144, R144 ;  /* 0x0000009000907308 */ /* 0x000fe80000000800 */
[C---:B------:R-:W-:Y:S01]  /*c4a0*/  HMMA.16816.F32 R72, R20.reuse, R30, R72 ;  /* 0x0000001e1448723c */ /* 0x040fe20000001848 */
[----:B------:R-:W2:Y:S05]  /*c4b0*/  LDSM.16.MT88.4 R28, [R222+0x5900] ;  /* 0x00590000de1c783b */ /* 0x000eaa0000004200 */
[----:B------:R-:W2:Y:S02]  /*c4c0*/  MUFU.EX2 R145, R145 ;  /* 0x0000009100917308 */ /* 0x000ea40000000800 */
[C---:B------:R-:W-:Y:S08]  /*c4d0*/  HMMA.16816.F32 R76, R20.reuse, R32, R76 ;  /* 0x00000020144c723c */ /* 0x040ff0000000184c */
[C---:B------:R-:W-:Y:S01]  /*c4e0*/  HMMA.16816.F32 R80, R20.reuse, R34, R80 ;  /* 0x000000221450723c */ /* 0x040fe20000001850 */
[----:B------:R-:W4:Y:S01]  /*c4f0*/  LDSM.16.MT88.4 R32, [R221+0x5900] ;  /* 0x00590000dd20783b */ /* 0x000f220000004200 */
[----:B------:R-:W-:Y:S06]  /*c500*/  MUFU.EX2 R146, R146 ;  /* 0x0000009200927308 */ /* 0x000fec0000000800 */
[C---:B-1----:R-:W-:Y:S04]  /*c510*/  HMMA.16816.F32 R84, R20.reuse, R116, R84 ;  /* 0x000000741454723c */ /* 0x042fe80000001854 */
[----:B------:R-:W1:Y:S04]  /*c520*/  MUFU.EX2 R147, R147 ;  /* 0x0000009300937308 */ /* 0x000e680000000800 */
[C---:B------:R-:W-:Y:S01]  /*c530*/  HMMA.16816.F32 R88, R20.reuse, R118, R88 ;  /* 0x000000761458723c */ /* 0x040fe20000001858 */
[----:B------:R-:W1:Y:S05]  /*c540*/  LDSM.16.MT88.4 R116, [R220+0x5900] ;  /* 0x00590000dc74783b */ /* 0x000e6a0000004200 */
[----:B------:R-:W1:Y:S02]  /*c550*/  MUFU.EX2 R163, R163 ;  /* 0x000000a300a37308 */ /* 0x000e640000000800 */
        /* <DEDUP_REMOVED lines=11> */
[----:B------:R-:W-:Y:S06]  /*c610*/  LDSM.16.MT88.4 R116, [R221+0x6100] ;  /* 0x00610000dd74783b */ /* 0x000fec0000004200 */
[----:B------:R-:W-:Y:S01]  /*c620*/  F2FP.PACK_AB R20, R121, R120 ;  /* 0x000000787914723e */ /* 0x000fe200000000ff */
[----:B------:R-:W-:Y:S01]  /*c630*/  FADD.FTZ R120, R120, R3 ;  /* 0x0000000378787221 */ /* 0x000fe20000010000 */
[----:B------:R-:W-:Y:S03]  /*c640*/  F2FP.PACK_AB R22, R123, R122 ;  /* 0x0000007a7b16723e */ /* 0x000fe600000000ff */
[----:B-----5:R-:W-:Y:S01]  /*c650*/  F2FP.PACK_AB R21, R137, R136 ;  /* 0x000000888915723e */ /* 0x020fe200000000ff */
[----:B------:R-:W-:Y:S01]  /*c660*/  FADD.FTZ R136, R136, R243 ;  /* 0x000000f388887221 */ /* 0x000fe20000010000 */
[----:B------:R-:W-:Y:S01]  /*c670*/  F2FP.PACK_AB R23, R139, R138 ;  /* 0x0000008a8b17723e */ /* 0x000fe200000000ff */
[----:B------:R-:W-:Y:S01]  /*c680*/  FADD.FTZ R121, R121, R120 ;  /* 0x0000007879797221 */ /* 0x000fe20000010000 */
[----:B------:R-:W-:Y:S01]  /*c690*/  MOV R3, R0 ;  /* 0x0000000000037202 */ /* 0x000fe20000000f00 */
[----:B------:R-:W-:Y:S02]  /*c6a0*/  FADD.FTZ R137, R137, R136 ;  /* 0x0000008889897221 */ /* 0x000fe40000010000 */
[----:B------:R-:W-:Y:S02]  /*c6b0*/  FADD.FTZ R122, R122, R121 ;  /* 0x000000797a7a7221 */ /* 0x000fe40000010000 */
[C---:B---3--:R-:W-:Y:S03]  /*c6c0*/  HMMA.16816.F32 R4, R20.reuse, R24, R4 ;  /* 0x000000181404723c */ /* 0x048fe60000001804 */
[----:B------:R-:W-:Y:S02]  /*c6d0*/  FADD.FTZ R138, R138, R137 ;  /* 0x000000898a8a7221 */ /* 0x000fe40000010000 */
[----:B------:R-:W-:Y:S02]  /*c6e0*/  FADD.FTZ R123, R123, R122 ;  /* 0x0000007a7b7b7221 */ /* 0x000fe40000010000 */
[----:B------:R-:W-:Y:S01]  /*c6f0*/  FADD.FTZ R139, R139, R138 ;  /* 0x0000008a8b8b7221 */ /* 0x000fe20000010000 */
[C---:B------:R-:W-:Y:S01]  /*c700*/  HMMA.16816.F32 R8, R20.reuse, R26, R8 ;  /* 0x0000001a1408723c */ /* 0x040fe20000001808 */
[----:B------:R-:W1:Y:S07]  /*c710*/  LDSM.16.MT88.4 R24, [R224+0x6100] ;  /* 0x00610000e018783b */ /* 0x000e6e0000004200 */
[C---:B--2---:R-:W-:Y:S08]  /*c720*/  HMMA.16816.F32 R68, R20.reuse, R28, R68 ;  /* 0x0000001c1444723c */ /* 0x044ff00000001844 */
[C---:B------:R-:W-:Y:S01]  /*c730*/  HMMA.16816.F32 R72, R20.reuse, R30, R72 ;  /* 0x0000001e1448723c */ /* 0x040fe20000001848 */
[----:B------:R-:W2:Y:S07]  /*c740*/  LDSM.16.MT88.4 R28, [R220+0x6100] ;  /* 0x00610000dc1c783b */ /* 0x000eae0000004200 */
[C---:B----4-:R-:W-:Y:S08]  /*c750*/  HMMA.16816.F32 R76, R20.reuse, R32, R76 ;  /* 0x00000020144c723c */ /* 0x050ff0000000184c */
        /* <DEDUP_REMOVED lines=8> */
[C---:B------:R-:W-:Y:S08]  /*c7e0*/  HMMA.16816.F32 R100, R20.reuse, R40, R100 ;  /* 0x000000281464723c */ /* 0x040ff00000001864 */
[C---:B------:R-:W-:Y:S01]  /*c7f0*/  HMMA.16816.F32 R104, R20.reuse, R42, R104 ;  /* 0x0000002a1468723c */ /* 0x040fe20000001868 */
[----:B------:R-:W-:Y:S07]  /*c800*/  LDSM.16.MT88.4 R40, [R222+0x7100] ;  /* 0x00710000de28783b */ /* 0x000fee0000004200 */
[C---:B------:R-:W-:Y:S08]  /*c810*/  HMMA.16816.F32 R12, R20.reuse, R116, R12 ;  /* 0x00000074140c723c */ /* 0x040ff0000000180c */
[C---:B------:R-:W-:Y:S08]  /*c820*/  HMMA.16816.F32 R108, R20.reuse, R118, R108 ;  /* 0x00000076146c723c */ /* 0x040ff0000000186c */
[C---:B--2---:R-:W-:Y:S08]  /*c830*/  HMMA.16816.F32 R16, R20.reuse, R28, R16 ;  /* 0x0000001c1410723c */ /* 0x044ff00000001810 */
[----:B------:R-:W-:Y:S01]  /*c840*/  HMMA.16816.F32 R112, R20, R30, R112 ;  /* 0x0000001e1470723c */ /* 0x000fe20000001870 */
[----:B------:R-:W2:Y:S06]  /*c850*/  LDSM.16.MT88.4 R28, [R224+0x6900] ;  /* 0x00690000e01c783b */ /* 0x000eac0000004200 */
        /* <DEDUP_REMOVED lines=28> */
[C---:B------:R-:W-:Y:S01]  /*ca20*/  HMMA.16816.F32 R104, R20.reuse, R34, R104 ;  /* 0x000000221468723c */ /* 0x040fe20000001868 */
[----:B------:R-:W3:Y:S07]  /*ca30*/  LDSM.16.MT88.4 R32, [R222+0x3100] ;  /* 0x00310000de20783b */ /* 0x000eee0000004200 */
[C---:B----4-:R-:W-:Y:S08]  /*ca40*/  HMMA.16816.F32 R12, R20.reuse, R36, R12 ;  /* 0x00000024140c723c */ /* 0x050ff0000000180c */
[C---:B------:R-:W-:Y:S01]  /*ca50*/  HMMA.16816.F32 R108, R20.reuse, R38, R108 ;  /* 0x00000026146c723c */ /* 0x040fe2000000186c */
[----:B------:R-:W-:Y:S07]  /*ca60*/  LDSM.16.MT88.4 R36, [R220+0x3100] ;  /* 0x00310000dc24783b */ /* 0x000fee0000004200 */
        /* <DEDUP_REMOVED lines=18> */
[C---:B---3--:R-:W-:Y:S07]  /*cb90*/  HMMA.16816.F32 R68, R20.reuse, R32, R68 ;  /* 0x000000201444723c */ /* 0x048fee0000001844 */
[--C-:B------:R-:W-:Y:S01]  /*cba0*/  FFMA.FTZ R32, R62, c[0x0][0x2d0], -R159.reuse ;  /* 0x0000b4003e207a23 */ /* 0x100fe2000001089f */
[C---:B------:R-:W-:Y:S04]  /*cbb0*/  HMMA.16816.F32 R72, R20.reuse, R34, R72 ;  /* 0x000000221448723c */ /* 0x040fe80000001848 */
[--C-:B------:R-:W-:Y:S01]  /*cbc0*/  FFMA.FTZ R33, R63, c[0x0][0x2d0], -R159.reuse ;  /* 0x0000b4003f217a23 */ /* 0x100fe2000001089f */
[----:B------:R-:W-:Y:S02]  /*cbd0*/  MUFU.EX2 R32, R32 ;  /* 0x0000002000207308 */ /* 0x000fe40000000800 */
[--C-:B------:R-:W-:Y:S01]  /*cbe0*/  FFMA.FTZ R34, R66, c[0x0][0x2d0], -R159.reuse ;  /* 0x0000b40042227a23 */ /* 0x100fe2000001089f */
[C---:B-1----:R-:W-:Y:S04]  /*cbf0*/  HMMA.16816.F32 R76, R20.reuse, R24, R76 ;  /* 0x00000018144c723c */ /* 0x042fe8000000184c */
[----:B------:R-:W-:Y:S03]  /*cc00*/  FFMA.FTZ R159, R67, c[0x0][0x2d0], -R159 ;  /* 0x0000b400439f7a23 */ /* 0x000fe6000001089f */
[----:B------:R-:W1:Y:S01]  /*cc10*/  MUFU.EX2 R33, R33 ;  /* 0x0000002100217308 */ /* 0x000e620000000800 */
[C---:B------:R-:W-:Y:S01]  /*cc20*/  HMMA.16816.F32 R80, R20.reuse, R26, R80 ;  /* 0x0000001a1450723c */ /* 0x040fe20000001850 */
[----:B------:R-:W3:Y:S07]  /*cc30*/  LDSM.16.MT88.4 R24, [R222+0x3900] ;  /* 0x00390000de18783b */ /* 0x000eee0000004200 */
[C---:B------:R-:W-:Y:S01]  /*cc40*/  HMMA.16816.F32 R84, R20.reuse, R36, R84 ;  /* 0x000000241454723c */ /* 0x040fe20000001854 */
[----:B------:R-:W-:Y:S07]  /*cc50*/  MUFU.EX2 R34, R34 ;  /* 0x0000002200227308 */ /* 0x000fee0000000800 */
[C---:B------:R-:W-:Y:S03]  /*cc60*/  HMMA.16816.F32 R88, R20.reuse, R38, R88 ;  /* 0x000000261458723c */ /* 0x040fe60000001858 */
[----:B------:R-:W4:Y:S05]  /*cc70*/  MUFU.EX2 R159, R159 ;  /* 0x0000009f009f7308 */ /* 0x000f2a0000000800 */
[C---:B--2---:R-:W-:Y:S08]  /*cc80*/  HMMA.16816.F32 R92, R20.reuse, R28, R92 ;  /* 0x0000001c145c723c */ /* 0x044ff0000000185c */
[C---:B------:R-:W-:Y:S01]  /*cc90*/  HMMA.16816.F32 R96, R20.reuse, R30, R96 ;  /* 0x0000001e1460723c */ /* 0x040fe20000001860 */
[----:B------:R-:W2:Y:S07]  /*cca0*/  LDSM.16.MT88.4 R28, [R221+0x3900] ;  /* 0x00390000dd1c783b */ /* 0x000eae0000004200 */
[C---:B------:R-:W-:Y:S08]  /*ccb0*/  HMMA.16816.F32 R100, R20.reuse, R40, R100 ;  /* 0x000000281464723c */ /* 0x040ff00000001864 */
[C---:B------:R-:W-:Y:S08]  /*ccc0*/  HMMA.16816.F32 R104, R20.reuse, R42, R104 ;  /* 0x0000002a1468723c */ /* 0x040ff00000001868 */
[C---:B------:R-:W-:Y:S08]  /*ccd0*/  HMMA.16816.F32 R12, R20.reuse, R44, R12 ;  /* 0x0000002c140c723c */ /* 0x040ff0000000180c */
[C---:B------:R-:W-:Y:S08]  /*cce0*/  HMMA.16816.F32 R108, R20.reuse, R46, R108 ;  /* 0x0000002e146c723c */ /* 0x040ff0000000186c */
[C---:B------:R-:W-:Y:S08]  /*ccf0*/  HMMA.16816.F32 R16, R20.reuse, R48, R16 ;  /* 0x000000301410723c */ /* 0x040ff00000001810 */
[----:B------:R-:W-:Y:S07]  /*cd00*/  HMMA.16816.F32 R112, R20, R50, R112 ;  /* 0x000000321470723c */ /* 0x000fee0000001870 */
[----:B------:R-:W-:Y:S01]  /*cd10*/  F2FP.PACK_AB R20, R61, R60 ;  /* 0x0000003c3d14723e */ /* 0x000fe200000000ff */
[----:B------:R-:W-:Y:S01]  /*cd20*/  FADD.FTZ R60, R60, R57 ;  /* 0x000000393c3c7221 */ /* 0x000fe20000010000 */
[----:B------:R-:W-:Y:S03]  /*cd30*/  F2FP.PACK_AB R22, R163, R64 ;  /* 0x00000040a316723e */ /* 0x000fe600000000ff */
[----:B-1----:R-:W-:Y:S01]  /*cd40*/  F2FP.PACK_AB R21, R33, R32 ;  /* 0x000000202115723e */ /* 0x002fe200000000ff */
[----:B------:R-:W-:Y:S01]  /*cd50*/  FADD.FTZ R32, R32, R59 ;  /* 0x0000003b20207221 */ /* 0x000fe20000010000 */
[----:B----4-:R-:W-:Y:S01]  /*cd60*/  F2FP.PACK_AB R23, R159, R34 ;  /* 0x000000229f17723e */ /* 0x010fe200000000ff */
[----:B------:R-:W-:Y:S02]  /*cd70*/  FADD.FTZ R61, R61, R60 ;  /* 0x0000003c3d3d7221 */ /* 0x000fe40000010000 */
[----:B------:R-:W-:Y:S02]  /*cd80*/  FADD.FTZ R33, R33, R32 ;  /* 0x0000002021217221 */ /* 0x000fe40000010000 */
[----:B------:R-:W-:Y:S02]  /*cd90*/  FADD.FTZ R64, R64, R61 ;  /* 0x0000003d40407221 */ /* 0x000fe40000010000 */
[C---:B------:R-:W-:Y:S01]  /*cda0*/  HMMA.16816.F32 R128, R20.reuse, R124, R4 ;  /* 0x0000007c1480723c */ /* 0x040fe20000001804 */
[----:B------:R-:W1:Y:S02]  /*cdb0*/  LDSM.16.MT88.4 R4, [R220+0x3900] ;  /* 0x00390000dc04783b */ /* 0x000e640000004200 */
[----:B------:R-:W-:Y:S02]  /*cdc0*/  FADD.FTZ R34, R34, R33 ;  /* 0x0000002122227221 */ /* 0x000fe40000010000 */
[----:B------:R-:W-:Y:S02]  /*cdd0*/  FADD.FTZ R236, R163, R64 ;  /* 0x00000040a3ec7221 */ /* 0x000fe40000010000 */
[----:B------:R-:W-:Y:S01]  /*cde0*/  FADD.FTZ R229, R159, R34 ;  /* 0x000000229fe57221 */ /* 0x000fe20000010000 */
[C---:B------:R-:W-:Y:S01]  /*cdf0*/  HMMA.16816.F32 R124, R20.reuse, R126, R8 ;  /* 0x0000007e147c723c */ /* 0x040fe20000001808 */
[----:B------:R-:W4:Y:S07]  /*ce00*/  LDSM.16.MT88.4 R8, [R224+0x7900] ;  /* 0x00790000e008783b */ /* 0x000f2e0000004200 */
[C---:B---3--:R-:W-:Y:S08]  /*ce10*/  HMMA.16816.F32 R68, R20.reuse, R24, R68 ;  /* 0x000000181444723c */ /* 0x048ff00000001844 */
[C---:B------:R-:W-:Y:S01]  /*ce20*/  HMMA.16816.F32 R72, R20.reuse, R26, R72 ;  /* 0x0000001a1448723c */ /* 0x040fe20000001848 */
[----:B------:R-:W3:Y:S07]  /*ce30*/  LDSM.16.MT88.4 R24, [R222+0x7900] ;  /* 0x00790000de18783b */ /* 0x000eee0000004200 */
[C---:B--2---:R-:W-:Y:S08]  /*ce40*/  HMMA.16816.F32 R76, R20.reuse, R28, R76 ;  /* 0x0000001c144c723c */ /* 0x044ff0000000184c */
[C---:B------:R-:W-:Y:S08]  /*ce50*/  HMMA.16816.F32 R80, R20.reuse, R30, R80 ;  /* 0x0000001e1450723c */ /* 0x040ff00000001850 */
[C---:B-1----:R-:W-:Y:S08]  /*ce60*/  HMMA.16816.F32 R84, R20.reuse, R4, R84 ;  /* 0x000000041454723c */ /* 0x042ff00000001854 */
[C---:B------:R-:W-:Y:S01]  /*ce70*/  HMMA.16816.F32 R88, R20.reuse, R6, R88 ;  /* 0x000000061458723c */ /* 0x040fe20000001858 */
[----:B------:R-:W1:Y:S07]  /*ce80*/  LDSM.16.MT88.4 R4, [R221+0x7900] ;  /* 0x00790000dd04783b */ /* 0x000e6e0000004200 */
[C---:B----4-:R-:W-:Y:S08]  /*ce90*/  HMMA.16816.F32 R92, R20.reuse, R8, R92 ;  /* 0x00000008145c723c */ /* 0x050ff0000000185c */
[C---:B------:R-:W-:Y:S01]  /*cea0*/  HMMA.16816.F32 R96, R20.reuse, R10, R96 ;  /* 0x0000000a1460723c */ /* 0x040fe20000001860 */
[----:B------:R-:W2:Y:S07]  /*ceb0*/  LDSM.16.MT88.4 R8, [R220+0x7900] ;  /* 0x00790000dc08783b */ /* 0x000eae0000004200 */
[C---:B---3--:R-:W-:Y:S08]  /*cec0*/  HMMA.16816.F32 R100, R20.reuse, R24, R100 ;  /* 0x000000181464723c */ /* 0x048ff00000001864 */
[C---:B------:R-:W-:Y:S08]  /*ced0*/  HMMA.16816.F32 R104, R20.reuse, R26, R104 ;  /* 0x0000001a1468723c */ /* 0x040ff00000001868 */
[C---:B-1----:R-:W-:Y:S08]  /*cee0*/  HMMA.16816.F32 R120, R20.reuse, R4, R12 ;  /* 0x000000041478723c */ /* 0x042ff0000000180c */
[C---:B------:R-:W-:Y:S08]  /*cef0*/  HMMA.16816.F32 R108, R20.reuse, R6, R108 ;  /* 0x00000006146c723c */ /* 0x040ff0000000186c */
[C---:B--2---:R-:W-:Y:S08]  /*cf00*/  HMMA.16816.F32 R116, R20.reuse, R8, R16 ;  /* 0x000000081474723c */ /* 0x044ff00000001810 */
[----:B------:R-:W-:Y:S01]  /*cf10*/  HMMA.16816.F32 R112, R20, R10, R112 ;  /* 0x0000000a1470723c */ /* 0x000fe20000001870 */
[----:B------:R-:W-:-:S07]  /*cf20*/  @P0 BRA `(.L_x_505) ;  /* 0xffffcc1000000947 */ /* 0x000fce000383ffff */
.L_x_504:
        /* <DEDUP_REMOVED lines=9> */
[----:B-1----:R-:W-:Y:S01]  /*cfc0*/  FADD.FTZ R5, R6, R5 ;  /* 0x0000000506057221 */ /* 0x002fe20000010000 */
[----:B------:R-:W-:Y:S01]  /*cfd0*/  MOV R6, 0xff800000 ;  /* 0xff80000000067802 */ /* 0x000fe20000000f00 */
[----:B--2---:R-:W-:-:S03]  /*cfe0*/  FADD.FTZ R2, R2, R7 ;  /* 0x0000000702027221 */ /* 0x004fc60000010000 */
[----:B------:R-:W-:Y:S02]  /*cff0*/  FSETP.NE.FTZ.AND P1, PT, R5, RZ, PT ;  /* 0x000000ff0500720b */ /* 0x000fe40003f35000 */
[----:B------:R-:W-:-:S11]  /*d000*/  FSETP.NE.FTZ.AND P0, PT, R2, RZ, PT ;  /* 0x000000ff0200720b */ /* 0x000fd60003f15000 */
[----:B------:R-:W1:Y:S01]  /*d010*/  @P1 MUFU.RCP R4, R5 ;  /* 0x0000000500041308 */ /* 0x000e620000001000 */
[----:B------:R-:W-:Y:S02]  /*d020*/  @P1 MOV R8, 0x3f317218 ;  /* 0x3f31721800081802 */ /* 0x000fe40000000f00 */
[----:B------:R-:W-:-:S03]  /*d030*/  @P0 MOV R7, 0x3f317218 ;  /* 0x3f31721800070802 */ /* 0x000fc60000000f00 */
        /* <DEDUP_REMOVED lines=74> */
.L_x_500:
        /* <DEDUP_REMOVED lines=119> */
.L_x_507:
[----:B--2---:R-:W-:Y:S01]  /*dc50*/  LOP3.LUT R3, R7, 0xffffffe0, RZ, 0xc0, !PT ;  /* 0xffffffe007037812 */ /* 0x004fe200078ec0ff */
[----:B------:R-:W1:Y:S01]  /*dc60*/  S2R R10, SR_CTAID.Y ;  /* 0x00000000000a7919 */ /* 0x000e620000002600 */
[----:B------:R-:W-:Y:S01]  /*dc70*/  SHF.R.S32.HI R7, RZ, 0x1f, R2 ;  /* 0x0000001fff077819 */ /* 0x000fe20000011402 */
[----:B------:R-:W-:Y:S01]  /*dc80*/  IMAD.MOV.U32 R13, RZ, RZ, c[0x0][0x4e8] ;  /* 0x00013a00ff0d7624 */ /* 0x000fe200078e00ff */
[----:B------:R-:W-:Y:S01]  /*dc90*/  MOV R19, R21 ;  /* 0x0000001500137202 */ /* 0x000fe20000000f00 */
[----:B------:R-:W-:Y:S01]  /*dca0*/  IMAD.IADD R12, R0, 0x1, -R3 ;  /* 0x00000001000c7824 */ /* 0x000fe200078e0a03 */
[----:B------:R-:W2:Y:S01]  /*dcb0*/  S2R R39, SR_CTAID.X ;  /* 0x0000000000277919 */ /* 0x000ea20000002500 */
[----:B------:R-:W-:Y:S01]  /*dcc0*/  LEA.HI R7, R7, R2, RZ, 0x3 ;  /* 0x0000000207077211 */ /* 0x000fe200078f18ff */
[----:B------:R-:W-:Y:S01]  /*dcd0*/  IMAD.MOV.U32 R18, RZ, RZ, R20 ;  /* 0x000000ffff127224 */ /* 0x000fe200078e0014 */
[----:B------:R-:W-:Y:S01]  /*dce0*/  LEA.HI R3, R9, R9, RZ, 0x1 ;  /* 0x0000000909037211 */ /* 0x000fe200078f08ff */
        /* <DEDUP_REMOVED lines=8> */
[----:B------:R-:W-:Y:S02]  /*dd70*/  ISETP.NE.AND P1, PT, R13, 0x1, PT ;  /* 0x000000010d00780c */ /* 0x000fe40003f25270 */
[----:B------:R-:W-:Y:S01]  /*dd80*/  IADD3 R13, R9, -R14, RZ ;  /* 0x8000000e090d7210 */ /* 0x000fe20007ffe0ff */
[----:B------:R-:W-:Y:S01]  /*dd90*/  IMAD R2, R2, 0x10, R11 ;  /* 0x0000001002027824 */ /* 0x000fe200078e020b */
[----:B------:R-:W-:Y:S01]  /*dda0*/  LOP3.LUT P2, RZ, R12, 0x3, RZ, 0xc0, !PT ;  /* 0x000000030cff7812 */ /* 0x000fe2000784c0ff */
        /* <DEDUP_REMOVED lines=12> */
[----:B------:R-:W-:Y:S02]  /*de70*/  SHF.R.S32.HI R13, RZ, 0x1f, R228 ;  /* 0x0000001fff0d7819 */ /* 0x000fe400000114e4 */
[----:B------:R-:W-:Y:S01]  /*de80*/  SEL R14, R228, RZ, !P0 ;  /* 0x000000ffe40e7207 */ /* 0x000fe20004000000 */
[----:B------:R-:W-:Y:S01]  /*de90*/  IMAD R7, R10, c[0x0][0x494], R7 ;  /* 0x000125000a077a24 */ /* 0x000fe200078e0207 */
[----:B------:R-:W-:Y:S01]  /*dea0*/  SEL R13, R13, RZ, !P0 ;  /* 0x000000ff0d0d7207 */ /* 0x000fe20004000000 */
[----:B------:R-:W-:-:S02]  /*deb0*/  IMAD.IADD R9, R0, 0x1, -R9 ;  /* 0x0000000100097824 */ /* 0x000fc400078e0a09 */
[----:B------:R-:W-:-:S04]  /*dec0*/  @P1 IMAD.HI.U32 R0, R3, c[0x0][0x4ec], RZ ;  /* 0x00013b0003001a27 */ /* 0x000fc800078e00ff */
[----:B------:R-:W-:Y:S01]  /*ded0*/  IMAD.IADD R19, R19, 0x1, R7 ;  /* 0x0000000113137824 */ /* 0x000fe200078e0207 */
[----:B------:R-:W-:Y:S01]  /*dee0*/  MOV R7, R3 ;  /* 0x0000000300077202 */ /* 0x000fe20000000f00 */
[----:B------:R-:W-:Y:S01]  /*def0*/  IMAD R11, R11, c[0x0][0x3e8], RZ ;  /* 0x0000fa000b0b7a24 */ /* 0x000fe200078e02ff */
[----:B------:R-:W-:Y:S01]  /*df00*/  @P1 SHF.R.U32.HI R7, RZ, c[0x0][0x4f0], R0 ;  /* 0x00013c00ff071a19 */ /* 0x000fe20000011600 */
[----:B------:R-:W-:-:S03]  /*df10*/  IMAD.WIDE.U32 R20, R10, c[0x0][0x3e8], R20 ;  /* 0x0000fa000a147a25 */ /* 0x000fc600078e0014 */
[----:B------:R-:W-:Y:S01]  /*df20*/  SHF.R.S32.HI R16, RZ, 0x1f, R7 ;  /* 0x0000001fff107819 */ /* 0x000fe20000011407 */
[----:B------:R-:W-:Y:S01]  /*df30*/  IMAD R11, R10, c[0x0][0x3ec], R11 ;  /* 0x0000fb000a0b7a24 */ /* 0x000fe200078e020b */
[----:B------:R-:W-:Y:S01]  /*df40*/  IADD3 R10, -R7, RZ, RZ ;  /* 0x000000ff070a7210 */ /* 0x000fe20007ffe1ff */
[----:B------:R-:W-:Y:S02]  /*df50*/  IMAD R0, R9, 0x20, R32 ;  /* 0x0000002009007824 */ /* 0x000fe400078e0220 */
[----:B------:R-:W-:Y:S02]  /*df60*/  IMAD.IADD R21, R21, 0x1, R11 ;  /* 0x0000000115157824 */ /* 0x000fe400078e020b */
[----:B------:R-:W-:Y:S02]  /*df70*/  IMAD R11, R39, 0x80, R0 ;  /* 0x00000080270b7824 */ /* 0x000fe400078e0200 */
[----:B------:R-:W-:Y:S02]  /*df80*/  IMAD R15, R13, c[0x0][0x498], RZ ;  /* 0x000126000d0f7a24 */ /* 0x000fe400078e02ff */
[----:B------:R-:W-:-:S04]  /*df90*/  IMAD.WIDE.U32 R18, R14, c[0x0][0x498], R18 ;  /* 0x000126000e127a25 */ /* 0x000fc800078e0012 */
[----:B------:R-:W-:Y:S01]  /*dfa0*/  IMAD R10, R10, c[0x0][0x4e8], R3 ;  /* 0x00013a000a0a7a24 */ /* 0x000fe200078e0203 */
[----:B------:R-:W-:Y:S01]  /*dfb0*/  IADD3 R18, P0, R7, R18, RZ ;  /* 0x0000001207127210 */ /* 0x000fe20007f1e0ff */
[----:B------:R-:W-:-:S03]  /*dfc0*/  @P1 IMAD.HI.U32 R0, R11, c[0x0][0x4ec], RZ ;  /* 0x00013b000b001a27 */ /* 0x000fc600078e00ff */
[----:B------:R-:W-:Y:S01]  /*dfd0*/  SHF.R.S32.HI R12, RZ, 0x1f, R10 ;  /* 0x0000001fff0c7819 */ /* 0x000fe2000001140a */
[----:B------:R-:W-:Y:S02]  /*dfe0*/  IMAD R3, R14, c[0x0][0x49c], R15 ;  /* 0x000127000e037a24 */ /* 0x000fe400078e020f */
        /* <DEDUP_REMOVED lines=13> */
[----:B------:R-:W-:Y:S01]  /*e0c0*/  IMAD R34, R34, c[0x0][0x4e8], R11 ;  /* 0x00013a0022227a24 */ /* 0x000fe200078e020b */
[----:B------:R-:W-:Y:S01]  /*e0d0*/  LOP3.LUT R16, R3, 0x38, R0, 0xf8, !PT ;  /* 0x0000003803107812 */ /* 0x000fe200078ef800 */
[----:B------:R-:W-:Y:S01]  /*e0e0*/  IMAD.IADD R10, R19, 0x1, R9 ;  /* 0x00000001130a7824 */ /* 0x000fe200078e0209 */
[----:B------:R-:W-:Y:S01]  /*e0f0*/  SHF.R.U32.HI R3, RZ, 0x3, R3 ;  /* 0x00000003ff037819 */ /* 0x000fe20000011603 */
[----:B------:R-:W-:Y:S01]  /*e100*/  SHFL.IDX PT, R42, R12, RZ, 0x1c1f ;  /* 0x001c1fff0c2a7589 */ /* 0x000fe200000e0000 */
[----:B------:R-:W-:Y:S01]  /*e110*/  SHF.R.S32.HI R9, RZ, 0x1f, R7 ;  /* 0x0000001fff097819 */ /* 0x000fe20000011407 */
[----:B------:R-:W-:Y:S01]  /*e120*/  IMAD R13, R14, c[0x0][0x3f4], R13 ;  /* 0x0000fd000e0d7a24 */ /* 0x000fe200078e020d */
[----:B------:R-:W-:Y:S01]  /*e130*/  LEA.HI.X R10, R18, c[0x0][0x454], R10, 0x2, P0 ;  /* 0x00011500120a7a11 */ /* 0x000fe200000f140a */
[----:B------:R1:W-:Y:S01]  /*e140*/  SHFL.IDX PT, R44, R12, 0x1, 0x1c1f ;  /* 0x003c1f000c2c7f89 */ /* 0x0003e200000e0000 */
[C---:B------:R-:W-:Y:S01]  /*e150*/  IMAD R11, R39.reuse, 0x80, R2 ;  /* 0x00000080270b7824 */ /* 0x040fe200078e0202 */
[----:B------:R-:W-:Y:S01]  /*e160*/  LOP3.LUT R3, R16, R3, RZ, 0x3c, !PT ;  /* 0x0000000310037212 */ /* 0x000fe200078e3cff */
[----:B------:R-:W-:Y:S01]  /*e170*/  IMAD.WIDE.U32 R14, R14, c[0x0][0x3f0], R20 ;  /* 0x0000fc000e0e7a25 */ /* 0x000fe200078e0014 */
[----:B------:R-:W2:Y:S01]  /*e180*/  SHFL.IDX PT, R43, R10, RZ, 0x1c1f ;  /* 0x001c1fff0a2b7589 */ /* 0x000ea200000e0000 */
[----:B------:R-:W-:-:S02]  /*e190*/  LEA R39, R39, R32, 0x7 ;  /* 0x0000002027277211 */ /* 0x000fc400078e38ff */
[----:B-----5:R-:W-:Y:S01]  /*e1a0*/  IMAD R2, R8, c[0x0][0x4e8], RZ ;  /* 0x00013a0008027a24 */ /* 0x020fe200078e02ff */
[----:B------:R-:W3:Y:S01]  /*e1b0*/  SHFL.IDX PT, R45, R10, 0x1, 0x1c1f ;  /* 0x003c1f000a2d7f89 */ /* 0x000ee200000e0000 */
[----:B------:R-:W-:Y:S01]  /*e1c0*/  IMAD R16, R9, c[0x0][0x3e0], RZ ;  /* 0x0000f80009107a24 */ /* 0x000fe200078e02ff */
[----:B------:R-:W-:Y:S01]  /*e1d0*/  IADD3 R9, R11, 0x8, RZ ;  /* 0x000000080b097810 */ /* 0x000fe20007ffe0ff */
[----:B------:R-:W-:Y:S01]  /*e1e0*/  IMAD.IADD R13, R15, 0x1, R13 ;  /* 0x000000010f0d7824 */ /* 0x000fe200078e020d */
[-C--:B------:R-:W-:Y:S01]  /*e1f0*/  ISETP.GE.OR P0, PT, R11, R2.reuse, P2 ;  /* 0x000000020b00720c */ /* 0x080fe20001706670 */
[----:B------:R-:W-:Y:S01]  /*e200*/  IMAD.SHL.U32 R8, R5, 0x8, RZ ;  /* 0x0000000805087824 */ /* 0x000fe200078e00ff */
[----:B------:R-:W-:Y:S01]  /*e210*/  ISETP.GE.OR P2, PT, R9, R2, P2 ;  /* 0x000000020900720c */ /* 0x000fe20001746670 */
[----:B------:R-:W-:-:S03]  /*e220*/  IMAD R16, R7, c[0x0][0x3e4], R16 ;  /* 0x0000f90007107a24 */ /* 0x000fc600078e0210 */
[----:B------:R-:W-:-:S04]  /*e230*/  LOP3.LUT R8, R3, 0x7ffffe00, R8, 0xf8, !PT ;  /* 0x7ffffe0003087812 */ /* 0x000fc800078ef808 */
[----:B------:R-:W-:Y:S02]  /*e240*/  SHF.L.U32 R40, R8, 0x1, RZ ;  /* 0x0000000108287819 */ /* 0x000fe400000006ff */
[----:B-1----:R-:W-:Y:S01]  /*e250*/  MOV R12, R14 ;  /* 0x0000000e000c7202 */ /* 0x002fe20000000f00 */
[----:B--2---:R1:W-:Y:S04]  /*e260*/  @!P0 ST.E [R42.64], R4 ;  /* 0x000000042a008985 */ /* 0x0043e8000c101912 */
[----:B------:R-:W-:Y:S01]  /*e270*/  IMAD.WIDE.U32 R14, R7, c[0x0][0x3e0], R12 ;  /* 0x0000f800070e7a25 */ /* 0x000fe200078e000c */
[----:B------:R-:W-:Y:S01]  /*e280*/  SHF.R.S32.HI R7, RZ, 0x1f, R34 ;  /* 0x0000001fff077819 */ /* 0x000fe20000011422 */
[----:B---3--:R1:W-:Y:S02]  /*e290*/  @!P2 ST.E [R44.64], R6 ;  /* 0x000000062c00a985 */ /* 0x0083e4000c101912 */
[----:B------:R-:W-:-:S02]  /*e2a0*/  IMAD.IADD R15, R15, 0x1, R16 ;  /* 0x000000010f0f7824 */ /* 0x000fc400078e0210 */
[----:B------:R-:W-:Y:S01]  /*e2b0*/  IMAD R7, R7, c[0x0][0x3d8], RZ ;  /* 0x0000f60007077a24 */ /* 0x000fe200078e02ff */
[----:B------:R1:W2:Y:S03]  /*e2c0*/  LDS.128 R28, [R40+0x1080] ;  /* 0x00108000281c7984 */ /* 0x0002a60000000c00 */
[C---:B------:R-:W-:Y:S01]  /*e2d0*/  IMAD R3, R34.reuse, c[0x0][0x3dc], R7 ;  /* 0x0000f70022037a24 */ /* 0x040fe200078e0207 */
[----:B------:R1:W3:Y:S01]  /*e2e0*/  LDS.128 R24, [R40+0x2080] ;  /* 0x0020800028187984 */ /* 0x0002e20000000c00 */
[----:B------:R-:W-:-:S03]  /*e2f0*/  IMAD.WIDE.U32 R34, R34, c[0x0][0x3d8], R14 ;  /* 0x0000f60022227a25 */ /* 0x000fc600078e000e */
[----:B------:R1:W4:Y:S01]  /*e300*/  LDS.128 R20, [R40+0x3080] ;  /* 0x0030800028147984 */ /* 0x0003220000000c00 */
[----:B------:R-:W-:Y:S01]  /*e310*/  IMAD.IADD R3, R35, 0x1, R3 ;  /* 0x0000000123037824 */ /* 0x000fe200078e0203 */
[C---:B------:R-:W-:Y:S02]  /*e320*/  LEA R38, P0, R34.reuse, c[0x0][0x380], 0x1 ;  /* 0x0000e00022267a11 */ /* 0x040fe400078008ff */
[----:B------:R1:W1:Y:S02]  /*e330*/  LDS.128 R16, [R40+0x5080] ;  /* 0x0050800028107984 */ /* 0x0002640000000c00 */
[----:B------:R-:W-:Y:S02]  /*e340*/  LEA.HI.X R37, R34, c[0x0][0x384], R3, 0x1, P0 ;  /* 0x0000e10022257a11 */ /* 0x000fe400000f0c03 */
[----:B------:R1:W1:Y:S01]  /*e350*/  LDS.128 R12, [R40+0x6080] ;  /* 0x00608000280c7984 */ /* 0x0002620000000c00 */
[----:B------:R-:W-:-:S03]  /*e360*/  ISETP.GE.AND P0, PT, R39, R2, PT ;  /* 0x000000022700720c */ /* 0x000fc60003f06270 */
[----:B------:R1:W1:Y:S04]  /*e370*/  LDS.128 R8, [R40+0x7080] ;  /* 0x0070800028087984 */ /* 0x0002680000000c00 */
[----:B------:R1:W1:Y:S04]  /*e380*/  SHFL.IDX PT, R42, R38, RZ, 0x181f ;  /* 0x00181fff262a7589 */ /* 0x00026800000e0000 */
[----:B------:R1:W1:Y:S02]  /*e390*/  SHFL.IDX PT, R43, R37, RZ, 0x181f ;  /* 0x00181fff252b7589 */ /* 0x00026400000e0000 */
[----:B------:R-:W-:Y:S05]  /*e3a0*/  @P0 BRA `(.L_x_509) ;  /* 0x000000b000000947 */ /* 0x000fea0003800000 */
[----:B------:R-:W5:Y:S01]  /*e3b0*/  LDS.128 R32, [R40+0x80] ;  /* 0x0000800028207984 */ /* 0x000f620000000c00 */
[----:B------:R-:W-:-:S02]  /*e3c0*/  ISETP.GE.AND P0, PT, R36, c[0x0][0x3c8], PT ;  /* 0x0000f20024007a0c */ /* 0x000fc40003f06270 */
[----:B------:R-:W-:Y:S01]  /*e3d0*/  ISETP.GE.AND P1, PT, R0, c[0x0][0x3c8], PT ;  /* 0x0000f20000007a0c */ /* 0x000fe20003f26270 */
[----:B-1----:R-:W1:Y:S10]  /*e3e0*/  LDS.128 R4, [R40+0x4080] ;  /* 0x0040800028047984 */ /* 0x002e740000000c00 */
[----:B------:R-:W-:-:S02]  /*e3f0*/  @!P0 SHF.R.S32.HI R3, RZ, 0x1f, R36 ;  /* 0x0000001fff038819 */ /* 0x000fc40000011424 */
[----:B------:R-:W-:Y:S02]  /*e400*/  @!P1 IMAD.WIDE R44, R0, 0x2, R42 ;  /* 0x00000002002c9825 */ /* 0x000fe400078e022a */
[----:B------:R-:W-:-:S04]  /*e410*/  @!P0 LEA.HI R3, R3, R36, RZ, 0x3 ;  /* 0x0000002403038211 */ /* 0x000fc800078f18ff */
[----:B------:R-:W-:-:S05]  /*e420*/  @!P0 LOP3.LUT R3, R3, 0xfffffff8, RZ, 0xc0, !PT ;  /* 0xfffffff803038812 */ /* 0x000fca00078ec0ff */
[----:B------:R-:W-:Y:S01]  /*e430*/  @!P0 IMAD.WIDE R42, R3, 0x2, R42 ;  /* 0x00000002032a8825 */ /* 0x000fe200078e022a */
[----:B-----5:R4:W-:Y:S04]  /*e440*/  @!P1 ST.E.128 [R44.64], R32 ;  /* 0x000000202c009985 */ /* 0x0209e8000c101d12 */
[----:B-1----:R4:W-:Y:S02]  /*e450*/  @!P0 ST.E.128 [R42.64], R4 ;  /* 0x000000042a008985 */ /* 0x0029e4000c101d12 */
.L_x_509:
[----:B------:R-:W-:Y:S05]  /*e460*/  BSYNC B0 ;  /* 0x0000000000007941 */ /* 0x000fea0003800000 */
.L_x_508:
[----:B------:R-:W-:Y:S01]  /*e470*/  IADD3 R3, R39, 0x20, RZ ;  /* 0x0000002027037810 */ /* 0x000fe20007ffe0ff */
[----:B----4-:R4:W3:Y:S01]  /*e480*/  SHFL.IDX PT, R5, R37, 0x1, 0x181f ;  /* 0x00381f0025057f89 */ /* 0x0108e200000e0000 */
[----:B------:R-:W-:Y:S02]  /*e490*/  BSSY B0, `(.L_x_510) ;  /* 0x000000d000007945 */ /* 0x000fe40003800000 */
[----:B------:R-:W-:Y:S01]  /*e4a0*/  ISETP.GE.AND P0, PT, R3, R2, PT ;  /* 0x000000020300720c */ /* 0x000fe20003f06270 */
[----:B-1----:R4:W1:-:S12]  /*e4b0*/  SHFL.IDX PT, R4, R38, 0x1, 0x181f ;  /* 0x00381f0026047f89 */ /* 0x00285800000e0000 */
[----:B------:R-:W-:Y:S05]  /*e4c0*/  @P0 BRA `(.L_x_511) ;  /* 0x0000009000000947 */ /* 0x000fea0003800000 */
[----:B------:R-:W-:Y:S02]  /*e4d0*/  ISETP.GE.AND P0, PT, R36, c[0x0][0x3c8], PT ;  /* 0x0000f20024007a0c */ /* 0x000fe40003f06270 */
[----:B------:R-:W-:-:S11]  /*e4e0*/  ISETP.GE.AND P1, PT, R0, c[0x0][0x3c8], PT ;  /* 0x0000f20000007a0c */ /* 0x000fd60003f26270 */
[----:B------:R-:W-:Y:S02]  /*e4f0*/  @!P0 SHF.R.S32.HI R3, RZ, 0x1f, R36 ;  /* 0x0000001fff038819 */ /* 0x000fe40000011424 */
[----:B-1-3--:R-:W-:Y:S02]  /*e500*/  @!P1 IMAD.WIDE R6, R0, 0x2, R4 ;  /* 0x0000000200069825 */ /* 0x00afe400078e0204 */
[----:B------:R-:W-:-:S03]  /*e510*/  @!P0 LEA.HI R3, R3, R36, RZ, 0x3 ;  /* 0x0000002403038211 */ /* 0x000fc600078f18ff */
[----:B--2---:R1:W-:Y:S01]  /*e520*/  @!P1 ST.E.128 [R6.64], R28 ;  /* 0x0000001c06009985 */ /* 0x0043e2000c101d12 */
[----:B------:R-:W-:-:S05]  /*e530*/  @!P0 LOP3.LUT R3, R3, 0xfffffff8, RZ, 0xc0, !PT ;  /* 0xfffffff803038812 */ /* 0x000fca00078ec0ff */
[----:B------:R-:W-:-:S05]  /*e540*/  @!P0 IMAD.WIDE R4, R3, 0x2, R4 ;  /* 0x0000000203048825 */ /* 0x000fca00078e0204 */
[----:B------:R1:W-:Y:S02]  /*e550*/  @!P0 ST.E.128 [R4.64], R16 ;  /* 0x0000001004008985 */ /* 0x0003e4000c101d12 */
.L_x_511:
[----:B------:R-:W-:Y:S05]  /*e560*/  BSYNC B0 ;  /* 0x0000000000007941 */ /* 0x000fea0003800000 */
.L_x_510:
[----:B------:R-:W-:Y:S01]  /*e570*/  IADD3 R3, R39, 0x40, RZ ;  /* 0x0000004027037810 */ /* 0x000fe20007ffe0ff */
[----:B-1-3--:R1:W3:Y:S01]  /*e580*/  SHFL.IDX PT, R5, R37, 0x2, 0x181f ;  /* 0x00581f0025057f89 */ /* 0x00a2e200000e0000 */
        /* <DEDUP_REMOVED lines=13> */
.L_x_513:
[----:B------:R-:W-:Y:S05]  /*e660*/  BSYNC B0 ;  /* 0x0000000000007941 */ /* 0x000fea0003800000 */
.L_x_512:
[----:B------:R-:W-:Y:S01]  /*e670*/  IADD3 R39, R39, 0x60, RZ ;  /* 0x0000006027277810 */ /* 0x000fe20007ffe0ff */
[----:B---3--:R3:W1:Y:S03]  /*e680*/  SHFL.IDX PT, R5, R37, 0x3, 0x181f ;  /* 0x00781f0025057f89 */ /* 0x00866600000e0000 */
[----:B------:R-:W-:Y:S01]  /*e690*/  ISETP.GE.AND P0, PT, R39, R2, PT ;  /* 0x000000022700720c */ /* 0x000fe20003f06270 */
[----:B----4-:R3:W4:-:S12]  /*e6a0*/  SHFL.IDX PT, R4, R38, 0x3, 0x181f ;  /* 0x00781f0026047f89 */ /* 0x01071800000e0000 */
        /* <DEDUP_REMOVED lines=12> */
.L_x_506:
        /* <DEDUP_REMOVED lines=18> */
.L_x_514:
        /* <DEDUP_REMOVED lines=42> */
.L_x_516:
[----:B------:R-:W-:Y:S05]  /*eb30*/  BSYNC B0 ;  /* 0x0000000000007941 */ /* 0x000fea0003800000 */
.L_x_515:
        /* <DEDUP_REMOVED lines=59> */
.L_x_518:
[----:B------:R-:W-:Y:S05]  /*eef0*/  BSYNC B0 ;  /* 0x0000000000007941 */ /* 0x000fea0003800000 */
.L_x_517:
        /* <DEDUP_REMOVED lines=15> */
.L_x_520:
[----:B------:R-:W-:Y:S05]  /*eff0*/  BSYNC B0 ;  /* 0x0000000000007941 */ /* 0x000fea0003800000 */
.L_x_519:
        /* <DEDUP_REMOVED lines=15> */
.L_x_522:
[----:B------:R-:W-:Y:S05]  /*f0f0*/  BSYNC B0 ;  /* 0x0000000000007941 */ /* 0x000fea0003800000 */
.L_x_521:
        /* <DEDUP_REMOVED lines=16> */
.L_x_523:
        /* <DEDUP_REMOVED lines=16> */
.L_x_1721:


//--------------------- .text._ZN7cutlass13device_kernelIN5flash19enable_sm80_to_sm89INS1_16FlashAttnFwdSm80INS1_25CollectiveMainloopFwdSm80ILi8ELi1ELb1EN4cute5tupleIJNS5_1CILi128EEES8_S8_EEELi128ENS_6half_tEfNS_4arch4Sm80ELb1ELb0ELb0ELb1ELb0ELb1ELb1ELb0EEENS1_21CollectiveEpilogueFwdIS9_NS6_IJNS7_ILi1EEESF_SF_EEESA_SC_Li256ELb1ELb1ELb0ELb0EEENS1_19SingleTileSchedulerILb1ELb0ELb1ELi128EEEEEEEEEvNT_6ParamsE --------------------------
	.section	.text._ZN7cutlass13device_kernelIN5flash19enable_sm80_to_sm89INS1_16FlashAttnFwdSm80INS1_25CollectiveMainloopFwdSm80ILi8ELi1ELb1EN4cute5tupleIJNS5_1CILi128EEES8_S8_EEELi128ENS_6half_tEfNS_4arch4Sm80ELb1ELb0ELb0ELb1ELb0ELb1ELb1ELb0EEENS1_21CollectiveEpilogueFwdIS9_NS6_IJNS7_ILi1EEESF_SF_EEESA_SC_Li256ELb1ELb1ELb0ELb0EEENS1_19SingleTileSchedulerILb1ELb0ELb1ELi128EEEEEEEEEvNT_6ParamsE,"ax",@progbits
	.sectioninfo	@"SHI_REGISTERS=255"
	.align	128
.text._ZN7cutlass13device_kernelIN5flash19enable_sm80_to_sm89INS1_16FlashAttnFwdSm80INS1_25CollectiveMainloopFwdSm80ILi8ELi1ELb1EN4cute5tupleIJNS5_1CILi128EEES8_S8_EEELi128ENS_6half_tEfNS_4arch4Sm80ELb1ELb0ELb0ELb1ELb0ELb1ELb1ELb0EEENS1_21CollectiveEpilogueFwdIS9_NS6_IJNS7_ILi1EEESF_SF_EEESA_SC_Li256ELb1ELb1ELb0ELb0EEENS1_19SingleTileSchedulerILb1ELb0ELb1ELi128EEEEEEEEEvNT_6ParamsE:
        .type           _ZN7cutlass13device_kernelIN5flash19enable_sm80_to_sm89INS1_16FlashAttnFwdSm80INS1_25CollectiveMainloopFwdSm80ILi8ELi1ELb1EN4cute5tupleIJNS5_1CILi128EEES8_S8_EEELi128ENS_6half_tEfNS_4arch4Sm80ELb1ELb0ELb0ELb1ELb0ELb1ELb1ELb0EEENS1_21CollectiveEpilogueFwdIS9_NS6_IJNS7_ILi1EEESF_SF_EEESA_SC_Li256ELb1ELb1ELb0ELb0EEENS1_19SingleTileSchedulerILb1ELb0ELb1ELi128EEEEEEEEEvNT_6ParamsE,@function
        .size           _ZN7cutlass13device_kernelIN5flash19enable_sm80_to_sm89INS1_16FlashAttnFwdSm80INS1_25CollectiveMainloopFwdSm80ILi8ELi1ELb1EN4cute5tupleIJNS5_1CILi128EEES8_S8_EEELi128ENS_6half_tEfNS_4arch4Sm80ELb1ELb0ELb0ELb1ELb0ELb1ELb1ELb0EEENS1_21CollectiveEpilogueFwdIS9_NS6_IJNS7_ILi1EEESF_SF_EEESA_SC_Li256ELb1ELb1ELb0ELb0EEENS1_19SingleTileSchedulerILb1ELb0ELb1ELi128EEEEEEEEEvNT_6ParamsE,(.L_x_1722 - _ZN7cutlass13device_kernelIN5flash19enable_sm80_to_sm89INS1_16FlashAttnFwdSm80INS1_25CollectiveMainloopFwdSm80ILi8ELi1ELb1EN4cute5tupleIJNS5_1CILi128EEES8_S8_EEELi128ENS_6half_tEfNS_4arch4Sm80ELb1ELb0ELb0ELb1ELb0ELb1ELb1ELb0EEENS1_21CollectiveEpilogueFwdIS9_NS6_IJNS7_ILi1EEESF_SF_EEESA_SC_Li256ELb1ELb1ELb0ELb0EEENS1_19SingleTileSchedulerILb1ELb0ELb1ELi128EEEEEEEEEvNT_6ParamsE)
        .other          _ZN7cutlass13device_kernelIN5flash19enable_sm80_to_sm89INS1_16FlashAttnFwdSm80INS1_25CollectiveMainloopFwdSm80ILi8ELi1ELb1EN4cute5tupleIJNS5_1CILi128EEES8_S8_EEELi128ENS_6half_tEfNS_4arch4Sm80ELb1ELb0ELb0ELb1ELb0ELb1ELb1ELb0EEENS1_21CollectiveEpilogueFwdIS9_NS6_IJNS7_ILi1EEESF_SF_EEESA_SC_Li256ELb1ELb1ELb0ELb0EEENS1_19SingleTileSchedulerILb1ELb0ELb1ELi128EEEEEEEEEvNT_6ParamsE,@"STO_CUDA_ENTRY STV_DEFAULT"
_ZN7cutlass13device_kernelIN5flash19enable_sm80_to_sm89INS1_16FlashAttnFwdSm80INS1_25CollectiveMainloopFwdSm80ILi8ELi1ELb1EN4cute5tupleIJNS5_1CILi128EEES8_S8_EEELi128ENS_6half_tEfNS_4arch4Sm80ELb1ELb0ELb0ELb1ELb0ELb1ELb1ELb0EEENS1_21CollectiveEpilogueFwdIS9_NS6_IJNS7_ILi1EEESF_SF_EEESA_SC_Li256ELb1ELb1ELb0ELb0EEENS1_19SingleTileSchedulerILb1ELb0ELb1ELi128EEEEEEEEEvNT_6ParamsE:
[----:B------:R-:W-:Y:S02]  /*0000*/  MOV R1, c[0x0][0x28] ;  /* 0x00000a0000017a02 */ /* 0x000fe40000000f00 */
[----:B------:R-:W1:Y:S01]  /*0010*/  S2R R228, SR_TID.X ;  /* 0x0000000000e47919 */ /* 0x000e620000002100 */
[----:B------:R-:W-:Y:S01]  /*0020*/  IMAD.MOV.U32 R14, RZ, RZ, 0x4 ;  /* 0x00000004ff0e7424 */ /* 0x000fe200078e00ff */
[----:B------:R-:W2:Y:S01]  /*0030*/  S2UR UR4, SR_CTAID.X ;  /* 0x00000000000479c3 */ /* 0x000ea20000002500 */
[----:B------:R-:W-:Y:S01]  /*0040*/  ULDC.64 UR8, c[0x0][0x118] ;  /* 0x0000460000087ab9 */ /* 0x000fe20000000a00 */
[----:B------:R-:W3:Y:S01]  /*0050*/  S2R R5, SR_CTAID.Z ;  /* 0x0000000000057919 */ /* 0x000ee20000002700 */
[----:B------:R-:W-:Y:S02]  /*0060*/  IADD3 R1, R1, -0x60, RZ ;  /* 0xffffffa001017810 */ /* 0x000fe40007ffe0ff */
        /* <DEDUP_REMOVED lines=10> */
.L_x_525:
        /* <DEDUP_REMOVED lines=8> */
.L_x_527:
[----:B------:R-:W-:-:S04]  /*0190*/  MOV R0, c[0x0][0x54c] ;  /* 0x0001530000007a02 */ /* 0x000fc80000000f00 */
.L_x_526:
[----:B------:R-:W-:Y:S01]  /*01a0*/  USHF.L.U32 UR4, UR4, 0x7, URZ ;  /* 0x0000000704047899 */ /* 0x000fe2000800063f */
[----:B-----5:R-:W-:-:S05]  /*01b0*/  IMAD R0, R0, c[0x0][0x548], RZ ;  /* 0x0001520000007a24 */ /* 0x020fca00078e02ff */
[----:B------:R-:W-:-:S04]  /*01c0*/  MOV R12, UR4 ;  /* 0x00000004000c7c02 */ /* 0x000fc80008000f00 */
[----:B------:R-:W-:-:S04]  /*01d0*/  ISETP.GE.AND P0, PT, R12, R0, PT ;  /* 0x000000000c00720c */ /* 0x000fc80003f06270 */
[----:B------:R-:W-:-:S05]  /*01e0*/  SEL R0, R5, 0xffffffff, !P0 ;  /* 0xffffffff05007807 */ /* 0x000fca0004000000 */
[----:B------:R2:W-:Y:S01]  /*01f0*/  STL [R1+0x5c], R0 ;  /* 0x00005c0001007387 */ /* 0x0005e20000100800 */
[----:B------:R-:W-:Y:S05]  /*0200*/  BRA `(.L_x_528) ;  /* 0x0000014000007947 */ /* 0x000fea0003800000 */
.L_x_524:
[----:B------:R-:W-:-:S04]  /*0210*/  ISETP.NE.U32.AND P0, PT, RZ, c[0x0][0x568], PT ;  /* 0x00015a00ff007a0c */ /* 0x000fc80003f05070 */
[----:B------:R-:W-:-:S13]  /*0220*/  ISETP.NE.AND.EX P0, PT, RZ, c[0x0][0x56c], PT, P0 ;  /* 0x00015b00ff007a0c */ /* 0x000fda0003f05300 */
[----:B------:R-:W-:Y:S05]  /*0230*/  @!P0 BRA `(.L_x_529) ;  /* 0x0000002000008947 */ /* 0x000fea0003800000 */
[----:B------:R1:W5:Y:S01]  /*0240*/  LDG.E R0, [R2.64] ;  /* 0x0000000802007981 */ /* 0x000362000c1e1900 */
[----:B------:R-:W-:Y:S05]  /*0250*/  BRA `(.L_x_530) ;  /* 0x0000009000007947 */ /* 0x000fea0003800000 */
.L_x_529:
        /* <DEDUP_REMOVED lines=8> */
.L_x_531:
[----:B------:R-:W-:-:S04]  /*02e0*/  MOV R0, c[0x0][0x54c] ;  /* 0x0001530000007a02 */ /* 0x000fc80000000f00 */
.L_x_530:
[----:B------:R-:W-:Y:S01]  /*02f0*/  USHF.L.U32 UR4, UR4, 0x7, URZ ;  /* 0x0000000704047899 */ /* 0x000fe2000800063f */
[----:B-----5:R-:W-:-:S05]  /*0300*/  IMAD R0, R0, c[0x0][0x548], RZ ;  /* 0x0001520000007a24 */ /* 0x020fca00078e02ff */
[----:B------:R-:W-:-:S04]  /*0310*/  MOV R12, UR4 ;  /* 0x00000004000c7c02 */ /* 0x000fc80008000f00 */
[----:B------:R-:W-:-:S04]  /*0320*/  ISETP.GE.AND P0, PT, R12, R0, PT ;  /* 0x000000000c00720c */ /* 0x000fc80003f06270 */
[----:B------:R-:W-:-:S05]  /*0330*/  SEL R0, R5, 0xffffffff, !P0 ;  /* 0xffffffff05007807 */ /* 0x000fca0004000000 */
[----:B------:R2:W-:Y:S04]  /*0340*/  STL [R1+0x5c], R0 ;  /* 0x00005c0001007387 */ /* 0x0005e80000100800 */
.L_x_528:
[----:B------:R-:W3:Y:S02]  /*0350*/  LDL R18, [R1+0x5c] ;  /* 0x00005c0001127983 */ /* 0x000ee40000100800 */
[----:B---3--:R-:W-:-:S13]  /*0360*/  ISETP.GE.AND P0, PT, R18, RZ, PT ;  /* 0x000000ff1200720c */ /* 0x008fda0003f06270 */
[----:B------:R-:W-:Y:S05]  /*0370*/  @!P0 EXIT ;  /* 0x000000000000894d */ /* 0x000fea0003800000 */
[----:B------:R-:W-:Y:S01]  /*0380*/  ISETP.NE.U32.AND P0, PT, RZ, c[0x0][0x370], PT ;  /* 0x0000dc00ff007a0c */ /* 0x000fe20003f05070 */
[----:B--2---:R-:W-:Y:S01]  /*0390*/  IMAD.MOV.U32 R0, RZ, RZ, c[0x0][0x168] ;  /* 0x00005a00ff007624 */ /* 0x004fe200078e00ff */
[----:B------:R-:W-:Y:S01]  /*03a0*/  ISETP.NE.U32.AND P1, PT, RZ, c[0x0][0x360], PT ;  /* 0x0000d800ff007a0c */ /* 0x000fe20003f25070 */
[----:B------:R-:W-:Y:S01]  /*03b0*/  IMAD.MOV.U32 R179, RZ, RZ, RZ ;  /* 0x000000ffffb37224 */ /* 0x000fe200078e00ff */
[----:B------:R-:W-:Y:S01]  /*03c0*/  ISETP.NE.AND.EX P2, PT, RZ, c[0x0][0x374], PT, P0 ;  /* 0x0000dd00ff007a0c */ /* 0x000fe20003f45300 */
[----:B------:R-:W-:Y:S01]  /*03d0*/  IMAD.MOV.U32 R174, RZ, RZ, RZ ;  /* 0x000000ffffae7224 */ /* 0x000fe200078e00ff */
[----:B------:R-:W-:Y:S01]  /*03e0*/  ISETP.NE.AND.EX P0, PT, RZ, c[0x0][0x364], PT, P1 ;  /* 0x0000d900ff007a0c */ /* 0x000fe20003f05310 */
[----:B------:R-:W-:Y:S01]  /*03f0*/  IMAD.MOV.U32 R182, RZ, RZ, RZ ;  /* 0x000000ffffb67224 */ /* 0x000fe200078e00ff */
[----:B------:R-:W-:Y:S01]  /*0400*/  ISETP.NE.U32.AND P1, PT, RZ, c[0x0][0x348], PT ;  /* 0x0000d200ff007a0c */ /* 0x000fe20003f25070 */
[----:B------:R-:W-:Y:S01]  /*0410*/  IMAD.WIDE R6, R18, R14, c[0x0][0x348] ;  /* 0x0000d20012067625 */ /* 0x000fe200078e020e */
[----:B------:R-:W-:-:S02]  /*0420*/  ISETP.NE.U32.AND P5, PT, RZ, c[0x0][0x350], PT ;  /* 0x0000d400ff007a0c */ /* 0x000fc40003fa5070 */
[----:B------:R-:W-:Y:S01]  /*0430*/  ISETP.NE.U32.AND P3, PT, RZ, c[0x0][0x358], PT ;  /* 0x0000d600ff007a0c */ /* 0x000fe20003f65070 */
[CC--:B------:R-:W-:Y:S01]  /*0440*/  IMAD.WIDE R4, R18.reuse, R14.reuse, c[0x0][0x350] ;  /* 0x0000d40012047625 */ /* 0x0c0fe200078e020e */
[----:B------:R-:W-:Y:S02]  /*0450*/  ISETP.NE.AND.EX P1, PT, RZ, c[0x0][0x34c], PT, P1 ;  /* 0x0000d300ff007a0c */ /* 0x000fe40003f25310 */
[----:B------:R-:W-:Y:S01]  /*0460*/  ISETP.NE.AND.EX P5, PT, RZ, c[0x0][0x354], PT, P5 ;  /* 0x0000d500ff007a0c */ /* 0x000fe20003fa5350 */
[CC--:B------:R-:W-:Y:S01]  /*0470*/  @P2 IMAD.WIDE R10, R18.reuse, R14.reuse, c[0x0][0x370] ;  /* 0x0000dc00120a2625 */ /* 0x0c0fe200078e020e */
[----:B------:R-:W-:Y:S02]  /*0480*/  ISETP.NE.AND.EX P3, PT, RZ, c[0x0][0x35c], PT, P3 ;  /* 0x0000d700ff007a0c */ /* 0x000fe40003f65330 */
[----:B------:R-:W-:Y:S01]  /*0490*/  MOV R13, RZ ;  /* 0x000000ff000d7202 */ /* 0x000fe20000000f00 */
[CC--:B------:R-:W-:Y:S01]  /*04a0*/  @P0 IMAD.WIDE R8, R18.reuse, R14.reuse, c[0x0][0x360] ;  /* 0x0000d80012080625 */ /* 0x0c0fe200078e020e */
[----:B------:R2:W5:Y:S03]  /*04b0*/  @P2 LDG.E R179, [R10.64] ;  /* 0x000000080ab32981 */ /* 0x000566000c1e1900 */
[----:B-1----:R-:W-:Y:S01]  /*04c0*/  IMAD.WIDE R2, R18, R14, c[0x0][0x358] ;  /* 0x0000d60012027625 */ /* 0x002fe200078e020e */
[----:B------:R1:W3:Y:S04]  /*04d0*/  @P0 LDG.E R0, [R8.64] ;  /* 0x0000000808000981 */ /* 0x0002e8000c1e1900 */
[----:B------:R2:W5:Y:S04]  /*04e0*/  @P1 LDG.E R174, [R6.64] ;  /* 0x0000000806ae1981 */ /* 0x000568000c1e1900 */
[----:B------:R2:W5:Y:S04]  /*04f0*/  @P5 LDG.E R182, [R4.64] ;  /* 0x0000000804b65981 */ /* 0x000568000c1e1900 */
[----:B------:R2:W5:Y:S04]  /*0500*/  @P3 LDG.E R13, [R2.64] ;  /* 0x00000008020d3981 */ /* 0x000568000c1e1900 */
[----:B------:R-:W4:Y:S01]  /*0510*/  S2R R26, SR_CTAID.Y ;  /* 0x00000000001a7919 */ /* 0x000f220000002600 */
[----:B------:R-:W-:Y:S01]  /*0520*/  MOV R127, c[0x0][0x228] ;  /* 0x00008a00007f7a02 */ /* 0x000fe20000000f00 */
[----:B-1----:R-:W-:Y:S01]  /*0530*/  IMAD.MOV.U32 R8, RZ, RZ, c[0x0][0x1d0] ;  /* 0x00007400ff087624 */ /* 0x002fe200078e00ff */
[----:B----4-:R-:W-:Y:S01]  /*0540*/  SHF.R.S32.HI R213, RZ, 0x1f, R26 ;  /* 0x0000001fffd57819 */ /* 0x010fe2000001141a */
[----:B---3--:R2:W-:Y:S01]  /*0550*/  STL [R1+0x58], R0 ;  /* 0x0000580001007387 */ /* 0x0085e20000100800 */
[----:B------:R-:W-:Y:S01]  /*0560*/  IMAD.MOV.U32 R9, RZ, RZ, R0 ;  /* 0x000000ffff097224 */ /* 0x000fe200078e0000 */
[----:B------:R-:W-:Y:S05]  /*0570*/  @P0 BRA `(.L_x_532) ;  /* 0x0000005000000947 */ /* 0x000fea0003800000 */
[----:B------:R-:W-:Y:S05]  /*0580*/  @!P1 BRA `(.L_x_532) ;  /* 0x0000004000009947 */ /* 0x000fea0003800000 */
[----:B--2---:R1:W2:Y:S04]  /*0590*/  LDG.E R0, [R6.64] ;  /* 0x0000000806007981 */ /* 0x0042a8000c1e1900 */
[----:B-1----:R-:W2:Y:S02]  /*05a0*/  LDG.E R6, [R6.64+0x4] ;  /* 0x0000040806067981 */ /* 0x002ea4000c1e1900 */
[----:B--2---:R-:W-:-:S05]  /*05b0*/  IADD3 R9, -R0, R6, RZ ;  /* 0x0000000600097210 */ /* 0x004fca0007ffe1ff */
[----:B------:R1:W-:Y:S02]  /*05c0*/  STL [R1+0x58], R9 ;  /* 0x0000580901007387 */ /* 0x0003e40000100800 */
.L_x_532:
[----:B------:R-:W-:-:S04]  /*05d0*/  ISETP.NE.U32.AND P0, PT, RZ, c[0x0][0x368], PT ;  /* 0x0000da00ff007a0c */ /* 0x000fc80003f05070 */
[----:B------:R-:W-:-:S13]  /*05e0*/  ISETP.NE.AND.EX P0, PT, RZ, c[0x0][0x36c], PT, P0 ;  /* 0x0000db00ff007a0c */ /* 0x000fda0003f05300 */
[----:B------:R-:W-:Y:S05]  /*05f0*/  @!P0 BRA `(.L_x_533) ;  /* 0x0000003000008947 */ /* 0x000fea0003800000 */
[----:B--2---:R-:W-:-:S05]  /*0600*/  IMAD.WIDE R4, R18, R14, c[0x0][0x368] ;  /* 0x0000da0012047625 */ /* 0x004fca00078e020e */
[----:B------:R2:W5:Y:S01]  /*0610*/  LDG.E R8, [R4.64] ;  /* 0x0000000804087981 */ /* 0x000562000c1e1900 */
[----:B------:R-:W-:Y:S05]  /*0620*/  BRA `(.L_x_534) ;  /* 0x0000004000007947 */ /* 0x000fea0003800000 */
.L_x_533:
[----:B------:R-:W-:Y:S05]  /*0630*/  @!P5 BRA `(.L_x_534) ;  /* 0x000000300000d947 */ /* 0x000fea0003800000 */
[----:B--2---:R2:W3:Y:S04]  /*0640*/  LDG.E R0, [R4.64] ;  /* 0x0000000804007981 */ /* 0x0044e8000c1e1900 */
[----:B--2---:R-:W3:Y:S02]  /*0650*/  LDG.E R4, [R4.64+0x4] ;  /* 0x0000040804047981 */ /* 0x004ee4000c1e1900 */
[----:B---3--:R-:W-:Y:S02]  /*0660*/  IADD3 R8, -R0, R4, RZ ;  /* 0x0000000400087210 */ /* 0x008fe40007ffe1ff */
.L_x_534:
[----:B--2---:R2:W3:Y:S04]  /*0670*/  @P3 LDG.E R4, [R2.64] ;  /* 0x0000000802043981 */ /* 0x0044e8000c1e1900 */
[----:B------:R2:W3:Y:S01]  /*0680*/  @P3 LDG.E R0, [R2.64+0x4] ;  /* 0x0000040802003981 */ /* 0x0004e2000c1e1900 */
[----:B------:R-:W-:Y:S01]  /*0690*/  ISETP.NE.U32.AND P0, PT, RZ, c[0x0][0x378], PT ;  /* 0x0000de00ff007a0c */ /* 0x000fe20003f05070 */
[----:B-----5:R-:W-:-:S03]  /*06a0*/  IMAD.MOV.U32 R166, RZ, RZ, R8 ;  /* 0x000000ffffa67224 */ /* 0x020fc600078e0008 */
[----:B------:R-:W-:Y:S01]  /*06b0*/  ISETP.NE.AND.EX P0, PT, RZ, c[0x0][0x37c], PT, P0 ;  /* 0x0000df00ff007a0c */ /* 0x000fe20003f05300 */
[----:B------:R-:W-:-:S12]  /*06c0*/  IMAD.MOV.U32 R5, RZ, RZ, c[0x0][0x2c4] ;  /* 0x0000b100ff057624 */ /* 0x000fd800078e00ff */
[----:B--2---:R-:W-:-:S05]  /*06d0*/  @P0 IMAD.WIDE R2, R18, R14, c[0x0][0x378] ;  /* 0x0000de0012020625 */ /* 0x004fca00078e020e */
[----:B------:R2:W5:Y:S01]  /*06e0*/  @P0 LDG.E R166, [R2.64] ;  /* 0x0000000802a60981 */ /* 0x000562000c1e1900 */
[----:B------:R-:W-:Y:S01]  /*06f0*/  ISETP.NE.AND P0, PT, R5, 0x1, PT ;  /* 0x000000010500780c */ /* 0x000fe20003f05270 */
[----:B------:R-:W-:Y:S02]  /*0700*/  IMAD.IADD R5, R8, 0x1, -R179 ;  /* 0x0000000108057824 */ /* 0x000fe400078e0ab3 */
[----:B--2---:R-:W-:-:S05]  /*0710*/  IMAD.MOV.U32 R2, RZ, RZ, R12 ;  /* 0x000000ffff027224 */ /* 0x004fca00078e000c */
[----:B------:R2:W-:Y:S01]  /*0720*/  STL [R1], R2 ;  /* 0x0000000201007387 */ /* 0x0005e20000100800 */
[----:B---3--:R-:W-:-:S04]  /*0730*/  @P3 IMAD.IADD R127, R0, 0x1, -R4 ;  /* 0x00000001007f3824 */ /* 0x008fc800078e0a04 */
[----:B------:R-:W-:Y:S01]  /*0740*/  @P0 IADD3 R0, R2, 0x7f, RZ ;  /* 0x0000007f02000810 */ /* 0x000fe20007ffe0ff */
[----:B------:R-:W-:-:S04]  /*0750*/  IMAD.IADD R3, R5, 0x1, R127 ;  /* 0x0000000105037824 */ /* 0x000fc800078e027f */
[----:B--2---:R-:W-:Y:S01]  /*0760*/  @P0 IMAD.HI.U32 R2, R0, c[0x0][0x2c8], RZ ;  /* 0x0000b20000020a27 */ /* 0x004fe200078e00ff */
[----:B------:R-:W-:Y:S02]  /*0770*/  IADD3 R0, R12, 0x7f, RZ ;  /* 0x0000007f0c007810 */ /* 0x000fe40007ffe0ff */
[C---:B------:R-:W-:Y:S01]  /*0780*/  IADD3 R191, R3.reuse, 0x80, -R9 ;  /* 0x0000008003bf7810 */ /* 0x040fe20007ffe809 */
[----:B------:R2:W-:Y:S01]  /*0790*/  STL [R1+0x40], R3 ;  /* 0x0000400301007387 */ /* 0x0005e20000100800 */
[----:B------:R-:W-:Y:S02]  /*07a0*/  @P0 SHF.R.U32.HI R0, RZ, c[0x0][0x2cc], R2 ;  /* 0x0000b300ff000a19 */ /* 0x000fe40000011602 */
[----:B------:R-:W-:-:S03]  /*07b0*/  IADD3 R2, R3, 0x7f, RZ ;  /* 0x0000007f03027810 */ /* 0x000fc60007ffe0ff */
[----:B------:R-:W-:-:S05]  /*07c0*/  IMAD.IADD R0, R191, 0x1, R0 ;  /* 0x00000001bf007824 */ /* 0x000fca00078e0200 */
[----:B------:R-:W-:-:S04]  /*07d0*/  SHF.R.S32.HI R4, RZ, 0x1f, R0 ;  /* 0x0000001fff047819 */ /* 0x000fc80000011400 */
[----:B------:R-:W-:-:S04]  /*07e0*/  LEA.HI R0, R4, R0, RZ, 0x7 ;  /* 0x0000000004007211 */ /* 0x000fc800078f38ff */
[----:B------:R-:W-:Y:S02]  /*07f0*/  SHF.R.S32.HI R0, RZ, 0x7, R0 ;  /* 0x00000007ff007819 */ /* 0x000fe40000011400 */
[----:B--2---:R-:W-:-:S04]  /*0800*/  SHF.R.S32.HI R3, RZ, 0x1f, R2 ;  /* 0x0000001fff037819 */ /* 0x004fc80000011402 */
[----:B------:R-:W-:-:S04]  /*0810*/  LEA.HI R2, R3, R2, RZ, 0x7 ;  /* 0x0000000203027211 */ /* 0x000fc800078f38ff */
[----:B------:R-:W-:-:S04]  /*0820*/  SHF.R.S32.HI R190, RZ, 0x7, R2 ;  /* 0x00000007ffbe7819 */ /* 0x000fc80000011402 */
[----:B------:R-:W-:Y:S01]  /*0830*/  IMNMX R2, R190, R0, PT ;  /* 0x00000000be027217 */ /* 0x000fe20003800200 */
[----:B------:R-:W-:-:S04]  /*0840*/  IMAD.MOV R0, RZ, RZ, -R5 ;  /* 0x000000ffff007224 */ /* 0x000fc800078e0a05 */
[----:B------:R-:W-:Y:S01]  /*0850*/  IMAD R3, R2, 0x80, -R5 ;  /* 0x0000008002037824 */ /* 0x000fe200078e0a05 */
        /* <DEDUP_REMOVED lines=11> */
[----:B------:R-:W-:-:S04]  /*0910*/  ISETP.NE.U32.AND P4, PT, RZ, c[0x0][0x340], PT ;  /* 0x0000d000ff007a0c */ /* 0x000fc80003f85070 */
[----:B------:R-:W-:-:S13]  /*0920*/  ISETP.NE.AND.EX P4, PT, RZ, c[0x0][0x344], PT, P4 ;  /* 0x0000d100ff007a0c */ /* 0x000fda0003f85340 */
[----:B------:R-:W-:-:S05]  /*0930*/  @P4 IMAD.WIDE R2, R18, R14, c[0x0][0x340] ;  /* 0x0000d00012024625 */ /* 0x000fca00078e020e */
[----:B------:R2:W3:Y:S01]  /*0940*/  @P4 LDG.E R16, [R2.64] ;  /* 0x0000000802104981 */ /* 0x0004e2000c1e1900 */
[----:B------:R-:W-:Y:S01]  /*0950*/  SHF.R.S32.HI R6, RZ, 0x1f, R228 ;  /* 0x0000001fff067819 */ /* 0x000fe200000114e4 */
[----:B------:R-:W-:Y:S01]  /*0960*/  IMAD.MOV.U32 R170, RZ, RZ, c[0x0][0x238] ;  /* 0x00008e00ffaa7624 */ /* 0x000fe200078e00ff */
[----:B-1----:R-:W-:Y:S01]  /*0970*/  SHF.R.S32.HI R9, RZ, 0x1f, R18 ;  /* 0x0000001fff097819 */ /* 0x002fe20000011412 */
        /* <DEDUP_REMOVED lines=26> */
[----:B--2---:R-:W-:Y:S01]  /*0b20*/  IMAD.WIDE.U32 R2, R154, c[0x0][0x238], R32 ;  /* 0x00008e009a027a25 */ /* 0x004fe200078e0020 */
        /* <DEDUP_REMOVED lines=26> */
[-C--:B------:R-:W-:Y:S01]  /*0cd0*/  IMAD R5, R5, R209.reuse, R0 ;  /* 0x000000d105057224 */ /* 0x080fe200078e0200 */
        /* <DEDUP_REMOVED lines=20> */
[C---:B------:R-:W-:Y:S01]  /*0e20*/  @P2 LEA R0, P3, R170.reuse, R20, 0x5 ;  /* 0x00000014aa002211 */ /* 0x040fe200078628ff */
        /* <DEDUP_REMOVED lines=35> */
[----:B---3--:R-:W-:Y:S01]  /*1060*/  @P4 SHF.R.S32.HI R17, RZ, 0x1f, R16 ;  /* 0x0000001fff114819 */ /* 0x008fe20000011410 */
        /* <DEDUP_REMOVED lines=179> */
[C---:B------:R-:W-:Y:S01]  /*1ba0*/  IADD3 R144, P1, R210.reuse, R134, RZ ;  /* 0x00000086d2907210 */ /* 0x040fe20007f3e0ff */
        /* <DEDUP_REMOVED lines=30> */
.L_x_582:
        /* <DEDUP_REMOVED lines=50> */
.L_x_540:
[----:B------:R-:W-:Y:S05]  /*20b0*/  BSYNC B0 ;  /* 0x0000000000007941 */ /* 0x000fea0003800000 */
.L_x_539:
        /* <DEDUP_REMOVED lines=40> */
.L_x_542:
[----:B------:R-:W-:Y:S05]  /*2340*/  BSYNC B0 ;  /* 0x0000000000007941 */ /* 0x000fea0003800000 */
.L_x_541:
        /* <DEDUP_REMOVED lines=40> */
.L_x_544:
[----:B------:R-:W-:Y:S05]  /*25d0*/  BSYNC B0 ;  /* 0x0000000000007941 */ /* 0x000fea0003800000 */
.L_x_543:
        /* <DEDUP_REMOVED lines=38> */
.L_x_546:
[----:B------:R-:W-:Y:S05]  /*2840*/  BSYNC B0 ;  /* 0x0000000000007941 */ /* 0x000fea0003800000 */
.L_x_545:
        /* <DEDUP_REMOVED lines=74> */
.L_x_550:
[----:B------:R-:W-:Y:S05]  /*2cf0*/  BSYNC B0 ;  /* 0x0000000000007941 */ /* 0x000fea0003800000 */
.L_x_549:
        /* <DEDUP_REMOVED lines=59> */
.L_x_548:
[----:B------:R-:W-:Y:S05]  /*30b0*/  BSYNC B1 ;  /* 0x0000000000017941 */ /* 0x000fea0003800000 */
.L_x_547:
        /* <DEDUP_REMOVED lines=62> */
.L_x_554:
[----:B------:R-:W-:Y:S05]  /*34a0*/  BSYNC B0 ;  /* 0x0000000000007941 */ /* 0x000fea0003800000 */
.L_x_553:
        /* <DEDUP_REMOVED lines=59> */
.L_x_552:
[----:B------:R-:W-:Y:S05]  /*3860*/  BSYNC B1 ;  /* 0x0000000000017941 */ /* 0x000fea0003800000 */
.L_x_551:
        /* <DEDUP_REMOVED lines=62> */
.L_x_558:
[----:B------:R-:W-:Y:S05]  /*3c50*/  BSYNC B0 ;  /* 0x0000000000007941 */ /* 0x000fea0003800000 */
.L_x_557:
        /* <DEDUP_REMOVED lines=59> */
.L_x_556:
[----:B------:R-:W-:Y:S05]  /*4010*/  BSYNC B1 ;  /* 0x0000000000017941 */ /* 0x000fea0003800000 */
.L_x_555:
        /* <DEDUP_REMOVED lines=60> */
.L_x_561:
[----:B------:R-:W-:Y:S05]  /*43e0*/  BSYNC B0 ;  /* 0x0000000000007941 */ /* 0x000fea0003800000 */
.L_x_560:
        /* <DEDUP_REMOVED lines=59> */
.L_x_538:
        /* <DEDUP_REMOVED lines=224> */
.L_x_563:
[----:B-1----:R-:W-:Y:S05]  /*55a0*/  BSYNC B0 ;  /* 0x0000000000007941 */ /* 0x002fea0003800000 */
.L_x_562:
        /* <DEDUP_REMOVED lines=115> */
.L_x_565:
[----:B------:R-:W-:Y:S05]  /*5ce0*/  BSYNC B0 ;  /* 0x0000000000007941 */ /* 0x000fea0003800000 */
.L_x_564:
        /* <DEDUP_REMOVED lines=115> */
.L_x_567:
[----:B------:R-:W-:Y:S05]  /*6420*/  BSYNC B0 ;  /* 0x0000000000007941 */ /* 0x000fea0003800000 */
.L_x_566:
        /* <DEDUP_REMOVED lines=116> */
.L_x_537:
        /* <DEDUP_REMOVED lines=19> */
.L_x_569:
[----:B------:R-:W-:Y:S05]  /*6ca0*/  BSYNC B0 ;  /* 0x0000000000007941 */ /* 0x000fea0003800000 */
.L_x_568:
        /* <DEDUP_REMOVED lines=19> */
.L_x_571:
[----:B------:R-:W-:Y:S05]  /*6de0*/  BSYNC B0 ;  /* 0x0000000000007941 */ /* 0x000fea0003800000 */
.L_x_570:
        /* <DEDUP_REMOVED lines=19> */
.L_x_573:
[----:B------:R-:W-:Y:S05]  /*6f20*/  BSYNC B0 ;  /* 0x0000000000007941 */ /* 0x000fea0003800000 */
.L_x_572:
        /* <DEDUP_REMOVED lines=18> */
.L_x_559:
[----:B------:R-:W-:Y:S05]  /*7050*/  BSYNC B2 ;  /* 0x0000000000027941 */ /* 0x000fea0003800000 */
.L_x_536:
        /* <DEDUP_REMOVED lines=28> */
[C---:B------:R-:W-:Y:S04]  /*7220*/  @P2 LEA R6, P0, R2.reuse, c[0x0][0x250], 0x1 ;  /* 0x0000940002062a11 */ /* 0x040fe800078008ff */
[----:B------:R-:W-:Y:S01]  /*7230*/  @P2 LEA.HI.X R7, R2, c[0x0][0x254], R3, 0x1, P0 ;  /* 0x0000950002072a11 */ /* 0x000fe200000f0c03 */
[----:B------:R-:W-:Y:S01]  /*7240*/  @P1 IMAD.MOV.U32 R3, RZ, RZ, R113 ;  /* 0x000000ffff031224 */ /* 0x000fe200078e0071 */
[----:B------:R-:W-:Y:S02]  /*7250*/  ISETP.GE.AND P0, PT, R5, 0x61, PT ;  /* 0x000000610500780c */ /* 0x000fe40003f06270 */
[-C--:B------:R-:W-:Y:S05]  /*7260*/  @P1 MOV R2, R102.reuse ;  /* 0x0000006600021202 */ /* 0x080fea0000000f00 */
[C---:B------:R-:W-:Y:S06]  /*7270*/  @P1 IMAD.WIDE.U32 R2, R9.reuse, c[0x0][0x258], R2 ;  /* 0x0000960009021a25 */ /* 0x040fec00078e0002 */
        /* <DEDUP_REMOVED lines=16> */
[C---:B------:R-:W-:Y:S11]  /*7380*/  IADD3 R0, -R13.reuse, R127, RZ ;  /* 0x0000007f0d007210 */ /* 0x040ff60007ffe1ff */
        /* <DEDUP_REMOVED lines=32> */
.L_x_575:
[----:B-1----:R-:W-:Y:S05]  /*7590*/  BSYNC B0 ;  /* 0x0000000000007941 */ /* 0x002fea0003800000 */
.L_x_574:
        /* <DEDUP_REMOVED lines=19> */
.L_x_577:
[----:B------:R-:W-:Y:S05]  /*76d0*/  BSYNC B0 ;  /* 0x0000000000007941 */ /* 0x000fea0003800000 */
.L_x_576:
        /* <DEDUP_REMOVED lines=19> */
.L_x_579:
[----:B------:R-:W-:Y:S05]  /*7810*/  BSYNC B0 ;  /* 0x0000000000007941 */ /* 0x000fea0003800000 */
.L_x_578:
        /* <DEDUP_REMOVED lines=19> */
.L_x_581:
[----:B------:R-:W-:Y:S05]  /*7950*/  BSYNC B0 ;  /* 0x0000000000007941 */ /* 0x000fea0003800000 */
.L_x_580:
        /* <DEDUP_REMOVED lines=20> */
[C---:B------:R-:W-:Y:S04]  /*7aa0*/  @P0 IADD3 R4, P1, R6.reuse, R171, RZ ;  /* 0x000000ab06040210 */ /* 0x040fe80007f3e0ff */
[----:B------:R2:W-:Y:S01]  /*7ab0*/  @P0 LDGSTS.E.BYPASS.LTC128B.128 [R75+0x9100], [R6.64], !P4 ;  /* 0x09100000064b0fae */ /* 0x0005e2000e101d48 */
[C---:B------:R-:W-:Y:S01]  /*7ac0*/  @P0 IMAD.X R5, R7.reuse, 0x1, R170, P1 ;  /* 0x0000000107050824 */ /* 0x040fe200008e06aa */
[----:B------:R-:W-:Y:S02]  /*7ad0*/  @P0 IADD3 R10, P1, R6, R131, RZ ;  /* 0x00000083060a0210 */ /* 0x000fe40007f3e0ff */
        /* <DEDUP_REMOVED lines=13> */
.L_x_535:
[----:B------:R-:W3:Y:S01]  /*7bb0*/  LDL.LU R28, [R1+0x4] ;  /* 0x00000400011c7983 */ /* 0x000ee20000300800 */
[----:B------:R-:W-:-:S03]  /*7bc0*/  IMAD.MOV.U32 R203, RZ, RZ, c[0x0][0x2c4] ;  /* 0x0000b100ffcb7624 */ /* 0x000fc600078e00ff */
[----:B------:R-:W4:Y:S01]  /*7bd0*/  LDL R234, [R1] ;  /* 0x0000000001ea7983 */ /* 0x000f220000100800 */
[----:B--2---:R-:W-:Y:S01]  /*7be0*/  IADD3 R5, R182, R179, RZ ;  /* 0x000000b3b6057210 */ /* 0x004fe20007ffe0ff */
[----:B------:R-:W-:Y:S01]  /*7bf0*/  CS2R R10, SRZ ;  /* 0x00000000000a7805 */ /* 0x000fe2000001ff00 */
[----:B------:R-:W-:Y:S01]  /*7c00*/  ISETP.NE.AND P3, PT, R203, 0x1, PT ;  /* 0x00000001cb00780c */ /* 0x000fe20003f65270 */
[----:B------:R-:W-:Y:S01]  /*7c10*/  IMAD.MOV.U32 R114, RZ, RZ, RZ ;  /* 0x000000ffff727224 */ /* 0x000fe200078e00ff */
[----:B------:R-:W-:Y:S01]  /*7c20*/  PLOP3.LUT P2, PT, PT, PT, PT, 0x80, 0x0 ;  /* 0x000000000000781c */ /* 0x000fe20003f4f070 */
[----:B------:R-:W-:Y:S01]  /*7c30*/  CS2R R14, SRZ ;  /* 0x00000000000e7805 */ /* 0x000fe2000001ff00 */
[----:B------:R-:W-:Y:S01]  /*7c40*/  IMAD.MOV.U32 R112, RZ, RZ, RZ ;  /* 0x000000ffff707224 */ /* 0x000fe200078e00ff */
[----:B------:R-:W-:Y:S01]  /*7c50*/  MOV R134, RZ ;  /* 0x000000ff00867202 */ /* 0x000fe20000000f00 */
[----:B-1----:R-:W-:Y:S01]  /*7c60*/  CS2R R8, SRZ ;  /* 0x0000000000087805 */ /* 0x002fe2000001ff00 */
        /* <DEDUP_REMOVED lines=19> */
[----:B------:R-:W-:Y:S01]  /*7da0*/  CS2R R24, SRZ ;  /* 0x0000000000187805 */ /* 0x000fe2000001ff00 */
[----:B------:R-:W-:Y:S01]  /*7db0*/  IMAD.MOV.U32 R88, RZ, RZ, RZ ;  /* 0x000000ffff587224 */ /* 0x000fe200078e00ff */
[----:B------:R-:W-:Y:S01]  /*7dc0*/  CS2R R86, SRZ ;  /* 0x0000000000567805 */ /* 0x000fe2000001ff00 */
[----:B------:R-:W-:Y:S01]  /*7dd0*/  IMAD.MOV.U32 R84, RZ, RZ, RZ ;  /* 0x000000ffff547224 */ /* 0x000fe200078e00ff */
[----:B------:R-:W-:Y:S01]  /*7de0*/  CS2R R82, SRZ ;  /* 0x0000000000527805 */ /* 0x000fe2000001ff00 */
[----:B------:R-:W-:Y:S01]  /*7df0*/  CS2R R26, SRZ ;  /* 0x00000000001a7805 */ /* 0x000fe2000001ff00 */
[----:B------:R-:W-:Y:S01]  /*7e00*/  MOV R80, RZ ;  /* 0x000000ff00507202 */ /* 0x000fe20000000f00 */
[----:B------:R-:W-:Y:S01]  /*7e10*/  CS2R R78, SRZ ;  /* 0x00000000004e7805 */ /* 0x000fe2000001ff00 */
[----:B------:R-:W-:Y:S01]  /*7e20*/  IMAD.MOV.U32 R7, RZ, RZ, RZ ;  /* 0x000000ffff077224 */ /* 0x000fe200078e00ff */
[----:B------:R-:W-:Y:S01]  /*7e30*/  MOV R76, RZ ;  /* 0x000000ff004c7202 */ /* 0x000fe20000000f00 */
[----:B------:R-:W-:Y:S01]  /*7e40*/  CS2R R74, SRZ ;  /* 0x00000000004a7805 */ /* 0x000fe2000001ff00 */
[----:B------:R-:W-:Y:S01]  /*7e50*/  CS2R R72, SRZ ;  /* 0x0000000000487805 */ /* 0x000fe2000001ff00 */
[----:B------:R-:W-:Y:S01]  /*7e60*/  CS2R R70, SRZ ;  /* 0x0000000000467805 */ /* 0x000fe2000001ff00 */
[----:B------:R-:W-:Y:S01]  /*7e70*/  CS2R R68, SRZ ;  /* 0x0000000000447805 */ /* 0x000fe2000001ff00 */
[----:B------:R-:W-:Y:S01]  /*7e80*/  CS2R R126, SRZ ;  /* 0x00000000007e7805 */ /* 0x000fe2000001ff00 */
[----:B------:R-:W-:Y:S01]  /*7e90*/  IMAD.MOV.U32 R124, RZ, RZ, RZ ;  /* 0x000000ffff7c7224 */ /* 0x000fe200078e00ff */
[----:B------:R-:W-:Y:S01]  /*7ea0*/  CS2R R122, SRZ ;  /* 0x00000000007a7805 */ /* 0x000fe2000001ff00 */
[----:B------:R-:W-:Y:S01]  /*7eb0*/  MOV R120, RZ ;  /* 0x000000ff00787202 */ /* 0x000fe20000000f00 */
[----:B------:R-:W-:Y:S01]  /*7ec0*/  CS2R R30, SRZ ;  /* 0x00000000001e7805 */ /* 0x000fe2000001ff00 */
[----:B---3--:R-:W-:-:S02]  /*7ed0*/  LOP3.LUT R28, R28, 0xffffffdf, RZ, 0xc0, !PT ;  /* 0xffffffdf1c1c7812 */ /* 0x008fc400078ec0ff */
[----:B----4-:R-:W-:Y:S02]  /*7ee0*/  IADD3 R0, R234, 0x7f, RZ ;  /* 0x0000007fea007810 */ /* 0x010fe40007ffe0ff */
[----:B------:R-:W-:-:S03]  /*7ef0*/  @P3 LOP3.LUT R28, R28, 0x20, RZ, 0xfc, !PT ;  /* 0x000000201c1c3812 */ /* 0x000fc600078efcff */
[----:B------:R-:W-:Y:S02]  /*7f00*/  @P3 IMAD.HI.U32 R2, R0, c[0x0][0x2c8], RZ ;  /* 0x0000b20000023a27 */ /* 0x000fe400078e00ff */
[----:B------:R1:W-:Y:S03]  /*7f10*/  STL [R1+0x4], R28 ;  /* 0x0000041c01007387 */ /* 0x0003e60000100800 */
[----:B------:R-:W-:-:S05]  /*7f20*/  @P3 SHF.R.U32.HI R0, RZ, c[0x0][0x2cc], R2 ;  /* 0x0000b300ff003a19 */ /* 0x000fca0000011602 */
[----:B------:R-:W-:-:S05]  /*7f30*/  IMAD.IADD R0, R191, 0x1, R0 ;  /* 0x00000001bf007824 */ /* 0x000fca00078e0200 */
[----:B------:R-:W-:-:S04]  /*7f40*/  SHF.R.S32.HI R2, RZ, 0x1f, R0 ;  /* 0x0000001fff027819 */ /* 0x000fc80000011400 */
[----:B------:R-:W-:-:S04]  /*7f50*/  LEA.HI R0, R2, R0, RZ, 0x7 ;  /* 0x0000000002007211 */ /* 0x000fc800078f38ff */
[----:B------:R-:W-:-:S04]  /*7f60*/  SHF.R.S32.HI R0, RZ, 0x7, R0 ;  /* 0x00000007ff007819 */ /* 0x000fc80000011400 */
[----:B------:R-:W-:-:S04]  /*7f70*/  IMNMX R208, R190, R0, PT ;  /* 0x00000000bed07217 */ /* 0x000fc80003800200 */
[----:B------:R-:W-:-:S13]  /*7f80*/  ISETP.GE.AND P0, PT, R208, 0x1, PT ;  /* 0x00000001d000780c */ /* 0x000fda0003f06270 */
[----:B------:R-:W-:Y:S05]  /*7f90*/  @!P0 BRA `(.L_x_583) ;  /* 0x00011cc000008947 */ /* 0x000fea0003800000 */
[----:B-1----:R-:W2:Y:S01]  /*7fa0*/  LDL R22, [R1+0x5c] ;  /* 0x00005c0001167983 */ /* 0x002ea20000100800 */
[----:B------:R-:W-:-:S03]  /*7fb0*/  ISETP.NE.U32.AND P0, PT, RZ, c[0x0][0x340], PT ;  /* 0x0000d000ff007a0c */ /* 0x000fc60003f05070 */
[----:B------:R-:W3:Y:S01]  /*7fc0*/  LDL R206, [R1+0x40] ;  /* 0x0000400001ce7983 */ /* 0x000ee20000100800 */
[----:B------:R-:W-:-:S03]  /*7fd0*/  ISETP.NE.AND.EX P2, PT, RZ, c[0x0][0x344], PT, P0 ;  /* 0x0000d100ff007a0c */ /* 0x000fc60003f45300 */
[----:B------:R-:W4:Y:S10]  /*7fe0*/  LDL R205, [R1+0x58] ;  /* 0x0000580001cd7983 */ /* 0x000f340000100800 */
[----:B------:R-:W-:Y:S01]  /*7ff0*/  @P2 IMAD.MOV.U32 R2, RZ, RZ, 0x4 ;  /* 0x00000004ff022424 */ /* 0x000fe200078e00ff */
[----:B------:R-:W-:Y:S01]  /*8000*/  SHF.R.S32.HI R0, RZ, 0x1f, R174 ;  /* 0x0000001fff007819 */ /* 0x000fe200000114ae */
[----:B------:R-:W1:Y:S01]  /*8010*/  S2R R38, SR_CTAID.Y ;  /* 0x0000000000267919 */ /* 0x000e620000002600 */
[----:B------:R-:W-:-:S03]  /*8020*/  SHF.R.S32.HI R194, RZ, 0x1f, R228 ;  /* 0x0000001fffc27819 */ /* 0x000fc600000114e4 */
[----:B------:R-:W-:Y:S01]  /*8030*/  IMAD R0, R0, c[0x0][0x178], RZ ;  /* 0x00005e0000007a24 */ /* 0x000fe200078e02ff */
[----:B------:R-:W-:-:S03]  /*8040*/  LEA.HI R6, R194, R228, RZ, 0x3 ;  /* 0x000000e4c2067211 */ /* 0x000fc600078f18ff */
[----:B------:R-:W-:Y:S01]  /*8050*/  IMAD R0, R174, c[0x0][0x17c], R0 ;  /* 0x00005f00ae007a24 */ /* 0x000fe200078e0200 */
[----:B------:R-:W-:Y:S01]  /*8060*/  SHF.R.S32.HI R70, RZ, 0x3, R6 ;  /* 0x00000003ff467819 */ /* 0x000fe20000011406 */
[----:B------:R-:W-:Y:S01]  /*8070*/  IMAD R4, R213, c[0x0][0x1b8], RZ ;  /* 0x00006e00d5047a24 */ /* 0x000fe200078e02ff */
[----:B------:R-:W-:Y:S01]  /*8080*/  ISETP.NE.U32.AND P1, PT, RZ, c[0x0][0x348], PT ;  /* 0x0000d200ff007a0c */ /* 0x000fe20003f25070 */
[----:B--2---:R-:W-:-:S05]  /*8090*/  @P2 IMAD.WIDE R2, R22, R2, c[0x0][0x340] ;  /* 0x0000d00016022625 */ /* 0x004fca00078e0202 */
[----:B------:R2:W3:Y:S01]  /*80a0*/  @P2 LDG.E R12, [R2.64] ;  /* 0x00000008020c2981 */ /* 0x0004e2000c1e1900 */
[----:B-1----:R-:W-:Y:S01]  /*80b0*/  IMAD R4, R38, c[0x0][0x1bc], R4 ;  /* 0x00006f0026047a24 */ /* 0x002fe200078e0204 */
[----:B------:R-:W-:Y:S01]  /*80c0*/  SHF.R.S32.HI R11, RZ, 0x1f, R22 ;  /* 0x0000001fff0b7819 */ /* 0x000fe20000011416 */
[----:B------:R-:W-:Y:S01]  /*80d0*/  IMAD.MOV.U32 R195, RZ, RZ, c[0x0][0x1e0] ;  /* 0x00007800ffc37624 */ /* 0x000fe200078e00ff */
[----:B------:R-:W-:Y:S01]  /*80e0*/  ISETP.NE.AND.EX P1, PT, RZ, c[0x0][0x34c], PT, P1 ;  /* 0x0000d300ff007a0c */ /* 0x000fe20003f25310 */
[----:B------:R-:W-:Y:S01]  /*80f0*/  IMAD.MOV.U32 R121, RZ, RZ, R28 ;  /* 0x000000ffff797224 */ /* 0x000fe200078e001c */
[----:B------:R-:W-:Y:S01]  /*8100*/  IADD3 R34, P0, R70, R5, RZ ;  /* 0x0000000546227210 */ /* 0x000fe20007f1e0ff */
[C---:B------:R-:W-:Y:S01]  /*8110*/  IMAD.SHL.U32 R202, R195.reuse, 0x80, RZ ;  /* 0x00000080c3ca7824 */ /* 0x040fe200078e00ff */
[----:B------:R-:W-:Y:S01]  /*8120*/  IADD3 R188, R208, -0x1, RZ ;  /* 0xffffffffd0bc7810 */ /* 0x000fe20007ffe0ff */
[----:B------:R-:W-:Y:S01]  /*8130*/  IMAD.WIDE.U32 R200, R195, 0x40, RZ ;  /* 0x00000040c3c87825 */ /* 0x000fe200078e00ff */
[----:B------:R-:W-:-:S02]  /*8140*/  LOP3.LUT R121, R121, 0xfffffffe, RZ, 0xc0, !PT ;  /* 0xfffffffe79797812 */ /* 0x000fc400078ec0ff */
[----:B------:R-:W-:Y:S01]  /*8150*/  SHF.R.S32.HI R87, RZ, 0x1f, R188 ;  /* 0x0000001fff577819 */ /* 0x000fe200000114bc */
[----:B----4-:R-:W-:Y:S02]  /*8160*/  IMAD R46, R205, c[0x0][0x2c4], RZ ;  /* 0x0000b100cd2e7a24 */ /* 0x010fe400078e02ff */
[----:B------:R-:W-:Y:S02]  /*8170*/  IMAD.IADD R32, R234, 0x1, R70 ;  /* 0x00000001ea207824 */ /* 0x000fe400078e0246 */
[----:B------:R-:W-:Y:S01]  /*8180*/  IMAD.SHL.U32 R25, R70, 0x40, RZ ;  /* 0x0000004046197824 */ /* 0x000fe200078e00ff */
[----:B------:R-:W-:Y:S02]  /*8190*/  BAR.SYNC.DEFER_BLOCKING 0x0 ;  /* 0x0000000000007b1d */ /* 0x000fe40000010000 */
[----:B------:R-:W-:Y:S02]  /*81a0*/  ISETP.GE.AND P5, PT, R32, R46, PT ;  /* 0x0000002e2000720c */ /* 0x000fe40003fa6270 */
[----:B------:R-:W-:Y:S01]  /*81b0*/  LOP3.LUT R25, R25, 0x1c0, RZ, 0xc0, !PT ;  /* 0x000001c019197812 */ /* 0x000fe200078ec0ff */
[----:B--2---:R-:W-:-:S03]  /*81c0*/  IMAD.WIDE.U32 R2, R174, c[0x0][0x178], RZ ;  /* 0x00005e00ae027a25 */ /* 0x004fc600078e00ff */
[----:B------:R-:W-:Y:S01]  /*81d0*/  SHF.R.U32.HI R43, RZ, 0x3, R25 ;  /* 0x00000003ff2b7819 */ /* 0x000fe20000011619 */
[----:B------:R-:W-:Y:S01]  /*81e0*/  IMAD.IADD R3, R3, 0x1, R0 ;  /* 0x0000000103037824 */ /* 0x000fe200078e0200 */
[----:B------:R-:W-:-:S03]  /*81f0*/  LOP3.LUT R0, R6, 0xfffffff8, RZ, 0xc0, !PT ;  /* 0xfffffff806007812 */ /* 0x000fc600078ec0ff */
[----:B------:R-:W-:-:S04]  /*8200*/  IMAD.WIDE.U32 R2, R38, c[0x0][0x1b8], R2 ;  /* 0x00006e0026027a25 */ /* 0x000fc800078e0002 */
[----:B------:R-:W-:Y:S01]  /*8210*/  IMAD.IADD R68, R228, 0x1, -R0 ;  /* 0x00000001e4447824 */ /* 0x000fe200078e0a00 */
[----:B------:R-:W-:Y:S01]  /*8220*/  SEL R0, R22, RZ, !P1 ;  /* 0x000000ff16007207 */ /* 0x000fe20004800000 */
[----:B------:R-:W-:Y:S01]  /*8230*/  IMAD.IADD R3, R3, 0x1, R4 ;  /* 0x0000000103037824 */ /* 0x000fe200078e0204 */
[----:B------:R-:W-:Y:S01]  /*8240*/  SHF.R.S32.HI R4, RZ, 0x1f, R5 ;  /* 0x0000001fff047819 */ /* 0x000fe20000011405 */
[C---:B------:R-:W-:Y:S01]  /*8250*/  IMAD R7, R68.reuse, 0x20, R70 ;  /* 0x0000002044077824 */ /* 0x040fe200078e0246 */
[----:B------:R-:W-:Y:S01]  /*8260*/  SEL R5, R11, RZ, !P1 ;  /* 0x000000ff0b057207 */ /* 0x000fe20004800000 */
[----:B------:R-:W-:Y:S01]  /*8270*/  IMAD.SHL.U32 R30, R68, 0x8, RZ ;  /* 0x00000008441e7824 */ /* 0x000fe200078e00ff */
[----:B------:R-:W-:Y:S01]  /*8280*/  LEA.HI.X.SX32 R37, R70, R4, 0x1, P0 ;  /* 0x0000000446257211 */ /* 0x000fe200000f0eff */
[----:B------:R-:W-:Y:S01]  /*8290*/  IMAD.IADD R7, R234, 0x1, R7 ;  /* 0x00000001ea077824 */ /* 0x000fe200078e0207 */
[----:B------:R-:W-:Y:S01]  /*82a0*/  ISETP.NE.U32.AND P1, PT, RZ, c[0x0][0x350], PT ;  /* 0x0000d400ff007a0c */ /* 0x000fe20003f25070 */
[----:B------:R-:W-:Y:S01]  /*82b0*/  IMAD R4, R5, c[0x0][0x1c0], RZ ;  /* 0x0000700005047a24 */ /* 0x000fe200078e02ff */
[----:B------:R-:W-:Y:S01]  /*82c0*/  SHF.R.S32.HI R31, RZ, 0x1f, R30 ;  /* 0x0000001fff1f7819 */ /* 0x000fe2000001141e */
[----:B------:R-:W-:Y:S01]  /*82d0*/  @P3 IMAD.HI.U32 R8, R7, c[0x0][0x2c8], RZ ;  /* 0x0000b20007083a27 */ /* 0x000fe200078e00ff */
[----:B------:R-:W-:-:S02]  /*82e0*/  ISETP.NE.AND.EX P1, PT, RZ, c[0x0][0x354], PT, P1 ;  /* 0x0000d500ff007a0c */ /* 0x000fc40003f25310 */
[----:B------:R-:W-:Y:S01]  /*82f0*/  IADD3 R33, R30, 0x40, RZ ;  /* 0x000000401e217810 */ /* 0x000fe20007ffe0ff */
[----:B------:R-:W-:Y:S01]  /*8300*/  IMAD.MOV.U32 R6, RZ, RZ, R7 ;  /* 0x000000ffff067224 */ /* 0x000fe200078e0007 */
[----:B------:R-:W-:Y:S01]  /*8310*/  @P3 SHF.R.U32.HI R6, RZ, c[0x0][0x2cc], R8 ;  /* 0x0000b300ff063a19 */ /* 0x000fe20000011608 */
[C---:B------:R-:W-:Y:S02]  /*8320*/  IMAD R4, R0.reuse, c[0x0][0x1c4], R4 ;  /* 0x0000710000047a24 */ /* 0x040fe400078e0204 */
[----:B------:R-:W-:Y:S01]  /*8330*/  IMAD.WIDE.U32 R2, R0, c[0x0][0x1c0], R2 ;  /* 0x0000700000027a25 */ /* 0x000fe200078e0002 */
[----:B------:R-:W-:-:S03]  /*8340*/  SHF.R.S32.HI R8, RZ, 0x1f, R6 ;  /* 0x0000001fff087819 */ /* 0x000fc60000011406 */
[----:B------:R-:W-:Y:S02]  /*8350*/  IMAD.MOV R0, RZ, RZ, -R6 ;  /* 0x000000ffff007224 */ /* 0x000fe400078e0a06 */
[----:B------:R-:W-:Y:S02]  /*8360*/  IMAD R9, R8, c[0x0][0x1b0], RZ ;  /* 0x00006c0008097a24 */ /* 0x000fe400078e02ff */
[----:B------:R-:W-:Y:S02]  /*8370*/  IMAD R5, R37, c[0x0][0x1e0], RZ ;  /* 0x0000780025057a24 */ /* 0x000fe400078e02ff */
[----:B------:R-:W-:Y:S02]  /*8380*/  IMAD R8, R0, c[0x0][0x2c4], R7 ;  /* 0x0000b10000087a24 */ /* 0x000fe400078e0207 */
[----:B------:R-:W-:Y:S02]  /*8390*/  IMAD.IADD R3, R3, 0x1, R4 ;  /* 0x0000000103037824 */ /* 0x000fe400078e0204 */
[C---:B------:R-:W-:Y:S01]  /*83a0*/  IMAD R10, R34.reuse, c[0x0][0x1e4], R5 ;  /* 0x00007900220a7a24 */ /* 0x040fe200078e0205 */
[----:B------:R-:W-:Y:S01]  /*83b0*/  SHF.R.S32.HI R0, RZ, 0x1f, R8 ;  /* 0x0000001fff007819 */ /* 0x000fe20000011408 */
[----:B------:R-:W-:-:S04]  /*83c0*/  IMAD.WIDE.U32 R4, R34, c[0x0][0x1e0], R30 ;  /* 0x0000780022047a25 */ /* 0x000fc800078e001e */
[C---:B------:R-:W-:Y:S02]  /*83d0*/  IMAD R7, R6.reuse, c[0x0][0x1b4], R9 ;  /* 0x00006d0006077a24 */ /* 0x040fe400078e0209 */
[----:B------:R-:W-:-:S04]  /*83e0*/  IMAD.WIDE.U32 R2, R6, c[0x0][0x1b0], R2 ;  /* 0x00006c0006027a25 */ /* 0x000fc800078e0002 */
[----:B------:R-:W-:Y:S02]  /*83f0*/  IMAD.IADD R5, R5, 0x1, R10 ;  /* 0x0000000105057824 */ /* 0x000fe400078e020a */
[----:B------:R-:W-:Y:S02]  /*8400*/  IMAD.IADD R3, R3, 0x1, R7 ;  /* 0x0000000103037824 */ /* 0x000fe400078e0207 */
[----:B------:R-:W-:Y:S02]  /*8410*/  IMAD R0, R0, c[0x0][0x1a8], RZ ;  /* 0x00006a0000007a24 */ /* 0x000fe400078e02ff */
[----:B------:R-:W-:-:S04]  /*8420*/  IMAD.WIDE.U32 R6, R38, c[0x0][0x1e8], R4 ;  /* 0x00007a0026067a25 */ /* 0x000fc800078e0004 */
[C---:B------:R-:W-:Y:S02]  /*8430*/  IMAD R0, R8.reuse, c[0x0][0x1ac], R0 ;  /* 0x00006b0008007a24 */ /* 0x040fe400078e0200 */
[----:B------:R-:W-:-:S04]  /*8440*/  IMAD.WIDE.U32 R4, R8, c[0x0][0x1a8], R2 ;  /* 0x00006a0008047a25 */ /* 0x000fc800078e0002 */
[----:B------:R-:W-:Y:S01]  /*8450*/  IMAD.IADD R0, R5, 0x1, R0 ;  /* 0x0000000105007824 */ /* 0x000fe200078e0200 */
[C---:B------:R-:W-:Y:S01]  /*8460*/  LEA R24, P0, R4.reuse, c[0x0][0x160], 0x1 ;  /* 0x0000580004187a11 */ /* 0x040fe200078008ff */
[----:B------:R-:W-:Y:S02]  /*8470*/  IMAD R9, R213, c[0x0][0x1e8], RZ ;  /* 0x00007a00d5097a24 */ /* 0x000fe400078e02ff */
[----:B------:R-:W-:Y:S01]  /*8480*/  IMAD.MOV.U32 R5, RZ, RZ, c[0x0][0x1e4] ;  /* 0x00007900ff057624 */ /* 0x000fe200078e00ff */
[----:B------:R-:W-:Y:S01]  /*8490*/  LEA.HI.X R23, R4, c[0x0][0x164], R0, 0x1, P0 ;  /* 0x0000590004177a11 */ /* 0x000fe200000f0c00 */
[----:B------:R-:W-:Y:S01]  /*84a0*/  IMAD.MOV.U32 R0, RZ, RZ, 0x7 ;  /* 0x00000007ff007424 */ /* 0x000fe200078e00ff */
[----:B------:R-:W-:Y:S01]  /*84b0*/  SHFL.IDX PT, R8, R24, 0x1, 0x181f ;  /* 0x00381f0018087f89 */ /* 0x000fe200000e0000 */
[----:B------:R-:W-:-:S03]  /*84c0*/  IMAD R9, R38, c[0x0][0x1ec], R9 ;  /* 0x00007b0026097a24 */ /* 0x000fc600078e0209 */
[----:B------:R-:W-:Y:S01]  /*84d0*/  SHF.L.U64.HI R193, R195, R0, c[0x0][0x1e4] ;  /* 0x00007900c3c17619 */ /* 0x000fe20000010200 */
[----:B------:R-:W-:Y:S01]  /*84e0*/  IMAD.IADD R7, R9, 0x1, R7 ;  /* 0x0000000109077824 */ /* 0x000fe200078e0207 */
[----:B------:R-:W1:Y:S04]  /*84f0*/  SHFL.IDX PT, R14, R24, RZ, 0x181f ;  /* 0x00181fff180e7589 */ /* 0x000e6800000e0000 */
[----:B------:R-:W-:Y:S04]  /*8500*/  SHFL.IDX PT, R9, R23, 0x1, 0x181f ;  /* 0x00381f0017097f89 */ /* 0x000fe800000e0000 */
[----:B------:R-:W2:Y:S01]  /*8510*/  SHFL.IDX PT, R15, R23, RZ, 0x181f ;  /* 0x00181fff170f7589 */ /* 0x000ea200000e0000 */
[--C-:B---3--:R-:W-:Y:S01]  /*8520*/  @P2 IMAD.MOV.U32 R2, RZ, RZ, R12.reuse ;  /* 0x000000ffff022224 */ /* 0x108fe200078e000c */
[----:B------:R-:W-:Y:S01]  /*8530*/  @P2 SHF.R.S32.HI R3, RZ, 0x1f, R12 ;  /* 0x0000001fff032819 */ /* 0x000fe2000001140c */
[----:B------:R-:W-:-:S02]  /*8540*/  @!P2 IMAD.MOV.U32 R2, RZ, RZ, R22 ;  /* 0x000000ffff02a224 */ /* 0x000fc400078e0016 */
[----:B------:R-:W-:-:S03]  /*8550*/  @!P2 IMAD.MOV.U32 R3, RZ, RZ, R11 ;  /* 0x000000ffff03a224 */ /* 0x000fc600078e000b */
[----:B------:R-:W-:Y:S01]  /*8560*/  SEL R36, R2, RZ, !P1 ;  /* 0x000000ff02247207 */ /* 0x000fe20004800000 */
[----:B------:R-:W-:Y:S01]  /*8570*/  IMAD.IADD R2, R206, 0x1, -R70 ;  /* 0x00000001ce027824 */ /* 0x000fe200078e0a46 */
[----:B------:R-:W-:Y:S02]  /*8580*/  SEL R35, R3, RZ, !P1 ;  /* 0x000000ff03237207 */ /* 0x000fe40004800000 */
[----:B-1----:R-:W-:Y:S01]  /*8590*/  @!P5 LEA R16, P1, R30, R14, 0x1 ;  /* 0x0000000e1e10d211 */ /* 0x002fe200078208ff */
[----:B------:R-:W-:Y:S02]  /*85a0*/  IMAD R22, R188, -0x80, R2 ;  /* 0xffffff80bc167824 */ /* 0x000fe400078e0202 */
[----:B------:R-:W-:Y:S01]  /*85b0*/  IMAD R0, R35, c[0x0][0x1f0], RZ ;  /* 0x00007c0023007a24 */ /* 0x000fe200078e02ff */
[----:B--2---:R-:W-:Y:S01]  /*85c0*/  @!P5 LEA.HI.X R17, R30, R15, R31, 0x1, P1 ;  /* 0x0000000f1e11d211 */ /* 0x004fe200008f0c1f */
[----:B------:R-:W-:Y:S01]  /*85d0*/  IMAD.WIDE.U32 R6, R36, c[0x0][0x1f0], R6 ;  /* 0x00007c0024067a25 */ /* 0x000fe200078e0006 */
[----:B------:R-:W-:-:S02]  /*85e0*/  ISETP.GE.AND P6, PT, R22, 0x1, PT ;  /* 0x000000011600780c */ /* 0x000fc40003fc6270 */
[----:B------:R-:W-:Y:S01]  /*85f0*/  ISETP.GE.AND P2, PT, R22, 0x21, PT ;  /* 0x000000211600780c */ /* 0x000fe20003f46270 */
[----:B------:R-:W-:Y:S01]  /*8600*/  IMAD R2, R36, c[0x0][0x1f4], R0 ;  /* 0x00007d0024027a24 */ /* 0x000fe200078e0200 */
[C---:B------:R-:W-:Y:S01]  /*8610*/  ISETP.GE.AND P4, PT, R22.reuse, 0x41, PT ;  /* 0x000000411600780c */ /* 0x040fe20003f86270 */
[----:B------:R-:W-:Y:S01]  /*8620*/  IMAD R0, R193, R188, RZ ;  /* 0x000000bcc1007224 */ /* 0x000fe200078e02ff */
[----:B------:R-:W-:Y:S01]  /*8630*/  ISETP.GE.AND P3, PT, R22, 0x61, PT ;  /* 0x000000611600780c */ /* 0x000fe20003f66270 */
[----:B------:R-:W-:Y:S01]  /*8640*/  IMAD.IADD R231, R7, 0x1, R2 ;  /* 0x0000000107e77824 */ /* 0x000fe200078e0202 */
[----:B------:R1:W-:Y:S01]  /*8650*/  STL.64 [R1+0x48], R6 ;  /* 0x0000480601007387 */ /* 0x0003e20000100a00 */
[----:B------:R-:W-:Y:S01]  /*8660*/  IMAD.MOV.U32 R230, RZ, RZ, R6 ;  /* 0x000000ffffe67224 */ /* 0x000fe200078e0006 */
[----:B------:R-:W-:Y:S01]  /*8670*/  ISETP.GE.AND P1, PT, R30, c[0x0][0x198], PT ;  /* 0x000066001e007a0c */ /* 0x000fe20003f26270 */
[-C--:B------:R-:W-:Y:S02]  /*8680*/  IMAD R0, R87, R202.reuse, R0 ;  /* 0x000000ca57007224 */ /* 0x080fe400078e0200 */
[----:B------:R-:W-:Y:S01]  /*8690*/  IMAD.WIDE.U32 R2, R188, R202, R230 ;  /* 0x000000cabc027225 */ /* 0x000fe200078e00e6 */
[----:B------:R-:W-:Y:S03]  /*86a0*/  STL.64 [R1+0x38], R230 ;  /* 0x000038e601007387 */ /* 0x000fe60000100a00 */
[----:B------:R-:W-:Y:S01]  /*86b0*/  IMAD.IADD R3, R3, 0x1, R0 ;  /* 0x0000000103037824 */ /* 0x000fe200078e0200 */
[----:B------:R-:W-:-:S04]  /*86c0*/  @P6 LEA R18, P0, R2, c[0x0][0x1c8], 0x1 ;  /* 0x0000720002126a11 */ /* 0x000fc800078008ff */
[----:B------:R-:W-:Y:S02]  /*86d0*/  @P6 LEA.HI.X R19, R2, c[0x0][0x1cc], R3, 0x1, P0 ;  /* 0x0000730002136a11 */ /* 0x000fe400000f0c03 */
[----:B------:R-:W-:-:S04]  /*86e0*/  @P2 LEA R0, P0, R195, R2, 0x5 ;  /* 0x00000002c3002211 */ /* 0x000fc800078028ff */
[----:B------:R-:W-:Y:S02]  /*86f0*/  @P2 LEA.HI.X R4, R195, R3, R5, 0x5, P0 ;  /* 0x00000003c3042211 */ /* 0x000fe400000f2c05 */
[----:B------:R-:W-:-:S04]  /*8700*/  @P2 LEA R20, P0, R0, c[0x0][0x1c8], 0x1 ;  /* 0x0000720000142a11 */ /* 0x000fc800078008ff */
[----:B------:R-:W-:Y:S01]  /*8710*/  @P2 LEA.HI.X R21, R0, c[0x0][0x1cc], R4, 0x1, P0 ;  /* 0x0000730000152a11 */ /* 0x000fe200000f0c04 */
[C---:B-1----:R-:W-:Y:S01]  /*8720*/  IMAD.SHL.U32 R6, R5.reuse, 0x40, RZ ;  /* 0x0000004005067824 */ /* 0x042fe200078e00ff */
[----:B------:R-:W-:Y:S01]  /*8730*/  @P4 IADD3 R0, P0, R2, R200, RZ ;  /* 0x000000c802004210 */ /* 0x000fe20007f1e0ff */
[----:B------:R-:W-:Y:S02]  /*8740*/  @P3 IMAD R5, R5, 0x60, RZ ;  /* 0x0000006005053824 */ /* 0x000fe400078e02ff */
[----:B------:R-:W-:-:S04]  /*8750*/  IMAD.IADD R209, R201, 0x1, R6 ;  /* 0x00000001c9d17824 */ /* 0x000fc800078e0206 */
[--C-:B------:R-:W-:Y:S01]  /*8760*/  @P4 IMAD.X R4, R209, 0x1, R3.reuse, P0 ;  /* 0x00000001d1044824 */ /* 0x100fe200000e0603 */
[C---:B------:R-:W-:Y:S01]  /*8770*/  @P4 LEA R28, P0, R0.reuse, c[0x0][0x1c8], 0x1 ;  /* 0x00007200001c4a11 */ /* 0x040fe200078008ff */
[----:B------:R-:W-:Y:S01]  /*8780*/  @P3 IMAD.WIDE.U32 R2, R195, 0x60, R2 ;  /* 0x00000060c3023825 */ /* 0x000fe200078e0002 */
[----:B------:R-:W-:Y:S02]  /*8790*/  STL [R1+0x34], R209 ;  /* 0x000034d101007387 */ /* 0x000fe40000100800 */
[----:B------:R-:W-:Y:S01]  /*87a0*/  @P4 LEA.HI.X R29, R0, c[0x0][0x1cc], R4, 0x1, P0 ;  /* 0x00007300001d4a11 */ /* 0x000fe200000f0c04 */
[----:B------:R-:W-:Y:S01]  /*87b0*/  @P3 IMAD.IADD R0, R5, 0x1, R3 ;  /* 0x0000000105003824 */ /* 0x000fe200078e0203 */
[----:B------:R-:W-:Y:S01]  /*87c0*/  @P3 LEA R26, P0, R2, c[0x0][0x1c8], 0x1 ;  /* 0x00007200021a3a11 */ /* 0x000fe200078008ff */
[----:B------:R-:W1:Y:S01]  /*87d0*/  SHFL.IDX PT, R4, R24, 0x2, 0x181f ;  /* 0x00581f0018047f89 */ /* 0x000e6200000e0000 */
[----:B------:R-:W-:Y:S02]  /*87e0*/  IADD3 R3, R32, 0x20, RZ ;  /* 0x0000002020037810 */ /* 0x000fe40007ffe0ff */
[----:B------:R-:W-:Y:S01]  /*87f0*/  @P3 LEA.HI.X R27, R2, c[0x0][0x1cc], R0, 0x1, P0 ;  /* 0x00007300021b3a11 */ /* 0x000fe200000f0c00 */
[----:B------:R-:W2:Y:S01]  /*8800*/  SHFL.IDX PT, R5, R23, 0x2, 0x181f ;  /* 0x00581f0017057f89 */ /* 0x000ea200000e0000 */
[----:B------:R-:W-:-:S02]  /*8810*/  IADD3 R0, R32, 0x40, RZ ;  /* 0x0000004020007810 */ /* 0x000fc40007ffe0ff */
[-C--:B------:R-:W-:Y:S01]  /*8820*/  ISETP.GE.AND P3, PT, R3, R46.reuse, PT ;  /* 0x0000002e0300720c */ /* 0x080fe20003f66270 */
[----:B------:R3:W4:Y:S01]  /*8830*/  SHFL.IDX PT, R2, R24, 0x3, 0x181f ;  /* 0x00781f0018027f89 */ /* 0x00072200000e0000 */
[-C--:B------:R-:W-:Y:S02]  /*8840*/  ISETP.GE.AND P4, PT, R0, R46.reuse, PT ;  /* 0x0000002e0000720c */ /* 0x080fe40003f86270 */
[----:B------:R-:W-:Y:S01]  /*8850*/  IADD3 R0, R32, 0x60, RZ ;  /* 0x0000006020007810 */ /* 0x000fe20007ffe0ff */
[----:B------:R4:W4:Y:S03]  /*8860*/  SHFL.IDX PT, R3, R23, 0x3, 0x181f ;  /* 0x00781f0017037f89 */ /* 0x00092600000e0000 */
[----:B------:R-:W-:Y:S02]  /*8870*/  ISETP.GE.AND P6, PT, R0, R46, PT ;  /* 0x0000002e0000720c */ /* 0x000fe40003fc6270 */
[----:B------:R-:W-:-:S03]  /*8880*/  @!P5 SHF.R.S32.HI R0, RZ, 0x1f, R33 ;  /* 0x0000001fff00d819 */ /* 0x000fc60000011421 */
[----:B------:R-:W-:Y:S02]  /*8890*/  @!P3 LEA R12, P0, R30, R8, 0x1 ;  /* 0x000000081e0cb211 */ /* 0x000fe400078008ff */
[----:B------:R-:W-:Y:S02]  /*88a0*/  @!P5 LEA.HI R0, R0, R33, RZ, 0x3 ;  /* 0x000000210000d211 */ /* 0x000fe400078f18ff */
[----:B------:R-:W-:Y:S02]  /*88b0*/  @!P3 LEA.HI.X R13, R30, R9, R31, 0x1, P0 ;  /* 0x000000091e0db211 */ /* 0x000fe400000f0c1f */
[----:B------:R-:W-:Y:S02]  /*88c0*/  @!P5 LOP3.LUT R0, R0, 0xfffffff8, RZ, 0xc0, !PT ;  /* 0xfffffff80000d812 */ /* 0x000fe400078ec0ff */
[----:B-1----:R-:W-:Y:S02]  /*88d0*/  @!P4 LEA R10, P0, R30, R4, 0x1 ;  /* 0x000000041e0ac211 */ /* 0x002fe400078008ff */
[----:B---3--:R-:W-:Y:S01]  /*88e0*/  LEA.HI R24, R194, R228, RZ, 0x6 ;  /* 0x000000e4c2187211 */ /* 0x008fe200078f30ff */
[----:B------:R-:W-:Y:S01]  /*88f0*/  @!P5 IMAD.WIDE R14, R0, 0x2, R14 ;  /* 0x00000002000ed825 */ /* 0x000fe200078e020e */
[----:B--2---:R-:W-:-:S02]  /*8900*/  @!P4 LEA.HI.X R11, R30, R5, R31, 0x1, P0 ;  /* 0x000000051e0bc211 */ /* 0x004fc400000f0c1f */
[--C-:B----4-:R-:W-:Y:S01]  /*8910*/  @!P3 SHF.R.S32.HI R23, RZ, 0x1f, R33.reuse ;  /* 0x0000001fff17b819 */ /* 0x110fe20000011421 */
[----:B------:R-:W-:Y:S01]  /*8920*/  IMAD.SHL.U32 R24, R24, 0x8, RZ ;  /* 0x0000000818187824 */ /* 0x000fe200078e00ff */
[----:B------:R-:W-:Y:S02]  /*8930*/  @!P6 LEA R6, P0, R30, R2, 0x1 ;  /* 0x000000021e06e211 */ /* 0x000fe400078008ff */
[----:B------:R-:W-:Y:S02]  /*8940*/  @!P4 SHF.R.S32.HI R0, RZ, 0x1f, R33 ;  /* 0x0000001fff00c819 */ /* 0x000fe40000011421 */
[----:B------:R-:W-:Y:S02]  /*8950*/  @!P3 LEA.HI R23, R23, R33, RZ, 0x3 ;  /* 0x000000211717b211 */ /* 0x000fe400078f18ff */
[----:B------:R-:W-:Y:S02]  /*8960*/  LOP3.LUT R41, R24, 0xfffffe00, RZ, 0xc0, !PT ;  /* 0xfffffe0018297812 */ /* 0x000fe400078ec0ff */
[----:B------:R-:W-:-:S02]  /*8970*/  LOP3.LUT R24, R25, 0x38, R30, 0xf8, !PT ;  /* 0x0000003819187812 */ /* 0x000fc400078ef81e */
[----:B------:R-:W-:Y:S02]  /*8980*/  @!P6 LEA.HI.X R7, R30, R3, R31, 0x1, P0 ;  /* 0x000000031e07e211 */ /* 0x000fe400000f0c1f */
[----:B------:R-:W-:Y:S02]  /*8990*/  @!P4 LEA.HI R0, R0, R33, RZ, 0x3 ;  /* 0x000000210000c211 */ /* 0x000fe400078f18ff */
[----:B------:R-:W-:Y:S02]  /*89a0*/  ISETP.GE.AND P0, PT, R33, c[0x0][0x198], PT ;  /* 0x0000660021007a0c */ /* 0x000fe40003f06270 */
[----:B------:R-:W-:Y:S02]  /*89b0*/  @!P3 LOP3.LUT R23, R23, 0xfffffff8, RZ, 0xc0, !PT ;  /* 0xfffffff81717b812 */ /* 0x000fe400078ec0ff */
[----:B------:R-:W-:Y:S02]  /*89c0*/  LOP3.LUT R84, R41, R24, R43, 0xf6, !PT ;  /* 0x0000001829547212 */ /* 0x000fe400078ef62b */
[----:B------:R-:W-:Y:S01]  /*89d0*/  @!P4 LOP3.LUT R0, R0, 0xfffffff8, RZ, 0xc0, !PT ;  /* 0xfffffff80000c812 */ /* 0x000fe200078ec0ff */
[----:B------:R-:W-:-:S04]  /*89e0*/  @!P3 IMAD.WIDE R8, R23, 0x2, R8 ;  /* 0x000000021708b825 */ /* 0x000fc800078e0208 */
[----:B------:R-:W-:Y:S02]  /*89f0*/  @!P5 IMAD.SHL.U32 R23, R84, 0x2, RZ ;  /* 0x000000025417d824 */ /* 0x000fe400078e00ff */
[----:B------:R-:W-:-:S03]  /*8a00*/  @!P4 IMAD.WIDE R4, R0, 0x2, R4 ;  /* 0x000000020004c825 */ /* 0x000fc600078e0204 */
[----:B------:R1:W-:Y:S01]  /*8a10*/  @!P5 LDGSTS.E.BYPASS.LTC128B.128 [R23+0x100], [R16.64], !P1 ;  /* 0x001000001017dfae */ /* 0x0003e2000c901d48 */
[----:B------:R-:W-:-:S03]  /*8a20*/  @!P3 IMAD.SHL.U32 R0, R84, 0x2, RZ ;  /* 0x000000025400b824 */ /* 0x000fc600078e00ff */
[----:B------:R2:W-:Y:S04]  /*8a30*/  @!P5 LDGSTS.E.BYPASS.LTC128B.128 [R23+0x4100], [R14.64], !P0 ;  /* 0x041000000e17dfae */ /* 0x0005e8000c101d48 */
[----:B------:R3:W-:Y:S04]  /*8a40*/  @!P3 LDGSTS.E.BYPASS.LTC128B.128 [R0+0x1100], [R12.64], !P1 ;  /* 0x011000000c00bfae */ /* 0x0007e8000c901d48 */
[----:B------:R4:W-:Y:S01]  /*8a50*/  @!P3 LDGSTS.E.BYPASS.LTC128B.128 [R0+0x5100], [R8.64], !P0 ;  /* 0x051000000800bfae */ /* 0x0009e2000c101d48 */
[----:B--2---:R-:W-:Y:S01]  /*8a60*/  @!P4 IMAD.SHL.U32 R15, R84, 0x2, RZ ;  /* 0x00000002540fc824 */ /* 0x004fe200078e00ff */
[----:B------:R-:W-:-:S02]  /*8a70*/  P2R R14, PR, RZ, 0x20 ;  /* 0x00000020ff0e7803 */ /* 0x000fc40000000000 */
[----:B------:R-:W-:Y:S02]  /*8a80*/  ISETP.GE.AND P5, PT, R30, c[0x0][0x1d4], PT ;  /* 0x000075001e007a0c */ /* 0x000fe40003fa6270 */
[----:B---3--:R-:W-:Y:S01]  /*8a90*/  P2R R12, PR, RZ, 0x8 ;  /* 0x00000008ff0c7803 */ /* 0x008fe20000000000 */
[----:B------:R2:W-:Y:S01]  /*8aa0*/  @!P4 LDGSTS.E.BYPASS.LTC128B.128 [R15+0x2100], [R10.64], !P1 ;  /* 0x021000000a0fcfae */ /* 0x0005e2000c901d48 */
[----:B------:R-:W-:Y:S01]  /*8ab0*/  ISETP.GE.AND P3, PT, R22, 0x1, PT ;  /* 0x000000011600780c */ /* 0x000fe20003f66270 */
[----:B----4-:R-:W-:Y:S01]  /*8ac0*/  @!P6 IMAD.SHL.U32 R8, R84, 0x2, RZ ;  /* 0x000000025408e824 */ /* 0x010fe200078e00ff */
[----:B------:R-:W-:Y:S01]  /*8ad0*/  @!P6 SHF.R.S32.HI R0, RZ, 0x1f, R33 ;  /* 0x0000001fff00e819 */ /* 0x000fe20000011421 */
[----:B------:R3:W-:Y:S03]  /*8ae0*/  @!P4 LDGSTS.E.BYPASS.LTC128B.128 [R15+0x6100], [R4.64], !P0 ;  /* 0x06100000040fcfae */ /* 0x0007e6000c101d48 */
[----:B------:R-:W-:Y:S01]  /*8af0*/  @!P6 LEA.HI R0, R0, R33, RZ, 0x3 ;  /* 0x000000210000e211 */ /* 0x000fe200078f18ff */
[----:B------:R4:W-:Y:S02]  /*8b00*/  @!P6 LDGSTS.E.BYPASS.LTC128B.128 [R8+0x3100], [R6.64], !P1 ;  /* 0x031000000608efae */ /* 0x0009e4000c901d48 */
[----:B------:R-:W-:-:S02]  /*8b10*/  @P5 LOP3.LUT R121, R121, 0x1, RZ, 0xfc, !PT ;  /* 0x0000000179795812 */ /* 0x000fc400078efcff */
[----:B------:R-:W-:Y:S02]  /*8b20*/  @!P6 LOP3.LUT R0, R0, 0xfffffff8, RZ, 0xc0, !PT ;  /* 0xfffffff80000e812 */ /* 0x000fe400078ec0ff */
[----:B------:R-:W-:-:S03]  /*8b30*/  LOP3.LUT R121, R121, 0xfffffffd, RZ, 0xc0, !PT ;  /* 0xfffffffd79797812 */ /* 0x000fc600078ec0ff */
[----:B------:R-:W-:-:S04]  /*8b40*/  @!P6 IMAD.WIDE R2, R0, 0x2, R2 ;  /* 0x000000020002e825 */ /* 0x000fc800078e0202 */
[----:B------:R-:W-:Y:S01]  /*8b50*/  @P3 IMAD.SHL.U32 R0, R84, 0x2, RZ ;  /* 0x0000000254003824 */ /* 0x000fe200078e00ff */
[----:B------:R1:W-:Y:S01]  /*8b60*/  @!P6 LDGSTS.E.BYPASS.LTC128B.128 [R8+0x7100], [R2.64], !P0 ;  /* 0x071000000208efae */ /* 0x0003e2000c101d48 */
[----:B------:R-:W-:-:S03]  /*8b70*/  ISETP.GE.AND P0, PT, R33, c[0x0][0x1d4], PT ;  /* 0x0000750021007a0c */ /* 0x000fc60003f06270 */
[----:B------:R-:W0:Y:S01]  /*8b80*/  LDGDEPBAR ;  /* 0x00000000000079af */ /* 0x000e220000000000 */
[----:B--2---:R-:W-:-:S03]  /*8b90*/  IMAD R10, R213, c[0x0][0x210], RZ ;  /* 0x00008400d50a7a24 */ /* 0x004fc600078e02ff */
[----:B------:R2:W-:Y:S01]  /*8ba0*/  @P3 LDGSTS.E.BYPASS.LTC128B.128 [R0+0x8100], [R18.64], !P5 ;  /* 0x0810000012003fae */ /* 0x0005e2000e901d48 */
[----:B---3--:R-:W-:Y:S01]  /*8bb0*/  LEA.HI R5, R194, R228, RZ, 0x4 ;  /* 0x000000e4c2057211 */ /* 0x008fe200078f20ff */
[----:B------:R-:W-:Y:S02]  /*8bc0*/  IMAD.MOV.U32 R4, RZ, RZ, 0x10 ;  /* 0x00000010ff047424 */ /* 0x000fe400078e00ff */
[----:B----4-:R-:W-:Y:S02]  /*8bd0*/  IMAD.WIDE.U32 R6, R34, c[0x0][0x208], R30 ;  /* 0x0000820022067a25 */ /* 0x010fe400078e001e */
[----:B------:R2:W-:Y:S01]  /*8be0*/  @P3 LDGSTS.E.BYPASS.LTC128B.128 [R0+0xc100], [R18.64+0x80], !P0 ;  /* 0x0c10008012003fae */ /* 0x0005e2000c101d48 */
[----:B------:R-:W-:Y:S02]  /*8bf0*/  ISETP.GE.AND P3, PT, R22, 0x41, PT ;  /* 0x000000411600780c */ /* 0x000fe40003f66270 */
[----:B------:R-:W-:-:S05]  /*8c00*/  @P0 LOP3.LUT R121, R121, 0x2, RZ, 0xfc, !PT ;  /* 0x0000000279790812 */ /* 0x000fca00078efcff */
[----:B------:R3:W-:Y:S01]  /*8c10*/  STL [R1+0x4], R121 ;  /* 0x0000047901007387 */ /* 0x0007e20000100800 */
[----:B-1----:R-:W-:Y:S01]  /*8c20*/  SHF.R.S32.HI R3, RZ, 0x4, R5 ;  /* 0x00000004ff037819 */ /* 0x002fe20000011405 */
[----:B--2---:R-:W-:-:S05]  /*8c30*/  @P2 IMAD.SHL.U32 R0, R84, 0x2, RZ ;  /* 0x0000000254002824 */ /* 0x004fca00078e00ff */
[----:B------:R1:W-:Y:S04]  /*8c40*/  @P2 LDGSTS.E.BYPASS.LTC128B.128 [R0+0x9100], [R20.64], !P5 ;  /* 0x0910000014002fae */ /* 0x0003e8000e901d48 */
[----:B------:R1:W-:Y:S02]  /*8c50*/  @P2 LDGSTS.E.BYPASS.LTC128B.128 [R0+0xd100], [R20.64+0x80], !P0 ;  /* 0x0d10008014002fae */ /* 0x0003e4000c101d48 */
[C---:B-1----:R-:W-:Y:S02]  /*8c60*/  LOP3.LUT R0, R5.reuse, 0xfffffff0, RZ, 0xc0, !PT ;  /* 0xfffffff005007812 */ /* 0x042fe400078ec0ff */
[----:B------:R-:W-:-:S03]  /*8c70*/  LEA.HI R5, R5, R3, RZ, 0x1 ;  /* 0x0000000305057211 */ /* 0x000fc600078f08ff */
[----:B------:R-:W-:Y:S01]  /*8c80*/  IMAD.IADD R0, R228, 0x1, -R0 ;  /* 0x00000001e4007824 */ /* 0x000fe200078e0a00 */
[----:B------:R-:W-:-:S04]  /*8c90*/  LOP3.LUT R5, R5, 0xfffffffe, RZ, 0xc0, !PT ;  /* 0xfffffffe05057812 */ /* 0x000fc800078ec0ff */
[----:B------:R-:W-:Y:S01]  /*8ca0*/  SHF.R.S32.HI R2, RZ, 0x1f, R0 ;  /* 0x0000001fff027819 */ /* 0x000fe20000011400 */
[----:B------:R-:W-:-:S03]  /*8cb0*/  IMAD.IADD R86, R3, 0x1, -R5 ;  /* 0x0000000103567824 */ /* 0x000fc600078e0a05 */
[----:B------:R-:W-:Y:S01]  /*8cc0*/  LEA.HI R9, R2, R0, RZ, 0x3 ;  /* 0x0000000002097211 */ /* 0x000fe200078f18ff */
[----:B------:R-:W-:-:S03]  /*8cd0*/  IMAD.SHL.U32 R3, R86, 0x8, RZ ;  /* 0x0000000856037824 */ /* 0x000fc600078e00ff */
[----:B------:R-:W-:-:S05]  /*8ce0*/  LOP3.LUT R2, R9, 0xfffffff8, RZ, 0xc0, !PT ;  /* 0xfffffff809027812 */ /* 0x000fca00078ec0ff */
[----:B------:R-:W-:Y:S02]  /*8cf0*/  IMAD.IADD R8, R0, 0x1, -R2 ;  /* 0x0000000100087824 */ /* 0x000fe400078e0a02 */
[----:B------:R-:W-:Y:S02]  /*8d00*/  @P3 IMAD.SHL.U32 R0, R84, 0x2, RZ ;  /* 0x0000000254003824 */ /* 0x000fe400078e00ff */
[----:B------:R-:W-:Y:S01]  /*8d10*/  IMAD.MOV.U32 R2, RZ, RZ, 0x20 ;  /* 0x00000020ff027424 */ /* 0x000fe200078e00ff */
[----:B------:R-:W-:Y:S02]  /*8d20*/  R2P PR, R8, 0x6 ;  /* 0x0000000608007804 */ /* 0x000fe40000000000 */
[----:B------:R1:W-:Y:S03]  /*8d30*/  @P3 LDGSTS.E.BYPASS.LTC128B.128 [R0+0xa100], [R28.64], !P5 ;  /* 0x0a1000001c003fae */ /* 0x0003e6000e901d48 */
[----:B------:R-:W-:Y:S01]  /*8d40*/  SEL R4, R4, 0xfffffff0, !P1 ;  /* 0xfffffff004047807 */ /* 0x000fe20004800000 */
[----:B------:R1:W-:Y:S01]  /*8d50*/  @P3 LDGSTS.E.BYPASS.LTC128B.128 [R0+0xe100], [R28.64+0x80], !P0 ;  /* 0x0e1000801c003fae */ /* 0x0003e2000c101d48 */
[----:B------:R-:W-:-:S02]  /*8d60*/  ISETP.GE.AND P1, PT, R22, 0x61, PT ;  /* 0x000000611600780c */ /* 0x000fc40003f26270 */
[----:B------:R-:W-:Y:S02]  /*8d70*/  ISETP.NE.AND P3, PT, R12, RZ, PT ;  /* 0x000000ff0c00720c */ /* 0x000fe40003f65270 */
[----:B------:R-:W-:-:S09]  /*8d80*/  SEL R2, R2, 0xffffffe0, !P2 ;  /* 0xffffffe002027807 */ /* 0x000fd20005000000 */
[----:B-1----:R-:W-:-:S05]  /*8d90*/  @P1 IMAD.SHL.U32 R0, R84, 0x2, RZ ;  /* 0x0000000254001824 */ /* 0x002fca00078e00ff */
[----:B------:R1:W-:Y:S01]  /*8da0*/  @P1 LDGSTS.E.BYPASS.LTC128B.128 [R0+0xb100], [R26.64], !P5 ;  /* 0x0b1000001a001fae */ /* 0x0003e2000e901d48 */
[----:B------:R-:W-:-:S03]  /*8db0*/  ISETP.NE.AND P5, PT, R14, RZ, PT ;  /* 0x000000ff0e00720c */ /* 0x000fc60003fa5270 */
[----:B------:R1:W-:Y:S01]  /*8dc0*/  @P1 LDGSTS.E.BYPASS.LTC128B.128 [R0+0xf100], [R26.64+0x80], !P0 ;  /* 0x0f1000801a001fae */ /* 0x0003e2000c101d48 */
[----:B------:R-:W-:-:S03]  /*8dd0*/  ISETP.LT.AND P0, PT, RZ, c[0x0][0x27c], PT ;  /* 0x00009f00ff007a0c */ /* 0x000fc60003f01270 */
[----:B------:R-:W0:Y:S01]  /*8de0*/  LDGDEPBAR ;  /* 0x00000000000079af */ /* 0x000e220000000000 */
[----:B-1----:R-:W-:-:S04]  /*8df0*/  IMAD R0, R37, c[0x0][0x208], RZ ;  /* 0x0000820025007a24 */ /* 0x002fc800078e02ff */
[----:B------:R-:W-:-:S04]  /*8e00*/  IMAD R0, R34, c[0x0][0x20c], R0 ;  /* 0x0000830022007a24 */ /* 0x000fc800078e0200 */
[----:B------:R-:W-:Y:S02]  /*8e10*/  IMAD.IADD R7, R7, 0x1, R0 ;  /* 0x0000000107077824 */ /* 0x000fe400078e0200 */
[----:B------:R-:W-:Y:S02]  /*8e20*/  IMAD.SHL.U32 R0, R8, 0x40, RZ ;  /* 0x0000004008007824 */ /* 0x000fe400078e00ff */
[C---:B------:R-:W-:Y:S02]  /*8e30*/  IMAD R8, R38.reuse, c[0x0][0x214], R10 ;  /* 0x0000850026087a24 */ /* 0x040fe400078e020a */
[----:B------:R-:W-:Y:S01]  /*8e40*/  IMAD.WIDE.U32 R6, R38, c[0x0][0x210], R6 ;  /* 0x0000840026067a25 */ /* 0x000fe200078e0006 */
[----:B------:R-:W-:-:S03]  /*8e50*/  LOP3.LUT R0, R0, 0x1c0, RZ, 0xc0, !PT ;  /* 0x000001c000007812 */ /* 0x000fc600078ec0ff */
[----:B------:R-:W-:Y:S01]  /*8e60*/  IMAD.IADD R7, R8, 0x1, R7 ;  /* 0x0000000108077824 */ /* 0x000fe200078e0207 */
[----:B------:R-:W-:Y:S02]  /*8e70*/  LOP3.LUT R5, R0, 0x8, R3, 0xf8, !PT ;  /* 0x0000000800057812 */ /* 0x000fe400078ef803 */
[----:B------:R-:W-:Y:S01]  /*8e80*/  SHF.R.U32.HI R3, RZ, 0x3, R0 ;  /* 0x00000003ff037819 */ /* 0x000fe20000011600 */
[----:B------:R-:W-:Y:S02]  /*8e90*/  IMAD R0, R35, c[0x0][0x218], RZ ;  /* 0x0000860023007a24 */ /* 0x000fe400078e02ff */
[----:B------:R-:W-:Y:S01]  /*8ea0*/  IMAD.WIDE.U32 R94, R36, c[0x0][0x218], R6 ;  /* 0x00008600245e7a25 */ /* 0x000fe200078e0006 */
[----:B------:R-:W-:-:S03]  /*8eb0*/  LOP3.LUT R5, R5, R3, RZ, 0x3c, !PT ;  /* 0x0000000305057212 */ /* 0x000fc600078e3cff */
[----:B------:R-:W-:Y:S01]  /*8ec0*/  IMAD R0, R36, c[0x0][0x21c], R0 ;  /* 0x0000870024007a24 */ /* 0x000fe200078e0200 */
[----:B------:R3:W-:Y:S01]  /*8ed0*/  STL.64 [R1+0x50], R94 ;  /* 0x0000505e01007387 */ /* 0x0007e20000100a00 */
[----:B------:R-:W-:Y:S02]  /*8ee0*/  IMAD.SHL.U32 R3, R9, 0x40, RZ ;  /* 0x0000004009037824 */ /* 0x000fe400078e00ff */
[----:B------:R-:W-:-:S03]  /*8ef0*/  IMAD.IADD R93, R95, 0x1, R0 ;  /* 0x000000015f5d7824 */ /* 0x000fc600078e0200 */
[----:B------:R-:W-:Y:S02]  /*8f00*/  LOP3.LUT R3, R5, 0xfffffe00, R3, 0xf8, !PT ;  /* 0xfffffe0005037812 */ /* 0x000fe400078ef803 */
[----:B------:R3:W-:Y:S01]  /*8f10*/  STL [R1+0x44], R93 ;  /* 0x0000445d01007387 */ /* 0x0007e20000100800 */
[----:B------:R-:W-:Y:S05]  /*8f20*/  @P0 BRA `(.L_x_584) ;  /* 0x0000002000000947 */ /* 0x000fea0003800000 */
[----:B------:R-:W-:-:S04]  /*8f30*/  DEPBAR.LE SB0, 0x1 ;  /* 0x000080400000791a */ /* 0x000fc80000000000 */
[----:B------:R-:W-:Y:S05]  /*8f40*/  BRA `(.L_x_585) ;  /* 0x00004a4000007947 */ /* 0x000fea0003800000 */
.L_x_584:
[----:B------:R-:W-:Y:S01]  /*8f50*/  ULDC.U8 UR4, c[0x0][0x298] ;  /* 0x0000a60000047ab9 */ /* 0x000fe20000000000 */
[----:B-----5:R-:W-:Y:S01]  /*8f60*/  SHF.R.S32.HI R0, RZ, 0x1f, R166 ;  /* 0x0000001fff007819 */ /* 0x020fe200000114a6 */
[----:B------:R-:W-:Y:S01]  /*8f70*/  IMAD.WIDE.U32 R10, R166, c[0x0][0x280], RZ ;  /* 0x0000a000a60a7a25 */ /* 0x000fe200078e00ff */
[----:B------:R-:W-:Y:S01]  /*8f80*/  ISETP.NE.AND P0, PT, RZ, UR4, PT ;  /* 0x00000004ff007c0c */ /* 0x000fe2000bf05270 */
[----:B------:R-:W-:Y:S01]  /*8f90*/  BSSY B2, `(.L_x_585) ;  /* 0x000049f000027945 */ /* 0x000fe20003800000 */
[----:B------:R-:W-:Y:S01]  /*8fa0*/  SHF.L.U32 R47, R84, 0x1, RZ ;  /* 0x00000001542f7819 */ /* 0x000fe200000006ff */
[C---:B------:R-:W-:Y:S02]  /*8fb0*/  IMAD R5, R0.reuse, c[0x0][0x280], RZ ;  /* 0x0000a00000057a24 */ /* 0x040fe400078e02ff */
[----:B------:R-:W-:Y:S02]  /*8fc0*/  IMAD R0, R0, c[0x0][0x290], RZ ;  /* 0x0000a40000007a24 */ /* 0x000fe400078e02ff */
[----:B------:R-:W-:-:S02]  /*8fd0*/  IMAD R5, R166, c[0x0][0x284], R5 ;  /* 0x0000a100a6057a24 */ /* 0x000fc400078e0205 */
[----:B------:R-:W-:Y:S01]  /*8fe0*/  IMAD R6, R166, c[0x0][0x294], R0 ;  /* 0x0000a500a6067a24 */ /* 0x000fe200078e0200 */
[----:B------:R-:W-:Y:S01]  /*8ff0*/  LEA R0, R68, R32, 0x5 ;  /* 0x0000002044007211 */ /* 0x000fe200078e28ff */
[----:B------:R-:W-:Y:S01]  /*9000*/  IMAD.WIDE.U32 R12, R166, c[0x0][0x290], RZ ;  /* 0x0000a400a60c7a25 */ /* 0x000fe200078e00ff */
[----:B------:R-:W-:-:S04]  /*9010*/  IADD3 R9, R5, R11, RZ ;  /* 0x0000000b05097210 */ /* 0x000fc80007ffe0ff */
[----:B------:R-:W-:Y:S01]  /*9020*/  IADD3 R7, R6, R13, RZ ;  /* 0x0000000d06077210 */ /* 0x000fe20007ffe0ff */
[----:B------:R-:W-:Y:S05]  /*9030*/  @!P0 BRA `(.L_x_586) ;  /* 0x0000247000008947 */ /* 0x000fea0003800000 */
[----:B------:R-:W-:Y:S01]  /*9040*/  ISETP.NE.AND P1, PT, R203, 0x1, PT ;  /* 0x00000001cb00780c */ /* 0x000fe20003f25270 */
[----:B------:R-:W-:Y:S01]  /*9050*/  BSSY B0, `(.L_x_587) ;  /* 0x000002f000007945 */ /* 0x000fe20003800000 */
[----:B------:R-:W-:Y:S01]  /*9060*/  MOV R8, R10 ;  /* 0x0000000a00087202 */ /* 0x000fe20000000f00 */
[----:B------:R-:W-:Y:S01]  /*9070*/  IMAD.SHL.U32 R38, R68, 0x4, RZ ;  /* 0x0000000444267824 */ /* 0x000fe200078e00ff */
        /* <DEDUP_REMOVED lines=9> */
[C---:B------:R-:W-:Y:S01]  /*9110*/  IMAD R6, R5.reuse, c[0x0][0x280], RZ ;  /* 0x0000a00005067a24 */ /* 0x040fe200078e02ff */
[----:B------:R-:W-:Y:S01]  /*9120*/  LEA R25, P0, R8, c[0x0][0x270], 0x1 ;  /* 0x00009c0008197a11 */ /* 0x000fe200078008ff */
[----:B------:R-:W-:Y:S02]  /*9130*/  IMAD R5, R5, c[0x0][0x290], RZ ;  /* 0x0000a40005057a24 */ /* 0x000fe400078e02ff */
[----:B------:R-:W-:-:S05]  /*9140*/  IMAD R6, R0, c[0x0][0x284], R6 ;  /* 0x0000a10000067a24 */ /* 0x000fca00078e0206 */
[----:B------:R-:W-:-:S04]  /*9150*/  IADD3 R6, R9, R6, RZ ;  /* 0x0000000609067210 */ /* 0x000fc80007ffe0ff */
[----:B------:R-:W-:Y:S01]  /*9160*/  LEA.HI.X R24, R8, c[0x0][0x274], R6, 0x1, P0 ;  /* 0x00009d0008187a11 */ /* 0x000fe200000f0c06 */
[----:B------:R-:W-:Y:S01]  /*9170*/  IMAD.MOV.U32 R6, RZ, RZ, R12 ;  /* 0x000000ffff067224 */ /* 0x000fe200078e000c */
[----:B------:R1:W2:Y:S03]  /*9180*/  SHFL.IDX PT, R8, R25, RZ, 0x181f ;  /* 0x00181fff19087589 */ /* 0x0002a600000e0000 */
[C---:B------:R-:W-:Y:S01]  /*9190*/  IMAD.WIDE.U32 R6, R0.reuse, c[0x0][0x290], R6 ;  /* 0x0000a40000067a25 */ /* 0x040fe200078e0006 */
[----:B------:R1:W4:Y:S03]  /*91a0*/  SHFL.IDX PT, R9, R24, RZ, 0x181f ;  /* 0x00181fff18097589 */ /* 0x00032600000e0000 */
[----:B------:R-:W-:Y:S01]  /*91b0*/  IMAD R0, R0, c[0x0][0x294], R5 ;  /* 0x0000a50000007a24 */ /* 0x000fe200078e0205 */
[----:B------:R-:W-:-:S04]  /*91c0*/  LEA R19, P0, R6, c[0x0][0x288], 0x1 ;  /* 0x0000a20006137a11 */ /* 0x000fc800078008ff */
[----:B------:R-:W-:-:S04]  /*91d0*/  IADD3 R0, R7, R0, RZ ;  /* 0x0000000007007210 */ /* 0x000fc80007ffe0ff */
[----:B------:R-:W-:Y:S02]  /*91e0*/  LEA.HI.X R18, R6, c[0x0][0x28c], R0, 0x1, P0 ;  /* 0x0000a30006127a11 */ /* 0x000fe400000f0c00 */
[----:B------:R1:W3:Y:S04]  /*91f0*/  SHFL.IDX PT, R6, R19, RZ, 0x181f ;  /* 0x00181fff13067589 */ /* 0x0002e800000e0000 */
[----:B------:R1:W1:Y:S01]  /*9200*/  SHFL.IDX PT, R7, R18, RZ, 0x181f ;  /* 0x00181fff12077589 */ /* 0x00026200000e0000 */
[----:B------:R-:W-:Y:S05]  /*9210*/  @P5 BRA `(.L_x_588) ;  /* 0x0000012000005947 */ /* 0x000fea0003800000 */
[C---:B------:R-:W-:Y:S01]  /*9220*/  ISETP.GE.AND P0, PT, R38.reuse, c[0x0][0x27c], PT ;  /* 0x00009f0026007a0c */ /* 0x040fe20003f06270 */
[----:B------:R-:W-:Y:S01]  /*9230*/  CS2R R14, SRZ ;  /* 0x00000000000e7805 */ /* 0x000fe2000001ff00 */
[----:B------:R-:W-:Y:S01]  /*9240*/  CS2R R16, SRZ ;  /* 0x0000000000107805 */ /* 0x000fe2000001ff00 */
[----:B------:R-:W-:-:S10]  /*9250*/  IADD3 R5, R38, 0x20, RZ ;  /* 0x0000002026057810 */ /* 0x000fd40007ffe0ff */
[----:B--2-4-:R-:W-:-:S04]  /*9260*/  @!P0 IMAD.WIDE R12, R38, 0x2, R8 ;  /* 0x00000002260c8825 */ /* 0x014fc800078e0208 */
[----:B-1-3--:R-:W-:Y:S01]  /*9270*/  @!P0 IMAD.WIDE R10, R38, 0x2, R6 ;  /* 0x00000002260a8825 */ /* 0x00afe200078e0206 */
        /* <DEDUP_REMOVED lines=12> */
.L_x_588:
[----:B------:R-:W-:Y:S05]  /*9340*/  BSYNC B0 ;  /* 0x0000000000007941 */ /* 0x000fea0003800000 */
.L_x_587:
[----:B-1---5:R-:W-:Y:S01]  /*9350*/  IMAD.MOV.U32 R11, RZ, RZ, R20 ;  /* 0x000000ffff0b7224 */ /* 0x022fe200078e0014 */
[----:B----4-:R1:W4:Y:S01]  /*9360*/  SHFL.IDX PT, R9, R24, 0x1, 0x181f ;  /* 0x00381f0018097f89 */ /* 0x01032200000e0000 */
        /* <DEDUP_REMOVED lines=8> */
[----:B------:R-:W-:Y:S01]  /*93f0*/  IMAD.MOV.U32 R10, RZ, RZ, R23 ;  /* 0x000000ffff0a7224 */ /* 0x000fe200078e0017 */
[----:B------:R-:W-:Y:S01]  /*9400*/  PRMT R54, R54, 0x5410, R0 ;  /* 0x0000541036367816 */ /* 0x000fe20000000000 */
[----:B------:R-:W-:Y:S01]  /*9410*/  IMAD.MOV.U32 R5, RZ, RZ, R16 ;  /* 0x000000ffff057224 */ /* 0x000fe200078e0010 */
[----:B--2---:R1:W2:Y:S01]  /*9420*/  SHFL.IDX PT, R8, R25, 0x1, 0x181f ;  /* 0x00381f0019087f89 */ /* 0x0042a200000e0000 */
[----:B------:R-:W-:Y:S01]  /*9430*/  IMAD.MOV.U32 R0, RZ, RZ, R17 ;  /* 0x000000ffff007224 */ /* 0x000fe200078e0011 */
[----:B------:R-:W-:Y:S01]  /*9440*/  PRMT R55, R11, 0x7610, R55 ;  /* 0x000076100b377816 */ /* 0x000fe20000000037 */
[----:B------:R-:W-:Y:S01]  /*9450*/  CS2R R26, SRZ ;  /* 0x00000000001a7805 */ /* 0x000fe2000001ff00 */
[----:B------:R1:W3:Y:S01]  /*9460*/  SHFL.IDX PT, R7, R18, 0x1, 0x181f ;  /* 0x00381f0012077f89 */ /* 0x0002e200000e0000 */
[----:B------:R-:W-:Y:S01]  /*9470*/  PRMT R56, R10, 0x7610, R56 ;  /* 0x000076100a387816 */ /* 0x000fe20000000038 */
[----:B------:R-:W-:Y:S01]  /*9480*/  CS2R R30, SRZ ;  /* 0x00000000001e7805 */ /* 0x000fe2000001ff00 */
[----:B------:R-:W-:Y:S01]  /*9490*/  PRMT R39, R5, 0x7610, R39 ;  /* 0x0000761005277816 */ /* 0x000fe20000000027 */
[----:B---3--:R1:W3:Y:S01]  /*94a0*/  SHFL.IDX PT, R6, R19, 0x1, 0x181f ;  /* 0x00381f0013067f89 */ /* 0x0082e200000e0000 */
[----:B------:R-:W-:Y:S01]  /*94b0*/  PRMT R54, R0, 0x7610, R54 ;  /* 0x0000761000367816 */ /* 0x000fe20000000036 */
        /* <DEDUP_REMOVED lines=8> */
[----:B------:R-:W-:-:S09]  /*9540*/  CS2R R30, SRZ ;  /* 0x00000000001e7805 */ /* 0x000fd2000001ff00 */
[----:B--2-4-:R-:W-:Y:S02]  /*9550*/  @!P1 IMAD.WIDE R12, R38, 0x2, R8 ;  /* 0x00000002260c9825 */ /* 0x014fe400078e0208 */
[----:B------:R-:W-:-:S03]  /*9560*/  @!P0 SHF.R.S32.HI R0, RZ, 0x1f, R5 ;  /* 0x0000001fff008819 */ /* 0x000fc60000011405 */
[----:B------:R2:W5:Y:S01]  /*9570*/  @!P1 LD.E.64 R26, [R12.64] ;  /* 0x000000080c1a9980 */ /* 0x000562000c101b00 */
[----:B------:R-:W-:-:S04]  /*9580*/  @!P0 LEA.HI R0, R0, R5, RZ, 0x2 ;  /* 0x0000000500008211 */ /* 0x000fc800078f10ff */
[----:B------:R-:W-:-:S05]  /*9590*/  @!P0 LOP3.LUT R0, R0, 0xfffffffc, RZ, 0xc0, !PT ;  /* 0xfffffffc00008812 */ /* 0x000fca00078ec0ff */
[----:B------:R-:W-:-:S04]  /*95a0*/  @!P0 IMAD.WIDE R10, R0, 0x2, R8 ;  /* 0x00000002000a8825 */ /* 0x000fc800078e0208 */
[--C-:B---3--:R-:W-:Y:S01]  /*95b0*/  @!P0 IMAD.WIDE R8, R0, 0x2, R6.reuse ;  /* 0x0000000200088825 */ /* 0x108fe200078e0206 */
[----:B------:R2:W5:Y:S03]  /*95c0*/  @!P0 LD.E.64 R32, [R10.64] ;  /* 0x000000080a208980 */ /* 0x000566000c101b00 */
[----:B------:R-:W-:Y:S01]  /*95d0*/  @!P1 IMAD.WIDE R6, R38, 0x2, R6 ;  /* 0x0000000226069825 */ /* 0x000fe200078e0206 */
[----:B------:R2:W5:Y:S04]  /*95e0*/  @!P0 LD.E.64 R30, [R8.64] ;  /* 0x00000008081e8980 */ /* 0x000568000c101b00 */
[----:B------:R2:W5:Y:S02]  /*95f0*/  @!P1 LD.E.64 R28, [R6.64] ;  /* 0x00000008061c9980 */ /* 0x000564000c101b00 */
.L_x_590:
[----:B------:R-:W-:Y:S05]  /*9600*/  BSYNC B0 ;  /* 0x0000000000007941 */ /* 0x000fea0003800000 */
.L_x_589:
[----:B--2--5:R-:W-:Y:S01]  /*9610*/  IMAD.MOV.U32 R11, RZ, RZ, R32 ;  /* 0x000000ffff0b7224 */ /* 0x024fe200078e0020 */
        /* <DEDUP_REMOVED lines=12> */
[----:B------:R2:W1:Y:S01]  /*96e0*/  SHFL.IDX PT, R8, R25, 0x2, 0x181f ;  /* 0x00581f0019087f89 */ /* 0x00046200000e0000 */
        /* <DEDUP_REMOVED lines=10> */
[----:B------:R-:W-:Y:S01]  /*9790*/  CS2R R42, SRZ ;  /* 0x00000000002a7805 */ /* 0x000fe2000001ff00 */
[----:B------:R-:W-:Y:S01]  /*97a0*/  CS2R R36, SRZ ;  /* 0x0000000000247805 */ /* 0x000fe2000001ff00 */
[----:B------:R-:W-:Y:S05]  /*97b0*/  @P4 BRA `(.L_x_592) ;  /* 0x0000012000004947 */ /* 0x000fea0003800000 */
[C---:B----4-:R-:W-:Y:S01]  /*97c0*/  IADD3 R5, R38.reuse, 0x20, RZ ;  /* 0x0000002026057810 */ /* 0x050fe20007ffe0ff */
[----:B------:R-:W-:Y:S01]  /*97d0*/  CS2R R34, SRZ ;  /* 0x0000000000227805 */ /* 0x000fe2000001ff00 */
[----:B------:R-:W-:Y:S01]  /*97e0*/  ISETP.GE.AND P1, PT, R38, c[0x0][0x27c], PT ;  /* 0x00009f0026007a0c */ /* 0x000fe20003f26270 */
[----:B------:R-:W-:Y:S01]  /*97f0*/  CS2R R36, SRZ ;  /* 0x0000000000247805 */ /* 0x000fe2000001ff00 */
[----:B------:R-:W-:Y:S01]  /*9800*/  ISETP.GE.AND P0, PT, R5, c[0x0][0x27c], PT ;  /* 0x00009f0005007a0c */ /* 0x000fe20003f06270 */
[----:B------:R-:W-:Y:S01]  /*9810*/  CS2R R40, SRZ ;  /* 0x0000000000287805 */ /* 0x000fe2000001ff00 */
[----:B------:R-:W-:-:S09]  /*9820*/  CS2R R42, SRZ ;  /* 0x00000000002a7805 */ /* 0x000fd2000001ff00 */
[----:B-1----:R-:W-:Y:S02]  /*9830*/  @!P1 IMAD.WIDE R12, R38, 0x2, R8 ;  /* 0x00000002260c9825 */ /* 0x002fe400078e0208 */
        /* <DEDUP_REMOVED lines=10> */
.L_x_592:
[----:B----4-:R-:W-:Y:S05]  /*98e0*/  BSYNC B0 ;  /* 0x0000000000007941 */ /* 0x010fea0003800000 */
.L_x_591:
[----:B-1---5:R-:W-:Y:S01]  /*98f0*/  IMAD.MOV.U32 R11, RZ, RZ, R40 ;  /* 0x000000ffff0b7224 */ /* 0x022fe200078e0028 */
[----:B------:R1:W4:Y:S01]  /*9900*/  SHFL.IDX PT, R9, R24, 0x3, 0x181f ;  /* 0x00781f0018097f89 */ /* 0x00032200000e0000 */
        /* <DEDUP_REMOVED lines=11> */
[----:B------:R1:W2:Y:S01]  /*99c0*/  SHFL.IDX PT, R8, R25, 0x3, 0x181f ;  /* 0x00781f0019087f89 */ /* 0x0002a200000e0000 */
        /* <DEDUP_REMOVED lines=29> */
.L_x_594:
[----:B------:R-:W-:Y:S05]  /*9ba0*/  BSYNC B0 ;  /* 0x0000000000007941 */ /* 0x000fea0003800000 */
.L_x_593:
[----:B--23--:R-:W-:Y:S01]  /*9bb0*/  IMAD.IADD R6, R46, 0x1, -R234 ;  /* 0x000000012e067824 */ /* 0x00cfe200078e0aea */
[----:B------:R-:W-:-:S04]  /*9bc0*/  DEPBAR.LE SB0, 0x1 ;  /* 0x000080400000791a */ /* 0x000fc80000000000 */
[----:B-1----:R-:W-:Y:S01]  /*9bd0*/  IMNMX R25, R6, 0x80, PT ;  /* 0x0000008006197817 */ /* 0x002fe20003800200 */
[----:B-----5:R-:W-:Y:S01]  /*9be0*/  IMAD.MOV.U32 R0, RZ, RZ, R52 ;  /* 0x000000ffff007224 */ /* 0x020fe200078e0034 */
[----:B------:R-:W-:Y:S01]  /*9bf0*/  BSSY B1, `(.L_x_595) ;  /* 0x000006c000017945 */ /* 0x000fe20003800000 */
[----:B------:R-:W-:Y:S01]  /*9c00*/  IMAD.MOV.U32 R7, RZ, RZ, R53 ;  /* 0x000000ffff077224 */ /* 0x000fe200078e0035 */
[----:B------:R-:W-:Y:S01]  /*9c10*/  BAR.SYNC.DEFER_BLOCKING 0x0 ;  /* 0x0000000000007b1d */ /* 0x000fe20000010000 */
[----:B------:R-:W-:Y:S01]  /*9c20*/  ISETP.GE.AND P0, PT, R70, R25, PT ;  /* 0x000000194600720c */ /* 0x000fe20003f06270 */
[----:B------:R-:W-:Y:S02]  /*9c30*/  IMAD.MOV.U32 R5, RZ, RZ, R44 ;  /* 0x000000ffff057224 */ /* 0x000fe400078e002c */
[----:B------:R-:W-:Y:S01]  /*9c40*/  PRMT R67, R0, 0x5410, R7 ;  /* 0x0000541000437816 */ /* 0x000fe20000000007 */
[----:B------:R-:W-:Y:S01]  /*9c50*/  IMAD.MOV.U32 R7, RZ, RZ, R50 ;  /* 0x000000ffff077224 */ /* 0x000fe200078e0032 */
[----:B------:R-:W-:Y:S01]  /*9c60*/  MOV R0, R45 ;  /* 0x0000002d00007202 */ /* 0x000fe20000000f00 */
[----:B------:R-:W-:Y:S01]  /*9c70*/  IMAD.MOV.U32 R6, RZ, RZ, R51 ;  /* 0x000000ffff067224 */ /* 0x000fe200078e0033 */
[----:B------:R-:W-:-:S02]  /*9c80*/  PRMT R46, R46, 0x5410, R5 ;  /* 0x000054102e2e7816 */ /* 0x000fc40000000005 */
[----:B------:R-:W-:Y:S01]  /*9c90*/  PRMT R65, R65, 0x5410, R0 ;  /* 0x0000541041417816 */ /* 0x000fe20000000000 */
[----:B------:R-:W-:Y:S01]  /*9ca0*/  IMAD.MOV.U32 R0, RZ, RZ, R49 ;  /* 0x000000ffff007224 */ /* 0x000fe200078e0031 */
[----:B------:R-:W-:Y:S02]  /*9cb0*/  MOV R5, R48 ;  /* 0x0000003000057202 */ /* 0x000fe40000000f00 */
[----:B------:R-:W-:Y:S02]  /*9cc0*/  PRMT R66, R7, 0x5410, R6 ;  /* 0x0000541007427816 */ /* 0x000fe40000000006 */
[----:B------:R-:W-:Y:S02]  /*9cd0*/  PRMT R46, R5, 0x7610, R46 ;  /* 0x00007610052e7816 */ /* 0x000fe4000000002e */
[----:B------:R-:W-:Y:S01]  /*9ce0*/  PRMT R65, R0, 0x7610, R65 ;  /* 0x0000761000417816 */ /* 0x000fe20000000041 */
[----:B------:R-:W-:Y:S05]  /*9cf0*/  @P0 BRA `(.L_x_596) ;  /* 0x000005b000000947 */ /* 0x000fea0003800000 */
[----:B------:R-:W-:Y:S01]  /*9d00*/  ISETP.GE.AND P0, PT, R38, c[0x0][0x27c], PT ;  /* 0x00009f0026007a0c */ /* 0x000fe20003f06270 */
[----:B------:R-:W-:-:S12]  /*9d10*/  BSSY B0, `(.L_x_597) ;  /* 0x000002c000007945 */ /* 0x000fd80003800000 */
[----:B------:R-:W-:Y:S05]  /*9d20*/  @P0 BRA `(.L_x_598) ;  /* 0x000002a000000947 */ /* 0x000fea0003800000 */
[----:B----4-:R-:W1:Y:S01]  /*9d30*/  LDS.128 R8, [R47+0x100] ;  /* 0x000100002f087984 */ /* 0x010e620000000c00 */
[----:B------:R-:W-:Y:S02]  /*9d40*/  SHF.R.U32.HI R0, RZ, 0x10, R17 ;  /* 0x00000010ff007819 */ /* 0x000fe40000011611 */
[--C-:B------:R-:W-:Y:S02]  /*9d50*/  SHF.R.U64 R19, R14, 0x10, R15.reuse ;  /* 0x000000100e137819 */ /* 0x100fe4000000120f */
[----:B------:R-:W-:Y:S02]  /*9d60*/  SHF.R.U32.HI R5, RZ, 0x10, R15 ;  /* 0x00000010ff057819 */ /* 0x000fe4000001160f */
[----:B------:R-:W-:Y:S01]  /*9d70*/  SHF.R.U64 R18, R16, 0x10, R17 ;  /* 0x0000001010127819 */ /* 0x000fe20000001211 */
[----:B------:R-:W-:Y:S02]  /*9d80*/  HADD2.F32 R19, -RZ, R19.H0_H0 ;  /* 0x20000013ff137230 */ /* 0x000fe40000004100 */
[----:B------:R-:W-:-:S02]  /*9d90*/  HADD2.F32 R24, -RZ, R5.H0_H0 ;  /* 0x20000005ff187230 */ /* 0x000fc40000004100 */
[----:B------:R-:W-:Y:S02]  /*9da0*/  HADD2.F32 R5, -RZ, R39.H1_H1 ;  /* 0x30000027ff057230 */ /* 0x000fe40000004100 */
[--C-:B-1----:R-:W-:Y:S02]  /*9db0*/  HADD2.F32 R7, -RZ, R11.reuse.H0_H0 ;  /* 0x2000000bff077230 */ /* 0x102fe40000004100 */
[--C-:B------:R-:W-:Y:S02]  /*9dc0*/  HADD2.F32 R14, -RZ, R10.reuse.H0_H0 ;  /* 0x2000000aff0e7230 */ /* 0x100fe40000004100 */
[----:B------:R-:W-:Y:S02]  /*9dd0*/  HADD2.F32 R13, -RZ, R10.H1_H1 ;  /* 0x3000000aff0d7230 */ /* 0x000fe40000004100 */
[----:B------:R-:W-:Y:S02]  /*9de0*/  HADD2.F32 R11, -RZ, R11.H1_H1 ;  /* 0x3000000bff0b7230 */ /* 0x000fe40000004100 */
[----:B------:R-:W-:-:S02]  /*9df0*/  HADD2.F32 R10, -RZ, R0.H0_H0 ;  /* 0x20000000ff0a7230 */ /* 0x000fc40000004100 */
[--C-:B------:R-:W-:Y:S02]  /*9e00*/  HADD2.F32 R6, -RZ, R8.reuse.H0_H0 ;  /* 0x20000008ff067230 */ /* 0x100fe40000004100 */
[--C-:B------:R-:W-:Y:S02]  /*9e10*/  HADD2.F32 R16, -RZ, R9.reuse.H0_H0 ;  /* 0x20000009ff107230 */ /* 0x100fe40000004100 */
[----:B------:R-:W-:Y:S01]  /*9e20*/  HADD2.F32 R15, -RZ, R9.H1_H1 ;  /* 0x30000009ff0f7230 */ /* 0x000fe20000004100 */
[-C--:B------:R-:W-:Y:S01]  /*9e30*/  FMUL.FTZ R9, R11, R10.reuse ;  /* 0x0000000a0b097220 */ /* 0x080fe20000410000 */
[----:B------:R-:W-:Y:S01]  /*9e40*/  HADD2.F32 R8, -RZ, R8.H1_H1 ;  /* 0x30000008ff087230 */ /* 0x000fe20000004100 */
[C---:B------:R-:W-:Y:S01]  /*9e50*/  FMUL.FTZ R10, R7.reuse, R10 ;  /* 0x0000000a070a7220 */ /* 0x040fe20000410000 */
[----:B------:R-:W-:Y:S01]  /*9e60*/  HADD2.F32 R0, -RZ, R39.H0_H0 ;  /* 0x20000027ff007230 */ /* 0x000fe20000004100 */
[-C--:B------:R-:W-:Y:S01]  /*9e70*/  FFMA.FTZ R17, R7, R24.reuse, -R9 ;  /* 0x0000001807117223 */ /* 0x080fe20000010809 */
[----:B------:R-:W-:Y:S01]  /*9e80*/  HADD2.F32 R9, -RZ, R18.H0_H0 ;  /* 0x20000012ff097230 */ /* 0x000fe20000004100 */
[----:B------:R-:W-:-:S02]  /*9e90*/  FFMA.FTZ R11, R11, R24, R10 ;  /* 0x000000180b0b7223 */ /* 0x000fc4000001000a */
[-C--:B------:R-:W-:Y:S02]  /*9ea0*/  FMUL.FTZ R12, R8, R0.reuse ;  /* 0x00000000080c7220 */ /* 0x080fe40000410000 */
[C---:B------:R-:W-:Y:S01]  /*9eb0*/  FMUL.FTZ R7, R6.reuse, R0 ;  /* 0x0000000006077220 */ /* 0x040fe20000410000 */
[--C-:B------:R-:W-:Y:S01]  /*9ec0*/  HADD2.F32 R0, -RZ, R54.reuse.H0_H0 ;  /* 0x20000036ff007230 */ /* 0x100fe20000004100 */
[----:B------:R-:W-:Y:S01]  /*9ed0*/  FFMA.FTZ R12, R6, R5, -R12 ;  /* 0x00000005060c7223 */ /* 0x000fe2000001080c */
[----:B------:R-:W-:Y:S01]  /*9ee0*/  F2FP.PACK_AB R11, R11, R17 ;  /* 0x000000110b0b723e */ /* 0x000fe200000000ff */
[----:B------:R-:W-:Y:S01]  /*9ef0*/  FFMA.FTZ R8, R8, R5, R7 ;  /* 0x0000000508087223 */ /* 0x000fe20000010007 */
[----:B------:R-:W-:Y:S01]  /*9f00*/  HADD2.F32 R5, -RZ, R54.H1_H1 ;  /* 0x30000036ff057230 */ /* 0x000fe20000004100 */
[-C--:B------:R-:W-:Y:S02]  /*9f10*/  FMUL.FTZ R6, R13, R0.reuse ;  /* 0x000000000d067220 */ /* 0x080fe40000410000 */
[----:B------:R-:W-:Y:S01]  /*9f20*/  FMUL.FTZ R10, R14, R0 ;  /* 0x000000000e0a7220 */ /* 0x000fe20000410000 */
[----:B------:R-:W-:Y:S01]  /*9f30*/  F2FP.PACK_AB R8, R8, R12 ;  /* 0x0000000c0808723e */ /* 0x000fe200000000ff */
[----:B------:R-:W-:-:S02]  /*9f40*/  FMUL.FTZ R0, R15, R9 ;  /* 0x000000090f007220 */ /* 0x000fc40000410000 */
[----:B------:R-:W-:Y:S02]  /*9f50*/  FMUL.FTZ R9, R16, R9 ;  /* 0x0000000910097220 */ /* 0x000fe40000410000 */
[-C--:B------:R-:W-:Y:S02]  /*9f60*/  FFMA.FTZ R6, R14, R5.reuse, -R6 ;  /* 0x000000050e067223 */ /* 0x080fe40000010806 */
[----:B------:R-:W-:Y:S02]  /*9f70*/  FFMA.FTZ R10, R13, R5, R10 ;  /* 0x000000050d0a7223 */ /* 0x000fe4000001000a */
[-C--:B------:R-:W-:Y:S02]  /*9f80*/  FFMA.FTZ R0, R16, R19.reuse, -R0 ;  /* 0x0000001310007223 */ /* 0x080fe40000010800 */
[----:B------:R-:W-:Y:S01]  /*9f90*/  FFMA.FTZ R9, R15, R19, R9 ;  /* 0x000000130f097223 */ /* 0x000fe20000010009 */
[----:B------:R-:W-:-:S04]  /*9fa0*/  F2FP.PACK_AB R10, R10, R6 ;  /* 0x000000060a0a723e */ /* 0x000fc800000000ff */
[----:B------:R-:W-:-:S05]  /*9fb0*/  F2FP.PACK_AB R9, R9, R0 ;  /* 0x000000000909723e */ /* 0x000fca00000000ff */
[----:B------:R1:W-:Y:S02]  /*9fc0*/  STS.128 [R47+0x100], R8 ;  /* 0x000100082f007388 */ /* 0x0003e40000000c00 */
.L_x_598:
[----:B------:R-:W-:Y:S05]  /*9fd0*/  BSYNC B0 ;  /* 0x0000000000007941 */ /* 0x000fea0003800000 */
.L_x_597:
[----:B------:R-:W-:-:S04]  /*9fe0*/  IADD3 R0, R38, 0x20, RZ ;  /* 0x0000002026007810 */ /* 0x000fc80007ffe0ff */
[----:B------:R-:W-:-:S13]  /*9ff0*/  ISETP.GE.AND P0, PT, R0, c[0x0][0x27c], PT ;  /* 0x00009f0000007a0c */ /* 0x000fda0003f06270 */
[----:B------:R-:W-:Y:S05]  /*a000*/  @P0 BRA `(.L_x_596) ;  /* 0x000002a000000947 */ /* 0x000fea0003800000 */
[----:B-1--4-:R-:W1:Y:S01]  /*a010*/  LDS.128 R8, [R47+0x4100] ;  /* 0x004100002f087984 */ /* 0x012e620000000c00 */
[----:B------:R-:W-:Y:S02]  /*a020*/  SHF.R.U32.HI R0, RZ, 0x10, R23 ;  /* 0x00000010ff007819 */ /* 0x000fe40000011617 */
[----:B------:R-:W-:Y:S02]  /*a030*/  SHF.R.U32.HI R5, RZ, 0x10, R21 ;  /* 0x00000010ff057819 */ /* 0x000fe40000011615 */
[----:B------:R-:W-:Y:S02]  /*a040*/  SHF.R.U64 R17, R22, 0x10, R23 ;  /* 0x0000001016117819 */ /* 0x000fe40000001217 */
[----:B------:R-:W-:Y:S01]  /*a050*/  SHF.R.U64 R20, R20, 0x10, R21 ;  /* 0x0000001014147819 */ /* 0x000fe20000001215 */
[----:B------:R-:W-:Y:S02]  /*a060*/  HADD2.F32 R19, -RZ, R5.H0_H0 ;  /* 0x20000005ff137230 */ /* 0x000fe40000004100 */
[----:B------:R-:W-:-:S02]  /*a070*/  HADD2.F32 R5, -RZ, R55.H1_H1 ;  /* 0x30000037ff057230 */ /* 0x000fc40000004100 */
[--C-:B-1----:R-:W-:Y:S02]  /*a080*/  HADD2.F32 R7, -RZ, R11.reuse.H0_H0 ;  /* 0x2000000bff077230 */ /* 0x102fe40000004100 */
[--C-:B------:R-:W-:Y:S02]  /*a090*/  HADD2.F32 R14, -RZ, R10.reuse.H0_H0 ;  /* 0x2000000aff0e7230 */ /* 0x100fe40000004100 */
[----:B------:R-:W-:Y:S02]  /*a0a0*/  HADD2.F32 R13, -RZ, R10.H1_H1 ;  /* 0x3000000aff0d7230 */ /* 0x000fe40000004100 */
[----:B------:R-:W-:Y:S02]  /*a0b0*/  HADD2.F32 R11, -RZ, R11.H1_H1 ;  /* 0x3000000bff0b7230 */ /* 0x000fe40000004100 */
[----:B------:R-:W-:Y:S02]  /*a0c0*/  HADD2.F32 R10, -RZ, R0.H0_H0 ;  /* 0x20000000ff0a7230 */ /* 0x000fe40000004100 */
[----:B------:R-:W-:-:S02]  /*a0d0*/  HADD2.F32 R6, -RZ, R8.H0_H0 ;  /* 0x20000008ff067230 */ /* 0x000fc40000004100 */
        /* <DEDUP_REMOVED lines=8> */
[----:B------:R-:W-:Y:S02]  /*a160*/  FFMA.FTZ R11, R11, R19, R10 ;  /* 0x000000130b0b7223 */ /* 0x000fe4000001000a */
[----:B------:R-:W-:-:S02]  /*a170*/  FMUL.FTZ R12, R8, R0 ;  /* 0x00000000080c7220 */ /* 0x000fc40000410000 */
[C---:B------:R-:W-:Y:S01]  /*a180*/  FMUL.FTZ R7, R6.reuse, R0 ;  /* 0x0000000006077220 */ /* 0x040fe20000410000 */
[--C-:B------:R-:W-:Y:S01]  /*a190*/  HADD2.F32 R0, -RZ, R56.reuse.H0_H0 ;  /* 0x20000038ff007230 */ /* 0x100fe20000004100 */
[-C--:B------:R-:W-:Y:S01]  /*a1a0*/  FFMA.FTZ R12, R6, R5.reuse, -R12 ;  /* 0x00000005060c7223 */ /* 0x080fe2000001080c */
[----:B------:R-:W-:Y:S01]  /*a1b0*/  F2FP.PACK_AB R11, R11, R18 ;  /* 0x000000120b0b723e */ /* 0x000fe200000000ff */
[----:B------:R-:W-:Y:S01]  /*a1c0*/  FFMA.FTZ R8, R8, R5, R7 ;  /* 0x0000000508087223 */ /* 0x000fe20000010007 */
[----:B------:R-:W-:Y:S01]  /*a1d0*/  HADD2.F32 R5, -RZ, R56.H1_H1 ;  /* 0x30000038ff057230 */ /* 0x000fe20000004100 */
[-C--:B------:R-:W-:Y:S01]  /*a1e0*/  FMUL.FTZ R6, R13, R0.reuse ;  /* 0x000000000d067220 */ /* 0x080fe20000410000 */
[----:B------:R-:W-:Y:S01]  /*a1f0*/  HADD2.F32 R7, -RZ, R20.H0_H0 ;  /* 0x20000014ff077230 */ /* 0x000fe20000004100 */
        /* <DEDUP_REMOVED lines=11> */
.L_x_596:
[----:B------:R-:W-:Y:S05]  /*a2b0*/  BSYNC B1 ;  /* 0x0000000000017941 */ /* 0x000fea0003800000 */
.L_x_595:
[----:B------:R-:W-:Y:S01]  /*a2c0*/  IADD3 R0, R70, 0x20, RZ ;  /* 0x0000002046007810 */ /* 0x000fe20007ffe0ff */
[----:B------:R-:W-:Y:S03]  /*a2d0*/  BSSY B1, `(.L_x_599) ;  /* 0x000005e000017945 */ /* 0x000fe60003800000 */
[----:B------:R-:W-:-:S13]  /*a2e0*/  ISETP.GE.AND P0, PT, R0, R25, PT ;  /* 0x000000190000720c */ /* 0x000fda0003f06270 */
[----:B------:R-:W-:Y:S05]  /*a2f0*/  @P0 BRA `(.L_x_600) ;  /* 0x000005b000000947 */ /* 0x000fea0003800000 */
[----:B------:R-:W-:Y:S01]  /*a300*/  ISETP.GE.AND P0, PT, R38, c[0x0][0x27c], PT ;  /* 0x00009f0026007a0c */ /* 0x000fe20003f06270 */
[----:B------:R-:W-:-:S12]  /*a310*/  BSSY B0, `(.L_x_601) ;  /* 0x000002c000007945 */ /* 0x000fd80003800000 */
        /* <DEDUP_REMOVED lines=8> */
[----:B------:R-:W-:Y:S02]  /*a3a0*/  HADD2.F32 R19, -RZ, R19.H0_H0 ;  /* 0x20000013ff137230 */ /* 0x000fe40000004100 */
        /* <DEDUP_REMOVED lines=18> */
[-C--:B------:R-:W-:Y:S01]  /*a4d0*/  FFMA.FTZ R12, R6, R5.reuse, -R12 ;  /* 0x00000005060c7223 */ /* 0x080fe2000001080c */
        /* <DEDUP_REMOVED lines=15> */
.L_x_602:
[----:B------:R-:W-:Y:S05]  /*a5d0*/  BSYNC B0 ;  /* 0x0000000000007941 */ /* 0x000fea0003800000 */
.L_x_601:
        /* <DEDUP_REMOVED lines=28> */
[----:B------:R-:W-:Y:S01]  /*a7a0*/  HADD2.F32 R0, -RZ, R60.H0_H0 ;  /* 0x2000003cff007230 */ /* 0x000fe20000004100 */
[-C--:B------:R-:W-:Y:S01]  /*a7b0*/  FFMA.FTZ R12, R6, R5.reuse, -R12 ;  /* 0x00000005060c7223 */ /* 0x080fe2000001080c */
[----:B------:R-:W-:Y:S01]  /*a7c0*/  F2FP.PACK_AB R11, R11, R18 ;  /* 0x000000120b0b723e */ /* 0x000fe200000000ff */
[----:B------:R-:W-:Y:S01]  /*a7d0*/  FFMA.FTZ R8, R8, R5, R7 ;  /* 0x0000000508087223 */ /* 0x000fe20000010007 */
[----:B------:R-:W-:Y:S01]  /*a7e0*/  HADD2.F32 R5, -RZ, R61.H0_H0 ;  /* 0x2000003dff057230 */ /* 0x000fe20000004100 */
        /* <DEDUP_REMOVED lines=12> */
.L_x_600:
[----:B------:R-:W-:Y:S05]  /*a8b0*/  BSYNC B1 ;  /* 0x0000000000017941 */ /* 0x000fea0003800000 */
.L_x_599:
        /* <DEDUP_REMOVED lines=26> */
[----:B------:R-:W-:Y:S01]  /*aa60*/  HADD2.F32 R0, -RZ, R60.H1_H1 ;  /* 0x3000003cff007230 */ /* 0x000fe20000004100 */
        /* <DEDUP_REMOVED lines=22> */
.L_x_606:
[----:B------:R-:W-:Y:S05]  /*abd0*/  BSYNC B0 ;  /* 0x0000000000007941 */ /* 0x000fea0003800000 */
.L_x_605:
        /* <DEDUP_REMOVED lines=45> */
.L_x_604:
[----:B------:R-:W-:Y:S05]  /*aeb0*/  BSYNC B1 ;  /* 0x0000000000017941 */ /* 0x000fea0003800000 */
.L_x_603:
[----:B------:R-:W-:-:S04]  /*aec0*/  IADD3 R0, R70, 0x60, RZ ;  /* 0x0000006046007810 */ /* 0x000fc80007ffe0ff */
        /* <DEDUP_REMOVED lines=47> */
.L_x_609:
[----:B------:R-:W-:Y:S05]  /*b1c0*/  BSYNC B0 ;  /* 0x0000000000007941 */ /* 0x000fea0003800000 */
.L_x_608:
        /* <DEDUP_REMOVED lines=9> */
[----:B------:R-:W-:-:S02]  /*b260*/  HADD2.F32 R5, -RZ, R67.H0_H0 ;  /* 0x20000043ff057230 */ /* 0x000fc40000004100 */
        /* <DEDUP_REMOVED lines=18> */
[----:B------:R-:W-:Y:S01]  /*b390*/  HADD2.F32 R0, -RZ, R66.H1_H1 ;  /* 0x30000042ff007230 */ /* 0x000fe20000004100 */
        /* <DEDUP_REMOVED lines=15> */
[----:B------:R1:W-:Y:S01]  /*b490*/  STS.128 [R47+0x7100], R8 ;  /* 0x007100082f007388 */ /* 0x0003e20000000c00 */
[----:B------:R-:W-:Y:S05]  /*b4a0*/  BRA `(.L_x_607) ;  /* 0x000024d000007947 */ /* 0x000fea0003800000 */
.L_x_586:
[----:B------:R-:W-:Y:S01]  /*b4b0*/  ISETP.NE.AND P0, PT, R203, 0x1, PT ;  /* 0x00000001cb00780c */ /* 0x000fe20003f05270 */
[----:B------:R-:W-:Y:S01]  /*b4c0*/  IMAD.MOV.U32 R8, RZ, RZ, R10 ;  /* 0x000000ffff087224 */ /* 0x000fe200078e000a */
[----:B------:R-:W-:Y:S01]  /*b4d0*/  CS2R R22, SRZ ;  /* 0x0000000000167805 */ /* 0x000fe2000001ff00 */
[----:B------:R-:W-:-:S10]  /*b4e0*/  CS2R R20, SRZ ;  /* 0x0000000000147805 */ /* 0x000fd4000001ff00 */
[----:B------:R-:W-:-:S05]  /*b4f0*/  @P0 IMAD.HI.U32 R5, R0, c[0x0][0x2c8], RZ ;  /* 0x0000b20000050a27 */ /* 0x000fca00078e00ff */
[----:B------:R-:W-:-:S04]  /*b500*/  @P0 SHF.R.U32.HI R0, RZ, c[0x0][0x2cc], R5 ;  /* 0x0000b300ff000a19 */ /* 0x000fc80000011605 */
[----:B------:R-:W-:Y:S01]  /*b510*/  SHF.R.S32.HI R6, RZ, 0x1f, R0 ;  /* 0x0000001fff067819 */ /* 0x000fe20000011400 */
[----:B------:R-:W-:-:S04]  /*b520*/  IMAD.WIDE.U32 R8, R0, c[0x0][0x280], R8 ;  /* 0x0000a00000087a25 */ /* 0x000fc800078e0008 */
[----:B------:R-:W-:Y:S01]  /*b530*/  IMAD R5, R6, c[0x0][0x280], RZ ;  /* 0x0000a00006057a24 */ /* 0x000fe200078e02ff */
[----:B------:R-:W-:-:S03]  /*b540*/  LEA R14, P0, R8, c[0x0][0x270], 0x1 ;  /* 0x00009c00080e7a11 */ /* 0x000fc600078008ff */
[----:B------:R-:W-:-:S04]  /*b550*/  IMAD R5, R0, c[0x0][0x284], R5 ;  /* 0x0000a10000057a24 */ /* 0x000fc800078e0205 */
[----:B------:R-:W-:-:S05]  /*b560*/  IMAD.IADD R5, R9, 0x1, R5 ;  /* 0x0000000109057824 */ /* 0x000fca00078e0205 */
[----:B------:R-:W-:Y:S01]  /*b570*/  LEA.HI.X R13, R8, c[0x0][0x274], R5, 0x1, P0 ;  /* 0x00009d00080d7a11 */ /* 0x000fe200000f0c05 */
[----:B------:R-:W-:Y:S01]  /*b580*/  IMAD R5, R6, c[0x0][0x290], RZ ;  /* 0x0000a40006057a24 */ /* 0x000fe200078e02ff */
[----:B------:R-:W1:Y:S01]  /*b590*/  SHFL.IDX PT, R8, R14, RZ, 0x181f ;  /* 0x00181fff0e087589 */ /* 0x000e6200000e0000 */
[----:B------:R-:W-:-:S04]  /*b5a0*/  IMAD.MOV.U32 R6, RZ, RZ, R12 ;  /* 0x000000ffff067224 */ /* 0x000fc800078e000c */
[----:B------:R-:W-:-:S04]  /*b5b0*/  IMAD.WIDE.U32 R6, R0, c[0x0][0x290], R6 ;  /* 0x0000a40000067a25 */ /* 0x000fc800078e0006 */
[----:B------:R-:W-:Y:S01]  /*b5c0*/  IMAD R0, R0, c[0x0][0x294], R5 ;  /* 0x0000a50000007a24 */ /* 0x000fe200078e0205 */
[C---:B------:R-:W-:Y:S01]  /*b5d0*/  LEA R12, P0, R6.reuse, c[0x0][0x288], 0x1 ;  /* 0x0000a200060c7a11 */ /* 0x040fe200078008ff */
[----:B------:R-:W2:Y:S02]  /*b5e0*/  SHFL.IDX PT, R5, R13, RZ, 0x181f ;  /* 0x00181fff0d057589 */ /* 0x000ea400000e0000 */
[----:B------:R-:W-:Y:S02]  /*b5f0*/  IMAD.IADD R0, R7, 0x1, R0 ;  /* 0x0000000107007824 */ /* 0x000fe400078e0200 */
[----:B------:R-:W4:Y:S03]  /*b600*/  SHFL.IDX PT, R7, R12, RZ, 0x181f ;  /* 0x00181fff0c077589 */ /* 0x000f2600000e0000 */
[----:B------:R-:W-:Y:S02]  /*b610*/  LEA.HI.X R11, R6, c[0x0][0x28c], R0, 0x1, P0 ;  /* 0x0000a300060b7a11 */ /* 0x000fe400000f0c00 */
[----:B------:R-:W-:-:S13]  /*b620*/  ISETP.GE.OR P0, PT, R30, c[0x0][0x27c], P5 ;  /* 0x00009f001e007a0c */ /* 0x000fda0002f06670 */
[C---:B------:R-:W-:Y:S01]  /*b630*/  @!P0 IMAD.SHL.U32 R6, R30.reuse, 0x2, RZ ;  /* 0x000000021e068824 */ /* 0x040fe200078e00ff */
[----:B------:R-:W-:-:S04]  /*b640*/  @!P0 SHF.L.U64.HI R0, R30, 0x1, R31 ;  /* 0x000000011e008819 */ /* 0x000fc8000001021f */
[----:B-1----:R-:W-:-:S04]  /*b650*/  @!P0 IADD3 R8, P1, R8, R6, RZ ;  /* 0x0000000608088210 */ /* 0x002fc80007f3e0ff */
[----:B--2---:R-:W-:Y:S02]  /*b660*/  @!P0 IADD3.X R9, R5, R0, RZ, P1, !PT ;  /* 0x0000000005098210 */ /* 0x004fe40000ffe4ff */
[----:B------:R-:W1:Y:S01]  /*b670*/  SHFL.IDX PT, R5, R11, RZ, 0x181f ;  /* 0x00181fff0b057589 */ /* 0x000e6200000e0000 */
[----:B----4-:R-:W-:-:S03]  /*b680*/  @!P0 IADD3 R6, P1, R7, R6, RZ ;  /* 0x0000000607068210 */ /* 0x010fc60007f3e0ff */
[----:B------:R2:W4:Y:S01]  /*b690*/  @!P0 LD.E.128 R20, [R8.64] ;  /* 0x0000000808148980 */ /* 0x000522000c101d00 */
[----:B------:R-:W-:Y:S01]  /*b6a0*/  CS2R R18, SRZ ;  /* 0x0000000000127805 */ /* 0x000fe2000001ff00 */
[----:B------:R-:W-:Y:S01]  /*b6b0*/  CS2R R16, SRZ ;  /* 0x0000000000107805 */ /* 0x000fe2000001ff00 */
[----:B-1----:R-:W-:-:S05]  /*b6c0*/  @!P0 IMAD.X R7, R5, 0x1, R0, P1 ;  /* 0x0000000105078824 */ /* 0x002fca00008e0600 */
[----:B------:R1:W5:Y:S01]  /*b6d0*/  @!P0 LD.E.128 R16, [R6.64] ;  /* 0x0000000806108980 */ /* 0x000362000c101d00 */
[----:B------:R-:W-:Y:S03]  /*b6e0*/  BSSY B0, `(.L_x_610) ;  /* 0x0000025000007945 */ /* 0x000fe60003800000 */
[----:B------:R3:W3:Y:S01]  /*b6f0*/  SHFL.IDX PT, R10, R12, 0x1, 0x181f ;  /* 0x00381f000c0a7f89 */ /* 0x0006e200000e0000 */
[----:B------:R-:W-:-:S03]  /*b700*/  ISETP.GE.AND P1, PT, R30, c[0x0][0x27c], PT ;  /* 0x00009f001e007a0c */ /* 0x000fc60003f26270 */
[----:B--2---:R2:W2:Y:S01]  /*b710*/  SHFL.IDX PT, R9, R13, 0x1, 0x181f ;  /* 0x00381f000d097f89 */ /* 0x0044a200000e0000 */
[----:B------:R-:W-:-:S03]  /*b720*/  CS2R R38, SRZ ;  /* 0x0000000000267805 */ /* 0x000fc6000001ff00 */
[----:B------:R2:W2:Y:S01]  /*b730*/  SHFL.IDX PT, R15, R11, 0x1, 0x181f ;  /* 0x00381f000b0f7f89 */ /* 0x0004a200000e0000 */
[----:B------:R-:W-:Y:S01]  /*b740*/  CS2R R36, SRZ ;  /* 0x0000000000247805 */ /* 0x000fe2000001ff00 */
[----:B------:R-:W-:Y:S01]  /*b750*/  CS2R R34, SRZ ;  /* 0x0000000000227805 */ /* 0x000fe2000001ff00 */
[----:B------:R-:W-:Y:S01]  /*b760*/  CS2R R32, SRZ ;  /* 0x0000000000207805 */ /* 0x000fe2000001ff00 */
[----:B-1----:R1:W1:Y:S01]  /*b770*/  SHFL.IDX PT, R7, R14, 0x1, 0x181f ;  /* 0x00381f000e077f89 */ /* 0x00226200000e0000 */
[----:B----4-:R-:W-:-:S05]  /*b780*/  IMAD.MOV.U32 R0, RZ, RZ, R22 ;  /* 0x000000ffff007224 */ /* 0x010fca00078e0016 */
[----:B------:R-:W-:Y:S01]  /*b790*/  PRMT R69, R0, 0x7610, R69 ;  /* 0x0000761000457816 */ /* 0x000fe20000000045 */
[----:B------:R-:W-:Y:S01]  /*b7a0*/  IMAD.MOV.U32 R0, RZ, RZ, R23 ;  /* 0x000000ffff007224 */ /* 0x000fe200078e0017 */
[----:B------:R-:W-:Y:S01]  /*b7b0*/  MOV R6, R20 ;  /* 0x0000001400067202 */ /* 0x000fe20000000f00 */
[----:B------:R-:W-:-:S03]  /*b7c0*/  IMAD.MOV.U32 R5, RZ, RZ, R21 ;  /* 0x000000ffff057224 */ /* 0x000fc600078e0015 */
[----:B------:R-:W-:Y:S02]  /*b7d0*/  PRMT R44, R44, 0x5410, R0 ;  /* 0x000054102c2c7816 */ /* 0x000fe40000000000 */
[----:B------:R-:W-:Y:S01]  /*b7e0*/  PRMT R40, R5, 0x5410, R6 ;  /* 0x0000541005287816 */ /* 0x000fe20000000006 */
[----:B-----5:R-:W-:Y:S01]  /*b7f0*/  IMAD.MOV.U32 R0, RZ, RZ, R18 ;  /* 0x000000ffff007224 */ /* 0x020fe200078e0012 */
[----:B------:R-:W-:Y:S01]  /*b800*/  MOV R5, R16 ;  /* 0x0000001000057202 */ /* 0x000fe20000000f00 */
[----:B------:R-:W-:-:S03]  /*b810*/  IMAD.MOV.U32 R6, RZ, RZ, R19 ;  /* 0x000000ffff067224 */ /* 0x000fc600078e0013 */
[----:B------:R-:W-:Y:S01]  /*b820*/  PRMT R42, R0, 0x7610, R42 ;  /* 0x00007610002a7816 */ /* 0x000fe2000000002a */
[----:B------:R-:W-:Y:S01]  /*b830*/  IMAD.MOV.U32 R0, RZ, RZ, R17 ;  /* 0x000000ffff007224 */ /* 0x000fe200078e0011 */
[----:B------:R-:W-:-:S04]  /*b840*/  PRMT R44, R6, 0x7610, R44 ;  /* 0x00007610062c7816 */ /* 0x000fc8000000002c */
[----:B------:R-:W-:Y:S01]  /*b850*/  PRMT R29, R0, 0x5410, R5 ;  /* 0x00005410001d7816 */ /* 0x000fe20000000005 */
[----:B------:R-:W-:Y:S05]  /*b860*/  @P3 BRA `(.L_x_611) ;  /* 0x000000c000003947 */ /* 0x000fea0003800000 */
[----:B-123--:R-:W-:Y:S01]  /*b870*/  CS2R R36, SRZ ;  /* 0x0000000000247805 */ /* 0x00efe2000001ff00 */
[----:B------:R-:W-:Y:S01]  /*b880*/  CS2R R34, SRZ ;  /* 0x0000000000227805 */ /* 0x000fe2000001ff00 */
[----:B------:R-:W-:Y:S01]  /*b890*/  CS2R R32, SRZ ;  /* 0x0000000000207805 */ /* 0x000fe2000001ff00 */
[----:B------:R-:W-:Y:S05]  /*b8a0*/  @P1 BRA `(.L_x_611) ;  /* 0x0000008000001947 */ /* 0x000fea0003800000 */
[C---:B------:R-:W-:Y:S01]  /*b8b0*/  IMAD.SHL.U32 R0, R30.reuse, 0x2, RZ ;  /* 0x000000021e007824 */ /* 0x040fe200078e00ff */
[----:B------:R-:W-:-:S04]  /*b8c0*/  SHF.L.U64.HI R5, R30, 0x1, R31 ;  /* 0x000000011e057819 */ /* 0x000fc8000001021f */
[----:B------:R-:W-:-:S05]  /*b8d0*/  IADD3 R8, P0, R7, R0, RZ ;  /* 0x0000000007087210 */ /* 0x000fca0007f1e0ff */
[----:B------:R-:W-:Y:S01]  /*b8e0*/  IMAD.X R9, R9, 0x1, R5, P0 ;  /* 0x0000000109097824 */ /* 0x000fe200000e0605 */
[----:B------:R-:W-:-:S04]  /*b8f0*/  IADD3 R6, P0, R10, R0, RZ ;  /* 0x000000000a067210 */ /* 0x000fc80007f1e0ff */
[----:B------:R1:W5:Y:S01]  /*b900*/  LD.E.128 R36, [R8.64] ;  /* 0x0000000808247980 */ /* 0x000362000c101d00 */
[----:B------:R-:W-:-:S05]  /*b910*/  IMAD.X R7, R15, 0x1, R5, P0 ;  /* 0x000000010f077824 */ /* 0x000fca00000e0605 */
[----:B------:R1:W5:Y:S03]  /*b920*/  LD.E.128 R32, [R6.64] ;  /* 0x0000000806207980 */ /* 0x000366000c101d00 */
.L_x_611:
[----:B-123--:R-:W-:Y:S05]  /*b930*/  BSYNC B0 ;  /* 0x0000000000007941 */ /* 0x00efea0003800000 */
.L_x_610:
[----:B------:R-:W1:Y:S01]  /*b940*/  SHFL.IDX PT, R5, R14, 0x2, 0x181f ;  /* 0x00581f000e057f89 */ /* 0x000e6200000e0000 */
[C---:B------:R-:W-:Y:S01]  /*b950*/  ISETP.GE.OR P0, PT, R30.reuse, c[0x0][0x27c], P4 ;  /* 0x00009f001e007a0c */ /* 0x040fe20002706670 */
[----:B------:R-:W-:Y:S01]  /*b960*/  CS2R R58, SRZ ;  /* 0x00000000003a7805 */ /* 0x000fe2000001ff00 */
[----:B------:R-:W-:Y:S01]  /*b970*/  CS2R R56, SRZ ;  /* 0x0000000000387805 */ /* 0x000fe2000001ff00 */
[----:B------:R-:W2:Y:S04]  /*b980*/  SHFL.IDX PT, R9, R13, 0x2, 0x181f ;  /* 0x00581f000d097f89 */ /* 0x000ea800000e0000 */
[----:B------:R-:W3:Y:S04]  /*b990*/  SHFL.IDX PT, R6, R12, 0x2, 0x181f ;  /* 0x00581f000c067f89 */ /* 0x000ee800000e0000 */
[----:B------:R-:W4:Y:S02]  /*b9a0*/  SHFL.IDX PT, R10, R11, 0x2, 0x181f ;  /* 0x00581f000b0a7f89 */ /* 0x000f2400000e0000 */
[C---:B------:R-:W-:Y:S01]  /*b9b0*/  @!P0 IMAD.SHL.U32 R0, R30.reuse, 0x2, RZ ;  /* 0x000000021e008824 */ /* 0x040fe200078e00ff */
[----:B------:R-:W-:-:S04]  /*b9c0*/  @!P0 SHF.L.U64.HI R7, R30, 0x1, R31 ;  /* 0x000000011e078819 */ /* 0x000fc8000001021f */
[----:B-1----:R-:W-:-:S05]  /*b9d0*/  @!P0 IADD3 R8, P2, R5, R0, RZ ;  /* 0x0000000005088210 */ /* 0x002fca0007f5e0ff */
[----:B--2---:R-:W-:Y:S01]  /*b9e0*/  @!P0 IMAD.X R9, R9, 0x1, R7, P2 ;  /* 0x0000000109098824 */ /* 0x004fe200010e0607 */
[----:B---3--:R-:W-:Y:S01]  /*b9f0*/  @!P0 IADD3 R6, P2, R6, R0, RZ ;  /* 0x0000000006068210 */ /* 0x008fe20007f5e0ff */
[----:B------:R-:W-:-:S03]  /*ba00*/  CS2R R54, SRZ ;  /* 0x0000000000367805 */ /* 0x000fc6000001ff00 */
[----:B------:R1:W2:Y:S01]  /*ba10*/  @!P0 LD.E.128 R56, [R8.64] ;  /* 0x0000000808388980 */ /* 0x0002a2000c101d00 */
[----:B------:R-:W-:Y:S01]  /*ba20*/  CS2R R52, SRZ ;  /* 0x0000000000347805 */ /* 0x000fe2000001ff00 */
[----:B----4-:R-:W-:-:S05]  /*ba30*/  @!P0 IMAD.X R7, R10, 0x1, R7, P2 ;  /* 0x000000010a078824 */ /* 0x010fca00010e0607 */
[----:B------:R3:W4:Y:S01]  /*ba40*/  @!P0 LD.E.128 R52, [R6.64] ;  /* 0x0000000806348980 */ /* 0x000722000c101d00 */
[----:B-----5:R-:W-:Y:S01]  /*ba50*/  IMAD.MOV.U32 R5, RZ, RZ, R36 ;  /* 0x000000ffff057224 */ /* 0x020fe200078e0024 */
[----:B------:R-:W-:Y:S01]  /*ba60*/  BSSY B0, `(.L_x_612) ;  /* 0x0000035000007945 */ /* 0x000fe20003800000 */
[----:B------:R-:W-:Y:S01]  /*ba70*/  IMAD.MOV.U32 R0, RZ, RZ, R37 ;  /* 0x000000ffff007224 */ /* 0x000fe200078e0025 */
[----:B------:R2:W2:Y:S01]  /*ba80*/  SHFL.IDX PT, R10, R13, 0x3, 0x181f ;  /* 0x00781f000d0a7f89 */ /* 0x0004a200000e0000 */
[----:B------:R-:W-:Y:S01]  /*ba90*/  CS2R R66, SRZ ;  /* 0x0000000000427805 */ /* 0x000fe2000001ff00 */
[----:B------:R-:W-:Y:S01]  /*baa0*/  PRMT R75, R75, 0x5410, R5 ;  /* 0x000054104b4b7816 */ /* 0x000fe20000000005 */
[----:B------:R-:W-:Y:S01]  /*bab0*/  IMAD.MOV.U32 R5, RZ, RZ, R32 ;  /* 0x000000ffff057224 */ /* 0x000fe200078e0020 */
[----:B------:R-:W-:Y:S01]  /*bac0*/  PRMT R73, R73, 0x5410, R0 ;  /* 0x0000541049497816 */ /* 0x000fe20000000000 */
[----:B------:R-:W-:Y:S01]  /*bad0*/  IMAD.MOV.U32 R0, RZ, RZ, R33 ;  /* 0x000000ffff007224 */ /* 0x000fe200078e0021 */
[----:B------:R-:W2:Y:S01]  /*bae0*/  SHFL.IDX PT, R11, R11, 0x3, 0x181f ;  /* 0x00781f000b0b7f89 */ /* 0x000ea200000e0000 */
[----:B------:R-:W-:Y:S01]  /*baf0*/  CS2R R64, SRZ ;  /* 0x0000000000407805 */ /* 0x000fe2000001ff00 */
[----:B------:R-:W-:Y:S01]  /*bb00*/  PRMT R75, R5, 0x7610, R75 ;  /* 0x00007610054b7816 */ /* 0x000fe2000000004b */
[----:B------:R-:W-:Y:S01]  /*bb10*/  CS2R R62, SRZ ;  /* 0x00000000003e7805 */ /* 0x000fe2000001ff00 */
[----:B------:R-:W-:Y:S01]  /*bb20*/  PRMT R73, R0, 0x7610, R73 ;  /* 0x0000761000497816 */ /* 0x000fe20000000049 */
[----:B------:R-:W-:Y:S01]  /*bb30*/  CS2R R60, SRZ ;  /* 0x00000000003c7805 */ /* 0x000fe2000001ff00 */
[----:B-1----:R1:W1:Y:S04]  /*bb40*/  SHFL.IDX PT, R8, R14, 0x3, 0x181f ;  /* 0x00781f000e087f89 */ /* 0x00226800000e0000 */
[----:B------:R1:W1:Y:S01]  /*bb50*/  SHFL.IDX PT, R9, R12, 0x3, 0x181f ;  /* 0x00781f000c097f89 */ /* 0x00026200000e0000 */
[----:B---3--:R-:W-:-:S02]  /*bb60*/  IMAD.MOV.U32 R7, RZ, RZ, R38 ;  /* 0x000000ffff077224 */ /* 0x008fc400078e0026 */
[----:B------:R-:W-:-:S03]  /*bb70*/  IMAD.MOV.U32 R6, RZ, RZ, R39 ;  /* 0x000000ffff067224 */ /* 0x000fc600078e0027 */
[----:B------:R-:W-:Y:S01]  /*bb80*/  PRMT R76, R76, 0x5410, R7 ;  /* 0x000054104c4c7816 */ /* 0x000fe20000000007 */
[----:B------:R-:W-:Y:S01]  /*bb90*/  IMAD.MOV.U32 R7, RZ, RZ, R34 ;  /* 0x000000ffff077224 */ /* 0x000fe200078e0022 */
[----:B------:R-:W-:Y:S01]  /*bba0*/  PRMT R74, R74, 0x5410, R6 ;  /* 0x000054104a4a7816 */ /* 0x000fe20000000006 */
[----:B------:R-:W-:-:S03]  /*bbb0*/  IMAD.MOV.U32 R6, RZ, RZ, R35 ;  /* 0x000000ffff067224 */ /* 0x000fc600078e0023 */
[----:B------:R-:W-:Y:S02]  /*bbc0*/  PRMT R76, R7, 0x7610, R76 ;  /* 0x00007610074c7816 */ /* 0x000fe4000000004c */
[----:B------:R-:W-:Y:S01]  /*bbd0*/  PRMT R74, R6, 0x7610, R74 ;  /* 0x00007610064a7816 */ /* 0x000fe2000000004a */
[----:B--2---:R-:W-:Y:S02]  /*bbe0*/  IMAD.MOV.U32 R7, RZ, RZ, R58 ;  /* 0x000000ffff077224 */ /* 0x004fe400078e003a */
[----:B------:R-:W-:Y:S02]  /*bbf0*/  IMAD.MOV.U32 R6, RZ, RZ, R59 ;  /* 0x000000ffff067224 */ /* 0x000fe400078e003b */
[----:B------:R-:W-:Y:S01]  /*bc00*/  IMAD.MOV.U32 R5, RZ, RZ, R56 ;  /* 0x000000ffff057224 */ /* 0x000fe200078e0038 */
[----:B------:R-:W-:Y:S01]  /*bc10*/  PRMT R80, R80, 0x5410, R7 ;  /* 0x0000541050507816 */ /* 0x000fe20000000007 */
[----:B------:R-:W-:Y:S01]  /*bc20*/  IMAD.MOV.U32 R0, RZ, RZ, R57 ;  /* 0x000000ffff007224 */ /* 0x000fe200078e0039 */
[----:B------:R-:W-:Y:S01]  /*bc30*/  PRMT R78, R78, 0x5410, R6 ;  /* 0x000054104e4e7816 */ /* 0x000fe20000000006 */
[----:B----4-:R-:W-:Y:S01]  /*bc40*/  IMAD.MOV.U32 R7, RZ, RZ, R54 ;  /* 0x000000ffff077224 */ /* 0x010fe200078e0036 */
[----:B------:R-:W-:Y:S01]  /*bc50*/  PRMT R79, R79, 0x5410, R5 ;  /* 0x000054104f4f7816 */ /* 0x000fe20000000005 */
[----:B------:R-:W-:Y:S01]  /*bc60*/  IMAD.MOV.U32 R6, RZ, RZ, R55 ;  /* 0x000000ffff067224 */ /* 0x000fe200078e0037 */
[----:B------:R-:W-:Y:S01]  /*bc70*/  PRMT R77, R77, 0x5410, R0 ;  /* 0x000054104d4d7816 */ /* 0x000fe20000000000 */
[----:B------:R-:W-:Y:S01]  /*bc80*/  IMAD.MOV.U32 R5, RZ, RZ, R52 ;  /* 0x000000ffff057224 */ /* 0x000fe200078e0034 */
[----:B------:R-:W-:Y:S01]  /*bc90*/  PRMT R80, R7, 0x7610, R80 ;  /* 0x0000761007507816 */ /* 0x000fe20000000050 */
[----:B------:R-:W-:Y:S01]  /*bca0*/  IMAD.MOV.U32 R0, RZ, RZ, R53 ;  /* 0x000000ffff007224 */ /* 0x000fe200078e0035 */
[----:B------:R-:W-:-:S02]  /*bcb0*/  PRMT R78, R6, 0x7610, R78 ;  /* 0x00007610064e7816 */ /* 0x000fc4000000004e */
[----:B------:R-:W-:Y:S02]  /*bcc0*/  PRMT R79, R5, 0x7610, R79 ;  /* 0x00007610054f7816 */ /* 0x000fe4000000004f */
[----:B------:R-:W-:Y:S01]  /*bcd0*/  PRMT R77, R0, 0x7610, R77 ;  /* 0x00007610004d7816 */ /* 0x000fe2000000004d */
[----:B------:R-:W-:Y:S05]  /*bce0*/  @P6 BRA `(.L_x_613) ;  /* 0x000000c000006947 */ /* 0x000fea0003800000 */
[----:B-1----:R-:W-:Y:S01]  /*bcf0*/  CS2R R64, SRZ ;  /* 0x0000000000407805 */ /* 0x002fe2000001ff00 */
        /* <DEDUP_REMOVED lines=8> */
[----:B------:R-:W-:-:S03]  /*bd80*/  IMAD.X R7, R11, 0x1, R5, P0 ;  /* 0x000000010b077824 */ /* 0x000fc600000e0605 */
[----:B------:R1:W5:Y:S04]  /*bd90*/  LD.E.128 R64, [R8.64] ;  /* 0x0000000808407980 */ /* 0x000368000c101d00 */
[----:B------:R1:W5:Y:S02]  /*bda0*/  LD.E.128 R60, [R6.64] ;  /* 0x00000008063c7980 */ /* 0x000364000c101d00 */
.L_x_613:
[----:B-1----:R-:W-:Y:S05]  /*bdb0*/  BSYNC B0 ;  /* 0x0000000000007941 */ /* 0x002fea0003800000 */
.L_x_612:
[----:B------:R-:W-:Y:S01]  /*bdc0*/  IMAD.IADD R6, R46, 0x1, -R234 ;  /* 0x000000012e067824 */ /* 0x000fe200078e0aea */
[----:B------:R-:W-:-:S04]  /*bdd0*/  DEPBAR.LE SB0, 0x1 ;  /* 0x000080400000791a */ /* 0x000fc80000000000 */
[----:B------:R-:W-:Y:S01]  /*bde0*/  IMNMX R71, R6, 0x80, PT ;  /* 0x0000008006477817 */ /* 0x000fe20003800200 */
[----:B-----5:R-:W-:Y:S01]  /*bdf0*/  IMAD.MOV.U32 R0, RZ, RZ, R66 ;  /* 0x000000ffff007224 */ /* 0x020fe200078e0042 */
[----:B------:R-:W-:Y:S01]  /*be00*/  BSSY B0, `(.L_x_614) ;  /* 0x000006f000007945 */ /* 0x000fe20003800000 */
[----:B------:R-:W-:Y:S01]  /*be10*/  IMAD.MOV.U32 R7, RZ, RZ, R67 ;  /* 0x000000ffff077224 */ /* 0x000fe200078e0043 */
[----:B------:R-:W-:Y:S01]  /*be20*/  BAR.SYNC.DEFER_BLOCKING 0x0 ;  /* 0x0000000000007b1d */ /* 0x000fe20000010000 */
[----:B------:R-:W-:Y:S01]  /*be30*/  ISETP.GE.OR P0, PT, R70, R71, P1 ;  /* 0x000000474600720c */ /* 0x000fe20000f06670 */
[----:B------:R-:W-:Y:S01]  /*be40*/  IMAD.MOV.U32 R5, RZ, RZ, R64 ;  /* 0x000000ffff057224 */ /* 0x000fe200078e0040 */
[----:B------:R-:W-:Y:S01]  /*be50*/  PRMT R85, R85, 0x5410, R0 ;  /* 0x0000541055557816 */ /* 0x000fe20000000000 */
[----:B------:R-:W-:Y:S01]  /*be60*/  IMAD.MOV.U32 R6, RZ, RZ, R63 ;  /* 0x000000ffff067224 */ /* 0x000fe200078e003f */
[----:B------:R-:W-:Y:S02]  /*be70*/  MOV R0, R65 ;  /* 0x0000004100007202 */ /* 0x000fe40000000f00 */
[----:B------:R-:W-:-:S02]  /*be80*/  PRMT R85, R5, 0x7610, R85 ;  /* 0x0000761005557816 */ /* 0x000fc40000000055 */
[----:B------:R-:W-:Y:S01]  /*be90*/  PRMT R82, R7, 0x5410, R0 ;  /* 0x0000541007527816 */ /* 0x000fe20000000000 */
[----:B------:R-:W-:Y:S01]  /*bea0*/  IMAD.MOV.U32 R7, RZ, RZ, R62 ;  /* 0x000000ffff077224 */ /* 0x000fe200078e003e */
[----:B------:R-:W-:Y:S01]  /*beb0*/  MOV R5, R60 ;  /* 0x0000003c00057202 */ /* 0x000fe20000000f00 */
[----:B------:R-:W-:-:S03]  /*bec0*/  IMAD.MOV.U32 R0, RZ, RZ, R61 ;  /* 0x000000ffff007224 */ /* 0x000fc600078e003d */
[----:B------:R-:W-:Y:S02]  /*bed0*/  PRMT R83, R5, 0x5410, R7 ;  /* 0x0000541005537816 */ /* 0x000fe40000000007 */
[----:B------:R-:W-:Y:S01]  /*bee0*/  PRMT R81, R6, 0x5410, R0 ;  /* 0x0000541006517816 */ /* 0x000fe20000000000 */
[----:B------:R-:W-:Y:S05]  /*bef0*/  @P0 BRA `(.L_x_615) ;  /* 0x000005f000000947 */ /* 0x000fea0003800000 */
[----:B------:R-:W-:Y:S01]  /*bf00*/  MOV R0, c[0x0][0x27c] ;  /* 0x00009f0000007a02 */ /* 0x000fe20000000f00 */
[----:B------:R-:W1:Y:S01]  /*bf10*/  LDS.128 R8, [R47+0x100] ;  /* 0x000100002f087984 */ /* 0x000e620000000c00 */
[----:B------:R-:W-:Y:S02]  /*bf20*/  SHF.R.U32.HI R7, RZ, 0x10, R17 ;  /* 0x00000010ff077819 */ /* 0x000fe40000011611 */
[----:B------:R-:W-:Y:S02]  /*bf30*/  LEA.HI R0, R0, R68, RZ, 0x1d ;  /* 0x0000004400007211 */ /* 0x000fe400078fe8ff */
[----:B------:R-:W-:Y:S02]  /*bf40*/  SHF.R.U64 R51, R20, 0x10, R21 ;  /* 0x0000001014337819 */ /* 0x000fe40000001215 */
[----:B------:R-:W-:-:S02]  /*bf50*/  SHF.R.S32.HI R6, RZ, 0x1f, R0 ;  /* 0x0000001fff067819 */ /* 0x000fc40000011400 */
[----:B------:R-:W-:Y:S01]  /*bf60*/  SHF.L.U32 R5, R0, 0x3, RZ ;  /* 0x0000000300057819 */ /* 0x000fe200000006ff */
[----:B------:R-:W-:Y:S01]  /*bf70*/  HADD2.F32 R51, -RZ, R51.H0_H0 ;  /* 0x20000033ff337230 */ /* 0x000fe20000004100 */
[----:B------:R-:W-:Y:S02]  /*bf80*/  LEA.HI R0, R6, R0, RZ, 0x3 ;  /* 0x0000000006007211 */ /* 0x000fe400078f18ff */
[----:B------:R-:W-:Y:S02]  /*bf90*/  LOP3.LUT R5, R25, 0x38, R5, 0xf8, !PT ;  /* 0x0000003819057812 */ /* 0x000fe400078ef805 */
[----:B------:R-:W-:Y:S02]  /*bfa0*/  SHF.L.U32 R0, R0, 0xa, RZ ;  /* 0x0000000a00007819 */ /* 0x000fe400000006ff */
[----:B------:R-:W-:Y:S02]  /*bfb0*/  LOP3.LUT R5, R5, R43, RZ, 0x3c, !PT ;  /* 0x0000002b05057212 */ /* 0x000fe400078e3cff */
[----:B------:R-:W-:-:S02]  /*bfc0*/  LOP3.LUT R0, R0, 0x7fffe000, RZ, 0xc0, !PT ;  /* 0x7fffe00000007812 */ /* 0x000fc400078ec0ff */
[----:B------:R-:W-:Y:S02]  /*bfd0*/  SHF.R.U32.HI R27, RZ, 0x10, R21 ;  /* 0x00000010ff1b7819 */ /* 0x000fe40000011615 */
[----:B------:R-:W-:Y:S02]  /*bfe0*/  IADD3 R0, R5, R0, R41 ;  /* 0x0000000005007210 */ /* 0x000fe40007ffe029 */
[--C-:B------:R-:W-:Y:S01]  /*bff0*/  SHF.R.U64 R50, R22, 0x10, R23.reuse ;  /* 0x0000001016327819 */ /* 0x100fe20000001217 */
[----:B------:R-:W-:Y:S01]  /*c000*/  HADD2.F32 R72, -RZ, R27.H0_H0 ;  /* 0x2000001bff487230 */ /* 0x000fe20000004100 */
[----:B------:R-:W-:Y:S01]  /*c010*/  SHF.L.U32 R43, R0, 0x1, RZ ;  /* 0x00000001002b7819 */ /* 0x000fe200000006ff */
[----:B------:R-:W-:Y:S01]  /*c020*/  HADD2.F32 R0, -RZ, R29.H0_H0 ;  /* 0x2000001dff007230 */ /* 0x000fe20000004100 */
[----:B------:R-:W-:Y:S01]  /*c030*/  SHF.R.U32.HI R28, RZ, 0x10, R23 ;  /* 0x00000010ff1c7819 */ /* 0x000fe20000011617 */
[----:B------:R-:W-:Y:S01]  /*c040*/  HADD2.F32 R50, -RZ, R50.H0_H0 ;  /* 0x20000032ff327230 */ /* 0x000fe20000004100 */
[----:B------:R-:W-:Y:S01]  /*c050*/  SHF.R.U64 R46, R18, 0x10, R19 ;  /* 0x00000010122e7819 */ /* 0x000fe20000001213 */
[----:B------:R-:W2:Y:S01]  /*c060*/  LDS.128 R12, [R43+0x100] ;  /* 0x000100002b0c7984 */ /* 0x000ea20000000c00 */
[----:B------:R-:W-:-:S02]  /*c070*/  SHF.R.U64 R48, R16, 0x10, R17 ;  /* 0x0000001010307819 */ /* 0x000fc40000001211 */
[----:B------:R-:W-:Y:S01]  /*c080*/  SHF.R.U32.HI R19, RZ, 0x10, R19 ;  /* 0x00000010ff137819 */ /* 0x000fe20000011613 */
[--C-:B-1----:R-:W-:Y:S02]  /*c090*/  HADD2.F32 R23, -RZ, R10.reuse.H0_H0 ;  /* 0x2000000aff177230 */ /* 0x102fe40000004100 */
[----:B------:R-:W-:Y:S02]  /*c0a0*/  HADD2.F32 R25, -RZ, R10.H1_H1 ;  /* 0x3000000aff197230 */ /* 0x000fe40000004100 */
[--C-:B------:R-:W-:Y:S02]  /*c0b0*/  HADD2.F32 R22, -RZ, R11.reuse.H0_H0 ;  /* 0x2000000bff167230 */ /* 0x100fe40000004100 */
[----:B------:R-:W-:Y:S02]  /*c0c0*/  HADD2.F32 R21, -RZ, R11.H1_H1 ;  /* 0x3000000bff157230 */ /* 0x000fe40000004100 */
[--C-:B------:R-:W-:Y:S02]  /*c0d0*/  HADD2.F32 R20, -RZ, R9.reuse.H0_H0 ;  /* 0x20000009ff147230 */ /* 0x100fe40000004100 */
[----:B------:R-:W-:-:S02]  /*c0e0*/  HADD2.F32 R18, -RZ, R9.H1_H1 ;  /* 0x30000009ff127230 */ /* 0x000fc40000004100 */
[--C-:B------:R-:W-:Y:S02]  /*c0f0*/  HADD2.F32 R24, -RZ, R8.reuse.H0_H0 ;  /* 0x20000008ff187230 */ /* 0x100fe40000004100 */
[----:B------:R-:W-:Y:S01]  /*c100*/  HADD2.F32 R26, -RZ, R8.H1_H1 ;  /* 0x30000008ff1a7230 */ /* 0x000fe20000004100 */
[-C--:B------:R-:W-:Y:S01]  /*c110*/  FMUL.FTZ R8, R20, R0.reuse ;  /* 0x0000000014087220 */ /* 0x080fe20000410000 */
[----:B------:R-:W-:Y:S02]  /*c120*/  HADD2.F32 R19, -RZ, R19.H0_H0 ;  /* 0x20000013ff137230 */ /* 0x000fe40000004100 */
[----:B--2---:R-:W-:Y:S02]  /*c130*/  HADD2.F32 R6, -RZ, R13.H0_H0 ;  /* 0x2000000dff067230 */ /* 0x004fe40000004100 */
[--C-:B------:R-:W-:Y:S02]  /*c140*/  HADD2.F32 R10, -RZ, R15.reuse.H0_H0 ;  /* 0x2000000fff0a7230 */ /* 0x100fe40000004100 */
[----:B------:R-:W-:Y:S01]  /*c150*/  HADD2.F32 R11, -RZ, R15.H1_H1 ;  /* 0x3000000fff0b7230 */ /* 0x000fe20000004100 */
[----:B------:R-:W-:Y:S01]  /*c160*/  FMUL.FTZ R41, R6, R0 ;  /* 0x0000000006297220 */ /* 0x000fe20000410000 */
[----:B------:R-:W-:-:S02]  /*c170*/  HADD2.F32 R15, -RZ, R7.H0_H0 ;  /* 0x20000007ff0f7230 */ /* 0x000fc40000004100 */
[--C-:B------:R-:W-:Y:S02]  /*c180*/  HADD2.F32 R9, -RZ, R12.reuse.H0_H0 ;  /* 0x2000000cff097230 */ /* 0x100fe40000004100 */
[----:B------:R-:W-:Y:S01]  /*c190*/  HADD2.F32 R17, -RZ, R12.H1_H1 ;  /* 0x3000000cff117230 */ /* 0x000fe20000004100 */
[----:B------:R-:W-:Y:S01]  /*c1a0*/  FMUL.FTZ R0, R18, R15 ;  /* 0x0000000f12007220 */ /* 0x000fe20000410000 */
[--C-:B------:R-:W-:Y:S02]  /*c1b0*/  HADD2.F32 R12, -RZ, R14.reuse.H0_H0 ;  /* 0x2000000eff0c7230 */ /* 0x100fe40000004100 */
[----:B------:R-:W-:Y:S02]  /*c1c0*/  HADD2.F32 R16, -RZ, R14.H1_H1 ;  /* 0x3000000eff107230 */ /* 0x000fe40000004100 */
[----:B------:R-:W-:Y:S02]  /*c1d0*/  HADD2.F32 R5, -RZ, R13.H1_H1 ;  /* 0x3000000dff057230 */ /* 0x000fe40000004100 */
[----:B------:R-:W-:-:S02]  /*c1e0*/  HADD2.F32 R14, -RZ, R40.H0_H0 ;  /* 0x20000028ff0e7230 */ /* 0x000fc40000004100 */
[----:B------:R-:W-:Y:S01]  /*c1f0*/  HADD2.F32 R7, -RZ, R29.H1_H1 ;  /* 0x3000001dff077230 */ /* 0x000fe20000004100 */
[C---:B------:R-:W-:Y:S01]  /*c200*/  FFMA.FTZ R45, R5.reuse, R72, R0 ;  /* 0x00000048052d7223 */ /* 0x040fe20000010000 */
[----:B------:R-:W-:Y:S01]  /*c210*/  HADD2.F32 R13, -RZ, R40.H1_H1 ;  /* 0x30000028ff0d7230 */ /* 0x000fe20000004100 */
[----:B------:R-:W-:Y:S01]  /*c220*/  FFMA.FTZ R49, R6, R14, R8 ;  /* 0x0000000e06317223 */ /* 0x000fe20000010008 */
[----:B------:R-:W-:Y:S01]  /*c230*/  HADD2.F32 R0, -RZ, R44.H0_H0 ;  /* 0x2000002cff007230 */ /* 0x000fe20000004100 */
[----:B------:R-:W-:Y:S01]  /*c240*/  FMUL.FTZ R40, R5, R15 ;  /* 0x0000000f05287220 */ /* 0x000fe20000410000 */
[----:B------:R-:W-:Y:S01]  /*c250*/  HADD2.F32 R5, -RZ, R42.H0_H0 ;  /* 0x2000002aff057230 */ /* 0x000fe20000004100 */
[-C--:B------:R-:W-:Y:S02]  /*c260*/  FMUL.FTZ R6, R24, R7.reuse ;  /* 0x0000000718067220 */ /* 0x080fe40000410000 */
[C---:B------:R-:W-:Y:S01]  /*c270*/  FMUL.FTZ R29, R9.reuse, R7 ;  /* 0x00000007091d7220 */ /* 0x040fe20000410000 */
[----:B------:R-:W-:Y:S01]  /*c280*/  HADD2.F32 R7, -RZ, R69.H0_H0 ;  /* 0x20000045ff077230 */ /* 0x000fe20000004100 */
[----:B------:R-:W-:Y:S01]  /*c290*/  FFMA.FTZ R42, R9, R13, R6 ;  /* 0x0000000d092a7223 */ /* 0x000fe20000010006 */
[----:B------:R-:W-:Y:S01]  /*c2a0*/  HADD2.F32 R6, -RZ, R44.H1_H1 ;  /* 0x3000002cff067230 */ /* 0x000fe20000004100 */
[----:B------:R-:W-:Y:S01]  /*c2b0*/  FMUL.FTZ R9, R23, R5 ;  /* 0x0000000517097220 */ /* 0x000fe20000410000 */
[----:B------:R-:W-:Y:S01]  /*c2c0*/  HADD2.F32 R69, -RZ, R28.H0_H0 ;  /* 0x2000001cff457230 */ /* 0x000fe20000004100 */
[----:B------:R-:W-:-:S02]  /*c2d0*/  FMUL.FTZ R8, R22, R0 ;  /* 0x0000000016087220 */ /* 0x000fc40000410000 */
[C---:B------:R-:W-:Y:S02]  /*c2e0*/  FMUL.FTZ R27, R12.reuse, R5 ;  /* 0x000000050c1b7220 */ /* 0x040fe40000410000 */
[----:B------:R-:W-:Y:S02]  /*c2f0*/  FFMA.FTZ R44, R12, R7, R9 ;  /* 0x000000070c2c7223 */ /* 0x000fe40000010009 */
[C---:B------:R-:W-:Y:S02]  /*c300*/  FMUL.FTZ R12, R10.reuse, R0 ;  /* 0x000000000a0c7220 */ /* 0x040fe40000410000 */
[----:B------:R-:W-:Y:S01]  /*c310*/  FFMA.FTZ R15, R10, R6, R8 ;  /* 0x000000060a0f7223 */ /* 0x000fe20000010008 */
[----:B------:R-:W-:Y:S01]  /*c320*/  HADD2.F32 R10, -RZ, R48.H0_H0 ;  /* 0x20000030ff0a7230 */ /* 0x000fe20000004100 */
[-C--:B------:R-:W-:Y:S01]  /*c330*/  FMUL.FTZ R0, R21, R19.reuse ;  /* 0x0000001315007220 */ /* 0x080fe20000410000 */
[----:B------:R-:W-:Y:S01]  /*c340*/  HADD2.F32 R8, -RZ, R46.H0_H0 ;  /* 0x2000002eff087230 */ /* 0x000fe20000004100 */
[----:B------:R-:W-:-:S02]  /*c350*/  FMUL.FTZ R9, R11, R19 ;  /* 0x000000130b097220 */ /* 0x000fc40000410000 */
[----:B------:R-:W-:Y:S02]  /*c360*/  FFMA.FTZ R11, R11, R69, R0 ;  /* 0x000000450b0b7223 */ /* 0x000fe40000010000 */
[----:B------:R-:W-:Y:S02]  /*c370*/  FMUL.FTZ R5, R26, R10 ;  /* 0x0000000a1a057220 */ /* 0x000fe40000410000 */
[----:B------:R-:W-:Y:S01]  /*c380*/  FMUL.FTZ R0, R25, R8 ;  /* 0x0000000819007220 */ /* 0x000fe20000410000 */
[----:B------:R-:W-:Y:S01]  /*c390*/  F2FP.PACK_AB R15, R11, R15 ;  /* 0x0000000f0b0f723e */ /* 0x000fe200000000ff */
[C---:B------:R-:W-:Y:S02]  /*c3a0*/  FMUL.FTZ R10, R17.reuse, R10 ;  /* 0x0000000a110a7220 */ /* 0x040fe40000410000 */
[----:B------:R-:W-:Y:S02]  /*c3b0*/  FMUL.FTZ R8, R16, R8 ;  /* 0x0000000810087220 */ /* 0x000fe40000410000 */
[----:B------:R-:W-:-:S02]  /*c3c0*/  FFMA.FTZ R19, R17, R51, R5 ;  /* 0x0000003311137223 */ /* 0x000fc40000010005 */
        /* <DEDUP_REMOVED lines=10> */
[----:B------:R-:W-:-:S02]  /*c470*/  FFMA.FTZ R7, R26, R51, -R10 ;  /* 0x000000331a077223 */ /* 0x000fc4000001080a */
[----:B------:R-:W-:Y:S01]  /*c480*/  FFMA.FTZ R6, R25, R50, -R8 ;  /* 0x0000003219067223 */ /* 0x000fe20000010808 */
[----:B------:R-:W-:Y:S02]  /*c490*/  F2FP.PACK_AB R11, R0, R5 ;  /* 0x00000005000b723e */ /* 0x000fe400000000ff */
[----:B------:R-:W-:Y:S02]  /*c4a0*/  F2FP.PACK_AB R8, R7, R18 ;  /* 0x000000120708723e */ /* 0x000fe400000000ff */
[----:B------:R-:W-:Y:S02]  /*c4b0*/  F2FP.PACK_AB R10, R6, R14 ;  /* 0x0000000e060a723e */ /* 0x000fe400000000ff */
[----:B------:R-:W-:-:S03]  /*c4c0*/  F2FP.PACK_AB R14, R28, R44 ;  /* 0x0000002c1c0e723e */ /* 0x000fc600000000ff */
[----:B------:R1:W-:Y:S04]  /*c4d0*/  STS.128 [R47+0x100], R8 ;  /* 0x000100082f007388 */ /* 0x0003e80000000c00 */
[----:B------:R1:W-:Y:S02]  /*c4e0*/  STS.128 [R43+0x100], R12 ;  /* 0x0001000c2b007388 */ /* 0x0003e40000000c00 */
.L_x_615:
[----:B------:R-:W-:Y:S05]  /*c4f0*/  BSYNC B0 ;  /* 0x0000000000007941 */ /* 0x000fea0003800000 */
.L_x_614:
[----:B------:R-:W-:Y:S01]  /*c500*/  IADD3 R0, R70, 0x20, RZ ;  /* 0x0000002046007810 */ /* 0x000fe20007ffe0ff */
[----:B------:R-:W-:Y:S03]  /*c510*/  BSSY B0, `(.L_x_616) ;  /* 0x000006c000007945 */ /* 0x000fe60003800000 */
[----:B------:R-:W-:-:S13]  /*c520*/  ISETP.GE.OR P0, PT, R0, R71, P1 ;  /* 0x000000470000720c */ /* 0x000fda0000f06670 */
[----:B------:R-:W-:Y:S05]  /*c530*/  @P0 BRA `(.L_x_617) ;  /* 0x0000069000000947 */ /* 0x000fea0003800000 */
[----:B------:R-:W-:Y:S02]  /*c540*/  MOV R7, c[0x0][0x27c] ;  /* 0x00009f0000077a02 */ /* 0x000fe40000000f00 */
[----:B------:R-:W-:Y:S02]  /*c550*/  SHF.R.S32.HI R5, RZ, 0x1f, R0 ;  /* 0x0000001fff057819 */ /* 0x000fe40000011400 */
[----:B------:R-:W-:Y:S02]  /*c560*/  LEA.HI R7, R7, R68, RZ, 0x1d ;  /* 0x0000004407077211 */ /* 0x000fe400078fe8ff */
[----:B------:R-:W-:Y:S02]  /*c570*/  SHF.L.U32 R6, R0, 0x6, RZ ;  /* 0x0000000600067819 */ /* 0x000fe400000006ff */
[----:B------:R-:W-:Y:S02]  /*c580*/  LEA.HI R5, R5, R0, RZ, 0x3 ;  /* 0x0000000005057211 */ /* 0x000fe400078f18ff */
[----:B-1----:R-:W-:-:S02]  /*c590*/  SHF.R.S32.HI R10, RZ, 0x1f, R7 ;  /* 0x0000001fff0a7819 */ /* 0x002fc40000011407 */
[----:B------:R-:W-:Y:S01]  /*c5a0*/  LOP3.LUT R0, R6, 0x1c0, RZ, 0xc0, !PT ;  /* 0x000001c006007812 */ /* 0x000fe200078ec0ff */
[----:B------:R-:W-:Y:S01]  /*c5b0*/  IMAD.SHL.U32 R6, R5, 0x40, RZ ;  /* 0x0000004005067824 */ /* 0x000fe200078e00ff */
[----:B------:R-:W-:Y:S02]  /*c5c0*/  SHF.L.U32 R8, R7, 0x3, RZ ;  /* 0x0000000307087819 */ /* 0x000fe400000006ff */
[----:B------:R-:W-:Y:S02]  /*c5d0*/  LEA.HI R7, R10, R7, RZ, 0x3 ;  /* 0x000000070a077211 */ /* 0x000fe400078f18ff */
[C---:B------:R-:W-:Y:S02]  /*c5e0*/  LOP3.LUT R9, R0.reuse, 0x38, R30, 0xf8, !PT ;  /* 0x0000003800097812 */ /* 0x040fe400078ef81e */
[----:B------:R-:W-:Y:S02]  /*c5f0*/  SHF.R.U32.HI R5, RZ, 0x3, R0 ;  /* 0x00000003ff057819 */ /* 0x000fe40000011600 */
[----:B------:R-:W-:Y:S01]  /*c600*/  LOP3.LUT R8, R0, 0x38, R8, 0xf8, !PT ;  /* 0x0000003800087812 */ /* 0x000fe200078ef808 */
[----:B------:R-:W-:Y:S01]  /*c610*/  IMAD.SHL.U32 R0, R7, 0x400, RZ ;  /* 0x0000040007007824 */ /* 0x000fe200078e00ff */
[----:B------:R-:W-:-:S02]  /*c620*/  LOP3.LUT R6, R6, 0xfffffe00, RZ, 0xc0, !PT ;  /* 0xfffffe0006067812 */ /* 0x000fc400078ec0ff */
[----:B------:R-:W-:Y:S02]  /*c630*/  SHF.R.U32.HI R16, RZ, 0x10, R37 ;  /* 0x00000010ff107819 */ /* 0x000fe40000011625 */
[----:B------:R-:W-:Y:S02]  /*c640*/  LOP3.LUT R9, R6, R9, R5, 0xf6, !PT ;  /* 0x0000000906097212 */ /* 0x000fe400078ef605 */
[----:B------:R-:W-:Y:S01]  /*c650*/  LOP3.LUT R5, R8, R5, RZ, 0x3c, !PT ;  /* 0x0000000508057212 */ /* 0x000fe200078e3cff */
[----:B------:R-:W-:Y:S01]  /*c660*/  HADD2.F32 R45, -RZ, R16.H0_H0 ;  /* 0x20000010ff2d7230 */ /* 0x000fe20000004100 */
[----:B------:R-:W-:Y:S02]  /*c670*/  LOP3.LUT R0, R0, 0x7fffe000, RZ, 0xc0, !PT ;  /* 0x7fffe00000007812 */ /* 0x000fe400078ec0ff */
[----:B------:R-:W-:Y:S02]  /*c680*/  SHF.L.U32 R41, R9, 0x1, RZ ;  /* 0x0000000109297819 */ /* 0x000fe400000006ff */
[----:B------:R-:W-:Y:S01]  /*c690*/  IADD3 R0, R5, R0, R6 ;  /* 0x0000000005007210 */ /* 0x000fe20007ffe006 */
[----:B------:R-:W-:Y:S01]  /*c6a0*/  HADD2.F32 R5, -RZ, R73.H0_H0 ;  /* 0x20000049ff057230 */ /* 0x000fe20000004100 */
[----:B------:R-:W-:Y:S01]  /*c6b0*/  SHF.R.U64 R43, R36, 0x10, R37 ;  /* 0x00000010242b7819 */ /* 0x000fe20000001225 */
[----:B------:R-:W1:Y:S01]  /*c6c0*/  LDS.128 R8, [R41+0x100] ;  /* 0x0001000029087984 */ /* 0x000e620000000c00 */
[----:B------:R-:W-:-:S02]  /*c6d0*/  SHF.L.U32 R40, R0, 0x1, RZ ;  /* 0x0000000100287819 */ /* 0x000fc400000006ff */
[--C-:B------:R-:W-:Y:S02]  /*c6e0*/  SHF.R.U32.HI R0, RZ, 0x10, R33.reuse ;  /* 0x00000010ff007819 */ /* 0x100fe40000011621 */
[----:B------:R-:W-:Y:S01]  /*c6f0*/  SHF.R.U64 R37, R32, 0x10, R33 ;  /* 0x0000001020257819 */ /* 0x000fe20000001221 */
[----:B------:R-:W2:Y:S01]  /*c700*/  LDS.128 R12, [R40+0x100] ;  /* 0x00010000280c7984 */ /* 0x000ea20000000c00 */
[----:B------:R-:W-:Y:S01]  /*c710*/  SHF.R.U64 R42, R38, 0x10, R39 ;  /* 0x00000010262a7819 */ /* 0x000fe20000001227 */
[----:B------:R-:W-:Y:S01]  /*c720*/  HADD2.F32 R27, -RZ, R0.H0_H0 ;  /* 0x20000000ff1b7230 */ /* 0x000fe20000004100 */
[--C-:B------:R-:W-:Y:S01]  /*c730*/  SHF.R.U64 R32, R34, 0x10, R35.reuse ;  /* 0x0000001022207819 */ /* 0x100fe20000001223 */
[----:B------:R-:W-:Y:S01]  /*c740*/  HADD2.F32 R0, -RZ, R74.H0_H0 ;  /* 0x2000004aff007230 */ /* 0x000fe20000004100 */
[----:B------:R-:W-:Y:S02]  /*c750*/  SHF.R.U32.HI R25, RZ, 0x10, R35 ;  /* 0x00000010ff197819 */ /* 0x000fe40000011623 */
[----:B------:R-:W-:Y:S01]  /*c760*/  SHF.R.U32.HI R26, RZ, 0x10, R39 ;  /* 0x00000010ff1a7819 */ /* 0x000fe20000011627 */
[----:B------:R-:W-:-:S02]  /*c770*/  HADD2.F32 R39, -RZ, R43.H0_H0 ;  /* 0x2000002bff277230 */ /* 0x000fc40000004100 */
[----:B------:R-:W-:Y:S02]  /*c780*/  HADD2.F32 R16, -RZ, R25.H0_H0 ;  /* 0x20000019ff107230 */ /* 0x000fe40000004100 */
[----:B------:R-:W-:Y:S02]  /*c790*/  HADD2.F32 R44, -RZ, R26.H0_H0 ;  /* 0x2000001aff2c7230 */ /* 0x000fe40000004100 */
[----:B-1----:R-:W-:Y:S02]  /*c7a0*/  HADD2.F32 R18, -RZ, R9.H0_H0 ;  /* 0x20000009ff127230 */ /* 0x002fe40000004100 */
[--C-:B------:R-:W-:Y:S02]  /*c7b0*/  HADD2.F32 R22, -RZ, R8.reuse.H0_H0 ;  /* 0x20000008ff167230 */ /* 0x100fe40000004100 */
[----:B------:R-:W-:Y:S02]  /*c7c0*/  HADD2.F32 R24, -RZ, R8.H1_H1 ;  /* 0x30000008ff187230 */ /* 0x000fe40000004100 */
[----:B--2---:R-:W-:-:S02]  /*c7d0*/  HADD2.F32 R8, -RZ, R13.H0_H0 ;  /* 0x2000000dff087230 */ /* 0x004fc40000004100 */
[----:B------:R-:W-:Y:S02]  /*c7e0*/  HADD2.F32 R7, -RZ, R13.H1_H1 ;  /* 0x3000000dff077230 */ /* 0x000fe40000004100 */
[----:B------:R-:W-:Y:S01]  /*c7f0*/  HADD2.F32 R17, -RZ, R9.H1_H1 ;  /* 0x30000009ff117230 */ /* 0x000fe20000004100 */
[-C--:B------:R-:W-:Y:S01]  /*c800*/  FMUL.FTZ R9, R18, R5.reuse ;  /* 0x0000000512097220 */ /* 0x080fe20000410000 */
[----:B------:R-:W-:Y:S01]  /*c810*/  HADD2.F32 R13, -RZ, R73.H1_H1 ;  /* 0x30000049ff0d7230 */ /* 0x000fe20000004100 */
[C---:B------:R-:W-:Y:S01]  /*c820*/  FMUL.FTZ R35, R8.reuse, R5 ;  /* 0x0000000508237220 */ /* 0x040fe20000410000 */
[----:B------:R-:W-:Y:S01]  /*c830*/  HADD2.F32 R20, -RZ, R11.H0_H0 ;  /* 0x2000000bff147230 */ /* 0x000fe20000004100 */
[----:B------:R-:W-:Y:S01]  /*c840*/  FMUL.FTZ R33, R7, R27 ;  /* 0x0000001b07217220 */ /* 0x000fe20000410000 */
[----:B------:R-:W-:Y:S01]  /*c850*/  HADD2.F32 R6, -RZ, R15.H0_H0 ;  /* 0x2000000fff067230 */ /* 0x000fe20000004100 */
[----:B------:R-:W-:Y:S01]  /*c860*/  FFMA.FTZ R38, R8, R13, R9 ;  /* 0x0000000d08267223 */ /* 0x000fe20000010009 */
[----:B------:R-:W-:Y:S01]  /*c870*/  HADD2.F32 R9, -RZ, R74.H1_H1 ;  /* 0x3000004aff097230 */ /* 0x000fe20000004100 */
[----:B------:R-:W-:Y:S01]  /*c880*/  FMUL.FTZ R8, R17, R27 ;  /* 0x0000001b11087220 */ /* 0x000fe20000410000 */
[----:B------:R-:W-:Y:S01]  /*c890*/  HADD2.F32 R19, -RZ, R11.H1_H1 ;  /* 0x3000000bff137230 */ /* 0x000fe20000004100 */
[-C--:B------:R-:W-:Y:S01]  /*c8a0*/  FMUL.FTZ R5, R20, R0.reuse ;  /* 0x0000000014057220 */ /* 0x080fe20000410000 */
[--C-:B------:R-:W-:Y:S01]  /*c8b0*/  HADD2.F32 R21, -RZ, R10.reuse.H0_H0 ;  /* 0x2000000aff157230 */ /* 0x100fe20000004100 */
[C---:B------:R-:W-:Y:S01]  /*c8c0*/  FMUL.FTZ R27, R6.reuse, R0 ;  /* 0x00000000061b7220 */ /* 0x040fe20000410000 */
[--C-:B------:R-:W-:Y:S01]  /*c8d0*/  HADD2.F32 R0, -RZ, R75.reuse.H0_H0 ;  /* 0x2000004bff007230 */ /* 0x100fe20000004100 */
[----:B------:R-:W-:Y:S01]  /*c8e0*/  FFMA.FTZ R36, R7, R45, R8 ;  /* 0x0000002d07247223 */ /* 0x000fe20000010008 */
[----:B------:R-:W-:Y:S01]  /*c8f0*/  HADD2.F32 R23, -RZ, R10.H1_H1 ;  /* 0x3000000aff177230 */ /* 0x000fe20000004100 */
[----:B------:R-:W-:Y:S01]  /*c900*/  FFMA.FTZ R34, R6, R9, R5 ;  /* 0x0000000906227223 */ /* 0x000fe20000010005 */
[----:B------:R-:W-:Y:S01]  /*c910*/  HADD2.F32 R11, -RZ, R12.H0_H0 ;  /* 0x2000000cff0b7230 */ /* 0x000fe20000004100 */
[----:B------:R-:W-:Y:S01]  /*c920*/  FMUL.FTZ R7, R22, R0 ;  /* 0x0000000016077220 */ /* 0x000fe20000410000 */
[----:B------:R-:W-:Y:S01]  /*c930*/  HADD2.F32 R8, -RZ, R75.H1_H1 ;  /* 0x3000004bff087230 */ /* 0x000fe20000004100 */
[----:B------:R-:W-:Y:S01]  /*c940*/  FMUL.FTZ R6, R19, R16 ;  /* 0x0000001013067220 */ /* 0x000fe20000410000 */
[----:B------:R-:W-:-:S02]  /*c950*/  HADD2.F32 R10, -RZ, R15.H1_H1 ;  /* 0x3000000fff0a7230 */ /* 0x000fc40000004100 */
[----:B------:R-:W-:Y:S01]  /*c960*/  HADD2.F32 R15, -RZ, R12.H1_H1 ;  /* 0x3000000cff0f7230 */ /* 0x000fe20000004100 */
[C---:B------:R-:W-:Y:S01]  /*c970*/  FFMA.FTZ R28, R11.reuse, R8, R7 ;  /* 0x000000080b1c7223 */ /* 0x040fe20000010007 */
[----:B------:R-:W-:Y:S01]  /*c980*/  HADD2.F32 R5, -RZ, R76.H0_H0 ;  /* 0x2000004cff057230 */ /* 0x000fe20000004100 */
[C---:B------:R-:W-:Y:S01]  /*c990*/  FMUL.FTZ R25, R10.reuse, R16 ;  /* 0x000000100a197220 */ /* 0x040fe20000410000 */
[----:B------:R-:W-:Y:S01]  /*c9a0*/  HADD2.F32 R12, -RZ, R14.H0_H0 ;  /* 0x2000000eff0c7230 */ /* 0x000fe20000004100 */
[----:B------:R-:W-:Y:S01]  /*c9b0*/  FMUL.FTZ R16, R11, R0 ;  /* 0x000000000b107220 */ /* 0x000fe20000410000 */
[----:B------:R-:W-:Y:S01]  /*c9c0*/  HADD2.F32 R7, -RZ, R37.H0_H0 ;  /* 0x20000025ff077230 */ /* 0x000fe20000004100 */
[----:B------:R-:W-:Y:S01]  /*c9d0*/  FFMA.FTZ R29, R10, R44, R6 ;  /* 0x0000002c0a1d7223 */ /* 0x000fe20000010006 */
[----:B------:R-:W-:Y:S01]  /*c9e0*/  HADD2.F32 R0, -RZ, R76.H1_H1 ;  /* 0x3000004cff007230 */ /* 0x000fe20000004100 */
[-C--:B------:R-:W-:Y:S01]  /*c9f0*/  FMUL.FTZ R6, R21, R5.reuse ;  /* 0x0000000515067220 */ /* 0x080fe20000410000 */
[----:B------:R-:W-:Y:S01]  /*ca00*/  HADD2.F32 R10, -RZ, R32.H0_H0 ;  /* 0x20000020ff0a7230 */ /* 0x000fe20000004100 */
[----:B------:R-:W-:Y:S01]  /*ca10*/  FMUL.FTZ R11, R12, R5 ;  /* 0x000000050c0b7220 */ /* 0x000fe20000410000 */
[----:B------:R-:W-:Y:S01]  /*ca20*/  HADD2.F32 R14, -RZ, R14.H1_H1 ;  /* 0x3000000eff0e7230 */ /* 0x000fe20000004100 */
[----:B------:R-:W-:Y:S01]  /*ca30*/  FMUL.FTZ R5, R24, R7 ;  /* 0x0000000718057220 */ /* 0x000fe20000410000 */
[----:B------:R-:W-:Y:S01]  /*ca40*/  HADD2.F32 R37, -RZ, R42.H0_H0 ;  /* 0x2000002aff257230 */ /* 0x000fe20000004100 */
[----:B------:R-:W-:-:S02]  /*ca50*/  FFMA.FTZ R32, R12, R0, R6 ;  /* 0x000000000c207223 */ /* 0x000fc40000010006 */
[-C--:B------:R-:W-:Y:S02]  /*ca60*/  FMUL.FTZ R6, R23, R10.reuse ;  /* 0x0000000a17067220 */ /* 0x080fe40000410000 */
[C---:B------:R-:W-:Y:S02]  /*ca70*/  FMUL.FTZ R7, R15.reuse, R7 ;  /* 0x000000070f077220 */ /* 0x040fe40000410000 */
[----:B------:R-:W-:Y:S02]  /*ca80*/  FFMA.FTZ R15, R15, R39, R5 ;  /* 0x000000270f0f7223 */ /* 0x000fe40000010005 */
[C---:B------:R-:W-:Y:S02]  /*ca90*/  FMUL.FTZ R5, R14.reuse, R10 ;  /* 0x0000000a0e057220 */ /* 0x040fe40000410000 */
[----:B------:R-:W-:Y:S02]  /*caa0*/  FFMA.FTZ R26, R14, R37, R6 ;  /* 0x000000250e1a7223 */ /* 0x000fe40000010006 */
        /* <DEDUP_REMOVED lines=13> */
[----:B------:R-:W-:-:S02]  /*cb80*/  F2FP.PACK_AB R10, R26, R32 ;  /* 0x000000201a0a723e */ /* 0x000fc400000000ff */
[----:B------:R-:W-:Y:S02]  /*cb90*/  F2FP.PACK_AB R12, R7, R16 ;  /* 0x00000010070c723e */ /* 0x000fe400000000ff */
[----:B------:R-:W-:-:S05]  /*cba0*/  F2FP.PACK_AB R14, R0, R14 ;  /* 0x0000000e000e723e */ /* 0x000fca00000000ff */
[----:B------:R1:W-:Y:S04]  /*cbb0*/  STS.128 [R41+0x100], R12 ;  /* 0x0001000c29007388 */ /* 0x0003e80000000c00 */
[----:B------:R1:W-:Y:S02]  /*cbc0*/  STS.128 [R40+0x100], R8 ;  /* 0x0001000828007388 */ /* 0x0003e40000000c00 */
.L_x_617:
[----:B------:R-:W-:Y:S05]  /*cbd0*/  BSYNC B0 ;  /* 0x0000000000007941 */ /* 0x000fea0003800000 */
.L_x_616:
        /* <DEDUP_REMOVED lines=27> */
[----:B------:R-:W-:Y:S01]  /*cd90*/  SHF.R.U32.HI R25, RZ, 0x10, R55 ;  /* 0x00000010ff197819 */ /* 0x000fe20000011637 */
[----:B------:R-:W1:Y:S01]  /*cda0*/  LDS.128 R8, [R37+0x100] ;  /* 0x0001000025087984 */ /* 0x000e620000000c00 */
[----:B------:R-:W-:-:S02]  /*cdb0*/  SHF.L.U32 R35, R0, 0x1, RZ ;  /* 0x0000000100237819 */ /* 0x000fc400000006ff */
[----:B------:R-:W-:Y:S01]  /*cdc0*/  SHF.R.U32.HI R0, RZ, 0x10, R53 ;  /* 0x00000010ff007819 */ /* 0x000fe20000011635 */
[----:B------:R-:W-:Y:S01]  /*cdd0*/  HADD2.F32 R16, -RZ, R25.H0_H0 ;  /* 0x20000019ff107230 */ /* 0x000fe20000004100 */
[----:B------:R-:W-:Y:S01]  /*cde0*/  SHF.R.U32.HI R26, RZ, 0x10, R59 ;  /* 0x00000010ff1a7819 */ /* 0x000fe2000001163b */
[----:B------:R-:W2:Y:S01]  /*cdf0*/  LDS.128 R12, [R35+0x100] ;  /* 0x00010000230c7984 */ /* 0x000ea20000000c00 */
[----:B------:R-:W-:Y:S01]  /*ce00*/  SHF.R.U64 R32, R52, 0x10, R53 ;  /* 0x0000001034207819 */ /* 0x000fe20000001235 */
[----:B------:R-:W-:Y:S01]  /*ce10*/  HADD2.F32 R27, -RZ, R0.H0_H0 ;  /* 0x20000000ff1b7230 */ /* 0x000fe20000004100 */
[----:B------:R-:W-:Y:S01]  /*ce20*/  SHF.R.U64 R38, R54, 0x10, R55 ;  /* 0x0000001036267819 */ /* 0x000fe20000001237 */
[----:B------:R-:W-:Y:S01]  /*ce30*/  HADD2.F32 R0, -RZ, R78.H0_H0 ;  /* 0x2000004eff007230 */ /* 0x000fe20000004100 */
[----:B------:R-:W-:Y:S01]  /*ce40*/  SHF.R.U64 R40, R56, 0x10, R57 ;  /* 0x0000001038287819 */ /* 0x000fe20000001239 */
[----:B------:R-:W-:Y:S01]  /*ce50*/  HADD2.F32 R43, -RZ, R26.H0_H0 ;  /* 0x2000001aff2b7230 */ /* 0x000fe20000004100 */
[----:B------:R-:W-:-:S03]  /*ce60*/  SHF.R.U64 R41, R58, 0x10, R59 ;  /* 0x000000103a297819 */ /* 0x000fc6000000123b */
[----:B------:R-:W-:Y:S02]  /*ce70*/  HADD2.F32 R40, -RZ, R40.H0_H0 ;  /* 0x20000028ff287230 */ /* 0x000fe40000004100 */
[----:B-1----:R-:W-:Y:S02]  /*ce80*/  HADD2.F32 R18, -RZ, R9.H0_H0 ;  /* 0x20000009ff127230 */ /* 0x002fe40000004100 */
[--C-:B------:R-:W-:Y:S02]  /*ce90*/  HADD2.F32 R22, -RZ, R8.reuse.H0_H0 ;  /* 0x20000008ff167230 */ /* 0x100fe40000004100 */
[----:B------:R-:W-:Y:S02]  /*cea0*/  HADD2.F32 R24, -RZ, R8.H1_H1 ;  /* 0x30000008ff187230 */ /* 0x000fe40000004100 */
[--C-:B--2---:R-:W-:Y:S02]  /*ceb0*/  HADD2.F32 R8, -RZ, R13.reuse.H0_H0 ;  /* 0x2000000dff087230 */ /* 0x104fe40000004100 */
[----:B------:R-:W-:-:S02]  /*cec0*/  HADD2.F32 R7, -RZ, R13.H1_H1 ;  /* 0x3000000dff077230 */ /* 0x000fc40000004100 */
        /* <DEDUP_REMOVED lines=39> */
[----:B------:R-:W-:Y:S02]  /*d140*/  FMUL.FTZ R6, R23, R10 ;  /* 0x0000000a17067220 */ /* 0x000fe40000410000 */
        /* <DEDUP_REMOVED lines=22> */
.L_x_619:
[----:B------:R-:W-:Y:S05]  /*d2b0*/  BSYNC B0 ;  /* 0x0000000000007941 */ /* 0x000fea0003800000 */
.L_x_618:
[----:B------:R-:W-:-:S04]  /*d2c0*/  IADD3 R5, R70, 0x60, RZ ;  /* 0x0000006046057810 */ /* 0x000fc80007ffe0ff */
        /* <DEDUP_REMOVED lines=8> */
[----:B------:R-:W-:Y:S01]  /*d350*/  SHF.L.U32 R8, R7, 0x3, RZ ;  /* 0x0000000307087819 */ /* 0x000fe200000006ff */
[----:B------:R-:W-:Y:S01]  /*d360*/  IMAD.SHL.U32 R6, R5, 0x40, RZ ;  /* 0x0000004005067824 */ /* 0x000fe200078e00ff */
[----:B------:R-:W-:Y:S02]  /*d370*/  LOP3.LUT R0, R0, 0x1c0, RZ, 0xc0, !PT ;  /* 0x000001c000007812 */ /* 0x000fe400078ec0ff */
        /* <DEDUP_REMOVED lines=12> */
[----:B------:R-:W-:-:S02]  /*d440*/  IADD3 R0, R5, R0, R6 ;  /* 0x0000000005007210 */ /* 0x000fc40007ffe006 */
[----:B------:R-:W-:Y:S01]  /*d450*/  SHF.R.U32.HI R5, RZ, 0x10, R63 ;  /* 0x00000010ff057819 */ /* 0x000fe2000001163f */
[----:B------:R-:W1:Y:S01]  /*d460*/  LDS.128 R8, [R37+0x100] ;  /* 0x0001000025087984 */ /* 0x000e620000000c00 */
[----:B------:R-:W-:Y:S01]  /*d470*/  SHF.L.U32 R35, R0, 0x1, RZ ;  /* 0x0000000100237819 */ /* 0x000fe200000006ff */
[----:B------:R-:W-:Y:S01]  /*d480*/  HADD2.F32 R0, -RZ, R81.H0_H0 ;  /* 0x20000051ff007230 */ /* 0x000fe20000004100 */
[----:B------:R-:W-:Y:S01]  /*d490*/  SHF.R.U32.HI R17, RZ, 0x10, R61 ;  /* 0x00000010ff117819 */ /* 0x000fe2000001163d */
[----:B------:R-:W-:Y:S01]  /*d4a0*/  HADD2.F32 R19, -RZ, R5.H0_H0 ;  /* 0x20000005ff137230 */ /* 0x000fe20000004100 */
[----:B------:R-:W-:Y:S01]  /*d4b0*/  SHF.R.U32.HI R18, RZ, 0x10, R65 ;  /* 0x00000010ff127819 */ /* 0x000fe20000011641 */
[----:B------:R-:W2:Y:S01]  /*d4c0*/  LDS.128 R12, [R35+0x100] ;  /* 0x00010000230c7984 */ /* 0x000ea20000000c00 */
[----:B------:R-:W-:Y:S01]  /*d4d0*/  HADD2.F32 R5, -RZ, R81.H1_H1 ;  /* 0x30000051ff057230 */ /* 0x000fe20000004100 */
[----:B------:R-:W-:Y:S01]  /*d4e0*/  SHF.R.U64 R31, R60, 0x10, R61 ;  /* 0x000000103c1f7819 */ /* 0x000fe2000000123d */
[----:B------:R-:W-:Y:S01]  /*d4f0*/  HADD2.F32 R17, -RZ, R17.H0_H0 ;  /* 0x20000011ff117230 */ /* 0x000fe20000004100 */
[----:B------:R-:W-:Y:S01]  /*d500*/  SHF.R.U64 R38, R62, 0x10, R63 ;  /* 0x000000103e267819 */ /* 0x000fe2000000123f */
[----:B------:R-:W-:Y:S01]  /*d510*/  HADD2.F32 R43, -RZ, R18.H0_H0 ;  /* 0x20000012ff2b7230 */ /* 0x000fe20000004100 */
[----:B------:R-:W-:-:S02]  /*d520*/  SHF.R.U64 R40, R64, 0x10, R65 ;  /* 0x0000001040287819 */ /* 0x000fc40000001241 */
[----:B------:R-:W-:Y:S01]  /*d530*/  SHF.R.U64 R41, R66, 0x10, R67 ;  /* 0x0000001042297819 */ /* 0x000fe20000001243 */
[----:B------:R-:W-:Y:S02]  /*d540*/  HADD2.F32 R38, -RZ, R38.H0_H0 ;  /* 0x20000026ff267230 */ /* 0x000fe40000004100 */
[----:B------:R-:W-:Y:S02]  /*d550*/  HADD2.F32 R40, -RZ, R40.H0_H0 ;  /* 0x20000028ff287230 */ /* 0x000fe40000004100 */
[----:B------:R-:W-:Y:S02]  /*d560*/  HADD2.F32 R41, -RZ, R41.H0_H0 ;  /* 0x20000029ff297230 */ /* 0x000fe40000004100 */
[--C-:B-1----:R-:W-:Y:S02]  /*d570*/  HADD2.F32 R22, -RZ, R11.reuse.H0_H0 ;  /* 0x2000000bff167230 */ /* 0x102fe40000004100 */
[----:B------:R-:W-:Y:S02]  /*d580*/  HADD2.F32 R21, -RZ, R11.H1_H1 ;  /* 0x3000000bff157230 */ /* 0x000fe40000004100 */
[----:B------:R-:W-:-:S02]  /*d590*/  HADD2.F32 R25, -RZ, R10.H0_H0 ;  /* 0x2000000aff197230 */ /* 0x000fc40000004100 */
[--C-:B--2---:R-:W-:Y:S02]  /*d5a0*/  HADD2.F32 R7, -RZ, R15.reuse.H0_H0 ;  /* 0x2000000fff077230 */ /* 0x104fe40000004100 */
[----:B------:R-:W-:Y:S02]  /*d5b0*/  HADD2.F32 R27, -RZ, R10.H1_H1 ;  /* 0x3000000aff1b7230 */ /* 0x000fe40000004100 */
[----:B------:R-:W-:Y:S01]  /*d5c0*/  HADD2.F32 R6, -RZ, R15.H1_H1 ;  /* 0x3000000fff067230 */ /* 0x000fe20000004100 */
[----:B------:R-:W-:Y:S01]  /*d5d0*/  FMUL.FTZ R36, R7, R0 ;  /* 0x0000000007247220 */ /* 0x000fe20000410000 */
[--C-:B------:R-:W-:Y:S02]  /*d5e0*/  HADD2.F32 R10, -RZ, R12.reuse.H0_H0 ;  /* 0x2000000cff0a7230 */ /* 0x100fe40000004100 */
[----:B------:R-:W-:Y:S01]  /*d5f0*/  HADD2.F32 R15, -RZ, R12.H1_H1 ;  /* 0x3000000cff0f7230 */ /* 0x000fe20000004100 */
[----:B------:R-:W-:Y:S01]  /*d600*/  FMUL.FTZ R33, R6, R19 ;  /* 0x0000001306217220 */ /* 0x000fe20000410000 */
[----:B------:R-:W-:-:S02]  /*d610*/  HADD2.F32 R24, -RZ, R9.H0_H0 ;  /* 0x20000009ff187230 */ /* 0x000fc40000004100 */
[----:B------:R-:W-:Y:S01]  /*d620*/  HADD2.F32 R23, -RZ, R9.H1_H1 ;  /* 0x30000009ff177230 */ /* 0x000fe20000004100 */
[----:B------:R-:W-:Y:S01]  /*d630*/  FMUL.FTZ R9, R22, R0 ;  /* 0x0000000016097220 */ /* 0x000fe20000410000 */
[----:B------:R-:W-:Y:S01]  /*d640*/  HADD2.F32 R12, -RZ, R82.H0_H0 ;  /* 0x20000052ff0c7230 */ /* 0x000fe20000004100 */
[----:B------:R-:W-:Y:S01]  /*d650*/  FMUL.FTZ R0, R21, R19 ;  /* 0x0000001315007220 */ /* 0x000fe20000410000 */
[--C-:B------:R-:W-:Y:S02]  /*d660*/  HADD2.F32 R26, -RZ, R8.reuse.H0_H0 ;  /* 0x20000008ff1a7230 */ /* 0x100fe40000004100 */
[----:B------:R-:W-:Y:S01]  /*d670*/  HADD2.F32 R28, -RZ, R8.H1_H1 ;  /* 0x30000008ff1c7230 */ /* 0x000fe20000004100 */
[----:B------:R-:W-:Y:S01]  /*d680*/  FFMA.FTZ R42, R7, R12, R9 ;  /* 0x0000000c072a7223 */ /* 0x000fe20000010009 */
[----:B------:R-:W-:Y:S01]  /*d690*/  HADD2.F32 R8, -RZ, R13.H0_H0 ;  /* 0x2000000dff087230 */ /* 0x000fe20000004100 */
[-C--:B------:R-:W-:Y:S01]  /*d6a0*/  FMUL.FTZ R7, R24, R5.reuse ;  /* 0x0000000518077220 */ /* 0x080fe20000410000 */
[----:B------:R-:W-:Y:S01]  /*d6b0*/  HADD2.F32 R9, -RZ, R82.H1_H1 ;  /* 0x30000052ff097230 */ /* 0x000fe20000004100 */
[----:B------:R-:W-:Y:S01]  /*d6c0*/  FFMA.FTZ R39, R6, R44, R0 ;  /* 0x0000002c06277223 */ /* 0x000fe20000010000 */
[----:B------:R-:W-:Y:S01]  /*d6d0*/  HADD2.F32 R0, -RZ, R83.H0_H0 ;  /* 0x20000053ff007230 */ /* 0x000fe20000004100 */
        /* <DEDUP_REMOVED lines=8> */
[C---:B------:R-:W-:Y:S01]  /*d760*/  FFMA.FTZ R30, R10.reuse, R8, R7 ;  /* 0x000000080a1e7223 */ /* 0x040fe20000010007 */
[----:B------:R-:W-:Y:S01]  /*d770*/  HADD2.F32 R7, -RZ, R31.H0_H0 ;  /* 0x2000001fff077230 */ /* 0x000fe20000004100 */
[----:B------:R-:W-:Y:S01]  /*d780*/  FMUL.FTZ R18, R10, R0 ;  /* 0x000000000a127220 */ /* 0x000fe20000410000 */
[----:B------:R-:W-:Y:S01]  /*d790*/  HADD2.F32 R0, -RZ, R85.H1_H1 ;  /* 0x30000055ff007230 */ /* 0x000fe20000004100 */
[----:B------:R-:W-:Y:S01]  /*d7a0*/  FFMA.FTZ R32, R13, R43, R6 ;  /* 0x0000002b0d207223 */ /* 0x000fe20000010006 */
[----:B------:R-:W-:Y:S01]  /*d7b0*/  HADD2.F32 R14, -RZ, R14.H1_H1 ;  /* 0x3000000eff0e7230 */ /* 0x000fe20000004100 */
[----:B------:R-:W-:-:S02]  /*d7c0*/  FMUL.FTZ R6, R25, R5 ;  /* 0x0000000519067220 */ /* 0x000fc40000410000 */
[C---:B------:R-:W-:Y:S02]  /*d7d0*/  FMUL.FTZ R16, R11.reuse, R5 ;  /* 0x000000050b107220 */ /* 0x040fe40000410000 */
[----:B------:R-:W-:Y:S02]  /*d7e0*/  FMUL.FTZ R5, R28, R7 ;  /* 0x000000071c057220 */ /* 0x000fe40000410000 */
[----:B------:R-:W-:Y:S01]  /*d7f0*/  FFMA.FTZ R31, R11, R0, R6 ;  /* 0x000000000b1f7223 */ /* 0x000fe20000010006 */
[----:B------:R-:W-:Y:S01]  /*d800*/  F2FP.PACK_AB R11, R39, R42 ;  /* 0x0000002a270b723e */ /* 0x000fe200000000ff */
[----:B------:R-:W-:Y:S02]  /*d810*/  FMUL.FTZ R20, R13, R17 ;  /* 0x000000110d147220 */ /* 0x000fe40000410000 */
[----:B------:R-:W-:Y:S02]  /*d820*/  FMUL.FTZ R6, R27, R38 ;  /* 0x000000261b067220 */ /* 0x000fe40000410000 */
[----:B------:R-:W-:-:S02]  /*d830*/  FFMA.FTZ R17, R15, R40, R5 ;  /* 0x000000280f117223 */ /* 0x000fc40000010005 */
[----:B------:R-:W-:Y:S02]  /*d840*/  FMUL.FTZ R7, R15, R7 ;  /* 0x000000070f077220 */ /* 0x000fe40000410000 */
[C---:B------:R-:W-:Y:S02]  /*d850*/  FMUL.FTZ R5, R14.reuse, R38 ;  /* 0x000000260e057220 */ /* 0x040fe40000410000 */
[----:B------:R-:W-:Y:S02]  /*d860*/  FFMA.FTZ R19, R14, R41, R6 ;  /* 0x000000290e137223 */ /* 0x000fe40000010006 */
        /* <DEDUP_REMOVED lines=12> */
[----:B------:R-:W-:-:S03]  /*d930*/  FFMA.FTZ R5, R27, R41, -R5 ;  /* 0x000000291b057223 */ /* 0x000fc60000010805 */
[----:B------:R-:W-:Y:S02]  /*d940*/  F2FP.PACK_AB R12, R7, R12 ;  /* 0x0000000c070c723e */ /* 0x000fe400000000ff */
[----:B------:R-:W-:-:S05]  /*d950*/  F2FP.PACK_AB R14, R5, R14 ;  /* 0x0000000e050e723e */ /* 0x000fca00000000ff */
[----:B------:R1:W-:Y:S04]  /*d960*/  STS.128 [R37+0x100], R12 ;  /* 0x0001000c25007388 */ /* 0x0003e80000000c00 */
[----:B------:R1:W-:Y:S02]  /*d970*/  STS.128 [R35+0x100], R8 ;  /* 0x0001000823007388 */ /* 0x0003e40000000c00 */
.L_x_607:
[----:B------:R-:W-:Y:S05]  /*d980*/  BSYNC B2 ;  /* 0x0000000000027941 */ /* 0x000fea0003800000 */
.L_x_585:
[----:B------:R-:W-:Y:S01]  /*d990*/  LEA.HI R191, R194, R228, RZ, 0x5 ;  /* 0x000000e4c2bf7211 */ /* 0x000fe200078f28ff */
[----:B------:R-:W-:Y:S01]  /*d9a0*/  BAR.SYNC.DEFER_BLOCKING 0x0 ;  /* 0x0000000000007b1d */ /* 0x000fe20000010000 */
[C---:B------:R-:W-:Y:S01]  /*d9b0*/  IMAD.SHL.U32 R0, R68.reuse, 0x40, RZ ;  /* 0x0000004044007824 */ /* 0x040fe200078e00ff */
[----:B------:R-:W-:Y:S01]  /*d9c0*/  LOP3.LUT P0, RZ, R68, 0x2, RZ, 0xc0, !PT ;  /* 0x0000000244ff7812 */ /* 0x000fe2000780c0ff */
[----:B------:R-:W-:Y:S01]  /*d9d0*/  IMAD.SHL.U32 R5, R70, 0x8, RZ ;  /* 0x0000000846057824 */ /* 0x000fe200078e00ff */
[----:B------:R-:W-:Y:S01]  /*d9e0*/  SHF.R.S32.HI R190, RZ, 0x5, R191 ;  /* 0x00000005ffbe7819 */ /* 0x000fe200000114bf */
[----:B------:R-:W-:Y:S01]  /*d9f0*/  IMAD.WIDE.U32 R6, R188, c[0x0][0x208], RZ ;  /* 0x00008200bc067a25 */ /* 0x000fe200078e00ff */
[----:B------:R-:W-:-:S02]  /*da00*/  LOP3.LUT R0, R0, 0x1c0, RZ, 0xc0, !PT ;  /* 0x000001c000007812 */ /* 0x000fc400078ec0ff */
[----:B------:R-:W-:Y:S01]  /*da10*/  LOP3.LUT P1, RZ, R121, 0x1, RZ, 0xc0, !PT ;  /* 0x0000000179ff7812 */ /* 0x000fe2000782c0ff */
[----:B------:R-:W-:Y:S01]  /*da20*/  IMAD R176, R190, 0x400, R3 ;  /* 0x00000400beb07824 */ /* 0x000fe200078e0203 */
[----:B------:R-:W-:Y:S01]  /*da30*/  LOP3.LUT R5, R0, 0x8, R5, 0xf8, !PT ;  /* 0x0000000800057812 */ /* 0x000fe200078ef805 */
[----:B------:R-:W-:Y:S01]  /*da40*/  IMAD.MOV.U32 R192, RZ, RZ, 0x6 ;  /* 0x00000006ffc07424 */ /* 0x000fe200078e00ff */
[----:B------:R-:W-:Y:S01]  /*da50*/  SHF.R.U32.HI R0, RZ, 0x3, R0 ;  /* 0x00000003ff007819 */ /* 0x000fe20000011600 */
[----:B------:R-:W-:Y:S01]  /*da60*/  IMAD R189, R188, -0x80, R206 ;  /* 0xffffff80bcbd7824 */ /* 0x000fe200078e02ce */
[C---:B------:R-:W-:Y:S01]  /*da70*/  LEA R184, R176.reuse, 0x100, 0x1 ;  /* 0x00000100b0b87811 */ /* 0x040fe200078e08ff */
[----:B------:R-:W-:Y:S01]  /*da80*/  IMAD.SHL.U32 R176, R176, 0x2, RZ ;  /* 0x00000002b0b07824 */ /* 0x000fe200078e00ff */
[----:B------:R-:W-:Y:S01]  /*da90*/  LOP3.LUT R0, R5, R0, RZ, 0x3c, !PT ;  /* 0x0000000005007212 */ /* 0x000fe200078e3cff */
[----:B------:R-:W-:Y:S01]  /*daa0*/  IMAD.SHL.U32 R227, R84, 0x2, RZ ;  /* 0x0000000254e37824 */ /* 0x000fe200078e00ff */
[----:B------:R-:W-:Y:S01]  /*dab0*/  LOP3.LUT P6, RZ, R121, 0x2, RZ, 0xc0, !PT ;  /* 0x0000000279ff7812 */ /* 0x000fe200078cc0ff */
[----:B------:R-:W-:-:S02]  /*dac0*/  IMAD R180, R4, 0x2, R184 ;  /* 0x0000000204b47824 */ /* 0x000fc400078e02b8 */
[C---:B------:R-:W-:Y:S02]  /*dad0*/  IMAD R184, R2.reuse, 0x2, R184 ;  /* 0x0000000202b87824 */ /* 0x040fe400078e02b8 */
[----:B------:R-:W-:Y:S01]  /*dae0*/  IMAD R196, R2, 0x2, R180 ;  /* 0x0000000202c47824 */ /* 0x000fe200078e02b4 */
[----:B------:R-:W-:Y:S01]  /*daf0*/  LDSM.16.M88.4 R136, [R176+0x100] ;  /* 0x00010000b088783b */ /* 0x000fe20000000200 */
[----:B------:R-:W-:-:S03]  /*db00*/  IMAD R0, R86, 0x200, R0 ;  /* 0x0000020056007824 */ /* 0x000fc600078e0200 */
        /* <DEDUP_REMOVED lines=8> */
[----:B------:R-:W-:Y:S02]  /*db90*/  IMAD R0, R87, c[0x0][0x208], RZ ;  /* 0x0000820057007a24 */ /* 0x000fe400078e02ff */
[----:B------:R-:W-:Y:S01]  /*dba0*/  IADD3 R226, R211, 0x800, RZ ;  /* 0x00000800d3e27810 */ /* 0x000fe20007ffe0ff */
[----:B------:R-:W-:Y:S01]  /*dbb0*/  LDSM.16.M88.4 R180, [R180+0x4000] ;  /* 0x00400000b4b4783b */ /* 0x000fe20000000200 */
[----:B------:R-:W-:Y:S01]  /*dbc0*/  IMAD R5, R188, c[0x0][0x20c], R0 ;  /* 0x00008300bc057a24 */ /* 0x000fe200078e0200 */
[----:B------:R-:W-:-:S02]  /*dbd0*/  LEA R0, P0, R6, R94, 0x7 ;  /* 0x0000005e06007211 */ /* 0x000fc400078038ff */
[----:B------:R-:W-:Y:S01]  /*dbe0*/  LDSM.16.M88.4 R184, [R184+0x4000] ;  /* 0x00400000b8b8783b */ /* 0x000fe20000000200 */
[----:B------:R-:W-:Y:S01]  /*dbf0*/  IMAD.IADD R5, R7, 0x1, R5 ;  /* 0x0000000107057824 */ /* 0x000fe200078e0205 */
[C---:B------:R-:W-:Y:S02]  /*dc00*/  IADD3 R225, R211.reuse, 0x1000, RZ ;  /* 0x00001000d3e17810 */ /* 0x040fe40007ffe0ff */
[----:B------:R-:W-:Y:S01]  /*dc10*/  LDSM.16.M88.4 R196, [R196+0x4000] ;  /* 0x00400000c4c4783b */ /* 0x000fe20000000200 */
[----:B------:R-:W-:Y:S02]  /*dc20*/  IADD3 R224, R211, 0x1800, RZ ;  /* 0x00001800d3e07810 */ /* 0x000fe40007ffe0ff */
[----:B------:R-:W-:Y:S01]  /*dc30*/  LEA.HI.X R7, R6, R93, R5, 0x7, P0 ;  /* 0x0000005d06077211 */ /* 0x000fe200000f3c05 */
[----:B------:R-:W-:Y:S01]  /*dc40*/  BAR.SYNC.DEFER_BLOCKING 0x0 ;  /* 0x0000000000007b1d */ /* 0x000fe20000010000 */
[----:B------:R-:W-:Y:S01]  /*dc50*/  IMAD.MOV.U32 R5, RZ, RZ, c[0x0][0x208] ;  /* 0x00008200ff057624 */ /* 0x000fe200078e00ff */
[----:B------:R-:W-:-:S02]  /*dc60*/  LEA R6, P0, R0, c[0x0][0x1f8], 0x1 ;  /* 0x00007e0000067a11 */ /* 0x000fc400078008ff */
[----:B------:R-:W-:Y:S02]  /*dc70*/  IADD3 R223, R211, 0x2000, RZ ;  /* 0x00002000d3df7810 */ /* 0x000fe40007ffe0ff */
[----:B------:R-:W-:Y:S01]  /*dc80*/  LEA.HI.X R7, R0, c[0x0][0x1fc], R7, 0x1, P0 ;  /* 0x00007f0000077a11 */ /* 0x000fe200000f0c07 */
[----:B------:R-:W-:Y:S01]  /*dc90*/  IMAD.IADD R0, R189, 0x1, -R70 ;  /* 0x00000001bd007824 */ /* 0x000fe200078e0a46 */
[C---:B------:R-:W-:Y:S02]  /*dca0*/  IADD3 R222, R211.reuse, 0x2800, RZ ;  /* 0x00002800d3de7810 */ /* 0x040fe40007ffe0ff */
[----:B------:R-:W-:Y:S02]  /*dcb0*/  IADD3 R221, R211, 0x3000, RZ ;  /* 0x00003000d3dd7810 */ /* 0x000fe40007ffe0ff */
[C---:B------:R-:W-:Y:S02]  /*dcc0*/  ISETP.LT.OR P4, PT, R0.reuse, 0x1, P1 ;  /* 0x000000010000780c */ /* 0x040fe40000f81670 */
        /* <DEDUP_REMOVED lines=11> */
[----:B------:R-:W-:Y:S01]  /*dd80*/  IADD3 R212, R211, 0x7800, RZ ;  /* 0x00007800d3d47810 */ /* 0x000fe20007ffe0ff */
[----:B------:R-:W2:Y:S04]  /*dd90*/  LDSM.16.M88.4 R16, [R204+0x8900] ;  /* 0x00890000cc10783b */ /* 0x000ea80000000200 */
[----:B-1----:R-:W1:Y:S04]  /*dda0*/  LDSM.16.M88.4 R12, [R204+0x9100] ;  /* 0x00910000cc0c783b */ /* 0x002e680000000200 */
[----:B------:R-:W3:Y:S04]  /*ddb0*/  LDSM.16.M88.4 R24, [R204+0x9900] ;  /* 0x00990000cc18783b */ /* 0x000ee80000000200 */
[----:B----4-:R-:W4:Y:S04]  /*ddc0*/  LDSM.16.M88.4 R8, [R204+0x8100] ;  /* 0x00810000cc08783b */ /* 0x010f280000000200 */
[----:B------:R-:W1:Y:S04]  /*ddd0*/  LDSM.16.M88.4 R32, [R211+0x1800] ;  /* 0x00180000d320783b */ /* 0x000e680000000200 */
[----:B------:R-:W3:Y:S04]  /*dde0*/  LDSM.16.M88.4 R52, [R204+0xa100] ;  /* 0x00a10000cc34783b */ /* 0x000ee80000000200 */
[----:B------:R-:W3:Y:S04]  /*ddf0*/  LDSM.16.M88.4 R40, [R211+0x1000] ;  /* 0x00100000d328783b */ /* 0x000ee80000000200 */
[----:B------:R-:W3:Y:S04]  /*de00*/  LDSM.16.M88.4 R64, [R211+0x2000] ;  /* 0x00200000d340783b */ /* 0x000ee80000000200 */
[----:B------:R-:W3:Y:S04]  /*de10*/  LDSM.16.M88.4 R44, [R211+0x800] ;  /* 0x00080000d32c783b */ /* 0x000ee80000000200 */
[----:B------:R-:W4:Y:S01]  /*de20*/  LDSM.16.M88.4 R48, [R211] ;  /* 0x00000000d330783b */ /* 0x000f220000000200 */
[C---:B--2---:R-:W-:Y:S03]  /*de30*/  HMMA.16816.F32 R36, R136.reuse, R16, RZ ;  /* 0x000000108824723c */ /* 0x044fe600000018ff */
[----:B------:R-:W2:Y:S05]  /*de40*/  LDSM.16.M88.4 R72, [R204+0xa900] ;  /* 0x00a90000cc48783b */ /* 0x000eaa0000000200 */
[C---:B------:R-:W-:Y:S08]  /*de50*/  HMMA.16816.F32 R28, R136.reuse, R18, RZ ;  /* 0x00000012881c723c */ /* 0x040ff000000018ff */
[C---:B-1----:R-:W-:Y:S08]  /*de60*/  HMMA.16816.F32 R20, R136.reuse, R12, RZ ;  /* 0x0000000c8814723c */ /* 0x042ff000000018ff */
[C---:B------:R-:W-:Y:S08]  /*de70*/  HMMA.16816.F32 R16, R136.reuse, R14, RZ ;  /* 0x0000000e8810723c */ /* 0x040ff000000018ff */
[C---:B---3--:R-:W-:Y:S08]  /*de80*/  HMMA.16816.F32 R12, R136.reuse, R24, RZ ;  /* 0x00000018880c723c */ /* 0x048ff000000018ff */
[C---:B----4-:R-:W-:Y:S08]  /*de90*/  HMMA.16816.F32 R60, R136.reuse, R8, RZ ;  /* 0x00000008883c723c */ /* 0x050ff000000018ff */
[C---:B------:R-:W-:Y:S08]  /*dea0*/  HMMA.16816.F32 R56, R136.reuse, R10, RZ ;  /* 0x0000000a8838723c */ /* 0x040ff000000018ff */
[----:B------:R-:W-:Y:S08]  /*deb0*/  HMMA.16816.F32 R8, R136, R26, RZ ;  /* 0x0000001a8808723c */ /* 0x000ff000000018ff */
[----:B------:R-:W-:Y:S07]  /*dec0*/  HMMA.16816.F32 R76, R140, R32, R12 ;  /* 0x000000208c4c723c */ /* 0x000fee000000180c */
[C---:B------:R-:W-:Y:S01]  /*ded0*/  IMAD.SHL.U32 R32, R5.reuse, 0x40, RZ ;  /* 0x0000004005207824 */ /* 0x040fe200078e00ff */
[C---:B------:R-:W-:Y:S08]  /*dee0*/  HMMA.16816.F32 R12, R136.reuse, R54, RZ ;  /* 0x00000036880c723c */ /* 0x040ff000000018ff */
[----:B------:R-:W-:Y:S08]  /*def0*/  HMMA.16816.F32 R24, R136, R52, RZ ;  /* 0x000000348818723c */ /* 0x000ff000000018ff */
[C---:B------:R-:W-:Y:S07]  /*df00*/  HMMA.16816.F32 R100, R140.reuse, R42, R16 ;  /* 0x0000002a8c64723c */ /* 0x040fee0000001810 */
[----:B------:R-:W-:Y:S01]  /*df10*/  SHF.L.U64.HI R19, R5, R192, c[0x0][0x20c] ;  /* 0x0000830005137619 */ /* 0x000fe200000102c0 */
[C---:B------:R-:W-:Y:S07]  /*df20*/  HMMA.16816.F32 R96, R140.reuse, R34, R8 ;  /* 0x000000228c60723c */ /* 0x040fee0000001808 */
[----:B------:R-:W-:Y:S01]  /*df30*/  IADD3 R10, P0, R32, R6, RZ ;  /* 0x00000006200a7210 */ /* 0x000fe20007f1e0ff */
[----:B------:R-:W-:Y:S03]  /*df40*/  HMMA.16816.F32 R92, R140, R66, R12 ;  /* 0x000000428c5c723c */ /* 0x000fe6000000180c */
[----:B------:R-:W-:Y:S01]  /*df50*/  IADD3 R8, P1, R10, R32, RZ ;  /* 0x000000200a087210 */ /* 0x000fe20007f3e0ff */
[----:B------:R-:W-:Y:S01]  /*df60*/  IMAD.X R11, R19, 0x1, R7, P0 ;  /* 0x00000001130b7824 */ /* 0x000fe200000e0607 */
[----:B------:R-:W-:-:S02]  /*df70*/  IADD3 R5, P0, R32, 0x80, RZ ;  /* 0x0000008020057810 */ /* 0x000fc40007f1e0ff */
[----:B------:R-:W-:Y:S01]  /*df80*/  IADD3 R12, P3, P2, R32, 0x80, R6 ;  /* 0x00000080200c7810 */ /* 0x000fe20007a7e006 */
[C---:B------:R-:W-:Y:S01]  /*df90*/  HMMA.16816.F32 R104, R140.reuse, R46, R28 ;  /* 0x0000002e8c68723c */ /* 0x040fe2000000181c */
[----:B------:R-:W-:Y:S01]  /*dfa0*/  LDSM.16.M88.4 R28, [R204+0xb900] ;  /* 0x00b90000cc1c783b */ /* 0x000fe20000000200 */
[----:B------:R-:W-:Y:S01]  /*dfb0*/  IMAD.X R9, R11, 0x1, R19, P1 ;  /* 0x000000010b097824 */ /* 0x000fe200008e0613 */
[----:B------:R-:W-:Y:S01]  /*dfc0*/  IADD3.X R13, R19, RZ, R7, P3, P2 ;  /* 0x000000ff130d7210 */ /* 0x000fe20001fe4407 */
[----:B------:R-:W-:Y:S01]  /*dfd0*/  IMAD.X R18, RZ, RZ, R19, P0 ;  /* 0x000000ffff127224 */ /* 0x000fe200000e0613 */
[----:B------:R-:W-:Y:S02]  /*dfe0*/  LOP3.LUT P3, RZ, R121, 0x1, RZ, 0xc0, !PT ;  /* 0x0000000179ff7812 */ /* 0x000fe4000786c0ff */
[C---:B------:R-:W-:Y:S01]  /*dff0*/  ISETP.LT.OR P2, PT, R0.reuse, 0x1, P6 ;  /* 0x000000010000780c */ /* 0x040fe20003741670 */
[----:B------:R-:W-:Y:S01]  /*e000*/  HMMA.16816.F32 R116, R140, R48, R60 ;  /* 0x000000308c74723c */ /* 0x000fe2000000183c */
[----:B------:R-:W-:Y:S01]  /*e010*/  ISETP.LT.OR P1, PT, R0, 0x21, P3 ;  /* 0x000000210000780c */ /* 0x000fe20001f21670 */
[----:B------:R-:W-:Y:S01]  /*e020*/  STL [R1+0x10], R18 ;  /* 0x0000101201007387 */ /* 0x000fe20000100800 */
[----:B------:R-:W-:-:S05]  /*e030*/  IADD3 R16, P0, R5, R10, RZ ;  /* 0x0000000a05107210 */ /* 0x000fca0007f1e0ff */
[----:B------:R-:W-:Y:S01]  /*e040*/  IMAD.X R17, R18, 0x1, R11, P0 ;  /* 0x0000000112117824 */ /* 0x000fe200000e060b */
[----:B------:R-:W-:Y:S01]  /*e050*/  IADD3 R14, P0, R8, R32, RZ ;  /* 0x00000020080e7210 */ /* 0x000fe20007f1e0ff */
[----:B------:R-:W-:Y:S01]  /*e060*/  HMMA.16816.F32 R108, R140, R50, R56 ;  /* 0x000000328c6c723c */ /* 0x000fe20000001838 */
[----:B------:R-:W-:Y:S03]  /*e070*/  LDSM.16.M88.4 R48, [R211+0x3800] ;  /* 0x00380000d330783b */ /* 0x000fe60000000200 */
[----:B------:R-:W-:-:S04]  /*e080*/  IMAD.X R15, R9, 0x1, R19, P0 ;  /* 0x00000001090f7824 */ /* 0x000fc800000e0613 */
[C---:B------:R-:W-:Y:S01]  /*e090*/  HMMA.16816.F32 R112, R140.reuse, R44, R36 ;  /* 0x0000002c8c70723c */ /* 0x040fe20000001824 */
[----:B------:R-:W-:Y:S07]  /*e0a0*/  LDSM.16.M88.4 R44, [R211+0x3000] ;  /* 0x00300000d32c783b */ /* 0x000fee0000000200 */
[C---:B------:R-:W-:Y:S01]  /*e0b0*/  HMMA.16816.F32 R80, R140.reuse, R40, R20 ;  /* 0x000000288c50723c */ /* 0x040fe20000001814 */
[----:B------:R-:W1:Y:S07]  /*e0c0*/  LDSM.16.M88.4 R40, [R211+0x2800] ;  /* 0x00280000d328783b */ /* 0x000e6e0000000200 */
[----:B------:R-:W-:Y:S01]  /*e0d0*/  HMMA.16816.F32 R88, R140, R64, R24 ;  /* 0x000000408c58723c */ /* 0x000fe20000001818 */
[----:B------:R-:W3:Y:S04]  /*e0e0*/  LDSM.16.M88.4 R24, [R204+0xb100] ;  /* 0x00b10000cc18783b */ /* 0x000ee80000000200 */
[----:B------:R-:W-:Y:S01]  /*e0f0*/  @!PT LDS RZ, [RZ] ;  /* 0x00000000fffff984 */ /* 0x000fe20000000800 */
[----:B------:R-:W-:Y:S01]  /*e100*/  @!PT LDS RZ, [RZ] ;  /* 0x00000000fffff984 */ /* 0x000fe20000000800 */
[----:B------:R-:W-:Y:S01]  /*e110*/  @!PT LDS RZ, [RZ] ;  /* 0x00000000fffff984 */ /* 0x000fe20000000800 */
[----:B------:R4:W-:Y:S01]  /*e120*/  LDGSTS.E.BYPASS.LTC128B.128 [R227+0x100], [R6.64], !P4 ;  /* 0x0010000006e37fae */ /* 0x0009e2000e101d48 */
[----:B------:R-:W-:-:S02]  /*e130*/  ISETP.LT.OR P4, PT, R0, 0x41, P3 ;  /* 0x000000410000780c */ /* 0x000fc40001f81670 */
[----:B------:R-:W-:Y:S01]  /*e140*/  LOP3.LUT P3, RZ, R68, 0x4, RZ, 0xc0, !PT ;  /* 0x0000000444ff7812 */ /* 0x000fe2000786c0ff */
[----:B------:R4:W-:Y:S01]  /*e150*/  LDGSTS.E.BYPASS.LTC128B.128 [R227+0x4100], [R6.64+0x80], !P2 ;  /* 0x0410008006e37fae */ /* 0x0009e2000d101d48 */
[C---:B------:R-:W-:Y:S01]  /*e160*/  ISETP.LT.OR P2, PT, R0.reuse, 0x41, P6 ;  /* 0x000000410000780c */ /* 0x040fe20003741670 */
[C---:B--2---:R-:W-:Y:S02]  /*e170*/  HMMA.16816.F32 R20, R136.reuse, R72, RZ ;  /* 0x000000488814723c */ /* 0x044fe400000018ff */
[----:B------:R2:W-:Y:S04]  /*e180*/  LDGSTS.E.BYPASS.LTC128B.128 [R227+0x1100], [R10.64], !P1 ;  /* 0x011000000ae37fae */ /* 0x0005e8000c901d48 */
[----:B------:R2:W-:Y:S01]  /*e190*/  LDGSTS.E.BYPASS.LTC128B.128 [R227+0x5100], [R12.64], !P5 ;  /* 0x051000000ce37fae */ /* 0x0005e2000e901d48 */
[----:B------:R-:W-:Y:S01]  /*e1a0*/  LOP3.LUT P5, RZ, R121, 0x1, RZ, 0xc0, !PT ;  /* 0x0000000179ff7812 */ /* 0x000fe200078ac0ff */
[----:B------:R-:W-:Y:S02]  /*e1b0*/  HMMA.16816.F32 R32, R136, R74, RZ ;  /* 0x0000004a8820723c */ /* 0x000fe400000018ff */
[----:B------:R2:W-:Y:S01]  /*e1c0*/  LDGSTS.E.BYPASS.LTC128B.128 [R227+0x2100], [R8.64], !P4 ;  /* 0x0210000008e37fae */ /* 0x0005e2000e101d48 */
[----:B------:R-:W-:-:S03]  /*e1d0*/  ISETP.LT.OR P1, PT, R0, 0x61, P5 ;  /* 0x000000610000780c */ /* 0x000fc60002f21670 */
[----:B------:R2:W-:Y:S10]  /*e1e0*/  LDGSTS.E.BYPASS.LTC128B.128 [R227+0x6100], [R16.64], !P2 ;  /* 0x0610000010e37fae */ /* 0x0005f4000d101d48 */
[----:B------:R2:W-:Y:S01]  /*e1f0*/  LDGSTS.E.BYPASS.LTC128B.128 [R227+0x3100], [R14.64], !P1 ;  /* 0x031000000ee37fae */ /* 0x0005e2000c901d48 */
[----:B----4-:R-:W-:Y:S01]  /*e200*/  IADD3 R6, P0, R5, R8, RZ ;  /* 0x0000000805067210 */ /* 0x010fe20007f1e0ff */
[----:B-1----:R-:W-:Y:S04]  /*e210*/  HMMA.16816.F32 R84, R140, R40, R20 ;  /* 0x000000288c54723c */ /* 0x002fe80000001814 */
[----:B------:R-:W-:Y:S01]  /*e220*/  IMAD.X R7, R18, 0x1, R9, P0 ;  /* 0x0000000112077824 */ /* 0x000fe200000e0609 */
[----:B------:R-:W-:Y:S01]  /*e230*/  ISETP.LT.OR P0, PT, R0, 0x61, P6 ;  /* 0x000000610000780c */ /* 0x000fe20003701670 */
[----:B------:R-:W-:-:S02]  /*e240*/  IMAD.MOV.U32 R0, RZ, RZ, 0x40 ;  /* 0x00000040ff007424 */ /* 0x000fc400078e00ff */
[----:B---3--:R-:W-:Y:S03]  /*e250*/  HMMA.16816.F32 R36, R136, R24, RZ ;  /* 0x000000188824723c */ /* 0x008fe600000018ff */
[----:B------:R-:W-:-:S05]  /*e260*/  SEL R0, R0, 0xffffffc0, !P3 ;  /* 0xffffffc000007807 */ /* 0x000fca0005800000 */
[----:B------:R-:W-:Y:S01]  /*e270*/  IMAD.IADD R210, R204, 0x1, R0 ;  /* 0x00000001ccd27824 */ /* 0x000fe200078e0200 */
[C---:B--2---:R-:W-:Y:S01]  /*e280*/  HMMA.16816.F32 R8, R136.reuse, R30, RZ ;  /* 0x0000001e8808723c */ /* 0x044fe200000018ff */
[----:B------:R1:W-:Y:S01]  /*e290*/  LDGSTS.E.BYPASS.LTC128B.128 [R227+0x7100], [R6.64], !P0 ;  /* 0x0710000006e37fae */ /* 0x0003e2000c101d48 */
[----:B------:R-:W-:Y:S01]  /*e2a0*/  IMAD.IADD R207, R0, 0x1, R211 ;  /* 0x0000000100cf7824 */ /* 0x000fe200078e02d3 */
[----:B------:R-:W-:Y:S02]  /*e2b0*/  ISETP.GE.AND P0, PT, R208, 0x2, PT ;  /* 0x00000002d000780c */ /* 0x000fe40003f06270 */
[----:B------:R-:W-:Y:S03]  /*e2c0*/  LDSM.16.M88.4 R16, [R210+0x9900] ;  /* 0x00990000d210783b */ /* 0x000fe60000000200 */
[C---:B------:R-:W-:Y:S01]  /*e2d0*/  HMMA.16816.F32 R12, R136.reuse, R28, RZ ;  /* 0x0000001c880c723c */ /* 0x040fe200000018ff */
[----:B------:R-:W2:Y:S04]  /*e2e0*/  LDSM.16.M88.4 R28, [R210+0x8900] ;  /* 0x00890000d21c783b */ /* 0x000ea80000000200 */
[----:B------:R-:W0:Y:S03]  /*e2f0*/  LDGDEPBAR ;  /* 0x00000000000079af */ /* 0x000e260000000000 */
[----:B------:R-:W-:Y:S01]  /*e300*/  HMMA.16816.F32 R20, R136, R26, RZ ;  /* 0x0000001a8814723c */ /* 0x000fe200000018ff */
[----:B------:R-:W3:Y:S07]  /*e310*/  LDSM.16.M88.4 R24, [R210+0x8100] ;  /* 0x00810000d218783b */ /* 0x000eee0000000200 */
[C---:B------:R-:W-:Y:S01]  /*e320*/  HMMA.16816.F32 R72, R140.reuse, R42, R32 ;  /* 0x0000002a8c48723c */ /* 0x040fe20000001820 */
[----:B------:R-:W4:Y:S07]  /*e330*/  LDSM.16.M88.4 R32, [R210+0x9100] ;  /* 0x00910000d220783b */ /* 0x000f2e0000000200 */
[C---:B------:R-:W-:Y:S01]  /*e340*/  HMMA.16816.F32 R60, R140.reuse, R48, R12 ;  /* 0x000000308c3c723c */ /* 0x040fe2000000180c */
[----:B------:R-:W-:Y:S07]  /*e350*/  LDSM.16.M88.4 R12, [R210+0xa900] ;  /* 0x00a90000d20c783b */ /* 0x000fee0000000200 */
[C---:B------:R-:W-:Y:S01]  /*e360*/  HMMA.16816.F32 R48, R140.reuse, R50, R8 ;  /* 0x000000328c30723c */ /* 0x040fe20000001808 */
[----:B------:R-:W1:Y:S07]  /*e370*/  LDSM.16.M88.4 R8, [R210+0xa100] ;  /* 0x00a10000d208783b */ /* 0x000e6e0000000200 */
[----:B------:R-:W-:Y:S08]  /*e380*/  HMMA.16816.F32 R68, R140, R44, R36 ;  /* 0x0000002c8c44723c */ /* 0x000ff00000001824 */
[C---:B--2---:R-:W-:Y:S08]  /*e390*/  HMMA.16816.F32 R52, R168.reuse, R28, R112 ;  /* 0x0000001ca834723c */ /* 0x044ff00000001870 */
[----:B------:R-:W-:Y:S01]  /*e3a0*/  HMMA.16816.F32 R40, R168, R30, R104 ;  /* 0x0000001ea828723c */ /* 0x000fe20000001868 */
[----:B------:R-:W2:Y:S07]  /*e3b0*/  LDSM.16.M88.4 R28, [R210+0xb900] ;  /* 0x00b90000d21c783b */ /* 0x000eae0000000200 */
[----:B------:R-:W-:Y:S01]  /*e3c0*/  HMMA.16816.F32 R64, R140, R46, R20 ;  /* 0x0000002e8c40723c */ /* 0x000fe20000001814 */
[----:B------:R-:W2:Y:S07]  /*e3d0*/  LDSM.16.M88.4 R20, [R210+0xb100] ;  /* 0x00b10000d214783b */ /* 0x000eae0000000200 */
[C---:B---3--:R-:W-:Y:S08]  /*e3e0*/  HMMA.16816.F32 R56, R168.reuse, R24, R116 ;  /* 0x00000018a838723c */ /* 0x048ff00000001874 */
[C---:B------:R-:W-:Y:S01]  /*e3f0*/  HMMA.16816.F32 R44, R168.reuse, R26, R108 ;  /* 0x0000001aa82c723c */ /* 0x040fe2000000186c */
[----:B------:R-:W3:Y:S07]  /*e400*/  LDSM.16.M88.4 R24, [R207] ;  /* 0x00000000cf18783b */ /* 0x000eee0000000200 */
[C---:B----4-:R-:W-:Y:S08]  /*e410*/  HMMA.16816.F32 R36, R168.reuse, R32, R80 ;  /* 0x00000020a824723c */ /* 0x050ff00000001850 */
[C---:B------:R-:W-:Y:S08]  /*e420*/  HMMA.16816.F32 R32, R168.reuse, R34, R100 ;  /* 0x00000022a820723c */ /* 0x040ff00000001864 */
[C---:B-1----:R-:W-:Y:S08]  /*e430*/  HMMA.16816.F32 R88, R168.reuse, R8, R88 ;  /* 0x00000008a858723c */ /* 0x042ff00000001858 */
[C---:B------:R-:W-:Y:S01]  /*e440*/  HMMA.16816.F32 R108, R168.reuse, R10, R92 ;  /* 0x0000000aa86c723c */ /* 0x040fe2000000185c */
[----:B------:R-:W1:Y:S07]  /*e450*/  LDSM.16.M88.4 R8, [R207+0x800] ;  /* 0x00080000cf08783b */ /* 0x000e6e0000000200 */
[C---:B------:R-:W-:Y:S08]  /*e460*/  HMMA.16816.F32 R100, R168.reuse, R12, R84 ;  /* 0x0000000ca864723c */ /* 0x040ff00000001854 */
[C---:B--2---:R-:W-:Y:S08]  /*e470*/  HMMA.16816.F32 R92, R168.reuse, R28, R60 ;  /* 0x0000001ca85c723c */ /* 0x044ff0000000183c */
[C---:B------:R-:W-:Y:S01]  /*e480*/  HMMA.16816.F32 R84, R168.reuse, R30, R48 ;  /* 0x0000001ea854723c */ /* 0x040fe20000001830 */
[----:B------:R-:W2:Y:S07]  /*e490*/  LDSM.16.M88.4 R28, [R207+0x2000] ;  /* 0x00200000cf1c783b */ /* 0x000eae0000000200 */
[C---:B------:R-:W-:Y:S08]  /*e4a0*/  HMMA.16816.F32 R76, R168.reuse, R16, R76 ;  /* 0x00000010a84c723c */ /* 0x040ff0000000184c */
[C---:B------:R-:W-:Y:S01]  /*e4b0*/  HMMA.16816.F32 R80, R168.reuse, R18, R96 ;  /* 0x00000012a850723c */ /* 0x040fe20000001860 */
[----:B------:R-:W4:Y:S07]  /*e4c0*/  LDSM.16.M88.4 R16, [R207+0x1000] ;  /* 0x00100000cf10783b */ /* 0x000f2e0000000200 */
[C---:B------:R-:W-:Y:S01]  /*e4d0*/  HMMA.16816.F32 R104, R168.reuse, R14, R72 ;  /* 0x0000000ea868723c */ /* 0x040fe20000001848 */
[----:B------:R-:W-:Y:S07]  /*e4e0*/  LDSM.16.M88.4 R12, [R207+0x3000] ;  /* 0x00300000cf0c783b */ /* 0x000fee0000000200 */
[C---:B------:R-:W-:Y:S08]  /*e4f0*/  HMMA.16816.F32 R112, R168.reuse, R20, R68 ;  /* 0x00000014a870723c */ /* 0x040ff00000001844 */
        /* <DEDUP_REMOVED lines=13> */
[----:B------:R-:W4:Y:S04]  /*e5d0*/  LDSM.16.M88.4 R32, [R204+0xc900] ;  /* 0x00c90000cc20783b */ /* 0x000f280000000200 */
[----:B------:R-:W-:Y:S03]  /*e5e0*/  LDSM.16.M88.4 R16, [R204+0xe100] ;  /* 0x00e10000cc10783b */ /* 0x000fe60000000200 */
[C---:B------:R-:W-:Y:S08]  /*e5f0*/  HMMA.16816.F32 R48, R172.reuse, R22, R80 ;  /* 0x00000016ac30723c */ /* 0x040ff00000001850 */
[C---:B---3--:R-:W-:Y:S08]  /*e600*/  HMMA.16816.F32 R80, R172.reuse, R24, R100 ;  /* 0x00000018ac50723c */ /* 0x048ff00000001864 */
[C---:B------:R-:W-:Y:S01]  /*e610*/  HMMA.16816.F32 R100, R172.reuse, R26, R104 ;  /* 0x0000001aac64723c */ /* 0x040fe20000001868 */
[----:B------:R-:W3:Y:S07]  /*e620*/  LDSM.16.M88.4 R24, [R204+0xd900] ;  /* 0x00d90000cc18783b */ /* 0x000eee0000000200 */
[C---:B------:R-:W-:Y:S01]  /*e630*/  HMMA.16816.F32 R36, R172.reuse, R20, R76 ;  /* 0x00000014ac24723c */ /* 0x040fe2000000184c */
[----:B------:R-:W3:Y:S04]  /*e640*/  LDSM.16.M88.4 R20, [R204+0xc100] ;  /* 0x00c10000cc14783b */ /* 0x000ee80000000200 */
[----:B------:R-:W-:Y:S03]  /*e650*/  LDSM.16.M88.4 R76, [R211+0x5800] ;  /* 0x00580000d34c783b */ /* 0x000fe60000000200 */
[C---:B------:R-:W-:Y:S08]  /*e660*/  HMMA.16816.F32 R132, R172.reuse, R14, R96 ;  /* 0x0000000eac84723c */ /* 0x040ff00000001860 */
[C---:B-1----:R-:W-:Y:S08]  /*e670*/  HMMA.16816.F32 R128, R172.reuse, R8, R92 ;  /* 0x00000008ac80723c */ /* 0x042ff0000000185c */
[----:B------:R-:W-:Y:S01]  /*e680*/  HMMA.16816.F32 R124, R172, R10, R84 ;  /* 0x0000000aac7c723c */ /* 0x000fe20000001854 */
[----:B------:R-:W1:Y:S04]  /*e690*/  LDSM.16.M88.4 R8, [R204+0xf100] ;  /* 0x00f10000cc08783b */ /* 0x000e680000000200 */
[----:B------:R-:W-:Y:S03]  /*e6a0*/  LDSM.16.M88.4 R84, [R211+0x5000] ;  /* 0x00500000d354783b */ /* 0x000fe60000000200 */
[C---:B--2---:R-:W-:Y:S01]  /*e6b0*/  HMMA.16816.F32 R104, R176.reuse, R28, R40 ;  /* 0x0000001cb068723c */ /* 0x044fe20000001828 */
[----:B------:R-:W-:Y:S07]  /*e6c0*/  LDSM.16.M88.4 R40, [R211+0x4800] ;  /* 0x00480000d328783b */ /* 0x000fee0000000200 */
[----:B------:R-:W-:Y:S01]  /*e6d0*/  HMMA.16816.F32 R96, R176, R30, R52 ;  /* 0x0000001eb060723c */ /* 0x000fe20000001834 */
[----:B------:R-:W2:Y:S04]  /*e6e0*/  LDSM.16.M88.4 R28, [R204+0xf900] ;  /* 0x00f90000cc1c783b */ /* 0x000ea80000000200 */
[----:B------:R-:W-:Y:S03]  /*e6f0*/  LDSM.16.M88.4 R52, [R211+0x7000] ;  /* 0x00700000d334783b */ /* 0x000fe60000000200 */
[----:B------:R-:W-:Y:S01]  /*e700*/  HMMA.16816.F32 R144, R172, R12, R112 ;  /* 0x0000000cac90723c */ /* 0x000fe20000001870 */
[----:B------:R-:W1:Y:S07]  /*e710*/  LDSM.16.M88.4 R12, [R204+0xe900] ;  /* 0x00e90000cc0c783b */ /* 0x000e6e0000000200 */
[C---:B----4-:R-:W-:Y:S01]  /*e720*/  HMMA.16816.F32 R112, R176.reuse, R32, R64 ;  /* 0x00000020b070723c */ /* 0x050fe20000001840 */
[----:B------:R-:W-:Y:S07]  /*e730*/  LDSM.16.M88.4 R64, [R211+0x6000] ;  /* 0x00600000d340783b */ /* 0x000fee0000000200 */
[C---:B------:R-:W-:Y:S01]  /*e740*/  HMMA.16816.F32 R108, R176.reuse, R34, R60 ;  /* 0x00000022b06c723c */ /* 0x040fe2000000183c */
[----:B------:R-:W4:Y:S07]  /*e750*/  LDSM.16.M88.4 R32, [R211+0x4000] ;  /* 0x00400000d320783b */ /* 0x000f2e0000000200 */
[C---:B---3--:R-:W-:Y:S01]  /*e760*/  HMMA.16816.F32 R88, R176.reuse, R26, R48 ;  /* 0x0000001ab058723c */ /* 0x048fe20000001830 */
[----:B------:R-:W3:Y:S07]  /*e770*/  LDSM.16.M88.4 R48, [R211+0x7800] ;  /* 0x00780000d330783b */ /* 0x000eee0000000200 */
[C---:B------:R-:W-:Y:S08]  /*e780*/  HMMA.16816.F32 R120, R176.reuse, R20, R72 ;  /* 0x00000014b078723c */ /* 0x040ff00000001848 */
[C---:B------:R-:W-:Y:S08]  /*e790*/  HMMA.16816.F32 R116, R176.reuse, R22, R68 ;  /* 0x00000016b074723c */ /* 0x040ff00000001844 */
[C---:B------:R-:W-:Y:S01]  /*e7a0*/  HMMA.16816.F32 R72, R176.reuse, R16, R56 ;  /* 0x00000010b048723c */ /* 0x040fe20000001838 */
[----:B------:R-:W3:Y:S07]  /*e7b0*/  LDSM.16.M88.4 R56, [R211+0x6800] ;  /* 0x00680000d338783b */ /* 0x000eee0000000200 */
[C---:B------:R-:W-:Y:S08]  /*e7c0*/  HMMA.16816.F32 R68, R176.reuse, R18, R44 ;  /* 0x00000012b044723c */ /* 0x040ff0000000182c */
[C---:B-1----:R-:W-:Y:S08]  /*e7d0*/  HMMA.16816.F32 R20, R176.reuse, R8, R144 ;  /* 0x00000008b014723c */ /* 0x042ff00000001890 */
[C---:B------:R-:W-:Y:S08]  /*e7e0*/  HMMA.16816.F32 R16, R176.reuse, R10, R132 ;  /* 0x0000000ab010723c */ /* 0x040ff00000001884 */
[C---:B--2---:R-:W-:Y:S08]  /*e7f0*/  HMMA.16816.F32 R8, R176.reuse, R30, R124 ;  /* 0x0000001eb008723c */ /* 0x044ff0000000187c */
[C---:B------:R-:W-:Y:S01]  /*e800*/  HMMA.16816.F32 R60, R176.reuse, R12, R80 ;  /* 0x0000000cb03c723c */ /* 0x040fe20000001850 */
[----:B------:R-:W1:Y:S07]  /*e810*/  LDSM.16.M88.4 R80, [R210+0xc100] ;  /* 0x00c10000d250783b */ /* 0x000e6e0000000200 */
[C---:B------:R-:W-:Y:S01]  /*e820*/  HMMA.16816.F32 R44, R176.reuse, R14, R100 ;  /* 0x0000000eb02c723c */ /* 0x040fe20000001864 */
[----:B------:R-:W-:Y:S07]  /*e830*/  LDSM.16.M88.4 R100, [R207+0x4800] ;  /* 0x00480000cf64783b */ /* 0x000fee0000000200 */
[C---:B------:R-:W-:Y:S08]  /*e840*/  HMMA.16816.F32 R12, R176.reuse, R28, R128 ;  /* 0x0000001cb00c723c */ /* 0x040ff00000001880 */
[----:B------:R-:W-:Y:S08]  /*e850*/  HMMA.16816.F32 R92, R176, R24, R36 ;  /* 0x00000018b05c723c */ /* 0x000ff00000001824 */
[C---:B----4-:R-:W-:Y:S08]  /*e860*/  HMMA.16816.F32 R24, R180.reuse, R32, R120 ;  /* 0x00000020b418723c */ /* 0x050ff00000001878 */
[C---:B------:R-:W-:Y:S01]  /*e870*/  HMMA.16816.F32 R36, R180.reuse, R34, R116 ;  /* 0x00000022b424723c */ /* 0x040fe20000001874 */
[----:B------:R-:W-:Y:S07]  /*e880*/  LDSM.16.M88.4 R116, [R210+0xd100] ;  /* 0x00d10000d274783b */ /* 0x000fee0000000200 */
[C---:B------:R-:W-:Y:S08]  /*e890*/  HMMA.16816.F32 R32, R180.reuse, R40, R112 ;  /* 0x00000028b420723c */ /* 0x040ff00000001870 */
[C---:B------:R-:W-:Y:S01]  /*e8a0*/  HMMA.16816.F32 R28, R180.reuse, R42, R108 ;  /* 0x0000002ab41c723c */ /* 0x040fe2000000186c */
[----:B------:R-:W2:Y:S04]  /*e8b0*/  LDSM.16.M88.4 R40, [R210+0xc900] ;  /* 0x00c90000d228783b */ /* 0x000ea80000000200 */
[----:B------:R-:W-:Y:S03]  /*e8c0*/  LDSM.16.M88.4 R108, [R207+0x4000] ;  /* 0x00400000cf6c783b */ /* 0x000fe60000000200 */
[C---:B---3--:R-:W-:Y:S01]  /*e8d0*/  HMMA.16816.F32 R112, R180.reuse, R50, R8 ;  /* 0x00000032b470723c */ /* 0x048fe20000001808 */
[----:B------:R-:W3:Y:S07]  /*e8e0*/  LDSM.16.M88.4 R8, [R210+0xe900] ;  /* 0x00e90000d208783b */ /* 0x000eee0000000200 */
[C---:B------:R-:W-:Y:S08]  /*e8f0*/  HMMA.16816.F32 R124, R180.reuse, R84, R104 ;  /* 0x00000054b47c723c */ /* 0x040ff00000001868 */
[C---:B------:R-:W-:Y:S01]  /*e900*/  HMMA.16816.F32 R160, R180.reuse, R86, R96 ;  /* 0x00000056b4a0723c */ /* 0x040fe20000001860 */
[----:B------:R-:W-:Y:S07]  /*e910*/  LDSM.16.M88.4 R84, [R210+0xf100] ;  /* 0x00f10000d254783b */ /* 0x000fee0000000200 */
[C---:B------:R-:W-:Y:S01]  /*e920*/  HMMA.16816.F32 R128, R180.reuse, R54, R16 ;  /* 0x00000036b480723c */ /* 0x040fe20000001810 */
[----:B------:R-:W4:Y:S07]  /*e930*/  LDSM.16.M88.4 R16, [R210+0xd900] ;  /* 0x00d90000d210783b */ /* 0x000f2e0000000200 */
[C---:B------:R-:W-:Y:S01]  /*e940*/  HMMA.16816.F32 R120, R180.reuse, R48, R12 ;  /* 0x00000030b478723c */ /* 0x040fe2000000180c */
[----:B------:R-:W1:Y:S07]  /*e950*/  LDSM.16.M88.4 R12, [R210+0xe100] ;  /* 0x00e10000d20c783b */ /* 0x000e6e0000000200 */
[C---:B-----5:R-:W-:Y:S01]  /*e960*/  HMMA.16816.F32 R164, R180.reuse, R76, R92 ;  /* 0x0000004cb4a4723c */ /* 0x060fe2000000185c */
[----:B------:R-:W1:Y:S07]  /*e970*/  LDSM.16.M88.4 R92, [R210+0xf900] ;  /* 0x00f90000d25c783b */ /* 0x000e6e0000000200 */
        /* <DEDUP_REMOVED lines=9> */
[----:B------:R-:W-:Y:S04]  /*ea10*/  LDSM.16.M88.4 R68, [R207+0x6800] ;  /* 0x00680000cf44783b */ /* 0x000fe80000000200 */
[----:B------:R-:W-:Y:S03]  /*ea20*/  LDSM.16.M88.4 R64, [R207+0x7000] ;  /* 0x00700000cf40783b */ /* 0x000fe60000000200 */
[C---:B-1----:R-:W-:Y:S08]  /*ea30*/  HMMA.16816.F32 R104, R184.reuse, R80, R24 ;  /* 0x00000050b868723c */ /* 0x042ff00000001818 */
[----:B------:R-:W-:Y:S01]  /*ea40*/  HMMA.16816.F32 R96, R184, R82, R36 ;  /* 0x00000052b860723c */ /* 0x000fe20000001824 */
[----:B------:R-:W1:Y:S01]  /*ea50*/  LDSM.16.M88.4 R80, [R207+0x5000] ;  /* 0x00500000cf50783b */ /* 0x000e620000000200 */
[----:B------:R-:W-:-:S06]  /*ea60*/  DEPBAR.LE SB0, 0x0 ;  /* 0x000080000000791a */ /* 0x000fcc0000000000 */
[C---:B--2---:R-:W-:Y:S08]  /*ea70*/  HMMA.16816.F32 R88, R184.reuse, R40, R32 ;  /* 0x00000028b858723c */ /* 0x044ff00000001820 */
[C---:B------:R-:W-:Y:S08]  /*ea80*/  HMMA.16816.F32 R56, R184.reuse, R42, R28 ;  /* 0x0000002ab838723c */ /* 0x040ff0000000181c */
[C---:B------:R-:W-:Y:S08]  /*ea90*/  HMMA.16816.F32 R52, R184.reuse, R116, R124 ;  /* 0x00000074b834723c */ /* 0x040ff0000000187c */
[C---:B------:R-:W-:Y:S08]  /*eaa0*/  HMMA.16816.F32 R48, R184.reuse, R118, R160 ;  /* 0x00000076b830723c */ /* 0x040ff000000018a0 */
[C---:B---3--:R-:W-:Y:S08]  /*eab0*/  HMMA.16816.F32 R28, R184.reuse, R8, R144 ;  /* 0x00000008b81c723c */ /* 0x048ff00000001890 */
[C---:B------:R-:W-:Y:S08]  /*eac0*/  HMMA.16816.F32 R24, R184.reuse, R10, R132 ;  /* 0x0000000ab818723c */ /* 0x040ff00000001884 */
[C---:B----4-:R-:W-:Y:S08]  /*ead0*/  HMMA.16816.F32 R44, R184.reuse, R16, R164 ;  /* 0x00000010b82c723c */ /* 0x050ff000000018a4 */
        /* <DEDUP_REMOVED lines=24> */
[----:B------:R-:W-:Y:S05]  /*ec60*/  @!P0 BRA `(.L_x_620) ;  /* 0x0000023000008947 */ /* 0x000fea0003800000 */
[----:B------:R-:W-:Y:S01]  /*ec70*/  IADD3 R0, R208, -0x2, RZ ;  /* 0xfffffffed0007810 */ /* 0x000fe20007ffe0ff */
        /* <DEDUP_REMOVED lines=34> */
.L_x_620:
[----:B------:R-:W-:Y:S01]  /*eea0*/  LOP3.LUT R0, R191, 0xffffffe0, RZ, 0xc0, !PT ;  /* 0xffffffe0bf007812 */ /* 0x000fe200078ec0ff */
[----:B------:R-:W-:Y:S01]  /*eeb0*/  IMAD.MOV.U32 R161, RZ, RZ, R206 ;  /* 0x000000ffffa17224 */ /* 0x000fe200078e00ce */
[----:B------:R-:W-:Y:S01]  /*eec0*/  LEA.HI R5, R194, R228, RZ, 0x2 ;  /* 0x000000e4c2057211 */ /* 0x000fe200078f10ff */
[----:B------:R-:W-:Y:S01]  /*eed0*/  IMAD.MOV.U32 R160, RZ, RZ, R205 ;  /* 0x000000ffffa07224 */ /* 0x000fe200078e00cd */
[----:B---3--:R-:W-:Y:S01]  /*eee0*/  SHF.R.S32.HI R7, RZ, 0x1f, R190 ;  /* 0x0000001fff077819 */ /* 0x008fe200000114be */
[C---:B------:R-:W-:Y:S01]  /*eef0*/  IMAD.IADD R0, R228.reuse, 0x1, -R0 ;  /* 0x00000001e4007824 */ /* 0x040fe200078e0a00 */
[----:B------:R-:W-:Y:S01]  /*ef00*/  LOP3.LUT R5, R5, 0xfffffffc, RZ, 0xc0, !PT ;  /* 0xfffffffc05057812 */ /* 0x000fe200078ec0ff */
[----:B------:R-:W-:Y:S01]  /*ef10*/  IMAD.SHL.U32 R205, R3, 0x2, RZ ;  /* 0x0000000203cd7824 */ /* 0x000fe200078e00ff */
[----:B------:R-:W-:Y:S01]  /*ef20*/  LEA.HI R7, R7, R190, RZ, 0x3 ;  /* 0x000000be07077211 */ /* 0x000fe200078f18ff */
[----:B------:R-:W-:Y:S01]  /*ef30*/  IMAD.MOV.U32 R202, RZ, RZ, R208 ;  /* 0x000000ffffca7224 */ /* 0x000fe200078e00d0 */
        /* <DEDUP_REMOVED lines=8> */
[----:B------:R-:W-:Y:S01]  /*efc0*/  LEA.HI.SX32 R7, R6, R234, 0x1e ;  /* 0x000000ea06077211 */ /* 0x000fe200078ff2ff */
[----:B------:R-:W-:Y:S01]  /*efd0*/  IMAD R208, R2, 0x2, R206 ;  /* 0x0000000202d07824 */ /* 0x000fe200078e02ce */
[----:B------:R-:W-:Y:S01]  /*efe0*/  LOP3.LUT R8, R8, 0x1ffffffe, RZ, 0xc0, !PT ;  /* 0x1ffffffe08087812 */ /* 0x000fe200078ec0ff */
[----:B------:R-:W0:Y:S01]  /*eff0*/  LDGDEPBAR ;  /* 0x00000000000079af */ /* 0x000e220000000000 */
[----:B------:R-:W-:Y:S01]  /*f000*/  ISETP.NE.AND P5, PT, R203, 0x1, PT ;  /* 0x00000001cb00780c */ /* 0x000fe20003fa5270 */
[----:B------:R-:W-:-:S02]  /*f010*/  IMAD R7, R9, 0x10, R7 ;  /* 0x0000001009077824 */ /* 0x000fc400078e0207 */
[----:B------:R-:W-:-:S04]  /*f020*/  IMAD.IADD R5, R5, 0x1, -R8 ;  /* 0x0000000105057824 */ /* 0x000fc800078e0a08 */
[----:B------:R-:W-:-:S04]  /*f030*/  IMAD R10, R5, 0x8, R7 ;  /* 0x00000008050a7824 */ /* 0x000fc800078e0207 */
[----:B------:R-:W-:Y:S01]  /*f040*/  IMAD.MOV.U32 R5, RZ, RZ, R10 ;  /* 0x000000ffff057224 */ /* 0x000fe200078e000a */
[----:B------:R-:W-:Y:S01]  /*f050*/  STL [R1+0x2c], R10 ;  /* 0x00002c0a01007387 */ /* 0x000fe20000100800 */
[----:B------:R-:W-:-:S05]  /*f060*/  @P5 IMAD.HI.U32 R7, R10, c[0x0][0x2c8], RZ ;  /* 0x0000b2000a075a27 */ /* 0x000fca00078e00ff */
[----:B------:R-:W-:-:S05]  /*f070*/  @P5 SHF.R.U32.HI R5, RZ, c[0x0][0x2cc], R7 ;  /* 0x0000b300ff055a19 */ /* 0x000fca0000011607 */
[----:B------:R-:W1:Y:S04]  /*f080*/  SHFL.IDX PT, R8, R5, RZ, 0x1c1f ;  /* 0x001c1fff05087589 */ /* 0x000e6800000e0000 */
[----:B------:R2:W3:Y:S02]  /*f090*/  SHFL.IDX PT, R7, R5, 0x1, 0x1c1f ;  /* 0x003c1f0005077f89 */ /* 0x0004e400000e0000 */
[----:B--2---:R-:W-:Y:S01]  /*f0a0*/  LOP3.LUT R5, R6, 0x7ffffffc, RZ, 0xc0, !PT ;  /* 0x7ffffffc06057812 */ /* 0x004fe200078ec0ff */
[----:B------:R-:W-:-:S04]  /*f0b0*/  IMAD.MOV.U32 R6, RZ, RZ, -0x80 ;  /* 0xffffff80ff067424 */ /* 0x000fc800078e00ff */
[----:B------:R-:W-:Y:S02]  /*f0c0*/  IMAD.IADD R5, R0, 0x1, -R5 ;  /* 0x0000000100057824 */ /* 0x000fe400078e0a05 */
[----:B------:R-:W-:Y:S02]  /*f0d0*/  IMAD R0, R188, R6, 0x1 ;  /* 0x00000001bc007424 */ /* 0x000fe400078e0206 */
[----:B------:R-:W-:-:S04]  /*f0e0*/  IMAD.SHL.U32 R9, R5, 0x2, RZ ;  /* 0x0000000205097824 */ /* 0x000fc800078e00ff */
[----:B------:R-:W-:Y:S01]  /*f0f0*/  IMAD.IADD R6, R189, 0x1, -R9 ;  /* 0x00000001bd067824 */ /* 0x000fe200078e0a09 */
[----:B------:R-:W-:Y:S01]  /*f100*/  IADD3 R0, -R9, R0, R161 ;  /* 0x0000000009007210 */ /* 0x000fe20007ffe1a1 */
[----:B------:R2:W-:Y:S04]  /*f110*/  STL [R1+0x30], R9 ;  /* 0x0000300901007387 */ /* 0x0005e80000100800 */
[----:B------:R-:W-:-:S04]  /*f120*/  IMAD.IADD R0, R0, 0x1, -R160 ;  /* 0x0000000100007824 */ /* 0x000fc800078e0aa0 */
[C---:B-1----:R-:W-:Y:S02]  /*f130*/  IMAD.IADD R5, R0.reuse, 0x1, R8 ;  /* 0x0000000100057824 */ /* 0x042fe400078e0208 */
[----:B---3--:R-:W-:-:S03]  /*f140*/  IMAD.IADD R0, R0, 0x1, R7 ;  /* 0x0000000100007824 */ /* 0x008fc600078e0207 */
[C---:B------:R-:W-:Y:S02]  /*f150*/  IMNMX R5, R6.reuse, R5, PT ;  /* 0x0000000506057217 */ /* 0x040fe40003800200 */
[----:B------:R-:W-:Y:S02]  /*f160*/  IMNMX R0, R6, R0, PT ;  /* 0x0000000006007217 */ /* 0x000fe40003800200 */
[C---:B------:R-:W-:Y:S02]  /*f170*/  ISETP.GT.AND P3, PT, R5.reuse, RZ, PT ;  /* 0x000000ff0500720c */ /* 0x040fe40003f64270 */
[C---:B------:R-:W-:Y:S02]  /*f180*/  ISETP.GT.AND P2, PT, R5.reuse, 0x1, PT ;  /* 0x000000010500780c */ /* 0x040fe40003f44270 */
[----:B------:R-:W-:Y:S02]  /*f190*/  FSEL R8, R104, -INF , P3 ;  /* 0xff80000068087808 */ /* 0x000fe40001800000 */
[----:B------:R-:W-:-:S02]  /*f1a0*/  ISETP.GT.AND P3, PT, R5, 0x8, PT ;  /* 0x000000080500780c */ /* 0x000fc40003f64270 */
[----:B--2---:R-:W-:Y:S02]  /*f1b0*/  FSEL R9, R105, -INF , P2 ;  /* 0xff80000069097808 */ /* 0x004fe40001000000 */
[----:B------:R-:W-:Y:S02]  /*f1c0*/  ISETP.GT.AND P2, PT, R5, 0x9, PT ;  /* 0x000000090500780c */ /* 0x000fe40003f44270 */
[----:B------:R-:W-:Y:S02]  /*f1d0*/  FSEL R10, R96, -INF , P3 ;  /* 0xff800000600a7808 */ /* 0x000fe40001800000 */
[----:B------:R-:W-:Y:S02]  /*f1e0*/  FMNMX.FTZ R6, R8, R9, !PT ;  /* 0x0000000908067209 */ /* 0x000fe40007810000 */
[----:B------:R-:W-:Y:S02]  /*f1f0*/  ISETP.GT.AND P0, PT, R0, 0x1, PT ;  /* 0x000000010000780c */ /* 0x000fe40003f04270 */
[----:B------:R-:W-:-:S02]  /*f200*/  FSEL R11, R97, -INF , P2 ;  /* 0xff800000610b7808 */ /* 0x000fc40001000000 */
[----:B------:R-:W-:Y:S02]  /*f210*/  ISETP.GT.AND P3, PT, R5, 0x10, PT ;  /* 0x000000100500780c */ /* 0x000fe40003f64270 */
[----:B------:R-:W-:Y:S02]  /*f220*/  FMNMX.FTZ R6, R10, R6, !PT ;  /* 0x000000060a067209 */ /* 0x000fe40007810000 */
[----:B------:R-:W-:Y:S02]  /*f230*/  FSEL R13, R107, -INF , P0 ;  /* 0xff8000006b0d7808 */ /* 0x000fe40000000000 */
[----:B------:R-:W-:Y:S02]  /*f240*/  ISETP.GT.AND P0, PT, R0, 0x9, PT ;  /* 0x000000090000780c */ /* 0x000fe40003f04270 */
[----:B------:R-:W-:Y:S02]  /*f250*/  ISETP.GT.AND P2, PT, R5, 0x11, PT ;  /* 0x000000110500780c */ /* 0x000fe40003f44270 */
[----:B------:R-:W-:-:S02]  /*f260*/  FSEL R28, R88, -INF , P3 ;  /* 0xff800000581c7808 */ /* 0x000fc40001800000 */
[----:B------:R-:W-:Y:S02]  /*f270*/  FMNMX.FTZ R6, R11, R6, !PT ;  /* 0x000000060b067209 */ /* 0x000fe40007810000 */
[----:B------:R-:W-:Y:S02]  /*f280*/  ISETP.GT.AND P1, PT, R0, RZ, PT ;  /* 0x000000ff0000720c */ /* 0x000fe40003f24270 */
[----:B------:R-:W-:Y:S02]  /*f290*/  FSEL R15, R99, -INF , P0 ;  /* 0xff800000630f7808 */ /* 0x000fe40000000000 */
[----:B------:R-:W-:Y:S02]  /*f2a0*/  FSEL R29, R89, -INF , P2 ;  /* 0xff800000591d7808 */ /* 0x000fe40001000000 */
[----:B------:R-:W-:Y:S02]  /*f2b0*/  ISETP.GT.AND P3, PT, R5, 0x18, PT ;  /* 0x000000180500780c */ /* 0x000fe40003f64270 */
[----:B------:R-:W-:-:S02]  /*f2c0*/  FMNMX.FTZ R6, R28, R6, !PT ;  /* 0x000000061c067209 */ /* 0x000fc40007810000 */
[----:B------:R-:W-:Y:S02]  /*f2d0*/  ISETP.GT.AND P0, PT, R0, 0x11, PT ;  /* 0x000000110000780c */ /* 0x000fe40003f04270 */
[----:B------:R-:W-:Y:S02]  /*f2e0*/  FSEL R12, R106, -INF , P1 ;  /* 0xff8000006a0c7808 */ /* 0x000fe40000800000 */
[----:B------:R-:W-:Y:S02]  /*f2f0*/  ISETP.GT.AND P2, PT, R5, 0x19, PT ;  /* 0x000000190500780c */ /* 0x000fe40003f44270 */
[----:B------:R-:W-:Y:S02]  /*f300*/  FSEL R30, R56, -INF , P3 ;  /* 0xff800000381e7808 */ /* 0x000fe40001800000 */
[----:B------:R-:W-:Y:S02]  /*f310*/  FMNMX.FTZ R6, R29, R6, !PT ;  /* 0x000000061d067209 */ /* 0x000fe40007810000 */
[----:B------:R-:W-:-:S02]  /*f320*/  ISETP.GT.AND P1, PT, R0, 0x8, PT ;  /* 0x000000080000780c */ /* 0x000fc40003f24270 */
[----:B------:R-:W-:Y:S02]  /*f330*/  FSEL R64, R91, -INF , P0 ;  /* 0xff8000005b407808 */ /* 0x000fe40000000000 */
[----:B------:R-:W-:Y:S02]  /*f340*/  ISETP.GT.AND P0, PT, R0, 0x19, PT ;  /* 0x000000190000780c */ /* 0x000fe40003f04270 */
[----:B------:R-:W-:Y:S02]  /*f350*/  FSEL R44, R57, -INF , P2 ;  /* 0xff800000392c7808 */ /* 0x000fe40001000000 */
[----:B------:R-:W-:Y:S02]  /*f360*/  ISETP.GT.AND P3, PT, R5, 0x20, PT ;  /* 0x000000200500780c */ /* 0x000fe40003f64270 */
[----:B------:R-:W-:Y:S02]  /*f370*/  FMNMX.FTZ R6, R30, R6, !PT ;  /* 0x000000061e067209 */ /* 0x000fe40007810000 */
[----:B------:R-:W-:-:S02]  /*f380*/  FSEL R14, R98, -INF , P1 ;  /* 0xff800000620e7808 */ /* 0x000fc40000800000 */
[----:B------:R-:W-:Y:S02]  /*f390*/  FMNMX.FTZ R7, R12, R13, !PT ;  /* 0x0000000d0c077209 */ /* 0x000fe40007810000 */
[----:B------:R-:W-:Y:S02]  /*f3a0*/  FSEL R76, R59, -INF , P0 ;  /* 0xff8000003b4c7808 */ /* 0x000fe40000000000 */
[----:B------:R-:W-:Y:S02]  /*f3b0*/  ISETP.GT.AND P0, PT, R0, 0x21, PT ;  /* 0x000000210000780c */ /* 0x000fe40003f04270 */
[----:B------:R-:W-:Y:S02]  /*f3c0*/  ISETP.GT.AND P2, PT, R5, 0x21, PT ;  /* 0x000000210500780c */ /* 0x000fe40003f44270 */
[----:B------:R-:W-:Y:S02]  /*f3d0*/  FSEL R100, R100, -INF , P3 ;  /* 0xff80000064647808 */ /* 0x000fe40001800000 */
[----:B------:R-:W-:-:S02]  /*f3e0*/  FMNMX.FTZ R6, R44, R6, !PT ;  /* 0x000000062c067209 */ /* 0x000fc40007810000 */
[----:B------:R-:W-:Y:S02]  /*f3f0*/  ISETP.GT.AND P1, PT, R0, 0x10, PT ;  /* 0x000000100000780c */ /* 0x000fe40003f24270 */
[----:B------:R-:W-:Y:S02]  /*f400*/  FMNMX.FTZ R7, R14, R7, !PT ;  /* 0x000000070e077209 */ /* 0x000fe40007810000 */
[----:B------:R-:W-:Y:S02]  /*f410*/  FSEL R119, R103, -INF , P0 ;  /* 0xff80000067777808 */ /* 0x000fe40000000000 */
[----:B------:R-:W-:Y:S02]  /*f420*/  FSEL R112, R101, -INF , P2 ;  /* 0xff80000065707808 */ /* 0x000fe40001000000 */
[----:B------:R-:W-:Y:S02]  /*f430*/  ISETP.GT.AND P3, PT, R5, 0x28, PT ;  /* 0x000000280500780c */ /* 0x000fe40003f64270 */
[----:B------:R-:W-:-:S02]  /*f440*/  ISETP.GT.AND P0, PT, R0, 0x29, PT ;  /* 0x000000290000780c */ /* 0x000fc40003f04270 */
[----:B------:R-:W-:Y:S02]  /*f450*/  FMNMX.FTZ R6, R100, R6, !PT ;  /* 0x0000000664067209 */ /* 0x000fe40007810000 */
[----:B------:R-:W-:Y:S02]  /*f460*/  FSEL R45, R90, -INF , P1 ;  /* 0xff8000005a2d7808 */ /* 0x000fe40000800000 */
[----:B------:R-:W-:Y:S02]  /*f470*/  FMNMX.FTZ R7, R15, R7, !PT ;  /* 0x000000070f077209 */ /* 0x000fe40007810000 */
[----:B------:R-:W-:Y:S02]  /*f480*/  ISETP.GT.AND P2, PT, R5, 0x29, PT ;  /* 0x000000290500780c */ /* 0x000fe40003f44270 */
[----:B------:R-:W-:Y:S02]  /*f490*/  FSEL R113, R80, -INF , P3 ;  /* 0xff80000050717808 */ /* 0x000fe40001800000 */
[----:B------:R-:W-:-:S02]  /*f4a0*/  FSEL R120, R83, -INF , P0 ;  /* 0xff80000053787808 */ /* 0x000fc40000000000 */
[----:B------:R-:W-:Y:S02]  /*f4b0*/  FMNMX.FTZ R6, R112, R6, !PT ;  /* 0x0000000670067209 */ /* 0x000fe40007810000 */
[C---:B------:R-:W-:Y:S02]  /*f4c0*/  ISETP.GT.AND P1, PT, R0.reuse, 0x18, PT ;  /* 0x000000180000780c */ /* 0x040fe40003f24270 */
[----:B------:R-:W-:Y:S02]  /*f4d0*/  ISETP.GT.AND P0, PT, R0, 0x31, PT ;  /* 0x000000310000780c */ /* 0x000fe40003f04270 */
[----:B------:R-:W-:Y:S02]  /*f4e0*/  FMNMX.FTZ R7, R45, R7, !PT ;  /* 0x000000072d077209 */ /* 0x000fe40007810000 */
[----:B------:R-:W-:Y:S02]  /*f4f0*/  FSEL R114, R81, -INF , P2 ;  /* 0xff80000051727808 */ /* 0x000fe40001000000 */
[----:B------:R-:W-:-:S02]  /*f500*/  ISETP.GT.AND P3, PT, R5, 0x30, PT ;  /* 0x000000300500780c */ /* 0x000fc40003f64270 */
[----:B------:R-:W-:Y:S02]  /*f510*/  FMNMX.FTZ R6, R113, R6, !PT ;  /* 0x0000000671067209 */ /* 0x000fe40007810000 */
[----:B------:R-:W-:Y:S02]  /*f520*/  FSEL R65, R58, -INF , P1 ;  /* 0xff8000003a417808 */ /* 0x000fe40000800000 */
[----:B------:R-:W-:Y:S02]  /*f530*/  FSEL R149, R55, -INF , P0 ;  /* 0xff80000037957808 */ /* 0x000fe40000000000 */
[----:B------:R-:W-:Y:S02]  /*f540*/  FMNMX.FTZ R7, R64, R7, !PT ;  /* 0x0000000740077209 */ /* 0x000fe40007810000 */
[C---:B------:R-:W-:Y:S02]  /*f550*/  ISETP.GT.AND P0, PT, R5.reuse, 0x38, PT ;  /* 0x000000380500780c */ /* 0x040fe40003f04270 */
[----:B------:R-:W-:-:S02]  /*f560*/  ISETP.GT.AND P2, PT, R5, 0x31, PT ;  /* 0x000000310500780c */ /* 0x000fc40003f44270 */
[----:B------:R-:W-:Y:S02]  /*f570*/  FSEL R144, R52, -INF , P3 ;  /* 0xff80000034907808 */ /* 0x000fe40001800000 */
[----:B------:R-:W-:Y:S02]  /*f580*/  FMNMX.FTZ R6, R114, R6, !PT ;  /* 0x0000000672067209 */ /* 0x000fe40007810000 */
[----:B------:R-:W-:Y:S02]  /*f590*/  ISETP.GT.AND P1, PT, R0, 0x20, PT ;  /* 0x000000200000780c */ /* 0x000fe40003f24270 */
[----:B------:R-:W-:Y:S02]  /*f5a0*/  FMNMX.FTZ R7, R65, R7, !PT ;  /* 0x0000000741077209 */ /* 0x000fe40007810000 */
[----:B------:R-:W-:Y:S02]  /*f5b0*/  FSEL R146, R40, -INF , P0 ;  /* 0xff80000028927808 */ /* 0x000fe40000000000 */
[----:B------:R-:W-:-:S02]  /*f5c0*/  ISETP.GT.AND P0, PT, R0, 0x39, PT ;  /* 0x000000390000780c */ /* 0x000fc40003f04270 */
[----:B------:R-:W-:Y:S02]  /*f5d0*/  FSEL R145, R53, -INF , P2 ;  /* 0xff80000035917808 */ /* 0x000fe40001000000 */
[----:B------:R-:W-:Y:S02]  /*f5e0*/  FMNMX.FTZ R6, R144, R6, !PT ;  /* 0x0000000690067209 */ /* 0x000fe40007810000 */
[----:B------:R-:W-:Y:S02]  /*f5f0*/  FSEL R118, R102, -INF , P1 ;  /* 0xff80000066767808 */ /* 0x000fe40000800000 */
[----:B------:R-:W-:Y:S02]  /*f600*/  FMNMX.FTZ R7, R76, R7, !PT ;  /* 0x000000074c077209 */ /* 0x000fe40007810000 */
[----:B------:R-:W-:Y:S02]  /*f610*/  ISETP.GT.AND P1, PT, R0, 0x28, PT ;  /* 0x000000280000780c */ /* 0x000fe40003f24270 */
[----:B------:R-:W-:-:S02]  /*f620*/  FSEL R150, R43, -INF , P0 ;  /* 0xff8000002b967808 */ /* 0x000fc40000000000 */
[C---:B------:R-:W-:Y:S02]  /*f630*/  ISETP.GT.AND P2, PT, R5.reuse, 0x39, PT ;  /* 0x000000390500780c */ /* 0x040fe40003f44270 */
[----:B------:R-:W-:Y:S02]  /*f640*/  ISETP.GT.AND P0, PT, R5, 0x40, PT ;  /* 0x000000400500780c */ /* 0x000fe40003f04270 */
[----:B------:R-:W-:Y:S02]  /*f650*/  FMNMX.FTZ R6, R145, R6, !PT ;  /* 0x0000000691067209 */ /* 0x000fe40007810000 */
[----:B------:R-:W-:Y:S02]  /*f660*/  FMNMX.FTZ R7, R118, R7, !PT ;  /* 0x0000000776077209 */ /* 0x000fe40007810000 */
[----:B------:R-:W-:Y:S02]  /*f670*/  FSEL R121, R82, -INF , P1 ;  /* 0xff80000052797808 */ /* 0x000fe40000800000 */
        /* <DEDUP_REMOVED lines=8> */
[----:B------:R-:W-:Y:S02]  /*f700*/  ISETP.GT.AND P2, PT, R5, 0x41, PT ;  /* 0x000000410500780c */ /* 0x000fe40003f44270 */
[----:B------:R-:W-:Y:S02]  /*f710*/  FMNMX.FTZ R6, R147, R6, !PT ;  /* 0x0000000693067209 */ /* 0x000fe40007810000 */
[----:B------:R-:W-:Y:S02]  /*f720*/  FSEL R157, R39, -INF , P0 ;  /* 0xff800000279d7808 */ /* 0x000fe40000000000 */
[----:B------:R-:W-:Y:S02]  /*f730*/  FMNMX.FTZ R7, R121, R7, !PT ;  /* 0x0000000779077209 */ /* 0x000fe40007810000 */
[----:B------:R-:W-:-:S02]  /*f740*/  ISETP.GT.AND P0, PT, R5, 0x48, PT ;  /* 0x000000480500780c */ /* 0x000fc40003f04270 */
[----:B------:R-:W-:Y:S02]  /*f750*/  FSEL R151, R42, -INF , P1 ;  /* 0xff8000002a977808 */ /* 0x000fe40000800000 */
[----:B------:R-:W-:Y:S01]  /*f760*/  FSEL R154, R37, -INF , P2 ;  /* 0xff800000259a7808 */ /* 0x000fe20001000000 */
[----:B------:R-:W-:Y:S01]  /*f770*/  LDSM.16.MT88.4 R40, [R206+0x4100] ;  /* 0x00410000ce28783b */ /* 0x000fe20000004200 */
        /* <DEDUP_REMOVED lines=19> */
[----:B------:R-:W-:Y:S02]  /*f8b0*/  ISETP.GT.AND P2, PT, R5, 0x51, PT ;  /* 0x000000510500780c */ /* 0x000fe40003f44270 */
[----:B------:R-:W-:Y:S02]  /*f8c0*/  FSEL R164, R48, -INF , P0 ;  /* 0xff80000030a47808 */ /* 0x000fe40000000000 */
[----:B------:R-:W-:Y:S02]  /*f8d0*/  FMNMX.FTZ R6, R155, R6, !PT ;  /* 0x000000069b067209 */ /* 0x000fe40007810000 */
[----:B------:R-:W-:Y:S02]  /*f8e0*/  FMNMX.FTZ R7, R151, R7, !PT ;  /* 0x0000000797077209 */ /* 0x000fe40007810000 */
[----:B------:R-:W-:-:S02]  /*f8f0*/  ISETP.GT.AND P0, PT, R0, 0x51, PT ;  /* 0x000000510000780c */ /* 0x000fc40003f04270 */
[----:B------:R-:W-:Y:S02]  /*f900*/  FSEL R190, R50, -INF , P1 ;  /* 0xff80000032be7808 */ /* 0x000fe40000800000 */
[----:B------:R-:W-:Y:S02]  /*f910*/  FSEL R166, R49, -INF , P2 ;  /* 0xff80000031a67808 */ /* 0x000fe40001000000 */
[----:B------:R-:W-:Y:S02]  /*f920*/  ISETP.GT.AND P1, PT, R5, 0x58, PT ;  /* 0x000000580500780c */ /* 0x000fe40003f24270 */
[----:B------:R-:W-:Y:S02]  /*f930*/  FMNMX.FTZ R6, R164, R6, !PT ;  /* 0x00000006a4067209 */ /* 0x000fe40007810000 */
[----:B------:R-:W-:Y:S02]  /*f940*/  FMNMX.FTZ R7, R150, R7, !PT ;  /* 0x0000000796077209 */ /* 0x000fe40007810000 */
[----:B------:R-:W-:-:S02]  /*f950*/  FSEL R191, R51, -INF , P0 ;  /* 0xff80000033bf7808 */ /* 0x000fc40000000000 */
        /* <DEDUP_REMOVED lines=13> */
[----:B------:R-:W-:Y:S02]  /*fa30*/  ISETP.GT.AND P1, PT, R5, 0x69, PT ;  /* 0x000000690500780c */ /* 0x000fe40003f24270 */
[----:B------:R-:W-:Y:S02]  /*fa40*/  FSEL R228, R25, -INF , P3 ;  /* 0xff80000019e47808 */ /* 0x000fe40001800000 */
[----:B------:R-:W-:Y:S02]  /*fa50*/  FMNMX.FTZ R6, R203, R6, !PT ;  /* 0x00000006cb067209 */ /* 0x000fe40007810000 */
[----:B------:R-:W-:Y:S02]  /*fa60*/  FMNMX.FTZ R7, R158, R7, !PT ;  /* 0x000000079e077209 */ /* 0x000fe40007810000 */
[----:B------:R-:W-:-:S02]  /*fa70*/  ISETP.GT.AND P0, PT, R5, 0x70, PT ;  /* 0x000000700500780c */ /* 0x000fc40003f04270 */
[----:B------:R-:W-:Y:S02]  /*fa80*/  FSEL R231, R20, -INF , P2 ;  /* 0xff80000014e77808 */ /* 0x000fe40001000000 */
[----:B------:R-:W-:Y:S02]  /*fa90*/  FSEL R232, R21, -INF , P1 ;  /* 0xff80000015e87808 */ /* 0x000fe40000800000 */
[----:B------:R-:W-:Y:S02]  /*faa0*/  FMNMX.FTZ R6, R228, R6, !PT ;  /* 0x00000006e4067209 */ /* 0x000fe40007810000 */
[----:B------:R-:W-:Y:S02]  /*fab0*/  ISETP.GT.AND P1, PT, R0, 0x58, PT ;  /* 0x000000580000780c */ /* 0x000fe40003f24270 */
[----:B------:R-:W-:Y:S02]  /*fac0*/  FMNMX.FTZ R7, R190, R7, !PT ;  /* 0x00000007be077209 */ /* 0x000fe40007810000 */
[----:B------:R-:W-:-:S02]  /*fad0*/  ISETP.GT.AND P3, PT, R5, 0x71, PT ;  /* 0x000000710500780c */ /* 0x000fc40003f64270 */
[C---:B------:R-:W-:Y:S02]  /*fae0*/  ISETP.GT.AND P4, PT, R5.reuse, 0x78, PT ;  /* 0x000000780500780c */ /* 0x040fe40003f84270 */
[----:B------:R-:W-:Y:S02]  /*faf0*/  ISETP.GT.AND P2, PT, R5, 0x79, PT ;  /* 0x000000790500780c */ /* 0x000fe40003f44270 */
[----:B------:R-:W-:Y:S02]  /*fb00*/  FSEL R246, R16, -INF , P0 ;  /* 0xff80000010f67808 */ /* 0x000fe40000000000 */
[----:B------:R-:W-:Y:S02]  /*fb10*/  FMNMX.FTZ R5, R231, R6, !PT ;  /* 0x00000006e7057209 */ /* 0x000fe40007810000 */
[----:B------:R-:W-:Y:S02]  /*fb20*/  ISETP.GT.AND P0, PT, R0, 0x59, PT ;  /* 0x000000590000780c */ /* 0x000fe40003f04270 */
[----:B------:R-:W-:-:S02]  /*fb30*/  FSEL R167, R70, -INF , P1 ;  /* 0xff80000046a77808 */ /* 0x000fc40000800000 */
[----:B------:R-:W-:Y:S02]  /*fb40*/  FMNMX.FTZ R6, R191, R7, !PT ;  /* 0x00000007bf067209 */ /* 0x000fe40007810000 */
[----:B------:R-:W-:Y:S02]  /*fb50*/  FMNMX.FTZ R5, R232, R5, !PT ;  /* 0x00000005e8057209 */ /* 0x000fe40007810000 */
[----:B------:R-:W-:Y:S02]  /*fb60*/  FSEL R189, R71, -INF , P0 ;  /* 0xff80000047bd7808 */ /* 0x000fe40000000000 */
[----:B------:R-:W-:Y:S02]  /*fb70*/  ISETP.GT.AND P1, PT, R0, 0x60, PT ;  /* 0x000000600000780c */ /* 0x000fe40003f24270 */
[----:B------:R-:W-:Y:S02]  /*fb80*/  FMNMX.FTZ R6, R167, R6, !PT ;  /* 0x00000006a7067209 */ /* 0x000fe40007810000 */
[----:B------:R-:W-:-:S02]  /*fb90*/  FSEL R244, R17, -INF , P3 ;  /* 0xff80000011f47808 */ /* 0x000fc40001800000 */
[----:B------:R-:W-:Y:S02]  /*fba0*/  FMNMX.FTZ R5, R246, R5, !PT ;  /* 0x00000005f6057209 */ /* 0x000fe40007810000 */
[----:B------:R-:W-:Y:S02]  /*fbb0*/  ISETP.GT.AND P0, PT, R0, 0x61, PT ;  /* 0x000000610000780c */ /* 0x000fe40003f04270 */
[----:B------:R-:W-:Y:S02]  /*fbc0*/  FSEL R7, R26, -INF , P1 ;  /* 0xff8000001a077808 */ /* 0x000fe40000800000 */
[----:B------:R-:W-:Y:S02]  /*fbd0*/  FMNMX.FTZ R6, R189, R6, !PT ;  /* 0x00000006bd067209 */ /* 0x000fe40007810000 */
[----:B------:R-:W-:Y:S02]  /*fbe0*/  FMNMX.FTZ R117, R244, R5, !PT ;  /* 0x00000005f4757209 */ /* 0x000fe40007810000 */
[----:B------:R-:W-:-:S02]  /*fbf0*/  FSEL R229, R27, -INF , P0 ;  /* 0xff8000001be57808 */ /* 0x000fc40000000000 */
[C---:B------:R-:W-:Y:S01]  /*fc00*/  ISETP.GT.AND P1, PT, R0.reuse, 0x68, PT ;  /* 0x000000680000780c */ /* 0x040fe20003f24270 */
[----:B------:R-:W-:Y:S01]  /*fc10*/  LDSM.16.MT88.4 R24, [R205+0x100] ;  /* 0x00010000cd18783b */ /* 0x000fe20000004200 */
[----:B------:R-:W-:Y:S02]  /*fc20*/  FMNMX.FTZ R5, R7, R6, !PT ;  /* 0x0000000607057209 */ /* 0x000fe40007810000 */
[----:B------:R-:W-:Y:S02]  /*fc30*/  ISETP.GT.AND P0, PT, R0, 0x69, PT ;  /* 0x000000690000780c */ /* 0x000fe40003f04270 */
[----:B------:R-:W-:Y:S02]  /*fc40*/  FSEL R230, R22, -INF , P1 ;  /* 0xff80000016e67808 */ /* 0x000fe40000800000 */
[----:B------:R-:W-:Y:S02]  /*fc50*/  FMNMX.FTZ R5, R229, R5, !PT ;  /* 0x00000005e5057209 */ /* 0x000fe40007810000 */
[----:B------:R-:W-:-:S02]  /*fc60*/  FSEL R233, R23, -INF , P0 ;  /* 0xff80000017e97808 */ /* 0x000fc40000000000 */
[----:B------:R-:W-:Y:S01]  /*fc70*/  ISETP.GT.AND P1, PT, R0, 0x70, PT ;  /* 0x000000700000780c */ /* 0x000fe20003f24270 */
[----:B------:R-:W-:Y:S01]  /*fc80*/  LDSM.16.MT88.4 R20, [R208+0x100] ;  /* 0x00010000d014783b */ /* 0x000fe20000004200 */
[----:B------:R-:W-:Y:S02]  /*fc90*/  FMNMX.FTZ R5, R230, R5, !PT ;  /* 0x00000005e6057209 */ /* 0x000fe40007810000 */
[----:B------:R-:W-:Y:S02]  /*fca0*/  ISETP.GT.AND P0, PT, R0, 0x71, PT ;  /* 0x000000710000780c */ /* 0x000fe40003f04270 */
[----:B------:R-:W-:Y:S02]  /*fcb0*/  FSEL R243, R18, -INF , P1 ;  /* 0xff80000012f37808 */ /* 0x000fe40000800000 */
[----:B------:R-:W-:Y:S02]  /*fcc0*/  FMNMX.FTZ R5, R233, R5, !PT ;  /* 0x00000005e9057209 */ /* 0x000fe40007810000 */
[----:B------:R-:W-:-:S02]  /*fcd0*/  FSEL R242, R60, -INF , P4 ;  /* 0xff8000003cf27808 */ /* 0x000fc40002000000 */
[----:B------:R-:W-:Y:S02]  /*fce0*/  FSEL R248, R19, -INF , P0 ;  /* 0xff80000013f87808 */ /* 0x000fe40000000000 */
[----:B------:R-:W-:Y:S01]  /*fcf0*/  ISETP.GT.AND P1, PT, R0, 0x78, PT ;  /* 0x000000780000780c */ /* 0x000fe20003f24270 */
[----:B------:R-:W-:Y:S01]  /*fd00*/  LDSM.16.MT88.4 R16, [R206+0x100] ;  /* 0x00010000ce10783b */ /* 0x000fe20000004200 */
[----:B------:R-:W-:Y:S02]  /*fd10*/  FMNMX.FTZ R5, R243, R5, !PT ;  /* 0x00000005f3057209 */ /* 0x000fe40007810000 */
[----:B------:R-:W-:Y:S02]  /*fd20*/  FSEL R245, R61, -INF , P2 ;  /* 0xff8000003df57808 */ /* 0x000fe40001000000 */
[----:B------:R-:W-:Y:S02]  /*fd30*/  FMNMX.FTZ R117, R242, R117, !PT ;  /* 0x00000075f2757209 */ /* 0x000fe40007810000 */
[----:B------:R-:W-:-:S02]  /*fd40*/  ISETP.GT.AND P0, PT, R0, 0x79, PT ;  /* 0x000000790000780c */ /* 0x000fc40003f04270 */
[----:B------:R-:W-:Y:S02]  /*fd50*/  FSEL R247, R62, -INF , P1 ;  /* 0xff8000003ef77808 */ /* 0x000fe40000800000 */
[----:B------:R-:W-:Y:S02]  /*fd60*/  FMNMX.FTZ R0, R248, R5, !PT ;  /* 0x00000005f8007209 */ /* 0x000fe40007810000 */
[----:B------:R-:W-:Y:S02]  /*fd70*/  FMNMX.FTZ R117, R245, R117, !PT ;  /* 0x00000075f5757209 */ /* 0x000fe40007810000 */
[----:B------:R-:W-:Y:S02]  /*fd80*/  FSEL R252, R63, -INF , P0 ;  /* 0xff8000003ffc7808 */ /* 0x000fe40000000000 */
[----:B------:R-:W-:Y:S01]  /*fd90*/  FMNMX.FTZ R0, R247, R0, !PT ;  /* 0x00000000f7007209 */ /* 0x000fe20007810000 */
[----:B------:R-:W1:Y:S03]  /*fda0*/  SHFL.BFLY PT, R6, R117, 0x2, 0x1f ;  /* 0x0c401f0075067f89 */ /* 0x000e6600000e0000 */
        /* <DEDUP_REMOVED lines=14> */
[----:B------:R-:W-:Y:S01]  /*fe90*/  FFMA.FTZ R2, R28, c[0x0][0x2d0], -R5 ;  /* 0x0000b4001c027a23 */ /* 0x000fe20000010805 */
[----:B------:R-:W-:Y:S01]  /*fea0*/  FSEL R0, R0, RZ, P0 ;  /* 0x000000ff00007208 */ /* 0x000fe20000000000 */
[----:B------:R1:W-:Y:S04]  /*feb0*/  MUFU.EX2 R200, R6 ;  /* 0x0000000600c87308 */ /* 0x0003e80000000800 */
[----:B------:R-:W-:-:S04]  /*fec0*/  FFMA.FTZ R3, R12, c[0x0][0x2d0], -R0 ;  /* 0x0000b4000c037a23 */ /* 0x000fc80000010800 */
[----:B------:R2:W3:Y:S01]  /*fed0*/  MUFU.EX2 R8, R3 ;  /* 0x0000000300087308 */ /* 0x0004e20000000800 */
[----:B-1----:R-:W-:-:S07]  /*fee0*/  FFMA.FTZ R6, R9, c[0x0][0x2d0], -R5 ;  /* 0x0000b40009067a23 */ /* 0x002fce0000010805 */
[----:B------:R1:W-:Y:S01]  /*fef0*/  MUFU.EX2 R192, R2 ;  /* 0x0000000200c07308 */ /* 0x0003e20000000800 */
[----:B--2---:R-:W-:-:S07]  /*ff00*/  FFMA.FTZ R3, R13, c[0x0][0x2d0], -R0 ;  /* 0x0000b4000d037a23 */ /* 0x004fce0000010800 */
[----:B------:R2:W-:Y:S01]  /*ff10*/  MUFU.EX2 R46, R6 ;  /* 0x00000006002e7308 */ /* 0x0005e20000000800 */
[----:B---3--:R-:W-:-:S07]  /*ff20*/  IMAD.MOV.U32 R4, RZ, RZ, R8 ;  /* 0x000000ffff047224 */ /* 0x008fce00078e0008 */
[----:B------:R3:W4:Y:S01]  /*ff30*/  MUFU.EX2 R89, R3 ;  /* 0x0000000300597308 */ /* 0x0007220000000800 */
[--C-:B-1----:R-:W-:Y:S02]  /*ff40*/  FFMA.FTZ R2, R29, c[0x0][0x2d0], -R5.reuse ;  /* 0x0000b4001d027a23 */ /* 0x102fe40000010805 */
[----:B--2---:R-:W-:-:S05]  /*ff50*/  FFMA.FTZ R6, R10, c[0x0][0x2d0], -R5 ;  /* 0x0000b4000a067a23 */ /* 0x004fca0000010805 */
[----:B------:R1:W-:Y:S01]  /*ff60*/  MUFU.EX2 R195, R2 ;  /* 0x0000000200c37308 */ /* 0x0003e20000000800 */
[----:B---3--:R-:W-:-:S07]  /*ff70*/  FFMA.FTZ R3, R14, c[0x0][0x2d0], -R0 ;  /* 0x0000b4000e037a23 */ /* 0x008fce0000010800 */
[----:B------:R2:W3:Y:S01]  /*ff80*/  MUFU.EX2 R31, R6 ;  /* 0x00000006001f7308 */ /* 0x0004e20000000800 */
[----:B----4-:R-:W-:-:S07]  /*ff90*/  F2FP.PACK_AB R9, R89, R4 ;  /* 0x000000045909723e */ /* 0x010fce00000000ff */
[----:B------:R4:W-:Y:S01]  /*ffa0*/  MUFU.EX2 R193, R3 ;  /* 0x0000000300c17308 */ /* 0x0009e20000000800 */
[--C-:B-1----:R-:W-:Y:S02]  /*ffb0*/  FFMA.FTZ R2, R30, c[0x0][0x2d0], -R5.reuse ;  /* 0x0000b4001e027a23 */ /* 0x102fe40000010805 */
[----:B--2---:R-:W-:-:S05]  /*ffc0*/  FFMA.FTZ R6, R11, c[0x0][0x2d0], -R5 ;  /* 0x0000b4000b067a23 */ /* 0x004fca0000010805 */
[----:B------:R1:W-:Y:S01]  /*ffd0*/  MUFU.EX2 R194, R2 ;  /* 0x0000000200c27308 */ /* 0x0003e20000000800 */
[----:B----4-:R-:W-:-:S07]  /*ffe0*/  FFMA.FTZ R3, R15, c[0x0][0x2d0], -R0 ;  /* 0x0000b4000f037a23 */ /* 0x010fce0000010800 */
[----:B------:R2:W-:Y:S01]  /*fff0*/  MUFU.EX2 R163, R6 ;  /* 0x0000000600a37308 */ /* 0x0005e20000000800 */
[----:B------:R-:W4:Y:S07]  /*10000*/  LDSM.16.MT88.4 R12, [R209+0x100] ;  /* 0x00010000d10c783b */ /* 0x000f2e0000004200 */
[----:B------:R3:W5:Y:S01]  /*10010*/  MUFU.EX2 R201, R3 ;  /* 0x0000000300c97308 */ /* 0x0007620000000800 */
[----:B-1----:R-:W-:Y:S02]  /*10020*/  FFMA.FTZ R2, R44, c[0x0][0x2d0], -R5 ;  /* 0x0000b4002c027a23 */ /* 0x002fe40000010805 */
[----:B--2---:R-:W-:-:S05]  /*10030*/  IMAD.MOV.U32 R6, RZ, RZ, R46 ;  /* 0x000000ffff067224 */ /* 0x004fca00078e002e */
[----:B------:R1:W-:Y:S01]  /*10040*/  MUFU.EX2 R88, R2 ;  /* 0x0000000200587308 */ /* 0x0003e20000000800 */
[----:B------:R-:W-:Y:S01]  /*10050*/  F2FP.PACK_AB R8, R6, R200 ;  /* 0x000000c80608723e */ /* 0x000fe200000000ff */
[----:B---3--:R-:W-:Y:S01]  /*10060*/  IMAD.MOV.U32 R3, RZ, RZ, R31 ;  /* 0x000000ffff037224 */ /* 0x008fe200078e001f */
[----:B-----5:R-:W-:Y:S01]  /*10070*/  F2FP.PACK_AB R11, R201, R193 ;  /* 0x000000c1c90b723e */ /* 0x020fe200000000ff */
[----:B------:R-:W2:Y:S03]  /*10080*/  LDSM.16.MT88.4 R28, [R208+0x4100] ;  /* 0x00410000d01c783b */ /* 0x000ea60000004200 */
[----:B------:R-:W-:Y:S01]  /*10090*/  F2FP.PACK_AB R10, R163, R3 ;  /* 0x00000003a30a723e */ /* 0x000fe200000000ff */
[----:B-1----:R-:W-:-:S06]  /*100a0*/  FFMA.FTZ R2, R45, c[0x0][0x2d0], -R0 ;  /* 0x0000b4002d027a23 */ /* 0x002fcc0000010800 */
[C---:B------:R-:W-:Y:S01]  /*100b0*/  HMMA.16816.F32 R68, R8.reuse, R16, RZ ;  /* 0x000000100844723c */ /* 0x040fe200000018ff */
[----:B------:R1:W-:Y:S07]  /*100c0*/  MUFU.EX2 R251, R2 ;  /* 0x0000000200fb7308 */ /* 0x0003ee0000000800 */
[C---:B------:R-:W-:Y:S01]  /*100d0*/  HMMA.16816.F32 R60, R8.reuse, R18, RZ ;  /* 0x00000012083c723c */ /* 0x040fe200000018ff */
[----:B------:R-:W3:Y:S07]  /*100e0*/  LDSM.16.MT88.4 R16, [R205+0x900] ;  /* 0x00090000cd10783b */ /* 0x000eee0000004200 */
[----:B----4-:R-:W-:Y:S01]  /*100f0*/  HMMA.16816.F32 R52, R8, R12, RZ ;  /* 0x0000000c0834723c */ /* 0x010fe200000018ff */
[----:B-1----:R-:W-:-:S04]  /*10100*/  FFMA.FTZ R2, R64, c[0x0][0x2d0], -R0 ;  /* 0x0000b40040027a23 */ /* 0x002fc80000010800 */
[----:B------:R1:W4:Y:S03]  /*10110*/  MUFU.EX2 R249, R2 ;  /* 0x0000000200f97308 */ /* 0x0003260000000800 */
[C---:B------:R-:W-:Y:S01]  /*10120*/  HMMA.16816.F32 R56, R8.reuse, R14, RZ ;  /* 0x0000000e0838723c */ /* 0x040fe200000018ff */
[----:B------:R-:W5:Y:S07]  /*10130*/  LDSM.16.MT88.4 R12, [R206+0x900] ;  /* 0x00090000ce0c783b */ /* 0x000f6e0000004200 */
[----:B------:R-:W-:Y:S01]  /*10140*/  HMMA.16816.F32 R84, R8, R24, RZ ;  /* 0x000000180854723c */ /* 0x000fe200000018ff */
[----:B-1----:R-:W-:-:S07]  /*10150*/  FFMA.FTZ R2, R65, c[0x0][0x2d0], -R0 ;  /* 0x0000b40041027a23 */ /* 0x002fce0000010800 */
[C---:B------:R-:W-:Y:S01]  /*10160*/  HMMA.16816.F32 R80, R8.reuse, R26, RZ ;  /* 0x0000001a0850723c */ /* 0x040fe200000018ff */
[----:B------:R-:W1:Y:S01]  /*10170*/  LDSM.16.MT88.4 R24, [R209+0x900] ;  /* 0x00090000d118783b */ /* 0x000e620000004200 */
[----:B------:R2:W-:Y:S06]  /*10180*/  MUFU.EX2 R250, R2 ;  /* 0x0000000200fa7308 */ /* 0x0005ec0000000800 */
[C---:B------:R-:W-:Y:S08]  /*10190*/  HMMA.16816.F32 R48, R8.reuse, R20, RZ ;  /* 0x000000140830723c */ /* 0x040ff000000018ff */
[----:B------:R-:W-:Y:S01]  /*101a0*/  HMMA.16816.F32 R44, R8, R22, RZ ;  /* 0x00000016082c723c */ /* 0x000fe200000018ff */
[----:B------:R-:W1:Y:S01]  /*101b0*/  LDSM.16.MT88.4 R20, [R208+0x900] ;  /* 0x00090000d014783b */ /* 0x000e620000004200 */
[----:B--2---:R-:W-:-:S04]  /*101c0*/  FFMA.FTZ R2, R76, c[0x0][0x2d0], -R0 ;  /* 0x0000b4004c027a23 */ /* 0x004fc80000010800 */
[----:B------:R2:W1:Y:S02]  /*101d0*/  MUFU.EX2 R162, R2 ;  /* 0x0000000200a27308 */ /* 0x0004640000000800 */
[C---:B------:R-:W-:Y:S08]  /*101e0*/  HMMA.16816.F32 R76, R8.reuse, R40, RZ ;  /* 0x00000028084c723c */ /* 0x040ff000000018ff */
[----:B------:R-:W-:Y:S01]  /*101f0*/  HMMA.16816.F32 R72, R8, R36, RZ ;  /* 0x000000240848723c */ /* 0x000fe200000018ff */
[----:B--2---:R-:W-:-:S07]  /*10200*/  FFMA.FTZ R2, R100, c[0x0][0x2d0], -R5 ;  /* 0x0000b40064027a23 */ /* 0x004fce0000010805 */
[C---:B------:R-:W-:Y:S01]  /*10210*/  HMMA.16816.F32 R64, R8.reuse, R38, RZ ;  /* 0x000000260840723c */ /* 0x040fe200000018ff */
[----:B------:R-:W-:Y:S01]  /*10220*/  LDSM.16.MT88.4 R36, [R206+0x4900] ;  /* 0x00490000ce24783b */ /* 0x000fe20000004200 */
[----:B------:R2:W-:Y:S06]  /*10230*/  MUFU.EX2 R241, R2 ;  /* 0x0000000200f17308 */ /* 0x0005ec0000000800 */
[C---:B------:R-:W-:Y:S08]  /*10240*/  HMMA.16816.F32 R40, R8.reuse, R42, RZ ;  /* 0x0000002a0828723c */ /* 0x040ff000000018ff */
[----:B------:R-:W-:Y:S01]  /*10250*/  HMMA.16816.F32 R92, R8, R32, RZ ;  /* 0x00000020085c723c */ /* 0x000fe200000018ff */
[----:B--2---:R-:W-:-:S04]  /*10260*/  FFMA.FTZ R2, R112, c[0x0][0x2d0], -R5 ;  /* 0x0000b40070027a23 */ /* 0x004fc80000010805 */
[----:B------:R2:W1:Y:S03]  /*10270*/  MUFU.EX2 R240, R2 ;  /* 0x0000000200f07308 */ /* 0x0004660000000800 */
[C---:B------:R-:W-:Y:S01]  /*10280*/  HMMA.16816.F32 R104, R8.reuse, R34, RZ ;  /* 0x000000220868723c */ /* 0x040fe200000018ff */
[----:B------:R-:W-:Y:S07]  /*10290*/  LDSM.16.MT88.4 R32, [R205+0x1100] ;  /* 0x00110000cd20783b */ /* 0x000fee0000004200 */
[----:B------:R-:W-:Y:S01]  /*102a0*/  HMMA.16816.F32 R108, R8, R28, RZ ;  /* 0x0000001c086c723c */ /* 0x000fe200000018ff */
[----:B--2---:R-:W-:-:S07]  /*102b0*/  FFMA.FTZ R2, R113, c[0x0][0x2d0], -R5 ;  /* 0x0000b40071027a23 */ /* 0x004fce0000010805 */
[----:B------:R-:W-:Y:S01]  /*102c0*/  HMMA.16816.F32 R96, R8, R30, RZ ;  /* 0x0000001e0860723c */ /* 0x000fe200000018ff */
[----:B------:R-:W2:Y:S01]  /*102d0*/  LDSM.16.MT88.4 R28, [R205+0x4900] ;  /* 0x00490000cd1c783b */ /* 0x000ea20000004200 */
[----:B------:R3:W-:Y:S05]  /*102e0*/  MUFU.EX2 R238, R2 ;  /* 0x0000000200ee7308 */ /* 0x0007ea0000000800 */
[----:B------:R-:W-:Y:S02]  /*102f0*/  F2FP.PACK_AB R8, R195, R192 ;  /* 0x000000c0c308723e */ /* 0x000fe400000000ff */
[----:B----4-:R-:W-:Y:S02]  /*10300*/  F2FP.PACK_AB R9, R249, R251 ;  /* 0x000000fbf909723e */ /* 0x010fe400000000ff */
[----:B------:R-:W-:-:S02]  /*10310*/  F2FP.PACK_AB R10, R88, R194 ;  /* 0x000000c2580a723e */ /* 0x000fc400000000ff */
[----:B-1----:R-:W-:Y:S01]  /*10320*/  F2FP.PACK_AB R11, R162, R250 ;  /* 0x000000faa20b723e */ /* 0x002fe200000000ff */
[----:B---3--:R-:W-:-:S06]  /*10330*/  FFMA.FTZ R2, R114, c[0x0][0x2d0], -R5 ;  /* 0x0000b40072027a23 */ /* 0x008fcc0000010805 */
[C---:B------:R-:W-:Y:S01]  /*10340*/  HMMA.16816.F32 R128, R8.reuse, R16, R84 ;  /* 0x000000100880723c */ /* 0x040fe20000001854 */
[----:B------:R1:W-:Y:S07]  /*10350*/  MUFU.EX2 R239, R2 ;  /* 0x0000000200ef7308 */ /* 0x0003ee0000000800 */
[C---:B------:R-:W-:Y:S01]  /*10360*/  HMMA.16816.F32 R124, R8.reuse, R18, R80 ;  /* 0x00000012087c723c */ /* 0x040fe20000001850 */
[----:B------:R-:W3:Y:S07]  /*10370*/  LDSM.16.MT88.4 R16, [R209+0x4900] ;  /* 0x00490000d110783b */ /* 0x000eee0000004200 */
[----:B-----5:R-:W-:Y:S01]  /*10380*/  HMMA.16816.F32 R80, R8, R12, R68 ;  /* 0x0000000c0850723c */ /* 0x020fe20000001844 */
[----:B-1----:R-:W-:-:S02]  /*10390*/  FFMA.FTZ R2, R118, c[0x0][0x2d0], -R0 ;  /* 0x0000b40076027a23 */ /* 0x002fc40000010800 */
[----:B------:R-:W-:Y:S02]  /*103a0*/  IMAD.MOV.U32 R118, RZ, RZ, R200 ;  /* 0x000000ffff767224 */ /* 0x000fe400078e00c8 */
[----:B------:R1:W-:Y:S02]  /*103b0*/  MUFU.EX2 R237, R2 ;  /* 0x0000000200ed7308 */ /* 0x0003e40000000800 */
[----:B------:R-:W-:Y:S01]  /*103c0*/  IMAD.MOV.U32 R70, RZ, RZ, R89 ;  /* 0x000000ffff467224 */ /* 0x000fe200078e0059 */
[----:B------:R-:W-:Y:S01]  /*103d0*/  HMMA.16816.F32 R84, R8, R14, R60 ;  /* 0x0000000e0854723c */ /* 0x000fe2000000183c */
[----:B------:R-:W4:Y:S01]  /*103e0*/  LDSM.16.MT88.4 R12, [R208+0x4900] ;  /* 0x00490000d00c783b */ /* 0x000f220000004200 */
[----:B------:R-:W-:Y:S02]  /*103f0*/  IMAD.MOV.U32 R69, RZ, RZ, R88 ;  /* 0x000000ffff457224 */ /* 0x000fe400078e0058 */
[----:B------:R-:W-:-:S04]  /*10400*/  IMAD.MOV.U32 R71, RZ, RZ, R234 ;  /* 0x000000ffff477224 */ /* 0x000fc800078e00ea */
[----:B------:R-:W-:Y:S01]  /*10410*/  HMMA.16816.F32 R100, R8, R26, R56 ;  /* 0x0000001a0864723c */ /* 0x000fe20000001838 */
[----:B-1----:R-:W-:-:S07]  /*10420*/  FFMA.FTZ R2, R119, c[0x0][0x2d0], -R0 ;  /* 0x0000b40077027a23 */ /* 0x002fce0000010800 */
[C---:B------:R-:W-:Y:S01]  /*10430*/  HMMA.16816.F32 R56, R8.reuse, R20, R48 ;  /* 0x000000140838723c */ /* 0x040fe20000001830 */
[----:B------:R-:W-:Y:S01]  /*10440*/  IMAD.MOV.U32 R119, RZ, RZ, R70 ;  /* 0x000000ffff777224 */ /* 0x000fe200078e0046 */
[----:B------:R1:W5:Y:S06]  /*10450*/  MUFU.EX2 R236, R2 ;  /* 0x0000000200ec7308 */ /* 0x00036c0000000800 */
[C---:B------:R-:W-:Y:S01]  /*10460*/  HMMA.16816.F32 R44, R8.reuse, R22, R44 ;  /* 0x00000016082c723c */ /* 0x040fe2000000182c */
[----:B------:R-:W3:Y:S07]  /*10470*/  LDSM.16.MT88.4 R20, [R208+0x1100] ;  /* 0x00110000d014783b */ /* 0x000eee0000004200 */
[----:B------:R-:W-:Y:S01]  /*10480*/  HMMA.16816.F32 R88, R8, R24, R52 ;  /* 0x000000180858723c */ /* 0x000fe20000001834 */
[----:B------:R-:W4:Y:S01]  /*10490*/  LDSM.16.MT88.4 R24, [R209+0x1100] ;  /* 0x00110000d118783b */ /* 0x000f220000004200 */
[----:B-1----:R-:W-:-:S04]  /*104a0*/  FFMA.FTZ R2, R121, c[0x0][0x2d0], -R0 ;  /* 0x0000b40079027a23 */ /* 0x002fc80000010800 */
[----:B------:R1:W-:Y:S02]  /*104b0*/  MUFU.EX2 R235, R2 ;  /* 0x0000000200eb7308 */ /* 0x0003e40000000800 */
[C---:B--2---:R-:W-:Y:S08]  /*104c0*/  HMMA.16816.F32 R112, R8.reuse, R28, R72 ;  /* 0x0000001c0870723c */ /* 0x044ff00000001848 */
[----:B------:R-:W-:Y:S01]  /*104d0*/  HMMA.16816.F32 R52, R8, R30, R64 ;  /* 0x0000001e0834723c */ /* 0x000fe20000001840 */
[----:B------:R-:W2:Y:S01]  /*104e0*/  LDSM.16.MT88.4 R28, [R206+0x1100] ;  /* 0x00110000ce1c783b */ /* 0x000ea20000004200 */
[----:B-1----:R-:W-:-:S06]  /*104f0*/  FFMA.FTZ R2, R120, c[0x0][0x2d0], -R0 ;  /* 0x0000b40078027a23 */ /* 0x002fcc0000010800 */
[C---:B------:R-:W-:Y:S01]  /*10500*/  HMMA.16816.F32 R132, R8.reuse, R36, R76 ;  /* 0x000000240884723c */ /* 0x040fe2000000184c */
[----:B------:R1:W1:Y:S06]  /*10510*/  MUFU.EX2 R234, R2 ;  /* 0x0000000200ea7308 */ /* 0x00026c0000000800 */
[----:B------:R-:W-:Y:S01]  /*10520*/  IMAD.MOV.U32 R36, RZ, RZ, R202 ;  /* 0x000000ffff247224 */ /* 0x000fe200078e00ca */
[----:B------:R-:W-:Y:S01]  /*10530*/  HMMA.16816.F32 R120, R8, R38, R40 ;  /* 0x000000260878723c */ /* 0x000fe20000001828 */
[----:B------:R-:W2:Y:S01]  /*10540*/  LDSM.16.MT88.4 R40, [R206+0x5100] ;  /* 0x00510000ce28783b */ /* 0x000ea20000004200 */
[----:B------:R-:W-:-:S05]  /*10550*/  IMAD.MOV.U32 R37, RZ, RZ, R71 ;  /* 0x000000ffff257224 */ /* 0x000fca00078e0047 */
[----:B------:R-:W-:Y:S01]  /*10560*/  IMAD.MOV.U32 R39, RZ, RZ, R201 ;  /* 0x000000ffff277224 */ /* 0x000fe200078e00c9 */
[C---:B---3--:R-:W-:Y:S01]  /*10570*/  HMMA.16816.F32 R72, R8.reuse, R16, R92 ;  /* 0x000000100848723c */ /* 0x048fe2000000185c */
[----:B------:R-:W-:Y:S02]  /*10580*/  IMAD.MOV.U32 R38, RZ, RZ, R195 ;  /* 0x000000ffff267224 */ /* 0x000fe400078e00c3 */
[--C-:B-1----:R-:W-:Y:S02]  /*10590*/  FFMA.FTZ R2, R144, c[0x0][0x2d0], -R5.reuse ;  /* 0x0000b40090027a23 */ /* 0x102fe40000010805 */
[----:B------:R-:W-:Y:S02]  /*105a0*/  IMAD.MOV.U32 R144, RZ, RZ, R4 ;  /* 0x000000ffff907224 */ /* 0x000fe400078e0004 */
[----:B------:R1:W-:Y:S01]  /*105b0*/  MUFU.EX2 R202, R2 ;  /* 0x0000000200ca7308 */ /* 0x0003e20000000800 */
[C---:B------:R-:W-:Y:S01]  /*105c0*/  HMMA.16816.F32 R64, R8.reuse, R18, R104 ;  /* 0x000000120840723c */ /* 0x040fe20000001868 */
[----:B------:R-:W-:Y:S07]  /*105d0*/  LDSM.16.MT88.4 R16, [R208+0x5100] ;  /* 0x00510000d010783b */ /* 0x000fee0000004200 */
[----:B----4-:R-:W-:Y:S01]  /*105e0*/  HMMA.16816.F32 R60, R8, R12, R108 ;  /* 0x0000000c083c723c */ /* 0x010fe2000000186c */
[----:B-1----:R-:W-:-:S07]  /*105f0*/  FFMA.FTZ R2, R145, c[0x0][0x2d0], -R5 ;  /* 0x0000b40091027a23 */ /* 0x002fce0000010805 */
[----:B------:R-:W-:Y:S01]  /*10600*/  HMMA.16816.F32 R48, R8, R14, R96 ;  /* 0x0000000e0830723c */ /* 0x000fe20000001860 */
[----:B------:R-:W1:Y:S01]  /*10610*/  LDSM.16.MT88.4 R12, [R205+0x5100] ;  /* 0x00510000cd0c783b */ /* 0x000e620000004200 */
[----:B------:R-:W-:Y:S01]  /*10620*/  IMAD.MOV.U32 R111, RZ, RZ, R69 ;  /* 0x000000ffff6f7224 */ /* 0x000fe200078e0045 */
[----:B------:R3:W4:Y:S01]  /*10630*/  MUFU.EX2 R201, R2 ;  /* 0x0000000200c97308 */ /* 0x0007220000000800 */
[----:B------:R-:W-:Y:S02]  /*10640*/  IMAD.MOV.U32 R110, RZ, RZ, R194 ;  /* 0x000000ffff6e7224 */ /* 0x000fe400078e00c2 */
[----:B------:R-:W-:Y:S01]  /*10650*/  IMAD.MOV.U32 R145, RZ, RZ, R193 ;  /* 0x000000ffff917224 */ /* 0x000fe200078e00c1 */
[----:B------:R-:W-:Y:S02]  /*10660*/  F2FP.PACK_AB R8, R240, R241 ;  /* 0x000000f1f008723e */ /* 0x000fe400000000ff */
[----:B-----5:R-:W-:Y:S02]  /*10670*/  F2FP.PACK_AB R9, R236, R237 ;  /* 0x000000edec09723e */ /* 0x020fe400000000ff */
[----:B------:R-:W-:-:S02]  /*10680*/  F2FP.PACK_AB R10, R239, R238 ;  /* 0x000000eeef0a723e */ /* 0x000fc400000000ff */
[----:B------:R-:W-:Y:S01]  /*10690*/  F2FP.PACK_AB R11, R234, R235 ;  /* 0x000000ebea0b723e */ /* 0x000fe200000000ff */
[----:B---3--:R-:W-:-:S06]  /*106a0*/  FFMA.FTZ R2, R146, c[0x0][0x2d0], -R5 ;  /* 0x0000b40092027a23 */ /* 0x008fcc0000010805 */
[C---:B------:R-:W-:Y:S01]  /*106b0*/  HMMA.16816.F32 R96, R8.reuse, R20, R56 ;  /* 0x000000140860723c */ /* 0x040fe20000001838 */
[----:B------:R-:W-:Y:S01]  /*106c0*/  IMAD.MOV.U32 R146, RZ, RZ, R37 ;  /* 0x000000ffff927224 */ /* 0x000fe200078e0025 */
[----:B------:R3:W-:Y:S06]  /*106d0*/  MUFU.EX2 R200, R2 ;  /* 0x0000000200c87308 */ /* 0x0007ec0000000800 */
[C---:B------:R-:W-:Y:S01]  /*106e0*/  HMMA.16816.F32 R92, R8.reuse, R22, R44 ;  /* 0x00000016085c723c */ /* 0x040fe2000000182c */
[----:B------:R-:W5:Y:S06]  /*106f0*/  LDSM.16.MT88.4 R20, [R209+0x5100] ;  /* 0x00510000d114783b */ /* 0x000f6c0000004200 */
[----:B------:R-:W-:Y:S01]  /*10700*/  IMAD.MOV.U32 R46, RZ, RZ, R39 ;  /* 0x000000ffff2e7224 */ /* 0x000fe200078e0027 */
[----:B------:R-:W-:Y:S01]  /*10710*/  HMMA.16816.F32 R68, R8, R32, R128 ;  /* 0x000000200844723c */ /* 0x000fe20000001880 */
[----:B------:R-:W-:-:S02]  /*10720*/  IMAD.MOV.U32 R47, RZ, RZ, R36 ;  /* 0x000000ffff2f7224 */ /* 0x000fc400078e0024 */
[----:B---3--:R-:W-:Y:S02]  /*10730*/  FFMA.FTZ R2, R147, c[0x0][0x2d0], -R5 ;  /* 0x0000b40093027a23 */ /* 0x008fe40000010805 */
[----:B------:R-:W-:Y:S02]  /*10740*/  IMAD.MOV.U32 R147, RZ, RZ, R192 ;  /* 0x000000ffff937224 */ /* 0x000fe400078e00c0 */
[----:B------:R3:W-:Y:S01]  /*10750*/  MUFU.EX2 R195, R2 ;  /* 0x0000000200c37308 */ /* 0x0007e20000000800 */
[C---:B------:R-:W-:Y:S01]  /*10760*/  HMMA.16816.F32 R76, R8.reuse, R34, R124 ;  /* 0x00000022084c723c */ /* 0x040fe2000000187c */
[----:B------:R-:W1:Y:S07]  /*10770*/  LDSM.16.MT88.4 R32, [R206+0x1900] ;  /* 0x00190000ce20783b */ /* 0x000e6e0000004200 */
[----:B------:R-:W-:Y:S01]  /*10780*/  HMMA.16816.F32 R88, R8, R24, R88 ;  /* 0x000000180858723c */ /* 0x000fe20000001858 */
[----:B---3--:R-:W-:-:S07]  /*10790*/  FFMA.FTZ R2, R148, c[0x0][0x2d0], -R0 ;  /* 0x0000b40094027a23 */ /* 0x008fce0000010800 */
[C---:B------:R-:W-:Y:S01]  /*107a0*/  HMMA.16816.F32 R100, R8.reuse, R26, R100 ;  /* 0x0000001a0864723c */ /* 0x040fe20000001864 */
[----:B------:R-:W-:Y:S01]  /*107b0*/  IMAD.MOV.U32 R148, RZ, RZ, R38 ;  /* 0x000000ffff947224 */ /* 0x000fe200078e0026 */
[----:B------:R-:W-:Y:S01]  /*107c0*/  LDSM.16.MT88.4 R24, [R208+0x1900] ;  /* 0x00190000d018783b */ /* 0x000fe20000004200 */
[----:B------:R3:W-:Y:S03]  /*107d0*/  MUFU.EX2 R194, R2 ;  /* 0x0000000200c27308 */ /* 0x0007e60000000800 */
[----:B------:R-:W4:Y:S02]  /*107e0*/  LDSM.16.MT88.4 R36, [R205+0x1900] ;  /* 0x00190000cd24783b */ /* 0x000f240000004200 */
[C---:B--2---:R-:W-:Y:S08]  /*107f0*/  HMMA.16816.F32 R80, R8.reuse, R28, R80 ;  /* 0x0000001c0850723c */ /* 0x044ff00000001850 */
[----:B------:R-:W-:Y:S01]  /*10800*/  HMMA.16816.F32 R84, R8, R30, R84 ;  /* 0x0000001e0854723c */ /* 0x000fe20000001854 */
[----:B------:R-:W2:Y:S01]  /*10810*/  LDSM.16.MT88.4 R28, [R209+0x1900] ;  /* 0x00190000d11c783b */ /* 0x000ea20000004200 */
[----:B---3--:R-:W-:-:S02]  /*10820*/  FFMA.FTZ R2, R149, c[0x0][0x2d0], -R0 ;  /* 0x0000b40095027a23 */ /* 0x008fc40000010800 */
[----:B------:R-:W-:Y:S02]  /*10830*/  IMAD.MOV.U32 R149, RZ, RZ, R110 ;  /* 0x000000ffff957224 */ /* 0x000fe400078e006e */
[----:B------:R3:W2:Y:S02]  /*10840*/  MUFU.EX2 R193, R2 ;  /* 0x0000000200c17308 */ /* 0x0006a40000000800 */
[C---:B------:R-:W-:Y:S08]  /*10850*/  HMMA.16816.F32 R124, R8.reuse, R42, R120 ;  /* 0x0000002a087c723c */ /* 0x040ff00000001878 */
[----:B-1----:R-:W-:Y:S01]  /*10860*/  HMMA.16816.F32 R112, R8, R12, R112 ;  /* 0x0000000c0870723c */ /* 0x002fe20000001870 */
[----:B---3--:R-:W-:-:S07]  /*10870*/  FFMA.FTZ R2, R151, c[0x0][0x2d0], -R0 ;  /* 0x0000b40097027a23 */ /* 0x008fce0000010800 */
[C---:B------:R-:W-:Y:S01]  /*10880*/  HMMA.16816.F32 R104, R8.reuse, R14, R52 ;  /* 0x0000000e0868723c */ /* 0x040fe20000001834 */
[----:B------:R-:W1:Y:S01]  /*10890*/  LDSM.16.MT88.4 R12, [R205+0x5900] ;  /* 0x00590000cd0c783b */ /* 0x000e620000004200 */
[----:B------:R-:W-:Y:S01]  /*108a0*/  IMAD.MOV.U32 R151, RZ, RZ, R162 ;  /* 0x000000ffff977224 */ /* 0x000fe200078e00a2 */
[----:B------:R3:W-:Y:S05]  /*108b0*/  MUFU.EX2 R4, R2 ;  /* 0x0000000200047308 */ /* 0x0007ea0000000800 */
[C---:B------:R-:W-:Y:S08]  /*108c0*/  HMMA.16816.F32 R132, R8.reuse, R40, R132 ;  /* 0x000000280884723c */ /* 0x040ff00000001884 */
[----:B-----5:R-:W-:Y:S01]  /*108d0*/  HMMA.16816.F32 R128, R8, R20, R72 ;  /* 0x000000140880723c */ /* 0x020fe20000001848 */
[----:B---3--:R-:W-:-:S02]  /*108e0*/  FFMA.FTZ R2, R150, c[0x0][0x2d0], -R0 ;  /* 0x0000b40096027a23 */ /* 0x008fc40000010800 */
[----:B------:R-:W-:Y:S02]  /*108f0*/  IMAD.MOV.U32 R150, RZ, RZ, R111 ;  /* 0x000000ffff967224 */ /* 0x000fe400078e006f */
[----:B------:R3:W5:Y:S03]  /*10900*/  MUFU.EX2 R192, R2 ;  /* 0x0000000200c07308 */ /* 0x0007660000000800 */
[C---:B------:R-:W-:Y:S01]  /*10910*/  HMMA.16816.F32 R120, R8.reuse, R22, R64 ;  /* 0x000000160878723c */ /* 0x040fe20000001840 */
[----:B------:R-:W-:Y:S07]  /*10920*/  LDSM.16.MT88.4 R20, [R208+0x5900] ;  /* 0x00590000d014783b */ /* 0x000fee0000004200 */
[----:B------:R-:W-:Y:S01]  /*10930*/  HMMA.16816.F32 R108, R8, R16, R60 ;  /* 0x00000010086c723c */ /* 0x000fe2000000183c */
[----:B---3--:R-:W-:-:S07]  /*10940*/  FFMA.FTZ R2, R153, c[0x0][0x2d0], -R5 ;  /* 0x0000b40099027a23 */ /* 0x008fce0000010805 */
[----:B------:R-:W-:Y:S01]  /*10950*/  HMMA.16816.F32 R56, R8, R18, R48 ;  /* 0x000000120838723c */ /* 0x000fe20000001830 */
[----:B------:R-:W-:Y:S06]  /*10960*/  LDSM.16.MT88.4 R16, [R205+0x2100] ;  /* 0x00210000cd10783b */ /* 0x000fec0000004200 */
[----:B----4-:R-:W-:Y:S02]  /*10970*/  F2FP.PACK_AB R8, R201, R202 ;  /* 0x000000cac908723e */ /* 0x010fe400000000ff */
[----:B--2---:R-:W-:Y:S02]  /*10980*/  F2FP.PACK_AB R9, R193, R194 ;  /* 0x000000c2c109723e */ /* 0x004fe400000000ff */
[----:B------:R-:W-:-:S02]  /*10990*/  F2FP.PACK_AB R10, R195, R200 ;  /* 0x000000c8c30a723e */ /* 0x000fc400000000ff */
[----:B-----5:R-:W-:-:S07]  /*109a0*/  F2FP.PACK_AB R11, R192, R4 ;  /* 0x00000004c00b723e */ /* 0x020fce00000000ff */
[C---:B------:R-:W-:Y:S07]  /*109b0*/  HMMA.16816.F32 R60, R8.reuse, R32, R80 ;  /* 0x00000020083c723c */ /* 0x040fee0000001850 */
[----:B------:R-:W-:Y:S01]  /*109c0*/  IMAD.MOV.U32 R81, RZ, RZ, R146 ;  /* 0x000000ffff517224 */ /* 0x000fe200078e0092 */
[----:B------:R-:W-:Y:S01]  /*109d0*/  HMMA.16816.F32 R52, R8, R34, R84 ;  /* 0x000000220834723c */ /* 0x000fe20000001854 */
[----:B------:R-:W2:Y:S01]  /*109e0*/  LDSM.16.MT88.4 R32, [R206+0x5900] ;  /* 0x00590000ce20783b */ /* 0x000ea20000004200 */
[----:B------:R-:W-:-:S02]  /*109f0*/  IMAD.MOV.U32 R146, RZ, RZ, R163 ;  /* 0x000000ffff927224 */ /* 0x000fc400078e00a3 */
[----:B------:R3:W-:Y:S01]  /*10a00*/  MUFU.EX2 R163, R2 ;  /* 0x0000000200a37308 */ /* 0x0007e20000000800 */
[----:B------:R-:W-:Y:S02]  /*10a10*/  IMAD.MOV.U32 R80, RZ, RZ, R161 ;  /* 0x000000ffff507224 */ /* 0x000fe400078e00a1 */
[----:B------:R-:W-:Y:S01]  /*10a20*/  IMAD.MOV.U32 R83, RZ, RZ, R46 ;  /* 0x000000ffff537224 */ /* 0x000fe200078e002e */
[----:B------:R-:W-:Y:S01]  /*10a30*/  HMMA.16816.F32 R68, R8, R36, R68 ;  /* 0x000000240844723c */ /* 0x000fe20000001844 */
[----:B------:R-:W-:-:S07]  /*10a40*/  IMAD.MOV.U32 R82, RZ, RZ, R47 ;  /* 0x000000ffff527224 */ /* 0x000fce00078e002f */
[----:B------:R-:W-:Y:S01]  /*10a50*/  HMMA.16816.F32 R64, R8, R38, R76 ;  /* 0x000000260840723c */ /* 0x000fe2000000184c */
[----:B---3--:R-:W-:-:S07]  /*10a60*/  FFMA.FTZ R2, R154, c[0x0][0x2d0], -R5 ;  /* 0x0000b4009a027a23 */ /* 0x008fce0000010805 */
[C---:B------:R-:W-:Y:S01]  /*10a70*/  HMMA.16816.F32 R40, R8.reuse, R24, R96 ;  /* 0x000000180828723c */ /* 0x040fe20000001860 */
[----:B------:R3:W4:Y:S07]  /*10a80*/  MUFU.EX2 R162, R2 ;  /* 0x0000000200a27308 */ /* 0x00072e0000000800 */
[C---:B------:R-:W-:Y:S01]  /*10a90*/  HMMA.16816.F32 R36, R8.reuse, R26, R92 ;  /* 0x0000001a0824723c */ /* 0x040fe2000000185c */
[----:B------:R-:W5:Y:S07]  /*10aa0*/  LDSM.16.MT88.4 R24, [R209+0x5900] ;  /* 0x00590000d118783b */ /* 0x000f6e0000004200 */
[----:B------:R-:W-:Y:S01]  /*10ab0*/  HMMA.16816.F32 R44, R8, R28, R88 ;  /* 0x0000001c082c723c */ /* 0x000fe20000001858 */
[----:B---3--:R-:W-:-:S04]  /*10ac0*/  FFMA.FTZ R2, R152, c[0x0][0x2d0], -R5 ;  /* 0x0000b40098027a23 */ /* 0x008fc80000010805 */
[----:B------:R3:W-:Y:S02]  /*10ad0*/  MUFU.EX2 R161, R2 ;  /* 0x0000000200a17308 */ /* 0x0007e40000000800 */
[----:B------:R-:W-:Y:S01]  /*10ae0*/  IMAD.MOV.U32 R91, RZ, RZ, R160 ;  /* 0x000000ffff5b7224 */ /* 0x000fe200078e00a0 */
[C---:B-1----:R-:W-:Y:S07]  /*10af0*/  HMMA.16816.F32 R72, R8.reuse, R12, R112 ;  /* 0x0000000c0848723c */ /* 0x042fee0000001870 */
[----:B------:R-:W-:Y:S01]  /*10b00*/  IMAD.MOV.U32 R115, RZ, RZ, R83 ;  /* 0x000000ffff737224 */ /* 0x000fe200078e0053 */
[----:B------:R-:W-:Y:S01]  /*10b10*/  HMMA.16816.F32 R76, R8, R14, R104 ;  /* 0x0000000e084c723c */ /* 0x000fe20000001868 */
[----:B------:R-:W1:Y:S01]  /*10b20*/  LDSM.16.MT88.4 R12, [R206+0x2100] ;  /* 0x00210000ce0c783b */ /* 0x000e620000004200 */
[----:B---3--:R-:W-:-:S06]  /*10b30*/  FFMA.FTZ R2, R155, c[0x0][0x2d0], -R5 ;  /* 0x0000b4009b027a23 */ /* 0x008fcc0000010805 */
[C---:B--2---:R-:W-:Y:S01]  /*10b40*/  HMMA.16816.F32 R84, R8.reuse, R32, R132 ;  /* 0x000000200854723c */ /* 0x044fe20000001884 */
[----:B------:R2:W-:Y:S07]  /*10b50*/  MUFU.EX2 R160, R2 ;  /* 0x0000000200a07308 */ /* 0x0005ee0000000800 */
[C---:B------:R-:W-:Y:S01]  /*10b60*/  HMMA.16816.F32 R104, R8.reuse, R34, R124 ;  /* 0x000000220868723c */ /* 0x040fe2000000187c */
[----:B------:R-:W3:Y:S04]  /*10b70*/  LDSM.16.MT88.4 R32, [R208+0x2100] ;  /* 0x00210000d020783b */ /* 0x000ee80000004200 */
[----:B------:R-:W-:Y:S03]  /*10b80*/  LDSM.16.MT88.4 R124, [R205+0x3900] ;  /* 0x00390000cd7c783b */ /* 0x000fe60000004200 */
[----:B------:R-:W-:Y:S01]  /*10b90*/  HMMA.16816.F32 R48, R8, R30, R100 ;  /* 0x0000001e0830723c */ /* 0x000fe20000001864 */
[----:B--2---:R-:W-:Y:S01]  /*10ba0*/  FFMA.FTZ R2, R156, c[0x0][0x2d0], -R0 ;  /* 0x0000b4009c027a23 */ /* 0x004fe20000010800 */
[----:B------:R-:W2:Y:S01]  /*10bb0*/  LDSM.16.MT88.4 R28, [R209+0x2100] ;  /* 0x00210000d11c783b */ /* 0x000ea20000004200 */
[----:B------:R-:W-:-:S02]  /*10bc0*/  IMAD.MOV.U32 R156, RZ, RZ, R82 ;  /* 0x000000ffff9c7224 */ /* 0x000fc400078e0052 */
[----:B------:R1:W-:Y:S03]  /*10bd0*/  MUFU.EX2 R155, R2 ;  /* 0x00000002009b7308 */ /* 0x0003e60000000800 */
[C---:B-----5:R-:W-:Y:S08]  /*10be0*/  HMMA.16816.F32 R128, R8.reuse, R24, R128 ;  /* 0x000000180880723c */ /* 0x060ff00000001880 */
[----:B------:R-:W-:Y:S01]  /*10bf0*/  HMMA.16816.F32 R120, R8, R26, R120 ;  /* 0x0000001a0878723c */ /* 0x000fe20000001878 */
[----:B------:R-:W5:Y:S01]  /*10c00*/  LDSM.16.MT88.4 R24, [R205+0x6100] ;  /* 0x00610000cd18783b */ /* 0x000f620000004200 */
[----:B-1----:R-:W-:-:S02]  /*10c10*/  FFMA.FTZ R2, R157, c[0x0][0x2d0], -R0 ;  /* 0x0000b4009d027a23 */ /* 0x002fc40000010800 */
[----:B------:R-:W-:-:S04]  /*10c20*/  IMAD.MOV.U32 R157, RZ, RZ, R81 ;  /* 0x000000ffff9d7224 */ /* 0x000fc800078e0051 */
[C---:B------:R-:W-:Y:S01]  /*10c30*/  HMMA.16816.F32 R108, R8.reuse, R20, R108 ;  /* 0x00000014086c723c */ /* 0x040fe2000000186c */
[----:B------:R1:W1:Y:S07]  /*10c40*/  MUFU.EX2 R154, R2 ;  /* 0x00000002009a7308 */ /* 0x00026e0000000800 */
[----:B------:R-:W-:Y:S01]  /*10c50*/  HMMA.16816.F32 R96, R8, R22, R56 ;  /* 0x000000160860723c */ /* 0x000fe20000001838 */
[----:B------:R-:W2:Y:S06]  /*10c60*/  LDSM.16.MT88.4 R20, [R206+0x6100] ;  /* 0x00610000ce14783b */ /* 0x000eac0000004200 */
[----:B----4-:R-:W-:Y:S01]  /*10c70*/  F2FP.PACK_AB R8, R162, R163 ;  /* 0x000000a3a208723e */ /* 0x010fe200000000ff */
[----:B-1----:R-:W-:Y:S01]  /*10c80*/  FFMA.FTZ R2, R159, c[0x0][0x2d0], -R0 ;  /* 0x0000b4009f027a23 */ /* 0x002fe20000010800 */
[----:B------:R-:W-:Y:S01]  /*10c90*/  F2FP.PACK_AB R9, R154, R155 ;  /* 0x0000009b9a09723e */ /* 0x000fe200000000ff */
[----:B------:R-:W-:Y:S01]  /*10ca0*/  IMAD.MOV.U32 R159, RZ, RZ, R80 ;  /* 0x000000ffff9f7224 */ /* 0x000fe200078e0050 */
[----:B------:R-:W-:Y:S01]  /*10cb0*/  F2FP.PACK_AB R10, R160, R161 ;  /* 0x000000a1a00a723e */ /* 0x000fe200000000ff */
[----:B------:R1:W-:Y:S02]  /*10cc0*/  MUFU.EX2 R153, R2 ;  /* 0x0000000200997308 */ /* 0x0003e40000000800 */
[----:B-1----:R-:W-:-:S02]  /*10cd0*/  FFMA.FTZ R2, R158, c[0x0][0x2d0], -R0 ;  /* 0x0000b4009e027a23 */ /* 0x002fc40000010800 */
[----:B------:R-:W-:-:S04]  /*10ce0*/  IMAD.MOV.U32 R158, RZ, RZ, R91 ;  /* 0x000000ffff9e7224 */ /* 0x000fc800078e005b */
[----:B------:R1:W4:Y:S02]  /*10cf0*/  MUFU.EX2 R152, R2 ;  /* 0x0000000200987308 */ /* 0x0003240000000800 */
[----:B-1----:R-:W-:Y:S01]  /*10d00*/  FFMA.FTZ R2, R164, c[0x0][0x2d0], -R5 ;  /* 0x0000b400a4027a23 */ /* 0x002fe20000010805 */
[----:B----4-:R-:W-:Y:S01]  /*10d10*/  F2FP.PACK_AB R11, R152, R153 ;  /* 0x00000099980b723e */ /* 0x010fe200000000ff */
[----:B------:R-:W-:-:S04]  /*10d20*/  IMAD.MOV.U32 R164, RZ, RZ, R151 ;  /* 0x000000ffffa47224 */ /* 0x000fc800078e0097 */
[----:B------:R1:W-:Y:S02]  /*10d30*/  MUFU.EX2 R151, R2 ;  /* 0x0000000200977308 */ /* 0x0003e40000000800 */
[C---:B------:R-:W-:Y:S08]  /*10d40*/  HMMA.16816.F32 R100, R8.reuse, R16, R68 ;  /* 0x000000100864723c */ /* 0x040ff00000001844 */
[----:B------:R-:W-:Y:S01]  /*10d50*/  HMMA.16816.F32 R92, R8, R18, R64 ;  /* 0x00000012085c723c */ /* 0x000fe20000001840 */
[----:B------:R-:W4:Y:S01]  /*10d60*/  LDSM.16.MT88.4 R16, [R209+0x6100] ;  /* 0x00610000d110783b */ /* 0x000f220000004200 */
[----:B-1----:R-:W-:-:S02]  /*10d70*/  FFMA.FTZ R2, R166, c[0x0][0x2d0], -R5 ;  /* 0x0000b400a6027a23 */ /* 0x002fc40000010805 */
[----:B------:R-:W-:Y:S02]  /*10d80*/  IMAD.MOV.U32 R166, RZ, RZ, R150 ;  /* 0x000000ffffa67224 */ /* 0x000fe400078e0096 */
[----:B------:R1:W1:Y:S02]  /*10d90*/  MUFU.EX2 R150, R2 ;  /* 0x0000000200967308 */ /* 0x0002640000000800 */
[C---:B------:R-:W-:Y:S08]  /*10da0*/  HMMA.16816.F32 R88, R8.reuse, R12, R60 ;  /* 0x0000000c0858723c */ /* 0x040ff0000000183c */
[----:B------:R-:W-:Y:S01]  /*10db0*/  HMMA.16816.F32 R80, R8, R14, R52 ;  /* 0x0000000e0850723c */ /* 0x000fe20000001834 */
[----:B------:R-:W4:Y:S01]  /*10dc0*/  LDSM.16.MT88.4 R12, [R208+0x6100] ;  /* 0x00610000d00c783b */ /* 0x000f220000004200 */
[----:B-1----:R-:W-:-:S06]  /*10dd0*/  FFMA.FTZ R2, R165, c[0x0][0x2d0], -R5 ;  /* 0x0000b400a5027a23 */ /* 0x002fcc0000010805 */
[C---:B---3--:R-:W-:Y:S01]  /*10de0*/  HMMA.16816.F32 R60, R8.reuse, R32, R40 ;  /* 0x00000020083c723c */ /* 0x048fe20000001828 */
[----:B------:R-:W-:Y:S02]  /*10df0*/  IMAD.MOV.U32 R165, RZ, RZ, R149 ;  /* 0x000000ffffa57224 */ /* 0x000fe400078e0095 */
[----:B------:R1:W-:Y:S05]  /*10e00*/  MUFU.EX2 R149, R2 ;  /* 0x0000000200957308 */ /* 0x0003ea0000000800 */
[C---:B------:R-:W-:Y:S01]  /*10e10*/  HMMA.16816.F32 R52, R8.reuse, R34, R36 ;  /* 0x000000220834723c */ /* 0x040fe20000001824 */
[----:B------:R-:W3:Y:S07]  /*10e20*/  LDSM.16.MT88.4 R32, [R205+0x2900] ;  /* 0x00290000cd20783b */ /* 0x000eee0000004200 */
[----:B--2---:R-:W-:Y:S01]  /*10e30*/  HMMA.16816.F32 R68, R8, R28, R44 ;  /* 0x0000001c0844723c */ /* 0x004fe2000000182c */
[----:B-1----:R-:W-:-:S02]  /*10e40*/  FFMA.FTZ R2, R188, c[0x0][0x2d0], -R5 ;  /* 0x0000b400bc027a23 */ /* 0x002fc40000010805 */
[----:B------:R-:W-:Y:S02]  /*10e50*/  IMAD.MOV.U32 R188, RZ, RZ, R148 ;  /* 0x000000ffffbc7224 */ /* 0x000fe400078e0094 */
[----:B------:R1:W-:Y:S03]  /*10e60*/  MUFU.EX2 R148, R2 ;  /* 0x0000000200947308 */ /* 0x0003e60000000800 */
[C---:B------:R-:W-:Y:S01]  /*10e70*/  HMMA.16816.F32 R64, R8.reuse, R30, R48 ;  /* 0x0000001e0840723c */ /* 0x040fe20000001830 */
[----:B------:R-:W2:Y:S07]  /*10e80*/  LDSM.16.MT88.4 R28, [R206+0x2900] ;  /* 0x00290000ce1c783b */ /* 0x000eae0000004200 */
[----:B-----5:R-:W-:Y:S01]  /*10e90*/  HMMA.16816.F32 R44, R8, R24, R72 ;  /* 0x00000018082c723c */ /* 0x020fe20000001848 */
        /* <DEDUP_REMOVED lines=8> */
[----:B-----5:R-:W-:-:S02]  /*10f20*/  FFMA.FTZ R2, R191, c[0x0][0x2d0], -R0 ;  /* 0x0000b400bf027a23 */ /* 0x020fc40000010800 */
[----:B------:R-:W-:Y:S02]  /*10f30*/  IMAD.MOV.U32 R191, RZ, RZ, R115 ;  /* 0x000000ffffbf7224 */ /* 0x000fe400078e0073 */
[----:B------:R5:W1:Y:S02]  /*10f40*/  MUFU.EX2 R135, R2 ;  /* 0x0000000200877308 */ /* 0x000a640000000800 */
[C---:B----4-:R-:W-:Y:S08]  /*10f50*/  HMMA.16816.F32 R56, R8.reuse, R16, R128 ;  /* 0x000000100838723c */ /* 0x050ff00000001880 */
[----:B------:R-:W-:Y:S01]  /*10f60*/  HMMA.16816.F32 R72, R8, R18, R120 ;  /* 0x000000120848723c */ /* 0x000fe20000001878 */
[----:B------:R-:W-:Y:S01]  /*10f70*/  LDSM.16.MT88.4 R16, [R206+0x6900] ;  /* 0x00690000ce10783b */ /* 0x000fe20000004200 */
[----:B-----5:R-:W-:-:S06]  /*10f80*/  FFMA.FTZ R2, R167, c[0x0][0x2d0], -R0 ;  /* 0x0000b400a7027a23 */ /* 0x020fcc0000010800 */
[C---:B------:R-:W-:Y:S01]  /*10f90*/  HMMA.16816.F32 R108, R8.reuse, R12, R108 ;  /* 0x0000000c086c723c */ /* 0x040fe2000000186c */
[----:B------:R-:W-:Y:S01]  /*10fa0*/  IMAD.MOV.U32 R167, RZ, RZ, R146 ;  /* 0x000000ffffa77224 */ /* 0x000fe200078e0092 */
[----:B------:R4:W-:Y:S06]  /*10fb0*/  MUFU.EX2 R134, R2 ;  /* 0x0000000200867308 */ /* 0x0009ec0000000800 */
[----:B------:R-:W-:Y:S01]  /*10fc0*/  HMMA.16816.F32 R104, R8, R14, R96 ;  /* 0x0000000e0868723c */ /* 0x000fe20000001860 */
[----:B------:R-:W5:Y:S06]  /*10fd0*/  LDSM.16.MT88.4 R12, [R205+0x6900] ;  /* 0x00690000cd0c783b */ /* 0x000f6c0000004200 */
[----:B------:R-:W-:-:S02]  /*10fe0*/  F2FP.PACK_AB R8, R150, R151 ;  /* 0x000000979608723e */ /* 0x000fc400000000ff */
[----:B-1----:R-:W-:Y:S01]  /*10ff0*/  F2FP.PACK_AB R9, R135, R147 ;  /* 0x000000938709723e */ /* 0x002fe200000000ff */
[----:B----4-:R-:W-:Y:S01]  /*11000*/  FFMA.FTZ R2, R189, c[0x0][0x2d0], -R0 ;  /* 0x0000b400bd027a23 */ /* 0x010fe20000010800 */
[----:B------:R-:W-:Y:S01]  /*11010*/  F2FP.PACK_AB R10, R148, R149 ;  /* 0x00000095940a723e */ /* 0x000fe200000000ff */
[----:B------:R-:W-:Y:S02]  /*11020*/  IMAD.MOV.U32 R189, RZ, RZ, R145 ;  /* 0x000000ffffbd7224 */ /* 0x000fe400078e0091 */
[----:B------:R-:W1:Y:S02]  /*11030*/  MUFU.EX2 R133, R2 ;  /* 0x0000000200857308 */ /* 0x000e640000000800 */
[----:B-1----:R-:W-:Y:S01]  /*11040*/  F2FP.PACK_AB R11, R133, R134 ;  /* 0x00000086850b723e */ /* 0x002fe200000000ff */
[----:B------:R-:W-:Y:S02]  /*11050*/  FFMA.FTZ R2, R203, c[0x0][0x2d0], -R5 ;  /* 0x0000b400cb027a23 */ /* 0x000fe40000010805 */
[----:B------:R-:W-:-:S03]  /*11060*/  IMAD.MOV.U32 R203, RZ, RZ, R144 ;  /* 0x000000ffffcb7224 */ /* 0x000fc600078e0090 */
[----:B------:R1:W-:Y:S01]  /*11070*/  MUFU.EX2 R132, R2 ;  /* 0x0000000200847308 */ /* 0x0003e20000000800 */
[C---:B---3--:R-:W-:Y:S08]  /*11080*/  HMMA.16816.F32 R120, R8.reuse, R32, R100 ;  /* 0x000000200878723c */ /* 0x048ff00000001864 */
[----:B------:R-:W-:Y:S01]  /*11090*/  HMMA.16816.F32 R112, R8, R34, R92 ;  /* 0x000000220870723c */ /* 0x000fe2000000185c */
[----:B------:R-:W-:Y:S01]  /*110a0*/  LDSM.16.MT88.4 R32, [R208+0x6900] ;  /* 0x00690000d020783b */ /* 0x000fe20000004200 */
[----:B-1----:R-:W-:-:S06]  /*110b0*/  FFMA.FTZ R2, R228, c[0x0][0x2d0], -R5 ;  /* 0x0000b400e4027a23 */ /* 0x002fcc0000010805 */
[C---:B--2---:R-:W-:Y:S01]  /*110c0*/  HMMA.16816.F32 R100, R8.reuse, R28, R88 ;  /* 0x0000001c0864723c */ /* 0x044fe20000001858 */
[----:B------:R-:W-:Y:S01]  /*110d0*/  IMAD.MOV.U32 R228, RZ, RZ, R119 ;  /* 0x000000ffffe47224 */ /* 0x000fe200078e0077 */
[----:B------:R1:W2:Y:S06]  /*110e0*/  MUFU.EX2 R146, R2 ;  /* 0x0000000200927308 */ /* 0x0002ac0000000800 */
[C---:B------:R-:W-:Y:S08]  /*110f0*/  HMMA.16816.F32 R92, R8.reuse, R24, R68 ;  /* 0x00000018085c723c */ /* 0x040ff00000001844 */
[----:B------:R-:W-:Y:S01]  /*11100*/  HMMA.16816.F32 R88, R8, R26, R64 ;  /* 0x0000001a0858723c */ /* 0x000fe20000001840 */
[----:B------:R-:W3:Y:S01]  /*11110*/  LDSM.16.MT88.4 R24, [R209+0x6900] ;  /* 0x00690000d118783b */ /* 0x000ee20000004200 */
[----:B-1----:R-:W-:-:S02]  /*11120*/  FFMA.FTZ R2, R231, c[0x0][0x2d0], -R5 ;  /* 0x0000b400e7027a23 */ /* 0x002fc40000010805 */
[----:B------:R-:W-:Y:S02]  /*11130*/  IMAD.MOV.U32 R231, RZ, RZ, R118 ;  /* 0x000000ffffe77224 */ /* 0x000fe400078e0076 */
[----:B------:R1:W-:Y:S02]  /*11140*/  MUFU.EX2 R145, R2 ;  /* 0x0000000200917308 */ /* 0x0003e40000000800 */
[C---:B------:R-:W-:Y:S01]  /*11150*/  HMMA.16816.F32 R96, R8.reuse, R30, R80 ;  /* 0x0000001e0860723c */ /* 0x040fe20000001850 */
[----:B------:R-:W-:Y:S07]  /*11160*/  LDSM.16.MT88.4 R28, [R205+0x3100] ;  /* 0x00310000cd1c783b */ /* 0x000fee0000004200 */
[----:B------:R-:W-:Y:S01]  /*11170*/  HMMA.16816.F32 R80, R8, R22, R52 ;  /* 0x000000160850723c */ /* 0x000fe20000001834 */
[----:B-1----:R-:W-:-:S07]  /*11180*/  FFMA.FTZ R2, R232, c[0x0][0x2d0], -R5 ;  /* 0x0000b400e8027a23 */ /* 0x002fce0000010805 */
[C---:B-----5:R-:W-:Y:S01]  /*11190*/  HMMA.16816.F32 R64, R8.reuse, R14, R48 ;  /* 0x0000000e0840723c */ /* 0x060fe20000001830 */
[----:B------:R-:W-:Y:S01]  /*111a0*/  IMAD.MOV.U32 R232, RZ, RZ, R6 ;  /* 0x000000ffffe87224 */ /* 0x000fe200078e0006 */
[----:B------:R1:W-:Y:S06]  /*111b0*/  MUFU.EX2 R144, R2 ;  /* 0x0000000200907308 */ /* 0x0003ec0000000800 */
        /* <DEDUP_REMOVED lines=8> */
[----:B------:R-:W3:Y:S04]  /*11240*/  LDSM.16.MT88.4 R24, [R205+0x7100] ;  /* 0x00710000cd18783b */ /* 0x000ee80000004200 */
[----:B------:R-:W-:Y:S01]  /*11250*/  LDSM.16.MT88.4 R72, [R206+0x3900] ;  /* 0x00390000ce48783b */ /* 0x000fe20000004200 */
[----:B-1----:R-:W-:-:S02]  /*11260*/  FFMA.FTZ R2, R229, c[0x0][0x2d0], -R0 ;  /* 0x0000b400e5027a23 */ /* 0x002fc40000010800 */
[C---:B------:R-:W-:Y:S02]  /*11270*/  HMMA.16816.F32 R60, R8.reuse, R16, R40 ;  /* 0x00000010083c723c */ /* 0x040fe40000001828 */
[----:B------:R1:W4:Y:S06]  /*11280*/  MUFU.EX2 R118, R2 ;  /* 0x0000000200767308 */ /* 0x00032c0000000800 */
[C---:B------:R-:W-:Y:S01]  /*11290*/  HMMA.16816.F32 R40, R8.reuse, R18, R36 ;  /* 0x000000120828723c */ /* 0x040fe20000001824 */
[----:B------:R-:W5:Y:S07]  /*112a0*/  LDSM.16.MT88.4 R16, [R209+0x3100] ;  /* 0x00310000d110783b */ /* 0x000f6e0000004200 */
[----:B------:R-:W-:Y:S01]  /*112b0*/  HMMA.16816.F32 R44, R8, R32, R108 ;  /* 0x00000020082c723c */ /* 0x000fe2000000186c */
[----:B-1----:R-:W-:-:S04]  /*112c0*/  FFMA.FTZ R2, R230, c[0x0][0x2d0], -R0 ;  /* 0x0000b400e6027a23 */ /* 0x002fc80000010800 */
[----:B------:R1:W-:Y:S03]  /*112d0*/  MUFU.EX2 R59, R2 ;  /* 0x00000002003b7308 */ /* 0x0003e60000000800 */
[----:B------:R-:W-:Y:S01]  /*112e0*/  HMMA.16816.F32 R36, R8, R34, R104 ;  /* 0x000000220824723c */ /* 0x000fe20000001868 */
[----:B------:R-:W3:Y:S04]  /*112f0*/  LDSM.16.MT88.4 R32, [R206+0x7100] ;  /* 0x00710000ce20783b */ /* 0x000ee80000004200 */
[----:B------:R-:W-:Y:S02]  /*11300*/  LDSM.16.MT88.4 R104, [R206+0x7900] ;  /* 0x00790000ce68783b */ /* 0x000fe40000004200 */
[----:B--2---:R-:W-:-:S02]  /*11310*/  F2FP.PACK_AB R8, R146, R132 ;  /* 0x000000849208723e */ /* 0x004fc400000000ff */
[----:B----4-:R-:W-:Y:S02]  /*11320*/  F2FP.PACK_AB R9, R118, R119 ;  /* 0x000000777609723e */ /* 0x010fe400000000ff */
[----:B------:R-:W-:Y:S01]  /*11330*/  F2FP.PACK_AB R10, R144, R145 ;  /* 0x00000091900a723e */ /* 0x000fe200000000ff */
[----:B-1----:R-:W-:-:S04]  /*11340*/  FFMA.FTZ R2, R233, c[0x0][0x2d0], -R0 ;  /* 0x0000b400e9027a23 */ /* 0x002fc80000010800 */
[----:B------:R1:W2:Y:S02]  /*11350*/  MUFU.EX2 R58, R2 ;  /* 0x00000002003a7308 */ /* 0x0002a40000000800 */
[----:B-1----:R-:W-:Y:S01]  /*11360*/  FFMA.FTZ R2, R246, c[0x0][0x2d0], -R5 ;  /* 0x0000b400f6027a23 */ /* 0x002fe20000010805 */
[----:B--2---:R-:W-:-:S05]  /*11370*/  F2FP.PACK_AB R11, R58, R59 ;  /* 0x0000003b3a0b723e */ /* 0x004fca00000000ff */
[----:B------:R1:W-:Y:S02]  /*11380*/  MUFU.EX2 R57, R2 ;  /* 0x0000000200397308 */ /* 0x0003e40000000800 */
[C---:B---3--:R-:W-:Y:S08]  /*11390*/  HMMA.16816.F32 R64, R8.reuse, R26, R64 ;  /* 0x0000001a0840723c */ /* 0x048ff00000001840 */
[----:B------:R-:W-:Y:S01]  /*113a0*/  HMMA.16816.F32 R128, R8, R24, R76 ;  /* 0x000000180880723c */ /* 0x000fe2000000184c */
[----:B-1----:R-:W-:-:S04]  /*113b0*/  FFMA.FTZ R2, R244, c[0x0][0x2d0], -R5 ;  /* 0x0000b400f4027a23 */ /* 0x002fc80000010805 */
[----:B------:R1:W2:Y:S03]  /*113c0*/  MUFU.EX2 R56, R2 ;  /* 0x0000000200387308 */ /* 0x0002a60000000800 */
[C---:B------:R-:W-:Y:S08]  /*113d0*/  HMMA.16816.F32 R68, R8.reuse, R20, R100 ;  /* 0x000000140844723c */ /* 0x040ff00000001864 */
[----:B-----5:R-:W-:Y:S01]  /*113e0*/  HMMA.16816.F32 R100, R8, R18, R88 ;  /* 0x000000120864723c */ /* 0x020fe20000001858 */
[----:B------:R-:W-:Y:S01]  /*113f0*/  LDSM.16.MT88.4 R88, [R208+0x3900] ;  /* 0x00390000d058783b */ /* 0x000fe20000004200 */
[----:B-1----:R-:W-:-:S06]  /*11400*/  FFMA.FTZ R2, R242, c[0x0][0x2d0], -R5 ;  /* 0x0000b400f2027a23 */ /* 0x002fcc0000010805 */
[C---:B------:R-:W-:Y:S01]  /*11410*/  HMMA.16816.F32 R92, R8.reuse, R16, R92 ;  /* 0x00000010085c723c */ /* 0x040fe2000000185c */
[----:B------:R-:W1:Y:S01]  /*11420*/  LDSM.16.MT88.4 R16, [R209+0x7100] ;  /* 0x00710000d110783b */ /* 0x000e620000004200 */
[----:B------:R3:W-:Y:S06]  /*11430*/  MUFU.EX2 R27, R2 ;  /* 0x00000002001b7308 */ /* 0x0007ec0000000800 */
[C---:B------:R-:W-:Y:S08]  /*11440*/  HMMA.16816.F32 R84, R8.reuse, R12, R84 ;  /* 0x0000000c0854723c */ /* 0x040ff00000001854 */
[----:B------:R-:W-:Y:S01]  /*11450*/  HMMA.16816.F32 R108, R8, R14, R80 ;  /* 0x0000000e086c723c */ /* 0x000fe20000001850 */
[----:B------:R-:W4:Y:S01]  /*11460*/  LDSM.16.MT88.4 R12, [R208+0x7100] ;  /* 0x00710000d00c783b */ /* 0x000f220000004200 */
[----:B---3--:R-:W-:-:S03]  /*11470*/  FFMA.FTZ R2, R245, c[0x0][0x2d0], -R5 ;  /* 0x0000b400f5027a23 */ /* 0x008fc60000010805 */
[----:B------:R-:W3:Y:S01]  /*11480*/  LDSM.16.MT88.4 R80, [R209+0x3900] ;  /* 0x00390000d150783b */ /* 0x000ee20000004200 */
[----:B------:R5:W1:Y:S02]  /*11490*/  MUFU.EX2 R26, R2 ;  /* 0x00000002001a7308 */ /* 0x000a640000000800 */
[C---:B------:R-:W-:Y:S08]  /*114a0*/  HMMA.16816.F32 R120, R8.reuse, R28, R120 ;  /* 0x0000001c0878723c */ /* 0x040ff00000001878 */
[----:B------:R-:W-:Y:S01]  /*114b0*/  HMMA.16816.F32 R28, R8, R30, R112 ;  /* 0x0000001e081c723c */ /* 0x000fe20000001870 */
[----:B-----5:R-:W-:-:S06]  /*114c0*/  FFMA.FTZ R2, R243, c[0x0][0x2d0], -R0 ;  /* 0x0000b400f3027a23 */ /* 0x020fcc0000010800 */
[----:B--2---:R-:W-:Y:S01]  /*114d0*/  F2FP.PACK_AB R112, R56, R57 ;  /* 0x000000393870723e */ /* 0x004fe200000000ff */
[C---:B------:R-:W-:Y:S01]  /*114e0*/  HMMA.16816.F32 R20, R8.reuse, R22, R96 ;  /* 0x000000160814723c */ /* 0x040fe20000001860 */
[----:B-1----:R-:W-:Y:S01]  /*114f0*/  F2FP.PACK_AB R114, R26, R27 ;  /* 0x0000001b1a72723e */ /* 0x002fe200000000ff */
[----:B------:R1:W-:Y:S01]  /*11500*/  MUFU.EX2 R25, R2 ;  /* 0x0000000200197308 */ /* 0x0003e20000000800 */
[----:B------:R-:W2:Y:S05]  /*11510*/  LDSM.16.MT88.4 R96, [R205+0x7900] ;  /* 0x00790000cd60783b */ /* 0x000eaa0000004200 */
[C---:B------:R-:W-:Y:S08]  /*11520*/  HMMA.16816.F32 R60, R8.reuse, R32, R60 ;  /* 0x00000020083c723c */ /* 0x040ff0000000183c */
[----:B------:R-:W-:Y:S01]  /*11530*/  HMMA.16816.F32 R40, R8, R34, R40 ;  /* 0x000000220828723c */ /* 0x000fe20000001828 */
[----:B-1----:R-:W-:-:S04]  /*11540*/  FFMA.FTZ R2, R248, c[0x0][0x2d0], -R0 ;  /* 0x0000b400f8027a23 */ /* 0x002fc80000010800 */
[----:B------:R1:W5:Y:S03]  /*11550*/  MUFU.EX2 R24, R2 ;  /* 0x0000000200187308 */ /* 0x0003660000000800 */
[C---:B------:R-:W-:Y:S08]  /*11560*/  HMMA.16816.F32 R48, R8.reuse, R16, R48 ;  /* 0x000000100830723c */ /* 0x040ff00000001830 */
[----:B------:R-:W-:Y:S01]  /*11570*/  HMMA.16816.F32 R52, R8, R18, R52 ;  /* 0x000000120834723c */ /* 0x000fe20000001834 */
[--C-:B-1----:R-:W-:Y:S01]  /*11580*/  FFMA.FTZ R2, R247, c[0x0][0x2d0], -R0.reuse ;  /* 0x0000b400f7027a23 */ /* 0x102fe20000010800 */
[----:B-----5:R-:W-:Y:S01]  /*11590*/  F2FP.PACK_AB R113, R24, R25 ;  /* 0x000000191871723e */ /* 0x020fe200000000ff */
[----:B------:R-:W-:-:S05]  /*115a0*/  FFMA.FTZ R0, R252, c[0x0][0x2d0], -R0 ;  /* 0x0000b400fc007a23 */ /* 0x000fca0000010800 */
[C---:B----4-:R-:W-:Y:S01]  /*115b0*/  HMMA.16816.F32 R44, R8.reuse, R12, R44 ;  /* 0x0000000c082c723c */ /* 0x050fe2000000182c */
[----:B------:R1:W-:Y:S07]  /*115c0*/  MUFU.EX2 R7, R2 ;  /* 0x0000000200077308 */ /* 0x0003ee0000000800 */
[----:B------:R-:W-:Y:S01]  /*115d0*/  HMMA.16816.F32 R36, R8, R14, R36 ;  /* 0x0000000e0824723c */ /* 0x000fe20000001824 */
[----:B------:R4:W5:Y:S01]  /*115e0*/  MUFU.EX2 R6, R0 ;  /* 0x0000000000067308 */ /* 0x0009620000000800 */
[----:B------:R-:W-:Y:S01]  /*115f0*/  LDSM.16.MT88.4 R8, [R208+0x7900] ;  /* 0x00790000d008783b */ /* 0x000fe20000004200 */
[----:B-1----:R-:W-:-:S04]  /*11600*/  FADD.FTZ R2, R231, R232 ;  /* 0x000000e8e7027221 */ /* 0x002fc80000010000 */
[----:B------:R-:W-:Y:S02]  /*11610*/  FADD.FTZ R3, R3, R2 ;  /* 0x0000000203037221 */ /* 0x000fe40000010000 */
[----:B----4-:R-:W-:Y:S01]  /*11620*/  FADD.FTZ R0, R203, R228 ;  /* 0x000000e4cb007221 */ /* 0x010fe20000010000 */
[----:B-----5:R-:W-:Y:S02]  /*11630*/  F2FP.PACK_AB R115, R6, R7 ;  /* 0x000000070673723e */ /* 0x020fe400000000ff */
[----:B------:R-:W-:Y:S01]  /*11640*/  IADD3 R228, R156, -0x2, RZ ;  /* 0xfffffffe9ce47810 */ /* 0x000fe20007ffe0ff */
        /* <DEDUP_REMOVED lines=14> */
[C---:B---3--:R-:W-:Y:S01]  /*11730*/  HMMA.16816.F32 R76, R112.reuse, R80, R92 ;  /* 0x00000050704c723c */ /* 0x048fe2000000185c */
        /* <DEDUP_REMOVED lines=9> */
[----:B--2---:R-:W-:Y:S01]  /*117d0*/  HMMA.16816.F32 R92, R112, R96, R128 ;  /* 0x00000060705c723c */ /* 0x004fe20000001880 */
[----:B------:R-:W-:Y:S02]  /*117e0*/  FADD.FTZ R0, R202, R0 ;  /* 0x00000000ca007221 */ /* 0x000fe40000010000 */
[----:B------:R-:W-:Y:S02]  /*117f0*/  FADD.FTZ R2, R194, R2 ;  /* 0x00000002c2027221 */ /* 0x000fe40000010000 */
[----:B------:R-:W-:-:S02]  /*11800*/  FADD.FTZ R0, R201, R0 ;  /* 0x00000000c9007221 */ /* 0x000fc40000010000 */
[----:B------:R-:W-:Y:S01]  /*11810*/  FADD.FTZ R2, R193, R2 ;  /* 0x00000002c1027221 */ /* 0x000fe20000010000 */
[C---:B------:R-:W-:Y:S01]  /*11820*/  HMMA.16816.F32 R120, R112.reuse, R124, R120 ;  /* 0x0000007c7078723c */ /* 0x040fe20000001878 */
[----:B------:R-:W-:Y:S02]  /*11830*/  FADD.FTZ R0, R200, R0 ;  /* 0x00000000c8007221 */ /* 0x000fe40000010000 */
[----:B------:R-:W-:Y:S02]  /*11840*/  FADD.FTZ R2, R4, R2 ;  /* 0x0000000204027221 */ /* 0x000fe40000010000 */
[----:B------:R-:W-:Y:S01]  /*11850*/  FADD.FTZ R0, R195, R0 ;  /* 0x00000000c3007221 */ /* 0x000fe20000010000 */
[----:B------:R-:W2:Y:S01]  /*11860*/  @P5 S2R R4, SR_CTAID.X ;  /* 0x0000000000045919 */ /* 0x000ea20000002500 */
        /* <DEDUP_REMOVED lines=11> */
[C---:B-1----:R-:W-:Y:S01]  /*11920*/  HMMA.16816.F32 R128, R112.reuse, R108, R48 ;  /* 0x0000006c7080723c */ /* 0x042fe20000001830 */
[----:B------:R-:W-:Y:S02]  /*11930*/  FADD.FTZ R0, R151, R0 ;  /* 0x0000000097007221 */ /* 0x000fe40000010000 */
[----:B------:R-:W-:Y:S02]  /*11940*/  FADD.FTZ R2, R147, R2 ;  /* 0x0000000293027221 */ /* 0x000fe40000010000 */
[----:B------:R-:W-:Y:S02]  /*11950*/  FADD.FTZ R3, R150, R0 ;  /* 0x0000000096037221 */ /* 0x000fe40000010000 */
[----:B--2---:R-:W-:Y:S01]  /*11960*/  @P5 IMAD.SHL.U32 R0, R4, 0x80, RZ ;  /* 0x0000008004005824 */ /* 0x004fe200078e00ff */
[----:B------:R-:W-:Y:S01]  /*11970*/  HMMA.16816.F32 R124, R112, R126, R28 ;  /* 0x0000007e707c723c */ /* 0x000fe2000000181c */
[----:B------:R-:W-:-:S02]  /*11980*/  FADD.FTZ R2, R135, R2 ;  /* 0x0000000287027221 */ /* 0x000fc40000010000 */
[----:B------:R-:W-:Y:S02]  /*11990*/  FADD.FTZ R3, R149, R3 ;  /* 0x0000000395037221 */ /* 0x000fe40000010000 */
[----:B------:R-:W-:-:S03]  /*119a0*/  @P5 IMAD.HI.U32 R0, R0, c[0x0][0x2c8], RZ ;  /* 0x0000b20000005a27 */ /* 0x000fc600078e00ff */
[C---:B------:R-:W-:Y:S01]  /*119b0*/  HMMA.16816.F32 R72, R112.reuse, R74, R20 ;  /* 0x0000004a7048723c */ /* 0x040fe20000001814 */
[----:B------:R-:W-:Y:S01]  /*119c0*/  FADD.FTZ R2, R134, R2 ;  /* 0x0000000286027221 */ /* 0x000fe20000010000 */
[----:B------:R-:W-:Y:S01]  /*119d0*/  @P5 SHF.R.U32.HI R157, RZ, c[0x0][0x2cc], R0 ;  /* 0x0000b300ff9d5a19 */ /* 0x000fe20000011600 */
[----:B------:R-:W-:Y:S02]  /*119e0*/  FADD.FTZ R3, R148, R3 ;  /* 0x0000000394037221 */ /* 0x000fe40000010000 */
[----:B------:R-:W-:Y:S01]  /*119f0*/  FADD.FTZ R2, R133, R2 ;  /* 0x0000000285027221 */ /* 0x000fe20000010000 */
[----:B------:R-:W-:Y:S01]  /*11a00*/  IADD3 R0, R157, R159, -R158 ;  /* 0x0000009f9d007210 */ /* 0x000fe20007ffe89e */
[----:B------:R-:W-:Y:S01]  /*11a10*/  FADD.FTZ R3, R132, R3 ;  /* 0x0000000384037221 */ /* 0x000fe20000010000 */
[----:B------:R-:W-:Y:S01]  /*11a20*/  HMMA.16816.F32 R96, R112, R98, R64 ;  /* 0x000000627060723c */ /* 0x000fe20000001840 */
[----:B------:R-:W-:Y:S01]  /*11a30*/  FADD.FTZ R5, R119, R2 ;  /* 0x0000000277057221 */ /* 0x000fe20000010000 */
[----:B------:R-:W-:Y:S01]  /*11a40*/  SHF.R.S32.HI R2, RZ, 0x1f, R0 ;  /* 0x0000001fff027819 */ /* 0x000fe20000011400 */
[----:B------:R-:W-:-:S02]  /*11a50*/  FADD.FTZ R4, R146, R3 ;  /* 0x0000000392047221 */ /* 0x000fc40000010000 */
[----:B------:R-:W-:Y:S02]  /*11a60*/  FADD.FTZ R3, R118, R5 ;  /* 0x0000000576037221 */ /* 0x000fe40000010000 */
[----:B------:R-:W-:Y:S01]  /*11a70*/  FADD.FTZ R5, R145, R4 ;  /* 0x0000000491057221 */ /* 0x000fe20000010000 */
[----:B------:R-:W-:Y:S01]  /*11a80*/  LEA.HI R4, R2, R0, RZ, 0x7 ;  /* 0x0000000002047211 */ /* 0x000fe200078f38ff */
[----:B------:R-:W-:Y:S01]  /*11a90*/  FADD.FTZ R0, R59, R3 ;  /* 0x000000033b007221 */ /* 0x000fe20000010000 */
[C---:B------:R-:W-:Y:S01]  /*11aa0*/  HMMA.16816.F32 R104, R112.reuse, R106, R40 ;  /* 0x0000006a7068723c */ /* 0x040fe20000001828 */
[----:B------:R-:W-:Y:S01]  /*11ab0*/  FADD.FTZ R2, R144, R5 ;  /* 0x0000000590027221 */ /* 0x000fe20000010000 */
[----:B------:R-:W-:Y:S01]  /*11ac0*/  SHF.R.S32.HI R3, RZ, 0x7, R4 ;  /* 0x00000007ff037819 */ /* 0x000fe20000011404 */
[----:B------:R-:W-:Y:S02]  /*11ad0*/  FADD.FTZ R0, R58, R0 ;  /* 0x000000003a007221 */ /* 0x000fe40000010000 */
[----:B------:R-:W-:Y:S01]  /*11ae0*/  FADD.FTZ R2, R57, R2 ;  /* 0x0000000239027221 */ /* 0x000fe20000010000 */
[----:B------:R-:W-:Y:S01]  /*11af0*/  IMNMX R3, RZ, R3, !PT ;  /* 0x00000003ff037217 */ /* 0x000fe20007800200 */
[----:B------:R-:W-:Y:S01]  /*11b00*/  FADD.FTZ R0, R25, R0 ;  /* 0x0000000019007221 */ /* 0x000fe20000010000 */
[----:B------:R-:W-:Y:S01]  /*11b10*/  HMMA.16816.F32 R108, R112, R110, R52 ;  /* 0x0000006e706c723c */ /* 0x000fe20000001834 */
[----:B------:R-:W-:Y:S01]  /*11b20*/  FADD.FTZ R2, R56, R2 ;  /* 0x0000000238027221 */ /* 0x000fe20000010000 */
[----:B------:R-:W-:Y:S01]  /*11b30*/  ISETP.GE.AND P0, PT, R228, R3, PT ;  /* 0x00000003e400720c */ /* 0x000fe20003f06270 */
[----:B------:R-:W-:Y:S01]  /*11b40*/  FADD.FTZ R0, R24, R0 ;  /* 0x0000000018007221 */ /* 0x000fe20000010000 */
[----:B------:R1:W-:Y:S01]  /*11b50*/  STL [R1+0x14], R3 ;  /* 0x0000140301007387 */ /* 0x0003e20000100800 */
[----:B------:R-:W-:-:S02]  /*11b60*/  FADD.FTZ R2, R27, R2 ;  /* 0x000000021b027221 */ /* 0x000fc40000010000 */
[----:B------:R-:W-:Y:S01]  /*11b70*/  FADD.FTZ R0, R7, R0 ;  /* 0x0000000007007221 */ /* 0x000fe20000010000 */
[----:B------:R-:W-:Y:S01]  /*11b80*/  HMMA.16816.F32 R132, R112, R8, R44 ;  /* 0x000000087084723c */ /* 0x000fe2000000182c */
[----:B------:R-:W-:Y:S02]  /*11b90*/  FADD.FTZ R2, R26, R2 ;  /* 0x000000021a027221 */ /* 0x000fe40000010000 */
[----:B------:R-:W-:-:S05]  /*11ba0*/  FADD.FTZ R0, R6, R0 ;  /* 0x0000000006007221 */ /* 0x000fca0000010000 */
[----:B------:R1:W-:Y:S01]  /*11bb0*/  STL [R1+0xc], R0 ;  /* 0x00000c0001007387 */ /* 0x0003e20000100800 */
[----:B------:R-:W-:Y:S03]  /*11bc0*/  HMMA.16816.F32 R112, R112, R10, R36 ;  /* 0x0000000a7070723c */ /* 0x000fe60000001824 */
[----:B------:R1:W-:Y:S01]  /*11bd0*/  STL [R1+0x8], R2 ;  /* 0x0000080201007387 */ /* 0x0003e20000100800 */
[----:B------:R-:W-:Y:S05]  /*11be0*/  @!P0 BRA `(.L_x_621) ;  /* 0x000043f000008947 */ /* 0x000fea0003800000 */
[----:B------:R-:W2:Y:S04]  /*11bf0*/  LDL.64 R166, [R1+0x50] ;  /* 0x0000500001a67983 */ /* 0x000ea80000100a00 */
[----:B------:R-:W3:Y:S04]  /*11c00*/  LDL.64 R190, [R1+0x48] ;  /* 0x0000480001be7983 */ /* 0x000ee80000100a00 */
[----:B------:R-:W4:Y:S04]  /*11c10*/  LDL R164, [R1+0x2c] ;  /* 0x00002c0001a47983 */ /* 0x000f280000100800 */
[----:B------:R-:W5:Y:S04]  /*11c20*/  LDL.64 R156, [R1+0x38] ;  /* 0x00003800019c7983 */ /* 0x000f680000100a00 */
[----:B------:R-:W5:Y:S01]  /*11c30*/  LDL.64 R158, [R1+0x40] ;  /* 0x00004000019e7983 */ /* 0x000f620000100a00 */
[----:B------:R-:W-:Y:S01]  /*11c40*/  IMAD.MOV.U32 R118, RZ, RZ, R116 ;  /* 0x000000ffff767224 */ /* 0x000fe200078e0074 */
[----:B-1----:R-:W-:Y:S01]  /*11c50*/  MOV R3, R117 ;  /* 0x0000007500037202 */ /* 0x002fe20000000f00 */
[----:B------:R-:W-:Y:S01]  /*11c60*/  IMAD.MOV.U32 R200, RZ, RZ, R228 ;  /* 0x000000ffffc87224 */ /* 0x000fe200078e00e4 */
[----:B--2---:R-:W-:-:S02]  /*11c70*/  IADD3 R2, P1, R166, 0x40, RZ ;  /* 0x00000040a6027810 */ /* 0x004fc40007f3e0ff */
[----:B---3--:R-:W-:-:S03]  /*11c80*/  IADD3 R0, P0, R190, 0x40, RZ ;  /* 0x00000040be007810 */ /* 0x008fc60007f1e0ff */
[----:B------:R5:W-:Y:S01]  /*11c90*/  STL [R1+0x24], R2 ;  /* 0x0000240201007387 */ /* 0x000be20000100800 */
[----:B----4-:R-:W-:-:S03]  /*11ca0*/  @P5 IMAD.HI.U32 R4, R164, c[0x0][0x2c8], RZ ;  /* 0x0000b200a4045a27 */ /* 0x010fc600078e00ff */
[----:B------:R1:W-:Y:S04]  /*11cb0*/  STL [R1+0x1c], R0 ;  /* 0x00001c0001007387 */ /* 0x0003e80000100800 */
[----:B------:R2:W-:Y:S01]  /*11cc0*/  @P5 STL [R1+0x28], R4 ;  /* 0x0000280401005387 */ /* 0x0005e20000100800 */
[----:B-----5:R-:W-:Y:S01]  /*11cd0*/  IADD3.X R2, RZ, R159, RZ, P1, !PT ;  /* 0x0000009fff027210 */ /* 0x020fe20000ffe4ff */
[----:B-1----:R-:W-:-:S05]  /*11ce0*/  IMAD.X R0, RZ, RZ, R157, P0 ;  /* 0x000000ffff007224 */ /* 0x002fca00000e069d */
[----:B------:R2:W-:Y:S04]  /*11cf0*/  STL [R1+0x18], R0 ;  /* 0x0000180001007387 */ /* 0x0005e80000100800 */
[----:B------:R2:W-:Y:S02]  /*11d00*/  STL [R1+0x20], R2 ;  /* 0x0000200201007387 */ /* 0x0005e40000100800 */
.L_x_622:
[----:B------:R-:W3:Y:S01]  /*11d10*/  LDL.64 R160, [R1+0x50] ;  /* 0x0000500001a07983 */ /* 0x000ee20000100a00 */
[----:B------:R-:W-:Y:S04]  /*11d20*/  DEPBAR.LE SB0, 0x0 ;  /* 0x000080000000791a */ /* 0x000fe80000000000 */
[C---:B------:R-:W-:Y:S01]  /*11d30*/  ISETP.GE.AND P0, PT, R200.reuse, RZ, PT ;  /* 0x000000ffc800720c */ /* 0x040fe20003f06270 */
[----:B------:R-:W4:Y:S01]  /*11d40*/  LDL R157, [R1+0x24] ;  /* 0x00002400019d7983 */ /* 0x000f220000100800 */
[----:B------:R-:W-:Y:S02]  /*11d50*/  IMAD.MOV.U32 R201, RZ, RZ, c[0x0][0x208] ;  /* 0x00008200ffc97624 */ /* 0x000fe400078e00ff */
[----:B------:R-:W-:Y:S01]  /*11d60*/  IMAD.MOV.U32 R194, RZ, RZ, 0x6 ;  /* 0x00000006ffc27424 */ /* 0x000fe200078e00ff */
[----:B------:R-:W5:Y:S01]  /*11d70*/  LDL R119, [R1+0x4] ;  /* 0x0000040001777983 */ /* 0x000f620000100800 */
[----:B------:R-:W-:Y:S02]  /*11d80*/  IMAD.SHL.U32 R201, R201, 0x40, RZ ;  /* 0x00000040c9c97824 */ /* 0x000fe400078e00ff */
[----:B------:R-:W-:Y:S01]  /*11d90*/  IMAD.MOV.U32 R193, RZ, RZ, c[0x0][0x208] ;  /* 0x00008200ffc17624 */ /* 0x000fe200078e00ff */
[----:B--2---:R-:W5:Y:S01]  /*11da0*/  LDL.64 R158, [R1+0x40] ;  /* 0x00004000019e7983 */ /* 0x004f620000100a00 */
[----:B------:R-:W-:Y:S01]  /*11db0*/  IMAD.MOV.U32 R228, RZ, RZ, -0x80 ;  /* 0xffffff80ffe47424 */ /* 0x000fe200078e00ff */
[----:B------:R-:W-:Y:S02]  /*11dc0*/  IADD3 R195, R201, 0x80, RZ ;  /* 0x00000080c9c37810 */ /* 0x000fe40007ffe0ff */
[----:B------:R-:W-:Y:S01]  /*11dd0*/  @P0 SHF.R.S32.HI R0, RZ, 0x1f, R200 ;  /* 0x0000001fff000819 */ /* 0x000fe200000114c8 */
[----:B------:R-:W-:Y:S01]  /*11de0*/  @P0 IMAD.WIDE.U32 R116, R200, c[0x0][0x208], RZ ;  /* 0x00008200c8740a25 */ /* 0x000fe200078e00ff */
[----:B------:R-:W5:Y:S01]  /*11df0*/  LDL R156, [R1+0x20] ;  /* 0x00002000019c7983 */ /* 0x000f620000100800 */
[----:B------:R-:W-:Y:S02]  /*11e00*/  SHF.L.U64.HI R193, R193, R194, c[0x0][0x20c] ;  /* 0x00008300c1c17619 */ /* 0x000fe400000102c2 */
[----:B------:R-:W-:Y:S01]  /*11e10*/  @P0 IMAD R0, R0, c[0x0][0x208], RZ ;  /* 0x0000820000000a24 */ /* 0x000fe200078e02ff */
[----:B------:R-:W5:Y:S03]  /*11e20*/  LDL R192, [R1+0x10] ;  /* 0x0000100001c07983 */ /* 0x000f660000100800 */
[----:B------:R-:W-:Y:S01]  /*11e30*/  @P0 IMAD R2, R200, c[0x0][0x20c], R0 ;  /* 0x00008300c8020a24 */ /* 0x000fe200078e0200 */
[----:B------:R-:W-:Y:S01]  /*11e40*/  BAR.SYNC.DEFER_BLOCKING 0x0 ;  /* 0x0000000000007b1d */ /* 0x000fe20000010000 */
[C---:B------:R-:W-:Y:S02]  /*11e50*/  @P0 IMAD.SHL.U32 R0, R116.reuse, 0x80, RZ ;  /* 0x0000008074000824 */ /* 0x040fe400078e00ff */
[----:B------:R-:W-:Y:S05]  /*11e60*/  @P0 IMAD.IADD R117, R117, 0x1, R2 ;  /* 0x0000000175750824 */ /* 0x000fea00078e0202 */
[----:B------:R-:W-:Y:S01]  /*11e70*/  @P0 SHF.L.U64.HI R116, R116, 0x7, R117 ;  /* 0x0000000774740819 */ /* 0x000fe20000010275 */
[----:B------:R-:W1:Y:S08]  /*11e80*/  LDSM.16.M88.4 R8, [R204+0x8100] ;  /* 0x00810000cc08783b */ /* 0x000e700000000200 */
[----:B------:R-:W1:Y:S08]  /*11e90*/  LDSM.16.M88.4 R16, [R204+0x8900] ;  /* 0x00890000cc10783b */ /* 0x000e700000000200 */
[----:B------:R-:W1:Y:S08]  /*11ea0*/  LDSM.16.M88.4 R24, [R204+0x9100] ;  /* 0x00910000cc18783b */ /* 0x000e700000000200 */
[----:B------:R-:W1:Y:S08]  /*11eb0*/  LDSM.16.M88.4 R32, [R204+0x9900] ;  /* 0x00990000cc20783b */ /* 0x000e700000000200 */
[----:B------:R-:W1:Y:S02]  /*11ec0*/  LDSM.16.M88.4 R40, [R204+0xa100] ;  /* 0x00a10000cc28783b */ /* 0x000e640000000200 */
[C---:B-1----:R-:W-:Y:S06]  /*11ed0*/  HMMA.16816.F32 R4, R136.reuse, R8, RZ ;  /* 0x000000088804723c */ /* 0x042fec00000018ff */
[----:B------:R-:W1:Y:S02]  /*11ee0*/  LDSM.16.M88.4 R48, [R204+0xa900] ;  /* 0x00a90000cc30783b */ /* 0x000e640000000200 */
[C---:B------:R-:W-:Y:S06]  /*11ef0*/  HMMA.16816.F32 R8, R136.reuse, R10, RZ ;  /* 0x0000000a8808723c */ /* 0x040fec00000018ff */
[----:B------:R-:W1:Y:S02]  /*11f00*/  LDSM.16.M88.4 R56, [R204+0xb100] ;  /* 0x00b10000cc38783b */ /* 0x000e640000000200 */
[C---:B------:R-:W-:Y:S06]  /*11f10*/  HMMA.16816.F32 R12, R136.reuse, R16, RZ ;  /* 0x00000010880c723c */ /* 0x040fec00000018ff */
[----:B------:R-:W1:Y:S02]  /*11f20*/  LDSM.16.M88.4 R64, [R204+0xb900] ;  /* 0x00b90000cc40783b */ /* 0x000e640000000200 */
[C---:B------:R-:W-:Y:S06]  /*11f30*/  HMMA.16816.F32 R16, R136.reuse, R18, RZ ;  /* 0x000000128810723c */ /* 0x040fec00000018ff */
[----:B------:R-:W1:Y:S02]  /*11f40*/  LDSM.16.M88.4 R144, [R211] ;  /* 0x00000000d390783b */ /* 0x000e640000000200 */
[C---:B------:R-:W-:Y:S06]  /*11f50*/  HMMA.16816.F32 R20, R136.reuse, R24, RZ ;  /* 0x000000188814723c */ /* 0x040fec00000018ff */
[----:B------:R-:W1:Y:S02]  /*11f60*/  LDSM.16.M88.4 R148, [R226] ;  /* 0x00000000e294783b */ /* 0x000e640000000200 */
[C---:B------:R-:W-:Y:S06]  /*11f70*/  HMMA.16816.F32 R24, R136.reuse, R26, RZ ;  /* 0x0000001a8818723c */ /* 0x040fec00000018ff */
[----:B------:R-:W1:Y:S02]  /*11f80*/  LDSM.16.M88.4 R152, [R225] ;  /* 0x00000000e198783b */ /* 0x000e640000000200 */
[C---:B------:R-:W-:Y:S06]  /*11f90*/  HMMA.16816.F32 R28, R136.reuse, R32, RZ ;  /* 0x00000020881c723c */ /* 0x040fec00000018ff */
[----:B------:R-:W-:Y:S02]  /*11fa0*/  LDSM.16.M88.4 R164, [R220] ;  /* 0x00000000dca4783b */ /* 0x000fe40000000200 */
[C---:B------:R-:W-:Y:S06]  /*11fb0*/  HMMA.16816.F32 R32, R136.reuse, R34, RZ ;  /* 0x000000228820723c */ /* 0x040fec00000018ff */
[----:B------:R-:W2:Y:S04]  /*11fc0*/  LDL R203, [R1+0x30] ;  /* 0x0000300001cb7983 */ /* 0x000ea80000100800 */
[----:B------:R-:W2:Y:S01]  /*11fd0*/  LDL R202, [R1+0x40] ;  /* 0x0000400001ca7983 */ /* 0x000ea20000100800 */
[C---:B------:R-:W-:Y:S08]  /*11fe0*/  HMMA.16816.F32 R36, R136.reuse, R40, RZ ;  /* 0x000000288824723c */ /* 0x040ff000000018ff */
[C---:B------:R-:W-:Y:S08]  /*11ff0*/  HMMA.16816.F32 R40, R136.reuse, R42, RZ ;  /* 0x0000002a8828723c */ /* 0x040ff000000018ff */
[C---:B-1----:R-:W-:Y:S08]  /*12000*/  HMMA.16816.F32 R44, R136.reuse, R48, RZ ;  /* 0x00000030882c723c */ /* 0x042ff000000018ff */
[C---:B------:R-:W-:Y:S08]  /*12010*/  HMMA.16816.F32 R48, R136.reuse, R50, RZ ;  /* 0x000000328830723c */ /* 0x040ff000000018ff */
[C---:B------:R-:W-:Y:S08]  /*12020*/  HMMA.16816.F32 R52, R136.reuse, R56, RZ ;  /* 0x000000388834723c */ /* 0x040ff000000018ff */
[C---:B------:R-:W-:Y:S08]  /*12030*/  HMMA.16816.F32 R56, R136.reuse, R58, RZ ;  /* 0x0000003a8838723c */ /* 0x040ff000000018ff */
[C---:B------:R-:W-:Y:S08]  /*12040*/  HMMA.16816.F32 R60, R136.reuse, R64, RZ ;  /* 0x00000040883c723c */ /* 0x040ff000000018ff */
[----:B------:R-:W-:Y:S08]  /*12050*/  HMMA.16816.F32 R64, R136, R66, RZ ;  /* 0x000000428840723c */ /* 0x000ff000000018ff */
[C---:B------:R-:W-:Y:S08]  /*12060*/  HMMA.16816.F32 R4, R140.reuse, R144, R4 ;  /* 0x000000908c04723c */ /* 0x040ff00000001804 */
[C---:B------:R-:W-:Y:S01]  /*12070*/  HMMA.16816.F32 R8, R140.reuse, R146, R8 ;  /* 0x000000928c08723c */ /* 0x040fe20000001808 */
[----:B------:R-:W1:Y:S07]  /*12080*/  LDSM.16.M88.4 R144, [R224] ;  /* 0x00000000e090783b */ /* 0x000e6e0000000200 */
[C---:B------:R-:W-:Y:S08]  /*12090*/  HMMA.16816.F32 R12, R140.reuse, R148, R12 ;  /* 0x000000948c0c723c */ /* 0x040ff0000000180c */
[C---:B------:R-:W-:Y:S01]  /*120a0*/  HMMA.16816.F32 R16, R140.reuse, R150, R16 ;  /* 0x000000968c10723c */ /* 0x040fe20000001810 */
[----:B------:R-:W3:Y:S07]  /*120b0*/  LDSM.16.M88.4 R148, [R223] ;  /* 0x00000000df94783b */ /* 0x000eee0000000200 */
[C---:B------:R-:W-:Y:S08]  /*120c0*/  HMMA.16816.F32 R20, R140.reuse, R152, R20 ;  /* 0x000000988c14723c */ /* 0x040ff00000001814 */
[C---:B------:R-:W-:Y:S08]  /*120d0*/  HMMA.16816.F32 R24, R140.reuse, R154, R24 ;  /* 0x0000009a8c18723c */ /* 0x040ff00000001818 */
[C---:B-1----:R-:W-:Y:S08]  /*120e0*/  HMMA.16816.F32 R28, R140.reuse, R144, R28 ;  /* 0x000000908c1c723c */ /* 0x042ff0000000181c */
[C---:B------:R-:W-:Y:S08]  /*120f0*/  HMMA.16816.F32 R32, R140.reuse, R146, R32 ;  /* 0x000000928c20723c */ /* 0x040ff00000001820 */
[C---:B---3--:R-:W-:Y:S08]  /*12100*/  HMMA.16816.F32 R36, R140.reuse, R148, R36 ;  /* 0x000000948c24723c */ /* 0x048ff00000001824 */
[C---:B------:R-:W-:Y:S04]  /*12110*/  HMMA.16816.F32 R40, R140.reuse, R150, R40 ;  /* 0x000000968c28723c */ /* 0x040fe80000001828 */
[----:B------:R-:W-:Y:S02]  /*12120*/  @P0 IADD3 R2, P1, R0, R160, RZ ;  /* 0x000000a000020210 */ /* 0x000fe40007f3e0ff */
[----:B------:R-:W-:Y:S02]  /*12130*/  LDSM.16.M88.4 R160, [R221] ;  /* 0x00000000dda0783b */ /* 0x000fe40000000200 */
[----:B------:R-:W-:Y:S04]  /*12140*/  @P0 LEA R188, P3, R2, c[0x0][0x1f8], 0x1 ;  /* 0x00007e0002bc0a11 */ /* 0x000fe800078608ff */
[----:B----4-:R-:W-:Y:S02]  /*12150*/  @P0 IADD3 R0, P2, R0, R157, RZ ;  /* 0x0000009d00000210 */ /* 0x010fe40007f5e0ff */
[C---:B-----5:R-:W-:Y:S02]  /*12160*/  LOP3.LUT P5, RZ, R119.reuse, 0x1, RZ, 0xc0, !PT ;  /* 0x0000000177ff7812 */ /* 0x060fe400078ac0ff */
[----:B------:R-:W-:Y:S01]  /*12170*/  LOP3.LUT P4, RZ, R119, 0x2, RZ, 0xc0, !PT ;  /* 0x0000000277ff7812 */ /* 0x000fe2000788c0ff */
[----:B------:R-:W-:Y:S01]  /*12180*/  @P0 IMAD.X R117, R116, 0x1, R159, P1 ;  /* 0x0000000174750824 */ /* 0x000fe200008e069f */
[----:B------:R-:W-:Y:S04]  /*12190*/  @P0 LEA R190, P1, R0, c[0x0][0x1f8], 0x1 ;  /* 0x00007e0000be0a11 */ /* 0x000fe800078208ff */
[----:B------:R-:W-:Y:S01]  /*121a0*/  @P0 LEA.HI.X R189, R2, c[0x0][0x1fc], R117, 0x1, P3 ;  /* 0x00007f0002bd0a11 */ /* 0x000fe200018f0c75 */
[----:B------:R-:W-:Y:S01]  /*121b0*/  @P0 IMAD.X R116, R116, 0x1, R156, P2 ;  /* 0x0000000174740824 */ /* 0x000fe200010e069c */
[----:B------:R-:W3:Y:S04]  /*121c0*/  LDL R2, [R1+0x28] ;  /* 0x0000280001027983 */ /* 0x000ee80000100800 */
[----:B------:R-:W1:Y:S01]  /*121d0*/  LDSM.16.M88.4 R156, [R222] ;  /* 0x00000000de9c783b */ /* 0x000e620000000200 */
[----:B------:R-:W-:Y:S01]  /*121e0*/  @P0 LEA.HI.X R191, R0, c[0x0][0x1fc], R116, 0x1, P1 ;  /* 0x00007f0000bf0a11 */ /* 0x000fe200008f0c74 */
[----:B------:R-:W-:Y:S01]  /*121f0*/  IMAD.MOV.U32 R0, RZ, RZ, c[0x0][0x2c4] ;  /* 0x0000b100ff007624 */ /* 0x000fe200078e00ff */
[----:B------:R-:W-:Y:S04]  /*12200*/  @P0 IADD3 R116, P1, R188, R201, RZ ;  /* 0x000000c9bc740210 */ /* 0x000fe80007f3e0ff */
[C---:B------:R-:W-:Y:S01]  /*12210*/  @P0 IADD3 R154, P3, R116.reuse, R195, RZ ;  /* 0x000000c3749a0210 */ /* 0x040fe20007f7e0ff */
[----:B------:R-:W-:Y:S01]  /*12220*/  @!PT LDS RZ, [RZ] ;  /* 0x00000000fffff984 */ /* 0x000fe20000000800 */
[----:B------:R-:W-:Y:S01]  /*12230*/  @!PT LDS RZ, [RZ] ;  /* 0x00000000fffff984 */ /* 0x000fe20000000800 */
[----:B------:R-:W-:Y:S01]  /*12240*/  @!PT LDS RZ, [RZ] ;  /* 0x00000000fffff984 */ /* 0x000fe20000000800 */
[----:B------:R4:W-:Y:S01]  /*12250*/  @P0 LDGSTS.E.BYPASS.LTC128B.128 [R227+0x100], [R188.64], !P5 ;  /* 0x00100000bce30fae */ /* 0x0009e2000e901d48 */
[--C-:B------:R-:W-:Y:S01]  /*12260*/  @P0 IMAD.X R117, R189, 0x1, R193.reuse, P1 ;  /* 0x00000001bd750824 */ /* 0x100fe200008e06c1 */
[----:B------:R-:W-:Y:S03]  /*12270*/  @P0 IADD3 R152, P1, R116, R201, RZ ;  /* 0x000000c974980210 */ /* 0x000fe60007f3e0ff */
[C-C-:B------:R-:W-:Y:S01]  /*12280*/  @P0 IMAD.X R155, R117.reuse, 0x1, R192.reuse, P3 ;  /* 0x00000001759b0824 */ /* 0x140fe200018e06c0 */
[----:B------:R-:W-:Y:S02]  /*12290*/  @P0 IADD3.X R153, R117, R193, RZ, P1, !PT ;  /* 0x000000c175990210 */ /* 0x000fe40000ffe4ff */
[----:B------:R4:W-:Y:S01]  /*122a0*/  @P0 LDGSTS.E.BYPASS.LTC128B.128 [R227+0x4100], [R190.64], !P4 ;  /* 0x04100000bee30fae */ /* 0x0009e2000e101d48 */
[C---:B------:R-:W-:Y:S05]  /*122b0*/  @P0 IADD3 R144, P2, R152.reuse, R201, RZ ;  /* 0x000000c998900210 */ /* 0x040fea0007f5e0ff */
[C---:B------:R-:W-:Y:S02]  /*122c0*/  @P0 IMAD.X R145, R153.reuse, 0x1, R193, P2 ;  /* 0x0000000199910824 */ /* 0x040fe400010e06c1 */
[----:B------:R5:W-:Y:S08]  /*122d0*/  @P0 LDGSTS.E.BYPASS.LTC128B.128 [R227+0x1100], [R116.64], !P5 ;  /* 0x0110000074e30fae */ /* 0x000bf0000e901d48 */
[----:B------:R5:W-:Y:S01]  /*122e0*/  @P0 LDGSTS.E.BYPASS.LTC128B.128 [R227+0x5100], [R116.64+0x80], !P4 ;  /* 0x0510008074e30fae */ /* 0x000be2000e101d48 */
[C---:B-1----:R-:W-:Y:S07]  /*122f0*/  HMMA.16816.F32 R44, R140.reuse, R156, R44 ;  /* 0x0000009c8c2c723c */ /* 0x042fee000000182c */
[----:B------:R1:W-:Y:S01]  /*12300*/  @P0 LDGSTS.E.BYPASS.LTC128B.128 [R227+0x2100], [R152.64], !P5 ;  /* 0x0210000098e30fae */ /* 0x0003e2000e901d48 */
[C---:B------:R-:W-:Y:S07]  /*12310*/  HMMA.16816.F32 R48, R140.reuse, R158, R48 ;  /* 0x0000009e8c30723c */ /* 0x040fee0000001830 */
[----:B------:R1:W-:Y:S01]  /*12320*/  @P0 LDGSTS.E.BYPASS.LTC128B.128 [R227+0x6100], [R154.64], !P4 ;  /* 0x061000009ae30fae */ /* 0x0003e2000e101d48 */
[C---:B------:R-:W-:Y:S07]  /*12330*/  HMMA.16816.F32 R52, R140.reuse, R160, R52 ;  /* 0x000000a08c34723c */ /* 0x040fee0000001834 */
[----:B------:R1:W-:Y:S01]  /*12340*/  @P0 LDGSTS.E.BYPASS.LTC128B.128 [R227+0x3100], [R144.64], !P5 ;  /* 0x0310000090e30fae */ /* 0x0003e2000e901d48 */
[----:B-----5:R-:W-:Y:S01]  /*12350*/  @P0 IADD3 R116, P1, R152, R195, RZ ;  /* 0x000000c398740210 */ /* 0x020fe20007f3e0ff */
[C---:B------:R-:W-:Y:S06]  /*12360*/  HMMA.16816.F32 R56, R140.reuse, R162, R56 ;  /* 0x000000a28c38723c */ /* 0x040fec0000001838 */
[----:B------:R-:W5:Y:S01]  /*12370*/  LDL R201, [R1+0x58] ;  /* 0x0000580001c97983 */ /* 0x000f620000100800 */
[----:B------:R-:W-:Y:S01]  /*12380*/  @P0 IMAD.X R117, R153, 0x1, R192, P1 ;  /* 0x0000000199750824 */ /* 0x000fe200008e06c0 */
[----:B------:R-:W-:Y:S02]  /*12390*/  ISETP.NE.AND P1, PT, R0, 0x1, PT ;  /* 0x000000010000780c */ /* 0x000fe40003f25270 */
[----:B------:R2:W3:Y:S01]  /*123a0*/  LDL R0, [R1+0x2c] ;  /* 0x00002c0001007983 */ /* 0x0004e20000100800 */
[C---:B------:R-:W-:Y:S03]  /*123b0*/  HMMA.16816.F32 R60, R140.reuse, R164, R60 ;  /* 0x000000a48c3c723c */ /* 0x040fe6000000183c */
[----:B------:R2:W-:Y:S05]  /*123c0*/  @P0 LDGSTS.E.BYPASS.LTC128B.128 [R227+0x7100], [R116.64], !P4 ;  /* 0x0710000074e30fae */ /* 0x0005ea000e101d48 */
[----:B------:R-:W-:Y:S03]  /*123d0*/  HMMA.16816.F32 R64, R140, R166, R64 ;  /* 0x000000a68c40723c */ /* 0x000fe60000001840 */
[----:B------:R-:W-:Y:S08]  /*123e0*/  LDSM.16.M88.4 R148, [R210+0x8900] ;  /* 0x00890000d294783b */ /* 0x000ff00000000200 */
[----:B-1----:R-:W1:Y:S08]  /*123f0*/  LDSM.16.M88.4 R144, [R210+0x8100] ;  /* 0x00810000d290783b */ /* 0x002e700000000200 */
[----:B------:R-:W2:Y:S08]  /*12400*/  LDSM.16.M88.4 R152, [R210+0x9100] ;  /* 0x00910000d298783b */ /* 0x000eb00000000200 */
[----:B------:R-:W0:Y:S08]  /*12410*/  LDGDEPBAR ;  /* 0x00000000000079af */ /* 0x000e300000000000 */
[----:B------:R-:W2:Y:S08]  /*12420*/  LDSM.16.M88.4 R156, [R210+0x9900] ;  /* 0x00990000d29c783b */ /* 0x000eb00000000200 */
[----:B------:R-:W2:Y:S01]  /*12430*/  LDSM.16.M88.4 R160, [R210+0xa100] ;  /* 0x00a10000d2a0783b */ /* 0x000ea20000000200 */
[C---:B-1----:R-:W-:Y:S07]  /*12440*/  HMMA.16816.F32 R4, R168.reuse, R144, R4 ;  /* 0x00000090a804723c */ /* 0x042fee0000001804 */
[----:B------:R-:W-:Y:S01]  /*12450*/  LDSM.16.M88.4 R164, [R215] ;  /* 0x00000000d7a4783b */ /* 0x000fe20000000200 */
[C---:B------:R-:W-:Y:S07]  /*12460*/  HMMA.16816.F32 R8, R168.reuse, R146, R8 ;  /* 0x00000092a808723c */ /* 0x040fee0000001808 */
[----:B------:R-:W1:Y:S01]  /*12470*/  LDSM.16.M88.4 R144, [R210+0xa900] ;  /* 0x00a90000d290783b */ /* 0x000e620000000200 */
[C---:B------:R-:W-:Y:S07]  /*12480*/  HMMA.16816.F32 R12, R168.reuse, R148, R12 ;  /* 0x00000094a80c723c */ /* 0x040fee000000180c */
[----:B----4-:R-:W-:Y:S01]  /*12490*/  LDSM.16.M88.4 R188, [R210+0xf100] ;  /* 0x00f10000d2bc783b */ /* 0x010fe20000000200 */
[C---:B------:R-:W-:Y:S07]  /*124a0*/  HMMA.16816.F32 R16, R168.reuse, R150, R16 ;  /* 0x00000096a810723c */ /* 0x040fee0000001810 */
[----:B------:R-:W4:Y:S01]  /*124b0*/  LDSM.16.M88.4 R148, [R210+0xb100] ;  /* 0x00b10000d294783b */ /* 0x000f220000000200 */
[C---:B--2---:R-:W-:Y:S07]  /*124c0*/  HMMA.16816.F32 R20, R168.reuse, R152, R20 ;  /* 0x00000098a814723c */ /* 0x044fee0000001814 */
[----:B------:R-:W-:Y:S01]  /*124d0*/  LDSM.16.M88.4 R192, [R210+0xf900] ;  /* 0x00f90000d2c0783b */ /* 0x000fe20000000200 */
[C---:B------:R-:W-:Y:S07]  /*124e0*/  HMMA.16816.F32 R24, R168.reuse, R154, R24 ;  /* 0x0000009aa818723c */ /* 0x040fee0000001818 */
[----:B------:R-:W2:Y:S01]  /*124f0*/  LDSM.16.M88.4 R152, [R210+0xb900] ;  /* 0x00b90000d298783b */ /* 0x000ea20000000200 */
[C---:B------:R-:W-:Y:S08]  /*12500*/  HMMA.16816.F32 R28, R168.reuse, R156, R28 ;  /* 0x0000009ca81c723c */ /* 0x040ff0000000181c */
[C---:B------:R-:W-:Y:S01]  /*12510*/  HMMA.16816.F32 R32, R168.reuse, R158, R32 ;  /* 0x0000009ea820723c */ /* 0x040fe20000001820 */
[----:B------:R-:W2:Y:S07]  /*12520*/  LDSM.16.M88.4 R156, [R207] ;  /* 0x00000000cf9c783b */ /* 0x000eae0000000200 */
        /* <DEDUP_REMOVED lines=30> */
[C---:B------:R-:W-:Y:S08]  /*12710*/  HMMA.16816.F32 R52, R172.reuse, R160, R52 ;  /* 0x000000a0ac34723c */ /* 0x040ff00000001834 */
[C---:B------:R-:W-:Y:S01]  /*12720*/  HMMA.16816.F32 R56, R172.reuse, R162, R56 ;  /* 0x000000a2ac38723c */ /* 0x040fe20000001838 */
[----:B------:R-:W5:Y:S07]  /*12730*/  LDSM.16.M88.4 R160, [R204+0xd900] ;  /* 0x00d90000cca0783b */ /* 0x000f6e0000000200 */
[C---:B-1----:R-:W-:Y:S04]  /*12740*/  HMMA.16816.F32 R60, R172.reuse, R144, R60 ;  /* 0x00000090ac3c723c */ /* 0x042fe8000000183c */
[----:B---3--:R-:W-:Y:S04]  /*12750*/  @P1 SHF.R.U32.HI R0, RZ, c[0x0][0x2cc], R2 ;  /* 0x0000b300ff001a19 */ /* 0x008fe80000011602 */
[----:B------:R-:W-:Y:S01]  /*12760*/  HMMA.16816.F32 R64, R172, R146, R64 ;  /* 0x00000092ac40723c */ /* 0x000fe20000001840 */
[----:B------:R-:W1:Y:S07]  /*12770*/  LDSM.16.M88.4 R144, [R204+0xe100] ;  /* 0x00e10000cc90783b */ /* 0x000e6e0000000200 */
[C---:B----4-:R-:W-:Y:S01]  /*12780*/  HMMA.16816.F32 R4, R176.reuse, R148, R4 ;  /* 0x00000094b004723c */ /* 0x050fe20000001804 */
[----:B------:R-:W-:Y:S07]  /*12790*/  SHFL.IDX PT, R116, R0, 0x1, 0x1c1f ;  /* 0x003c1f0000747f89 */ /* 0x000fee00000e0000 */
[C---:B------:R-:W-:Y:S01]  /*127a0*/  HMMA.16816.F32 R8, R176.reuse, R150, R8 ;  /* 0x00000096b008723c */ /* 0x040fe20000001808 */
[----:B------:R-:W-:Y:S07]  /*127b0*/  LDSM.16.M88.4 R148, [R204+0xe900] ;  /* 0x00e90000cc94783b */ /* 0x000fee0000000200 */
[C---:B--2---:R-:W-:Y:S01]  /*127c0*/  HMMA.16816.F32 R12, R176.reuse, R152, R12 ;  /* 0x00000098b00c723c */ /* 0x044fe2000000180c */
[----:B------:R2:W3:Y:S07]  /*127d0*/  SHFL.IDX PT, R2, R0, RZ, 0x1c1f ;  /* 0x001c1fff00027589 */ /* 0x0004ee00000e0000 */
[C---:B------:R-:W-:Y:S01]  /*127e0*/  HMMA.16816.F32 R16, R176.reuse, R154, R16 ;  /* 0x0000009ab010723c */ /* 0x040fe20000001810 */
[----:B------:R-:W4:Y:S07]  /*127f0*/  LDSM.16.M88.4 R152, [R204+0xf100] ;  /* 0x00f10000cc98783b */ /* 0x000f2e0000000200 */
[C---:B------:R-:W-:Y:S08]  /*12800*/  HMMA.16816.F32 R20, R176.reuse, R156, R20 ;  /* 0x0000009cb014723c */ /* 0x040ff00000001814 */
[C---:B------:R-:W-:Y:S01]  /*12810*/  HMMA.16816.F32 R24, R176.reuse, R158, R24 ;  /* 0x0000009eb018723c */ /* 0x040fe20000001818 */
[----:B------:R-:W4:Y:S03]  /*12820*/  LDSM.16.M88.4 R156, [R204+0xf900] ;  /* 0x00f90000cc9c783b */ /* 0x000f260000000200 */
[C---:B--2---:R-:W-:Y:S01]  /*12830*/  IMAD R0, R200.reuse, R228, 0x1 ;  /* 0x00000001c8007424 */ /* 0x044fe200078e02e4 */
[----:B------:R-:W-:Y:S03]  /*12840*/  IADD3 R228, R200, -0x1, RZ ;  /* 0xffffffffc8e47810 */ /* 0x000fe60007ffe0ff */
[C---:B-----5:R-:W-:Y:S04]  /*12850*/  HMMA.16816.F32 R28, R176.reuse, R160, R28 ;  /* 0x000000a0b01c723c */ /* 0x060fe8000000181c */
[----:B------:R-:W-:Y:S04]  /*12860*/  IADD3 R0, R202, R0, -R203 ;  /* 0x00000000ca007210 */ /* 0x000fe80007ffe8cb */
[C---:B------:R-:W-:Y:S01]  /*12870*/  HMMA.16816.F32 R32, R176.reuse, R162, R32 ;  /* 0x000000a2b020723c */ /* 0x040fe20000001820 */
[----:B------:R-:W2:Y:S03]  /*12880*/  LDSM.16.M88.4 R160, [R219] ;  /* 0x00000000dba0783b */ /* 0x000ea60000000200 */
[----:B------:R-:W-:Y:S04]  /*12890*/  IMAD.IADD R0, R0, 0x1, -R201 ;  /* 0x0000000100007824 */ /* 0x000fe800078e0ac9 */
[C---:B-1----:R-:W-:Y:S04]  /*128a0*/  HMMA.16816.F32 R36, R176.reuse, R144, R36 ;  /* 0x00000090b024723c */ /* 0x042fe80000001824 */
[C---:B---3--:R-:W-:Y:S02]  /*128b0*/  IMAD.IADD R2, R0.reuse, 0x1, R2 ;  /* 0x0000000100027824 */ /* 0x048fe400078e0202 */
[----:B------:R-:W-:Y:S02]  /*128c0*/  IMAD.IADD R0, R0, 0x1, R116 ;  /* 0x0000000100007824 */ /* 0x000fe400078e0274 */
[C---:B------:R-:W-:Y:S01]  /*128d0*/  HMMA.16816.F32 R40, R176.reuse, R146, R40 ;  /* 0x00000092b028723c */ /* 0x040fe20000001828 */
[----:B------:R-:W1:Y:S02]  /*128e0*/  LDSM.16.M88.4 R144, [R218] ;  /* 0x00000000da90783b */ /* 0x000e640000000200 */
[C---:B------:R-:W-:Y:S02]  /*128f0*/  ISETP.GT.AND P6, PT, R2.reuse, 0x69, PT ;  /* 0x000000690200780c */ /* 0x040fe40003fc4270 */
[C---:B------:R-:W-:Y:S02]  /*12900*/  ISETP.GT.AND P3, PT, R2.reuse, RZ, PT ;  /* 0x000000ff0200720c */ /* 0x040fe40003f64270 */
[C---:B------:R-:W-:Y:S01]  /*12910*/  ISETP.GT.AND P5, PT, R2.reuse, 0x70, PT ;  /* 0x000000700200780c */ /* 0x040fe20003fa4270 */
[C---:B------:R-:W-:Y:S03]  /*12920*/  HMMA.16816.F32 R44, R176.reuse, R148, R44 ;  /* 0x00000094b02c723c */ /* 0x040fe6000000182c */
[----:B------:R-:W-:Y:S02]  /*12930*/  ISETP.GT.AND P2, PT, R2, 0x1, PT ;  /* 0x000000010200780c */ /* 0x000fe40003f44270 */
[C---:B------:R-:W-:Y:S02]  /*12940*/  ISETP.GT.AND P1, PT, R0.reuse, RZ, PT ;  /* 0x000000ff0000720c */ /* 0x040fe40003f24270 */
[----:B------:R-:W-:Y:S01]  /*12950*/  ISETP.GT.AND P0, PT, R0, 0x1, PT ;  /* 0x000000010000780c */ /* 0x000fe20003f04270 */
[C---:B------:R-:W-:Y:S01]  /*12960*/  HMMA.16816.F32 R48, R176.reuse, R150, R48 ;  /* 0x00000096b030723c */ /* 0x040fe20000001830 */
[----:B------:R-:W3:Y:S02]  /*12970*/  LDSM.16.M88.4 R148, [R217] ;  /* 0x00000000d994783b */ /* 0x000ee40000000200 */
[----:B------:R-:W-:Y:S05]  /*12980*/  ISETP.GT.AND P4, PT, R2, 0x71, PT ;  /* 0x000000710200780c */ /* 0x000fea0003f84270 */
[C---:B----4-:R-:W-:Y:S08]  /*12990*/  HMMA.16816.F32 R52, R176.reuse, R152, R52 ;  /* 0x00000098b034723c */ /* 0x050ff00000001834 */
[C---:B------:R-:W-:Y:S01]  /*129a0*/  HMMA.16816.F32 R56, R176.reuse, R154, R56 ;  /* 0x0000009ab038723c */ /* 0x040fe20000001838 */
[----:B------:R-:W4:Y:S07]  /*129b0*/  LDSM.16.M88.4 R152, [R216] ;  /* 0x00000000d898783b */ /* 0x000f2e0000000200 */
[C---:B------:R-:W-:Y:S08]  /*129c0*/  HMMA.16816.F32 R60, R176.reuse, R156, R60 ;  /* 0x0000009cb03c723c */ /* 0x040ff0000000183c */
[----:B------:R-:W-:Y:S01]  /*129d0*/  HMMA.16816.F32 R64, R176, R158, R64 ;  /* 0x0000009eb040723c */ /* 0x000fe20000001840 */
[----:B------:R-:W5:Y:S07]  /*129e0*/  LDSM.16.M88.4 R156, [R214] ;  /* 0x00000000d69c783b */ /* 0x000f6e0000000200 */
[C---:B--2---:R-:W-:Y:S08]  /*129f0*/  HMMA.16816.F32 R4, R180.reuse, R160, R4 ;  /* 0x000000a0b404723c */ /* 0x044ff00000001804 */
[C---:B------:R-:W-:Y:S01]  /*12a00*/  HMMA.16816.F32 R8, R180.reuse, R162, R8 ;  /* 0x000000a2b408723c */ /* 0x040fe20000001808 */
[----:B------:R-:W-:Y:S07]  /*12a10*/  LDSM.16.M88.4 R160, [R210+0xc900] ;  /* 0x00c90000d2a0783b */ /* 0x000fee0000000200 */
[C---:B-1----:R-:W-:Y:S08]  /*12a20*/  HMMA.16816.F32 R12, R180.reuse, R144, R12 ;  /* 0x00000090b40c723c */ /* 0x042ff0000000180c */
[C---:B------:R-:W-:Y:S01]  /*12a30*/  HMMA.16816.F32 R16, R180.reuse, R146, R16 ;  /* 0x00000092b410723c */ /* 0x040fe20000001810 */
[----:B------:R-:W1:Y:S07]  /*12a40*/  LDSM.16.M88.4 R144, [R213] ;  /* 0x00000000d590783b */ /* 0x000e6e0000000200 */
[C---:B---3--:R-:W-:Y:S08]  /*12a50*/  HMMA.16816.F32 R20, R180.reuse, R148, R20 ;  /* 0x00000094b414723c */ /* 0x048ff00000001814 */
[C---:B------:R-:W-:Y:S01]  /*12a60*/  HMMA.16816.F32 R24, R180.reuse, R150, R24 ;  /* 0x00000096b418723c */ /* 0x040fe20000001818 */
[----:B------:R-:W2:Y:S07]  /*12a70*/  LDSM.16.M88.4 R148, [R212] ;  /* 0x00000000d494783b */ /* 0x000eae0000000200 */
[C---:B----4-:R-:W-:Y:S08]  /*12a80*/  HMMA.16816.F32 R28, R180.reuse, R152, R28 ;  /* 0x00000098b41c723c */ /* 0x050ff0000000181c */
[C---:B------:R-:W-:Y:S01]  /*12a90*/  HMMA.16816.F32 R32, R180.reuse, R154, R32 ;  /* 0x0000009ab420723c */ /* 0x040fe20000001820 */
[----:B------:R-:W3:Y:S07]  /*12aa0*/  LDSM.16.M88.4 R152, [R210+0xc100] ;  /* 0x00c10000d298783b */ /* 0x000eee0000000200 */
[C---:B------:R-:W-:Y:S08]  /*12ab0*/  HMMA.16816.F32 R36, R180.reuse, R164, R36 ;  /* 0x000000a4b424723c */ /* 0x040ff00000001824 */
        /* <DEDUP_REMOVED lines=16> */
[C---:B----4-:R-:W-:Y:S08]  /*12bc0*/  HMMA.16816.F32 R20, R184.reuse, R164, R20 ;  /* 0x000000a4b814723c */ /* 0x050ff00000001814 */
[C---:B------:R-:W-:Y:S08]  /*12bd0*/  HMMA.16816.F32 R24, R184.reuse, R166, R24 ;  /* 0x000000a6b818723c */ /* 0x040ff00000001818 */
[C---:B-----5:R-:W-:Y:S08]  /*12be0*/  HMMA.16816.F32 R28, R184.reuse, R156, R28 ;  /* 0x0000009cb81c723c */ /* 0x060ff0000000181c */
[C---:B------:R-:W-:Y:S08]  /*12bf0*/  HMMA.16816.F32 R32, R184.reuse, R158, R32 ;  /* 0x0000009eb820723c */ /* 0x040ff00000001820 */
[C---:B-1----:R-:W-:Y:S08]  /*12c00*/  HMMA.16816.F32 R36, R184.reuse, R144, R36 ;  /* 0x00000090b824723c */ /* 0x042ff00000001824 */
[C---:B------:R-:W-:Y:S01]  /*12c10*/  HMMA.16816.F32 R40, R184.reuse, R146, R40 ;  /* 0x00000092b828723c */ /* 0x040fe20000001828 */
[----:B------:R-:W1:Y:S07]  /*12c20*/  LDSM.16.M88.4 R144, [R207+0x4800] ;  /* 0x00480000cf90783b */ /* 0x000e6e0000000200 */
[C---:B--2---:R-:W-:Y:S08]  /*12c30*/  HMMA.16816.F32 R44, R184.reuse, R148, R44 ;  /* 0x00000094b82c723c */ /* 0x044ff0000000182c */
[C---:B------:R-:W-:Y:S01]  /*12c40*/  HMMA.16816.F32 R48, R184.reuse, R150, R48 ;  /* 0x00000096b830723c */ /* 0x040fe20000001830 */
[----:B------:R-:W2:Y:S07]  /*12c50*/  LDSM.16.M88.4 R148, [R207+0x5000] ;  /* 0x00500000cf94783b */ /* 0x000eae0000000200 */
[C---:B------:R-:W-:Y:S08]  /*12c60*/  HMMA.16816.F32 R52, R184.reuse, R188, R52 ;  /* 0x000000bcb834723c */ /* 0x040ff00000001834 */
[C---:B------:R-:W-:Y:S08]  /*12c70*/  HMMA.16816.F32 R56, R184.reuse, R190, R56 ;  /* 0x000000beb838723c */ /* 0x040ff00000001838 */
[C---:B------:R-:W-:Y:S08]  /*12c80*/  HMMA.16816.F32 R60, R184.reuse, R192, R60 ;  /* 0x000000c0b83c723c */ /* 0x040ff0000000183c */
[----:B------:R-:W-:Y:S08]  /*12c90*/  HMMA.16816.F32 R64, R184, R194, R64 ;  /* 0x000000c2b840723c */ /* 0x000ff00000001840 */
[C---:B---3--:R-:W-:Y:S08]  /*12ca0*/  HMMA.16816.F32 R4, R196.reuse, R152, R4 ;  /* 0x00000098c404723c */ /* 0x048ff00000001804 */
[C---:B------:R-:W-:Y:S01]  /*12cb0*/  HMMA.16816.F32 R8, R196.reuse, R154, R8 ;  /* 0x0000009ac408723c */ /* 0x040fe20000001808 */
[----:B------:R-:W3:Y:S07]  /*12cc0*/  LDSM.16.M88.4 R152, [R207+0x5800] ;  /* 0x00580000cf98783b */ /* 0x000eee0000000200 */
[C---:B-1----:R-:W-:Y:S08]  /*12cd0*/  HMMA.16816.F32 R12, R196.reuse, R144, R12 ;  /* 0x00000090c40c723c */ /* 0x042ff0000000180c */
[C---:B------:R-:W-:Y:S01]  /*12ce0*/  HMMA.16816.F32 R16, R196.reuse, R146, R16 ;  /* 0x00000092c410723c */ /* 0x040fe20000001810 */
[----:B------:R-:W1:Y:S03]  /*12cf0*/  LDSM.16.M88.4 R144, [R207+0x6000] ;  /* 0x00600000cf90783b */ /* 0x000e660000000200 */
[----:B------:R-:W-:Y:S02]  /*12d00*/  FSEL R116, R4, -INF , P3 ;  /* 0xff80000004747808 */ /* 0x000fe40001800000 */
[----:B------:R-:W-:Y:S02]  /*12d10*/  FSEL R156, R5, -INF , P2 ;  /* 0xff800000059c7808 */ /* 0x000fe40001000000 */
[C---:B--2---:R-:W-:Y:S03]  /*12d20*/  HMMA.16816.F32 R20, R196.reuse, R148, R20 ;  /* 0x00000094c414723c */ /* 0x044fe60000001814 */
[----:B------:R-:W-:Y:S02]  /*12d30*/  ISETP.GT.AND P3, PT, R2, 0x8, PT ;  /* 0x000000080200780c */ /* 0x000fe40003f64270 */
[----:B------:R-:W-:Y:S02]  /*12d40*/  FSEL R159, R6, -INF , P1 ;  /* 0xff800000069f7808 */ /* 0x000fe40000800000 */
[----:B------:R-:W-:Y:S01]  /*12d50*/  FSEL R161, R7, -INF , P0 ;  /* 0xff80000007a17808 */ /* 0x000fe20000000000 */
[C---:B------:R-:W-:Y:S01]  /*12d60*/  HMMA.16816.F32 R24, R196.reuse, R150, R24 ;  /* 0x00000096c418723c */ /* 0x040fe20000001818 */
[----:B------:R-:W2:Y:S02]  /*12d70*/  LDSM.16.M88.4 R4, [R207+0x6800] ;  /* 0x00680000cf04783b */ /* 0x000ea40000000200 */
[----:B------:R-:W-:Y:S02]  /*12d80*/  ISETP.GT.AND P2, PT, R2, 0x9, PT ;  /* 0x000000090200780c */ /* 0x000fe40003f44270 */
[----:B------:R-:W-:Y:S02]  /*12d90*/  FSEL R148, R8, -INF , P3 ;  /* 0xff80000008947808 */ /* 0x000fe40001800000 */
[----:B------:R-:W-:Y:S01]  /*12da0*/  FSEL R157, R9, -INF , P2 ;  /* 0xff800000099d7808 */ /* 0x000fe20001000000 */
[C---:B---3--:R-:W-:Y:S03]  /*12db0*/  HMMA.16816.F32 R28, R196.reuse, R152, R28 ;  /* 0x00000098c41c723c */ /* 0x048fe6000000181c */
[C---:B------:R-:W-:Y:S02]  /*12dc0*/  ISETP.GT.AND P1, PT, R0.reuse, 0x8, PT ;  /* 0x000000080000780c */ /* 0x040fe40003f24270 */
[----:B------:R-:W-:Y:S02]  /*12dd0*/  ISETP.GT.AND P0, PT, R0, 0x9, PT ;  /* 0x000000090000780c */ /* 0x000fe40003f04270 */
[----:B------:R-:W-:Y:S01]  /*12de0*/  FSEL R158, R10, -INF , P1 ;  /* 0xff8000000a9e7808 */ /* 0x000fe20000800000 */
[C---:B------:R-:W-:Y:S03]  /*12df0*/  HMMA.16816.F32 R32, R196.reuse, R154, R32 ;  /* 0x0000009ac420723c */ /* 0x040fe60000001820 */
[C---:B------:R-:W-:Y:S02]  /*12e00*/  ISETP.GT.AND P1, PT, R0.reuse, 0x10, PT ;  /* 0x000000100000780c */ /* 0x040fe40003f24270 */
[----:B------:R-:W-:Y:S02]  /*12e10*/  FSEL R160, R11, -INF , P0 ;  /* 0xff8000000ba07808 */ /* 0x000fe40000000000 */
[----:B------:R-:W3:Y:S01]  /*12e20*/  LDSM.16.M88.4 R8, [R207+0x7000] ;  /* 0x00700000cf08783b */ /* 0x000ee20000000200 */
[C---:B-1----:R-:W-:Y:S03]  /*12e30*/  HMMA.16816.F32 R36, R196.reuse, R144, R36 ;  /* 0x00000090c424723c */ /* 0x042fe60000001824 */
[----:B------:R-:W-:Y:S02]  /*12e40*/  ISETP.GT.AND P0, PT, R0, 0x11, PT ;  /* 0x000000110000780c */ /* 0x000fe40003f04270 */
[----:B------:R-:W-:Y:S02]  /*12e50*/  FSEL R162, R14, -INF , P1 ;  /* 0xff8000000ea27808 */ /* 0x000fe40000800000 */
[----:B------:R-:W-:Y:S01]  /*12e60*/  FSEL R163, R15, -INF , P0 ;  /* 0xff8000000fa37808 */ /* 0x000fe20000000000 */
[C---:B------:R-:W-:Y:S01]  /*12e70*/  HMMA.16816.F32 R40, R196.reuse, R146, R40 ;  /* 0x00000092c428723c */ /* 0x040fe20000001828 */
[----:B------:R-:W4:Y:S02]  /*12e80*/  LDL.64 R14, [R1+0x48] ;  /* 0x00004800010e7983 */ /* 0x000f240000100a00 */
[C---:B------:R-:W-:Y:S02]  /*12e90*/  ISETP.GT.AND P3, PT, R2.reuse, 0x10, PT ;  /* 0x000000100200780c */ /* 0x040fe40003f64270 */
[----:B------:R-:W-:Y:S02]  /*12ea0*/  ISETP.GT.AND P2, PT, R2, 0x11, PT ;  /* 0x000000110200780c */ /* 0x000fe40003f44270 */
[----:B------:R-:W-:Y:S01]  /*12eb0*/  FSEL R150, R12, -INF , P3 ;  /* 0xff8000000c967808 */ /* 0x000fe20001800000 */
[C---:B--2---:R-:W-:Y:S03]  /*12ec0*/  HMMA.16816.F32 R44, R196.reuse, R4, R44 ;  /* 0x00000004c42c723c */ /* 0x044fe6000000182c */
[----:B------:R-:W-:Y:S02]  /*12ed0*/  ISETP.GT.AND P3, PT, R2, 0x18, PT ;  /* 0x000000180200780c */ /* 0x000fe40003f64270 */
[----:B------:R-:W-:Y:S02]  /*12ee0*/  FMNMX.FTZ R12, R116, R3, !PT ;  /* 0x00000003740c7209 */ /* 0x000fe40007810000 */
[----:B------:R-:W-:Y:S01]  /*12ef0*/  FSEL R151, R13, -INF , P2 ;  /* 0xff8000000d977808 */ /* 0x000fe20001000000 */
[C---:B------:R-:W-:Y:S03]  /*12f00*/  HMMA.16816.F32 R48, R196.reuse, R6, R48 ;  /* 0x00000006c430723c */ /* 0x040fe60000001830 */
[----:B------:R-:W-:Y:S02]  /*12f10*/  ISETP.GT.AND P2, PT, R2, 0x19, PT ;  /* 0x000000190200780c */ /* 0x000fe40003f44270 */
[----:B------:R-:W-:Y:S02]  /*12f20*/  FMNMX.FTZ R12, R156, R12, !PT ;  /* 0x0000000c9c0c7209 */ /* 0x000fe40007810000 */
[----:B------:R-:W-:Y:S02]  /*12f30*/  FMNMX.FTZ R5, R159, R118, !PT ;  /* 0x000000769f057209 */ /* 0x000fe40007810000 */
[----:B------:R-:W-:Y:S02]  /*12f40*/  FMNMX.FTZ R4, R148, R12, !PT ;  /* 0x0000000c94047209 */ /* 0x000fe40007810000 */
[----:B------:R-:W-:Y:S02]  /*12f50*/  ISETP.GT.AND P1, PT, R0, 0x18, PT ;  /* 0x000000180000780c */ /* 0x000fe40003f24270 */
[----:B------:R-:W-:Y:S01]  /*12f60*/  FMNMX.FTZ R4, R157, R4, !PT ;  /* 0x000000049d047209 */ /* 0x000fe20007810000 */
[C---:B---3--:R-:W-:Y:S03]  /*12f70*/  HMMA.16816.F32 R52, R196.reuse, R8, R52 ;  /* 0x00000008c434723c */ /* 0x048fe60000001834 */
[----:B------:R-:W-:Y:S02]  /*12f80*/  FMNMX.FTZ R4, R150, R4, !PT ;  /* 0x0000000496047209 */ /* 0x000fe40007810000 */
[----:B------:R-:W-:Y:S02]  /*12f90*/  FSEL R152, R16, -INF , P3 ;  /* 0xff80000010987808 */ /* 0x000fe40001800000 */
[----:B------:R-:W-:Y:S01]  /*12fa0*/  FMNMX.FTZ R4, R151, R4, !PT ;  /* 0x0000000497047209 */ /* 0x000fe20007810000 */
[C---:B------:R-:W-:Y:S01]  /*12fb0*/  HMMA.16816.F32 R56, R196.reuse, R10, R56 ;  /* 0x0000000ac438723c */ /* 0x040fe20000001838 */
[----:B------:R-:W2:Y:S02]  /*12fc0*/  LDL R11, [R1+0x1c] ;  /* 0x00001c00010b7983 */ /* 0x000ea40000100800 */
[----:B------:R-:W-:Y:S02]  /*12fd0*/  ISETP.GT.AND P3, PT, R2, 0x20, PT ;  /* 0x000000200200780c */ /* 0x000fe40003f64270 */
[----:B------:R-:W-:Y:S01]  /*12fe0*/  FMNMX.FTZ R13, R161, R5, !PT ;  /* 0x00000005a10d7209 */ /* 0x000fe20007810000 */
[----:B------:R-:W3:Y:S01]  /*12ff0*/  LDL R10, [R1+0x18] ;  /* 0x00001800010a7983 */ /* 0x000ee20000100800 */
[----:B------:R-:W-:Y:S02]  /*13000*/  FMNMX.FTZ R12, R152, R4, !PT ;  /* 0x00000004980c7209 */ /* 0x000fe40007810000 */
[----:B------:R-:W-:Y:S01]  /*13010*/  FSEL R153, R17, -INF , P2 ;  /* 0xff80000011997808 */ /* 0x000fe20001000000 */
[----:B------:R-:W1:Y:S01]  /*13020*/  LDSM.16.M88.4 R4, [R207+0x7800] ;  /* 0x00780000cf04783b */ /* 0x000e620000000200 */
[----:B------:R-:W-:Y:S01]  /*13030*/  ISETP.GT.AND P2, PT, R2, 0x21, PT ;  /* 0x000000210200780c */ /* 0x000fe20003f44270 */
[----:B------:R-:W-:Y:S04]  /*13040*/  DEPBAR.LE SB0, 0x0 ;  /* 0x000080000000791a */ /* 0x000fe80000000000 */
[----:B------:R-:W-:Y:S02]  /*13050*/  FMNMX.FTZ R12, R153, R12, !PT ;  /* 0x0000000c990c7209 */ /* 0x000fe40007810000 */
[----:B------:R-:W-:Y:S01]  /*13060*/  FSEL R154, R20, -INF , P3 ;  /* 0xff800000149a7808 */ /* 0x000fe20001800000 */
[----:B------:R-:W-:Y:S01]  /*13070*/  BAR.SYNC.DEFER_BLOCKING 0x0 ;  /* 0x0000000000007b1d */ /* 0x000fe20000010000 */
[----:B------:R-:W-:Y:S02]  /*13080*/  FSEL R155, R21, -INF , P2 ;  /* 0xff800000159b7808 */ /* 0x000fe40001000000 */
[----:B------:R-:W-:Y:S02]  /*13090*/  FMNMX.FTZ R8, R154, R12, !PT ;  /* 0x0000000c9a087209 */ /* 0x000fe40007810000 */
[----:B------:R-:W-:Y:S02]  /*130a0*/  ISETP.GT.AND P3, PT, R2, 0x28, PT ;  /* 0x000000280200780c */ /* 0x000fe40003f64270 */
[----:B------:R-:W-:Y:S02]  /*130b0*/  FMNMX.FTZ R13, R158, R13, !PT ;  /* 0x0000000d9e0d7209 */ /* 0x000fe40007810000 */
[----:B------:R-:W-:Y:S02]  /*130c0*/  ISETP.GT.AND P2, PT, R2, 0x29, PT ;  /* 0x000000290200780c */ /* 0x000fe40003f44270 */
[----:B------:R-:W-:Y:S02]  /*130d0*/  FSEL R167, R24, -INF , P3 ;  /* 0xff80000018a77808 */ /* 0x000fe40001800000 */
[----:B------:R-:W-:Y:S02]  /*130e0*/  FMNMX.FTZ R8, R155, R8, !PT ;  /* 0x000000089b087209 */ /* 0x000fe40007810000 */
[----:B------:R-:W-:Y:S02]  /*130f0*/  FSEL R189, R25, -INF , P2 ;  /* 0xff80000019bd7808 */ /* 0x000fe40001000000 */
[----:B------:R-:W-:Y:S02]  /*13100*/  FMNMX.FTZ R9, R160, R13, !PT ;  /* 0x0000000da0097209 */ /* 0x000fe40007810000 */
[C---:B------:R-:W-:Y:S02]  /*13110*/  ISETP.GT.AND P3, PT, R2.reuse, 0x30, PT ;  /* 0x000000300200780c */ /* 0x040fe40003f64270 */
[----:B------:R-:W-:Y:S02]  /*13120*/  FMNMX.FTZ R8, R167, R8, !PT ;  /* 0x00000008a7087209 */ /* 0x000fe40007810000 */
[----:B------:R-:W-:Y:S01]  /*13130*/  ISETP.GT.AND P2, PT, R2, 0x31, PT ;  /* 0x000000310200780c */ /* 0x000fe20003f44270 */
[----:B------:R-:W5:Y:S01]  /*13140*/  LDL R12, [R1+0x34] ;  /* 0x00003400010c7983 */ /* 0x000f620000100800 */
[----:B------:R-:W-:Y:S02]  /*13150*/  FSEL R192, R28, -INF , P3 ;  /* 0xff8000001cc07808 */ /* 0x000fe40001800000 */
[----:B------:R-:W-:Y:S02]  /*13160*/  FMNMX.FTZ R8, R189, R8, !PT ;  /* 0x00000008bd087209 */ /* 0x000fe40007810000 */
[----:B------:R-:W-:Y:S01]  /*13170*/  FMNMX.FTZ R9, R162, R9, !PT ;  /* 0x00000009a2097209 */ /* 0x000fe20007810000 */
[C---:B-1----:R-:W-:Y:S05]  /*13180*/  HMMA.16816.F32 R60, R196.reuse, R4, R60 ;  /* 0x00000004c43c723c */ /* 0x042fea000000183c */
[----:B------:R-:W-:Y:S02]  /*13190*/  FSEL R193, R29, -INF , P2 ;  /* 0xff8000001dc17808 */ /* 0x000fe40001000000 */
[----:B------:R-:W-:Y:S01]  /*131a0*/  FSEL R164, R18, -INF , P1 ;  /* 0xff80000012a47808 */ /* 0x000fe20000800000 */
[----:B------:R-:W-:Y:S03]  /*131b0*/  HMMA.16816.F32 R64, R196, R6, R64 ;  /* 0x00000006c440723c */ /* 0x000fe60000001840 */
[----:B------:R-:W-:Y:S02]  /*131c0*/  ISETP.GT.AND P0, PT, R0, 0x19, PT ;  /* 0x000000190000780c */ /* 0x000fe40003f04270 */
[----:B------:R-:W-:Y:S02]  /*131d0*/  ISETP.GT.AND P3, PT, R2, 0x38, PT ;  /* 0x000000380200780c */ /* 0x000fe40003f64270 */
[----:B------:R-:W-:Y:S02]  /*131e0*/  FMNMX.FTZ R8, R192, R8, !PT ;  /* 0x00000008c0087209 */ /* 0x000fe40007810000 */
[----:B------:R-:W-:Y:S02]  /*131f0*/  FMNMX.FTZ R9, R163, R9, !PT ;  /* 0x00000009a3097209 */ /* 0x000fe40007810000 */
[----:B------:R-:W-:Y:S02]  /*13200*/  ISETP.GT.AND P1, PT, R0, 0x20, PT ;  /* 0x000000200000780c */ /* 0x000fe40003f24270 */
[----:B------:R-:W-:Y:S02]  /*13210*/  FSEL R165, R19, -INF , P0 ;  /* 0xff80000013a57808 */ /* 0x000fe40000000000 */
[----:B------:R-:W-:Y:S02]  /*13220*/  FSEL R201, R32, -INF , P3 ;  /* 0xff80000020c97808 */ /* 0x000fe40001800000 */
[----:B------:R-:W-:Y:S02]  /*13230*/  FMNMX.FTZ R8, R193, R8, !PT ;  /* 0x00000008c1087209 */ /* 0x000fe40007810000 */
[----:B------:R-:W-:Y:S02]  /*13240*/  ISETP.GT.AND P2, PT, R2, 0x39, PT ;  /* 0x000000390200780c */ /* 0x000fe40003f44270 */
[----:B------:R-:W-:Y:S02]  /*13250*/  FMNMX.FTZ R9, R164, R9, !PT ;  /* 0x00000009a4097209 */ /* 0x000fe40007810000 */
[----:B------:R-:W-:Y:S02]  /*13260*/  FSEL R166, R22, -INF , P1 ;  /* 0xff80000016a67808 */ /* 0x000fe40000800000 */
[----:B------:R-:W-:Y:S02]  /*13270*/  FMNMX.FTZ R8, R201, R8, !PT ;  /* 0x00000008c9087209 */ /* 0x000fe40007810000 */
[----:B------:R-:W-:Y:S02]  /*13280*/  ISETP.GT.AND P0, PT, R0, 0x21, PT ;  /* 0x000000210000780c */ /* 0x000fe40003f04270 */
[----:B------:R-:W-:Y:S02]  /*13290*/  FSEL R202, R33, -INF , P2 ;  /* 0xff80000021ca7808 */ /* 0x000fe40001000000 */
[----:B------:R-:W-:Y:S02]  /*132a0*/  ISETP.GT.AND P3, PT, R2, 0x40, PT ;  /* 0x000000400200780c */ /* 0x000fe40003f64270 */
[----:B------:R-:W-:Y:S02]  /*132b0*/  FMNMX.FTZ R9, R165, R9, !PT ;  /* 0x00000009a5097209 */ /* 0x000fe40007810000 */
[----:B------:R-:W-:Y:S02]  /*132c0*/  FMNMX.FTZ R8, R202, R8, !PT ;  /* 0x00000008ca087209 */ /* 0x000fe40007810000 */
[----:B------:R-:W-:Y:S02]  /*132d0*/  FSEL R188, R23, -INF , P0 ;  /* 0xff80000017bc7808 */ /* 0x000fe40000000000 */
[----:B------:R-:W-:Y:S02]  /*132e0*/  FMNMX.FTZ R9, R166, R9, !PT ;  /* 0x00000009a6097209 */ /* 0x000fe40007810000 */
[----:B------:R-:W-:Y:S02]  /*132f0*/  FSEL R230, R36, -INF , P3 ;  /* 0xff80000024e67808 */ /* 0x000fe40001800000 */
[----:B------:R-:W-:Y:S02]  /*13300*/  FMNMX.FTZ R5, R188, R9, !PT ;  /* 0x00000009bc057209 */ /* 0x000fe40007810000 */
[----:B------:R-:W-:Y:S02]  /*13310*/  FMNMX.FTZ R4, R230, R8, !PT ;  /* 0x00000008e6047209 */ /* 0x000fe40007810000 */
[----:B------:R-:W3:Y:S01]  /*13320*/  LDL.64 R8, [R1+0x38] ;  /* 0x0000380001087983 */ /* 0x000ee20000100a00 */
[----:B------:R-:W-:Y:S02]  /*13330*/  ISETP.GT.AND P1, PT, R0, 0x28, PT ;  /* 0x000000280000780c */ /* 0x000fe40003f24270 */
[----:B------:R-:W-:Y:S02]  /*13340*/  ISETP.GT.AND P2, PT, R2, 0x41, PT ;  /* 0x000000410200780c */ /* 0x000fe40003f44270 */
[----:B------:R-:W-:Y:S02]  /*13350*/  FSEL R190, R26, -INF , P1 ;  /* 0xff8000001abe7808 */ /* 0x000fe40000800000 */
[C---:B------:R-:W-:Y:S02]  /*13360*/  ISETP.GT.AND P0, PT, R0.reuse, 0x29, PT ;  /* 0x000000290000780c */ /* 0x040fe40003f04270 */
[----:B------:R-:W-:Y:S02]  /*13370*/  FSEL R231, R37, -INF , P2 ;  /* 0xff80000025e77808 */ /* 0x000fe40001000000 */
[----:B------:R-:W-:Y:S02]  /*13380*/  ISETP.GT.AND P1, PT, R0, 0x30, PT ;  /* 0x000000300000780c */ /* 0x000fe40003f24270 */
[----:B------:R-:W-:Y:S02]  /*13390*/  FMNMX.FTZ R5, R190, R5, !PT ;  /* 0x00000005be057209 */ /* 0x000fe40007810000 */
[----:B------:R-:W-:Y:S02]  /*133a0*/  FSEL R191, R27, -INF , P0 ;  /* 0xff8000001bbf7808 */ /* 0x000fe40000000000 */
        /* <DEDUP_REMOVED lines=10> */
[----:B------:R-:W-:Y:S02]  /*13450*/  FSEL R235, R41, -INF , P2 ;  /* 0xff80000029eb7808 */ /* 0x000fe40001000000 */
[----:B------:R-:W-:Y:S02]  /*13460*/  FMNMX.FTZ R5, R194, R5, !PT ;  /* 0x00000005c2057209 */ /* 0x000fe40007810000 */
[----:B------:R-:W-:Y:S02]  /*13470*/  FMNMX.FTZ R4, R234, R4, !PT ;  /* 0x00000004ea047209 */ /* 0x000fe40007810000 */
[----:B------:R-:W-:Y:S02]  /*13480*/  FSEL R238, R44, -INF , P3 ;  /* 0xff8000002cee7808 */ /* 0x000fe40001800000 */
[----:B------:R-:W-:Y:S02]  /*13490*/  FSEL R203, R34, -INF , P1 ;  /* 0xff80000022cb7808 */ /* 0x000fe40000800000 */
[C---:B------:R-:W-:Y:S02]  /*134a0*/  ISETP.GT.AND P0, PT, R0.reuse, 0x39, PT ;  /* 0x000000390000780c */ /* 0x040fe40003f04270 */
        /* <DEDUP_REMOVED lines=8> */
[C---:B------:R-:W-:Y:S02]  /*13530*/  ISETP.GT.AND P0, PT, R0.reuse, 0x41, PT ;  /* 0x000000410000780c */ /* 0x040fe40003f04270 */
[----:B------:R-:W-:Y:S02]  /*13540*/  FMNMX.FTZ R4, R229, R4, !PT ;  /* 0x00000004e5047209 */ /* 0x000fe40007810000 */
[----:B------:R-:W-:Y:S02]  /*13550*/  FSEL R239, R45, -INF , P2 ;  /* 0xff8000002def7808 */ /* 0x000fe40001000000 */
[----:B------:R-:W-:Y:S02]  /*13560*/  ISETP.GT.AND P1, PT, R0, 0x48, PT ;  /* 0x000000480000780c */ /* 0x000fe40003f24270 */
[----:B------:R-:W-:Y:S02]  /*13570*/  ISETP.GT.AND P3, PT, R2, 0x58, PT ;  /* 0x000000580200780c */ /* 0x000fe40003f64270 */
[----:B------:R-:W-:Y:S02]  /*13580*/  FSEL R233, R39, -INF , P0 ;  /* 0xff80000027e97808 */ /* 0x000fe40000000000 */
        /* <DEDUP_REMOVED lines=11> */
[----:B------:R-:W-:Y:S02]  /*13640*/  ISETP.GT.AND P1, PT, R0, 0x58, PT ;  /* 0x000000580000780c */ /* 0x000fe40003f24270 */
[----:B------:R-:W-:Y:S02]  /*13650*/  FSEL R244, R49, -INF , P2 ;  /* 0xff80000031f47808 */ /* 0x000fe40001000000 */
[----:B------:R-:W-:Y:S02]  /*13660*/  ISETP.GT.AND P2, PT, R2, 0x60, PT ;  /* 0x000000600200780c */ /* 0x000fe40003f44270 */
[----:B------:R-:W-:Y:S02]  /*13670*/  FMNMX.FTZ R117, R243, R117, !PT ;  /* 0x00000075f3757209 */ /* 0x000fe40007810000 */
[----:B------:R-:W-:Y:S02]  /*13680*/  FMNMX.FTZ R4, R236, R4, !PT ;  /* 0x00000004ec047209 */ /* 0x000fe40007810000 */
[----:B------:R-:W-:Y:S02]  /*13690*/  FSEL R241, R47, -INF , P0 ;  /* 0xff8000002ff17808 */ /* 0x000fe40000000000 */
[----:B------:R-:W-:Y:S02]  /*136a0*/  FSEL R252, R52, -INF , P2 ;  /* 0xff80000034fc7808 */ /* 0x000fe40001000000 */
        /* <DEDUP_REMOVED lines=8> */
[----:B------:R-:W-:Y:S02]  /*13730*/  FMNMX.FTZ R117, R252, R117, !PT ;  /* 0x00000075fc757209 */ /* 0x000fe40007810000 */
[C---:B------:R-:W-:Y:S02]  /*13740*/  ISETP.GT.AND P2, PT, R2.reuse, 0x79, PT ;  /* 0x000000790200780c */ /* 0x040fe40003f44270 */
[----:B------:R-:W-:Y:S02]  /*13750*/  ISETP.GT.AND P3, PT, R2, 0x78, PT ;  /* 0x000000780200780c */ /* 0x000fe40003f64270 */
[----:B------:R-:W-:Y:S02]  /*13760*/  FMNMX.FTZ R2, R240, R4, !PT ;  /* 0x00000004f0027209 */ /* 0x000fe40007810000 */
[----:B------:R-:W-:Y:S02]  /*13770*/  FSEL R19, R56, -INF , P0 ;  /* 0xff80000038137808 */ /* 0x000fe40000000000 */
[----:B------:R-:W-:Y:S02]  /*13780*/  FMNMX.FTZ R117, R242, R117, !PT ;  /* 0x00000075f2757209 */ /* 0x000fe40007810000 */
[----:B------:R-:W-:Y:S02]  /*13790*/  FMNMX.FTZ R2, R241, R2, !PT ;  /* 0x00000002f1027209 */ /* 0x000fe40007810000 */
[----:B------:R-:W-:Y:S02]  /*137a0*/  FSEL R245, R57, -INF , P6 ;  /* 0xff80000039f57808 */ /* 0x000fe40003000000 */
[----:B------:R-:W-:Y:S02]  /*137b0*/  FMNMX.FTZ R117, R19, R117, !PT ;  /* 0x0000007513757209 */ /* 0x000fe40007810000 */
[----:B------:R-:W-:Y:S02]  /*137c0*/  ISETP.GT.AND P1, PT, R0, 0x60, PT ;  /* 0x000000600000780c */ /* 0x000fe40003f24270 */
[----:B------:R-:W-:Y:S02]  /*137d0*/  FMNMX.FTZ R2, R246, R2, !PT ;  /* 0x00000002f6027209 */ /* 0x000fe40007810000 */
[----:B------:R-:W-:Y:S02]  /*137e0*/  FSEL R250, R60, -INF , P5 ;  /* 0xff8000003cfa7808 */ /* 0x000fe40002800000 */
[----:B------:R-:W-:Y:S02]  /*137f0*/  FMNMX.FTZ R117, R245, R117, !PT ;  /* 0x00000075f5757209 */ /* 0x000fe40007810000 */
[----:B------:R-:W-:Y:S02]  /*13800*/  FSEL R249, R54, -INF , P1 ;  /* 0xff80000036f97808 */ /* 0x000fe40000800000 */
[----:B------:R-:W-:Y:S01]  /*13810*/  ISETP.GT.AND P0, PT, R0, 0x61, PT ;  /* 0x000000610000780c */ /* 0x000fe20003f04270 */
[----:B----4-:R-:W-:Y:S01]  /*13820*/  IMAD.MOV.U32 R15, RZ, RZ, 0x6 ;  /* 0x00000006ff0f7424 */ /* 0x010fe200078e00ff */
[----:B------:R-:W-:Y:S02]  /*13830*/  FMNMX.FTZ R2, R248, R2, !PT ;  /* 0x00000002f8027209 */ /* 0x000fe40007810000 */
[----:B------:R-:W-:Y:S02]  /*13840*/  FSEL R18, R61, -INF , P4 ;  /* 0xff8000003d127808 */ /* 0x000fe40002000000 */
[----:B------:R-:W-:Y:S02]  /*13850*/  FMNMX.FTZ R117, R250, R117, !PT ;  /* 0x00000075fa757209 */ /* 0x000fe40007810000 */
[----:B------:R-:W-:Y:S02]  /*13860*/  FSEL R251, R55, -INF , P0 ;  /* 0xff80000037fb7808 */ /* 0x000fe40000000000 */
        /* <DEDUP_REMOVED lines=9> */
[----:B------:R-:W-:Y:S02]  /*13900*/  FSEL R28, R59, -INF , P0 ;  /* 0xff8000003b1c7808 */ /* 0x000fe40000000000 */
[----:B------:R-:W-:Y:S02]  /*13910*/  ISETP.GT.AND P1, PT, R0, 0x70, PT ;  /* 0x000000700000780c */ /* 0x000fe40003f24270 */
[----:B------:R-:W-:Y:S02]  /*13920*/  FMNMX.FTZ R2, R24, R2, !PT ;  /* 0x0000000218027209 */ /* 0x000fe40007810000 */
[----:B------:R-:W-:Y:S02]  /*13930*/  FMNMX.FTZ R117, R16, R117, !PT ;  /* 0x0000007510757209 */ /* 0x000fe40007810000 */
[----:B------:R-:W-:Y:S02]  /*13940*/  FSEL R25, R62, -INF , P1 ;  /* 0xff8000003e197808 */ /* 0x000fe40000800000 */
[----:B------:R-:W-:Y:S01]  /*13950*/  FMNMX.FTZ R2, R28, R2, !PT ;  /* 0x000000021c027209 */ /* 0x000fe20007810000 */
[----:B------:R-:W1:Y:S01]  /*13960*/  SHFL.BFLY PT, R4, R117, 0x2, 0x1f ;  /* 0x0c401f0075047f89 */ /* 0x000e6200000e0000 */
[C---:B------:R-:W-:Y:S02]  /*13970*/  ISETP.GT.AND P0, PT, R0.reuse, 0x71, PT ;  /* 0x000000710000780c */ /* 0x040fe40003f04270 */
[C---:B------:R-:W-:Y:S02]  /*13980*/  ISETP.GT.AND P1, PT, R0.reuse, 0x78, PT ;  /* 0x000000780000780c */ /* 0x040fe40003f24270 */
[----:B------:R-:W-:Y:S02]  /*13990*/  FSEL R32, R63, -INF , P0 ;  /* 0xff8000003f207808 */ /* 0x000fe40000000000 */
[----:B------:R-:W-:Y:S02]  /*139a0*/  FMNMX.FTZ R2, R25, R2, !PT ;  /* 0x0000000219027209 */ /* 0x000fe40007810000 */
[----:B------:R-:W-:Y:S02]  /*139b0*/  ISETP.GT.AND P0, PT, R0, 0x79, PT ;  /* 0x000000790000780c */ /* 0x000fe40003f04270 */
[----:B------:R-:W-:Y:S02]  /*139c0*/  FMNMX.FTZ R0, R32, R2, !PT ;  /* 0x0000000220007209 */ /* 0x000fe40007810000 */
[----:B------:R-:W-:Y:S02]  /*139d0*/  FSEL R26, R66, -INF , P1 ;  /* 0xff800000421a7808 */ /* 0x000fe40000800000 */
[C---:B------:R-:W-:Y:S02]  /*139e0*/  LOP3.LUT P6, RZ, R119.reuse, 0x2, RZ, 0xc0, !PT ;  /* 0x0000000277ff7812 */ /* 0x040fe400078cc0ff */
[----:B------:R-:W-:Y:S02]  /*139f0*/  LOP3.LUT P5, RZ, R119, 0x1, RZ, 0xc0, !PT ;  /* 0x0000000177ff7812 */ /* 0x000fe400078ac0ff */
[----:B------:R-:W-:Y:S02]  /*13a00*/  FSEL R119, R67, -INF , P0 ;  /* 0xff80000043777808 */ /* 0x000fe40000000000 */
[----:B------:R-:W-:Y:S02]  /*13a10*/  FMNMX.FTZ R0, R26, R0, !PT ;  /* 0x000000001a007209 */ /* 0x000fe40007810000 */
[----:B------:R-:W-:Y:S02]  /*13a20*/  ISETP.GE.AND P2, PT, R200, 0x1, PT ;  /* 0x00000001c800780c */ /* 0x000fe40003f46270 */
[----:B------:R-:W-:Y:S02]  /*13a30*/  FMNMX.FTZ R0, R119, R0, !PT ;  /* 0x0000000077007209 */ /* 0x000fe40007810000 */
[----:B-1----:R-:W-:Y:S03]  /*13a40*/  FMNMX.FTZ R117, R117, R4, !PT ;  /* 0x0000000475757209 */ /* 0x002fe60007810000 */
[----:B------:R-:W1:Y:S06]  /*13a50*/  SHFL.BFLY PT, R2, R0, 0x2, 0x1f ;  /* 0x0c401f0000027f89 */ /* 0x000e6c00000e0000 */
[----:B------:R-:W-:Y:S02]  /*13a60*/  @P2 SHF.R.S32.HI R6, RZ, 0x1f, R228 ;  /* 0x0000001fff062819 */ /* 0x000fe400000114e4 */
[----:B------:R-:W4:Y:S03]  /*13a70*/  SHFL.BFLY PT, R4, R117, 0x1, 0x1f ;  /* 0x0c201f0075047f89 */ /* 0x000f2600000e0000 */
[----:B------:R-:W-:Y:S04]  /*13a80*/  @P2 IMAD R6, R6, c[0x0][0x1e0], RZ ;  /* 0x0000780006062a24 */ /* 0x000fe800078e02ff */
[----:B------:R-:W-:Y:S01]  /*13a90*/  @P2 IMAD R6, R228, c[0x0][0x1e4], R6 ;  /* 0x00007900e4062a24 */ /* 0x000fe200078e0206 */
[----:B-1----:R-:W-:Y:S05]  /*13aa0*/  FMNMX.FTZ R0, R0, R2, !PT ;  /* 0x0000000200007209 */ /* 0x002fea0007810000 */
[----:B------:R-:W1:Y:S01]  /*13ab0*/  SHFL.BFLY PT, R2, R0, 0x1, 0x1f ;  /* 0x0c201f0000027f89 */ /* 0x000e6200000e0000 */
[----:B----4-:R-:W-:Y:S01]  /*13ac0*/  FMNMX.FTZ R117, R117, R4, !PT ;  /* 0x0000000475757209 */ /* 0x010fe20007810000 */
[----:B------:R-:W-:Y:S03]  /*13ad0*/  @P2 IMAD.WIDE.U32 R4, R228, c[0x0][0x1e0], RZ ;  /* 0x00007800e4042a25 */ /* 0x000fe600078e00ff */
[C---:B------:R-:W-:Y:S01]  /*13ae0*/  FSETP.NEU.FTZ.AND P1, PT, R117.reuse, -INF , PT ;  /* 0xff8000007500780b */ /* 0x040fe20003f3d000 */
[----:B------:R-:W-:Y:S01]  /*13af0*/  FMUL.FTZ R149, R117, c[0x0][0x2d0] ;  /* 0x0000b40075957a20 */ /* 0x000fe20000410000 */
[----:B------:R-:W-:Y:S01]  /*13b00*/  @P2 IADD3 R5, R5, R6, RZ ;  /* 0x0000000605052210 */ /* 0x000fe20007ffe0ff */
[C---:B------:R-:W-:Y:S03]  /*13b10*/  @P2 IMAD.SHL.U32 R6, R4.reuse, 0x80, RZ ;  /* 0x0000008004062824 */ /* 0x040fe600078e00ff */
[----:B------:R-:W-:Y:S02]  /*13b20*/  FSEL R149, R149, RZ, P1 ;  /* 0x000000ff95957208 */ /* 0x000fe40000800000 */
[----:B------:R-:W-:Y:S02]  /*13b30*/  @P2 SHF.L.U64.HI R4, R4, 0x7, R5 ;  /* 0x0000000704042819 */ /* 0x000fe40000010205 */
[----:B------:R-:W-:Y:S01]  /*13b40*/  @P2 IADD3 R5, P3, R6, R14, RZ ;  /* 0x0000000e06052210 */ /* 0x000fe20007f7e0ff */
[--C-:B------:R-:W-:Y:S02]  /*13b50*/  FFMA.FTZ R7, R116, c[0x0][0x2d0], -R149.reuse ;  /* 0x0000b40074077a23 */ /* 0x100fe40000010895 */
[----:B------:R-:W-:Y:S02]  /*13b60*/  IMAD.MOV.U32 R14, RZ, RZ, c[0x0][0x1e0] ;  /* 0x00007800ff0e7624 */ /* 0x000fe400078e00ff */
[----:B------:R4:W-:Y:S01]  /*13b70*/  MUFU.EX2 R27, R7 ;  /* 0x00000007001b7308 */ /* 0x0009e20000000800 */
[----:B-1----:R-:W-:Y:S01]  /*13b80*/  FMNMX.FTZ R116, R0, R2, !PT ;  /* 0x0000000200747209 */ /* 0x002fe20007810000 */
[----:B------:R-:W-:Y:S01]  /*13b90*/  IMAD.SHL.U32 R13, R14, 0x40, RZ ;  /* 0x000000400e0d7824 */ /* 0x000fe200078e00ff */
[----:B--2---:R-:W-:Y:S01]  /*13ba0*/  @P2 IADD3 R0, P0, R6, R11, RZ ;  /* 0x0000000b06002210 */ /* 0x004fe20007f1e0ff */
[----:B------:R-:W-:Y:S02]  /*13bb0*/  FFMA.FTZ R6, R148, c[0x0][0x2d0], -R149 ;  /* 0x0000b40094067a23 */ /* 0x000fe40000010895 */
[----:B------:R-:W-:Y:S04]  /*13bc0*/  FMUL.FTZ R148, R116, c[0x0][0x2d0] ;  /* 0x0000b40074947a20 */ /* 0x000fe80000410000 */
[----:B------:R-:W-:Y:S01]  /*13bd0*/  MUFU.EX2 R21, R6 ;  /* 0x0000000600157308 */ /* 0x000fe20000000800 */
[C---:B---3--:R-:W-:Y:S01]  /*13be0*/  @P2 IMAD.X R2, R4.reuse, 0x1, R9, P3 ;  /* 0x0000000104022824 */ /* 0x048fe200018e0609 */
[C---:B------:R-:W-:Y:S01]  /*13bf0*/  @P2 LEA R8, P3, R5.reuse, c[0x0][0x1c8], 0x1 ;  /* 0x0000720005082a11 */ /* 0x040fe200078608ff */
[----:B------:R-:W-:Y:S01]  /*13c00*/  @P2 IMAD.X R4, R4, 0x1, R10, P0 ;  /* 0x0000000104042824 */ /* 0x000fe200000e060a */
[----:B------:R-:W-:Y:S01]  /*13c10*/  @P2 LEA R10, P0, R0, c[0x0][0x1c8], 0x1 ;  /* 0x00007200000a2a11 */ /* 0x000fe200078008ff */
[--C-:B----4-:R-:W-:Y:S01]  /*13c20*/  FFMA.FTZ R7, R156, c[0x0][0x2d0], -R149.reuse ;  /* 0x0000b4009c077a23 */ /* 0x110fe20000010895 */
[----:B------:R-:W-:Y:S01]  /*13c30*/  @P2 LEA.HI.X R9, R5, c[0x0][0x1cc], R2, 0x1, P3 ;  /* 0x0000730005092a11 */ /* 0x000fe200018f0c02 */
[----:B------:R-:W-:Y:S01]  /*13c40*/  FFMA.FTZ R2, R157, c[0x0][0x2d0], -R149 ;  /* 0x0000b4009d027a23 */ /* 0x000fe20000010895 */
[----:B------:R-:W-:Y:S02]  /*13c50*/  @P2 LEA.HI.X R11, R0, c[0x0][0x1cc], R4, 0x1, P0 ;  /* 0x00007300000b2a11 */ /* 0x000fe400000f0c04 */
[----:B------:R-:W1:Y:S01]  /*13c60*/  MUFU.EX2 R247, R7 ;  /* 0x0000000700f77308 */ /* 0x000e620000000800 */
[----:B------:R-:W-:Y:S01]  /*13c70*/  FSETP.NEU.FTZ.AND P0, PT, R116, -INF , PT ;  /* 0xff8000007400780b */ /* 0x000fe20003f1d000 */
[----:B------:R2:W-:Y:S01]  /*13c80*/  @P2 LDGSTS.E.BYPASS.LTC128B.128 [R227+0x8100], [R8.64], !P5 ;  /* 0x0810000008e32fae */ /* 0x0005e2000e901d48 */
[----:B------:R-:W-:Y:S01]  /*13c90*/  @P2 IADD3 R0, P3, R13, 0x80, RZ ;  /* 0x000000800d002810 */ /* 0x000fe20007f7e0ff */
[----:B------:R-:W-:Y:S01]  /*13ca0*/  IMAD.MOV.U32 R13, RZ, RZ, c[0x0][0x1e0] ;  /* 0x00007800ff0d7624 */ /* 0x000fe200078e00ff */
[----:B------:R-:W-:Y:S03]  /*13cb0*/  FSEL R148, R148, RZ, P0 ;  /* 0x000000ff94947208 */ /* 0x000fe60000000000 */
[C---:B------:R-:W-:Y:S01]  /*13cc0*/  @P2 IMAD.SHL.U32 R14, R13.reuse, 0x40, RZ ;  /* 0x000000400d0e2824 */ /* 0x040fe200078e00ff */
[----:B------:R-:W-:Y:S01]  /*13cd0*/  @P2 SHF.L.U64.HI R15, R13, R15, c[0x0][0x1e4] ;  /* 0x000079000d0f2619 */ /* 0x000fe2000001020f */
[----:B------:R5:W3:Y:S01]  /*13ce0*/  MUFU.EX2 R4, R2 ;  /* 0x0000000200047308 */ /* 0x000ae20000000800 */
[--C-:B------:R-:W-:Y:S01]  /*13cf0*/  FFMA.FTZ R5, R159, c[0x0][0x2d0], -R148.reuse ;  /* 0x0000b4009f057a23 */ /* 0x100fe20000010894 */
[----:B------:R4:W-:Y:S01]  /*13d00*/  @P2 LDGSTS.E.BYPASS.LTC128B.128 [R227+0xc100], [R10.64], !P6 ;  /* 0x0c1000000ae32fae */ /* 0x0009e2000f101d48 */
[----:B------:R-:W-:Y:S07]  /*13d10*/  FFMA.FTZ R13, R161, c[0x0][0x2d0], -R148 ;  /* 0x0000b400a10d7a23 */ /* 0x000fee0000010894 */
[----:B------:R4:W-:Y:S01]  /*13d20*/  MUFU.EX2 R156, R5 ;  /* 0x00000005009c7308 */ /* 0x0009e20000000800 */
[----:B-1----:R-:W-:Y:S09]  /*13d30*/  F2FP.PACK_AB R144, R247, R27 ;  /* 0x0000001bf790723e */ /* 0x002ff200000000ff */
[----:B------:R1:W1:Y:S01]  /*13d40*/  MUFU.EX2 R20, R13 ;  /* 0x0000000d00147308 */ /* 0x0002620000000800 */
[----:B-----5:R-:W-:Y:S01]  /*13d50*/  @P2 IADD3.X R2, RZ, R12, RZ, P3, !PT ;  /* 0x0000000cff022210 */ /* 0x020fe20001ffe4ff */
[----:B---3--:R-:W-:Y:S01]  /*13d60*/  IMAD.MOV.U32 R159, RZ, RZ, R4 ;  /* 0x000000ffff9f7224 */ /* 0x008fe200078e0004 */
[-C--:B------:R-:W-:Y:S01]  /*13d70*/  @P2 IADD3 R4, P3, R8, R14.reuse, RZ ;  /* 0x0000000e08042210 */ /* 0x080fe20007f7e0ff */
[----:B--2---:R-:W-:Y:S02]  /*13d80*/  FFMA.FTZ R8, R158, c[0x0][0x2d0], -R148 ;  /* 0x0000b4009e087a23 */ /* 0x004fe40000010894 */
[----:B------:R-:W-:Y:S04]  /*13d90*/  IMAD.MOV.U32 R158, RZ, RZ, R21 ;  /* 0x000000ffff9e7224 */ /* 0x000fe800078e0015 */
[----:B------:R2:W-:Y:S01]  /*13da0*/  MUFU.EX2 R161, R8 ;  /* 0x0000000800a17308 */ /* 0x0005e20000000800 */
[--C-:B----4-:R-:W-:Y:S01]  /*13db0*/  @P2 IMAD.X R5, R9, 0x1, R15.reuse, P3 ;  /* 0x0000000109052824 */ /* 0x110fe200018e060f */
[C---:B------:R-:W-:Y:S02]  /*13dc0*/  @P2 IADD3 R6, P3, R4.reuse, R14, RZ ;  /* 0x0000000e04062210 */ /* 0x040fe40007f7e0ff */
[----:B------:R-:W-:Y:S02]  /*13dd0*/  F2FP.PACK_AB R146, R159, R158 ;  /* 0x0000009e9f92723e */ /* 0x000fe400000000ff */
[----:B------:R3:W-:Y:S01]  /*13de0*/  @P2 LDGSTS.E.BYPASS.LTC128B.128 [R227+0x9100], [R4.64], !P5 ;  /* 0x0910000004e32fae */ /* 0x0007e2000e901d48 */
[C-C-:B------:R-:W-:Y:S01]  /*13df0*/  @P2 IMAD.X R7, R5.reuse, 0x1, R15.reuse, P3 ;  /* 0x0000000105072824 */ /* 0x140fe200018e060f */
[----:B------:R-:W-:Y:S05]  /*13e00*/  @P2 IADD3 R12, P3, R4, R0, RZ ;  /* 0x00000000040c2210 */ /* 0x000fea0007f7e0ff */
[--C-:B-1----:R-:W-:Y:S01]  /*13e10*/  @P2 IMAD.X R13, R5, 0x1, R2.reuse, P3 ;  /* 0x00000001050d2824 */ /* 0x102fe200018e0602 */
[C---:B------:R-:W-:Y:S01]  /*13e20*/  @P2 IADD3 R14, P3, R6.reuse, R14, RZ ;  /* 0x0000000e060e2210 */ /* 0x040fe20007f7e0ff */
[----:B------:R3:W-:Y:S04]  /*13e30*/  @P2 LDGSTS.E.BYPASS.LTC128B.128 [R227+0xd100], [R4.64+0x80], !P6 ;  /* 0x0d10008004e32fae */ /* 0x0007e8000f101d48 */
[----:B------:R-:W-:Y:S01]  /*13e40*/  @P2 IMAD.X R15, R7, 0x1, R15, P3 ;  /* 0x00000001070f2824 */ /* 0x000fe200018e060f */
[----:B--2---:R-:W-:Y:S03]  /*13e50*/  @P2 IADD3 R8, P3, R6, R0, RZ ;  /* 0x0000000006082210 */ /* 0x004fe60007f7e0ff */
[----:B------:R1:W-:Y:S01]  /*13e60*/  @P2 LDGSTS.E.BYPASS.LTC128B.128 [R227+0xa100], [R6.64], !P5 ;  /* 0x0a10000006e32fae */ /* 0x0003e2000e901d48 */
[----:B------:R-:W-:Y:S01]  /*13e70*/  FSEL R0, R117, RZ, P1 ;  /* 0x000000ff75007208 */ /* 0x000fe20000800000 */
[----:B------:R-:W-:Y:S01]  /*13e80*/  @P2 IMAD.X R9, R7, 0x1, R2, P3 ;  /* 0x0000000107092824 */ /* 0x000fe200018e0602 */
[----:B------:R-:W-:Y:S03]  /*13e90*/  FSEL R2, R116, RZ, P0 ;  /* 0x000000ff74027208 */ /* 0x000fe60000000000 */
[----:B------:R-:W-:Y:S02]  /*13ea0*/  FADD.FTZ R0, -R0, R3 ;  /* 0x0000000300007221 */ /* 0x000fe40000010100 */
[----:B------:R2:W-:Y:S02]  /*13eb0*/  @P2 LDGSTS.E.BYPASS.LTC128B.128 [R227+0xe100], [R12.64], !P6 ;  /* 0x0e1000000ce32fae */ /* 0x0005e4000f101d48 */
[----:B------:R-:W-:Y:S04]  /*13ec0*/  FMUL.FTZ R0, R0, c[0x0][0x2d0] ;  /* 0x0000b40000007a20 */ /* 0x000fe80000410000 */
[----:B------:R4:W5:Y:S02]  /*13ed0*/  MUFU.EX2 R3, R0 ;  /* 0x0000000000037308 */ /* 0x0009640000000800 */
[----:B------:R2:W-:Y:S01]  /*13ee0*/  @P2 LDGSTS.E.BYPASS.LTC128B.128 [R227+0xb100], [R14.64], !P5 ;  /* 0x0b1000000ee32fae */ /* 0x0005e2000e901d48 */
[----:B---3--:R-:W-:Y:S02]  /*13ef0*/  FFMA.FTZ R4, R160, c[0x0][0x2d0], -R148 ;  /* 0x0000b400a0047a23 */ /* 0x008fe40000010894 */
[----:B------:R-:W-:Y:S05]  /*13f00*/  IMAD.MOV.U32 R160, RZ, RZ, R20 ;  /* 0x000000ffffa07224 */ /* 0x000fea00078e0014 */
[----:B------:R3:W-:Y:S01]  /*13f10*/  @P2 LDGSTS.E.BYPASS.LTC128B.128 [R227+0xf100], [R8.64], !P6 ;  /* 0x0f10000008e32fae */ /* 0x0007e2000f101d48 */
[----:B------:R1:W1:Y:S01]  /*13f20*/  MUFU.EX2 R157, R4 ;  /* 0x00000004009d7308 */ /* 0x0002620000000800 */
[----:B------:R-:W-:Y:S06]  /*13f30*/  F2FP.PACK_AB R145, R160, R156 ;  /* 0x0000009ca091723e */ /* 0x000fec00000000ff */
[----:B------:R-:W-:Y:S01]  /*13f40*/  LDSM.16.MT88.4 R20, [R206+0x100] ;  /* 0x00010000ce14783b */ /* 0x000fe20000004200 */
[----:B----4-:R-:W-:Y:S01]  /*13f50*/  FADD.FTZ R0, -R2, R118 ;  /* 0x0000007602007221 */ /* 0x010fe20000010100 */
[----:B------:R-:W-:Y:S01]  /*13f60*/  MOV R118, R26 ;  /* 0x0000001a00767202 */ /* 0x000fe20000000f00 */
[----:B------:R-:W-:Y:S05]  /*13f70*/  FFMA.FTZ R2, R150, c[0x0][0x2d0], -R149 ;  /* 0x0000b40096027a23 */ /* 0x000fea0000010895 */
[----:B------:R-:W-:Y:S01]  /*13f80*/  LDSM.16.MT88.4 R36, [R208+0x100] ;  /* 0x00010000d024783b */ /* 0x000fe20000004200 */
[----:B------:R-:W-:Y:S02]  /*13f90*/  FMUL.FTZ R0, R0, c[0x0][0x2d0] ;  /* 0x0000b40000007a20 */ /* 0x000fe40000410000 */
[C---:B-----5:R-:W-:Y:S02]  /*13fa0*/  FMUL.FTZ R5, R3.reuse, R121 ;  /* 0x0000007903057220 */ /* 0x060fe40000410000 */
[C---:B------:R-:W-:Y:S02]  /*13fb0*/  FMUL.FTZ R49, R3.reuse, R105 ;  /* 0x0000006903317220 */ /* 0x040fe40000410000 */
[----:B------:R-:W4:Y:S01]  /*13fc0*/  MUFU.EX2 R0, R0 ;  /* 0x0000000000007308 */ /* 0x000f220000000800 */
[----:B--2---:R-:W2:Y:S01]  /*13fd0*/  LDSM.16.MT88.4 R12, [R205+0x100] ;  /* 0x00010000cd0c783b */ /* 0x004ea20000004200 */
[----:B-1----:R-:W-:Y:S01]  /*13fe0*/  FMUL.FTZ R4, R3, R120 ;  /* 0x0000007803047220 */ /* 0x002fe20000410000 */
[----:B------:R-:W-:Y:S01]  /*13ff0*/  F2FP.PACK_AB R147, R157, R161 ;  /* 0x000000a19d93723e */ /* 0x000fe200000000ff */
[C---:B---3--:R-:W-:Y:S01]  /*14000*/  FMUL.FTZ R8, R3.reuse, R124 ;  /* 0x0000007c03087220 */ /* 0x048fe20000410000 */
[----:B------:R-:W-:Y:S01]  /*14010*/  MOV R120, R28 ;  /* 0x0000001c00787202 */ /* 0x000fe20000000f00 */
[C---:B------:R-:W-:Y:S02]  /*14020*/  FMUL.FTZ R9, R3.reuse, R125 ;  /* 0x0000007d03097220 */ /* 0x040fe40000410000 */
[----:B------:R-:W-:Y:S01]  /*14030*/  IMAD.MOV.U32 R124, RZ, RZ, R18 ;  /* 0x000000ffff7c7224 */ /* 0x000fe200078e0012 */
[----:B------:R-:W1:Y:S01]  /*14040*/  LDSM.16.MT88.4 R28, [R209+0x100] ;  /* 0x00010000d11c783b */ /* 0x000e620000004200 */
[----:B------:R-:W-:Y:S02]  /*14050*/  IMAD.MOV.U32 R125, RZ, RZ, R17 ;  /* 0x000000ffff7d7224 */ /* 0x000fe400078e0011 */
[C---:B------:R-:W-:Y:S02]  /*14060*/  FMUL.FTZ R17, R3.reuse, R73 ;  /* 0x0000004903117220 */ /* 0x040fe40000410000 */
[----:B------:R-:W-:Y:S02]  /*14070*/  IMAD.MOV.U32 R121, RZ, RZ, R24 ;  /* 0x000000ffff797224 */ /* 0x000fe400078e0018 */
[C---:B------:R-:W-:Y:S01]  /*14080*/  FMUL.FTZ R24, R3.reuse, R80 ;  /* 0x0000005003187220 */ /* 0x040fe20000410000 */
[----:B------:R-:W3:Y:S01]  /*14090*/  LDSM.16.MT88.4 R44, [R205+0x4100] ;  /* 0x00410000cd2c783b */ /* 0x000ee20000004200 */
[----:B------:R-:W-:Y:S02]  /*140a0*/  IMAD.MOV.U32 R80, RZ, RZ, R25 ;  /* 0x000000ffff507224 */ /* 0x000fe400078e0019 */
[C---:B------:R-:W-:Y:S02]  /*140b0*/  FMUL.FTZ R25, R3.reuse, R81 ;  /* 0x0000005103197220 */ /* 0x040fe40000410000 */
[----:B------:R-:W-:Y:S02]  /*140c0*/  IMAD.MOV.U32 R81, RZ, RZ, R32 ;  /* 0x000000ffff517224 */ /* 0x000fe400078e0020 */
[C---:B----4-:R-:W-:Y:S01]  /*140d0*/  FMUL.FTZ R11, R0.reuse, R127 ;  /* 0x0000007f000b7220 */ /* 0x050fe20000410000 */
[----:B------:R-:W4:Y:S01]  /*140e0*/  LDSM.16.MT88.4 R52, [R206+0x4100] ;  /* 0x00410000ce34783b */ /* 0x000f220000004200 */
[----:B------:R5:W-:Y:S01]  /*140f0*/  MUFU.EX2 R127, R2 ;  /* 0x00000002007f7308 */ /* 0x000be20000000800 */
[C---:B------:R-:W-:Y:S02]  /*14100*/  FMUL.FTZ R26, R0.reuse, R82 ;  /* 0x00000052001a7220 */ /* 0x040fe40000410000 */
[----:B------:R-:W-:Y:S02]  /*14110*/  IMAD.MOV.U32 R82, RZ, RZ, R27 ;  /* 0x000000ffff527224 */ /* 0x000fe400078e001b */
[C---:B------:R-:W-:Y:S02]  /*14120*/  FMUL.FTZ R27, R0.reuse, R83 ;  /* 0x00000053001b7220 */ /* 0x040fe40000410000 */
[C---:B------:R-:W-:Y:S01]  /*14130*/  FMUL.FTZ R7, R0.reuse, R123 ;  /* 0x0000007b00077220 */ /* 0x040fe20000410000 */
[----:B------:R-:W1:Y:S01]  /*14140*/  LDSM.16.MT88.4 R60, [R209+0x4100] ;  /* 0x00410000d13c783b */ /* 0x000e620000004200 */
[----:B------:R-:W-:Y:S02]  /*14150*/  IMAD.MOV.U32 R123, RZ, RZ, R250 ;  /* 0x000000ffff7b7224 */ /* 0x000fe400078e00fa */
[C---:B------:R-:W-:Y:S02]  /*14160*/  FMUL.FTZ R51, R0.reuse, R107 ;  /* 0x0000006b00337220 */ /* 0x040fe40000410000 */
[C---:B------:R-:W-:Y:S02]  /*14170*/  FMUL.FTZ R6, R0.reuse, R122 ;  /* 0x0000007a00067220 */ /* 0x040fe40000410000 */
[C---:B------:R-:W-:Y:S01]  /*14180*/  FMUL.FTZ R18, R0.reuse, R74 ;  /* 0x0000004a00127220 */ /* 0x040fe20000410000 */
[----:B------:R-:W0:Y:S01]  /*14190*/  LDGDEPBAR ;  /* 0x00000000000079af */ /* 0x000e220000000000 */
[C---:B------:R-:W-:Y:S02]  /*141a0*/  FMUL.FTZ R32, R3.reuse, R88 ;  /* 0x0000005803207220 */ /* 0x040fe40000410000 */
[----:B------:R-:W-:Y:S01]  /*141b0*/  FMUL.FTZ R33, R3, R89 ;  /* 0x0000005903217220 */ /* 0x000fe20000410000 */
[C---:B--2---:R-:W-:Y:S05]  /*141c0*/  HMMA.16816.F32 R4, R144.reuse, R12, R4 ;  /* 0x0000000c9004723c */ /* 0x044fea0000001804 */
[----:B-----5:R-:W-:Y:S02]  /*141d0*/  FFMA.FTZ R2, R151, c[0x0][0x2d0], -R149 ;  /* 0x0000b40097027a23 */ /* 0x020fe40000010895 */
[C---:B------:R-:W-:Y:S02]  /*141e0*/  FMUL.FTZ R10, R0.reuse, R126 ;  /* 0x0000007e000a7220 */ /* 0x040fe40000410000 */
[----:B------:R2:W-:Y:S03]  /*141f0*/  MUFU.EX2 R66, R2 ;  /* 0x0000000200427308 */ /* 0x0005e60000000800 */
[C---:B------:R-:W-:Y:S02]  /*14200*/  FMUL.FTZ R50, R0.reuse, R106 ;  /* 0x0000006a00327220 */ /* 0x040fe40000410000 */
[C---:B------:R-:W-:Y:S03]  /*14210*/  HMMA.16816.F32 R8, R144.reuse, R14, R8 ;  /* 0x0000000e9008723c */ /* 0x040fe60000001808 */
[C---:B------:R-:W-:Y:S02]  /*14220*/  FMUL.FTZ R12, R3.reuse, R68 ;  /* 0x00000044030c7220 */ /* 0x040fe40000410000 */
[C---:B------:R-:W-:Y:S02]  /*14230*/  FMUL.FTZ R13, R3.reuse, R69 ;  /* 0x00000045030d7220 */ /* 0x040fe40000410000 */
[C---:B------:R-:W-:Y:S02]  /*14240*/  FMUL.FTZ R14, R0.reuse, R70 ;  /* 0x00000046000e7220 */ /* 0x040fe40000410000 */
[C---:B------:R-:W-:Y:S02]  /*14250*/  FMUL.FTZ R15, R0.reuse, R71 ;  /* 0x00000047000f7220 */ /* 0x040fe40000410000 */
[----:B------:R-:W5:Y:S01]  /*14260*/  LDSM.16.MT88.4 R68, [R208+0x4100] ;  /* 0x00410000d044783b */ /* 0x000f620000004200 */
[C---:B------:R-:W-:Y:S02]  /*14270*/  FMUL.FTZ R34, R0.reuse, R90 ;  /* 0x0000005a00227220 */ /* 0x040fe40000410000 */
[----:B------:R-:W-:Y:S02]  /*14280*/  FMUL.FTZ R35, R0, R91 ;  /* 0x0000005b00237220 */ /* 0x000fe40000410000 */
[C---:B------:R-:W-:Y:S03]  /*14290*/  HMMA.16816.F32 R12, R144.reuse, R20, R12 ;  /* 0x00000014900c723c */ /* 0x040fe6000000180c */
[----:B--2---:R-:W-:Y:S01]  /*142a0*/  FFMA.FTZ R2, R162, c[0x0][0x2d0], -R148 ;  /* 0x0000b400a2027a23 */ /* 0x004fe20000010894 */
[----:B------:R-:W-:Y:S01]  /*142b0*/  LDSM.16.MT88.4 R88, [R209+0x4900] ;  /* 0x00490000d158783b */ /* 0x000fe20000004200 */
[----:B------:R-:W-:Y:S02]  /*142c0*/  IMAD.MOV.U32 R122, RZ, RZ, R19 ;  /* 0x000000ffff7a7224 */ /* 0x000fe400078e0013 */
[----:B------:R2:W1:Y:S01]  /*142d0*/  MUFU.EX2 R65, R2 ;  /* 0x0000000200417308 */ /* 0x0004620000000800 */
[C---:B------:R-:W-:Y:S04]  /*142e0*/  FMUL.FTZ R19, R0.reuse, R75 ;  /* 0x0000004b00137220 */ /* 0x040fe80000410000 */
[----:B------:R-:W-:Y:S02]  /*142f0*/  IMAD.MOV.U32 R126, RZ, RZ, R16 ;  /* 0x000000ffff7e7224 */ /* 0x000fe400078e0010 */
[C---:B------:R-:W-:Y:S02]  /*14300*/  FMUL.FTZ R16, R3.reuse, R72 ;  /* 0x0000004803107220 */ /* 0x040fe40000410000 */
[----:B------:R-:W3:Y:S01]  /*14310*/  LDSM.16.MT88.4 R72, [R205+0x900] ;  /* 0x00090000cd48783b */ /* 0x000ee20000004200 */
[C---:B------:R-:W-:Y:S02]  /*14320*/  FMUL.FTZ R20, R3.reuse, R76 ;  /* 0x0000004c03147220 */ /* 0x040fe40000410000 */
[----:B------:R-:W-:Y:S02]  /*14330*/  FMUL.FTZ R21, R3, R77 ;  /* 0x0000004d03157220 */ /* 0x000fe40000410000 */
[C---:B------:R-:W-:Y:S03]  /*14340*/  HMMA.16816.F32 R16, R144.reuse, R22, R16 ;  /* 0x000000169010723c */ /* 0x040fe60000001810 */
[C---:B------:R-:W-:Y:S02]  /*14350*/  FMUL.FTZ R43, R0.reuse, R99 ;  /* 0x00000063002b7220 */ /* 0x040fe40000410000 */
[----:B------:R-:W-:Y:S02]  /*14360*/  IMAD.MOV.U32 R99, RZ, RZ, R125 ;  /* 0x000000ffff637224 */ /* 0x000fe400078e007d */
[C---:B------:R-:W-:Y:S02]  /*14370*/  FMUL.FTZ R22, R0.reuse, R78 ;  /* 0x0000004e00167220 */ /* 0x040fe40000410000 */
[C---:B------:R-:W-:Y:S02]  /*14380*/  FMUL.FTZ R23, R0.reuse, R79 ;  /* 0x0000004f00177220 */ /* 0x040fe40000410000 */
[----:B------:R-:W3:Y:S01]  /*14390*/  LDSM.16.MT88.4 R76, [R206+0x900] ;  /* 0x00090000ce4c783b */ /* 0x000ee20000004200 */
[----:B--2---:R-:W-:Y:S02]  /*143a0*/  FFMA.FTZ R2, R163, c[0x0][0x2d0], -R148 ;  /* 0x0000b400a3027a23 */ /* 0x004fe40000010894 */
[----:B------:R-:W-:Y:S02]  /*143b0*/  IMAD.MOV.U32 R125, RZ, RZ, R247 ;  /* 0x000000ffff7d7224 */ /* 0x000fe400078e00f7 */
[C---:B-1----:R-:W-:Y:S01]  /*143c0*/  HMMA.16816.F32 R20, R144.reuse, R28, R20 ;  /* 0x0000001c9014723c */ /* 0x042fe20000001814 */
[----:B------:R1:W2:Y:S02]  /*143d0*/  MUFU.EX2 R67, R2 ;  /* 0x0000000200437308 */ /* 0x0002a40000000800 */
[--C-:B------:R-:W-:Y:S02]  /*143e0*/  FFMA.FTZ R99, R99, c[0x0][0x2d0], -R149.reuse ;  /* 0x0000b40063637a23 */ /* 0x100fe40000010895 */
[C---:B------:R-:W-:Y:S02]  /*143f0*/  FMUL.FTZ R40, R3.reuse, R96 ;  /* 0x0000006003287220 */ /* 0x040fe40000410000 */
[C---:B------:R-:W-:Y:S01]  /*14400*/  FMUL.FTZ R28, R3.reuse, R84 ;  /* 0x00000054031c7220 */ /* 0x040fe20000410000 */
[C---:B------:R-:W-:Y:S04]  /*14410*/  HMMA.16816.F32 R24, R144.reuse, R30, R24 ;  /* 0x0000001e9018723c */ /* 0x040fe80000001818 */
[C---:B------:R-:W-:Y:S02]  /*14420*/  FMUL.FTZ R29, R3.reuse, R85 ;  /* 0x00000055031d7220 */ /* 0x040fe40000410000 */
[----:B------:R-:W-:Y:S02]  /*14430*/  FMUL.FTZ R41, R3, R97 ;  /* 0x0000006103297220 */ /* 0x000fe40000410000 */
[C---:B------:R-:W-:Y:S04]  /*14440*/  FMUL.FTZ R30, R0.reuse, R86 ;  /* 0x00000056001e7220 */ /* 0x040fe80000410000 */
[----:B------:R-:W-:Y:S02]  /*14450*/  FMUL.FTZ R31, R0, R87 ;  /* 0x00000057001f7220 */ /* 0x000fe40000410000 */
[----:B------:R-:W-:Y:S01]  /*14460*/  LDSM.16.MT88.4 R84, [R208+0x900] ;  /* 0x00090000d054783b */ /* 0x000fe20000004200 */
[----:B------:R-:W-:Y:S02]  /*14470*/  IMAD.MOV.U32 R97, RZ, RZ, R80 ;  /* 0x000000ffff617224 */ /* 0x000fe400078e0050 */
[----:B-1----:R-:W-:Y:S02]  /*14480*/  FFMA.FTZ R2, R152, c[0x0][0x2d0], -R149 ;  /* 0x0000b40098027a23 */ /* 0x002fe40000010895 */
[C---:B------:R-:W-:Y:S02]  /*14490*/  HMMA.16816.F32 R28, R144.reuse, R36, R28 ;  /* 0x00000024901c723c */ /* 0x040fe4000000181c */
[----:B------:R1:W1:Y:S01]  /*144a0*/  MUFU.EX2 R83, R2 ;  /* 0x0000000200537308 */ /* 0x0002620000000800 */
[--C-:B------:R-:W-:Y:S02]  /*144b0*/  FFMA.FTZ R97, R97, c[0x0][0x2d0], -R148.reuse ;  /* 0x0000b40061617a23 */ /* 0x100fe40000010894 */
[C---:B------:R-:W-:Y:S02]  /*144c0*/  FMUL.FTZ R42, R0.reuse, R98 ;  /* 0x00000062002a7220 */ /* 0x040fe40000410000 */
[C---:B------:R-:W-:Y:S01]  /*144d0*/  FMUL.FTZ R36, R3.reuse, R92 ;  /* 0x0000005c03247220 */ /* 0x040fe20000410000 */
[C---:B------:R-:W-:Y:S04]  /*144e0*/  HMMA.16816.F32 R32, R144.reuse, R38, R32 ;  /* 0x000000269020723c */ /* 0x040fe80000001820 */
[C---:B------:R-:W-:Y:S02]  /*144f0*/  FMUL.FTZ R37, R3.reuse, R93 ;  /* 0x0000005d03257220 */ /* 0x040fe40000410000 */
[C---:B------:R-:W-:Y:S02]  /*14500*/  FMUL.FTZ R48, R3.reuse, R104 ;  /* 0x0000006803307220 */ /* 0x040fe40000410000 */
[C---:B------:R-:W-:Y:S04]  /*14510*/  FMUL.FTZ R38, R0.reuse, R94 ;  /* 0x0000005e00267220 */ /* 0x040fe80000410000 */
[----:B------:R-:W-:Y:S02]  /*14520*/  FMUL.FTZ R39, R0, R95 ;  /* 0x0000005f00277220 */ /* 0x000fe40000410000 */
[----:B------:R-:W-:Y:S01]  /*14530*/  LDSM.16.MT88.4 R92, [R206+0x1100] ;  /* 0x00110000ce5c783b */ /* 0x000fe20000004200 */
[----:B------:R-:W-:Y:S02]  /*14540*/  IMAD.MOV.U32 R98, RZ, RZ, R81 ;  /* 0x000000ffff627224 */ /* 0x000fe400078e0051 */
[----:B------:R-:W-:Y:S02]  /*14550*/  FMUL.FTZ R56, R3, R108 ;  /* 0x0000006c03387220 */ /* 0x000fe40000410000 */
[C---:B---3--:R-:W-:Y:S03]  /*14560*/  HMMA.16816.F32 R36, R144.reuse, R44, R36 ;  /* 0x0000002c9024723c */ /* 0x048fe60000001824 */
[----:B-1----:R-:W-:Y:S02]  /*14570*/  FFMA.FTZ R2, R153, c[0x0][0x2d0], -R149 ;  /* 0x0000b40099027a23 */ /* 0x002fe40000010895 */
[----:B------:R-:W-:Y:S02]  /*14580*/  FFMA.FTZ R98, R98, c[0x0][0x2d0], -R148 ;  /* 0x0000b40062627a23 */ /* 0x000fe40000010894 */
[----:B------:R1:W-:Y:S01]  /*14590*/  MUFU.EX2 R250, R2 ;  /* 0x0000000200fa7308 */ /* 0x0003e20000000800 */
[C---:B------:R-:W-:Y:S04]  /*145a0*/  HMMA.16816.F32 R40, R144.reuse, R46, R40 ;  /* 0x0000002e9028723c */ /* 0x040fe80000001828 */
[C---:B------:R-:W-:Y:S02]  /*145b0*/  FMUL.FTZ R44, R3.reuse, R100 ;  /* 0x00000064032c7220 */ /* 0x040fe40000410000 */
[C---:B------:R-:W-:Y:S02]  /*145c0*/  FMUL.FTZ R45, R3.reuse, R101 ;  /* 0x00000065032d7220 */ /* 0x040fe40000410000 */
[C---:B------:R-:W-:Y:S04]  /*145d0*/  FMUL.FTZ R46, R0.reuse, R102 ;  /* 0x00000066002e7220 */ /* 0x040fe80000410000 */
[C---:B------:R-:W-:Y:S02]  /*145e0*/  FMUL.FTZ R47, R0.reuse, R103 ;  /* 0x00000067002f7220 */ /* 0x040fe40000410000 */
[----:B------:R-:W-:Y:S02]  /*145f0*/  IMAD.MOV.U32 R100, RZ, RZ, R82 ;  /* 0x000000ffff647224 */ /* 0x000fe400078e0052 */
[C---:B------:R-:W-:Y:S02]  /*14600*/  FMUL.FTZ R57, R3.reuse, R109 ;  /* 0x0000006d03397220 */ /* 0x040fe40000410000 */
[C---:B------:R-:W-:Y:S01]  /*14610*/  FMUL.FTZ R58, R0.reuse, R110 ;  /* 0x0000006e003a7220 */ /* 0x040fe20000410000 */
[C---:B----4-:R-:W-:Y:S03]  /*14620*/  HMMA.16816.F32 R44, R144.reuse, R52, R44 ;  /* 0x00000034902c723c */ /* 0x050fe6000000182c */
[----:B------:R-:W-:Y:S02]  /*14630*/  FMUL.FTZ R59, R0, R111 ;  /* 0x0000006f003b7220 */ /* 0x000fe40000410000 */
[----:B-1----:R-:W-:Y:S02]  /*14640*/  FFMA.FTZ R2, R164, c[0x0][0x2d0], -R148 ;  /* 0x0000b400a4027a23 */ /* 0x002fe40000010894 */
[C---:B------:R-:W-:Y:S01]  /*14650*/  FMUL.FTZ R52, R3.reuse, R128 ;  /* 0x0000008003347220 */ /* 0x040fe20000410000 */
[C---:B------:R-:W-:Y:S01]  /*14660*/  HMMA.16816.F32 R48, R144.reuse, R54, R48 ;  /* 0x000000369030723c */ /* 0x040fe20000001830 */
[----:B------:R1:W-:Y:S03]  /*14670*/  MUFU.EX2 R107, R2 ;  /* 0x00000002006b7308 */ /* 0x0003e60000000800 */
[----:B------:R-:W-:Y:S02]  /*14680*/  IMAD.MOV.U32 R150, RZ, RZ, R245 ;  /* 0x000000ffff967224 */ /* 0x000fe400078e00f5 */
[C---:B------:R-:W-:Y:S02]  /*14690*/  FMUL.FTZ R53, R3.reuse, R129 ;  /* 0x0000008103357220 */ /* 0x040fe40000410000 */
[C---:B------:R-:W-:Y:S04]  /*146a0*/  FMUL.FTZ R54, R0.reuse, R130 ;  /* 0x0000008200367220 */ /* 0x040fe80000410000 */
[C---:B------:R-:W-:Y:S02]  /*146b0*/  FMUL.FTZ R55, R0.reuse, R131 ;  /* 0x0000008300377220 */ /* 0x040fe40000410000 */
[C---:B------:R-:W-:Y:S02]  /*146c0*/  FMUL.FTZ R64, R3.reuse, R112 ;  /* 0x0000007003407220 */ /* 0x040fe40000410000 */
[----:B------:R-:W-:Y:S02]  /*146d0*/  IMAD.MOV.U32 R112, RZ, RZ, R65 ;  /* 0x000000ffff707224 */ /* 0x000fe400078e0041 */
[----:B------:R-:W-:Y:S01]  /*146e0*/  FMUL.FTZ R65, R3, R113 ;  /* 0x0000007103417220 */ /* 0x000fe20000410000 */
[C---:B------:R-:W-:Y:S03]  /*146f0*/  HMMA.16816.F32 R52, R144.reuse, R60, R52 ;  /* 0x0000003c9034723c */ /* 0x040fe60000001834 */
[----:B------:R-:W-:Y:S02]  /*14700*/  IMAD.MOV.U32 R113, RZ, RZ, R66 ;  /* 0x000000ffff717224 */ /* 0x000fe400078e0042 */
[C---:B------:R-:W-:Y:S02]  /*14710*/  FMUL.FTZ R66, R0.reuse, R114 ;  /* 0x0000007200427220 */ /* 0x040fe40000410000 */
[----:B-1----:R-:W-:Y:S01]  /*14720*/  FFMA.FTZ R2, R165, c[0x0][0x2d0], -R148 ;  /* 0x0000b400a5027a23 */ /* 0x002fe20000010894 */
[C---:B------:R-:W-:Y:S03]  /*14730*/  HMMA.16816.F32 R56, R144.reuse, R62, R56 ;  /* 0x0000003e9038723c */ /* 0x040fe60000001838 */
[----:B------:R1:W3:Y:S01]  /*14740*/  MUFU.EX2 R106, R2 ;  /* 0x00000002006a7308 */ /* 0x0002e20000000800 */
[C---:B------:R-:W-:Y:S02]  /*14750*/  FMUL.FTZ R60, R3.reuse, R132 ;  /* 0x00000084033c7220 */ /* 0x040fe40000410000 */
[----:B------:R-:W-:Y:S01]  /*14760*/  FMUL.FTZ R61, R3, R133 ;  /* 0x00000085033d7220 */ /* 0x000fe20000410000 */
[----:B------:R-:W-:Y:S01]  /*14770*/  MOV R133, R126 ;  /* 0x0000007e00857202 */ /* 0x000fe20000000f00 */
[C---:B------:R-:W-:Y:S04]  /*14780*/  FMUL.FTZ R62, R0.reuse, R134 ;  /* 0x00000086003e7220 */ /* 0x040fe80000410000 */
[----:B------:R-:W-:Y:S02]  /*14790*/  IMAD.MOV.U32 R134, RZ, RZ, R242 ;  /* 0x000000ffff867224 */ /* 0x000fe400078e00f2 */
[C---:B------:R-:W-:Y:S02]  /*147a0*/  FMUL.FTZ R63, R0.reuse, R135 ;  /* 0x00000087003f7220 */ /* 0x040fe40000410000 */
[----:B--2---:R-:W-:Y:S02]  /*147b0*/  IMAD.MOV.U32 R114, RZ, RZ, R67 ;  /* 0x000000ffff727224 */ /* 0x004fe400078e0043 */
[----:B------:R-:W-:Y:S02]  /*147c0*/  IMAD.MOV.U32 R126, RZ, RZ, R160 ;  /* 0x000000ffff7e7224 */ /* 0x000fe400078e00a0 */
[----:B------:R-:W-:Y:S01]  /*147d0*/  FMUL.FTZ R67, R0, R115 ;  /* 0x0000007300437220 */ /* 0x000fe20000410000 */
[C---:B-----5:R-:W-:Y:S03]  /*147e0*/  HMMA.16816.F32 R60, R144.reuse, R68, R60 ;  /* 0x00000044903c723c */ /* 0x060fe6000000183c */
[----:B------:R-:W-:Y:S02]  /*147f0*/  IMAD.MOV.U32 R115, RZ, RZ, R83 ;  /* 0x000000ffff737224 */ /* 0x000fe400078e0053 */
[----:B------:R-:W2:Y:S01]  /*14800*/  LDSM.16.MT88.4 R80, [R209+0x900] ;  /* 0x00090000d150783b */ /* 0x000ea20000004200 */
[----:B-1----:R-:W-:Y:S01]  /*14810*/  FFMA.FTZ R2, R154, c[0x0][0x2d0], -R149 ;  /* 0x0000b4009a027a23 */ /* 0x002fe20000010895 */
[----:B------:R-:W-:Y:S01]  /*14820*/  F2FP.PACK_AB R68, R113, R127 ;  /* 0x0000007f7144723e */ /* 0x000fe200000000ff */
[----:B------:R-:W-:Y:S01]  /*14830*/  HMMA.16816.F32 R64, R144, R70, R64 ;  /* 0x000000469040723c */ /* 0x000fe20000001840 */
[----:B------:R-:W-:Y:S03]  /*14840*/  MUFU.EX2 R144, R98 ;  /* 0x0000006200907308 */ /* 0x000fe60000000800 */
[----:B------:R-:W-:Y:S01]  /*14850*/  F2FP.PACK_AB R69, R114, R112 ;  /* 0x000000707245723e */ /* 0x000fe200000000ff */
[----:B------:R-:W-:Y:S02]  /*14860*/  IMAD.MOV.U32 R151, RZ, RZ, R121 ;  /* 0x000000ffff977224 */ /* 0x000fe400078e0079 */
[----:B---3--:R-:W-:Y:S01]  /*14870*/  F2FP.PACK_AB R71, R106, R107 ;  /* 0x0000006b6a47723e */ /* 0x008fe200000000ff */
[----:B------:R-:W-:Y:S01]  /*14880*/  IMAD.MOV.U32 R145, RZ, RZ, R122 ;  /* 0x000000ffff917224 */ /* 0x000fe200078e007a */
[----:B------:R-:W-:Y:S02]  /*14890*/  F2FP.PACK_AB R70, R250, R115 ;  /* 0x00000073fa46723e */ /* 0x000fe400000000ff */
[----:B------:R1:W-:Y:S01]  /*148a0*/  MUFU.EX2 R105, R2 ;  /* 0x0000000200697308 */ /* 0x0003e20000000800 */
[----:B------:R-:W-:Y:S02]  /*148b0*/  IMAD.MOV.U32 R122, RZ, RZ, R161 ;  /* 0x000000ffff7a7224 */ /* 0x000fe400078e00a1 */
[----:B------:R-:W-:Y:S02]  /*148c0*/  IMAD.MOV.U32 R121, RZ, RZ, R159 ;  /* 0x000000ffff797224 */ /* 0x000fe400078e009f */
[C---:B------:R-:W-:Y:S05]  /*148d0*/  HMMA.16816.F32 R4, R68.reuse, R72, R4 ;  /* 0x000000484404723c */ /* 0x040fea0000001804 */
[----:B------:R-:W-:Y:S02]  /*148e0*/  IMAD.MOV.U32 R96, RZ, RZ, R124 ;  /* 0x000000ffff607224 */ /* 0x000fe400078e007c */
[----:B------:R-:W-:Y:S01]  /*148f0*/  IMAD.MOV.U32 R124, RZ, RZ, R156 ;  /* 0x000000ffff7c7224 */ /* 0x000fe200078e009c */
[C---:B------:R-:W-:Y:S01]  /*14900*/  HMMA.16816.F32 R8, R68.reuse, R74, R8 ;  /* 0x0000004a4408723c */ /* 0x040fe20000001808 */
[----:B------:R-:W3:Y:S03]  /*14910*/  LDSM.16.MT88.4 R72, [R205+0x4900] ;  /* 0x00490000cd48783b */ /* 0x000ee60000004200 */
[----:B------:R-:W-:Y:S02]  /*14920*/  FFMA.FTZ R96, R96, c[0x0][0x2d0], -R149 ;  /* 0x0000b40060607a23 */ /* 0x000fe40000010895 */
[----:B------:R-:W-:Y:S01]  /*14930*/  IMAD.MOV.U32 R146, RZ, RZ, R123 ;  /* 0x000000ffff927224 */ /* 0x000fe200078e007b */
[----:B------:R-:W-:Y:S01]  /*14940*/  MOV R123, R158 ;  /* 0x0000009e007b7202 */ /* 0x000fe20000000f00 */
[C---:B------:R-:W-:Y:S04]  /*14950*/  HMMA.16816.F32 R12, R68.reuse, R76, R12 ;  /* 0x0000004c440c723c */ /* 0x040fe8000000180c */
[----:B-1----:R-:W-:Y:S02]  /*14960*/  FFMA.FTZ R2, R155, c[0x0][0x2d0], -R149 ;  /* 0x0000b4009b027a23 */ /* 0x002fe40000010895 */
[----:B------:R-:W-:Y:S02]  /*14970*/  IMAD.MOV.U32 R132, RZ, RZ, R120 ;  /* 0x000000ffff847224 */ /* 0x000fe400078e0078 */
[C---:B------:R-:W-:Y:S01]  /*14980*/  HMMA.16816.F32 R16, R68.reuse, R78, R16 ;  /* 0x0000004e4410723c */ /* 0x040fe20000001810 */
[----:B------:R1:W4:Y:S01]  /*14990*/  MUFU.EX2 R247, R2 ;  /* 0x0000000200f77308 */ /* 0x0003220000000800 */
[----:B------:R-:W5:Y:S02]  /*149a0*/  LDSM.16.MT88.4 R76, [R206+0x4900] ;  /* 0x00490000ce4c783b */ /* 0x000f640000004200 */
[----:B------:R-:W-:Y:S01]  /*149b0*/  IMAD.MOV.U32 R120, RZ, RZ, R157 ;  /* 0x000000ffff787224 */ /* 0x000fe200078e009d */
[----:B------:R-:W-:Y:S01]  /*149c0*/  MOV R147, R132 ;  /* 0x0000008400937202 */ /* 0x000fe20000000f00 */
[--C-:B------:R-:W-:Y:S02]  /*149d0*/  FFMA.FTZ R118, R118, c[0x0][0x2d0], -R148.reuse ;  /* 0x0000b40076767a23 */ /* 0x100fe40000010894 */
[C---:B--2---:R-:W-:Y:S04]  /*149e0*/  HMMA.16816.F32 R20, R68.reuse, R80, R20 ;  /* 0x000000504414723c */ /* 0x044fe80000001814 */
[----:B------:R-:W-:Y:S01]  /*149f0*/  MUFU.EX2 R118, R118 ;  /* 0x0000007600767308 */ /* 0x000fe20000000800 */
[----:B------:R-:W-:Y:S03]  /*14a00*/  IMAD.MOV.U32 R132, RZ, RZ, R151 ;  /* 0x000000ffff847224 */ /* 0x000fe600078e0097 */
[C---:B------:R-:W-:Y:S01]  /*14a10*/  HMMA.16816.F32 R24, R68.reuse, R82, R24 ;  /* 0x000000524418723c */ /* 0x040fe20000001818 */
[----:B------:R-:W2:Y:S07]  /*14a20*/  LDSM.16.MT88.4 R80, [R208+0x4900] ;  /* 0x00490000d050783b */ /* 0x000eae0000004200 */
[C---:B------:R-:W-:Y:S04]  /*14a30*/  HMMA.16816.F32 R28, R68.reuse, R84, R28 ;  /* 0x00000054441c723c */ /* 0x040fe8000000181c */
[--C-:B-1----:R-:W-:Y:S04]  /*14a40*/  FFMA.FTZ R2, R166, c[0x0][0x2d0], -R148.reuse ;  /* 0x0000b400a6027a23 */ /* 0x102fe80000010894 */
[C---:B------:R-:W-:Y:S01]  /*14a50*/  HMMA.16816.F32 R32, R68.reuse, R86, R32 ;  /* 0x000000564420723c */ /* 0x040fe20000001820 */
[----:B------:R1:W-:Y:S01]  /*14a60*/  MUFU.EX2 R104, R2 ;  /* 0x0000000200687308 */ /* 0x0003e20000000800 */
[----:B------:R-:W2:Y:S06]  /*14a70*/  LDSM.16.MT88.4 R84, [R205+0x1100] ;  /* 0x00110000cd54783b */ /* 0x000eac0000004200 */
[C---:B---3--:R-:W-:Y:S08]  /*14a80*/  HMMA.16816.F32 R36, R68.reuse, R72, R36 ;  /* 0x000000484424723c */ /* 0x048ff00000001824 */
[C---:B------:R-:W-:Y:S01]  /*14a90*/  HMMA.16816.F32 R40, R68.reuse, R74, R40 ;  /* 0x0000004a4428723c */ /* 0x040fe20000001828 */
[----:B------:R-:W3:Y:S07]  /*14aa0*/  LDSM.16.MT88.4 R72, [R209+0x1100] ;  /* 0x00110000d148783b */ /* 0x000eee0000004200 */
[C---:B-----5:R-:W-:Y:S04]  /*14ab0*/  HMMA.16816.F32 R44, R68.reuse, R76, R44 ;  /* 0x0000004c442c723c */ /* 0x060fe8000000182c */
[----:B-1----:R-:W-:Y:S04]  /*14ac0*/  FFMA.FTZ R2, R188, c[0x0][0x2d0], -R148 ;  /* 0x0000b400bc027a23 */ /* 0x002fe80000010894 */
[C---:B------:R-:W-:Y:S01]  /*14ad0*/  HMMA.16816.F32 R48, R68.reuse, R78, R48 ;  /* 0x0000004e4430723c */ /* 0x040fe20000001830 */
[----:B------:R1:W5:Y:S01]  /*14ae0*/  MUFU.EX2 R245, R2 ;  /* 0x0000000200f57308 */ /* 0x0003620000000800 */
[----:B------:R-:W3:Y:S06]  /*14af0*/  LDSM.16.MT88.4 R76, [R208+0x1100] ;  /* 0x00110000d04c783b */ /* 0x000eec0000004200 */
[C---:B------:R-:W-:Y:S07]  /*14b00*/  HMMA.16816.F32 R52, R68.reuse, R88, R52 ;  /* 0x000000584434723c */ /* 0x040fee0000001834 */
[--C-:B------:R-:W-:Y:S01]  /*14b10*/  FFMA.FTZ R88, R201, c[0x0][0x2d0], -R149.reuse ;  /* 0x0000b400c9587a23 */ /* 0x100fe20000010895 */
[C---:B------:R-:W-:Y:S03]  /*14b20*/  HMMA.16816.F32 R56, R68.reuse, R90, R56 ;  /* 0x0000005a4438723c */ /* 0x040fe60000001838 */
[----:B------:R3:W-:Y:S05]  /*14b30*/  MUFU.EX2 R165, R88 ;  /* 0x0000005800a57308 */ /* 0x0007ea0000000800 */
[C---:B--2---:R-:W-:Y:S04]  /*14b40*/  HMMA.16816.F32 R60, R68.reuse, R80, R60 ;  /* 0x00000050443c723c */ /* 0x044fe8000000183c */
[--C-:B-1----:R-:W-:Y:S04]  /*14b50*/  FFMA.FTZ R2, R167, c[0x0][0x2d0], -R149.reuse ;  /* 0x0000b400a7027a23 */ /* 0x102fe80000010895 */
[----:B------:R-:W-:Y:S01]  /*14b60*/  HMMA.16816.F32 R64, R68, R82, R64 ;  /* 0x000000524440723c */ /* 0x000fe20000001840 */
[----:B------:R1:W-:Y:S01]  /*14b70*/  MUFU.EX2 R242, R2 ;  /* 0x0000000200f27308 */ /* 0x0003e20000000800 */
[----:B------:R-:W2:Y:S05]  /*14b80*/  LDSM.16.MT88.4 R80, [R205+0x5100] ;  /* 0x00510000cd50783b */ /* 0x000eaa0000004200 */
[----:B----4-:R-:W-:Y:S02]  /*14b90*/  F2FP.PACK_AB R68, R247, R105 ;  /* 0x00000069f744723e */ /* 0x010fe400000000ff */
[----:B-----5:R-:W-:Y:S01]  /*14ba0*/  F2FP.PACK_AB R69, R245, R104 ;  /* 0x00000068f545723e */ /* 0x020fe200000000ff */
[----:B---3--:R-:W-:Y:S02]  /*14bb0*/  LDSM.16.MT88.4 R88, [R208+0x5900] ;  /* 0x00590000d058783b */ /* 0x008fe40000004200 */
[----:B-1----:R-:W-:Y:S02]  /*14bc0*/  FFMA.FTZ R2, R189, c[0x0][0x2d0], -R149 ;  /* 0x0000b400bd027a23 */ /* 0x002fe40000010895 */
[----:B------:R-:W-:Y:S02]  /*14bd0*/  IMAD.MOV.U32 R189, RZ, RZ, R115 ;  /* 0x000000ffffbd7224 */ /* 0x000fe400078e0073 */
[----:B------:R1:W3:Y:S01]  /*14be0*/  MUFU.EX2 R188, R2 ;  /* 0x0000000200bc7308 */ /* 0x0002e20000000800 */
[----:B------:R-:W-:Y:S02]  /*14bf0*/  IMAD.MOV.U32 R115, RZ, RZ, R124 ;  /* 0x000000ffff737224 */ /* 0x000fe400078e007c */
[----:B-1----:R-:W-:Y:S01]  /*14c00*/  FFMA.FTZ R2, R190, c[0x0][0x2d0], -R148 ;  /* 0x0000b400be027a23 */ /* 0x002fe20000010894 */
[----:B---3--:R-:W-:Y:S01]  /*14c10*/  F2FP.PACK_AB R70, R188, R242 ;  /* 0x000000f2bc46723e */ /* 0x008fe200000000ff */
[----:B------:R-:W-:Y:S05]  /*14c20*/  IMAD.MOV.U32 R190, RZ, RZ, R114 ;  /* 0x000000ffffbe7224 */ /* 0x000fea00078e0072 */
[----:B------:R1:W-:Y:S02]  /*14c30*/  MUFU.EX2 R111, R2 ;  /* 0x00000002006f7308 */ /* 0x0003e40000000800 */
[----:B-1----:R-:W-:Y:S02]  /*14c40*/  FFMA.FTZ R2, R191, c[0x0][0x2d0], -R148 ;  /* 0x0000b400bf027a23 */ /* 0x002fe40000010894 */
[----:B------:R-:W-:Y:S06]  /*14c50*/  IMAD.MOV.U32 R191, RZ, RZ, R113 ;  /* 0x000000ffffbf7224 */ /* 0x000fec00078e0071 */
[----:B------:R1:W3:Y:S01]  /*14c60*/  MUFU.EX2 R110, R2 ;  /* 0x00000002006e7308 */ /* 0x0002e20000000800 */
[----:B------:R-:W-:Y:S02]  /*14c70*/  IMAD.MOV.U32 R113, RZ, RZ, R125 ;  /* 0x000000ffff717224 */ /* 0x000fe400078e007d */
[--C-:B-1----:R-:W-:Y:S01]  /*14c80*/  FFMA.FTZ R2, R192, c[0x0][0x2d0], -R149.reuse ;  /* 0x0000b400c0027a23 */ /* 0x102fe20000010895 */
[----:B---3--:R-:W-:Y:S01]  /*14c90*/  F2FP.PACK_AB R71, R110, R111 ;  /* 0x0000006f6e47723e */ /* 0x008fe200000000ff */
[----:B------:R-:W-:Y:S05]  /*14ca0*/  IMAD.MOV.U32 R192, RZ, RZ, R112 ;  /* 0x000000ffffc07224 */ /* 0x000fea00078e0070 */
[----:B------:R1:W-:Y:S01]  /*14cb0*/  MUFU.EX2 R109, R2 ;  /* 0x00000002006d7308 */ /* 0x0003e20000000800 */
[----:B------:R-:W-:Y:S01]  /*14cc0*/  IMAD.MOV.U32 R112, RZ, RZ, R126 ;  /* 0x000000ffff707224 */ /* 0x000fe200078e007e */
[C---:B------:R-:W-:Y:S08]  /*14cd0*/  HMMA.16816.F32 R4, R68.reuse, R84, R4 ;  /* 0x000000544404723c */ /* 0x040ff00000001804 */
[C---:B------:R-:W-:Y:S01]  /*14ce0*/  HMMA.16816.F32 R8, R68.reuse, R86, R8 ;  /* 0x000000564408723c */ /* 0x040fe20000001808 */
[----:B------:R-:W3:Y:S07]  /*14cf0*/  LDSM.16.MT88.4 R84, [R206+0x5100] ;  /* 0x00510000ce54783b */ /* 0x000eee0000004200 */
[C---:B------:R-:W-:Y:S04]  /*14d00*/  HMMA.16816.F32 R12, R68.reuse, R92, R12 ;  /* 0x0000005c440c723c */ /* 0x040fe8000000180c */
[--C-:B-1----:R-:W-:Y:S01]  /*14d10*/  FFMA.FTZ R2, R193, c[0x0][0x2d0], -R149.reuse ;  /* 0x0000b400c1027a23 */ /* 0x102fe20000010895 */
[----:B------:R-:W-:Y:S02]  /*14d20*/  MOV R193, R127 ;  /* 0x0000007f00c17202 */ /* 0x000fe40000000f00 */
[----:B------:R-:W-:Y:S01]  /*14d30*/  LDSM.16.MT88.4 R124, [R205+0x3900] ;  /* 0x00390000cd7c783b */ /* 0x000fe20000004200 */
[C---:B------:R-:W-:Y:S01]  /*14d40*/  HMMA.16816.F32 R16, R68.reuse, R94, R16 ;  /* 0x0000005e4410723c */ /* 0x040fe20000001810 */
[----:B------:R1:W4:Y:S06]  /*14d50*/  MUFU.EX2 R167, R2 ;  /* 0x0000000200a77308 */ /* 0x00032c0000000800 */
[----:B------:R-:W-:Y:S01]  /*14d60*/  LDSM.16.MT88.4 R92, [R206+0x2100] ;  /* 0x00210000ce5c783b */ /* 0x000fe20000004200 */
[C---:B------:R-:W-:Y:S08]  /*14d70*/  HMMA.16816.F32 R20, R68.reuse, R72, R20 ;  /* 0x000000484414723c */ /* 0x040ff00000001814 */
[C---:B------:R-:W-:Y:S01]  /*14d80*/  HMMA.16816.F32 R24, R68.reuse, R74, R24 ;  /* 0x0000004a4418723c */ /* 0x040fe20000001818 */
[----:B------:R-:W5:Y:S07]  /*14d90*/  LDSM.16.MT88.4 R72, [R209+0x5100] ;  /* 0x00510000d148783b */ /* 0x000f6e0000004200 */
[C---:B------:R-:W-:Y:S04]  /*14da0*/  HMMA.16816.F32 R28, R68.reuse, R76, R28 ;  /* 0x0000004c441c723c */ /* 0x040fe8000000181c */
[--C-:B-1----:R-:W-:Y:S04]  /*14db0*/  FFMA.FTZ R2, R194, c[0x0][0x2d0], -R148.reuse ;  /* 0x0000b400c2027a23 */ /* 0x102fe80000010894 */
[C---:B------:R-:W-:Y:S01]  /*14dc0*/  HMMA.16816.F32 R32, R68.reuse, R78, R32 ;  /* 0x0000004e4420723c */ /* 0x040fe20000001820 */
[----:B------:R1:W-:Y:S01]  /*14dd0*/  MUFU.EX2 R108, R2 ;  /* 0x00000002006c7308 */ /* 0x0003e20000000800 */
[----:B------:R-:W4:Y:S06]  /*14de0*/  LDSM.16.MT88.4 R76, [R208+0x5100] ;  /* 0x00510000d04c783b */ /* 0x000f2c0000004200 */
[C---:B--2---:R-:W-:Y:S08]  /*14df0*/  HMMA.16816.F32 R36, R68.reuse, R80, R36 ;  /* 0x000000504424723c */ /* 0x044ff00000001824 */
[C---:B------:R-:W-:Y:S01]  /*14e00*/  HMMA.16816.F32 R40, R68.reuse, R82, R40 ;  /* 0x000000524428723c */ /* 0x040fe20000001828 */
[----:B------:R-:W2:Y:S07]  /*14e10*/  LDSM.16.MT88.4 R80, [R205+0x1900] ;  /* 0x00190000cd50783b */ /* 0x000eae0000004200 */
[C---:B---3--:R-:W-:Y:S04]  /*14e20*/  HMMA.16816.F32 R44, R68.reuse, R84, R44 ;  /* 0x00000054442c723c */ /* 0x048fe8000000182c */
[--C-:B-1----:R-:W-:Y:S04]  /*14e30*/  FFMA.FTZ R2, R195, c[0x0][0x2d0], -R148.reuse ;  /* 0x0000b400c3027a23 */ /* 0x102fe80000010894 */
[C---:B------:R-:W-:Y:S01]  /*14e40*/  HMMA.16816.F32 R48, R68.reuse, R86, R48 ;  /* 0x000000564430723c */ /* 0x040fe20000001830 */
[----:B------:R1:W3:Y:S01]  /*14e50*/  MUFU.EX2 R166, R2 ;  /* 0x0000000200a67308 */ /* 0x0002e20000000800 */
[----:B------:R-:W2:Y:S06]  /*14e60*/  LDSM.16.MT88.4 R84, [R206+0x1900] ;  /* 0x00190000ce54783b */ /* 0x000eac0000004200 */
[C---:B-----5:R-:W-:Y:S08]  /*14e70*/  HMMA.16816.F32 R52, R68.reuse, R72, R52 ;  /* 0x000000484434723c */ /* 0x060ff00000001834 */
[C---:B------:R-:W-:Y:S01]  /*14e80*/  HMMA.16816.F32 R56, R68.reuse, R74, R56 ;  /* 0x0000004a4438723c */ /* 0x040fe20000001838 */
[----:B------:R-:W5:Y:S07]  /*14e90*/  LDSM.16.MT88.4 R72, [R209+0x1900] ;  /* 0x00190000d148783b */ /* 0x000f6e0000004200 */
[C---:B----4-:R-:W-:Y:S04]  /*14ea0*/  HMMA.16816.F32 R60, R68.reuse, R76, R60 ;  /* 0x0000004c443c723c */ /* 0x050fe8000000183c */
[--C-:B-1----:R-:W-:Y:S04]  /*14eb0*/  FFMA.FTZ R2, R202, c[0x0][0x2d0], -R149.reuse ;  /* 0x0000b400ca027a23 */ /* 0x102fe80000010895 */
[----:B------:R-:W-:Y:S01]  /*14ec0*/  HMMA.16816.F32 R64, R68, R78, R64 ;  /* 0x0000004e4440723c */ /* 0x000fe20000001840 */
[----:B------:R1:W4:Y:S01]  /*14ed0*/  MUFU.EX2 R164, R2 ;  /* 0x0000000200a47308 */ /* 0x0003220000000800 */
[----:B------:R-:W2:Y:S05]  /*14ee0*/  LDSM.16.MT88.4 R76, [R208+0x1900] ;  /* 0x00190000d04c783b */ /* 0x000eaa0000004200 */
[----:B------:R-:W-:Y:S02]  /*14ef0*/  F2FP.PACK_AB R68, R167, R109 ;  /* 0x0000006da744723e */ /* 0x000fe400000000ff */
[----:B---3--:R-:W-:Y:S03]  /*14f00*/  F2FP.PACK_AB R69, R166, R108 ;  /* 0x0000006ca645723e */ /* 0x008fe600000000ff */
[--C-:B-1----:R-:W-:Y:S01]  /*14f10*/  FFMA.FTZ R2, R203, c[0x0][0x2d0], -R148.reuse ;  /* 0x0000b400cb027a23 */ /* 0x102fe20000010894 */
[----:B----4-:R-:W-:Y:S03]  /*14f20*/  F2FP.PACK_AB R70, R164, R165 ;  /* 0x000000a5a446723e */ /* 0x010fe600000000ff */
[----:B------:R1:W-:Y:S02]  /*14f30*/  MUFU.EX2 R163, R2 ;  /* 0x0000000200a37308 */ /* 0x0003e40000000800 */
[--C-:B-1----:R-:W-:Y:S08]  /*14f40*/  FFMA.FTZ R2, R229, c[0x0][0x2d0], -R148.reuse ;  /* 0x0000b400e5027a23 */ /* 0x102ff00000010894 */
[----:B------:R1:W3:Y:S02]  /*14f50*/  MUFU.EX2 R162, R2 ;  /* 0x0000000200a27308 */ /* 0x0002e40000000800 */
[--C-:B-1----:R-:W-:Y:S01]  /*14f60*/  FFMA.FTZ R2, R230, c[0x0][0x2d0], -R149.reuse ;  /* 0x0000b400e6027a23 */ /* 0x102fe20000010895 */
[----:B---3--:R-:W-:Y:S07]  /*14f70*/  F2FP.PACK_AB R71, R162, R163 ;  /* 0x000000a3a247723e */ /* 0x008fee00000000ff */
[----:B------:R1:W-:Y:S01]  /*14f80*/  MUFU.EX2 R160, R2 ;  /* 0x0000000200a07308 */ /* 0x0003e20000000800 */
[C---:B--2---:R-:W-:Y:S08]  /*14f90*/  HMMA.16816.F32 R4, R68.reuse, R80, R4 ;  /* 0x000000504404723c */ /* 0x044ff00000001804 */
[C---:B------:R-:W-:Y:S01]  /*14fa0*/  HMMA.16816.F32 R8, R68.reuse, R82, R8 ;  /* 0x000000524408723c */ /* 0x040fe20000001808 */
[----:B------:R-:W2:Y:S07]  /*14fb0*/  LDSM.16.MT88.4 R80, [R205+0x5900] ;  /* 0x00590000cd50783b */ /* 0x000eae0000004200 */
[C---:B------:R-:W-:Y:S04]  /*14fc0*/  HMMA.16816.F32 R12, R68.reuse, R84, R12 ;  /* 0x00000054440c723c */ /* 0x040fe8000000180c */
[--C-:B-1----:R-:W-:Y:S04]  /*14fd0*/  FFMA.FTZ R2, R231, c[0x0][0x2d0], -R149.reuse ;  /* 0x0000b400e7027a23 */ /* 0x102fe80000010895 */
[C---:B------:R-:W-:Y:S01]  /*14fe0*/  HMMA.16816.F32 R16, R68.reuse, R86, R16 ;  /* 0x000000564410723c */ /* 0x040fe20000001810 */
[----:B------:R1:W3:Y:S01]  /*14ff0*/  MUFU.EX2 R161, R2 ;  /* 0x0000000200a17308 */ /* 0x0002e20000000800 */
[----:B------:R-:W4:Y:S06]  /*15000*/  LDSM.16.MT88.4 R84, [R206+0x5900] ;  /* 0x00590000ce54783b */ /* 0x000f2c0000004200 */
[C---:B-----5:R-:W-:Y:S08]  /*15010*/  HMMA.16816.F32 R20, R68.reuse, R72, R20 ;  /* 0x000000484414723c */ /* 0x060ff00000001814 */
[C---:B------:R-:W-:Y:S01]  /*15020*/  HMMA.16816.F32 R24, R68.reuse, R74, R24 ;  /* 0x0000004a4418723c */ /* 0x040fe20000001818 */
[----:B------:R-:W5:Y:S07]  /*15030*/  LDSM.16.MT88.4 R72, [R209+0x5900] ;  /* 0x00590000d148783b */ /* 0x000f6e0000004200 */
        /* <DEDUP_REMOVED lines=8> */
[C---:B----4-:R-:W-:Y:S04]  /*150c0*/  HMMA.16816.F32 R44, R68.reuse, R84, R44 ;  /* 0x00000054442c723c */ /* 0x050fe8000000182c */
[--C-:B-1----:R-:W-:Y:S04]  /*150d0*/  FFMA.FTZ R2, R233, c[0x0][0x2d0], -R148.reuse ;  /* 0x0000b400e9027a23 */ /* 0x102fe80000010894 */
[C---:B------:R-:W-:Y:S01]  /*150e0*/  HMMA.16816.F32 R48, R68.reuse, R86, R48 ;  /* 0x000000564430723c */ /* 0x040fe20000001830 */
[----:B------:R1:W4:Y:S01]  /*150f0*/  MUFU.EX2 R103, R2 ;  /* 0x0000000200677308 */ /* 0x0003220000000800 */
[----:B------:R-:W-:Y:S06]  /*15100*/  LDSM.16.MT88.4 R84, [R206+0x6100] ;  /* 0x00610000ce54783b */ /* 0x000fec0000004200 */
[C---:B-----5:R-:W-:Y:S08]  /*15110*/  HMMA.16816.F32 R52, R68.reuse, R72, R52 ;  /* 0x000000484434723c */ /* 0x060ff00000001834 */
[C---:B------:R-:W-:Y:S01]  /*15120*/  HMMA.16816.F32 R56, R68.reuse, R74, R56 ;  /* 0x0000004a4438723c */ /* 0x040fe20000001838 */
[----:B------:R-:W5:Y:S07]  /*15130*/  LDSM.16.MT88.4 R72, [R208+0x2100] ;  /* 0x00210000d048783b */ /* 0x000f6e0000004200 */
[C---:B------:R-:W-:Y:S04]  /*15140*/  HMMA.16816.F32 R60, R68.reuse, R88, R60 ;  /* 0x00000058443c723c */ /* 0x040fe8000000183c */
[--C-:B-1----:R-:W-:Y:S04]  /*15150*/  FFMA.FTZ R2, R234, c[0x0][0x2d0], -R149.reuse ;  /* 0x0000b400ea027a23 */ /* 0x102fe80000010895 */
[----:B------:R-:W-:Y:S01]  /*15160*/  HMMA.16816.F32 R64, R68, R90, R64 ;  /* 0x0000005a4440723c */ /* 0x000fe20000001840 */
[----:B------:R1:W-:Y:S01]  /*15170*/  MUFU.EX2 R102, R2 ;  /* 0x0000000200667308 */ /* 0x0003e20000000800 */
[----:B------:R-:W-:Y:S05]  /*15180*/  LDSM.16.MT88.4 R88, [R208+0x6100] ;  /* 0x00610000d058783b */ /* 0x000fea0000004200 */
[----:B---3--:R-:W-:Y:S02]  /*15190*/  F2FP.PACK_AB R68, R161, R160 ;  /* 0x000000a0a144723e */ /* 0x008fe400000000ff */
[----:B----4-:R-:W-:Y:S03]  /*151a0*/  F2FP.PACK_AB R69, R103, R159 ;  /* 0x0000009f6745723e */ /* 0x010fe600000000ff */
[--C-:B-1----:R-:W-:Y:S04]  /*151b0*/  FFMA.FTZ R2, R235, c[0x0][0x2d0], -R149.reuse ;  /* 0x0000b400eb027a23 */ /* 0x102fe80000010895 */
[----:B------:R1:W3:Y:S02]  /*151c0*/  MUFU.EX2 R158, R2 ;  /* 0x00000002009e7308 */ /* 0x0002e40000000800 */
[--C-:B-1----:R-:W-:Y:S01]  /*151d0*/  FFMA.FTZ R2, R236, c[0x0][0x2d0], -R148.reuse ;  /* 0x0000b400ec027a23 */ /* 0x102fe20000010894 */
[----:B---3--:R-:W-:Y:S07]  /*151e0*/  F2FP.PACK_AB R70, R158, R102 ;  /* 0x000000669e46723e */ /* 0x008fee00000000ff */
[----:B------:R1:W-:Y:S02]  /*151f0*/  MUFU.EX2 R101, R2 ;  /* 0x0000000200657308 */ /* 0x0003e40000000800 */
[--C-:B-1----:R-:W-:Y:S08]  /*15200*/  FFMA.FTZ R2, R237, c[0x0][0x2d0], -R148.reuse ;  /* 0x0000b400ed027a23 */ /* 0x102ff00000010894 */
[----:B------:R1:W3:Y:S02]  /*15210*/  MUFU.EX2 R157, R2 ;  /* 0x00000002009d7308 */ /* 0x0002e40000000800 */
[--C-:B-1----:R-:W-:Y:S01]  /*15220*/  FFMA.FTZ R2, R238, c[0x0][0x2d0], -R149.reuse ;  /* 0x0000b400ee027a23 */ /* 0x102fe20000010895 */
[----:B---3--:R-:W-:Y:S07]  /*15230*/  F2FP.PACK_AB R71, R157, R101 ;  /* 0x000000659d47723e */ /* 0x008fee00000000ff */
[----:B------:R1:W-:Y:S01]  /*15240*/  MUFU.EX2 R156, R2 ;  /* 0x00000002009c7308 */ /* 0x0003e20000000800 */
[C---:B------:R-:W-:Y:S08]  /*15250*/  HMMA.16816.F32 R4, R68.reuse, R76, R4 ;  /* 0x0000004c4404723c */ /* 0x040ff00000001804 */
[C---:B------:R-:W-:Y:S01]  /*15260*/  HMMA.16816.F32 R8, R68.reuse, R78, R8 ;  /* 0x0000004e4408723c */ /* 0x040fe20000001808 */
[----:B------:R-:W3:Y:S07]  /*15270*/  LDSM.16.MT88.4 R76, [R205+0x6100] ;  /* 0x00610000cd4c783b */ /* 0x000eee0000004200 */
[C---:B------:R-:W-:Y:S04]  /*15280*/  HMMA.16816.F32 R12, R68.reuse, R92, R12 ;  /* 0x0000005c440c723c */ /* 0x040fe8000000180c */
[--C-:B-1----:R-:W-:Y:S04]  /*15290*/  FFMA.FTZ R2, R239, c[0x0][0x2d0], -R149.reuse ;  /* 0x0000b400ef027a23 */ /* 0x102fe80000010895 */
[C---:B------:R-:W-:Y:S01]  /*152a0*/  HMMA.16816.F32 R16, R68.reuse, R94, R16 ;  /* 0x0000005e4410723c */ /* 0x040fe20000001810 */
[----:B------:R1:W4:Y:S01]  /*152b0*/  MUFU.EX2 R155, R2 ;  /* 0x00000002009b7308 */ /* 0x0003220000000800 */
[----:B------:R-:W-:Y:S06]  /*152c0*/  LDSM.16.MT88.4 R92, [R209+0x2900] ;  /* 0x00290000d15c783b */ /* 0x000fec0000004200 */
[C---:B--2---:R-:W-:Y:S08]  /*152d0*/  HMMA.16816.F32 R20, R68.reuse, R80, R20 ;  /* 0x000000504414723c */ /* 0x044ff00000001814 */
[C---:B------:R-:W-:Y:S01]  /*152e0*/  HMMA.16816.F32 R24, R68.reuse, R82, R24 ;  /* 0x000000524418723c */ /* 0x040fe20000001818 */
[----:B------:R-:W2:Y:S07]  /*152f0*/  LDSM.16.MT88.4 R80, [R209+0x6100] ;  /* 0x00610000d150783b */ /* 0x000eae0000004200 */
[C---:B-----5:R-:W-:Y:S04]  /*15300*/  HMMA.16816.F32 R28, R68.reuse, R72, R28 ;  /* 0x00000048441c723c */ /* 0x060fe8000000181c */
[--C-:B-1----:R-:W-:Y:S04]  /*15310*/  FFMA.FTZ R2, R240, c[0x0][0x2d0], -R148.reuse ;  /* 0x0000b400f0027a23 */ /* 0x102fe80000010894 */
[C---:B------:R-:W-:Y:S01]  /*15320*/  HMMA.16816.F32 R32, R68.reuse, R74, R32 ;  /* 0x0000004a4420723c */ /* 0x040fe20000001820 */
[----:B------:R1:W-:Y:S01]  /*15330*/  MUFU.EX2 R131, R2 ;  /* 0x0000000200837308 */ /* 0x0003e20000000800 */
[----:B------:R-:W5:Y:S06]  /*15340*/  LDSM.16.MT88.4 R72, [R205+0x2900] ;  /* 0x00290000cd48783b */ /* 0x000f6c0000004200 */
[C---:B---3--:R-:W-:Y:S08]  /*15350*/  HMMA.16816.F32 R36, R68.reuse, R76, R36 ;  /* 0x0000004c4424723c */ /* 0x048ff00000001824 */
[C---:B------:R-:W-:Y:S01]  /*15360*/  HMMA.16816.F32 R40, R68.reuse, R78, R40 ;  /* 0x0000004e4428723c */ /* 0x040fe20000001828 */
[----:B------:R-:W3:Y:S07]  /*15370*/  LDSM.16.MT88.4 R76, [R206+0x2900] ;  /* 0x00290000ce4c783b */ /* 0x000eee0000004200 */
[C---:B------:R-:W-:Y:S04]  /*15380*/  HMMA.16816.F32 R44, R68.reuse, R84, R44 ;  /* 0x00000054442c723c */ /* 0x040fe8000000182c */
[--C-:B-1----:R-:W-:Y:S04]  /*15390*/  FFMA.FTZ R2, R241, c[0x0][0x2d0], -R148.reuse ;  /* 0x0000b400f1027a23 */ /* 0x102fe80000010894 */
[C---:B------:R-:W-:Y:S01]  /*153a0*/  HMMA.16816.F32 R48, R68.reuse, R86, R48 ;  /* 0x000000564430723c */ /* 0x040fe20000001830 */
[----:B------:R1:W1:Y:S01]  /*153b0*/  MUFU.EX2 R130, R2 ;  /* 0x0000000200827308 */ /* 0x0002620000000800 */
[----:B------:R-:W-:Y:S06]  /*153c0*/  LDSM.16.MT88.4 R84, [R205+0x6900] ;  /* 0x00690000cd54783b */ /* 0x000fec0000004200 */
[C---:B--2---:R-:W-:Y:S08]  /*153d0*/  HMMA.16816.F32 R52, R68.reuse, R80, R52 ;  /* 0x000000504434723c */ /* 0x044ff00000001834 */
[C---:B------:R-:W-:Y:S01]  /*153e0*/  HMMA.16816.F32 R56, R68.reuse, R82, R56 ;  /* 0x000000524438723c */ /* 0x040fe20000001838 */
[----:B------:R-:W3:Y:S07]  /*153f0*/  LDSM.16.MT88.4 R80, [R208+0x2900] ;  /* 0x00290000d050783b */ /* 0x000eee0000004200 */
[C---:B------:R-:W-:Y:S01]  /*15400*/  HMMA.16816.F32 R60, R68.reuse, R88, R60 ;  /* 0x00000058443c723c */ /* 0x040fe2000000183c */
[----:B------:R-:W2:Y:S03]  /*15410*/  LDL.LU R88, [R1+0x8] ;  /* 0x0000080001587983 */ /* 0x000ea60000300800 */
[--C-:B-1----:R-:W-:Y:S01]  /*15420*/  FFMA.FTZ R2, R243, c[0x0][0x2d0], -R149.reuse ;  /* 0x0000b400f3027a23 */ /* 0x102fe20000010895 */
[----:B------:R-:W2:Y:S03]  /*15430*/  LDL.LU R114, [R1+0xc] ;  /* 0x00000c0001727983 */ /* 0x000ea60000300800 */
[----:B------:R-:W-:Y:S01]  /*15440*/  HMMA.16816.F32 R64, R68, R90, R64 ;  /* 0x0000005a4440723c */ /* 0x000fe20000001840 */
[----:B------:R1:W-:Y:S06]  /*15450*/  MUFU.EX2 R129, R2 ;  /* 0x0000000200817308 */ /* 0x0003ec0000000800 */
[----:B----4-:R-:W-:Y:S02]  /*15460*/  F2FP.PACK_AB R68, R155, R156 ;  /* 0x0000009c9b44723e */ /* 0x010fe400000000ff */
[----:B------:R-:W-:Y:S03]  /*15470*/  F2FP.PACK_AB R69, R130, R131 ;  /* 0x000000838245723e */ /* 0x000fe600000000ff */
[--C-:B-1----:R-:W-:Y:S04]  /*15480*/  FFMA.FTZ R2, R244, c[0x0][0x2d0], -R149.reuse ;  /* 0x0000b400f4027a23 */ /* 0x102fe80000010895 */
[----:B------:R1:W4:Y:S02]  /*15490*/  MUFU.EX2 R154, R2 ;  /* 0x00000002009a7308 */ /* 0x0003240000000800 */
[--C-:B-1----:R-:W-:Y:S01]  /*154a0*/  FFMA.FTZ R2, R246, c[0x0][0x2d0], -R148.reuse ;  /* 0x0000b400f6027a23 */ /* 0x102fe20000010894 */
[----:B----4-:R-:W-:Y:S07]  /*154b0*/  F2FP.PACK_AB R70, R154, R129 ;  /* 0x000000819a46723e */ /* 0x010fee00000000ff */
[----:B------:R1:W-:Y:S02]  /*154c0*/  MUFU.EX2 R128, R2 ;  /* 0x0000000200807308 */ /* 0x0003e40000000800 */
[--C-:B-1----:R-:W-:Y:S08]  /*154d0*/  FFMA.FTZ R2, R248, c[0x0][0x2d0], -R148.reuse ;  /* 0x0000b400f8027a23 */ /* 0x102ff00000010894 */
[----:B------:R1:W4:Y:S02]  /*154e0*/  MUFU.EX2 R153, R2 ;  /* 0x0000000200997308 */ /* 0x0003240000000800 */
[--C-:B-1----:R-:W-:Y:S01]  /*154f0*/  FFMA.FTZ R2, R252, c[0x0][0x2d0], -R149.reuse ;  /* 0x0000b400fc027a23 */ /* 0x102fe20000010895 */
[----:B----4-:R-:W-:Y:S07]  /*15500*/  F2FP.PACK_AB R71, R153, R128 ;  /* 0x000000809947723e */ /* 0x010fee00000000ff */
[----:B------:R1:W-:Y:S01]  /*15510*/  MUFU.EX2 R152, R2 ;  /* 0x0000000200987308 */ /* 0x0003e20000000800 */
[C---:B-----5:R-:W-:Y:S08]  /*15520*/  HMMA.16816.F32 R4, R68.reuse, R72, R4 ;  /* 0x000000484404723c */ /* 0x060ff00000001804 */
[C---:B------:R-:W-:Y:S01]  /*15530*/  HMMA.16816.F32 R8, R68.reuse, R74, R8 ;  /* 0x0000004a4408723c */ /* 0x040fe20000001808 */
[----:B------:R-:W4:Y:S07]  /*15540*/  LDSM.16.MT88.4 R72, [R206+0x6900] ;  /* 0x00690000ce48783b */ /* 0x000f2e0000004200 */
[C---:B---3--:R-:W-:Y:S04]  /*15550*/  HMMA.16816.F32 R12, R68.reuse, R76, R12 ;  /* 0x0000004c440c723c */ /* 0x048fe8000000180c */
[--C-:B-1----:R-:W-:Y:S04]  /*15560*/  FFMA.FTZ R2, R134, c[0x0][0x2d0], -R149.reuse ;  /* 0x0000b40086027a23 */ /* 0x102fe80000010895 */
[C---:B------:R-:W-:Y:S01]  /*15570*/  HMMA.16816.F32 R16, R68.reuse, R78, R16 ;  /* 0x0000004e4410723c */ /* 0x040fe20000001810 */
[----:B------:R1:W3:Y:S01]  /*15580*/  MUFU.EX2 R151, R2 ;  /* 0x0000000200977308 */ /* 0x0002e20000000800 */
[----:B------:R-:W5:Y:S06]  /*15590*/  LDSM.16.MT88.4 R76, [R209+0x6900] ;  /* 0x00690000d14c783b */ /* 0x000f6c0000004200 */
[C---:B------:R-:W-:Y:S08]  /*155a0*/  HMMA.16816.F32 R20, R68.reuse, R92, R20 ;  /* 0x0000005c4414723c */ /* 0x040ff00000001814 */
[C---:B------:R-:W-:Y:S01]  /*155b0*/  HMMA.16816.F32 R24, R68.reuse, R94, R24 ;  /* 0x0000005e4418723c */ /* 0x040fe20000001818 */
[----:B------:R-:W-:Y:S07]  /*155c0*/  LDSM.16.MT88.4 R92, [R206+0x7100] ;  /* 0x00710000ce5c783b */ /* 0x000fee0000004200 */
[C---:B------:R-:W-:Y:S04]  /*155d0*/  HMMA.16816.F32 R28, R68.reuse, R80, R28 ;  /* 0x00000050441c723c */ /* 0x040fe8000000181c */
[--C-:B-1----:R-:W-:Y:S04]  /*155e0*/  FFMA.FTZ R2, R249, c[0x0][0x2d0], -R148.reuse ;  /* 0x0000b400f9027a23 */ /* 0x102fe80000010894 */
[C---:B------:R-:W-:Y:S01]  /*155f0*/  HMMA.16816.F32 R32, R68.reuse, R82, R32 ;  /* 0x000000524420723c */ /* 0x040fe20000001820 */
[----:B------:R1:W-:Y:S01]  /*15600*/  MUFU.EX2 R135, R2 ;  /* 0x0000000200877308 */ /* 0x0003e20000000800 */
[----:B------:R-:W3:Y:S06]  /*15610*/  LDSM.16.MT88.4 R80, [R208+0x6900] ;  /* 0x00690000d050783b */ /* 0x000eec0000004200 */
[C---:B------:R-:W-:Y:S08]  /*15620*/  HMMA.16816.F32 R36, R68.reuse, R84, R36 ;  /* 0x000000544424723c */ /* 0x040ff00000001824 */
[C---:B------:R-:W-:Y:S01]  /*15630*/  HMMA.16816.F32 R40, R68.reuse, R86, R40 ;  /* 0x000000564428723c */ /* 0x040fe20000001828 */
[----:B------:R-:W-:Y:S07]  /*15640*/  LDSM.16.MT88.4 R84, [R209+0x3100] ;  /* 0x00310000d154783b */ /* 0x000fee0000004200 */
[C---:B----4-:R-:W-:Y:S04]  /*15650*/  HMMA.16816.F32 R44, R68.reuse, R72, R44 ;  /* 0x00000048442c723c */ /* 0x050fe8000000182c */
[----:B-1----:R-:W-:Y:S04]  /*15660*/  FFMA.FTZ R2, R251, c[0x0][0x2d0], -R148 ;  /* 0x0000b400fb027a23 */ /* 0x002fe80000010894 */
[C---:B------:R-:W-:Y:S01]  /*15670*/  HMMA.16816.F32 R48, R68.reuse, R74, R48 ;  /* 0x0000004a4430723c */ /* 0x040fe20000001830 */
[----:B------:R1:W4:Y:S01]  /*15680*/  MUFU.EX2 R134, R2 ;  /* 0x0000000200867308 */ /* 0x0003220000000800 */
[----:B------:R-:W2:Y:S06]  /*15690*/  LDSM.16.MT88.4 R72, [R205+0x3100] ;  /* 0x00310000cd48783b */ /* 0x000eac0000004200 */
[C---:B-----5:R-:W-:Y:S08]  /*156a0*/  HMMA.16816.F32 R52, R68.reuse, R76, R52 ;  /* 0x0000004c4434723c */ /* 0x060ff00000001834 */
[C---:B------:R-:W-:Y:S01]  /*156b0*/  HMMA.16816.F32 R56, R68.reuse, R78, R56 ;  /* 0x0000004e4438723c */ /* 0x040fe20000001838 */
[----:B------:R-:W5:Y:S07]  /*156c0*/  LDSM.16.MT88.4 R76, [R206+0x3100] ;  /* 0x00310000ce4c783b */ /* 0x000f6e0000004200 */
[C---:B---3--:R-:W-:Y:S04]  /*156d0*/  HMMA.16816.F32 R60, R68.reuse, R80, R60 ;  /* 0x00000050443c723c */ /* 0x048fe8000000183c */
[----:B-1----:R-:W-:Y:S02]  /*156e0*/  FFMA.FTZ R2, R145, c[0x0][0x2d0], -R149 ;  /* 0x0000b40091027a23 */ /* 0x002fe40000010895 */
[----:B------:R-:W-:Y:S02]  /*156f0*/  IMAD.MOV.U32 R145, RZ, RZ, R146 ;  /* 0x000000ffff917224 */ /* 0x000fe400078e0092 */
[----:B------:R-:W-:Y:S01]  /*15700*/  HMMA.16816.F32 R64, R68, R82, R64 ;  /* 0x000000524440723c */ /* 0x000fe20000001840 */
[----:B------:R-:W-:Y:S03]  /*15710*/  LDSM.16.MT88.4 R80, [R205+0x7100] ;  /* 0x00710000cd50783b */ /* 0x000fe60000004200 */
[----:B------:R-:W-:Y:S02]  /*15720*/  IMAD.MOV.U32 R146, RZ, RZ, R133 ;  /* 0x000000ffff927224 */ /* 0x000fe400078e0085 */
[----:B------:R1:W-:Y:S01]  /*15730*/  MUFU.EX2 R133, R2 ;  /* 0x0000000200857308 */ /* 0x0003e20000000800 */
[----:B------:R-:W-:Y:S02]  /*15740*/  F2FP.PACK_AB R68, R151, R152 ;  /* 0x000000989744723e */ /* 0x000fe400000000ff */
[----:B----4-:R-:W-:Y:S03]  /*15750*/  F2FP.PACK_AB R69, R134, R135 ;  /* 0x000000878645723e */ /* 0x010fe600000000ff */
[----:B-1----:R-:W-:Y:S04]  /*15760*/  FFMA.FTZ R2, R150, c[0x0][0x2d0], -R149 ;  /* 0x0000b40096027a23 */ /* 0x002fe80000010895 */
[----:B------:R1:W3:Y:S01]  /*15770*/  MUFU.EX2 R150, R2 ;  /* 0x0000000200967308 */ /* 0x0002e20000000800 */
[----:B--2---:R-:W-:Y:S02]  /*15780*/  FFMA.FTZ R100, R3, R88, R100 ;  /* 0x0000005803647223 */ /* 0x004fe40000010064 */
[----:B-1----:R-:W-:Y:S01]  /*15790*/  FFMA.FTZ R2, R132, c[0x0][0x2d0], -R148 ;  /* 0x0000b40084027a23 */ /* 0x002fe20000010894 */
[----:B---3--:R-:W-:Y:S01]  /*157a0*/  F2FP.PACK_AB R70, R150, R133 ;  /* 0x000000859646723e */ /* 0x008fe200000000ff */
[----:B------:R-:W1:Y:S05]  /*157b0*/  LDSM.16.MT88.4 R88, [R208+0x3100] ;  /* 0x00310000d058783b */ /* 0x000e6a0000004200 */
[----:B------:R-:W-:Y:S01]  /*157c0*/  MUFU.EX2 R3, R97 ;  /* 0x0000006100037308 */ /* 0x000fe20000000800 */
[----:B------:R-:W-:Y:S04]  /*157d0*/  FFMA.FTZ R0, R0, R114, R115 ;  /* 0x0000007200007223 */ /* 0x000fe80000010073 */
[----:B------:R-:W-:Y:S04]  /*157e0*/  FADD.FTZ R0, R112, R0 ;  /* 0x0000000070007221 */ /* 0x000fe80000010000 */
[----:B------:R-:W-:Y:S01]  /*157f0*/  FADD.FTZ R0, R122, R0 ;  /* 0x000000007a007221 */ /* 0x000fe20000010000 */
[----:B------:R2:W-:Y:S03]  /*15800*/  MUFU.EX2 R132, R2 ;  /* 0x0000000200847308 */ /* 0x0005e60000000800 */
[----:B------:R-:W-:Y:S04]  /*15810*/  FADD.FTZ R0, R120, R0 ;  /* 0x0000000078007221 */ /* 0x000fe80000010000 */
[----:B------:R-:W-:Y:S04]  /*15820*/  FADD.FTZ R0, R192, R0 ;  /* 0x00000000c0007221 */ /* 0x000fe80000010000 */
[----:B------:R-:W-:Y:S04]  /*15830*/  FADD.FTZ R0, R190, R0 ;  /* 0x00000000be007221 */ /* 0x000fe80000010000 */
[----:B------:R-:W-:Y:S04]  /*15840*/  FADD.FTZ R0, R107, R0 ;  /* 0x000000006b007221 */ /* 0x000fe80000010000 */
[----:B------:R-:W-:Y:S04]  /*15850*/  FADD.FTZ R0, R106, R0 ;  /* 0x000000006a007221 */ /* 0x000fe80000010000 */
[----:B------:R-:W-:Y:S02]  /*15860*/  FADD.FTZ R0, R104, R0 ;  /* 0x0000000068007221 */ /* 0x000fe40000010000 */
[--C-:B--2---:R-:W-:Y:S02]  /*15870*/  FFMA.FTZ R2, R147, c[0x0][0x2d0], -R148.reuse ;  /* 0x0000b40093027a23 */ /* 0x104fe40000010894 */
[----:B------:R-:W-:Y:S02]  /*15880*/  FFMA.FTZ R148, R119, c[0x0][0x2d0], -R148 ;  /* 0x0000b40077947a23 */ /* 0x000fe40000010894 */
[----:B------:R-:W2:Y:S01]  /*15890*/  MUFU.EX2 R147, R2 ;  /* 0x0000000200937308 */ /* 0x000ea20000000800 */
[----:B------:R-:W-:Y:S04]  /*158a0*/  FADD.FTZ R0, R245, R0 ;  /* 0x00000000f5007221 */ /* 0x000fe80000010000 */
[----:B------:R-:W-:Y:S04]  /*158b0*/  FADD.FTZ R0, R111, R0 ;  /* 0x000000006f007221 */ /* 0x000fe80000010000 */
[----:B------:R-:W-:Y:S01]  /*158c0*/  FADD.FTZ R0, R110, R0 ;  /* 0x000000006e007221 */ /* 0x000fe20000010000 */
[----:B------:R-:W-:Y:S03]  /*158d0*/  MUFU.EX2 R119, R99 ;  /* 0x0000006300777308 */ /* 0x000fe60000000800 */
[----:B------:R-:W-:Y:S04]  /*158e0*/  FADD.FTZ R0, R108, R0 ;  /* 0x000000006c007221 */ /* 0x000fe80000010000 */
[----:B------:R-:W-:Y:S03]  /*158f0*/  FADD.FTZ R0, R166, R0 ;  /* 0x00000000a6007221 */ /* 0x000fe60000010000 */
[----:B------:R-:W3:Y:S01]  /*15900*/  MUFU.EX2 R148, R148 ;  /* 0x0000009400947308 */ /* 0x000ee20000000800 */
[----:B------:R-:W-:Y:S01]  /*15910*/  FADD.FTZ R0, R163, R0 ;  /* 0x00000000a3007221 */ /* 0x000fe20000010000 */
[----:B--2---:R-:W-:Y:S01]  /*15920*/  F2FP.PACK_AB R71, R147, R132 ;  /* 0x000000849347723e */ /* 0x004fe200000000ff */
[--C-:B------:R-:W-:Y:S02]  /*15930*/  FFMA.FTZ R2, R145, c[0x0][0x2d0], -R149.reuse ;  /* 0x0000b40091027a23 */ /* 0x100fe40000010895 */
[----:B------:R-:W-:Y:S02]  /*15940*/  FFMA.FTZ R149, R146, c[0x0][0x2d0], -R149 ;  /* 0x0000b40092957a23 */ /* 0x000fe40000010895 */
[----:B------:R-:W-:Y:S03]  /*15950*/  FADD.FTZ R0, R162, R0 ;  /* 0x00000000a2007221 */ /* 0x000fe60000010000 */
[----:B------:R2:W-:Y:S01]  /*15960*/  MUFU.EX2 R145, R96 ;  /* 0x0000006000917308 */ /* 0x0005e20000000800 */
[C---:B------:R-:W-:Y:S03]  /*15970*/  HMMA.16816.F32 R4, R68.reuse, R72, R4 ;  /* 0x000000484404723c */ /* 0x040fe60000001804 */
[----:B------:R-:W-:Y:S04]  /*15980*/  FADD.FTZ R0, R159, R0 ;  /* 0x000000009f007221 */ /* 0x000fe80000010000 */
[----:B------:R-:W-:Y:S01]  /*15990*/  FADD.FTZ R0, R103, R0 ;  /* 0x0000000067007221 */ /* 0x000fe20000010000 */
[C---:B------:R-:W-:Y:S01]  /*159a0*/  HMMA.16816.F32 R8, R68.reuse, R74, R8 ;  /* 0x0000004a4408723c */ /* 0x040fe20000001808 */
[----:B------:R-:W4:Y:S01]  /*159b0*/  LDSM.16.MT88.4 R72, [R209+0x7100] ;  /* 0x00710000d148783b */ /* 0x000f220000004200 */
[----:B------:R-:W1:Y:S02]  /*159c0*/  MUFU.EX2 R149, R149 ;  /* 0x0000009500957308 */ /* 0x000e640000000800 */
[----:B------:R-:W-:Y:S01]  /*159d0*/  FADD.FTZ R0, R101, R0 ;  /* 0x0000000065007221 */ /* 0x000fe20000010000 */
[----:B---3--:R-:W-:Y:S03]  /*159e0*/  F2FP.PACK_AB R115, R148, R118 ;  /* 0x000000769473723e */ /* 0x008fe600000000ff */
[C---:B-----5:R-:W-:Y:S04]  /*159f0*/  HMMA.16816.F32 R12, R68.reuse, R76, R12 ;  /* 0x0000004c440c723c */ /* 0x060fe8000000180c */
[----:B------:R-:W3:Y:S01]  /*15a00*/  MUFU.EX2 R146, R2 ;  /* 0x0000000200927308 */ /* 0x000ee20000000800 */
[----:B------:R-:W-:Y:S01]  /*15a10*/  FADD.FTZ R0, R157, R0 ;  /* 0x000000009d007221 */ /* 0x000fe20000010000 */
[----:B--2---:R-:W-:Y:S02]  /*15a20*/  LDSM.16.MT88.4 R96, [R205+0x7900] ;  /* 0x00790000cd60783b */ /* 0x004fe40000004200 */
[C---:B------:R-:W-:Y:S04]  /*15a30*/  HMMA.16816.F32 R16, R68.reuse, R78, R16 ;  /* 0x0000004e4410723c */ /* 0x040fe80000001810 */
[----:B------:R-:W-:Y:S02]  /*15a40*/  FADD.FTZ R0, R131, R0 ;  /* 0x0000000083007221 */ /* 0x000fe40000010000 */
[----:B------:R-:W2:Y:S02]  /*15a50*/  LDSM.16.MT88.4 R76, [R208+0x7100] ;  /* 0x00710000d04c783b */ /* 0x000ea40000004200 */
[C---:B------:R-:W-:Y:S04]  /*15a60*/  HMMA.16816.F32 R20, R68.reuse, R84, R20 ;  /* 0x000000544414723c */ /* 0x040fe80000001814 */
[----:B-1----:R-:W-:Y:S01]  /*15a70*/  F2FP.PACK_AB R114, R149, R119 ;  /* 0x000000779572723e */ /* 0x002fe200000000ff */
[----:B------:R-:W-:Y:S03]  /*15a80*/  FADD.FTZ R0, R130, R0 ;  /* 0x0000000082007221 */ /* 0x000fe60000010000 */
[C---:B------:R-:W-:Y:S01]  /*15a90*/  HMMA.16816.F32 R24, R68.reuse, R86, R24 ;  /* 0x000000564418723c */ /* 0x040fe20000001818 */
[----:B------:R-:W-:Y:S03]  /*15aa0*/  LDSM.16.MT88.4 R84, [R209+0x3900] ;  /* 0x00390000d154783b */ /* 0x000fe60000004200 */
[----:B---3--:R-:W-:Y:S01]  /*15ab0*/  F2FP.PACK_AB R112, R145, R146 ;  /* 0x000000929170723e */ /* 0x008fe200000000ff */
[----:B------:R-:W-:Y:S01]  /*15ac0*/  FADD.FTZ R2, R113, R100 ;  /* 0x0000006471027221 */ /* 0x000fe20000010000 */
[----:B------:R-:W-:Y:S01]  /*15ad0*/  F2FP.PACK_AB R113, R144, R3 ;  /* 0x000000039071723e */ /* 0x000fe200000000ff */
[----:B------:R-:W-:Y:S01]  /*15ae0*/  FADD.FTZ R0, R128, R0 ;  /* 0x0000000080007221 */ /* 0x000fe20000010000 */
[C---:B------:R-:W-:Y:S04]  /*15af0*/  HMMA.16816.F32 R28, R68.reuse, R88, R28 ;  /* 0x00000058441c723c */ /* 0x040fe8000000181c */
        /* <DEDUP_REMOVED lines=19> */
[C---:B----4-:R-:W-:Y:S04]  /*15c30*/  HMMA.16816.F32 R52, R68.reuse, R72, R52 ;  /* 0x000000484434723c */ /* 0x050fe80000001834 */
[----:B------:R-:W-:Y:S02]  /*15c40*/  FADD.FTZ R2, R105, R2 ;  /* 0x0000000269027221 */ /* 0x000fe40000010000 */
[----:B------:R-:W3:Y:S01]  /*15c50*/  LDSM.16.MT88.4 R104, [R206+0x7900] ;  /* 0x00790000ce68783b */ /* 0x000ee20000004200 */
[----:B------:R-:W-:Y:S01]  /*15c60*/  FADD.FTZ R3, R144, R3 ;  /* 0x0000000390037221 */ /* 0x000fe20000010000 */
[C---:B------:R-:W-:Y:S04]  /*15c70*/  HMMA.16816.F32 R56, R68.reuse, R74, R56 ;  /* 0x0000004a4438723c */ /* 0x040fe80000001838 */
[----:B------:R-:W-:Y:S04]  /*15c80*/  FADD.FTZ R2, R247, R2 ;  /* 0x00000002f7027221 */ /* 0x000fe80000010000 */
[C---:B--2---:R-:W-:Y:S04]  /*15c90*/  HMMA.16816.F32 R60, R68.reuse, R76, R60 ;  /* 0x0000004c443c723c */ /* 0x044fe8000000183c */
[----:B------:R-:W-:Y:S04]  /*15ca0*/  FADD.FTZ R2, R242, R2 ;  /* 0x00000002f2027221 */ /* 0x000fe80000010000 */
[----:B------:R-:W-:Y:S04]  /*15cb0*/  HMMA.16816.F32 R64, R68, R78, R64 ;  /* 0x0000004e4440723c */ /* 0x000fe80000001840 */
[----:B------:R-:W-:Y:S04]  /*15cc0*/  FADD.FTZ R2, R188, R2 ;  /* 0x00000002bc027221 */ /* 0x000fe80000010000 */
[C---:B------:R-:W-:Y:S01]  /*15cd0*/  HMMA.16816.F32 R120, R112.reuse, R124, R4 ;  /* 0x0000007c7078723c */ /* 0x040fe20000001804 */
[----:B------:R-:W-:Y:S04]  /*15ce0*/  LDSM.16.MT88.4 R4, [R208+0x7900] ;  /* 0x00790000d004783b */ /* 0x000fe80000004200 */
[----:B------:R-:W-:Y:S03]  /*15cf0*/  FADD.FTZ R2, R109, R2 ;  /* 0x000000026d027221 */ /* 0x000fe60000010000 */
[C---:B------:R-:W-:Y:S01]  /*15d00*/  HMMA.16816.F32 R124, R112.reuse, R126, R8 ;  /* 0x0000007e707c723c */ /* 0x040fe20000001808 */
[----:B------:R-:W2:Y:S03]  /*15d10*/  LDL R8, [R1+0x14] ;  /* 0x0000140001087983 */ /* 0x000ea60000100800 */
[----:B------:R-:W-:Y:S01]  /*15d20*/  FADD.FTZ R2, R167, R2 ;  /* 0x00000002a7027221 */ /* 0x000fe20000010000 */
[----:B------:R-:W4:Y:S03]  /*15d30*/  LDSM.16.MT88.4 R108, [R209+0x7900] ;  /* 0x00790000d16c783b */ /* 0x000f260000004200 */
[C---:B-1----:R-:W-:Y:S04]  /*15d40*/  HMMA.16816.F32 R68, R112.reuse, R80, R12 ;  /* 0x000000507044723c */ /* 0x042fe8000000180c */
[----:B------:R-:W-:Y:S04]  /*15d50*/  FADD.FTZ R2, R165, R2 ;  /* 0x00000002a5027221 */ /* 0x000fe80000010000 */
[C---:B------:R-:W-:Y:S04]  /*15d60*/  HMMA.16816.F32 R72, R112.reuse, R82, R16 ;  /* 0x000000527048723c */ /* 0x040fe80000001810 */
        /* <DEDUP_REMOVED lines=13> */
[C---:B---3--:R-:W-:Y:S04]  /*15e40*/  HMMA.16816.F32 R100, R112.reuse, R104, R44 ;  /* 0x000000687064723c */ /* 0x048fe8000000182c */
[----:B------:R-:W-:Y:S04]  /*15e50*/  FADD.FTZ R2, R129, R2 ;  /* 0x0000000281027221 */ /* 0x000fe80000010000 */
[C---:B------:R-:W-:Y:S04]  /*15e60*/  HMMA.16816.F32 R104, R112.reuse, R106, R48 ;  /* 0x0000006a7068723c */ /* 0x040fe80000001830 */
[----:B------:R-:W-:Y:S04]  /*15e70*/  FADD.FTZ R2, R154, R2 ;  /* 0x000000029a027221 */ /* 0x000fe80000010000 */
[C---:B----4-:R-:W-:Y:S04]  /*15e80*/  HMMA.16816.F32 R128, R112.reuse, R108, R52 ;  /* 0x0000006c7080723c */ /* 0x050fe80000001834 */
[----:B------:R-:W-:Y:S04]  /*15e90*/  FADD.FTZ R2, R152, R2 ;  /* 0x0000000298027221 */ /* 0x000fe80000010000 */
[C---:B------:R-:W-:Y:S04]  /*15ea0*/  HMMA.16816.F32 R108, R112.reuse, R110, R56 ;  /* 0x0000006e706c723c */ /* 0x040fe80000001838 */
[----:B------:R-:W-:Y:S04]  /*15eb0*/  FADD.FTZ R2, R151, R2 ;  /* 0x0000000297027221 */ /* 0x000fe80000010000 */
[----:B------:R-:W-:Y:S02]  /*15ec0*/  FADD.FTZ R2, R133, R2 ;  /* 0x0000000285027221 */ /* 0x000fe40000010000 */
[C---:B------:R-:W-:Y:S03]  /*15ed0*/  HMMA.16816.F32 R132, R112.reuse, R4, R60 ;  /* 0x000000047084723c */ /* 0x040fe6000000183c */
[----:B------:R-:W-:Y:S04]  /*15ee0*/  FADD.FTZ R2, R150, R2 ;  /* 0x0000000296027221 */ /* 0x000fe80000010000 */
[----:B------:R-:W-:Y:S01]  /*15ef0*/  FADD.FTZ R2, R146, R2 ;  /* 0x0000000292027221 */ /* 0x000fe20000010000 */
[----:B------:R-:W-:Y:S04]  /*15f00*/  HMMA.16816.F32 R112, R112, R6, R64 ;  /* 0x000000067070723c */ /* 0x000fe80000001840 */
[----:B------:R-:W-:Y:S04]  /*15f10*/  FADD.FTZ R0, R145, R2 ;  /* 0x0000000291007221 */ /* 0x000fe80000010000 */
[----:B------:R-:W-:Y:S04]  /*15f20*/  FADD.FTZ R2, R119, R0 ;  /* 0x0000000077027221 */ /* 0x000fe80000010000 */
[----:B------:R-:W-:Y:S02]  /*15f30*/  FADD.FTZ R0, R118, R3 ;  /* 0x0000000376007221 */ /* 0x000fe40000010000 */
[----:B------:R-:W-:Y:S02]  /*15f40*/  FADD.FTZ R2, R149, R2 ;  /* 0x0000000295027221 */ /* 0x000fe40000010000 */
[----:B------:R-:W-:Y:S02]  /*15f50*/  FADD.FTZ R0, R148, R0 ;  /* 0x0000000094007221 */ /* 0x000fe40000010000 */
[----:B------:R-:W-:Y:S01]  /*15f60*/  IMAD.MOV.U32 R118, RZ, RZ, R116 ;  /* 0x000000ffff767224 */ /* 0x000fe200078e0074 */
[----:B------:R1:W-:Y:S01]  /*15f70*/  STL [R1+0x8], R2 ;  /* 0x0000080201007387 */ /* 0x0003e20000100800 */
[----:B------:R-:W-:Y:S03]  /*15f80*/  IMAD.MOV.U32 R3, RZ, RZ, R117 ;  /* 0x000000ffff037224 */ /* 0x000fe600078e0075 */
[----:B------:R1:W-:Y:S01]  /*15f90*/  STL [R1+0xc], R0 ;  /* 0x00000c0001007387 */ /* 0x0003e20000100800 */
[----:B--2---:R-:W-:Y:S01]  /*15fa0*/  ISETP.GT.AND P0, PT, R200, R8, PT ;  /* 0x00000008c800720c */ /* 0x004fe20003f04270 */
[----:B------:R-:W-:Y:S11]  /*15fb0*/  IMAD.MOV.U32 R200, RZ, RZ, R228 ;  /* 0x000000ffffc87224 */ /* 0x000ff600078e00e4 */
[----:B------:R-:W-:Y:S01]  /*15fc0*/  @!UPT UIADD3 URZ, URZ, URZ, URZ ;  /* 0x0000003f3f3ff290 */ /* 0x000fe2000fffe03f */
[----:B-1----:R-:W-:-:S05]  /*15fd0*/  @P0 BRA `(.L_x_622) ;  /* 0xffffbd3000000947 */ /* 0x002fca000383ffff */
.L_x_621:
[----:B------:R-:W-:-:S13]  /*15fe0*/  ISETP.GE.AND P0, PT, R228, RZ, PT ;  /* 0x000000ffe400720c */ /* 0x000fda0003f06270 */
[----:B------:R-:W-:Y:S05]  /*15ff0*/  @!P0 BRA `(.L_x_623) ;  /* 0x0000369000008947 */ /* 0x000fea0003800000 */
[----:B------:R-:W2:Y:S01]  /*16000*/  LDL.64 R10, [R1+0x38] ;  /* 0x00003800010a7983 */ /* 0x000ea20000100a00 */
[----:B------:R-:W-:Y:S02]  /*16010*/  UMOV UR6, 0x6 ;  /* 0x0000000600067882 */ /* 0x000fe40000000000 */
[----:B------:R-:W-:Y:S01]  /*16020*/  ULDC.64 UR4, c[0x0][0x1e0] ;  /* 0x0000780000047ab9 */ /* 0x000fe20000000a00 */
[----:B-1----:R-:W3:Y:S04]  /*16030*/  LDL.LU R2, [R1+0x34] ;  /* 0x0000340001027983 */ /* 0x002ee80000300800 */
[----:B------:R-:W4:Y:S04]  /*16040*/  LDL.64 R8, [R1+0x48] ;  /* 0x0000480001087983 */ /* 0x000f280000100a00 */
[----:B------:R-:W5:Y:S04]  /*16050*/  LDL.LU.64 R6, [R1+0x50] ;  /* 0x0000500001067983 */ /* 0x000f680000300a00 */
[----:B------:R-:W2:Y:S01]  /*16060*/  LDL.LU.64 R4, [R1+0x40] ;  /* 0x0000400001047983 */ /* 0x000ea20000300a00 */
[----:B------:R-:W-:Y:S01]  /*16070*/  IMAD.MOV.U32 R235, RZ, RZ, c[0x0][0x1e0] ;  /* 0x00007800ffeb7624 */ /* 0x000fe200078e00ff */
[----:B------:R-:W-:Y:S01]  /*16080*/  USHF.L.U64.HI UR6, UR4, UR6, UR5 ;  /* 0x0000000604067299 */ /* 0x000fe20008010205 */
[----:B------:R-:W-:Y:S01]  /*16090*/  IMAD.MOV.U32 R0, RZ, RZ, c[0x0][0x208] ;  /* 0x00008200ff007624 */ /* 0x000fe200078e00ff */
[----:B------:R-:W-:Y:S01]  /*160a0*/  USHF.L.U32 UR10, UR4, 0x6, URZ ;  /* 0x00000006040a7899 */ /* 0x000fe2000800063f */
[----:B------:R-:W-:Y:S01]  /*160b0*/  IMAD.SHL.U32 R235, R235, 0x40, RZ ;  /* 0x00000040ebeb7824 */ /* 0x000fe200078e00ff */
[----:B------:R-:W-:Y:S01]  /*160c0*/  UMOV UR7, 0x7 ;  /* 0x0000000700077882 */ /* 0x000fe20000000000 */
[----:B------:R-:W-:Y:S01]  /*160d0*/  MOV R119, R116 ;  /* 0x0000007400777202 */ /* 0x000fe20000000f00 */
[----:B------:R-:W-:Y:S01]  /*160e0*/  ULDC.64 UR4, c[0x0][0x208] ;  /* 0x0000820000047ab9 */ /* 0x000fe20000000a00 */
[----:B------:R-:W-:Y:S01]  /*160f0*/  SHF.L.U32 R0, R0, 0x6, RZ ;  /* 0x0000000600007819 */ /* 0x000fe200000006ff */
[----:B------:R-:W-:Y:S01]  /*16100*/  IMAD.MOV.U32 R118, RZ, RZ, R117 ;  /* 0x000000ffff767224 */ /* 0x000fe200078e0075 */
[----:B------:R-:W-:Y:S01]  /*16110*/  IADD3 R235, P0, R235, 0x80, RZ ;  /* 0x00000080ebeb7810 */ /* 0x000fe20007f1e0ff */
[----:B------:R-:W-:Y:S01]  /*16120*/  USHF.L.U64.HI UR5, UR4, UR7, UR5 ;  /* 0x0000000704057299 */ /* 0x000fe20008010205 */
[----:B------:R-:W-:Y:S01]  /*16130*/  IADD3 R240, R0, 0x80, RZ ;  /* 0x0000008000f07810 */ /* 0x000fe20007ffe0ff */
[----:B------:R-:W-:Y:S01]  /*16140*/  USHF.L.U32 UR4, UR4, 0x7, URZ ;  /* 0x0000000704047899 */ /* 0x000fe2000800063f */
[----:B---3--:R-:W-:-:S02]  /*16150*/  IADD3.X R234, RZ, R2, RZ, P0, !PT ;  /* 0x00000002ffea7210 */ /* 0x008fc400007fe4ff */
[C---:B----4-:R-:W-:Y:S02]  /*16160*/  IADD3 RZ, P1, R8.reuse, 0x40, RZ ;  /* 0x0000004008ff7810 */ /* 0x050fe40007f3e0ff */
[----:B------:R-:W-:Y:S02]  /*16170*/  IADD3 R238, R8, 0x40, RZ ;  /* 0x0000004008ee7810 */ /* 0x000fe40007ffe0ff */
[----:B-----5:R-:W-:Y:S01]  /*16180*/  IADD3 R236, P0, R6, 0x40, RZ ;  /* 0x0000004006ec7810 */ /* 0x020fe20007f1e0ff */
[----:B--2---:R-:W-:Y:S01]  /*16190*/  IMAD.X R239, RZ, RZ, R11, P1 ;  /* 0x000000ffffef7224 */ /* 0x004fe200008e060b */
[----:B------:R-:W-:-:S03]  /*161a0*/  MOV R4, R6 ;  /* 0x0000000600047202 */ /* 0x000fc60000000f00 */
[----:B------:R-:W-:Y:S02]  /*161b0*/  IMAD.X R237, RZ, RZ, R5, P0 ;  /* 0x000000ffffed7224 */ /* 0x000fe400000e0605 */
[----:B------:R1:W-:Y:S04]  /*161c0*/  STL.64 [R1+0x40], R4 ;  /* 0x0000400401007387 */ /* 0x0003e80000100a00 */
.L_x_624:
[----:B------:R-:W2:Y:S01]  /*161d0*/  LDL R0, [R1+0x4] ;  /* 0x0000040001007983 */ /* 0x000ea20000100800 */
[----:B------:R-:W-:Y:S04]  /*161e0*/  DEPBAR.LE SB0, 0x0 ;  /* 0x000080000000791a */ /* 0x000fe80000000000 */
[----:B------:R-:W3:Y:S01]  /*161f0*/  LDL.64 R2, [R1+0x40] ;  /* 0x0000400001027983 */ /* 0x000ee20000100a00 */
[----:B------:R-:W-:Y:S02]  /*16200*/  SHF.R.S32.HI R116, RZ, 0x1f, R228 ;  /* 0x0000001fff747819 */ /* 0x000fe400000114e4 */
[----:B------:R-:W-:Y:S02]  /*16210*/  MOV R193, c[0x0][0x208] ;  /* 0x0000820000c17a02 */ /* 0x000fe40000000f00 */
[----:B------:R-:W-:Y:S01]  /*16220*/  MOV R192, 0x6 ;  /* 0x0000000600c07802 */ /* 0x000fe20000000f00 */
[----:B------:R-:W4:Y:S01]  /*16230*/  LDL R190, [R1+0x10] ;  /* 0x0000100001be7983 */ /* 0x000f220000100800 */
[----:B------:R-:W-:Y:S02]  /*16240*/  SHF.L.U32 R193, R193, 0x6, RZ ;  /* 0x00000006c1c17819 */ /* 0x000fe400000006ff */
[----:B------:R-:W-:Y:S01]  /*16250*/  MOV R191, c[0x0][0x208] ;  /* 0x0000820000bf7a02 */ /* 0x000fe20000000f00 */
[----:B------:R-:W-:Y:S03]  /*16260*/  BAR.SYNC.DEFER_BLOCKING 0x0 ;  /* 0x0000000000007b1d */ /* 0x000fe60000010000 */
[----:B------:R-:W-:Y:S05]  /*16270*/  SHF.L.U64.HI R191, R191, R192, c[0x0][0x20c] ;  /* 0x00008300bfbf7619 */ /* 0x000fea00000102c0 */
[----:B------:R-:W5:Y:S08]  /*16280*/  LDSM.16.M88.4 R8, [R204+0x8100] ;  /* 0x00810000cc08783b */ /* 0x000f700000000200 */
[----:B------:R-:W1:Y:S08]  /*16290*/  LDSM.16.M88.4 R16, [R204+0x8900] ;  /* 0x00890000cc10783b */ /* 0x000e700000000200 */
[----:B------:R-:W1:Y:S08]  /*162a0*/  LDSM.16.M88.4 R24, [R204+0x9100] ;  /* 0x00910000cc18783b */ /* 0x000e700000000200 */
[----:B------:R-:W4:Y:S06]  /*162b0*/  LDL.64 R242, [R1+0x48] ;  /* 0x0000480001f27983 */ /* 0x000f2c0000100a00 */
[----:B------:R-:W1:Y:S08]  /*162c0*/  LDSM.16.M88.4 R32, [R204+0x9900] ;  /* 0x00990000cc20783b */ /* 0x000e700000000200 */
[----:B------:R-:W4:Y:S01]  /*162d0*/  LDL.64 R230, [R1+0x38] ;  /* 0x0000380001e67983 */ /* 0x000f220000100a00 */
[C---:B-1---5:R-:W-:Y:S05]  /*162e0*/  HMMA.16816.F32 R4, R136.reuse, R8, RZ ;  /* 0x000000088804723c */ /* 0x062fea00000018ff */
[----:B------:R-:W1:Y:S03]  /*162f0*/  LDSM.16.M88.4 R40, [R204+0xa100] ;  /* 0x00a10000cc28783b */ /* 0x000e660000000200 */
[C---:B------:R-:W-:Y:S05]  /*16300*/  HMMA.16816.F32 R8, R136.reuse, R10, RZ ;  /* 0x0000000a8808723c */ /* 0x040fea00000018ff */
[----:B------:R-:W5:Y:S03]  /*16310*/  LDSM.16.M88.4 R48, [R204+0xa900] ;  /* 0x00a90000cc30783b */ /* 0x000f660000000200 */
[C---:B------:R-:W-:Y:S05]  /*16320*/  HMMA.16816.F32 R12, R136.reuse, R16, RZ ;  /* 0x00000010880c723c */ /* 0x040fea00000018ff */
[----:B------:R-:W1:Y:S03]  /*16330*/  LDSM.16.M88.4 R56, [R204+0xb100] ;  /* 0x00b10000cc38783b */ /* 0x000e660000000200 */
[C---:B------:R-:W-:Y:S05]  /*16340*/  HMMA.16816.F32 R16, R136.reuse, R18, RZ ;  /* 0x000000128810723c */ /* 0x040fea00000018ff */
[----:B------:R-:W5:Y:S03]  /*16350*/  LDSM.16.M88.4 R64, [R204+0xb900] ;  /* 0x00b90000cc40783b */ /* 0x000f660000000200 */
[C---:B------:R-:W-:Y:S05]  /*16360*/  HMMA.16816.F32 R20, R136.reuse, R24, RZ ;  /* 0x000000188814723c */ /* 0x040fea00000018ff */
[----:B------:R-:W5:Y:S03]  /*16370*/  LDSM.16.M88.4 R144, [R211] ;  /* 0x00000000d390783b */ /* 0x000f660000000200 */
[C---:B------:R-:W-:Y:S05]  /*16380*/  HMMA.16816.F32 R24, R136.reuse, R26, RZ ;  /* 0x0000001a8818723c */ /* 0x040fea00000018ff */
[----:B------:R-:W5:Y:S03]  /*16390*/  LDSM.16.M88.4 R148, [R226] ;  /* 0x00000000e294783b */ /* 0x000f660000000200 */
[C---:B------:R-:W-:Y:S05]  /*163a0*/  HMMA.16816.F32 R28, R136.reuse, R32, RZ ;  /* 0x00000020881c723c */ /* 0x040fea00000018ff */
[----:B------:R-:W5:Y:S03]  /*163b0*/  LDSM.16.M88.4 R152, [R225] ;  /* 0x00000000e198783b */ /* 0x000f660000000200 */
[C---:B------:R-:W-:Y:S05]  /*163c0*/  HMMA.16816.F32 R32, R136.reuse, R34, RZ ;  /* 0x000000228820723c */ /* 0x040fea00000018ff */
[----:B------:R-:W-:Y:S03]  /*163d0*/  LDSM.16.M88.4 R156, [R222] ;  /* 0x00000000de9c783b */ /* 0x000fe60000000200 */
[C---:B-1----:R-:W-:Y:S05]  /*163e0*/  HMMA.16816.F32 R36, R136.reuse, R40, RZ ;  /* 0x000000288824723c */ /* 0x042fea00000018ff */
[----:B------:R-:W-:Y:S03]  /*163f0*/  LDSM.16.M88.4 R160, [R221] ;  /* 0x00000000dda0783b */ /* 0x000fe60000000200 */
[C---:B------:R-:W-:Y:S05]  /*16400*/  HMMA.16816.F32 R40, R136.reuse, R42, RZ ;  /* 0x0000002a8828723c */ /* 0x040fea00000018ff */
[----:B------:R-:W-:Y:S03]  /*16410*/  LDSM.16.M88.4 R164, [R220] ;  /* 0x00000000dca4783b */ /* 0x000fe60000000200 */
[C---:B-----5:R-:W-:Y:S08]  /*16420*/  HMMA.16816.F32 R44, R136.reuse, R48, RZ ;  /* 0x00000030882c723c */ /* 0x060ff000000018ff */
        /* <DEDUP_REMOVED lines=9> */
[C---:B------:R-:W-:Y:S08]  /*164c0*/  HMMA.16816.F32 R16, R140.reuse, R150, R16 ;  /* 0x000000968c10723c */ /* 0x040ff00000001810 */
[C---:B------:R-:W-:Y:S08]  /*164d0*/  HMMA.16816.F32 R20, R140.reuse, R152, R20 ;  /* 0x000000988c14723c */ /* 0x040ff00000001814 */
[C---:B------:R-:W-:Y:S08]  /*164e0*/  HMMA.16816.F32 R24, R140.reuse, R154, R24 ;  /* 0x0000009a8c18723c */ /* 0x040ff00000001818 */
[C---:B-1----:R-:W-:Y:S08]  /*164f0*/  HMMA.16816.F32 R28, R140.reuse, R144, R28 ;  /* 0x000000908c1c723c */ /* 0x042ff0000000181c */
[C---:B------:R-:W-:Y:S03]  /*16500*/  HMMA.16816.F32 R32, R140.reuse, R146, R32 ;  /* 0x000000928c20723c */ /* 0x040fe60000001820 */
[C---:B--2---:R-:W-:Y:S02]  /*16510*/  LOP3.LUT P5, RZ, R0.reuse, 0x1, RZ, 0xc0, !PT ;  /* 0x0000000100ff7812 */ /* 0x044fe400078ac0ff */
[----:B------:R-:W-:Y:S01]  /*16520*/  LOP3.LUT P4, RZ, R0, 0x2, RZ, 0xc0, !PT ;  /* 0x0000000200ff7812 */ /* 0x000fe2000788c0ff */
[C---:B------:R-:W-:Y:S02]  /*16530*/  IMAD R0, R228.reuse, UR5, RZ ;  /* 0x00000005e4007c24 */ /* 0x040fe4000f8e02ff */
[----:B---3--:R-:W-:Y:S04]  /*16540*/  IMAD.WIDE.U32 R148, R228, UR4, R2 ;  /* 0x00000004e4947c25 */ /* 0x008fe8000f8e0002 */
[----:B------:R-:W-:Y:S01]  /*16550*/  IMAD R0, R116, UR4, R0 ;  /* 0x0000000474007c24 */ /* 0x000fe2000f8e0200 */
[----:B------:R-:W-:Y:S01]  /*16560*/  LEA R116, P1, R148, c[0x0][0x1f8], 0x1 ;  /* 0x00007e0094747a11 */ /* 0x000fe200078208ff */
[----:B------:R-:W-:Y:S03]  /*16570*/  IMAD.WIDE.U32 R2, R228, UR4, R236 ;  /* 0x00000004e4027c25 */ /* 0x000fe6000f8e00ec */
[----:B------:R-:W-:Y:S02]  /*16580*/  IADD3 R117, R149, R0, RZ ;  /* 0x0000000095757210 */ /* 0x000fe40007ffe0ff */
[----:B------:R-:W-:Y:S02]  /*16590*/  LEA R188, P0, R2, c[0x0][0x1f8], 0x1 ;  /* 0x00007e0002bc7a11 */ /* 0x000fe400078008ff */
[----:B------:R-:W-:Y:S02]  /*165a0*/  LEA.HI.X R117, R148, c[0x0][0x1fc], R117, 0x1, P1 ;  /* 0x00007f0094757a11 */ /* 0x000fe400008f0c75 */
[----:B------:R-:W1:Y:S01]  /*165b0*/  LDSM.16.M88.4 R148, [R223] ;  /* 0x00000000df94783b */ /* 0x000e620000000200 */
[----:B------:R-:W-:Y:S04]  /*165c0*/  IADD3 R0, R0, R3, RZ ;  /* 0x0000000300007210 */ /* 0x000fe80007ffe0ff */
[----:B------:R-:W-:Y:S02]  /*165d0*/  LEA.HI.X R189, R2, c[0x0][0x1fc], R0, 0x1, P0 ;  /* 0x00007f0002bd7a11 */ /* 0x000fe400000f0c00 */
[----:B------:R-:W-:Y:S01]  /*165e0*/  IADD3 R2, P0, R116, R193, RZ ;  /* 0x000000c174027210 */ /* 0x000fe20007f1e0ff */
[----:B------:R-:W-:Y:S01]  /*165f0*/  @!PT LDS RZ, [RZ] ;  /* 0x00000000fffff984 */ /* 0x000fe20000000800 */
[----:B------:R-:W-:Y:S01]  /*16600*/  @!PT LDS RZ, [RZ] ;  /* 0x00000000fffff984 */ /* 0x000fe20000000800 */
[----:B------:R-:W-:Y:S01]  /*16610*/  @!PT LDS RZ, [RZ] ;  /* 0x00000000fffff984 */ /* 0x000fe20000000800 */
[----:B------:R2:W-:Y:S03]  /*16620*/  LDGSTS.E.BYPASS.LTC128B.128 [R227+0x100], [R116.64], !P5 ;  /* 0x0010000074e37fae */ /* 0x0005e6000e901d48 */
[----:B------:R-:W-:Y:S02]  /*16630*/  IADD3.X R3, R117, R191, RZ, P0, !PT ;  /* 0x000000bf75037210 */ /* 0x000fe400007fe4ff */
[C---:B------:R-:W-:Y:S03]  /*16640*/  IADD3 R152, P2, R2.reuse, R240, RZ ;  /* 0x000000f002987210 */ /* 0x040fe60007f5e0ff */
[----:B------:R3:W-:Y:S01]  /*16650*/  LDGSTS.E.BYPASS.LTC128B.128 [R227+0x4100], [R188.64], !P4 ;  /* 0x04100000bce37fae */ /* 0x0007e2000e101d48 */
[C---:B----4-:R-:W-:Y:S07]  /*16660*/  IADD3.X R153, R3.reuse, R190, RZ, P2, !PT ;  /* 0x000000be03997210 */ /* 0x050fee00017fe4ff */
[----:B------:R4:W-:Y:S08]  /*16670*/  LDGSTS.E.BYPASS.LTC128B.128 [R227+0x1100], [R2.64], !P5 ;  /* 0x0110000002e37fae */ /* 0x0009f0000e901d48 */
[----:B------:R4:W-:Y:S01]  /*16680*/  LDGSTS.E.BYPASS.LTC128B.128 [R227+0x5100], [R2.64+0x80], !P4 ;  /* 0x0510008002e37fae */ /* 0x0009e2000e101d48 */
[----:B--2---:R-:W-:Y:S04]  /*16690*/  IADD3 R116, P0, R2, R193, RZ ;  /* 0x000000c102747210 */ /* 0x004fe80007f1e0ff */
[----:B------:R-:W-:Y:S01]  /*166a0*/  IADD3.X R117, R3, R191, RZ, P0, !PT ;  /* 0x000000bf03757210 */ /* 0x000fe200007fe4ff */
[C---:B-1----:R-:W-:Y:S03]  /*166b0*/  HMMA.16816.F32 R36, R140.reuse, R148, R36 ;  /* 0x000000948c24723c */ /* 0x042fe60000001824 */
[C---:B------:R-:W-:Y:S01]  /*166c0*/  IADD3 R144, P1, R116.reuse, R193, RZ ;  /* 0x000000c174907210 */ /* 0x040fe20007f3e0ff */
[----:B------:R1:W-:Y:S03]  /*166d0*/  LDGSTS.E.BYPASS.LTC128B.128 [R227+0x2100], [R116.64], !P5 ;  /* 0x0210000074e37fae */ /* 0x0003e6000e901d48 */
[C---:B------:R-:W-:Y:S01]  /*166e0*/  IADD3.X R145, R117.reuse, R191, RZ, P1, !PT ;  /* 0x000000bf75917210 */ /* 0x040fe20000ffe4ff */
[C---:B------:R-:W-:Y:S04]  /*166f0*/  HMMA.16816.F32 R40, R140.reuse, R150, R40 ;  /* 0x000000968c28723c */ /* 0x040fe80000001828 */
[----:B------:R2:W-:Y:S04]  /*16700*/  LDGSTS.E.BYPASS.LTC128B.128 [R227+0x6100], [R152.64], !P4 ;  /* 0x0610000098e37fae */ /* 0x0005e8000e101d48 */
[C---:B------:R-:W-:Y:S04]  /*16710*/  HMMA.16816.F32 R44, R140.reuse, R156, R44 ;  /* 0x0000009c8c2c723c */ /* 0x040fe8000000182c */
[----:B------:R5:W-:Y:S01]  /*16720*/  LDGSTS.E.BYPASS.LTC128B.128 [R227+0x3100], [R144.64], !P5 ;  /* 0x0310000090e37fae */ /* 0x000be2000e901d48 */
[----:B----4-:R-:W-:Y:S03]  /*16730*/  IADD3 R2, P0, R116, R240, RZ ;  /* 0x000000f074027210 */ /* 0x010fe60007f1e0ff */
        /* <DEDUP_REMOVED lines=9> */
[----:B-----5:R-:W5:Y:S07]  /*167d0*/  LDSM.16.M88.4 R144, [R210+0x8100] ;  /* 0x00810000d290783b */ /* 0x020f6e0000000200 */
[----:B------:R-:W-:Y:S01]  /*167e0*/  HMMA.16816.F32 R64, R140, R166, R64 ;  /* 0x000000a68c40723c */ /* 0x000fe20000001840 */
[----:B--2---:R-:W2:Y:S08]  /*167f0*/  LDSM.16.M88.4 R152, [R210+0x9100] ;  /* 0x00910000d298783b */ /* 0x004eb00000000200 */
[----:B------:R-:W0:Y:S08]  /*16800*/  LDGDEPBAR ;  /* 0x00000000000079af */ /* 0x000e300000000000 */
[----:B------:R-:W1:Y:S08]  /*16810*/  LDSM.16.M88.4 R156, [R210+0x9900] ;  /* 0x00990000d29c783b */ /* 0x000e700000000200 */
[----:B------:R-:W1:Y:S01]  /*16820*/  LDSM.16.M88.4 R160, [R210+0xa100] ;  /* 0x00a10000d2a0783b */ /* 0x000e620000000200 */
[C---:B-----5:R-:W-:Y:S07]  /*16830*/  HMMA.16816.F32 R4, R168.reuse, R144, R4 ;  /* 0x00000090a804723c */ /* 0x060fee0000001804 */
[----:B------:R-:W-:Y:S01]  /*16840*/  LDSM.16.M88.4 R164, [R204+0xd900] ;  /* 0x00d90000cca4783b */ /* 0x000fe20000000200 */
[C---:B------:R-:W-:Y:S07]  /*16850*/  HMMA.16816.F32 R8, R168.reuse, R146, R8 ;  /* 0x00000092a808723c */ /* 0x040fee0000001808 */
[----:B------:R-:W5:Y:S01]  /*16860*/  LDSM.16.M88.4 R144, [R210+0xa900] ;  /* 0x00a90000d290783b */ /* 0x000f620000000200 */
        /* <DEDUP_REMOVED lines=8> */
[C---:B-1----:R-:W-:Y:S07]  /*168f0*/  HMMA.16816.F32 R28, R168.reuse, R156, R28 ;  /* 0x0000009ca81c723c */ /* 0x042fee000000181c */
[----:B------:R-:W-:Y:S01]  /*16900*/  LDSM.16.M88.4 R200, [R210+0xf100] ;  /* 0x00f10000d2c8783b */ /* 0x000fe20000000200 */
[C---:B------:R-:W-:Y:S07]  /*16910*/  HMMA.16816.F32 R32, R168.reuse, R158, R32 ;  /* 0x0000009ea820723c */ /* 0x040fee0000001820 */
[----:B------:R-:W1:Y:S01]  /*16920*/  LDSM.16.M88.4 R156, [R207] ;  /* 0x00000000cf9c783b */ /* 0x000e620000000200 */
        /* <DEDUP_REMOVED lines=34> */
[----:B------:R-:W-:Y:S01]  /*16b50*/  HMMA.16816.F32 R64, R172, R146, R64 ;  /* 0x00000092ac40723c */ /* 0x000fe20000001840 */
        /* <DEDUP_REMOVED lines=9> */
[----:B------:R-:W1:Y:S07]  /*16bf0*/  LDSM.16.M88.4 R156, [R219] ;  /* 0x00000000db9c783b */ /* 0x000e6e0000000200 */
[C---:B------:R-:W-:Y:S08]  /*16c00*/  HMMA.16816.F32 R28, R176.reuse, R164, R28 ;  /* 0x000000a4b01c723c */ /* 0x040ff0000000181c */
[C---:B------:R-:W-:Y:S01]  /*16c10*/  HMMA.16816.F32 R32, R176.reuse, R166, R32 ;  /* 0x000000a6b020723c */ /* 0x040fe20000001820 */
[----:B------:R-:W-:Y:S07]  /*16c20*/  LDSM.16.M88.4 R164, [R217] ;  /* 0x00000000d9a4783b */ /* 0x000fee0000000200 */
[C---:B------:R-:W-:Y:S08]  /*16c30*/  HMMA.16816.F32 R36, R176.reuse, R160, R36 ;  /* 0x000000a0b024723c */ /* 0x040ff00000001824 */
[C---:B------:R-:W-:Y:S01]  /*16c40*/  HMMA.16816.F32 R40, R176.reuse, R162, R40 ;  /* 0x000000a2b028723c */ /* 0x040fe20000001828 */
[----:B------:R-:W1:Y:S07]  /*16c50*/  LDSM.16.M88.4 R160, [R218] ;  /* 0x00000000daa0783b */ /* 0x000e6e0000000200 */
[C---:B-----5:R-:W-:Y:S08]  /*16c60*/  HMMA.16816.F32 R44, R176.reuse, R144, R44 ;  /* 0x00000090b02c723c */ /* 0x060ff0000000182c */
[C---:B------:R-:W-:Y:S01]  /*16c70*/  HMMA.16816.F32 R48, R176.reuse, R146, R48 ;  /* 0x00000092b030723c */ /* 0x040fe20000001830 */
[----:B------:R-:W5:Y:S07]  /*16c80*/  LDSM.16.M88.4 R144, [R216] ;  /* 0x00000000d890783b */ /* 0x000f6e0000000200 */
[C---:B---3--:R-:W-:Y:S08]  /*16c90*/  HMMA.16816.F32 R52, R176.reuse, R148, R52 ;  /* 0x00000094b034723c */ /* 0x048ff00000001834 */
[C---:B------:R-:W-:Y:S01]  /*16ca0*/  HMMA.16816.F32 R56, R176.reuse, R150, R56 ;  /* 0x00000096b038723c */ /* 0x040fe20000001838 */
[----:B------:R-:W3:Y:S07]  /*16cb0*/  LDSM.16.M88.4 R148, [R215] ;  /* 0x00000000d794783b */ /* 0x000eee0000000200 */
[C---:B--2---:R-:W-:Y:S08]  /*16cc0*/  HMMA.16816.F32 R60, R176.reuse, R152, R60 ;  /* 0x00000098b03c723c */ /* 0x044ff0000000183c */
[----:B------:R-:W-:Y:S01]  /*16cd0*/  HMMA.16816.F32 R64, R176, R154, R64 ;  /* 0x0000009ab040723c */ /* 0x000fe20000001840 */
[----:B------:R-:W2:Y:S07]  /*16ce0*/  LDSM.16.M88.4 R152, [R213] ;  /* 0x00000000d598783b */ /* 0x000eae0000000200 */
[C---:B-1----:R-:W-:Y:S08]  /*16cf0*/  HMMA.16816.F32 R4, R180.reuse, R156, R4 ;  /* 0x0000009cb404723c */ /* 0x042ff00000001804 */
        /* <DEDUP_REMOVED lines=10> */
[----:B------:R-:W1:Y:S07]  /*16da0*/  LDSM.16.M88.4 R144, [R212] ;  /* 0x00000000d490783b */ /* 0x000e6e0000000200 */
[C---:B---3--:R-:W-:Y:S08]  /*16db0*/  HMMA.16816.F32 R36, R180.reuse, R148, R36 ;  /* 0x00000094b424723c */ /* 0x048ff00000001824 */
[C---:B------:R-:W-:Y:S01]  /*16dc0*/  HMMA.16816.F32 R40, R180.reuse, R150, R40 ;  /* 0x00000096b428723c */ /* 0x040fe20000001828 */
[----:B------:R-:W3:Y:S07]  /*16dd0*/  LDSM.16.M88.4 R148, [R210+0xc100] ;  /* 0x00c10000d294783b */ /* 0x000eee0000000200 */
[C---:B------:R-:W-:Y:S08]  /*16de0*/  HMMA.16816.F32 R44, R180.reuse, R188, R44 ;  /* 0x000000bcb42c723c */ /* 0x040ff0000000182c */
[C---:B------:R-:W-:Y:S01]  /*16df0*/  HMMA.16816.F32 R48, R180.reuse, R190, R48 ;  /* 0x000000beb430723c */ /* 0x040fe20000001830 */
[----:B------:R-:W5:Y:S07]  /*16e00*/  LDSM.16.M88.4 R188, [R210+0xe100] ;  /* 0x00e10000d2bc783b */ /* 0x000f6e0000000200 */
        /* <DEDUP_REMOVED lines=32> */
[----:B----4-:R-:W-:Y:S02]  /*17010*/  FMNMX.FTZ R2, R6, R119, !PT ;  /* 0x0000007706027209 */ /* 0x010fe40007810000 */
        /* <DEDUP_REMOVED lines=89> */
[----:B------:R-:W-:Y:S01]  /*175b0*/  FFMA.FTZ R5, R5, c[0x0][0x2d0], -R156 ;  /* 0x0000b40005057a23 */ /* 0x000fe2000001089c */
[----:B------:R-:W-:Y:S01]  /*175c0*/  @P0 SHF.R.S32.HI R3, RZ, 0x1f, R228 ;  /* 0x0000001fff030819 */ /* 0x000fe200000114e4 */
[----:B------:R1:W-:Y:S01]  /*175d0*/  MUFU.EX2 R233, R4 ;  /* 0x0000000400e97308 */ /* 0x0003e20000000800 */
[--C-:B------:R-:W-:Y:S02]  /*175e0*/  FFMA.FTZ R8, R8, c[0x0][0x2d0], -R156.reuse ;  /* 0x0000b40008087a23 */ /* 0x100fe4000001089c */
[----:B------:R-:W-:Y:S02]  /*175f0*/  FADD.FTZ R0, -R116, R119 ;  /* 0x0000007774007221 */ /* 0x000fe40000010100 */
[----:B------:R-:W-:Y:S02]  /*17600*/  @P0 IMAD R3, R3, c[0x0][0x1e0], RZ ;  /* 0x0000780003030a24 */ /* 0x000fe400078e02ff */
[C---:B------:R-:W-:Y:S03]  /*17610*/  @P0 IMAD.WIDE.U32 R118, R228.reuse, c[0x0][0x1e0], RZ ;  /* 0x00007800e4760a25 */ /* 0x040fe600078e00ff */
[----:B------:R2:W-:Y:S01]  /*17620*/  MUFU.EX2 R232, R5 ;  /* 0x0000000500e87308 */ /* 0x0005e20000000800 */
[----:B------:R-:W-:Y:S02]  /*17630*/  @P0 IMAD R3, R228, c[0x0][0x1e4], R3 ;  /* 0x00007900e4030a24 */ /* 0x000fe400078e0203 */
[--C-:B------:R-:W-:Y:S02]  /*17640*/  FFMA.FTZ R9, R9, c[0x0][0x2d0], -R156.reuse ;  /* 0x0000b40009097a23 */ /* 0x100fe4000001089c */
[----:B------:R-:W-:Y:S01]  /*17650*/  FMUL.FTZ R2, R2, c[0x0][0x2d0] ;  /* 0x0000b40002027a20 */ /* 0x000fe20000410000 */
[----:B------:R-:W-:Y:S01]  /*17660*/  @P0 IADD3 R119, R119, R3, RZ ;  /* 0x0000000377770210 */ /* 0x000fe20007ffe0ff */
[----:B------:R-:W-:Y:S01]  /*17670*/  FMUL.FTZ R0, R0, c[0x0][0x2d0] ;  /* 0x0000b40000007a20 */ /* 0x000fe20000410000 */
[----:B------:R-:W-:Y:S01]  /*17680*/  @P0 SHF.L.U32 R3, R118, 0x7, RZ ;  /* 0x0000000776030819 */ /* 0x000fe200000006ff */
[--C-:B------:R-:W-:Y:S01]  /*17690*/  FFMA.FTZ R24, R24, c[0x0][0x2d0], -R156.reuse ;  /* 0x0000b40018187a23 */ /* 0x100fe2000001089c */
[----:B------:R-:W-:Y:S01]  /*176a0*/  @P0 SHF.L.U64.HI R119, R118, 0x7, R119 ;  /* 0x0000000776770819 */ /* 0x000fe20000010277 */
[----:B------:R-:W-:Y:S01]  /*176b0*/  MUFU.EX2 R230, R9 ;  /* 0x0000000900e67308 */ /* 0x000fe20000000800 */
[--C-:B------:R-:W-:Y:S01]  /*176c0*/  FFMA.FTZ R25, R25, c[0x0][0x2d0], -R156.reuse ;  /* 0x0000b40019197a23 */ /* 0x100fe2000001089c */
[C---:B-1----:R-:W-:Y:S01]  /*176d0*/  @P0 IADD3 R4, P1, R3.reuse, R242, RZ ;  /* 0x000000f203040210 */ /* 0x042fe20007f3e0ff */
[--C-:B------:R-:W-:Y:S01]  /*176e0*/  FFMA.FTZ R28, R28, c[0x0][0x2d0], -R156.reuse ;  /* 0x0000b4001c1c7a23 */ /* 0x100fe2000001089c */
[----:B------:R-:W-:Y:S01]  /*176f0*/  @P0 IADD3 R3, P2, R3, R238, RZ ;  /* 0x000000ee03030210 */ /* 0x000fe20007f5e0ff */
[----:B------:R-:W3:Y:S01]  /*17700*/  LDL.LU R242, [R1+0x8] ;  /* 0x0000080001f27983 */ /* 0x000ee20000300800 */
[----:B------:R-:W-:Y:S01]  /*17710*/  @P0 LEA R118, P3, R4, c[0x0][0x1c8], 0x1 ;  /* 0x0000720004760a11 */ /* 0x000fe200078608ff */
[--C-:B------:R-:W-:Y:S01]  /*17720*/  FFMA.FTZ R29, R29, c[0x0][0x2d0], -R156.reuse ;  /* 0x0000b4001d1d7a23 */ /* 0x100fe2000001089c */
[----:B------:R-:W-:Y:S02]  /*17730*/  @P0 IADD3.X R145, R119, R231, RZ, P1, !PT ;  /* 0x000000e777910210 */ /* 0x000fe40000ffe4ff */
[----:B------:R-:W1:Y:S01]  /*17740*/  MUFU.EX2 R2, R2 ;  /* 0x0000000200027308 */ /* 0x000e620000000800 */
[----:B------:R-:W-:Y:S01]  /*17750*/  @P0 LEA R144, P1, R3, c[0x0][0x1c8], 0x1 ;  /* 0x0000720003900a11 */ /* 0x000fe200078208ff */
[----:B------:R-:W4:Y:S01]  /*17760*/  LDL.LU R241, [R1+0xc] ;  /* 0x00000c0001f17983 */ /* 0x000f220000300800 */
[----:B--2---:R-:W-:Y:S01]  /*17770*/  @P0 IADD3.X R5, R119, R239, RZ, P2, !PT ;  /* 0x000000ef77050210 */ /* 0x004fe200017fe4ff */
[--C-:B------:R-:W-:Y:S01]  /*17780*/  FFMA.FTZ R32, R32, c[0x0][0x2d0], -R156.reuse ;  /* 0x0000b40020207a23 */ /* 0x100fe2000001089c */
[----:B------:R-:W-:Y:S01]  /*17790*/  @P0 LEA.HI.X R119, R4, c[0x0][0x1cc], R145, 0x1, P3 ;  /* 0x0000730004770a11 */ /* 0x000fe200018f0c91 */
[--C-:B------:R-:W-:Y:S01]  /*177a0*/  FFMA.FTZ R33, R33, c[0x0][0x2d0], -R156.reuse ;  /* 0x0000b40021217a23 */ /* 0x100fe2000001089c */
[----:B------:R-:W-:Y:S01]  /*177b0*/  @P0 LEA.HI.X R145, R3, c[0x0][0x1cc], R5, 0x1, P1 ;  /* 0x0000730003910a11 */ /* 0x000fe200008f0c05 */
[----:B------:R-:W-:Y:S01]  /*177c0*/  FMUL.FTZ R3, R116, c[0x0][0x2d0] ;  /* 0x0000b40074037a20 */ /* 0x000fe20000410000 */
[----:B------:R-:W-:Y:S01]  /*177d0*/  @P0 IADD3 R4, P1, R118, UR10, RZ ;  /* 0x0000000a76040c10 */ /* 0x000fe2000ff3e0ff */
[----:B------:R2:W-:Y:S01]  /*177e0*/  @P0 LDGSTS.E.BYPASS.LTC128B.128 [R227+0x8100], [R118.64], !P5 ;  /* 0x0810000076e30fae */ /* 0x0005e2000e901d48 */
[----:B------:R5:W-:Y:S01]  /*177f0*/  MUFU.EX2 R231, R8 ;  /* 0x0000000800e77308 */ /* 0x000be20000000800 */
[--C-:B------:R-:W-:Y:S01]  /*17800*/  FFMA.FTZ R6, R6, c[0x0][0x2d0], -R3.reuse ;  /* 0x0000b40006067a23 */ /* 0x100fe20000010803 */
[----:B------:R-:W-:Y:S01]  /*17810*/  @P0 IADD3.X R5, R119, UR6, RZ, P1, !PT ;  /* 0x0000000677050c10 */ /* 0x000fe20008ffe4ff */
[--C-:B------:R-:W-:Y:S02]  /*17820*/  FFMA.FTZ R10, R10, c[0x0][0x2d0], -R3.reuse ;  /* 0x0000b4000a0a7a23 */ /* 0x100fe40000010803 */
[--C-:B------:R-:W-:Y:S02]  /*17830*/  FFMA.FTZ R11, R11, c[0x0][0x2d0], -R3.reuse ;  /* 0x0000b4000b0b7a23 */ /* 0x100fe40000010803 */
[----:B------:R2:W-:Y:S01]  /*17840*/  @P0 LDGSTS.E.BYPASS.LTC128B.128 [R227+0xc100], [R144.64], !P4 ;  /* 0x0c10000090e30fae */ /* 0x0005e2000e101d48 */
[--C-:B------:R-:W-:Y:S02]  /*17850*/  FFMA.FTZ R26, R26, c[0x0][0x2d0], -R3.reuse ;  /* 0x0000b4001a1a7a23 */ /* 0x100fe40000010803 */
[----:B------:R2:W-:Y:S01]  /*17860*/  MUFU.EX2 R188, R6 ;  /* 0x0000000600bc7308 */ /* 0x0005e20000000800 */
[--C-:B------:R-:W-:Y:S02]  /*17870*/  FFMA.FTZ R27, R27, c[0x0][0x2d0], -R3.reuse ;  /* 0x0000b4001b1b7a23 */ /* 0x100fe40000010803 */
[C---:B-1----:R-:W-:Y:S02]  /*17880*/  FMUL.FTZ R68, R2.reuse, R68 ;  /* 0x0000004402447220 */ /* 0x042fe40000410000 */
[----:B------:R1:W-:Y:S01]  /*17890*/  @P0 LDGSTS.E.BYPASS.LTC128B.128 [R227+0x9100], [R4.64], !P5 ;  /* 0x0910000004e30fae */ /* 0x0003e2000e901d48 */
[C---:B------:R-:W-:Y:S02]  /*178a0*/  FMUL.FTZ R69, R2.reuse, R69 ;  /* 0x0000004502457220 */ /* 0x040fe40000410000 */
[C---:B------:R-:W-:Y:S02]  /*178b0*/  FMUL.FTZ R72, R2.reuse, R72 ;  /* 0x0000004802487220 */ /* 0x040fe40000410000 */
[----:B------:R-:W1:Y:S01]  /*178c0*/  MUFU.EX2 R0, R0 ;  /* 0x0000000000007308 */ /* 0x000e620000000800 */
[----:B------:R-:W-:Y:S02]  /*178d0*/  FMUL.FTZ R73, R2, R73 ;  /* 0x0000004902497220 */ /* 0x000fe40000410000 */
[----:B------:R1:W-:Y:S01]  /*178e0*/  @P0 LDGSTS.E.BYPASS.LTC128B.128 [R227+0xd100], [R4.64+0x80], !P4 ;  /* 0x0d10008004e30fae */ /* 0x0003e2000e101d48 */
[----:B-----5:R-:W-:Y:S01]  /*178f0*/  @P0 IADD3 R8, P1, R4, UR10, RZ ;  /* 0x0000000a04080c10 */ /* 0x020fe2000ff3e0ff */
[----:B------:R-:W-:Y:S01]  /*17900*/  FMUL.FTZ R76, R2, R76 ;  /* 0x0000004c024c7220 */ /* 0x000fe20000410000 */
[----:B--2---:R-:W-:Y:S01]  /*17910*/  @P0 IADD3 R118, P3, R4, R235, RZ ;  /* 0x000000eb04760210 */ /* 0x004fe20007f7e0ff */
[C---:B------:R-:W-:Y:S01]  /*17920*/  FMUL.FTZ R77, R2.reuse, R77 ;  /* 0x0000004d024d7220 */ /* 0x040fe20000410000 */
[C---:B------:R-:W-:Y:S01]  /*17930*/  @P0 IADD3.X R9, R5.reuse, UR6, RZ, P1, !PT ;  /* 0x0000000605090c10 */ /* 0x040fe20008ffe4ff */
[C---:B------:R-:W-:Y:S01]  /*17940*/  FMUL.FTZ R80, R2.reuse, R80 ;  /* 0x0000005002507220 */ /* 0x040fe20000410000 */
[----:B------:R-:W-:Y:S01]  /*17950*/  @P0 IADD3.X R119, R5, R234, RZ, P3, !PT ;  /* 0x000000ea05770210 */ /* 0x000fe20001ffe4ff */
[----:B------:R2:W-:Y:S01]  /*17960*/  MUFU.EX2 R166, R10 ;  /* 0x0000000a00a67308 */ /* 0x0005e20000000800 */
[----:B------:R-:W-:Y:S01]  /*17970*/  FMUL.FTZ R81, R2, R81 ;  /* 0x0000005102517220 */ /* 0x000fe20000410000 */
[----:B------:R5:W-:Y:S01]  /*17980*/  @P0 LDGSTS.E.BYPASS.LTC128B.128 [R227+0xa100], [R8.64], !P5 ;  /* 0x0a10000008e30fae */ /* 0x000be2000e901d48 */
[--C-:B------:R-:W-:Y:S01]  /*17990*/  FFMA.FTZ R144, R7, c[0x0][0x2d0], -R3.reuse ;  /* 0x0000b40007907a23 */ /* 0x100fe20000010803 */
[----:B------:R-:W-:Y:S01]  /*179a0*/  @P0 IADD3 R6, P2, R8, UR10, RZ ;  /* 0x0000000a08060c10 */ /* 0x000fe2000ff5e0ff */
[C---:B------:R-:W-:Y:S02]  /*179b0*/  FMUL.FTZ R84, R2.reuse, R84 ;  /* 0x0000005402547220 */ /* 0x040fe40000410000 */
[C---:B------:R-:W-:Y:S01]  /*179c0*/  FMUL.FTZ R85, R2.reuse, R85 ;  /* 0x0000005502557220 */ /* 0x040fe20000410000 */
[C---:B------:R-:W-:Y:S01]  /*179d0*/  @P0 IADD3.X R7, R9.reuse, UR6, RZ, P2, !PT ;  /* 0x0000000609070c10 */ /* 0x040fe200097fe4ff */
[C---:B------:R-:W-:Y:S01]  /*179e0*/  FMUL.FTZ R88, R2.reuse, R88 ;  /* 0x0000005802587220 */ /* 0x040fe20000410000 */
[----:B------:R5:W-:Y:S01]  /*179f0*/  @P0 LDGSTS.E.BYPASS.LTC128B.128 [R227+0xe100], [R118.64], !P4 ;  /* 0x0e10000076e30fae */ /* 0x000be2000e101d48 */
[----:B------:R5:W-:Y:S01]  /*17a00*/  MUFU.EX2 R167, R144 ;  /* 0x0000009000a77308 */ /* 0x000be20000000800 */
[----:B------:R-:W-:Y:S02]  /*17a10*/  FMUL.FTZ R89, R2, R89 ;  /* 0x0000005902597220 */ /* 0x000fe40000410000 */
[C---:B-1----:R-:W-:Y:S02]  /*17a20*/  FMUL.FTZ R70, R0.reuse, R70 ;  /* 0x0000004600467220 */ /* 0x042fe40000410000 */
[----:B------:R-:W-:Y:S02]  /*17a30*/  FMUL.FTZ R71, R0, R71 ;  /* 0x0000004700477220 */ /* 0x000fe40000410000 */
[----:B------:R1:W-:Y:S01]  /*17a40*/  @P0 LDGSTS.E.BYPASS.LTC128B.128 [R227+0xb100], [R6.64], !P5 ;  /* 0x0b10000006e30fae */ /* 0x0003e2000e901d48 */
[----:B------:R-:W-:Y:S01]  /*17a50*/  @P0 IADD3 R4, P1, R8, R235, RZ ;  /* 0x000000eb08040210 */ /* 0x000fe20007f3e0ff */
[C---:B------:R-:W-:Y:S01]  /*17a60*/  FMUL.FTZ R74, R0.reuse, R74 ;  /* 0x0000004a004a7220 */ /* 0x040fe20000410000 */
[----:B------:R-:W1:Y:S01]  /*17a70*/  MUFU.EX2 R165, R11 ;  /* 0x0000000b00a57308 */ /* 0x000e620000000800 */
[C---:B------:R-:W-:Y:S01]  /*17a80*/  FMUL.FTZ R75, R0.reuse, R75 ;  /* 0x0000004b004b7220 */ /* 0x040fe20000410000 */
[----:B------:R-:W-:Y:S01]  /*17a90*/  @P0 IADD3.X R5, R9, R234, RZ, P1, !PT ;  /* 0x000000ea09050210 */ /* 0x000fe20000ffe4ff */
[C---:B--2---:R-:W-:Y:S02]  /*17aa0*/  FMUL.FTZ R10, R0.reuse, R126 ;  /* 0x0000007e000a7220 */ /* 0x044fe40000410000 */
[----:B------:R-:W-:Y:S02]  /*17ab0*/  FMUL.FTZ R78, R0, R78 ;  /* 0x0000004e004e7220 */ /* 0x000fe40000410000 */
[----:B------:R2:W-:Y:S01]  /*17ac0*/  @P0 LDGSTS.E.BYPASS.LTC128B.128 [R227+0xf100], [R4.64], !P4 ;  /* 0x0f10000004e30fae */ /* 0x0005e2000e101d48 */
[C---:B-----5:R-:W-:Y:S02]  /*17ad0*/  FMUL.FTZ R8, R2.reuse, R124 ;  /* 0x0000007c02087220 */ /* 0x060fe40000410000 */
[----:B------:R-:W-:Y:S01]  /*17ae0*/  FMUL.FTZ R9, R2, R125 ;  /* 0x0000007d02097220 */ /* 0x000fe20000410000 */
[----:B------:R-:W-:Y:S01]  /*17af0*/  MUFU.EX2 R194, R24 ;  /* 0x0000001800c27308 */ /* 0x000fe20000000800 */
[C---:B------:R-:W-:Y:S02]  /*17b00*/  FMUL.FTZ R79, R0.reuse, R79 ;  /* 0x0000004f004f7220 */ /* 0x040fe40000410000 */
[C---:B------:R-:W-:Y:S01]  /*17b10*/  FMUL.FTZ R82, R0.reuse, R82 ;  /* 0x0000005200527220 */ /* 0x040fe20000410000 */
[----:B------:R-:W5:Y:S01]  /*17b20*/  LDSM.16.MT88.4 R144, [R205+0x100] ;  /* 0x00010000cd90783b */ /* 0x000f620000004200 */
[C---:B------:R-:W-:Y:S02]  /*17b30*/  FMUL.FTZ R83, R0.reuse, R83 ;  /* 0x0000005300537220 */ /* 0x040fe40000410000 */
[C---:B------:R-:W-:Y:S02]  /*17b40*/  FMUL.FTZ R86, R0.reuse, R86 ;  /* 0x0000005600567220 */ /* 0x040fe40000410000 */
[C---:B------:R-:W-:Y:S01]  /*17b50*/  FMUL.FTZ R87, R0.reuse, R87 ;  /* 0x0000005700577220 */ /* 0x040fe20000410000 */
[----:B------:R-:W-:Y:S01]  /*17b60*/  MUFU.EX2 R193, R25 ;  /* 0x0000001900c17308 */ /* 0x000fe20000000800 */
[C---:B------:R-:W-:Y:S01]  /*17b70*/  FMUL.FTZ R90, R0.reuse, R90 ;  /* 0x0000005a005a7220 */ /* 0x040fe20000410000 */
[----:B------:R-:W5:Y:S01]  /*17b80*/  LDSM.16.MT88.4 R148, [R206+0x100] ;  /* 0x00010000ce94783b */ /* 0x000f620000004200 */
[----:B-1----:R-:W-:Y:S01]  /*17b90*/  FMUL.FTZ R6, R0, R122 ;  /* 0x0000007a00067220 */ /* 0x002fe20000410000 */
[----:B------:R-:W-:Y:S01]  /*17ba0*/  F2FP.PACK_AB R122, R230, R231 ;  /* 0x000000e7e67a723e */ /* 0x000fe200000000ff */
[C---:B------:R-:W-:Y:S01]  /*17bb0*/  FMUL.FTZ R7, R0.reuse, R123 ;  /* 0x0000007b00077220 */ /* 0x040fe20000410000 */
[----:B------:R-:W-:Y:S01]  /*17bc0*/  F2FP.PACK_AB R123, R165, R166 ;  /* 0x000000a6a57b723e */ /* 0x000fe200000000ff */
[C---:B------:R-:W-:Y:S02]  /*17bd0*/  FMUL.FTZ R11, R0.reuse, R127 ;  /* 0x0000007f000b7220 */ /* 0x040fe40000410000 */
[----:B------:R-:W-:Y:S01]  /*17be0*/  FMUL.FTZ R91, R0, R91 ;  /* 0x0000005b005b7220 */ /* 0x000fe20000410000 */
[----:B------:R-:W1:Y:S01]  /*17bf0*/  LDSM.16.MT88.4 R152, [R209+0x100] ;  /* 0x00010000d198783b */ /* 0x000e620000004200 */
[----:B------:R-:W-:Y:S01]  /*17c00*/  MUFU.EX2 R158, R26 ;  /* 0x0000001a009e7308 */ /* 0x000fe20000000800 */
[--C-:B------:R-:W-:Y:S02]  /*17c10*/  FFMA.FTZ R30, R30, c[0x0][0x2d0], -R3.reuse ;  /* 0x0000b4001e1e7a23 */ /* 0x100fe40000010803 */
[----:B--2---:R-:W-:Y:S01]  /*17c20*/  FMUL.FTZ R4, R2, R120 ;  /* 0x0000007802047220 */ /* 0x004fe20000410000 */
[----:B------:R-:W-:Y:S01]  /*17c30*/  F2FP.PACK_AB R120, R232, R233 ;  /* 0x000000e9e878723e */ /* 0x000fe200000000ff */
[----:B------:R-:W-:Y:S01]  /*17c40*/  FMUL.FTZ R5, R2, R121 ;  /* 0x0000007902057220 */ /* 0x000fe20000410000 */
[----:B------:R-:W-:Y:S01]  /*17c50*/  F2FP.PACK_AB R121, R167, R188 ;  /* 0x000000bca779723e */ /* 0x000fe200000000ff */
[----:B------:R-:W2:Y:S01]  /*17c60*/  LDSM.16.MT88.4 R124, [R208+0x100] ;  /* 0x00010000d07c783b */ /* 0x000ea20000004200 */
[--C-:B------:R-:W-:Y:S02]  /*17c70*/  FFMA.FTZ R31, R31, c[0x0][0x2d0], -R3.reuse ;  /* 0x0000b4001f1f7a23 */ /* 0x100fe40000010803 */
[----:B------:R1:W-:Y:S01]  /*17c80*/  MUFU.EX2 R157, R27 ;  /* 0x0000001b009d7308 */ /* 0x0003e20000000800 */
[--C-:B------:R-:W-:Y:S02]  /*17c90*/  FFMA.FTZ R34, R34, c[0x0][0x2d0], -R3.reuse ;  /* 0x0000b40022227a23 */ /* 0x100fe40000010803 */
[--C-:B------:R-:W-:Y:S02]  /*17ca0*/  FFMA.FTZ R35, R35, c[0x0][0x2d0], -R3.reuse ;  /* 0x0000b40023237a23 */ /* 0x100fe40000010803 */
[----:B------:R-:W0:Y:S01]  /*17cb0*/  LDGDEPBAR ;  /* 0x00000000000079af */ /* 0x000e220000000000 */
[--C-:B------:R-:W-:Y:S02]  /*17cc0*/  FFMA.FTZ R36, R36, c[0x0][0x2d0], -R156.reuse ;  /* 0x0000b40024247a23 */ /* 0x100fe4000001089c */
[--C-:B------:R-:W-:Y:S02]  /*17cd0*/  FFMA.FTZ R37, R37, c[0x0][0x2d0], -R156.reuse ;  /* 0x0000b40025257a23 */ /* 0x100fe4000001089c */
[----:B------:R-:W-:Y:S01]  /*17ce0*/  MUFU.EX2 R192, R28 ;  /* 0x0000001c00c07308 */ /* 0x000fe20000000800 */
[--C-:B------:R-:W-:Y:S01]  /*17cf0*/  FFMA.FTZ R40, R40, c[0x0][0x2d0], -R156.reuse ;  /* 0x0000b40028287a23 */ /* 0x100fe2000001089c */
[C---:B-----5:R-:W-:Y:S05]  /*17d00*/  HMMA.16816.F32 R4, R120.reuse, R144, R4 ;  /* 0x000000907804723c */ /* 0x060fea0000001804 */
[--C-:B------:R-:W-:Y:S03]  /*17d10*/  FFMA.FTZ R41, R41, c[0x0][0x2d0], -R156.reuse ;  /* 0x0000b40029297a23 */ /* 0x100fe6000001089c */
[----:B------:R-:W-:Y:S01]  /*17d20*/  MUFU.EX2 R190, R29 ;  /* 0x0000001d00be7308 */ /* 0x000fe20000000800 */
[C---:B------:R-:W-:Y:S01]  /*17d30*/  HMMA.16816.F32 R8, R120.reuse, R146, R8 ;  /* 0x000000927808723c */ /* 0x040fe20000001808 */
[----:B------:R-:W5:Y:S02]  /*17d40*/  LDSM.16.MT88.4 R144, [R205+0x4100] ;  /* 0x00410000cd90783b */ /* 0x000f640000004200 */
[--C-:B------:R-:W-:Y:S02]  /*17d50*/  FFMA.FTZ R38, R38, c[0x0][0x2d0], -R3.reuse ;  /* 0x0000b40026267a23 */ /* 0x100fe40000010803 */
[--C-:B------:R-:W-:Y:S03]  /*17d60*/  FFMA.FTZ R39, R39, c[0x0][0x2d0], -R3.reuse ;  /* 0x0000b40027277a23 */ /* 0x100fe60000010803 */
[C---:B------:R-:W-:Y:S01]  /*17d70*/  HMMA.16816.F32 R68, R120.reuse, R148, R68 ;  /* 0x000000947844723c */ /* 0x040fe20000001844 */
[----:B-1----:R-:W-:Y:S01]  /*17d80*/  LDSM.16.MT88.4 R24, [R206+0x1100] ;  /* 0x00110000ce18783b */ /* 0x002fe20000004200 */
[----:B------:R-:W-:Y:S02]  /*17d90*/  MUFU.EX2 R191, R32 ;  /* 0x0000002000bf7308 */ /* 0x000fe40000000800 */
[--C-:B------:R-:W-:Y:S02]  /*17da0*/  FFMA.FTZ R42, R42, c[0x0][0x2d0], -R3.reuse ;  /* 0x0000b4002a2a7a23 */ /* 0x100fe40000010803 */
[--C-:B------:R-:W-:Y:S02]  /*17db0*/  FFMA.FTZ R43, R43, c[0x0][0x2d0], -R3.reuse ;  /* 0x0000b4002b2b7a23 */ /* 0x100fe40000010803 */
[C---:B------:R-:W-:Y:S01]  /*17dc0*/  HMMA.16816.F32 R72, R120.reuse, R150, R72 ;  /* 0x000000967848723c */ /* 0x040fe20000001848 */
[----:B------:R-:W1:Y:S03]  /*17dd0*/  LDSM.16.MT88.4 R148, [R206+0x4100] ;  /* 0x00410000ce94783b */ /* 0x000e660000004200 */
[----:B------:R-:W-:Y:S01]  /*17de0*/  MUFU.EX2 R189, R33 ;  /* 0x0000002100bd7308 */ /* 0x000fe20000000800 */
[--C-:B------:R-:W-:Y:S02]  /*17df0*/  FFMA.FTZ R44, R44, c[0x0][0x2d0], -R156.reuse ;  /* 0x0000b4002c2c7a23 */ /* 0x100fe4000001089c */
[--C-:B------:R-:W-:Y:S01]  /*17e00*/  FFMA.FTZ R45, R45, c[0x0][0x2d0], -R156.reuse ;  /* 0x0000b4002d2d7a23 */ /* 0x100fe2000001089c */
[C---:B------:R-:W-:Y:S04]  /*17e10*/  HMMA.16816.F32 R76, R120.reuse, R152, R76 ;  /* 0x00000098784c723c */ /* 0x040fe8000000184c */
[--C-:B------:R-:W-:Y:S02]  /*17e20*/  FFMA.FTZ R46, R46, c[0x0][0x2d0], -R3.reuse ;  /* 0x0000b4002e2e7a23 */ /* 0x100fe40000010803 */
[----:B------:R-:W-:Y:S01]  /*17e30*/  MUFU.EX2 R153, R34 ;  /* 0x0000002200997308 */ /* 0x000fe20000000800 */
[--C-:B------:R-:W-:Y:S01]  /*17e40*/  FFMA.FTZ R47, R47, c[0x0][0x2d0], -R3.reuse ;  /* 0x0000b4002f2f7a23 */ /* 0x100fe20000010803 */
[C---:B------:R-:W-:Y:S04]  /*17e50*/  HMMA.16816.F32 R80, R120.reuse, R154, R80 ;  /* 0x0000009a7850723c */ /* 0x040fe80000001850 */
[--C-:B------:R-:W-:Y:S02]  /*17e60*/  FFMA.FTZ R48, R48, c[0x0][0x2d0], -R156.reuse ;  /* 0x0000b40030307a23 */ /* 0x100fe4000001089c */
[--C-:B------:R-:W-:Y:S02]  /*17e70*/  FFMA.FTZ R49, R49, c[0x0][0x2d0], -R156.reuse ;  /* 0x0000b40031317a23 */ /* 0x100fe4000001089c */
[C---:B--2---:R-:W-:Y:S01]  /*17e80*/  HMMA.16816.F32 R84, R120.reuse, R124, R84 ;  /* 0x0000007c7854723c */ /* 0x044fe20000001854 */
[----:B------:R-:W-:Y:S03]  /*17e90*/  MUFU.EX2 R155, R30 ;  /* 0x0000001e009b7308 */ /* 0x000fe60000000800 */
[--C-:B------:R-:W-:Y:S02]  /*17ea0*/  FFMA.FTZ R50, R50, c[0x0][0x2d0], -R3.reuse ;  /* 0x0000b40032327a23 */ /* 0x100fe40000010803 */
[--C-:B------:R-:W-:Y:S02]  /*17eb0*/  FFMA.FTZ R51, R51, c[0x0][0x2d0], -R3.reuse ;  /* 0x0000b40033337a23 */ /* 0x100fe40000010803 */
[C---:B------:R-:W-:Y:S01]  /*17ec0*/  HMMA.16816.F32 R88, R120.reuse, R126, R88 ;  /* 0x0000007e7858723c */ /* 0x040fe20000001858 */
[----:B------:R-:W2:Y:S02]  /*17ed0*/  LDSM.16.MT88.4 R124, [R209+0x4100] ;  /* 0x00410000d17c783b */ /* 0x000ea40000004200 */
[----:B------:R1:W-:Y:S01]  /*17ee0*/  MUFU.EX2 R154, R31 ;  /* 0x0000001f009a7308 */ /* 0x0003e20000000800 */
[C---:B------:R-:W-:Y:S02]  /*17ef0*/  FMUL.FTZ R92, R2.reuse, R92 ;  /* 0x0000005c025c7220 */ /* 0x040fe40000410000 */
[----:B------:R-:W-:Y:S02]  /*17f00*/  FMUL.FTZ R93, R2, R93 ;  /* 0x0000005d025d7220 */ /* 0x000fe40000410000 */
[C---:B------:R-:W-:Y:S04]  /*17f10*/  FMUL.FTZ R94, R0.reuse, R94 ;  /* 0x0000005e005e7220 */ /* 0x040fe80000410000 */
[----:B------:R-:W-:Y:S01]  /*17f20*/  FMUL.FTZ R95, R0, R95 ;  /* 0x0000005f005f7220 */ /* 0x000fe20000410000 */
[----:B------:R2:W-:Y:S01]  /*17f30*/  MUFU.EX2 R152, R35 ;  /* 0x0000002300987308 */ /* 0x0005e20000000800 */
[--C-:B------:R-:W-:Y:S02]  /*17f40*/  FFMA.FTZ R12, R12, c[0x0][0x2d0], -R156.reuse ;  /* 0x0000b4000c0c7a23 */ /* 0x100fe4000001089c */
[--C-:B------:R-:W-:Y:S02]  /*17f50*/  FFMA.FTZ R13, R13, c[0x0][0x2d0], -R156.reuse ;  /* 0x0000b4000d0d7a23 */ /* 0x100fe4000001089c */
[--C-:B------:R-:W-:Y:S01]  /*17f60*/  FFMA.FTZ R14, R14, c[0x0][0x2d0], -R3.reuse ;  /* 0x0000b4000e0e7a23 */ /* 0x100fe20000010803 */
[C---:B-----5:R-:W-:Y:S03]  /*17f70*/  HMMA.16816.F32 R92, R120.reuse, R144, R92 ;  /* 0x00000090785c723c */ /* 0x060fe6000000185c */
[--C-:B------:R-:W-:Y:S01]  /*17f80*/  FFMA.FTZ R15, R15, c[0x0][0x2d0], -R3.reuse ;  /* 0x0000b4000f0f7a23 */ /* 0x100fe20000010803 */
[----:B------:R5:W-:Y:S01]  /*17f90*/  MUFU.EX2 R229, R12 ;  /* 0x0000000c00e57308 */ /* 0x000be20000000800 */
[C---:B------:R-:W-:Y:S02]  /*17fa0*/  FMUL.FTZ R96, R2.reuse, R96 ;  /* 0x0000006002607220 */ /* 0x040fe40000410000 */
[----:B------:R-:W-:Y:S01]  /*17fb0*/  FMUL.FTZ R97, R2, R97 ;  /* 0x0000006102617220 */ /* 0x000fe20000410000 */
[----:B-1----:R-:W-:Y:S01]  /*17fc0*/  LDSM.16.MT88.4 R28, [R206+0x1900] ;  /* 0x00190000ce1c783b */ /* 0x002fe20000004200 */
[C---:B------:R-:W-:Y:S03]  /*17fd0*/  FMUL.FTZ R98, R0.reuse, R98 ;  /* 0x0000006200627220 */ /* 0x040fe60000410000 */
[----:B------:R-:W-:Y:S02]  /*17fe0*/  FMUL.FTZ R99, R0, R99 ;  /* 0x0000006300637220 */ /* 0x000fe40000410000 */
[----:B------:R1:W1:Y:S01]  /*17ff0*/  MUFU.EX2 R203, R13 ;  /* 0x0000000d00cb7308 */ /* 0x0002620000000800 */
[C---:B------:R-:W-:Y:S02]  /*18000*/  FMUL.FTZ R100, R2.reuse, R100 ;  /* 0x0000006402647220 */ /* 0x040fe40000410000 */
[----:B------:R-:W-:Y:S01]  /*18010*/  FMUL.FTZ R101, R2, R101 ;  /* 0x0000006502657220 */ /* 0x000fe20000410000 */
[----:B--2---:R-:W-:Y:S01]  /*18020*/  LDSM.16.MT88.4 R32, [R209+0x1900] ;  /* 0x00190000d120783b */ /* 0x004fe20000004200 */
[C---:B------:R-:W-:Y:S03]  /*18030*/  HMMA.16816.F32 R96, R120.reuse, R146, R96 ;  /* 0x000000927860723c */ /* 0x040fe60000001860 */
[C---:B------:R-:W-:Y:S02]  /*18040*/  FMUL.FTZ R102, R0.reuse, R102 ;  /* 0x0000006600667220 */ /* 0x040fe40000410000 */
[----:B------:R2:W-:Y:S01]  /*18050*/  MUFU.EX2 R164, R14 ;  /* 0x0000000e00a47308 */ /* 0x0005e20000000800 */
[----:B------:R-:W-:Y:S01]  /*18060*/  FMUL.FTZ R103, R0, R103 ;  /* 0x0000006700677220 */ /* 0x000fe20000410000 */
[----:B------:R-:W3:Y:S01]  /*18070*/  LDSM.16.MT88.4 R144, [R208+0x4100] ;  /* 0x00410000d090783b */ /* 0x000ee20000004200 */
[--C-:B------:R-:W-:Y:S04]  /*18080*/  FFMA.FTZ R16, R16, c[0x0][0x2d0], -R156.reuse ;  /* 0x0000b40010107a23 */ /* 0x100fe8000001089c */
[--C-:B------:R-:W-:Y:S01]  /*18090*/  FFMA.FTZ R17, R17, c[0x0][0x2d0], -R156.reuse ;  /* 0x0000b40011117a23 */ /* 0x100fe2000001089c */
[C---:B------:R-:W-:Y:S02]  /*180a0*/  HMMA.16816.F32 R100, R120.reuse, R148, R100 ;  /* 0x000000947864723c */ /* 0x040fe40000001864 */
[----:B------:R2:W-:Y:S01]  /*180b0*/  MUFU.EX2 R163, R15 ;  /* 0x0000000f00a37308 */ /* 0x0005e20000000800 */
[--C-:B------:R-:W-:Y:S02]  /*180c0*/  FFMA.FTZ R18, R18, c[0x0][0x2d0], -R3.reuse ;  /* 0x0000b40012127a23 */ /* 0x100fe40000010803 */
[--C-:B------:R-:W-:Y:S02]  /*180d0*/  FFMA.FTZ R19, R19, c[0x0][0x2d0], -R3.reuse ;  /* 0x0000b40013137a23 */ /* 0x100fe40000010803 */
[C---:B------:R-:W-:Y:S02]  /*180e0*/  FMUL.FTZ R104, R2.reuse, R104 ;  /* 0x0000006802687220 */ /* 0x040fe40000410000 */
[----:B------:R-:W-:Y:S03]  /*180f0*/  FMUL.FTZ R105, R2, R105 ;  /* 0x0000006902697220 */ /* 0x000fe60000410000 */
[----:B------:R2:W-:Y:S01]  /*18100*/  MUFU.EX2 R202, R16 ;  /* 0x0000001000ca7308 */ /* 0x0005e20000000800 */
[C---:B------:R-:W-:Y:S02]  /*18110*/  FMUL.FTZ R106, R0.reuse, R106 ;  /* 0x0000006a006a7220 */ /* 0x040fe40000410000 */
[----:B------:R-:W-:Y:S02]  /*18120*/  FMUL.FTZ R107, R0, R107 ;  /* 0x0000006b006b7220 */ /* 0x000fe40000410000 */
[C---:B-----5:R-:W-:Y:S02]  /*18130*/  FMUL.FTZ R12, R2.reuse, R128 ;  /* 0x00000080020c7220 */ /* 0x060fe40000410000 */
[----:B-1----:R-:W-:Y:S02]  /*18140*/  FMUL.FTZ R13, R2, R129 ;  /* 0x00000081020d7220 */ /* 0x002fe40000410000 */
[----:B--2---:R-:W-:Y:S01]  /*18150*/  FMUL.FTZ R14, R0, R130 ;  /* 0x00000082000e7220 */ /* 0x004fe20000410000 */
[C---:B------:R-:W-:Y:S01]  /*18160*/  HMMA.16816.F32 R104, R120.reuse, R150, R104 ;  /* 0x000000967868723c */ /* 0x040fe20000001868 */
[----:B------:R1:W2:Y:S01]  /*18170*/  MUFU.EX2 R201, R17 ;  /* 0x0000001100c97308 */ /* 0x0002a20000000800 */
[----:B------:R-:W-:Y:S01]  /*18180*/  LDSM.16.MT88.4 R148, [R208+0x900] ;  /* 0x00090000d094783b */ /* 0x000fe20000004200 */
[----:B------:R-:W-:Y:S02]  /*18190*/  FMUL.FTZ R108, R2, R108 ;  /* 0x0000006c026c7220 */ /* 0x000fe40000410000 */
[----:B------:R-:W-:Y:S02]  /*181a0*/  FMUL.FTZ R15, R0, R131 ;  /* 0x00000083000f7220 */ /* 0x000fe40000410000 */
[----:B------:R-:W-:Y:S02]  /*181b0*/  FMUL.FTZ R109, R2, R109 ;  /* 0x0000006d026d7220 */ /* 0x000fe40000410000 */
[C---:B------:R-:W-:Y:S01]  /*181c0*/  FMUL.FTZ R110, R0.reuse, R110 ;  /* 0x0000006e006e7220 */ /* 0x040fe20000410000 */
[----:B------:R-:W5:Y:S01]  /*181d0*/  LDSM.16.MT88.4 R128, [R205+0x900] ;  /* 0x00090000cd80783b */ /* 0x000f620000004200 */
[----:B------:R2:W-:Y:S01]  /*181e0*/  MUFU.EX2 R162, R18 ;  /* 0x0000001200a27308 */ /* 0x0005e20000000800 */
[C---:B------:R-:W-:Y:S03]  /*181f0*/  HMMA.16816.F32 R12, R120.reuse, R124, R12 ;  /* 0x0000007c780c723c */ /* 0x040fe6000000180c */
[----:B------:R-:W-:Y:S02]  /*18200*/  FMUL.FTZ R111, R0, R111 ;  /* 0x0000006f006f7220 */ /* 0x000fe40000410000 */
[C---:B------:R-:W-:Y:S02]  /*18210*/  FMUL.FTZ R16, R2.reuse, R132 ;  /* 0x0000008402107220 */ /* 0x040fe40000410000 */
[C---:B------:R-:W-:Y:S02]  /*18220*/  FMUL.FTZ R112, R2.reuse, R112 ;  /* 0x0000007002707220 */ /* 0x040fe40000410000 */
[----:B------:R3:W3:Y:S01]  /*18230*/  MUFU.EX2 R161, R19 ;  /* 0x0000001300a17308 */ /* 0x0006e20000000800 */
[C---:B------:R-:W-:Y:S01]  /*18240*/  HMMA.16816.F32 R108, R120.reuse, R126, R108 ;  /* 0x0000007e786c723c */ /* 0x040fe2000000186c */
[----:B------:R-:W4:Y:S02]  /*18250*/  LDSM.16.MT88.4 R124, [R206+0x900] ;  /* 0x00090000ce7c783b */ /* 0x000f240000004200 */
[C---:B-1----:R-:W-:Y:S02]  /*18260*/  FMUL.FTZ R17, R2.reuse, R133 ;  /* 0x0000008502117220 */ /* 0x042fe40000410000 */
[----:B------:R-:W-:Y:S02]  /*18270*/  FMUL.FTZ R113, R2, R113 ;  /* 0x0000007102717220 */ /* 0x000fe40000410000 */
[C---:B------:R-:W-:Y:S02]  /*18280*/  FMUL.FTZ R114, R0.reuse, R114 ;  /* 0x0000007200727220 */ /* 0x040fe40000410000 */
[----:B------:R-:W-:Y:S01]  /*18290*/  FMUL.FTZ R115, R0, R115 ;  /* 0x0000007300737220 */ /* 0x000fe20000410000 */
[----:B------:R-:W-:Y:S02]  /*182a0*/  MUFU.EX2 R119, R50 ;  /* 0x0000003200777308 */ /* 0x000fe40000000800 */
[--C-:B------:R-:W-:Y:S02]  /*182b0*/  FFMA.FTZ R20, R20, c[0x0][0x2d0], -R156.reuse ;  /* 0x0000b40014147a23 */ /* 0x100fe4000001089c */
[----:B--2---:R-:W-:Y:S02]  /*182c0*/  FMUL.FTZ R18, R0, R134 ;  /* 0x0000008600127220 */ /* 0x004fe40000410000 */
[--C-:B------:R-:W-:Y:S02]  /*182d0*/  FFMA.FTZ R21, R21, c[0x0][0x2d0], -R156.reuse ;  /* 0x0000b40015157a23 */ /* 0x100fe4000001089c */
[--C-:B------:R-:W-:Y:S02]  /*182e0*/  FFMA.FTZ R22, R22, c[0x0][0x2d0], -R3.reuse ;  /* 0x0000b40016167a23 */ /* 0x100fe40000010803 */
[----:B------:R-:W-:Y:S01]  /*182f0*/  MUFU.EX2 R118, R51 ;  /* 0x0000003300767308 */ /* 0x000fe20000000800 */
[--C-:B------:R-:W-:Y:S02]  /*18300*/  FFMA.FTZ R23, R23, c[0x0][0x2d0], -R3.reuse ;  /* 0x0000b40017177a23 */ /* 0x100fe40000010803 */
[----:B---3--:R-:W-:Y:S02]  /*18310*/  FMUL.FTZ R19, R0, R135 ;  /* 0x0000008700137220 */ /* 0x008fe40000410000 */
[----:B------:R-:W1:Y:S01]  /*18320*/  LDSM.16.MT88.4 R132, [R209+0x900] ;  /* 0x00090000d184783b */ /* 0x000e620000004200 */
[--C-:B------:R-:W-:Y:S02]  /*18330*/  FFMA.FTZ R65, R65, c[0x0][0x2d0], -R156.reuse ;  /* 0x0000b40041417a23 */ /* 0x100fe4000001089c */
[--C-:B------:R-:W-:Y:S02]  /*18340*/  FFMA.FTZ R52, R52, c[0x0][0x2d0], -R156.reuse ;  /* 0x0000b40034347a23 */ /* 0x100fe4000001089c */
[C---:B------:R-:W-:Y:S01]  /*18350*/  HMMA.16816.F32 R16, R120.reuse, R144, R16 ;  /* 0x000000907810723c */ /* 0x040fe20000001810 */
[----:B------:R-:W-:Y:S02]  /*18360*/  MUFU.EX2 R200, R20 ;  /* 0x0000001400c87308 */ /* 0x000fe40000000800 */
[--C-:B------:R-:W-:Y:S02]  /*18370*/  FFMA.FTZ R53, R53, c[0x0][0x2d0], -R156.reuse ;  /* 0x0000b40035357a23 */ /* 0x100fe4000001089c */
[--C-:B------:R-:W-:Y:S02]  /*18380*/  FFMA.FTZ R56, R56, c[0x0][0x2d0], -R156.reuse ;  /* 0x0000b40038387a23 */ /* 0x100fe4000001089c */
[--C-:B------:R-:W-:Y:S01]  /*18390*/  FFMA.FTZ R57, R57, c[0x0][0x2d0], -R156.reuse ;  /* 0x0000b40039397a23 */ /* 0x100fe2000001089c */
[----:B------:R-:W-:Y:S01]  /*183a0*/  HMMA.16816.F32 R112, R120, R146, R112 ;  /* 0x000000927870723c */ /* 0x000fe20000001870 */
[----:B------:R-:W2:Y:S02]  /*183b0*/  LDSM.16.MT88.4 R144, [R205+0x4900] ;  /* 0x00490000cd90783b */ /* 0x000ea40000004200 */
[----:B------:R-:W-:Y:S01]  /*183c0*/  MUFU.EX2 R65, R65 ;  /* 0x0000004100417308 */ /* 0x000fe20000000800 */
[--C-:B------:R-:W-:Y:S02]  /*183d0*/  FFMA.FTZ R54, R54, c[0x0][0x2d0], -R3.reuse ;  /* 0x0000b40036367a23 */ /* 0x100fe40000010803 */
[--C-:B------:R-:W-:Y:S01]  /*183e0*/  FFMA.FTZ R55, R55, c[0x0][0x2d0], -R3.reuse ;  /* 0x0000b40037377a23 */ /* 0x100fe20000010803 */
[----:B------:R-:W-:Y:S01]  /*183f0*/  F2FP.PACK_AB R120, R203, R229 ;  /* 0x000000e5cb78723e */ /* 0x000fe200000000ff */
[--C-:B------:R-:W-:Y:S01]  /*18400*/  FFMA.FTZ R58, R58, c[0x0][0x2d0], -R3.reuse ;  /* 0x0000b4003a3a7a23 */ /* 0x100fe20000010803 */
[----:B------:R-:W-:Y:S03]  /*18410*/  F2FP.PACK_AB R122, R201, R202 ;  /* 0x000000cac97a723e */ /* 0x000fe600000000ff */
[----:B------:R-:W-:Y:S01]  /*18420*/  F2FP.PACK_AB R121, R163, R164 ;  /* 0x000000a4a379723e */ /* 0x000fe200000000ff */
[----:B------:R-:W3:Y:S01]  /*18430*/  MUFU.EX2 R195, R21 ;  /* 0x0000001500c37308 */ /* 0x000ee20000000800 */
[----:B------:R-:W-:Y:S01]  /*18440*/  F2FP.PACK_AB R123, R161, R162 ;  /* 0x000000a2a17b723e */ /* 0x000fe200000000ff */
[--C-:B------:R-:W-:Y:S02]  /*18450*/  FFMA.FTZ R59, R59, c[0x0][0x2d0], -R3.reuse ;  /* 0x0000b4003b3b7a23 */ /* 0x100fe40000010803 */
[--C-:B------:R-:W-:Y:S02]  /*18460*/  FFMA.FTZ R60, R60, c[0x0][0x2d0], -R156.reuse ;  /* 0x0000b4003c3c7a23 */ /* 0x100fe4000001089c */
[--C-:B------:R-:W-:Y:S02]  /*18470*/  FFMA.FTZ R61, R61, c[0x0][0x2d0], -R156.reuse ;  /* 0x0000b4003d3d7a23 */ /* 0x100fe4000001089c */
[C---:B-----5:R-:W-:Y:S02]  /*18480*/  HMMA.16816.F32 R4, R120.reuse, R128, R4 ;  /* 0x000000807804723c */ /* 0x060fe40000001804 */
[----:B------:R5:W-:Y:S01]  /*18490*/  MUFU.EX2 R160, R22 ;  /* 0x0000001600a07308 */ /* 0x000be20000000800 */
[----:B------:R-:W-:Y:S02]  /*184a0*/  FFMA.FTZ R64, R64, c[0x0][0x2d0], -R156 ;  /* 0x0000b40040407a23 */ /* 0x000fe4000001089c */
[--C-:B------:R-:W-:Y:S02]  /*184b0*/  FFMA.FTZ R62, R62, c[0x0][0x2d0], -R3.reuse ;  /* 0x0000b4003e3e7a23 */ /* 0x100fe40000010803 */
[--C-:B------:R-:W-:Y:S01]  /*184c0*/  FFMA.FTZ R63, R63, c[0x0][0x2d0], -R3.reuse ;  /* 0x0000b4003f3f7a23 */ /* 0x100fe20000010803 */
[C---:B------:R-:W-:Y:S01]  /*184d0*/  HMMA.16816.F32 R8, R120.reuse, R130, R8 ;  /* 0x000000827808723c */ /* 0x040fe20000001808 */
[----:B------:R-:W-:Y:S03]  /*184e0*/  LDSM.16.MT88.4 R128, [R209+0x4900] ;  /* 0x00490000d180783b */ /* 0x000fe60000004200 */
[----:B------:R-:W2:Y:S01]  /*184f0*/  MUFU.EX2 R159, R23 ;  /* 0x00000017009f7308 */ /* 0x000ea20000000800 */
[--C-:B------:R-:W-:Y:S02]  /*18500*/  FFMA.FTZ R66, R66, c[0x0][0x2d0], -R3.reuse ;  /* 0x0000b40042427a23 */ /* 0x100fe40000010803 */
[----:B------:R-:W-:Y:S01]  /*18510*/  FFMA.FTZ R3, R67, c[0x0][0x2d0], -R3 ;  /* 0x0000b40043037a23 */ /* 0x000fe20000010803 */
[C---:B----4-:R-:W-:Y:S04]  /*18520*/  HMMA.16816.F32 R68, R120.reuse, R124, R68 ;  /* 0x0000007c7844723c */ /* 0x050fe80000001844 */
[----:B---3--:R-:W-:Y:S01]  /*18530*/  F2FP.PACK_AB R20, R195, R200 ;  /* 0x000000c8c314723e */ /* 0x008fe200000000ff */
[----:B------:R-:W-:Y:S01]  /*18540*/  FFMA.FTZ R2, R2, R242, R233 ;  /* 0x000000f202027223 */ /* 0x000fe200000100e9 */
[----:B------:R-:W-:Y:S01]  /*18550*/  MUFU.EX2 R52, R52 ;  /* 0x0000003400347308 */ /* 0x000fe20000000800 */
[----:B------:R-:W-:Y:S01]  /*18560*/  FFMA.FTZ R0, R0, R241, R188 ;  /* 0x000000f100007223 */ /* 0x000fe200000100bc */
[C---:B------:R-:W-:Y:S01]  /*18570*/  HMMA.16816.F32 R72, R120.reuse, R126, R72 ;  /* 0x0000007e7848723c */ /* 0x040fe20000001848 */
[----:B------:R-:W3:Y:S03]  /*18580*/  LDSM.16.MT88.4 R124, [R206+0x4900] ;  /* 0x00490000ce7c783b */ /* 0x000ee60000004200 */
[----:B-----5:R-:W-:Y:S01]  /*18590*/  F2FP.PACK_AB R22, R193, R194 ;  /* 0x000000c2c116723e */ /* 0x020fe200000000ff */
[----:B------:R-:W-:Y:S02]  /*185a0*/  FADD.FTZ R2, R232, R2 ;  /* 0x00000002e8027221 */ /* 0x000fe40000010000 */
[----:B------:R-:W-:Y:S01]  /*185b0*/  FADD.FTZ R0, R167, R0 ;  /* 0x00000000a7007221 */ /* 0x000fe20000010000 */
[C---:B-1----:R-:W-:Y:S01]  /*185c0*/  HMMA.16816.F32 R76, R120.reuse, R132, R76 ;  /* 0x00000084784c723c */ /* 0x042fe2000000184c */
[----:B------:R-:W-:Y:S03]  /*185d0*/  MUFU.EX2 R53, R53 ;  /* 0x0000003500357308 */ /* 0x000fe60000000800 */
[----:B--2---:R-:W-:Y:S01]  /*185e0*/  F2FP.PACK_AB R21, R159, R160 ;  /* 0x000000a09f15723e */ /* 0x004fe200000000ff */
[----:B------:R-:W-:Y:S01]  /*185f0*/  FADD.FTZ R2, R231, R2 ;  /* 0x00000002e7027221 */ /* 0x000fe20000010000 */
[----:B------:R-:W-:Y:S01]  /*18600*/  F2FP.PACK_AB R23, R157, R158 ;  /* 0x0000009e9d17723e */ /* 0x000fe200000000ff */
[----:B------:R-:W-:Y:S01]  /*18610*/  FADD.FTZ R0, R166, R0 ;  /* 0x00000000a6007221 */ /* 0x000fe20000010000 */
[C---:B------:R-:W-:Y:S01]  /*18620*/  HMMA.16816.F32 R80, R120.reuse, R134, R80 ;  /* 0x000000867850723c */ /* 0x040fe20000001850 */
[----:B------:R-:W1:Y:S02]  /*18630*/  LDSM.16.MT88.4 R132, [R208+0x4900] ;  /* 0x00490000d084783b */ /* 0x000e640000004200 */
        /* <DEDUP_REMOVED lines=20> */
[C---:B---3--:R-:W-:Y:S04]  /*18780*/  HMMA.16816.F32 R100, R120.reuse, R124, R100 ;  /* 0x0000007c7864723c */ /* 0x048fe80000001864 */
        /* <DEDUP_REMOVED lines=20> */
[----:B------:R-:W-:Y:S01]  /*188d0*/  HMMA.16816.F32 R112, R120, R134, R112 ;  /* 0x000000867870723c */ /* 0x000fe20000001870 */
[----:B------:R-:W1:Y:S03]  /*188e0*/  LDSM.16.MT88.4 R120, [R209+0x1100] ;  /* 0x00110000d178783b */ /* 0x000e660000004200 */
[----:B------:R-:W-:Y:S02]  /*188f0*/  FADD.FTZ R2, R190, R2 ;  /* 0x00000002be027221 */ /* 0x000fe40000010000 */
[----:B------:R-:W-:Y:S01]  /*18900*/  MUFU.EX2 R64, R64 ;  /* 0x0000004000407308 */ /* 0x000fe20000000800 */
[----:B------:R-:W-:Y:S01]  /*18910*/  FADD.FTZ R0, R154, R0 ;  /* 0x000000009a007221 */ /* 0x000fe20000010000 */
[C---:B--2---:R-:W-:Y:S01]  /*18920*/  HMMA.16816.F32 R4, R20.reuse, R124, R4 ;  /* 0x0000007c1404723c */ /* 0x044fe20000001804 */
        /* <DEDUP_REMOVED lines=9> */
[----:B------:R-:W-:Y:S04]  /*189c0*/  FADD.FTZ R0, R152, R0 ;  /* 0x0000000098007221 */ /* 0x000fe80000010000 */
        /* <DEDUP_REMOVED lines=24> */
[----:B------:R-:W2:Y:S01]  /*18b50*/  MUFU.EX2 R149, R36 ;  /* 0x0000002400957308 */ /* 0x000ea20000000800 */
[----:B------:R-:W-:Y:S04]  /*18b60*/  HMMA.16816.F32 R112, R20, R150, R112 ;  /* 0x000000961470723c */ /* 0x000fe80000001870 */
[----:B----4-:R-:W-:Y:S03]  /*18b70*/  FADD.FTZ R0, R132, R0 ;  /* 0x0000000084007221 */ /* 0x010fe60000010000 */
[----:B------:R-:W-:Y:S01]  /*18b80*/  F2FP.PACK_AB R20, R190, R192 ;  /* 0x000000c0be14723e */ /* 0x000fe200000000ff */
[----:B------:R-:W-:Y:S01]  /*18b90*/  FADD.FTZ R0, R131, R0 ;  /* 0x0000000083007221 */ /* 0x000fe20000010000 */
[----:B------:R-:W-:Y:S01]  /*18ba0*/  F2FP.PACK_AB R22, R189, R191 ;  /* 0x000000bfbd16723e */ /* 0x000fe200000000ff */
[----:B------:R-:W4:Y:S02]  /*18bb0*/  MUFU.EX2 R148, R37 ;  /* 0x0000002500947308 */ /* 0x000f240000000800 */
[----:B------:R-:W-:Y:S01]  /*18bc0*/  F2FP.PACK_AB R21, R154, R155 ;  /* 0x0000009b9a15723e */ /* 0x000fe200000000ff */
[----:B------:R-:W-:Y:S01]  /*18bd0*/  FADD.FTZ R0, R130, R0 ;  /* 0x0000000082007221 */ /* 0x000fe20000010000 */
[----:B------:R-:W-:Y:S03]  /*18be0*/  F2FP.PACK_AB R23, R152, R153 ;  /* 0x000000999817723e */ /* 0x000fe600000000ff */
[----:B------:R-:W-:Y:S03]  /*18bf0*/  FADD.FTZ R0, R129, R0 ;  /* 0x0000000081007221 */ /* 0x000fe60000010000 */
[----:B------:R-:W5:Y:S01]  /*18c00*/  MUFU.EX2 R146, R41 ;  /* 0x0000002900927308 */ /* 0x000f620000000800 */
[C---:B---3--:R-:W-:Y:S03]  /*18c10*/  HMMA.16816.F32 R4, R20.reuse, R24, R4 ;  /* 0x000000181404723c */ /* 0x048fe60000001804 */
[----:B------:R-:W-:Y:S02]  /*18c20*/  FADD.FTZ R0, R128, R0 ;  /* 0x0000000080007221 */ /* 0x000fe40000010000 */
[----:B--2---:R-:W-:Y:S02]  /*18c30*/  FADD.FTZ R2, R149, R2 ;  /* 0x0000000295027221 */ /* 0x004fe40000010000 */
[----:B------:R-:W-:Y:S01]  /*18c40*/  FADD.FTZ R0, R119, R0 ;  /* 0x0000000077007221 */ /* 0x000fe20000010000 */
[C---:B------:R-:W-:Y:S01]  /*18c50*/  HMMA.16816.F32 R8, R20.reuse, R26, R8 ;  /* 0x0000001a1408723c */ /* 0x040fe20000001808 */
[----:B------:R-:W2:Y:S01]  /*18c60*/  LDSM.16.MT88.4 R24, [R205+0x5900] ;  /* 0x00590000cd18783b */ /* 0x000ea20000004200 */
[----:B------:R-:W3:Y:S02]  /*18c70*/  MUFU.EX2 R145, R44 ;  /* 0x0000002c00917308 */ /* 0x000ee40000000800 */
[----:B------:R-:W-:Y:S02]  /*18c80*/  FADD.FTZ R0, R118, R0 ;  /* 0x0000000076007221 */ /* 0x000fe40000010000 */
[----:B----4-:R-:W-:Y:S02]  /*18c90*/  FADD.FTZ R2, R148, R2 ;  /* 0x0000000294027221 */ /* 0x010fe40000010000 */
[C---:B------:R-:W-:Y:S01]  /*18ca0*/  HMMA.16816.F32 R68, R20.reuse, R28, R68 ;  /* 0x0000001c1444723c */ /* 0x040fe20000001844 */
[----:B------:R-:W-:Y:S03]  /*18cb0*/  LDSM.16.MT88.4 R36, [R208+0x2100] ;  /* 0x00210000d024783b */ /* 0x000fe60000004200 */
[----:B------:R-:W4:Y:S01]  /*18cc0*/  MUFU.EX2 R144, R45 ;  /* 0x0000002d00907308 */ /* 0x000f220000000800 */
[----:B------:R-:W-:Y:S02]  /*18cd0*/  FADD.FTZ R0, R54, R0 ;  /* 0x0000000036007221 */ /* 0x000fe40000010000 */
[----:B------:R-:W-:Y:S01]  /*18ce0*/  FADD.FTZ R2, R147, R2 ;  /* 0x0000000293027221 */ /* 0x000fe20000010000 */
[C---:B------:R-:W-:Y:S01]  /*18cf0*/  HMMA.16816.F32 R72, R20.reuse, R30, R72 ;  /* 0x0000001e1448723c */ /* 0x040fe20000001848 */
[----:B------:R-:W2:Y:S03]  /*18d00*/  LDSM.16.MT88.4 R28, [R206+0x5900] ;  /* 0x00590000ce1c783b */ /* 0x000ea60000004200 */
[----:B------:R-:W-:Y:S02]  /*18d10*/  FADD.FTZ R0, R55, R0 ;  /* 0x0000000037007221 */ /* 0x000fe40000010000 */
[----:B------:R-:W1:Y:S01]  /*18d20*/  MUFU.EX2 R135, R48 ;  /* 0x0000003000877308 */ /* 0x000e620000000800 */
[----:B-----5:R-:W-:Y:S01]  /*18d30*/  FADD.FTZ R2, R146, R2 ;  /* 0x0000000292027221 */ /* 0x020fe20000010000 */
[C---:B------:R-:W-:Y:S01]  /*18d40*/  HMMA.16816.F32 R76, R20.reuse, R32, R76 ;  /* 0x00000020144c723c */ /* 0x040fe2000000184c */
[----:B------:R-:W-:Y:S03]  /*18d50*/  LDSM.16.MT88.4 R40, [R206+0x6100] ;  /* 0x00610000ce28783b */ /* 0x000fe60000004200 */
[----:B------:R-:W-:Y:S02]  /*18d60*/  FADD.FTZ R0, R58, R0 ;  /* 0x000000003a007221 */ /* 0x000fe40000010000 */
[----:B---3--:R-:W-:Y:S02]  /*18d70*/  FADD.FTZ R2, R145, R2 ;  /* 0x0000000291027221 */ /* 0x008fe40000010000 */
[C---:B------:R-:W-:Y:S01]  /*18d80*/  HMMA.16816.F32 R80, R20.reuse, R34, R80 ;  /* 0x000000221450723c */ /* 0x040fe20000001850 */
[----:B------:R-:W3:Y:S01]  /*18d90*/  LDSM.16.MT88.4 R32, [R209+0x5900] ;  /* 0x00590000d120783b */ /* 0x000ee20000004200 */
[----:B------:R5:W5:Y:S02]  /*18da0*/  MUFU.EX2 R134, R49 ;  /* 0x0000003100867308 */ /* 0x000b640000000800 */
[----:B----4-:R-:W-:Y:S04]  /*18db0*/  FADD.FTZ R2, R144, R2 ;  /* 0x0000000290027221 */ /* 0x010fe80000010000 */
[C---:B-1----:R-:W-:Y:S01]  /*18dc0*/  HMMA.16816.F32 R84, R20.reuse, R120, R84 ;  /* 0x000000781454723c */ /* 0x042fe20000001854 */
[----:B------:R-:W-:Y:S03]  /*18dd0*/  LDSM.16.MT88.4 R44, [R206+0x2900] ;  /* 0x00290000ce2c783b */ /* 0x000fe60000004200 */
[----:B------:R-:W-:Y:S04]  /*18de0*/  FADD.FTZ R2, R135, R2 ;  /* 0x0000000287027221 */ /* 0x000fe80000010000 */
[C---:B------:R-:W-:Y:S01]  /*18df0*/  HMMA.16816.F32 R88, R20.reuse, R122, R88 ;  /* 0x0000007a1458723c */ /* 0x040fe20000001858 */
[----:B------:R-:W1:Y:S07]  /*18e00*/  LDSM.16.MT88.4 R120, [R208+0x5900] ;  /* 0x00590000d078783b */ /* 0x000e6e0000004200 */
[C---:B--2---:R-:W-:Y:S01]  /*18e10*/  HMMA.16816.F32 R92, R20.reuse, R24, R92 ;  /* 0x00000018145c723c */ /* 0x044fe2000000185c */
[----:B-----5:R-:W-:Y:S03]  /*18e20*/  LDSM.16.MT88.4 R48, [R208+0x7100] ;  /* 0x00710000d030783b */ /* 0x020fe60000004200 */
[----:B------:R-:W-:Y:S04]  /*18e30*/  FADD.FTZ R2, R134, R2 ;  /* 0x0000000286027221 */ /* 0x000fe80000010000 */
[C---:B------:R-:W-:Y:S01]  /*18e40*/  HMMA.16816.F32 R96, R20.reuse, R26, R96 ;  /* 0x0000001a1460723c */ /* 0x040fe20000001860 */
[----:B------:R-:W2:Y:S03]  /*18e50*/  LDSM.16.MT88.4 R24, [R205+0x2100] ;  /* 0x00210000cd18783b */ /* 0x000ea60000004200 */
[----:B------:R-:W-:Y:S04]  /*18e60*/  FADD.FTZ R2, R52, R2 ;  /* 0x0000000234027221 */ /* 0x000fe80000010000 */
[C---:B------:R-:W-:Y:S04]  /*18e70*/  HMMA.16816.F32 R100, R20.reuse, R28, R100 ;  /* 0x0000001c1464723c */ /* 0x040fe80000001864 */
[----:B------:R-:W-:Y:S04]  /*18e80*/  FADD.FTZ R2, R53, R2 ;  /* 0x0000000235027221 */ /* 0x000fe80000010000 */
[C---:B------:R-:W-:Y:S01]  /*18e90*/  HMMA.16816.F32 R104, R20.reuse, R30, R104 ;  /* 0x0000001e1468723c */ /* 0x040fe20000001868 */
[----:B------:R-:W4:Y:S03]  /*18ea0*/  LDSM.16.MT88.4 R28, [R206+0x2100] ;  /* 0x00210000ce1c783b */ /* 0x000f260000004200 */
[----:B------:R-:W-:Y:S04]  /*18eb0*/  FADD.FTZ R2, R56, R2 ;  /* 0x0000000238027221 */ /* 0x000fe80000010000 */
[C---:B---3--:R-:W-:Y:S04]  /*18ec0*/  HMMA.16816.F32 R12, R20.reuse, R32, R12 ;  /* 0x00000020140c723c */ /* 0x048fe8000000180c */
[----:B------:R-:W-:Y:S04]  /*18ed0*/  FADD.FTZ R2, R57, R2 ;  /* 0x0000000239027221 */ /* 0x000fe80000010000 */
[C---:B------:R-:W-:Y:S01]  /*18ee0*/  HMMA.16816.F32 R108, R20.reuse, R34, R108 ;  /* 0x00000022146c723c */ /* 0x040fe2000000186c */
[----:B------:R-:W3:Y:S07]  /*18ef0*/  LDSM.16.MT88.4 R32, [R209+0x2100] ;  /* 0x00210000d120783b */ /* 0x000eee0000004200 */
[C---:B-1----:R-:W-:Y:S08]  /*18f00*/  HMMA.16816.F32 R16, R20.reuse, R120, R16 ;  /* 0x000000781410723c */ /* 0x042ff00000001810 */
[----:B------:R-:W-:Y:S01]  /*18f10*/  HMMA.16816.F32 R112, R20, R122, R112 ;  /* 0x0000007a1470723c */ /* 0x000fe20000001870 */
[----:B------:R-:W-:Y:S06]  /*18f20*/  LDSM.16.MT88.4 R120, [R209+0x6100] ;  /* 0x00610000d178783b */ /* 0x000fec0000004200 */
[----:B------:R-:W-:Y:S02]  /*18f30*/  F2FP.PACK_AB R20, R148, R149 ;  /* 0x000000959414723e */ /* 0x000fe400000000ff */
[----:B------:R-:W-:Y:S03]  /*18f40*/  F2FP.PACK_AB R22, R146, R147 ;  /* 0x000000939216723e */ /* 0x000fe600000000ff */
[----:B------:R-:W-:Y:S02]  /*18f50*/  F2FP.PACK_AB R21, R132, R133 ;  /* 0x000000858415723e */ /* 0x000fe400000000ff */
[----:B------:R-:W-:Y:S07]  /*18f60*/  F2FP.PACK_AB R23, R130, R131 ;  /* 0x000000838217723e */ /* 0x000fee00000000ff */
[C---:B--2---:R-:W-:Y:S08]  /*18f70*/  HMMA.16816.F32 R4, R20.reuse, R24, R4 ;  /* 0x000000181404723c */ /* 0x044ff00000001804 */
[C---:B------:R-:W-:Y:S01]  /*18f80*/  HMMA.16816.F32 R8, R20.reuse, R26, R8 ;  /* 0x0000001a1408723c */ /* 0x040fe20000001808 */
[----:B------:R-:W1:Y:S07]  /*18f90*/  LDSM.16.MT88.4 R24, [R205+0x6100] ;  /* 0x00610000cd18783b */ /* 0x000e6e0000004200 */
[C---:B----4-:R-:W-:Y:S08]  /*18fa0*/  HMMA.16816.F32 R68, R20.reuse, R28, R68 ;  /* 0x0000001c1444723c */ /* 0x050ff00000001844 */
[C---:B------:R-:W-:Y:S01]  /*18fb0*/  HMMA.16816.F32 R72, R20.reuse, R30, R72 ;  /* 0x0000001e1448723c */ /* 0x040fe20000001848 */
[----:B------:R-:W2:Y:S07]  /*18fc0*/  LDSM.16.MT88.4 R28, [R208+0x6100] ;  /* 0x00610000d01c783b */ /* 0x000eae0000004200 */
[C---:B---3--:R-:W-:Y:S08]  /*18fd0*/  HMMA.16816.F32 R76, R20.reuse, R32, R76 ;  /* 0x00000020144c723c */ /* 0x048ff0000000184c */
        /* <DEDUP_REMOVED lines=16> */
[----:B------:R-:W-:Y:S02]  /*190e0*/  F2FP.PACK_AB R20, R144, R145 ;  /* 0x000000919014723e */ /* 0x000fe400000000ff */
[----:B------:R-:W-:Y:S03]  /*190f0*/  F2FP.PACK_AB R22, R134, R135 ;  /* 0x000000878616723e */ /* 0x000fe600000000ff */
[----:B------:R-:W-:Y:S02]  /*19100*/  F2FP.PACK_AB R21, R128, R129 ;  /* 0x000000818015723e */ /* 0x000fe400000000ff */
[----:B------:R-:W-:Y:S02]  /*19110*/  F2FP.PACK_AB R23, R118, R119 ;  /* 0x000000777617723e */ /* 0x000fe400000000ff */
[----:B------:R-:W-:Y:S02]  /*19120*/  MOV R119, R116 ;  /* 0x0000007400777202 */ /* 0x000fe40000000f00 */
[----:B------:R-:W-:Y:S03]  /*19130*/  MOV R118, R117 ;  /* 0x0000007500767202 */ /* 0x000fe60000000f00 */
        /* <DEDUP_REMOVED lines=24> */
[----:B------:R-:W-:Y:S02]  /*192c0*/  F2FP.PACK_AB R20, R53, R52 ;  /* 0x000000343514723e */ /* 0x000fe400000000ff */
[----:B------:R-:W-:Y:S03]  /*192d0*/  F2FP.PACK_AB R22, R57, R56 ;  /* 0x000000383916723e */ /* 0x000fe600000000ff */
[----:B------:R-:W-:Y:S02]  /*192e0*/  F2FP.PACK_AB R21, R55, R54 ;  /* 0x000000363715723e */ /* 0x000fe400000000ff */
[C---:B------:R-:W-:Y:S07]  /*192f0*/  F2FP.PACK_AB R23, R59.reuse, R58 ;  /* 0x0000003a3b17723e */ /* 0x040fee00000000ff */
[C---:B--2---:R-:W-:Y:S08]  /*19300*/  HMMA.16816.F32 R4, R20.reuse, R28, R4 ;  /* 0x0000001c1404723c */ /* 0x044ff00000001804 */
[C---:B------:R-:W-:Y:S01]  /*19310*/  HMMA.16816.F32 R8, R20.reuse, R30, R8 ;  /* 0x0000001e1408723c */ /* 0x040fe20000001808 */
[----:B------:R-:W2:Y:S07]  /*19320*/  LDSM.16.MT88.4 R28, [R205+0x7100] ;  /* 0x00710000cd1c783b */ /* 0x000eae0000004200 */
[C---:B---3--:R-:W-:Y:S01]  /*19330*/  HMMA.16816.F32 R68, R20.reuse, R32, R68 ;  /* 0x000000201444723c */ /* 0x048fe20000001844 */
[----:B------:R3:W4:Y:S07]  /*19340*/  MUFU.EX2 R32, R3 ;  /* 0x0000000300207308 */ /* 0x00072e0000000800 */
[C---:B------:R-:W-:Y:S08]  /*19350*/  HMMA.16816.F32 R72, R20.reuse, R34, R72 ;  /* 0x000000221448723c */ /* 0x040ff00000001848 */
[C---:B-1----:R-:W-:Y:S08]  /*19360*/  HMMA.16816.F32 R76, R20.reuse, R24, R76 ;  /* 0x00000018144c723c */ /* 0x042ff0000000184c */
[C---:B------:R-:W-:Y:S01]  /*19370*/  HMMA.16816.F32 R80, R20.reuse, R26, R80 ;  /* 0x0000001a1450723c */ /* 0x040fe20000001850 */
[----:B------:R-:W1:Y:S03]  /*19380*/  LDSM.16.MT88.4 R24, [R206+0x3900] ;  /* 0x00390000ce18783b */ /* 0x000e660000004200 */
[----:B---3--:R-:W-:Y:S02]  /*19390*/  FADD.FTZ R3, R59, R0 ;  /* 0x000000003b037221 */ /* 0x008fe40000010000 */
        /* <DEDUP_REMOVED lines=10> */
[C---:B------:R-:W-:Y:S01]  /*19440*/  HMMA.16816.F32 R96, R20.reuse, R30, R96 ;  /* 0x0000001e1460723c */ /* 0x040fe20000001860 */
[----:B------:R-:W2:Y:S03]  /*19450*/  LDSM.16.MT88.4 R28, [R209+0x3900] ;  /* 0x00390000d11c783b */ /* 0x000ea60000004200 */
[C---:B----4-:R-:W-:Y:S04]  /*19460*/  FADD.FTZ R0, R32.reuse, R0 ;  /* 0x0000000020007221 */ /* 0x050fe80000010000 */
[C---:B------:R-:W-:Y:S01]  /*19470*/  HMMA.16816.F32 R100, R20.reuse, R40, R100 ;  /* 0x000000281464723c */ /* 0x040fe20000001864 */
[----:B------:R-:W-:Y:S04]  /*19480*/  STL [R1+0x8], R2 ;  /* 0x0000080201007387 */ /* 0x000fe80000100800 */
[----:B------:R-:W-:Y:S03]  /*19490*/  STL [R1+0xc], R0 ;  /* 0x00000c0001007387 */ /* 0x000fe60000100800 */
        /* <DEDUP_REMOVED lines=13> */
[C---:B-1----:R-:W-:Y:S08]  /*19570*/  HMMA.16816.F32 R68, R20.reuse, R24, R68 ;  /* 0x000000181444723c */ /* 0x042ff00000001844 */
[C---:B------:R-:W-:Y:S01]  /*19580*/  HMMA.16816.F32 R72, R20.reuse, R26, R72 ;  /* 0x0000001a1448723c */ /* 0x040fe20000001848 */
[----:B------:R-:W1:Y:S07]  /*19590*/  LDSM.16.MT88.4 R24, [R206+0x7900] ;  /* 0x00790000ce18783b */ /* 0x000e6e0000004200 */
[C---:B--2---:R-:W-:Y:S08]  /*195a0*/  HMMA.16816.F32 R76, R20.reuse, R28, R76 ;  /* 0x0000001c144c723c */ /* 0x044ff0000000184c */
[C---:B------:R-:W-:Y:S08]  /*195b0*/  HMMA.16816.F32 R80, R20.reuse, R30, R80 ;  /* 0x0000001e1450723c */ /* 0x040ff00000001850 */
[C---:B---3--:R-:W-:Y:S08]  /*195c0*/  HMMA.16816.F32 R84, R20.reuse, R4, R84 ;  /* 0x000000041454723c */ /* 0x048ff00000001854 */
[C---:B------:R-:W-:Y:S01]  /*195d0*/  HMMA.16816.F32 R88, R20.reuse, R6, R88 ;  /* 0x000000061458723c */ /* 0x040fe20000001858 */
[----:B------:R-:W2:Y:S07]  /*195e0*/  LDSM.16.MT88.4 R4, [R209+0x7900] ;  /* 0x00790000d104783b */ /* 0x000eae0000004200 */
[C---:B----4-:R-:W-:Y:S08]  /*195f0*/  HMMA.16816.F32 R92, R20.reuse, R8, R92 ;  /* 0x00000008145c723c */ /* 0x050ff0000000185c */
[C---:B------:R-:W-:Y:S01]  /*19600*/  HMMA.16816.F32 R96, R20.reuse, R10, R96 ;  /* 0x0000000a1460723c */ /* 0x040fe20000001860 */
[----:B------:R-:W3:Y:S07]  /*19610*/  LDSM.16.MT88.4 R8, [R208+0x7900] ;  /* 0x00790000d008783b */ /* 0x000eee0000004200 */
[C---:B-1----:R-:W-:Y:S08]  /*19620*/  HMMA.16816.F32 R100, R20.reuse, R24, R100 ;  /* 0x000000181464723c */ /* 0x042ff00000001864 */
[C---:B------:R-:W-:Y:S08]  /*19630*/  HMMA.16816.F32 R104, R20.reuse, R26, R104 ;  /* 0x0000001a1468723c */ /* 0x040ff00000001868 */
[C---:B--2---:R-:W-:Y:S08]  /*19640*/  HMMA.16816.F32 R128, R20.reuse, R4, R12 ;  /* 0x000000041480723c */ /* 0x044ff0000000180c */
[C---:B------:R-:W-:Y:S08]  /*19650*/  HMMA.16816.F32 R108, R20.reuse, R6, R108 ;  /* 0x00000006146c723c */ /* 0x040ff0000000186c */
[C---:B---3--:R-:W-:Y:S08]  /*19660*/  HMMA.16816.F32 R132, R20.reuse, R8, R16 ;  /* 0x000000081484723c */ /* 0x048ff00000001810 */
[----:B------:R-:W-:Y:S01]  /*19670*/  HMMA.16816.F32 R112, R20, R10, R112 ;  /* 0x0000000a1470723c */ /* 0x000fe20000001870 */
[----:B------:R-:W-:-:S07]  /*19680*/  @P0 BRA `(.L_x_624) ;  /* 0xffffcb4000000947 */ /* 0x000fce000383ffff */
.L_x_623:
[----:B-1----:R-:W2:Y:S04]  /*19690*/  LDL.LU R0, [R1+0x8] ;  /* 0x0000080001007983 */ /* 0x002ea80000300800 */
[----:B------:R-:W3:Y:S01]  /*196a0*/  LDL.LU R2, [R1+0xc] ;  /* 0x00000c0001027983 */ /* 0x000ee20000300800 */
[----:B------:R-:W-:-:S02]  /*196b0*/  MOV R30, 0xff800000 ;  /* 0xff800000001e7802 */ /* 0x000fc40000000f00 */
[----:B------:R-:W-:Y:S02]  /*196c0*/  MOV R31, 0xff800000 ;  /* 0xff800000001f7802 */ /* 0x000fe40000000f00 */
[----:B------:R-:W-:Y:S01]  /*196d0*/  PLOP3.LUT P2, PT, PT, PT, PT, 0x8, 0x0 ;  /* 0x000000000000781c */ /* 0x000fe20003f4e170 */
[----:B--2---:R-:W1:Y:S04]  /*196e0*/  SHFL.BFLY PT, R3, R0, 0x2, 0x1f ;  /* 0x0c401f0000037f89 */ /* 0x004e6800000e0000 */
[----:B---3--:R-:W2:Y:S01]  /*196f0*/  SHFL.BFLY PT, R6, R2, 0x2, 0x1f ;  /* 0x0c401f0002067f89 */ /* 0x008ea200000e0000 */
[----:B-1----:R-:W-:Y:S02]  /*19700*/  FADD.FTZ R3, R3, R0 ;  /* 0x0000000003037221 */ /* 0x002fe40000010000 */
[----:B--2---:R-:W-:-:S03]  /*19710*/  FADD.FTZ R6, R6, R2 ;  /* 0x0000000206067221 */ /* 0x004fc60000010000 */
[----:B------:R-:W1:Y:S01]  /*19720*/  SHFL.BFLY PT, R0, R3, 0x1, 0x1f ;  /* 0x0c201f0003007f89 */ /* 0x000e6200000e0000 */
[----:B------:R-:W-:-:S03]  /*19730*/  MOV R2, RZ ;  /* 0x000000ff00027202 */ /* 0x000fc60000000f00 */
        /* <DEDUP_REMOVED lines=82> */
.L_x_583:
[----:B-1----:R-:W1:Y:S02]  /*19c60*/  S2R R44, SR_CTAID.Y ;  /* 0x00000000002c7919 */ /* 0x002e640000002600 */
[----:B-1----:R-:W-:Y:S01]  /*19c70*/  SHF.R.S32.HI R34, RZ, 0x1f, R44 ;  /* 0x0000001fff227819 */ /* 0x002fe2000001142c */
[----:B------:R-:W-:Y:S05]  /*19c80*/  @P2 BRA `(.L_x_625) ;  /* 0x0000129000002947 */ /* 0x000fea0003800000 */
[----:B------:R-:W2:Y:S01]  /*19c90*/  LDL R35, [R1+0x5c] ;  /* 0x00005c0001237983 */ /* 0x000ea20000100800 */
[----:B------:R-:W-:Y:S02]  /*19ca0*/  F2FP.PACK_AB R27, R27, R120 ;  /* 0x000000781b1b723e */ /* 0x000fe400000000ff */
[----:B------:R-:W-:Y:S01]  /*19cb0*/  F2FP.PACK_AB R123, R123, R122 ;  /* 0x0000007a7b7b723e */ /* 0x000fe200000000ff */
[----:B------:R-:W1:Y:S01]  /*19cc0*/  S2R R32, SR_TID.X ;  /* 0x0000000000207919 */ /* 0x000e620000002100 */
        /* <DEDUP_REMOVED lines=12> */
[----:B-1----:R-:W-:-:S02]  /*19d90*/  SHF.R.S32.HI R33, RZ, 0x1f, R32 ;  /* 0x0000001fff217819 */ /* 0x002fc40000011420 */
[----:B------:R-:W-:Y:S02]  /*19da0*/  F2FP.PACK_AB R24, R24, R88 ;  /* 0x000000581818723e */ /* 0x000fe400000000ff */
[CC--:B------:R-:W-:Y:S02]  /*19db0*/  LEA.HI R2, R33.reuse, R32.reuse, RZ, 0x2 ;  /* 0x0000002021027211 */ /* 0x0c0fe400078f10ff */
[----:B------:R-:W-:Y:S02]  /*19dc0*/  LEA.HI R29, R33, R32, RZ, 0x5 ;  /* 0x00000020211d7211 */ /* 0x000fe400078f28ff */
[--C-:B------:R-:W-:Y:S02]  /*19dd0*/  SHF.R.S32.HI R4, RZ, 0x2, R2.reuse ;  /* 0x00000002ff047819 */ /* 0x100fe40000011402 */
[----:B------:R-:W-:Y:S02]  /*19de0*/  SHF.R.S32.HI R0, RZ, 0x1f, R2 ;  /* 0x0000001fff007819 */ /* 0x000fe40000011402 */
[----:B------:R-:W-:-:S02]  /*19df0*/  SHF.R.S32.HI R28, RZ, 0x5, R29 ;  /* 0x00000005ff1c7819 */ /* 0x000fc4000001141d */
[----:B------:R-:W-:Y:S02]  /*19e00*/  LEA.HI R0, R0, R4, RZ, 0x3 ;  /* 0x0000000400007211 */ /* 0x000fe400078f18ff */
[----:B------:R-:W-:Y:S02]  /*19e10*/  F2FP.PACK_AB R90, R91, R90 ;  /* 0x0000005a5b5a723e */ /* 0x000fe400000000ff */
[----:B------:R-:W-:Y:S02]  /*19e20*/  LOP3.LUT R0, R0, 0xfffffff8, RZ, 0xc0, !PT ;  /* 0xfffffff800007812 */ /* 0x000fe400078ec0ff */
[----:B------:R-:W-:Y:S02]  /*19e30*/  F2FP.PACK_AB R23, R23, R92 ;  /* 0x0000005c1717723e */ /* 0x000fe400000000ff */
[----:B------:R-:W-:Y:S01]  /*19e40*/  F2FP.PACK_AB R94, R95, R94 ;  /* 0x0000005e5f5e723e */ /* 0x000fe200000000ff */
[----:B------:R-:W-:Y:S01]  /*19e50*/  IMAD.IADD R4, R4, 0x1, -R0 ;  /* 0x0000000104047824 */ /* 0x000fe200078e0a00 */
[----:B------:R-:W-:-:S02]  /*19e60*/  LOP3.LUT R0, R2, 0xfffffffc, RZ, 0xc0, !PT ;  /* 0xfffffffc02007812 */ /* 0x000fc400078ec0ff */
[----:B------:R-:W-:Y:S01]  /*19e70*/  F2FP.PACK_AB R21, R21, R96 ;  /* 0x000000601515723e */ /* 0x000fe200000000ff */
[C---:B------:R-:W-:Y:S01]  /*19e80*/  IMAD.SHL.U32 R2, R4.reuse, 0x40, RZ ;  /* 0x0000004004027824 */ /* 0x040fe200078e00ff */
[----:B------:R-:W-:Y:S01]  /*19e90*/  LOP3.LUT R3, R4, 0x1, RZ, 0xc0, !PT ;  /* 0x0000000104037812 */ /* 0x000fe200078ec0ff */
[----:B------:R-:W-:Y:S01]  /*19ea0*/  IMAD.IADD R22, R32, 0x1, -R0 ;  /* 0x0000000120167824 */ /* 0x000fe200078e0a00 */
[----:B------:R-:W-:Y:S02]  /*19eb0*/  F2FP.PACK_AB R98, R99, R98 ;  /* 0x000000626362723e */ /* 0x000fe400000000ff */
        /* <DEDUP_REMOVED lines=11> */
[----:B------:R-:W-:Y:S01]  /*19f70*/  BAR.SYNC.DEFER_BLOCKING 0x1, 0x100 ;  /* 0x0044000000007b1d */ /* 0x000fe20000010000 */
[----:B------:R-:W-:Y:S02]  /*19f80*/  F2FP.PACK_AB R18, R18, R104 ;  /* 0x000000681212723e */ /* 0x000fe400000000ff */
[----:B------:R-:W-:-:S02]  /*19f90*/  F2FP.PACK_AB R17, R17, R106 ;  /* 0x0000006a1111723e */ /* 0x000fc400000000ff */
[C---:B------:R-:W-:Y:S02]  /*19fa0*/  IADD3 R3, R0.reuse, 0x80, RZ ;  /* 0x0000008000037810 */ /* 0x040fe40007ffe0ff */
[C---:B------:R-:W-:Y:S02]  /*19fb0*/  IADD3 R2, R0.reuse, 0x70, RZ ;  /* 0x0000007000027810 */ /* 0x040fe40007ffe0ff */
[----:B------:R-:W-:Y:S01]  /*19fc0*/  @P0 IADD3 R2, R3, 0x10, RZ ;  /* 0x0000001003020810 */ /* 0x000fe20007ffe0ff */
[----:B------:R-:W-:Y:S01]  /*19fd0*/  IMAD.IADD R3, R0, 0x1, R4 ;  /* 0x0000000100037824 */ /* 0x000fe200078e0204 */
[----:B------:R-:W-:Y:S02]  /*19fe0*/  F2FP.PACK_AB R16, R16, R128 ;  /* 0x000000801010723e */ /* 0x000fe400000000ff */
[----:B------:R-:W-:Y:S01]  /*19ff0*/  F2FP.PACK_AB R13, R13, R130 ;  /* 0x000000820d0d723e */ /* 0x000fe200000000ff */
[----:B------:R-:W-:Y:S01]  /*1a000*/  IMAD.IADD R4, R4, 0x1, R2 ;  /* 0x0000000104047824 */ /* 0x000fe200078e0202 */
[----:B------:R-:W-:-:S02]  /*1a010*/  F2FP.PACK_AB R12, R12, R108 ;  /* 0x0000006c0c0c723e */ /* 0x000fc400000000ff */
[----:B------:R-:W-:Y:S02]  /*1a020*/  F2FP.PACK_AB R11, R11, R110 ;  /* 0x0000006e0b0b723e */ /* 0x000fe400000000ff */
[----:B------:R-:W-:Y:S02]  /*1a030*/  F2FP.PACK_AB R9, R9, R132 ;  /* 0x000000840909723e */ /* 0x000fe400000000ff */
[----:B------:R-:W-:Y:S02]  /*1a040*/  F2FP.PACK_AB R15, R15, R134 ;  /* 0x000000860f0f723e */ /* 0x000fe400000000ff */
[----:B------:R-:W-:Y:S01]  /*1a050*/  F2FP.PACK_AB R14, R14, R112 ;  /* 0x000000700e0e723e */ /* 0x000fe200000000ff */
[----:B------:R1:W-:Y:S01]  /*1a060*/  STS [R0+0x80], R27 ;  /* 0x0000801b00007388 */ /* 0x0003e20000000800 */
[----:B------:R-:W-:Y:S02]  /*1a070*/  F2FP.PACK_AB R10, R10, R114 ;  /* 0x000000720a0a723e */ /* 0x000fe400000000ff */
[----:B------:R-:W-:Y:S01]  /*1a080*/  ISETP.NE.U32.AND P0, PT, RZ, c[0x0][0x500], PT ;  /* 0x00014000ff007a0c */ /* 0x000fe20003f05070 */
[----:B------:R-:W-:Y:S01]  /*1a090*/  STS [R0+0x480], R123 ;  /* 0x0004807b00007388 */ /* 0x000fe20000000800 */
[----:B------:R-:W-:-:S02]  /*1a0a0*/  ISETP.NE.U32.AND P1, PT, RZ, c[0x0][0x508], PT ;  /* 0x00014200ff007a0c */ /* 0x000fc40003f25070 */
[----:B------:R-:W-:Y:S01]  /*1a0b0*/  ISETP.NE.AND.EX P0, PT, RZ, c[0x0][0x504], PT, P0 ;  /* 0x00014100ff007a0c */ /* 0x000fe20003f05300 */
[----:B------:R3:W-:Y:S01]  /*1a0c0*/  STS [R2], R8 ;  /* 0x0000000802007388 */ /* 0x0007e20000000800 */
[----:B------:R-:W-:-:S03]  /*1a0d0*/  ISETP.NE.AND.EX P1, PT, RZ, c[0x0][0x50c], PT, P1 ;  /* 0x00014300ff007a0c */ /* 0x000fc60003f25310 */
[----:B------:R-:W-:Y:S04]  /*1a0e0*/  STS [R2+0x400], R126 ;  /* 0x0004007e02007388 */ /* 0x000fe80000000800 */
[----:B------:R4:W-:Y:S04]  /*1a0f0*/  STS [R3+0x80], R5 ;  /* 0x0000800503007388 */ /* 0x0009e80000000800 */
[----:B------:R-:W-:Y:S04]  /*1a100*/  STS [R3+0x480], R70 ;  /* 0x0004804603007388 */ /* 0x000fe80000000800 */
[----:B------:R4:W-:Y:S01]  /*1a110*/  STS [R4], R6 ;  /* 0x0000000604007388 */ /* 0x0009e20000000800 */
[----:B-1----:R-:W-:-:S03]  /*1a120*/  IMAD.MOV.U32 R27, RZ, RZ, 0x40 ;  /* 0x00000040ff1b7424 */ /* 0x002fc600078e00ff */
[----:B------:R-:W-:Y:S02]  /*1a130*/  STS [R4+0x400], R74 ;  /* 0x0004004a04007388 */ /* 0x000fe40000000800 */
[----:B---3--:R-:W-:-:S05]  /*1a140*/  SEL R8, R27, 0xffffffc0, !P2 ;  /* 0xffffffc01b087807 */ /* 0x008fca0005000000 */
[----:B----4-:R-:W-:-:S05]  /*1a150*/  IMAD.IADD R5, R0, 0x1, R8 ;  /* 0x0000000100057824 */ /* 0x010fca00078e0208 */
[----:B------:R1:W-:Y:S01]  /*1a160*/  STS [R5+0x80], R7 ;  /* 0x0000800705007388 */ /* 0x0003e20000000800 */
[----:B------:R-:W-:-:S03]  /*1a170*/  IMAD.IADD R6, R8, 0x1, R2 ;  /* 0x0000000108067824 */ /* 0x000fc600078e0202 */
        /* <DEDUP_REMOVED lines=40> */
.L_x_626:
        /* <DEDUP_REMOVED lines=8> */
[----:B------:R-:W-:Y:S01]  /*1a480*/  ISETP.NE.AND P1, PT, R7, 0x1, PT ;  /* 0x000000010700780c */ /* 0x000fe20003f25270 */
[----:B-----5:R-:W-:Y:S01]  /*1a490*/  IMAD R15, R15, c[0x0][0x4e8], RZ ;  /* 0x00013a000f0f7a24 */ /* 0x020fe200078e02ff */
[----:B------:R-:W-:Y:S01]  /*1a4a0*/  SHF.R.S32.HI R6, RZ, 0x1f, R0 ;  /* 0x0000001fff067819 */ /* 0x000fe20000011400 */
[----:B------:R-:W-:Y:S01]  /*1a4b0*/  BSSY B0, `(.L_x_627) ;  /* 0x0000076000007945 */ /* 0x000fe20003800000 */
[----:B------:R-:W-:-:S02]  /*1a4c0*/  LOP3.LUT R5, R4, 0xffffff8, RZ, 0xc0, !PT ;  /* 0x0ffffff804057812 */ /* 0x000fc400078ec0ff */
[----:B------:R-:W-:Y:S02]  /*1a4d0*/  LEA.HI R4, R22, R22, RZ, 0x1 ;  /* 0x0000001616047211 */ /* 0x000fe400078f08ff */
[----:B------:R-:W-:Y:S02]  /*1a4e0*/  LEA.HI R6, R6, R0, RZ, 0x2 ;  /* 0x0000000006067211 */ /* 0x000fe400078f10ff */
[----:B------:R-:W-:Y:S02]  /*1a4f0*/  IADD3 R7, R28, -R5, RZ ;  /* 0x800000051c077210 */ /* 0x000fe40007ffe0ff */
[----:B------:R-:W-:Y:S02]  /*1a500*/  LOP3.LUT R4, R4, 0x1ffffffe, RZ, 0xc0, !PT ;  /* 0x1ffffffe04047812 */ /* 0x000fe400078ec0ff */
[----:B------:R-:W-:Y:S02]  /*1a510*/  SHF.R.S32.HI R5, RZ, 0x2, R6 ;  /* 0x00000002ff057819 */ /* 0x000fe40000011406 */
[----:B------:R-:W-:Y:S01]  /*1a520*/  LOP3.LUT P2, RZ, R0, 0x3, RZ, 0xc0, !PT ;  /* 0x0000000300ff7812 */ /* 0x000fe2000784c0ff */
[----:B------:R-:W-:Y:S01]  /*1a530*/  IMAD R0, R3, c[0x0][0x3a0], RZ ;  /* 0x0000e80003007a24 */ /* 0x000fe200078e02ff */
[----:B------:R-:W-:Y:S01]  /*1a540*/  SEL R14, R35, RZ, !P0 ;  /* 0x000000ff230e7207 */ /* 0x000fe20004000000 */
[----:B------:R-:W-:Y:S01]  /*1a550*/  IMAD.IADD R8, R22, 0x1, -R4 ;  /* 0x0000000116087824 */ /* 0x000fe200078e0a04 */
[----:B------:R-:W-:Y:S01]  /*1a560*/  MOV R4, R2 ;  /* 0x0000000200047202 */ /* 0x000fe20000000f00 */
[----:B------:R-:W-:Y:S01]  /*1a570*/  IMAD R17, R7, 0x10, R5 ;  /* 0x0000001007117824 */ /* 0x000fe200078e0205 */
[----:B------:R-:W-:Y:S01]  /*1a580*/  LOP3.LUT R12, R16, 0xfffffff8, RZ, 0xc0, !PT ;  /* 0xfffffff8100c7812 */ /* 0x000fe200078ec0ff */
[----:B------:R-:W-:Y:S01]  /*1a590*/  IMAD R6, R2, c[0x0][0x3a4], R0 ;  /* 0x0000e90002067a24 */ /* 0x000fe200078e0200 */
[----:B------:R-:W-:Y:S01]  /*1a5a0*/  SHF.R.S32.HI R16, RZ, 0x3, R16 ;  /* 0x00000003ff107819 */ /* 0x000fe20000011410 */
[----:B------:R-:W-:Y:S01]  /*1a5b0*/  IMAD R0, R8, 0x8, R17 ;  /* 0x0000000808007824 */ /* 0x000fe200078e0211 */
[----:B------:R-:W-:Y:S01]  /*1a5c0*/  LEA.HI R18, R33, R32, RZ, 0x6 ;  /* 0x0000002021127211 */ /* 0x000fe200078f30ff */
[----:B------:R-:W-:-:S02]  /*1a5d0*/  IMAD.MOV.U32 R5, RZ, RZ, R3 ;  /* 0x000000ffff057224 */ /* 0x000fc400078e0003 */
[----:B------:R-:W-:Y:S02]  /*1a5e0*/  IMAD R7, R34, c[0x0][0x490], RZ ;  /* 0x0001240022077a24 */ /* 0x000fe400078e02ff */
[----:B-1----:R-:W-:Y:S02]  /*1a5f0*/  IMAD R8, R19, 0x80, R0 ;  /* 0x0000008013087824 */ /* 0x002fe400078e0200 */
[----:B------:R-:W-:-:S04]  /*1a600*/  IMAD.WIDE.U32 R2, R2, c[0x0][0x3a0], RZ ;  /* 0x0000e80002027a25 */ /* 0x000fc800078e00ff */
[C---:B------:R-:W-:Y:S01]  /*1a610*/  IMAD.WIDE.U32 R10, R44.reuse, c[0x0][0x490], R4 ;  /* 0x000124002c0a7a25 */ /* 0x040fe200078e0004 */
[----:B------:R-:W-:Y:S02]  /*1a620*/  IADD3 R3, R3, R6, RZ ;  /* 0x0000000603037210 */ /* 0x000fe40007ffe0ff */
[----:B------:R-:W-:Y:S01]  /*1a630*/  SHF.R.S32.HI R6, RZ, 0x1f, R35 ;  /* 0x0000001fff067819 */ /* 0x000fe20000011423 */
[C---:B------:R-:W-:Y:S02]  /*1a640*/  IMAD R4, R44.reuse, c[0x0][0x494], R7 ;  /* 0x000125002c047a24 */ /* 0x040fe400078e0207 */
[----:B------:R-:W-:Y:S02]  /*1a650*/  IMAD R7, R44, c[0x0][0x3ec], R9 ;  /* 0x0000fb002c077a24 */ /* 0x000fe400078e0209 */
[----:B------:R-:W-:Y:S01]  /*1a660*/  @P1 IMAD.HI.U32 R9, R8, c[0x0][0x4ec], RZ ;  /* 0x00013b0008091a27 */ /* 0x000fe200078e00ff */
[----:B------:R-:W-:Y:S02]  /*1a670*/  IADD3 R5, R11, R4, RZ ;  /* 0x000000040b057210 */ /* 0x000fe40007ffe0ff */
[----:B------:R-:W-:Y:S01]  /*1a680*/  SEL R11, R6, RZ, !P0 ;  /* 0x000000ff060b7207 */ /* 0x000fe20004000000 */
[----:B------:R-:W-:Y:S01]  /*1a690*/  IMAD.MOV.U32 R0, RZ, RZ, R8 ;  /* 0x000000ffff007224 */ /* 0x000fe200078e0008 */
[----:B------:R-:W-:Y:S01]  /*1a6a0*/  @P1 SHF.R.U32.HI R0, RZ, c[0x0][0x4f0], R9 ;  /* 0x00013c00ff001a19 */ /* 0x000fe20000011609 */
[----:B------:R-:W-:-:S04]  /*1a6b0*/  IMAD.WIDE.U32 R2, R44, c[0x0][0x3e8], R2 ;  /* 0x0000fa002c027a25 */ /* 0x000fc800078e0002 */
        /* <DEDUP_REMOVED lines=85> */
.L_x_628:
[----:B------:R-:W-:Y:S05]  /*1ac10*/  BSYNC B0 ;  /* 0x0000000000007941 */ /* 0x000fea0003800000 */
.L_x_627:
        /* <DEDUP_REMOVED lines=15> */
.L_x_630:
[----:B------:R-:W-:Y:S05]  /*1ad10*/  BSYNC B0 ;  /* 0x0000000000007941 */ /* 0x000fea0003800000 */
.L_x_629:
        /* <DEDUP_REMOVED lines=15> */
.L_x_632:
[----:B------:R-:W-:Y:S05]  /*1ae10*/  BSYNC B0 ;  /* 0x0000000000007941 */ /* 0x000fea0003800000 */
.L_x_631:
        /* <DEDUP_REMOVED lines=16> */
.L_x_625:
[----:B------:R-:W2:Y:S01]  /*1af20*/  LDL R8, [R1+0x5c] ;  /* 0x00005c0001087983 */ /* 0x000ea20000100800 */
[----:B------:R-:W-:Y:S01]  /*1af30*/  ISETP.NE.U32.AND P1, PT, RZ, c[0x0][0x508], PT ;  /* 0x00014200ff007a0c */ /* 0x000fe20003f25070 */
[----:B------:R-:W-:Y:S01]  /*1af40*/  IMAD.MOV.U32 R2, RZ, RZ, 0x4 ;  /* 0x00000004ff027424 */ /* 0x000fe200078e00ff */
[----:B------:R-:W-:Y:S02]  /*1af50*/  ISETP.NE.U32.AND P0, PT, RZ, c[0x0][0x500], PT ;  /* 0x00014000ff007a0c */ /* 0x000fe40003f05070 */
[----:B------:R-:W-:Y:S02]  /*1af60*/  ISETP.NE.AND.EX P1, PT, RZ, c[0x0][0x50c], PT, P1 ;  /* 0x00014300ff007a0c */ /* 0x000fe40003f25310 */
[----:B------:R-:W-:Y:S01]  /*1af70*/  ISETP.NE.AND.EX P0, PT, RZ, c[0x0][0x504], PT, P0 ;  /* 0x00014100ff007a0c */ /* 0x000fe20003f05300 */
[----:B------:R-:W-:Y:S02]  /*1af80*/  IMAD.MOV.U32 R13, RZ, RZ, c[0x0][0x388] ;  /* 0x0000e200ff0d7624 */ /* 0x000fe400078e00ff */
[----:B--2---:R-:W-:-:S08]  /*1af90*/  IMAD.WIDE R6, R8, R2, c[0x0][0x500] ;  /* 0x0001400008067625 */ /* 0x004fd000078e0202 */
        /* <DEDUP_REMOVED lines=11> */
.L_x_633:
        /* <DEDUP_REMOVED lines=40> */
.L_x_635:
[----:B------:R-:W-:Y:S05]  /*1b2d0*/  BSYNC B0 ;  /* 0x0000000000007941 */ /* 0x000fea0003800000 */
.L_x_634:
        /* <DEDUP_REMOVED lines=57> */
.L_x_637:
[----:B------:R-:W-:Y:S05]  /*1b670*/  BSYNC B0 ;  /* 0x0000000000007941 */ /* 0x000fea0003800000 */
.L_x_636:
        /* <DEDUP_REMOVED lines=15> */
.L_x_639:
[----:B------:R-:W-:Y:S05]  /*1b770*/  BSYNC B0 ;  /* 0x0000000000007941 */ /* 0x000fea0003800000 */
.L_x_638:
        /* <DEDUP_REMOVED lines=15> */
.L_x_641:
[----:B------:R-:W-:Y:S05]  /*1b870*/  BSYNC B0 ;  /* 0x0000000000007941 */ /* 0x000fea0003800000 */
.L_x_640:
        /* <DEDUP_REMOVED lines=16> */
.L_x_642:
        /* <DEDUP_REMOVED lines=16> */
.L_x_1722:


//--------------------- .text._ZN7cutlass13device_kernelIN5flash19enable_sm80_to_sm89INS1_16FlashAttnFwdSm80INS1_25CollectiveMainloopFwdSm80ILi4ELi1ELb0EN4cute5tupleIJNS5_1CILi128EEENS7_ILi64EEES8_EEELi128ENS_6half_tEfNS_4arch4Sm80ELb0ELb0ELb0ELb0ELb0ELb0ELb1ELb0EEENS1_21CollectiveEpilogueFwdINS6_IJS8_S8_S9_EEENS6_IJNS7_ILi1EEESH_SH_EEESB_SD_Li128ELb0ELb1ELb0ELb0EEENS1_19SingleTileSchedulerILb0ELb0ELb1ELi128EEEEEEEEEvNT_6ParamsE --------------------------
	.section	.text._ZN7cutlass13device_kernelIN5flash19enable_sm80_to_sm89INS1_16FlashAttnFwdSm80INS1_25CollectiveMainloopFwdSm80ILi4ELi1ELb0EN4cute5tupleIJNS5_1CILi128EEENS7_ILi64EEES8_EEELi128ENS_6half_tEfNS_4arch4Sm80ELb0ELb0ELb0ELb0ELb0ELb0ELb1ELb0EEENS1_21CollectiveEpilogueFwdINS6_IJS8_S8_S9_EEENS6_IJNS7_ILi1EEESH_SH_EEESB_SD_Li128ELb0ELb1ELb0ELb0EEENS1_19SingleTileSchedulerILb0ELb0ELb1ELi128EEEEEEEEEvNT_6ParamsE,"ax",@progbits
	.sectioninfo	@"SHI_REGISTERS=255"
	.align	128
.text._ZN7cutlass13device_kernelIN5flash19enable_sm80_to_sm89INS1_16FlashAttnFwdSm80INS1_25CollectiveMainloopFwdSm80ILi4ELi1ELb0EN4cute5tupleIJNS5_1CILi128EEENS7_ILi64EEES8_EEELi128ENS_6half_tEfNS_4arch4Sm80ELb0ELb0ELb0ELb0ELb0ELb0ELb1ELb0EEENS1_21CollectiveEpilogueFwdINS6_IJS8_S8_S9_EEENS6_IJNS7_ILi1EEESH_SH_EEESB_SD_Li128ELb0ELb1ELb0ELb0EEENS1_19SingleTileSchedulerILb0ELb0ELb1ELi128EEEEEEEEEvNT_6ParamsE:
        .type           _ZN7cutlass13device_kernelIN5flash19enable_sm80_to_sm89INS1_16FlashAttnFwdSm80INS1_25CollectiveMainloopFwdSm80ILi4ELi1ELb0EN4cute5tupleIJNS5_1CILi128EEENS7_ILi64EEES8_EEELi128ENS_6half_tEfNS_4arch4Sm80ELb0ELb0ELb0ELb0ELb0ELb0ELb1ELb0EEENS1_21CollectiveEpilogueFwdINS6_IJS8_S8_S9_EEENS6_IJNS7_ILi1EEESH_SH_EEESB_SD_Li128ELb0ELb1ELb0ELb0EEENS1_19SingleTileSchedulerILb0ELb0ELb1ELi128EEEEEEEEEvNT_6ParamsE,@function
        .size           _ZN7cutlass13device_kernelIN5flash19enable_sm80_to_sm89INS1_16FlashAttnFwdSm80INS1_25CollectiveMainloopFwdSm80ILi4ELi1ELb0EN4cute5tupleIJNS5_1CILi128EEENS7_ILi64EEES8_EEELi128ENS_6half_tEfNS_4arch4Sm80ELb0ELb0ELb0ELb0ELb0ELb0ELb1ELb0EEENS1_21CollectiveEpilogueFwdINS6_IJS8_S8_S9_EEENS6_IJNS7_ILi1EEESH_SH_EEESB_SD_Li128ELb0ELb1ELb0ELb0EEENS1_19SingleTileSchedulerILb0ELb0ELb1ELi128EEEEEEEEEvNT_6ParamsE,(.L_x_1723 - _ZN7cutlass13device_kernelIN5flash19enable_sm80_to_sm89INS1_16FlashAttnFwdSm80INS1_25CollectiveMainloopFwdSm80ILi4ELi1ELb0EN4cute5tupleIJNS5_1CILi128EEENS7_ILi64EEES8_EEELi128ENS_6half_tEfNS_4arch4Sm80ELb0ELb0ELb0ELb0ELb0ELb0ELb1ELb0EEENS1_21CollectiveEpilogueFwdINS6_IJS8_S8_S9_EEENS6_IJNS7_ILi1EEESH_SH_EEESB_SD_Li128ELb0ELb1ELb0ELb0EEENS1_19SingleTileSchedulerILb0ELb0ELb1ELi128EEEEEEEEEvNT_6ParamsE)
        .other          _ZN7cutlass13device_kernelIN5flash19enable_sm80_to_sm89INS1_16FlashAttnFwdSm80INS1_25CollectiveMainloopFwdSm80ILi4ELi1ELb0EN4cute5tupleIJNS5_1CILi128EEENS7_ILi64EEES8_EEELi128ENS_6half_tEfNS_4arch4Sm80ELb0ELb0ELb0ELb0ELb0ELb0ELb1ELb0EEENS1_21CollectiveEpilogueFwdINS6_IJS8_S8_S9_EEENS6_IJNS7_ILi1EEESH_SH_EEESB_SD_Li128ELb0ELb1ELb0ELb0EEENS1_19SingleTileSchedulerILb0ELb0ELb1ELi128EEEEEEEEEvNT_6ParamsE,@"STO_CUDA_ENTRY STV_DEFAULT"
_ZN7cutlass13device_kernelIN5flash19enable_sm80_to_sm89INS1_16FlashAttnFwdSm80INS1_25CollectiveMainloopFwdSm80ILi4ELi1ELb0EN4cute5tupleIJNS5_1CILi128EEENS7_ILi64EEES8_EEELi128ENS_6half_tEfNS_4arch4Sm80ELb0ELb0ELb0ELb0ELb0ELb0ELb1ELb0EEENS1_21CollectiveEpilogueFwdINS6_IJS8_S8_S9_EEENS6_IJNS7_ILi1EEESH_SH_EEESB_SD_Li128ELb0ELb1ELb0ELb0EEENS1_19SingleTileSchedulerILb0ELb0ELb1ELi128EEEEEEEEEvNT_6ParamsE:
        /* <DEDUP_REMOVED lines=14> */
[----:B------:R-:W-:-:S05]  /*00e0*/  ULDC.64 UR6, c[0x0][0x1e0] ;  /* 0x0000780000067ab9 */ /* 0x000fca0000000a00 */
[----:B------:R-:W-:-:S04]  /*00f0*/  @P6 IMAD.MOV.U32 R0, RZ, RZ, 0x4 ;  /* 0x00000004ff006424 */ /* 0x000fc800078e00ff */
[----:B------:R-:W-:-:S06]  /*0100*/  @P6 IMAD.WIDE R12, R7, R0, c[0x0][0x340] ;  /* 0x0000d000070c6625 */ /* 0x000fcc00078e0200 */
[----:B------:R4:W5:Y:S01]  /*0110*/  @P6 LDG.E R12, [R12.64] ;  /* 0x000000160c0c6981 */ /* 0x000962000c1e1900 */
[----:B-1----:R-:W-:Y:S01]  /*0120*/  SHF.R.S32.HI R17, RZ, 0x1f, R8 ;  /* 0x0000001fff117819 */ /* 0x002fe20000011408 */
[----:B--2---:R-:W-:Y:S01]  /*0130*/  IMAD.WIDE.U32 R14, R4, c[0x0][0x1b8], RZ ;  /* 0x00006e00040e7a25 */ /* 0x004fe200078e00ff */
[----:B------:R-:W-:Y:S01]  /*0140*/  ISETP.NE.AND P0, PT, R5, 0x1, PT ;  /* 0x000000010500780c */ /* 0x000fe20003f05270 */
[----:B------:R-:W-:Y:S01]  /*0150*/  UIADD3 UR4, UR8, 0x3f, URZ ;  /* 0x0000003f08047890 */ /* 0x000fe2000fffe03f */
[----:B------:R-:W-:Y:S01]  /*0160*/  LEA.HI R9, R17, R8, RZ, 0x3 ;  /* 0x0000000811097211 */ /* 0x000fe200078f18ff */
[----:B------:R-:W-:Y:S01]  /*0170*/  IMAD R6, R2, c[0x0][0x1c0], RZ ;  /* 0x0000700002067a24 */ /* 0x000fe200078e02ff */
[----:B------:R-:W-:Y:S01]  /*0180*/  SHF.R.S32.HI R3, RZ, 0x1f, R4 ;  /* 0x0000001fff037819 */ /* 0x000fe20000011404 */
[----:B------:R-:W-:Y:S01]  /*0190*/  USHF.R.S32.HI UR18, URZ, 0x1f, UR4 ;  /* 0x0000001f3f127899 */ /* 0x000fe20008011404 */
[----:B------:R-:W-:Y:S01]  /*01a0*/  LOP3.LUT R11, R9, 0xfffffff8, RZ, 0xc0, !PT ;  /* 0xfffffff8090b7812 */ /* 0x000fe200078ec0ff */
[----:B------:R-:W-:Y:S01]  /*01b0*/  UMOV UR9, 0x6 ;  /* 0x0000000600097882 */ /* 0x000fe20000000000 */
[----:B------:R-:W-:Y:S01]  /*01c0*/  SHF.R.S32.HI R9, RZ, 0x3, R9 ;  /* 0x00000003ff097819 */ /* 0x000fe20000011409 */
[----:B------:R-:W-:-:S02]  /*01d0*/  ULEA.HI UR18, UR18, UR4, URZ, 0x6 ;  /* 0x0000000412127291 */ /* 0x000fc4000f8f303f */
[----:B------:R-:W-:Y:S01]  /*01e0*/  IMAD.IADD R0, R8, 0x1, -R11 ;  /* 0x0000000108007824 */ /* 0x000fe200078e0a0b */
[----:B------:R-:W-:Y:S01]  /*01f0*/  USHF.L.U32 UR10, UR6, 0x6, URZ ;  /* 0x00000006060a7899 */ /* 0x000fe2000800063f */
[----:B------:R-:W-:Y:S01]  /*0200*/  IMAD R11, R3, c[0x0][0x1b8], RZ ;  /* 0x00006e00030b7a24 */ /* 0x000fe200078e02ff */
[----:B------:R-:W-:Y:S01]  /*0210*/  ULEA.HI.SX32 UR13, UR18, 0xffffffff, 0x1a ;  /* 0xffffffff120d7891 */ /* 0x000fe2000f8fd23f */
[----:B------:R-:W-:Y:S01]  /*0220*/  IMAD.SHL.U32 R36, R0, 0x8, RZ ;  /* 0x0000000800247824 */ /* 0x000fe200078e00ff */
[----:B------:R-:W-:Y:S01]  /*0230*/  USHF.L.U64.HI UR9, UR6, UR9, UR7 ;  /* 0x0000000906097299 */ /* 0x000fe20008010207 */
[----:B------:R-:W-:Y:S01]  /*0240*/  IMAD R11, R4, c[0x0][0x1bc], R11 ;  /* 0x00006f00040b7a24 */ /* 0x000fe200078e020b */
[----:B------:R-:W-:Y:S02]  /*0250*/  USHF.R.S32.HI UR12, URZ, 0x1f, UR13 ;  /* 0x0000001f3f0c7899 */ /* 0x000fe4000801140d */
[----:B------:R-:W-:Y:S01]  /*0260*/  IADD3 R38, R36, 0x40, RZ ;  /* 0x0000004024267810 */ /* 0x000fe20007ffe0ff */
[----:B------:R-:W-:Y:S01]  /*0270*/  IMAD.IADD R15, R15, 0x1, R11 ;  /* 0x000000010f0f7824 */ /* 0x000fe200078e020b */
[----:B------:R-:W-:Y:S01]  /*0280*/  SHF.R.S32.HI R37, RZ, 0x1f, R36 ;  /* 0x0000001fff257819 */ /* 0x000fe20000011424 */
[----:B----4-:R-:W-:Y:S01]  /*0290*/  IMAD R13, R0, 0x10, R9 ;  /* 0x00000010000d7824 */ /* 0x010fe200078e0209 */
[----:B------:R-:W-:Y:S01]  /*02a0*/  ISETP.GE.AND P3, PT, R38, c[0x0][0x198], PT ;  /* 0x0000660026007a0c */ /* 0x000fe20003f66270 */
[----:B------:R-:W-:Y:S01]  /*02b0*/  IMAD.WIDE.U32 R14, R7, c[0x0][0x1c0], R14 ;  /* 0x00007000070e7a25 */ /* 0x000fe200078e000e */
[----:B------:R-:W-:-:S02]  /*02c0*/  UIMAD UR4, UR9, UR13, URZ ;  /* 0x0000000d090472a4 */ /* 0x000fc4000f8e023f */
[----:B------:R-:W-:Y:S01]  /*02d0*/  UIMAD.WIDE.U32 UR20, UR6, 0x20, URZ ;  /* 0x00000020061478a5 */ /* 0x000fe2000f8e003f */
[----:B---3--:R-:W-:Y:S01]  /*02e0*/  IMAD R16, R252, 0x80, R13 ;  /* 0x00000080fc107824 */ /* 0x008fe200078e020d */
[----:B------:R-:W-:Y:S01]  /*02f0*/  UIMAD UR4, UR12, UR10, UR4 ;  /* 0x0000000a0c0472a4 */ /* 0x000fe2000f8e0204 */
[----:B------:R-:W-:Y:S01]  /*0300*/  IMAD R13, R7, c[0x0][0x1c4], R6 ;  /* 0x00007100070d7a24 */ /* 0x000fe200078e0206 */
[----:B------:R-:W-:Y:S01]  /*0310*/  USHF.L.U32 UR14, UR7, 0x5, URZ ;  /* 0x00000005070e7899 */ /* 0x000fe2000800063f */
[----:B------:R-:W-:Y:S01]  /*0320*/  @P0 IMAD.HI.U32 R10, R16, c[0x0][0x2c8], RZ ;  /* 0x0000b200100a0a27 */ /* 0x000fe200078e00ff */
[----:B------:R1:W-:Y:S01]  /*0330*/  STL [R1], R16 ;  /* 0x0000001001007387 */ /* 0x0003e20000100800 */
[----:B------:R-:W-:Y:S02]  /*0340*/  UMOV UR11, 0x20 ;  /* 0x00000020000b7882 */ /* 0x000fe40000000000 */
[----:B------:R-:W-:Y:S01]  /*0350*/  IMAD.MOV.U32 R11, RZ, RZ, R16 ;  /* 0x000000ffff0b7224 */ /* 0x000fe200078e0010 */
[----:B------:R-:W-:Y:S01]  /*0360*/  @P0 SHF.R.U32.HI R11, RZ, c[0x0][0x2cc], R10 ;  /* 0x0000b300ff0b0a19 */ /* 0x000fe2000001160a */
[----:B------:R-:W-:Y:S01]  /*0370*/  IMAD.IADD R15, R15, 0x1, R13 ;  /* 0x000000010f0f7824 */ /* 0x000fe200078e020d */
[----:B------:R-:W-:Y:S01]  /*0380*/  UIADD3 UR14, UR21, UR14, URZ ;  /* 0x0000000e150e7290 */ /* 0x000fe2000fffe03f */
[----:B------:R-:W-:Y:S01]  /*0390*/  IMAD R252, R252, 0x80, R9 ;  /* 0x00000080fcfc7824 */ /* 0x000fe200078e0209 */
[--C-:B------:R-:W-:Y:S01]  /*03a0*/  SHF.R.S32.HI R10, RZ, 0x1f, R11.reuse ;  /* 0x0000001fff0a7819 */ /* 0x100fe2000001140b */
[----:B------:R-:W-:Y:S01]  /*03b0*/  IMAD.MOV R6, RZ, RZ, -R11 ;  /* 0x000000ffff067224 */ /* 0x000fe200078e0a0b */
[----:B------:R-:W-:Y:S01]  /*03c0*/  STL [R1+0x4], R38 ;  /* 0x0000042601007387 */ /* 0x000fe20000100800 */
[----:B------:R-:W-:-:S03]  /*03d0*/  IMAD.WIDE.U32 R14, R11, c[0x0][0x1b0], R14 ;  /* 0x00006c000b0e7a25 */ /* 0x000fc600078e000e */
[----:B------:R-:W-:Y:S01]  /*03e0*/  STL.64 [R1+0x20], R36 ;  /* 0x0000202401007387 */ /* 0x000fe20000100a00 */
[----:B------:R-:W-:Y:S02]  /*03f0*/  IMAD R10, R10, c[0x0][0x1b0], RZ ;  /* 0x00006c000a0a7a24 */ /* 0x000fe400078e02ff */
[----:B------:R-:W-:Y:S02]  /*0400*/  IMAD R6, R6, c[0x0][0x2c4], R16 ;  /* 0x0000b10006067a24 */ /* 0x000fe400078e0210 */
[----:B------:R-:W-:Y:S02]  /*0410*/  IMAD R13, R11, c[0x0][0x1b4], R10 ;  /* 0x00006d000b0d7a24 */ /* 0x000fe400078e020a */
[----:B------:R-:W-:Y:S01]  /*0420*/  IMAD.SHL.U32 R10, R9, 0x40, RZ ;  /* 0x00000040090a7824 */ /* 0x000fe200078e00ff */
[----:B------:R-:W-:Y:S01]  /*0430*/  SHF.R.S32.HI R11, RZ, 0x1f, R6 ;  /* 0x0000001fff0b7819 */ /* 0x000fe20000011406 */
[----:B------:R-:W-:Y:S01]  /*0440*/  IMAD.IADD R15, R15, 0x1, R13 ;  /* 0x000000010f0f7824 */ /* 0x000fe200078e020d */
[----:B------:R-:W-:-:S02]  /*0450*/  IADD3 R13, -R9, c[0x0][0x1d0], RZ ;  /* 0x00007400090d7a10 */ /* 0x000fc40007ffe1ff */
[----:B-1----:R-:W-:Y:S01]  /*0460*/  IADD3 R16, R252, 0x10, RZ ;  /* 0x00000010fc107810 */ /* 0x002fe20007ffe0ff */
[----:B------:R-:W-:Y:S01]  /*0470*/  IMAD R11, R11, c[0x0][0x1a8], RZ ;  /* 0x00006a000b0b7a24 */ /* 0x000fe200078e02ff */
[----:B------:R-:W-:Y:S01]  /*0480*/  LOP3.LUT R10, R10, 0x1c0, RZ, 0xc0, !PT ;  /* 0x000001c00a0a7812 */ /* 0x000fe200078ec0ff */
[----:B------:R-:W-:-:S04]  /*0490*/  IMAD.WIDE.U32 R18, R6, c[0x0][0x1a8], R14 ;  /* 0x00006a0006127a25 */ /* 0x000fc800078e000e */
[----:B------:R-:W-:Y:S01]  /*04a0*/  IMAD R11, R6, c[0x0][0x1ac], R11 ;  /* 0x00006b00060b7a24 */ /* 0x000fe200078e020b */
[----:B------:R-:W-:Y:S02]  /*04b0*/  LEA R15, P0, R18, c[0x0][0x160], 0x1 ;  /* 0x00005800120f7a11 */ /* 0x000fe400078008ff */
[----:B------:R-:W-:Y:S01]  /*04c0*/  IADD3 R6, R252, 0x20, RZ ;  /* 0x00000020fc067810 */ /* 0x000fe20007ffe0ff */
[----:B------:R-:W-:Y:S02]  /*04d0*/  IMAD.IADD R14, R19, 0x1, R11 ;  /* 0x00000001130e7824 */ /* 0x000fe400078e020b */
[----:B------:R-:W-:Y:S01]  /*04e0*/  IMAD R19, R5, c[0x0][0x168], RZ ;  /* 0x00005a0005137a24 */ /* 0x000fe200078e02ff */
[----:B------:R-:W1:Y:S01]  /*04f0*/  SHFL.IDX PT, R24, R15, RZ, 0x181f ;  /* 0x00181fff0f187589 */ /* 0x000e6200000e0000 */
[----:B------:R-:W-:Y:S02]  /*0500*/  SHF.R.U32.HI R5, RZ, 0x3, R10 ;  /* 0x00000003ff057819 */ /* 0x000fe4000001160a */
[----:B------:R-:W-:Y:S01]  /*0510*/  LEA.HI.X R14, R18, c[0x0][0x164], R14, 0x1, P0 ;  /* 0x00005900120e7a11 */ /* 0x000fe200000f0c0e */
[----:B------:R-:W-:Y:S01]  /*0520*/  SHFL.IDX PT, R22, R15, 0x1, 0x181f ;  /* 0x00381f000f167f89 */ /* 0x000fe200000e0000 */
[----:B------:R-:W-:-:S02]  /*0530*/  ISETP.GE.AND P2, PT, R252, R19, PT ;  /* 0x00000013fc00720c */ /* 0x000fc40003f46270 */
[-C--:B------:R-:W-:Y:S01]  /*0540*/  ISETP.GE.AND P5, PT, R16, R19.reuse, PT ;  /* 0x000000131000720c */ /* 0x080fe20003fa6270 */
[----:B------:R-:W2:Y:S01]  /*0550*/  SHFL.IDX PT, R25, R14, RZ, 0x181f ;  /* 0x00181fff0e197589 */ /* 0x000ea200000e0000 */
[----:B------:R-:W-:Y:S02]  /*0560*/  LEA.HI R16, R17, R8, RZ, 0x6 ;  /* 0x0000000811107211 */ /* 0x000fe400078f30ff */
[----:B------:R-:W-:Y:S01]  /*0570*/  LOP3.LUT R10, R10, 0x38, R36, 0xf8, !PT ;  /* 0x000000380a0a7812 */ /* 0x000fe200078ef824 */
[----:B------:R-:W3:Y:S01]  /*0580*/  SHFL.IDX PT, R23, R14, 0x1, 0x181f ;  /* 0x00381f000e177f89 */ /* 0x000ee200000e0000 */
[----:B------:R-:W-:Y:S01]  /*0590*/  ISETP.GE.AND P4, PT, R6, R19, PT ;  /* 0x000000130600720c */ /* 0x000fe20003f86270 */
[----:B------:R-:W-:Y:S01]  /*05a0*/  IMAD.SHL.U32 R16, R16, 0x8, RZ ;  /* 0x0000000810107824 */ /* 0x000fe200078e00ff */
[----:B------:R-:W-:Y:S01]  /*05b0*/  LOP3.LUT R5, R10, R5, RZ, 0x3c, !PT ;  /* 0x000000050a057212 */ /* 0x000fe200078e3cff */
[----:B------:R-:W-:Y:S01]  /*05c0*/  SHFL.IDX PT, R20, R15, 0x2, 0x181f ;  /* 0x00581f000f147f89 */ /* 0x000fe200000e0000 */
[----:B------:R-:W-:-:S02]  /*05d0*/  ISETP.GE.AND P0, PT, R36, c[0x0][0x198], PT ;  /* 0x0000660024007a0c */ /* 0x000fc40003f06270 */
[----:B------:R-:W-:Y:S01]  /*05e0*/  @!P2 SHF.R.S32.HI R6, RZ, 0x1f, R38 ;  /* 0x0000001fff06a819 */ /* 0x000fe20000011426 */
[----:B------:R-:W4:Y:S01]  /*05f0*/  SHFL.IDX PT, R21, R14, 0x2, 0x181f ;  /* 0x00581f000e157f89 */ /* 0x000f2200000e0000 */
[----:B------:R-:W-:Y:S02]  /*0600*/  LOP3.LUT R120, R5, 0xfffffe00, R16, 0xf8, !PT ;  /* 0xfffffe0005787812 */ /* 0x000fe400078ef810 */
[----:B------:R-:W-:Y:S01]  /*0610*/  @!P2 LEA.HI R6, R6, R38, RZ, 0x3 ;  /* 0x000000260606a211 */ /* 0x000fe200078f18ff */
[----:B------:R-:W-:Y:S01]  /*0620*/  SHFL.IDX PT, R18, R15, 0x7, 0x181f ;  /* 0x00f81f000f127f89 */ /* 0x000fe200000e0000 */
[----:B------:R-:W-:Y:S02]  /*0630*/  @!P5 SHF.R.S32.HI R5, RZ, 0x1f, R38 ;  /* 0x0000001fff05d819 */ /* 0x000fe40000011426 */
[----:B------:R-:W-:Y:S01]  /*0640*/  @!P2 LOP3.LUT R6, R6, 0xfffffff8, RZ, 0xc0, !PT ;  /* 0xfffffff80606a812 */ /* 0x000fe200078ec0ff */
[----:B------:R-:W-:Y:S01]  /*0650*/  STL [R1+0x8], R120 ;  /* 0x0000087801007387 */ /* 0x000fe20000100800 */
[----:B-1----:R-:W-:-:S02]  /*0660*/  @!P2 LEA R26, P1, R36, R24, 0x1 ;  /* 0x00000018241aa211 */ /* 0x002fc400078208ff */
[----:B------:R-:W-:Y:S01]  /*0670*/  IADD3 R10, R252, 0x30, RZ ;  /* 0x00000030fc0a7810 */ /* 0x000fe20007ffe0ff */
[----:B--2---:R-:W-:Y:S01]  /*0680*/  @!P2 IMAD.WIDE R32, R6, 0x2, R24 ;  /* 0x000000020620a825 */ /* 0x004fe200078e0218 */
[----:B------:R-:W-:Y:S01]  /*0690*/  @!P5 LEA.HI R5, R5, R38, RZ, 0x3 ;  /* 0x000000260505d211 */ /* 0x000fe200078f18ff */
[----:B------:R-:W1:Y:S01]  /*06a0*/  SHFL.IDX PT, R24, R15, 0x3, 0x181f ;  /* 0x00781f000f187f89 */ /* 0x000e6200000e0000 */
[----:B------:R-:W-:Y:S02]  /*06b0*/  @!P2 LEA.HI.X R27, R36, R25, R37, 0x1, P1 ;  /* 0x00000019241ba211 */ /* 0x000fe400008f0c25 */
[----:B------:R-:W-:Y:S01]  /*06c0*/  ISETP.GE.AND P1, PT, R10, R19, PT ;  /* 0x000000130a00720c */ /* 0x000fe20003f26270 */
[----:B------:R-:W-:Y:S01]  /*06d0*/  @!P2 IMAD.SHL.U32 R10, R120, 0x2, RZ ;  /* 0x00000002780aa824 */ /* 0x000fe200078e00ff */
[----:B------:R-:W-:Y:S01]  /*06e0*/  @!P4 SHF.R.S32.HI R6, RZ, 0x1f, R38 ;  /* 0x0000001fff06c819 */ /* 0x000fe20000011426 */
[----:B------:R-:W2:Y:S01]  /*06f0*/  SHFL.IDX PT, R25, R14, 0x3, 0x181f ;  /* 0x00781f000e197f89 */ /* 0x000ea200000e0000 */
[----:B------:R-:W-:-:S02]  /*0700*/  @!P5 LOP3.LUT R5, R5, 0xfffffff8, RZ, 0xc0, !PT ;  /* 0xfffffff80505d812 */ /* 0x000fc400078ec0ff */
[----:B------:R-:W-:Y:S01]  /*0710*/  @!P4 LEA.HI R6, R6, R38, RZ, 0x3 ;  /* 0x000000260606c211 */ /* 0x000fe200078f18ff */
[----:B------:R1:W-:Y:S01]  /*0720*/  @!P2 LDGSTS.E.BYPASS.LTC128B.128 [R10+0x8100], [R26.64], !P0 ;  /* 0x081000001a0aafae */ /* 0x0003e2000c101d56 */
[----:B------:R-:W-:Y:S01]  /*0730*/  IADD3 R16, R252, 0x40, RZ ;  /* 0x00000040fc107810 */ /* 0x000fe20007ffe0ff */
[----:B---3--:R-:W-:Y:S01]  /*0740*/  @!P5 IMAD.WIDE R28, R5, 0x2, R22 ;  /* 0x00000002051cd825 */ /* 0x008fe200078e0216 */
[----:B------:R-:W-:Y:S01]  /*0750*/  @!P4 LOP3.LUT R5, R6, 0xfffffff8, RZ, 0xc0, !PT ;  /* 0xfffffff80605c812 */ /* 0x000fe200078ec0ff */
[----:B------:R3:W-:Y:S01]  /*0760*/  @!P2 LDGSTS.E.BYPASS.LTC128B.128 [R10+0xc100], [R32.64], !P3 ;  /* 0x0c100000200aafae */ /* 0x0007e2000d901d56 */
[----:B------:R-:W-:Y:S01]  /*0770*/  @!P5 LEA R30, P2, R36, R22, 0x1 ;  /* 0x00000016241ed211 */ /* 0x000fe200078408ff */
[----:B------:R-:W-:Y:S01]  /*0780*/  @!P5 IMAD.SHL.U32 R6, R120, 0x2, RZ ;  /* 0x000000027806d824 */ /* 0x000fe200078e00ff */
[----:B------:R-:W-:Y:S02]  /*0790*/  @!P1 SHF.R.S32.HI R11, RZ, 0x1f, R38 ;  /* 0x0000001fff0b9819 */ /* 0x000fe40000011426 */
[C---:B------:R-:W-:Y:S01]  /*07a0*/  @!P5 LEA.HI.X R31, R36.reuse, R23, R37, 0x1, P2 ;  /* 0x00000017241fd211 */ /* 0x040fe200010f0c25 */
[----:B----4-:R-:W-:Y:S01]  /*07b0*/  @!P4 IMAD.WIDE R22, R5, 0x2, R20 ;  /* 0x000000020516c825 */ /* 0x010fe200078e0214 */
[----:B------:R-:W-:-:S02]  /*07c0*/  @!P4 LEA R20, P2, R36, R20, 0x1 ;  /* 0x000000142414c211 */ /* 0x000fc400078408ff */
[----:B------:R-:W-:Y:S01]  /*07d0*/  @!P1 LEA.HI R11, R11, R38, RZ, 0x3 ;  /* 0x000000260b0b9211 */ /* 0x000fe200078f18ff */
[----:B------:R-:W-:Y:S01]  /*07e0*/  @!P4 IMAD.SHL.U32 R5, R120, 0x2, RZ ;  /* 0x000000027805c824 */ /* 0x000fe200078e00ff */
[----:B------:R-:W-:Y:S01]  /*07f0*/  @!P4 LEA.HI.X R21, R36, R21, R37, 0x1, P2 ;  /* 0x000000152415c211 */ /* 0x000fe200010f0c25 */
[----:B------:R4:W-:Y:S01]  /*0800*/  @!P5 LDGSTS.E.BYPASS.LTC128B.128 [R6+0x8900], [R30.64], !P0 ;  /* 0x089000001e06dfae */ /* 0x0009e2000c101d56 */
[----:B------:R-:W-:Y:S02]  /*0810*/  ISETP.GE.AND P2, PT, R16, R19, PT ;  /* 0x000000131000720c */ /* 0x000fe40003f46270 */
[----:B------:R-:W-:Y:S01]  /*0820*/  @!P1 LOP3.LUT R11, R11, 0xfffffff8, RZ, 0xc0, !PT ;  /* 0xfffffff80b0b9812 */ /* 0x000fe200078ec0ff */
[----:B------:R4:W-:Y:S01]  /*0830*/  @!P5 LDGSTS.E.BYPASS.LTC128B.128 [R6+0xc900], [R28.64], !P3 ;  /* 0x0c9000001c06dfae */ /* 0x0009e2000d901d56 */
[----:B------:R-:W-:-:S03]  /*0840*/  IADD3 R16, R252, 0x70, RZ ;  /* 0x00000070fc107810 */ /* 0x000fc60007ffe0ff */
[----:B------:R4:W-:Y:S04]  /*0850*/  @!P4 LDGSTS.E.BYPASS.LTC128B.128 [R5+0x9100], [R20.64], !P0 ;  /* 0x091000001405cfae */ /* 0x0009e8000c101d56 */
[----:B-1----:R-:W1:Y:S01]  /*0860*/  SHFL.IDX PT, R26, R15, 0x4, 0x181f ;  /* 0x00981f000f1a7f89 */ /* 0x002e6200000e0000 */
[----:B---3--:R-:W-:-:S03]  /*0870*/  IADD3 R10, R252, 0x50, RZ ;  /* 0x00000050fc0a7810 */ /* 0x008fc60007ffe0ff */
[----:B------:R-:W3:Y:S01]  /*0880*/  SHFL.IDX PT, R27, R14, 0x4, 0x181f ;  /* 0x00981f000e1b7f89 */ /* 0x000ee200000e0000 */
[----:B------:R-:W-:-:S03]  /*0890*/  ISETP.GE.AND P5, PT, R10, R19, PT ;  /* 0x000000130a00720c */ /* 0x000fc60003fa6270 */
[----:B------:R1:W-:Y:S01]  /*08a0*/  @!P4 LDGSTS.E.BYPASS.LTC128B.128 [R5+0xd100], [R22.64], !P3 ;  /* 0x0d1000001605cfae */ /* 0x0003e2000d901d56 */
[----:B------:R-:W-:Y:S02]  /*08b0*/  @!P1 LEA R32, P4, R36, R24, 0x1 ;  /* 0x0000001824209211 */ /* 0x000fe400078808ff */
[----:B------:R-:W-:Y:S02]  /*08c0*/  IADD3 R10, R252, 0x60, RZ ;  /* 0x00000060fc0a7810 */ /* 0x000fe40007ffe0ff */
[--C-:B--2---:R-:W-:Y:S02]  /*08d0*/  @!P1 LEA.HI.X R33, R36, R25, R37.reuse, 0x1, P4 ;  /* 0x0000001924219211 */ /* 0x104fe400020f0c25 */
[----:B------:R-:W-:Y:S01]  /*08e0*/  ISETP.GE.AND P4, PT, R10, R19, PT ;  /* 0x000000130a00720c */ /* 0x000fe20003f86270 */
[----:B------:R-:W-:Y:S02]  /*08f0*/  @!P1 IMAD.SHL.U32 R10, R120, 0x2, RZ ;  /* 0x00000002780a9824 */ /* 0x000fe400078e00ff */
[----:B----4-:R-:W-:-:S03]  /*0900*/  IMAD.WIDE.U32 R30, R9, c[0x0][0x1e0], R36 ;  /* 0x00007800091e7a25 */ /* 0x010fc600078e0024 */
[----:B------:R2:W-:Y:S01]  /*0910*/  @!P1 LDGSTS.E.BYPASS.LTC128B.128 [R10+0x9900], [R32.64], !P0 ;  /* 0x09900000200a9fae */ /* 0x0005e2000c101d56 */
[----:B------:R-:W-:-:S04]  /*0920*/  IMAD.U32 R6, RZ, RZ, UR13 ;  /* 0x0000000dff067e24 */ /* 0x000fc8000f8e00ff */
[----:B------:R-:W-:Y:S02]  /*0930*/  IMAD R6, R6, -0x40, R13 ;  /* 0xffffffc006067824 */ /* 0x000fe400078e020d */
[----:B-1----:R-:W-:Y:S01]  /*0940*/  @!P1 IMAD.WIDE R22, R11, 0x2, R24 ;  /* 0x000000020b169825 */ /* 0x002fe200078e0218 */
[----:B------:R-:W-:Y:S01]  /*0950*/  SHF.R.S32.HI R5, RZ, 0x1f, R9 ;  /* 0x0000001fff057819 */ /* 0x000fe20000011409 */
[----:B------:R-:W-:Y:S01]  /*0960*/  SHFL.IDX PT, R24, R15, 0x5, 0x181f ;  /* 0x00b81f000f187f89 */ /* 0x000fe200000e0000 */
[----:B------:R-:W-:-:S03]  /*0970*/  @!P2 SHF.R.S32.HI R11, RZ, 0x1f, R38 ;  /* 0x0000001fff0ba819 */ /* 0x000fc60000011426 */
[----:B------:R-:W1:Y:S01]  /*0980*/  SHFL.IDX PT, R25, R14, 0x5, 0x181f ;  /* 0x00b81f000e197f89 */ /* 0x000e6200000e0000 */
[----:B------:R-:W-:Y:S01]  /*0990*/  IMAD R20, R5, c[0x0][0x1e0], RZ ;  /* 0x0000780005147a24 */ /* 0x000fe200078e02ff */
[----:B------:R-:W-:Y:S02]  /*09a0*/  @!P2 LEA.HI R11, R11, R38, RZ, 0x3 ;  /* 0x000000260b0ba211 */ /* 0x000fe400078f18ff */
[----:B------:R4:W-:Y:S01]  /*09b0*/  @!P1 LDGSTS.E.BYPASS.LTC128B.128 [R10+0xd900], [R22.64], !P3 ;  /* 0x0d900000160a9fae */ /* 0x0009e2000d901d56 */
[C---:B------:R-:W-:Y:S01]  /*09c0*/  @!P2 LEA R28, P1, R36.reuse, R26, 0x1 ;  /* 0x0000001a241ca211 */ /* 0x040fe200078208ff */
[----:B------:R-:W-:Y:S01]  /*09d0*/  IMAD R20, R9, c[0x0][0x1e4], R20 ;  /* 0x0000790009147a24 */ /* 0x000fe200078e0214 */
[----:B------:R-:W-:Y:S02]  /*09e0*/  @!P2 LOP3.LUT R11, R11, 0xfffffff8, RZ, 0xc0, !PT ;  /* 0xfffffff80b0ba812 */ /* 0x000fe400078ec0ff */
[----:B---3--:R-:W-:Y:S01]  /*09f0*/  @!P2 LEA.HI.X R29, R36, R27, R37, 0x1, P1 ;  /* 0x0000001b241da211 */ /* 0x008fe200008f0c25 */
[----:B------:R-:W-:Y:S01]  /*0a00*/  IMAD.IADD R21, R31, 0x1, R20 ;  /* 0x000000011f157824 */ /* 0x000fe200078e0214 */
[----:B------:R-:W-:Y:S01]  /*0a10*/  ISETP.GE.AND P1, PT, R16, R19, PT ;  /* 0x000000131000720c */ /* 0x000fe20003f26270 */
[----:B------:R-:W-:Y:S01]  /*0a20*/  IMAD.MOV.U32 R20, RZ, RZ, R30 ;  /* 0x000000ffff147224 */ /* 0x000fe200078e001e */
[----:B------:R-:W-:Y:S01]  /*0a30*/  SHFL.IDX PT, R19, R14, 0x7, 0x181f ;  /* 0x00f81f000e137f89 */ /* 0x000fe200000e0000 */
[----:B------:R-:W-:-:S04]  /*0a40*/  @!P2 IMAD.WIDE R30, R11, 0x2, R26 ;  /* 0x000000020b1ea825 */ /* 0x000fc800078e021a */
[C---:B------:R-:W-:Y:S02]  /*0a50*/  @!P2 IMAD.SHL.U32 R11, R120.reuse, 0x2, RZ ;  /* 0x00000002780ba824 */ /* 0x040fe400078e00ff */
[----:B------:R-:W-:Y:S02]  /*0a60*/  @!P4 IMAD.SHL.U32 R16, R120, 0x2, RZ ;  /* 0x000000027810c824 */ /* 0x000fe400078e00ff */
[----:B------:R-:W-:Y:S01]  /*0a70*/  IMAD.WIDE.U32 R20, R4, c[0x0][0x1e8], R20 ;  /* 0x00007a0004147a25 */ /* 0x000fe200078e0014 */
[----:B------:R3:W-:Y:S04]  /*0a80*/  @!P2 LDGSTS.E.BYPASS.LTC128B.128 [R11+0xa100], [R28.64], !P0 ;  /* 0x0a1000001c0bafae */ /* 0x0007e8000c101d56 */
[----:B------:R3:W-:Y:S04]  /*0a90*/  @!P2 LDGSTS.E.BYPASS.LTC128B.128 [R11+0xe100], [R30.64], !P3 ;  /* 0x0e1000001e0bafae */ /* 0x0007e8000d901d56 */
[----:B----4-:R-:W4:Y:S01]  /*0aa0*/  SHFL.IDX PT, R22, R15, 0x6, 0x181f ;  /* 0x00d81f000f167f89 */ /* 0x010f2200000e0000 */
[----:B--2---:R-:W-:-:S03]  /*0ab0*/  @!P5 SHF.R.S32.HI R10, RZ, 0x1f, R38 ;  /* 0x0000001fff0ad819 */ /* 0x004fc60000011426 */
[----:B------:R-:W2:Y:S01]  /*0ac0*/  SHFL.IDX PT, R23, R14, 0x6, 0x181f ;  /* 0x00d81f000e177f89 */ /* 0x000ea200000e0000 */
[----:B------:R-:W-:-:S04]  /*0ad0*/  @!P5 LEA.HI R10, R10, R38, RZ, 0x3 ;  /* 0x000000260a0ad211 */ /* 0x000fc800078f18ff */
[----:B------:R-:W-:Y:S02]  /*0ae0*/  @!P5 LOP3.LUT R13, R10, 0xfffffff8, RZ, 0xc0, !PT ;  /* 0xfffffff80a0dd812 */ /* 0x000fe400078ec0ff */
[----:B------:R-:W-:-:S03]  /*0af0*/  @!P4 SHF.R.S32.HI R10, RZ, 0x1f, R38 ;  /* 0x0000001fff0ac819 */ /* 0x000fc60000011426 */
[----:B-1----:R-:W-:Y:S01]  /*0b00*/  @!P5 IMAD.WIDE R26, R13, 0x2, R24 ;  /* 0x000000020d1ad825 */ /* 0x002fe200078e0218 */
[----:B------:R-:W-:Y:S02]  /*0b10*/  @!P4 LEA.HI R10, R10, R38, RZ, 0x3 ;  /* 0x000000260a0ac211 */ /* 0x000fe400078f18ff */
[----:B------:R-:W-:Y:S02]  /*0b20*/  @!P5 LEA R24, P2, R36, R24, 0x1 ;  /* 0x000000182418d211 */ /* 0x000fe400078408ff */
[----:B------:R-:W-:Y:S01]  /*0b30*/  @!P4 LOP3.LUT R13, R10, 0xfffffff8, RZ, 0xc0, !PT ;  /* 0xfffffff80a0dc812 */ /* 0x000fe200078ec0ff */
[----:B------:R-:W-:Y:S01]  /*0b40*/  @!P5 IMAD.SHL.U32 R10, R120, 0x2, RZ ;  /* 0x00000002780ad824 */ /* 0x000fe200078e00ff */
[C---:B------:R-:W-:Y:S01]  /*0b50*/  @!P5 LEA.HI.X R25, R36.reuse, R25, R37, 0x1, P2 ;  /* 0x000000192419d211 */ /* 0x040fe200010f0c25 */
[C---:B---3--:R-:W-:Y:S01]  /*0b60*/  IMAD R11, R3.reuse, c[0x0][0x1e8], RZ ;  /* 0x00007a00030b7a24 */ /* 0x048fe200078e02ff */
[----:B----4-:R-:W-:Y:S01]  /*0b70*/  @!P4 LEA R32, P2, R36, R22, 0x1 ;  /* 0x000000162420c211 */ /* 0x010fe200078408ff */
[----:B------:R-:W-:-:S02]  /*0b80*/  IMAD R3, R3, c[0x0][0x210], RZ ;  /* 0x0000840003037a24 */ /* 0x000fc400078e02ff */
[----:B------:R1:W-:Y:S01]  /*0b90*/  @!P5 LDGSTS.E.BYPASS.LTC128B.128 [R10+0xa900], [R24.64], !P0 ;  /* 0x0a900000180adfae */ /* 0x0003e2000c101d56 */
[----:B------:R-:W-:Y:S01]  /*0ba0*/  IMAD R11, R4, c[0x0][0x1ec], R11 ;  /* 0x00007b00040b7a24 */ /* 0x000fe200078e020b */
[C---:B--2---:R-:W-:Y:S01]  /*0bb0*/  @!P4 LEA.HI.X R33, R36.reuse, R23, R37, 0x1, P2 ;  /* 0x000000172421c211 */ /* 0x044fe200010f0c25 */
[----:B------:R-:W-:Y:S01]  /*0bc0*/  @!P4 IMAD.WIDE R34, R13, 0x2, R22 ;  /* 0x000000020d22c825 */ /* 0x000fe200078e0216 */
[----:B------:R-:W-:Y:S01]  /*0bd0*/  @!P1 LEA R22, P2, R36, R18, 0x1 ;  /* 0x0000001224169211 */ /* 0x000fe200078408ff */
[----:B------:R1:W-:Y:S01]  /*0be0*/  @!P5 LDGSTS.E.BYPASS.LTC128B.128 [R10+0xe900], [R26.64], !P3 ;  /* 0x0e9000001a0adfae */ /* 0x0003e2000d901d56 */
[----:B------:R-:W-:Y:S01]  /*0bf0*/  ISETP.GE.AND P5, PT, R6, 0x11, PT ;  /* 0x000000110600780c */ /* 0x000fe20003fa6270 */
[----:B------:R-:W-:Y:S01]  /*0c00*/  IMAD.IADD R11, R21, 0x1, R11 ;  /* 0x00000001150b7824 */ /* 0x000fe200078e020b */
[----:B------:R-:W-:Y:S01]  /*0c10*/  @!P1 LEA.HI.X R23, R36, R19, R37, 0x1, P2 ;  /* 0x0000001324179211 */ /* 0x000fe200010f0c25 */
[----:B------:R2:W-:Y:S01]  /*0c20*/  @!P4 LDGSTS.E.BYPASS.LTC128B.128 [R16+0xb100], [R32.64], !P0 ;  /* 0x0b1000002010cfae */ /* 0x0005e2000c101d56 */
[----:B------:R-:W-:Y:S01]  /*0c30*/  ISETP.GE.AND P2, PT, R6, 0x31, PT ;  /* 0x000000310600780c */ /* 0x000fe20003f46270 */
[----:B------:R-:W-:Y:S01]  /*0c40*/  IMAD R3, R4, c[0x0][0x214], R3 ;  /* 0x0000850004037a24 */ /* 0x000fe200078e0203 */
[----:B------:R-:W-:Y:S01]  /*0c50*/  @!P1 SHF.R.S32.HI R21, RZ, 0x1f, R38 ;  /* 0x0000001fff159819 */ /* 0x000fe20000011426 */
[----:B------:R3:W-:Y:S01]  /*0c60*/  @!P4 LDGSTS.E.BYPASS.LTC128B.128 [R16+0xf100], [R34.64], !P3 ;  /* 0x0f1000002210cfae */ /* 0x0007e2000d901d56 */
[----:B------:R-:W-:-:S02]  /*0c70*/  ISETP.GE.AND P4, PT, R6, 0x21, PT ;  /* 0x000000210600780c */ /* 0x000fc40003f86270 */
[----:B------:R-:W-:-:S04]  /*0c80*/  @!P1 LEA.HI R21, R21, R38, RZ, 0x3 ;  /* 0x0000002615159211 */ /* 0x000fc800078f18ff */
[----:B------:R-:W-:-:S03]  /*0c90*/  @!P1 LOP3.LUT R21, R21, 0xfffffff8, RZ, 0xc0, !PT ;  /* 0xfffffff815159812 */ /* 0x000fc600078ec0ff */
[----:B------:R-:W-:Y:S02]  /*0ca0*/  VOTEU.ANY UP0, P2 ;  /* 0x00000000003f7886 */ /* 0x000fe40001000100 */
[----:B------:R-:W-:-:S04]  /*0cb0*/  @!P1 IMAD.WIDE R18, R21, 0x2, R18 ;  /* 0x0000000215129825 */ /* 0x000fc800078e0212 */
[C---:B------:R-:W-:Y:S02]  /*0cc0*/  @P4 IMAD.SHL.U32 R31, R120.reuse, 0x2, RZ ;  /* 0x00000002781f4824 */ /* 0x040fe400078e00ff */
[----:B-1----:R-:W-:Y:S02]  /*0cd0*/  IMAD.MOV.U32 R10, RZ, RZ, R20 ;  /* 0x000000ffff0a7224 */ /* 0x002fe400078e0014 */
[----:B------:R-:W-:Y:S02]  /*0ce0*/  IMAD.MOV.U32 R20, RZ, RZ, c[0x0][0x1e0] ;  /* 0x00007800ff147624 */ /* 0x000fe400078e00ff */
[C---:B--2---:R-:W-:Y:S02]  /*0cf0*/  @P2 IMAD.SHL.U32 R33, R120.reuse, 0x2, RZ ;  /* 0x0000000278212824 */ /* 0x044fe400078e00ff */
[----:B---3--:R-:W-:-:S05]  /*0d00*/  @!P1 IMAD.SHL.U32 R16, R120, 0x2, RZ ;  /* 0x0000000278109824 */ /* 0x008fca00078e00ff */
[----:B------:R1:W-:Y:S04]  /*0d10*/  @!P1 LDGSTS.E.BYPASS.LTC128B.128 [R16+0xb900], [R22.64], !P0 ;  /* 0x0b90000016109fae */ /* 0x0003e8000c101d56 */
[----:B------:R1:W-:Y:S01]  /*0d20*/  @!P1 LDGSTS.E.BYPASS.LTC128B.128 [R16+0xf900], [R18.64], !P3 ;  /* 0x0f90000012109fae */ /* 0x0003e2000d901d56 */
[----:B------:R-:W-:Y:S02]  /*0d30*/  ISETP.GE.AND P3, PT, R36, c[0x0][0x1d4], PT ;  /* 0x0000750024007a0c */ /* 0x000fe40003f66270 */
[----:B-----5:R-:W-:Y:S01]  /*0d40*/  @P6 SHF.R.S32.HI R13, RZ, 0x1f, R12 ;  /* 0x0000001fff0d6819 */ /* 0x020fe2000001140c */
[----:B------:R-:W-:Y:S01]  /*0d50*/  @!P6 IMAD.MOV.U32 R13, RZ, RZ, R2 ;  /* 0x000000ffff0de224 */ /* 0x000fe200078e0002 */
[----:B------:R-:W0:Y:S01]  /*0d60*/  LDGDEPBAR ;  /* 0x00000000000079af */ /* 0x000e220000000000 */
[----:B------:R-:W-:-:S03]  /*0d70*/  @!P6 IMAD.MOV.U32 R12, RZ, RZ, R7 ;  /* 0x000000ffff0ce224 */ /* 0x000fc600078e0007 */
[----:B------:R-:W-:Y:S01]  /*0d80*/  BAR.SYNC.DEFER_BLOCKING 0x0 ;  /* 0x0000000000007b1d */ /* 0x000fe20000010000 */
[----:B------:R-:W-:Y:S01]  /*0d90*/  IMAD R7, R13, c[0x0][0x1f0], RZ ;  /* 0x00007c000d077a24 */ /* 0x000fe200078e02ff */
[----:B------:R-:W-:Y:S01]  /*0da0*/  ISETP.GE.AND P6, PT, R6, 0x1, PT ;  /* 0x000000010600780c */ /* 0x000fe20003fc6270 */
[----:B------:R-:W-:-:S04]  /*0db0*/  IMAD.WIDE.U32 R40, R12, c[0x0][0x1f0], R10 ;  /* 0x00007c000c287a25 */ /* 0x000fc800078e000a */
[----:B------:R-:W-:Y:S01]  /*0dc0*/  IMAD R6, R12, c[0x0][0x1f4], R7 ;  /* 0x00007d000c067a24 */ /* 0x000fe200078e0207 */
[----:B------:R2:W-:Y:S01]  /*0dd0*/  STL.64 [R1+0x10], R40 ;  /* 0x0000102801007387 */ /* 0x0005e20000100a00 */
[----:B------:R-:W-:Y:S02]  /*0de0*/  IMAD.U32 R2, RZ, RZ, UR10 ;  /* 0x0000000aff027e24 */ /* 0x000fe4000f8e00ff */
[----:B------:R-:W-:Y:S02]  /*0df0*/  IMAD.IADD R123, R41, 0x1, R6 ;  /* 0x00000001297b7824 */ /* 0x000fe400078e0206 */
[----:B------:R-:W-:Y:S02]  /*0e00*/  IMAD.MOV.U32 R122, RZ, RZ, R40 ;  /* 0x000000ffff7a7224 */ /* 0x000fe400078e0028 */
[----:B------:R-:W-:Y:S02]  /*0e10*/  IMAD.U32 R11, RZ, RZ, UR7 ;  /* 0x00000007ff0b7e24 */ /* 0x000fe4000f8e00ff */
[----:B------:R-:W-:Y:S01]  /*0e20*/  IMAD.WIDE.U32 R14, R2, UR13, R122 ;  /* 0x0000000d020e7c25 */ /* 0x000fe2000f8e007a */
[----:B------:R2:W-:Y:S03]  /*0e30*/  STL.64 [R1+0x18], R122 ;  /* 0x0000187a01007387 */ /* 0x0005e60000100a00 */
[----:B-1----:R-:W-:Y:S01]  /*0e40*/  IMAD.SHL.U32 R16, R0, 0x40, RZ ;  /* 0x0000004000107824 */ /* 0x002fe200078e00ff */
[----:B------:R-:W-:Y:S01]  /*0e50*/  IADD3 R15, R15, UR4, RZ ;  /* 0x000000040f0f7c10 */ /* 0x000fe2000fffe0ff */
[----:B------:R-:W-:Y:S01]  /*0e60*/  @UP0 UIMAD UR4, UR7, 0x30, URZ ;  /* 0x00000030070408a4 */ /* 0x000fe2000f8e023f */
[----:B------:R-:W-:Y:S01]  /*0e70*/  @P5 LEA R7, P0, R20, R14, 0x4 ;  /* 0x0000000e14075211 */ /* 0x000fe200078020ff */
[----:B------:R-:W-:Y:S01]  /*0e80*/  UISETP.GE.AND UP0, UPT, UR8, 0x1, UPT ;  /* 0x000000010800788c */ /* 0x000fe2000bf06270 */
[----:B------:R-:W-:-:S02]  /*0e90*/  @P6 LEA R26, P1, R14, c[0x0][0x1c8], 0x1 ;  /* 0x000072000e1a6a11 */ /* 0x000fc400078208ff */
[C---:B------:R-:W-:Y:S01]  /*0ea0*/  @P5 LEA.HI.X R6, R20.reuse, R15, R11, 0x4, P0 ;  /* 0x0000000f14065211 */ /* 0x040fe200000f240b */
[----:B------:R-:W-:Y:S01]  /*0eb0*/  @P2 IMAD.WIDE.U32 R20, R20, 0x30, R14 ;  /* 0x0000003014142825 */ /* 0x000fe200078e000e */
[C---:B------:R-:W-:Y:S02]  /*0ec0*/  @P5 LEA R24, P0, R7.reuse, c[0x0][0x1c8], 0x1 ;  /* 0x0000720007185a11 */ /* 0x040fe400078008ff */
[C---:B------:R-:W-:Y:S02]  /*0ed0*/  @P6 LEA.HI.X R27, R14.reuse, c[0x0][0x1cc], R15, 0x1, P1 ;  /* 0x000073000e1b6a11 */ /* 0x040fe400008f0c0f */
[----:B------:R-:W-:Y:S02]  /*0ee0*/  @P5 LEA.HI.X R25, R7, c[0x0][0x1cc], R6, 0x1, P0 ;  /* 0x0000730007195a11 */ /* 0x000fe400000f0c06 */
[----:B------:R-:W-:Y:S02]  /*0ef0*/  LEA.HI R6, R17, R8, RZ, 0x4 ;  /* 0x0000000811067211 */ /* 0x000fe400078f20ff */
[----:B------:R-:W-:-:S02]  /*0f00*/  @P4 IADD3 R10, P0, R14, UR20, RZ ;  /* 0x000000140e0a4c10 */ /* 0x000fc4000ff1e0ff */
[----:B------:R-:W-:Y:S02]  /*0f10*/  LOP3.LUT R11, R6, 0xfffffff0, RZ, 0xc0, !PT ;  /* 0xfffffff0060b7812 */ /* 0x000fe400078ec0ff */
[----:B------:R-:W-:Y:S01]  /*0f20*/  @P4 IADD3.X R7, R15, UR14, RZ, P0, !PT ;  /* 0x0000000e0f074c10 */ /* 0x000fe200087fe4ff */
[----:B------:R-:W-:Y:S01]  /*0f30*/  IMAD.SHL.U32 R15, R9, 0x8, RZ ;  /* 0x00000008090f7824 */ /* 0x000fe200078e00ff */
[----:B------:R-:W-:Y:S01]  /*0f40*/  @P4 LEA R22, P0, R10, c[0x0][0x1c8], 0x1 ;  /* 0x000072000a164a11 */ /* 0x000fe200078008ff */
[----:B------:R-:W-:Y:S01]  /*0f50*/  IMAD.IADD R14, R8, 0x1, -R11 ;  /* 0x00000001080e7824 */ /* 0x000fe200078e0a0b */
[----:B------:R-:W-:Y:S02]  /*0f60*/  SHF.R.S32.HI R19, RZ, 0x4, R6 ;  /* 0x00000004ff137819 */ /* 0x000fe40000011406 */
[----:B------:R-:W-:Y:S02]  /*0f70*/  @P4 LEA.HI.X R23, R10, c[0x0][0x1cc], R7, 0x1, P0 ;  /* 0x000073000a174a11 */ /* 0x000fe400000f0c07 */
[----:B------:R-:W-:-:S02]  /*0f80*/  SHF.R.S32.HI R7, RZ, 0x1f, R14 ;  /* 0x0000001fff077819 */ /* 0x000fc4000001140e */
[----:B------:R-:W-:Y:S02]  /*0f90*/  LEA.HI R6, R6, R19, RZ, 0x1 ;  /* 0x0000001306067211 */ /* 0x000fe400078f08ff */
[----:B------:R-:W-:Y:S02]  /*0fa0*/  LEA.HI R7, R7, R14, RZ, 0x3 ;  /* 0x0000000e07077211 */ /* 0x000fe400078f18ff */
[----:B------:R-:W-:Y:S02]  /*0fb0*/  ISETP.GE.AND P0, PT, R38, c[0x0][0x1d4], PT ;  /* 0x0000750026007a0c */ /* 0x000fe40003f06270 */
[----:B------:R-:W-:Y:S02]  /*0fc0*/  LOP3.LUT R16, R16, 0x1c0, RZ, 0xc0, !PT ;  /* 0x000001c010107812 */ /* 0x000fe400078ec0ff */
[----:B------:R-:W-:Y:S02]  /*0fd0*/  LOP3.LUT R6, R6, 0xfffffffe, RZ, 0xc0, !PT ;  /* 0xfffffffe06067812 */ /* 0x000fe400078ec0ff */
[C---:B------:R-:W-:Y:S01]  /*0fe0*/  LOP3.LUT R11, R7.reuse, 0xfffffff8, RZ, 0xc0, !PT ;  /* 0xfffffff8070b7812 */ /* 0x040fe200078ec0ff */
[----:B------:R-:W-:Y:S01]  /*0ff0*/  IMAD.SHL.U32 R7, R7, 0x40, RZ ;  /* 0x0000004007077824 */ /* 0x000fe200078e00ff */
[----:B------:R-:W-:Y:S01]  /*1000*/  LOP3.LUT R15, R16, 0x8, R15, 0xf8, !PT ;  /* 0x00000008100f7812 */ /* 0x000fe200078ef80f */
[----:B------:R-:W-:Y:S01]  /*1010*/  IMAD.IADD R6, R19, 0x1, -R6 ;  /* 0x0000000113067824 */ /* 0x000fe200078e0a06 */
[----:B------:R-:W-:Y:S01]  /*1020*/  SHF.R.U32.HI R16, RZ, 0x3, R16 ;  /* 0x00000003ff107819 */ /* 0x000fe20000011610 */
[----:B------:R-:W-:Y:S01]  /*1030*/  IMAD.IADD R11, R14, 0x1, -R11 ;  /* 0x000000010e0b7824 */ /* 0x000fe200078e0a0b */
[----:B------:R-:W-:Y:S01]  /*1040*/  @P2 IADD3 R10, R21, UR4, RZ ;  /* 0x00000004150a2c10 */ /* 0x000fe2000fffe0ff */
[C---:B------:R-:W-:Y:S01]  /*1050*/  @P6 IMAD.SHL.U32 R21, R120.reuse, 0x2, RZ ;  /* 0x0000000278156824 */ /* 0x040fe200078e00ff */
[----:B------:R-:W-:Y:S01]  /*1060*/  LOP3.LUT R15, R15, R16, RZ, 0x3c, !PT ;  /* 0x000000100f0f7212 */ /* 0x000fe200078e3cff */
[----:B------:R-:W-:Y:S01]  /*1070*/  @P5 IMAD.SHL.U32 R19, R120, 0x2, RZ ;  /* 0x0000000278135824 */ /* 0x000fe200078e00ff */
[----:B------:R-:W-:Y:S01]  /*1080*/  @P2 LEA R28, P1, R20, c[0x0][0x1c8], 0x1 ;  /* 0x00007200141c2a11 */ /* 0x000fe200078208ff */
[----:B------:R-:W-:Y:S01]  /*1090*/  IMAD.SHL.U32 R14, R11, 0x40, RZ ;  /* 0x000000400b0e7824 */ /* 0x000fe200078e00ff */
[----:B------:R-:W-:Y:S01]  /*10a0*/  @!PT LDS RZ, [RZ] ;  /* 0x00000000fffff984 */ /* 0x000fe20000000800 */
[----:B------:R-:W-:Y:S01]  /*10b0*/  @!PT LDS RZ, [RZ] ;  /* 0x00000000fffff984 */ /* 0x000fe20000000800 */
[----:B------:R-:W-:Y:S01]  /*10c0*/  @!PT LDS RZ, [RZ] ;  /* 0x00000000fffff984 */ /* 0x000fe20000000800 */
[----:B------:R2:W-:Y:S01]  /*10d0*/  @P6 LDGSTS.E.BYPASS.LTC128B.128 [R21+0x4100], [R26.64], !P3 ;  /* 0x041000001a156fae */ /* 0x0005e2000d901d56 */
[----:B------:R-:W-:Y:S01]  /*10e0*/  IMAD R250, R6, 0x200, R15 ;  /* 0x0000020006fa7824 */ /* 0x000fe200078e020f */
[----:B------:R-:W-:Y:S01]  /*10f0*/  @P2 LEA.HI.X R29, R20, c[0x0][0x1cc], R10, 0x1, P1 ;  /* 0x00007300141d2a11 */ /* 0x000fe200008f0c0a */
[----:B------:R-:W-:Y:S01]  /*1100*/  IMAD.SHL.U32 R6, R6, 0x8, RZ ;  /* 0x0000000806067824 */ /* 0x000fe200078e00ff */
[----:B------:R2:W-:Y:S01]  /*1110*/  @P6 LDGSTS.E.BYPASS.LTC128B.128 [R21+0x6100], [R26.64+0x80], !P0 ;  /* 0x061000801a156fae */ /* 0x0005e2000c101d56 */
[----:B------:R-:W-:Y:S01]  /*1120*/  LOP3.LUT R15, R14, 0x1c0, RZ, 0xc0, !PT ;  /* 0x000001c00e0f7812 */ /* 0x000fe200078ec0ff */
[----:B------:R-:W-:Y:S01]  /*1130*/  IMAD.SHL.U32 R250, R250, 0x2, RZ ;  /* 0x00000002fafa7824 */ /* 0x000fe200078e00ff */
[----:B------:R-:W-:Y:S01]  /*1140*/  LEA.HI R10, R17, R8, RZ, 0x5 ;  /* 0x00000008110a7211 */ /* 0x000fe200078f28ff */
[----:B------:R1:W-:Y:S01]  /*1150*/  @P5 LDGSTS.E.BYPASS.LTC128B.128 [R19+0x4900], [R24.64], !P3 ;  /* 0x0490000018135fae */ /* 0x0003e2000d901d56 */
[----:B------:R-:W-:Y:S01]  /*1160*/  LOP3.LUT R6, R15, 0x8, R6, 0xf8, !PT ;  /* 0x000000080f067812 */ /* 0x000fe200078ef806 */
[----:B------:R-:W-:Y:S01]  /*1170*/  ULDC.64 UR4, c[0x0][0x208] ;  /* 0x0000820000047ab9 */ /* 0x000fe20000000a00 */
[----:B------:R-:W-:Y:S01]  /*1180*/  SHF.R.S32.HI R14, RZ, 0x5, R10 ;  /* 0x00000005ff0e7819 */ /* 0x000fe2000001140a */
[----:B------:R1:W-:Y:S01]  /*1190*/  @P5 LDGSTS.E.BYPASS.LTC128B.128 [R19+0x6900], [R24.64+0x80], !P0 ;  /* 0x0690008018135fae */ /* 0x0003e2000c101d56 */
[----:B------:R-:W-:Y:S01]  /*11a0*/  SHF.R.U32.HI R15, RZ, 0x3, R15 ;  /* 0x00000003ff0f7819 */ /* 0x000fe2000001160f */
[----:B------:R-:W-:Y:S01]  /*11b0*/  UIMAD.WIDE.U32 UR16, UR11, UR4, URZ ;  /* 0x000000040b1072a5 */ /* 0x000fe2000f8e003f */
[----:B------:R-:W-:Y:S01]  /*11c0*/  LOP3.LUT R7, R7, 0xfffffe00, RZ, 0xc0, !PT ;  /* 0xfffffe0007077812 */ /* 0x000fe200078ec0ff */
[----:B------:R2:W-:Y:S01]  /*11d0*/  @P4 LDGSTS.E.BYPASS.LTC128B.128 [R31+0x5100], [R22.64], !P3 ;  /* 0x05100000161f4fae */ /* 0x0005e2000d901d56 */
[----:B------:R-:W-:Y:S01]  /*11e0*/  LOP3.LUT R6, R6, R15, RZ, 0x3c, !PT ;  /* 0x0000000f06067212 */ /* 0x000fe200078e3cff */
[----:B------:R-:W-:Y:S01]  /*11f0*/  IMAD.MOV.U32 R15, RZ, RZ, 0x10 ;  /* 0x00000010ff0f7424 */ /* 0x000fe200078e00ff */
[----:B------:R-:W-:Y:S01]  /*1200*/  IADD3 R249, R250, 0x4120, RZ ;  /* 0x00004120faf97810 */ /* 0x000fe20007ffe0ff */
[----:B------:R2:W-:Y:S01]  /*1210*/  @P4 LDGSTS.E.BYPASS.LTC128B.128 [R31+0x7100], [R22.64+0x80], !P0 ;  /* 0x07100080161f4fae */ /* 0x0005e2000c101d56 */
[----:B------:R-:W-:Y:S01]  /*1220*/  LOP3.LUT P4, RZ, R0, 0x2, RZ, 0xc0, !PT ;  /* 0x0000000200ff7812 */ /* 0x000fe2000788c0ff */
[----:B------:R-:W-:Y:S01]  /*1230*/  IMAD R251, R14, 0x400, R7 ;  /* 0x000004000efb7824 */ /* 0x000fe200078e0207 */
[----:B------:R-:W-:Y:S01]  /*1240*/  UIMAD UR11, UR11, UR5, URZ ;  /* 0x000000050b0b72a4 */ /* 0x000fe2000f8e023f */
[----:B------:R2:W-:Y:S01]  /*1250*/  @P2 LDGSTS.E.BYPASS.LTC128B.128 [R33+0x5900], [R28.64], !P3 ;  /* 0x059000001c212fae */ /* 0x0005e2000d901d56 */
[----:B------:R-:W-:-:S02]  /*1260*/  IMAD R14, R5, c[0x0][0x208], RZ ;  /* 0x00008200050e7a24 */ /* 0x000fc400078e02ff */
[----:B------:R-:W-:Y:S01]  /*1270*/  IMAD.IADD R251, R6, 0x1, R251 ;  /* 0x0000000106fb7824 */ /* 0x000fe200078e02fb */
[----:B------:R2:W-:Y:S01]  /*1280*/  @P2 LDGSTS.E.BYPASS.LTC128B.128 [R33+0x7900], [R28.64+0x80], !P0 ;  /* 0x079000801c212fae */ /* 0x0005e2000c101d56 */
[----:B------:R-:W-:Y:S01]  /*1290*/  R2P PR, R11, 0x6 ;  /* 0x000000060b007804 */ /* 0x000fe20000000000 */
[----:B------:R-:W-:Y:S01]  /*12a0*/  UIADD3 UR11, UR17, UR11, URZ ;  /* 0x0000000b110b7290 */ /* 0x000fe2000fffe03f */
[----:B------:R-:W-:Y:S01]  /*12b0*/  IADD3 R11, R250, 0x4100, RZ ;  /* 0x00004100fa0b7810 */ /* 0x000fe20007ffe0ff */
[----:B------:R-:W0:Y:S01]  /*12c0*/  LDGDEPBAR ;  /* 0x00000000000079af */ /* 0x000e220000000000 */
[----:B------:R-:W-:Y:S01]  /*12d0*/  IMAD.SHL.U32 R251, R251, 0x2, RZ ;  /* 0x00000002fbfb7824 */ /* 0x000fe200078e00ff */
[----:B------:R-:W-:Y:S02]  /*12e0*/  SEL R5, R15, 0xfffffff0, !P1 ;  /* 0xfffffff00f057807 */ /* 0x000fe40004800000 */
[----:B------:R-:W-:Y:S01]  /*12f0*/  @P4 IADD3 R249, R11, -0x20, RZ ;  /* 0xffffffe00bf94810 */ /* 0x000fe20007ffe0ff */
[C---:B------:R-:W-:Y:S01]  /*1300*/  IMAD R11, R9.reuse, c[0x0][0x20c], R14 ;  /* 0x00008300090b7a24 */ /* 0x040fe200078e020e */
[----:B------:R-:W-:Y:S01]  /*1310*/  PLOP3.LUT P1, PT, PT, PT, UP0, 0x80, 0x0 ;  /* 0x000000000000781c */ /* 0x000fe20003f2f008 */
[----:B------:R-:W-:Y:S01]  /*1320*/  IMAD.WIDE.U32 R14, R9, c[0x0][0x208], R36 ;  /* 0x00008200090e7a25 */ /* 0x000fe200078e0024 */
[----:B------:R-:W-:-:S02]  /*1330*/  IADD3 R239, R249, 0x800, RZ ;  /* 0x00000800f9ef7810 */ /* 0x000fc40007ffe0ff */
[----:B------:R-:W-:Y:S01]  /*1340*/  IADD3 R238, R249, 0x1000, RZ ;  /* 0x00001000f9ee7810 */ /* 0x000fe20007ffe0ff */
[----:B------:R-:W-:Y:S01]  /*1350*/  IMAD.IADD R15, R15, 0x1, R11 ;  /* 0x000000010f0f7824 */ /* 0x000fe200078e020b */
[----:B------:R-:W-:Y:S01]  /*1360*/  LOP3.LUT R11, R10, 0xffffffe0, RZ, 0xc0, !PT ;  /* 0xffffffe00a0b7812 */ /* 0x000fe200078ec0ff */
[----:B------:R-:W-:Y:S01]  /*1370*/  IMAD R247, R5, 0x2, R251 ;  /* 0x0000000205f77824 */ /* 0x000fe200078e02fb */
[----:B------:R-:W-:Y:S01]  /*1380*/  IADD3 R237, R249, 0x1800, RZ ;  /* 0x00001800f9ed7810 */ /* 0x000fe20007ffe0ff */
[----:B------:R-:W-:-:S04]  /*1390*/  IMAD.WIDE.U32 R14, R4, c[0x0][0x210], R14 ;  /* 0x00008400040e7a25 */ /* 0x000fc800078e000e */
[----:B------:R-:W-:Y:S02]  /*13a0*/  IMAD.IADD R15, R15, 0x1, R3 ;  /* 0x000000010f0f7824 */ /* 0x000fe400078e0203 */
[----:B------:R-:W-:Y:S02]  /*13b0*/  IMAD.IADD R3, R8, 0x1, -R11 ;  /* 0x0000000108037824 */ /* 0x000fe400078e0a0b */
[----:B------:R-:W-:Y:S01]  /*13c0*/  IMAD R11, R13, c[0x0][0x218], RZ ;  /* 0x000086000d0b7a24 */ /* 0x000fe200078e02ff */
[----:B------:R-:W-:-:S04]  /*13d0*/  DEPBAR.LE SB0, 0x1 ;  /* 0x000080400000791a */ /* 0x000fc80000000000 */
[----:B------:R-:W-:Y:S01]  /*13e0*/  IMAD R8, R12, c[0x0][0x21c], R11 ;  /* 0x000087000c087a24 */ /* 0x000fe200078e020b */
[----:B------:R-:W-:-:S04]  /*13f0*/  DEPBAR.LE SB0, 0x0 ;  /* 0x000080000000791a */ /* 0x000fc80000000000 */
[----:B-1----:R-:W-:Y:S01]  /*1400*/  IMAD.WIDE.U32 R18, R12, c[0x0][0x218], R14 ;  /* 0x000086000c127a25 */ /* 0x002fe200078e000e */
[----:B------:R-:W-:Y:S03]  /*1410*/  BAR.SYNC.DEFER_BLOCKING 0x0 ;  /* 0x0000000000007b1d */ /* 0x000fe60000010000 */
[----:B------:R-:W-:Y:S02]  /*1420*/  IMAD.IADD R16, R19, 0x1, R8 ;  /* 0x0000000113107824 */ /* 0x000fe400078e0208 */
[----:B------:R-:W-:Y:S01]  /*1430*/  IMAD.MOV.U32 R4, RZ, RZ, 0x20 ;  /* 0x00000020ff047424 */ /* 0x000fe200078e00ff */
[----:B------:R2:W-:Y:S04]  /*1440*/  STL.64 [R1+0x40], R18 ;  /* 0x0000401201007387 */ /* 0x0005e80000100a00 */
[----:B------:R2:W-:Y:S01]  /*1450*/  STL [R1+0xc], R16 ;  /* 0x00000c1001007387 */ /* 0x0005e20000100800 */
[----:B------:R-:W-:-:S03]  /*1460*/  SEL R4, R4, 0xffffffe0, !P2 ;  /* 0xffffffe004047807 */ /* 0x000fc60005000000 */
[----:B------:R2:W1:Y:S04]  /*1470*/  LDSM.16.M88.4 R60, [R251+0x8100] ;  /* 0x00810000fb3c783b */ /* 0x0004680000000200 */
[----:B------:R2:W3:Y:S04]  /*1480*/  LDSM.16.M88.4 R64, [R251+0xa100] ;  /* 0x00a10000fb40783b */ /* 0x0004e80000000200 */
[----:B------:R2:W4:Y:S04]  /*1490*/  LDSM.16.M88.4 R88, [R250+0x4100] ;  /* 0x00410000fa58783b */ /* 0x0005280000000200 */
        /* <DEDUP_REMOVED lines=8> */
[----:B------:R2:W1:Y:S01]  /*1520*/  LDSM.16.M88.4 R40, [R249+0x1800] ;  /* 0x00180000f928783b */ /* 0x0004620000000200 */
[----:B------:R-:W-:Y:S05]  /*1530*/  @!P1 BRA `(.L_x_643) ;  /* 0x0000031000009947 */ /* 0x000fea0003800000 */
[----:B---3--:R-:W-:Y:S02]  /*1540*/  ULDC.64 UR4, c[0x0][0x208] ;  /* 0x0000820000047ab9 */ /* 0x008fe40000000a00 */
        /* <DEDUP_REMOVED lines=18> */
[----:B------:R-:W-:Y:S01]  /*1670*/  IMAD.SHL.U32 R9, R120, 0x2, RZ ;  /* 0x0000000278097824 */ /* 0x000fe200078e00ff */
[----:B------:R-:W-:Y:S01]  /*1680*/  ISETP.LT.OR P1, PT, R10, 0x11, P0 ;  /* 0x000000110a00780c */ /* 0x000fe20000721670 */
[----:B------:R-:W-:Y:S01]  /*1690*/  IMAD.U32 R8, RZ, RZ, UR16 ;  /* 0x00000010ff087e24 */ /* 0x000fe2000f8e00ff */
[----:B------:R-:W-:Y:S02]  /*16a0*/  IADD3 R14, P5, R12, UR16, RZ ;  /* 0x000000100c0e7c10 */ /* 0x000fe4000ffbe0ff */
[----:B------:R-:W-:Y:S01]  /*16b0*/  @!PT LDS RZ, [RZ] ;  /* 0x00000000fffff984 */ /* 0x000fe20000000800 */
[----:B------:R-:W-:Y:S01]  /*16c0*/  @!PT LDS RZ, [RZ] ;  /* 0x00000000fffff984 */ /* 0x000fe20000000800 */
[----:B------:R-:W-:Y:S01]  /*16d0*/  @!PT LDS RZ, [RZ] ;  /* 0x00000000fffff984 */ /* 0x000fe20000000800 */
[----:B------:R3:W-:Y:S02]  /*16e0*/  LDGSTS.E.BYPASS.LTC128B.128 [R9+0x100], [R12.64], !P4 ;  /* 0x001000000c097fae */ /* 0x0007e4000e101d56 */
[----:B------:R-:W-:Y:S02]  /*16f0*/  IADD3.X R15, R13, UR11, RZ, P5, !PT ;  /* 0x0000000b0d0f7c10 */ /* 0x000fe4000affe4ff */
[----:B------:R3:W-:Y:S01]  /*1700*/  LDGSTS.E.BYPASS.LTC128B.128 [R9+0x2100], [R12.64+0x80], !P2 ;  /* 0x021000800c097fae */ /* 0x0007e2000d101d56 */
[----:B------:R-:W-:-:S02]  /*1710*/  IADD3 R20, P4, P2, R8, 0x80, R12 ;  /* 0x0000008008147810 */ /* 0x000fc40007a9e00c */
[----:B------:R-:W-:Y:S01]  /*1720*/  ISETP.LT.OR P5, PT, R10, 0x21, P0 ;  /* 0x000000210a00780c */ /* 0x000fe200007a1670 */
[----:B------:R2:W-:Y:S02]  /*1730*/  LDGSTS.E.BYPASS.LTC128B.128 [R9+0x900], [R14.64], !P6 ;  /* 0x009000000e097fae */ /* 0x0005e4000f101d56 */
[----:B--2---:R-:W-:Y:S02]  /*1740*/  IADD3.X R21, RZ, UR11, R13, P4, P2 ;  /* 0x0000000bff157c10 */ /* 0x004fe4000a7e440d */
[C---:B------:R-:W-:Y:S02]  /*1750*/  IADD3 R16, P4, R14.reuse, UR16, RZ ;  /* 0x000000100e107c10 */ /* 0x040fe4000ff9e0ff */
[----:B------:R-:W-:Y:S01]  /*1760*/  IADD3 R18, P2, R14, UR5, RZ ;  /* 0x000000050e127c10 */ /* 0x000fe2000ff5e0ff */
[----:B------:R2:W-:Y:S01]  /*1770*/  LDGSTS.E.BYPASS.LTC128B.128 [R9+0x2900], [R20.64], !P1 ;  /* 0x0290000014097fae */ /* 0x0005e2000c901d56 */
[----:B------:R-:W-:Y:S02]  /*1780*/  ISETP.LT.OR P6, PT, R10, 0x21, P3 ;  /* 0x000000210a00780c */ /* 0x000fe40001fc1670 */
[----:B------:R-:W-:-:S02]  /*1790*/  IADD3.X R17, R15, UR11, RZ, P4, !PT ;  /* 0x0000000b0f117c10 */ /* 0x000fc4000a7fe4ff */
[C---:B------:R-:W-:Y:S02]  /*17a0*/  ISETP.LT.OR P4, PT, R10.reuse, 0x31, P3 ;  /* 0x000000310a00780c */ /* 0x040fe40001f81670 */
[----:B------:R-:W-:Y:S02]  /*17b0*/  IADD3.X R19, R15, UR4, RZ, P2, !PT ;  /* 0x000000040f137c10 */ /* 0x000fe400097fe4ff */
[----:B------:R-:W-:-:S05]  /*17c0*/  ISETP.LT.OR P2, PT, R10, 0x31, P0 ;  /* 0x000000310a00780c */ /* 0x000fca0000741670 */
[----:B------:R2:W-:Y:S01]  /*17d0*/  LDGSTS.E.BYPASS.LTC128B.128 [R9+0x1100], [R16.64], !P6 ;  /* 0x0110000010097fae */ /* 0x0005e2000f101d56 */
[----:B---3--:R-:W-:-:S03]  /*17e0*/  IADD3 R12, P1, R16, UR16, RZ ;  /* 0x00000010100c7c10 */ /* 0x008fc6000ff3e0ff */
[----:B------:R2:W-:Y:S01]  /*17f0*/  LDGSTS.E.BYPASS.LTC128B.128 [R9+0x3100], [R18.64], !P5 ;  /* 0x0310000012097fae */ /* 0x0005e2000e901d56 */
[----:B------:R-:W-:Y:S02]  /*1800*/  IADD3.X R13, R17, UR11, RZ, P1, !PT ;  /* 0x0000000b110d7c10 */ /* 0x000fe40008ffe4ff */
[----:B------:R-:W-:-:S03]  /*1810*/  IADD3 R10, P1, R16, UR5, RZ ;  /* 0x00000005100a7c10 */ /* 0x000fc6000ff3e0ff */
[----:B------:R2:W-:Y:S01]  /*1820*/  LDGSTS.E.BYPASS.LTC128B.128 [R9+0x1900], [R12.64], !P4 ;  /* 0x019000000c097fae */ /* 0x0005e2000e101d56 */
[----:B------:R-:W-:-:S05]  /*1830*/  IADD3.X R11, R17, UR4, RZ, P1, !PT ;  /* 0x00000004110b7c10 */ /* 0x000fca0008ffe4ff */
[----:B------:R2:W-:Y:S04]  /*1840*/  LDGSTS.E.BYPASS.LTC128B.128 [R9+0x3900], [R10.64], !P2 ;  /* 0x039000000a097fae */ /* 0x0005e8000d101d56 */
.L_x_643:
[----:B---3--:R-:W-:Y:S01]  /*1850*/  LOP3.LUT P1, RZ, R0, 0x4, RZ, 0xc0, !PT ;  /* 0x0000000400ff7812 */ /* 0x008fe2000782c0ff */
[----:B------:R-:W-:Y:S01]  /*1860*/  IMAD.MOV.U32 R0, RZ, RZ, 0x40 ;  /* 0x00000040ff007424 */ /* 0x000fe200078e00ff */
[C---:B--2-4-:R-:W-:Y:S01]  /*1870*/  HMMA.16816.F32 R32, R64.reuse, R88, RZ ;  /* 0x000000584020723c */ /* 0x054fe200000018ff */
[C---:B------:R-:W-:Y:S01]  /*1880*/  IMAD R246, R4.reuse, 0x2, R251 ;  /* 0x0000000204f67824 */ /* 0x040fe200078e02fb */
[----:B------:R-:W0:Y:S01]  /*1890*/  LDGDEPBAR ;  /* 0x00000000000079af */ /* 0x000e220000000000 */
[----:B------:R-:W-:Y:S01]  /*18a0*/  IMAD R244, R4, 0x2, R247 ;  /* 0x0000000204f47824 */ /* 0x000fe200078e02f7 */
[----:B------:R-:W-:Y:S01]  /*18b0*/  SEL R0, R0, 0xffffffc0, !P1 ;  /* 0xffffffc000007807 */ /* 0x000fe20004800000 */
[----:B------:R-:W-:Y:S01]  /*18c0*/  IMAD R243, R5, 0x2, R246 ;  /* 0x0000000205f37824 */ /* 0x000fe200078e02f6 */
[----:B------:R-:W-:Y:S01]  /*18d0*/  LDSM.16.M88.4 R116, [R246+0xa100] ;  /* 0x00a10000f674783b */ /* 0x000fe20000000200 */
[----:B------:R-:W-:Y:S01]  /*18e0*/  UISETP.GE.AND UP0, UPT, UR8, 0x41, UPT ;  /* 0x000000410800788c */ /* 0x000fe2000bf06270 */
[C---:B-1----:R-:W-:Y:S01]  /*18f0*/  HMMA.16816.F32 R24, R64.reuse, R80, RZ ;  /* 0x000000504018723c */ /* 0x042fe200000018ff */
[--C-:B------:R-:W-:Y:S01]  /*1900*/  IMAD.IADD R245, R250, 0x1, R0.reuse ;  /* 0x00000001faf57824 */ /* 0x100fe200078e0200 */
[C---:B------:R-:W-:Y:S01]  /*1910*/  IADD3 R235, R249.reuse, 0x2000, RZ ;  /* 0x00002000f9eb7810 */ /* 0x040fe20007ffe0ff */
[C---:B------:R-:W-:Y:S01]  /*1920*/  IMAD.IADD R236, R249.reuse, 0x1, R0 ;  /* 0x00000001f9ec7824 */ /* 0x040fe200078e0200 */
[----:B------:R-:W-:Y:S01]  /*1930*/  IADD3 R234, R249, 0x2800, RZ ;  /* 0x00002800f9ea7810 */ /* 0x000fe20007ffe0ff */
[----:B------:R-:W-:Y:S01]  /*1940*/  IMAD.IADD R6, R7, 0x1, R6 ;  /* 0x0000000107067824 */ /* 0x000fe200078e0206 */
[----:B------:R-:W1:Y:S01]  /*1950*/  LDSM.16.M88.4 R112, [R245+0x4100] ;  /* 0x00410000f570783b */ /* 0x000e620000000200 */
[----:B------:R-:W-:Y:S01]  /*1960*/  PLOP3.LUT P1, PT, PT, PT, UP0, 0x80, 0x0 ;  /* 0x000000000000781c */ /* 0x000fe20003f2f008 */
[----:B------:R-:W-:Y:S01]  /*1970*/  HMMA.16816.F32 R16, R64, R72, RZ ;  /* 0x000000484010723c */ /* 0x000fe200000018ff */
[C---:B------:R-:W-:Y:S01]  /*1980*/  IADD3 R233, R249.reuse, 0x3000, RZ ;  /* 0x00003000f9e97810 */ /* 0x040fe20007ffe0ff */
[----:B------:R-:W2:Y:S01]  /*1990*/  LDSM.16.M88.4 R108, [R245+0x4900] ;  /* 0x00490000f56c783b */ /* 0x000ea20000000200 */
[----:B------:R-:W-:-:S03]  /*19a0*/  IADD3 R232, R249, 0x3800, RZ ;  /* 0x00003800f9e87810 */ /* 0x000fc60007ffe0ff */
[----:B------:R-:W3:Y:S02]  /*19b0*/  LDSM.16.M88.4 R104, [R245+0x5100] ;  /* 0x00510000f568783b */ /* 0x000ee40000000200 */
[C---:B------:R-:W-:Y:S02]  /*19c0*/  HMMA.16816.F32 R28, R64.reuse, R90, RZ ;  /* 0x0000005a401c723c */ /* 0x040fe400000018ff */
[----:B------:R-:W4:Y:S06]  /*19d0*/  LDSM.16.M88.4 R100, [R245+0x5900] ;  /* 0x00590000f564783b */ /* 0x000f2c0000000200 */
[C---:B------:R-:W-:Y:S08]  /*19e0*/  HMMA.16816.F32 R20, R64.reuse, R82, RZ ;  /* 0x000000524014723c */ /* 0x040ff000000018ff */
[----:B------:R-:W-:Y:S08]  /*19f0*/  HMMA.16816.F32 R12, R64, R74, RZ ;  /* 0x0000004a400c723c */ /* 0x000ff000000018ff */
[C---:B------:R-:W-:Y:S08]  /*1a00*/  HMMA.16816.F32 R92, R60.reuse, R88, RZ ;  /* 0x000000583c5c723c */ /* 0x040ff000000018ff */
[C---:B------:R-:W-:Y:S08]  /*1a10*/  HMMA.16816.F32 R84, R60.reuse, R80, RZ ;  /* 0x000000503c54723c */ /* 0x040ff000000018ff */
[----:B------:R-:W-:Y:S08]  /*1a20*/  HMMA.16816.F32 R76, R60, R72, RZ ;  /* 0x000000483c4c723c */ /* 0x000ff000000018ff */
[-C--:B------:R-:W-:Y:S08]  /*1a30*/  HMMA.16816.F32 R8, R64, R96.reuse, RZ ;  /* 0x000000604008723c */ /* 0x080ff000000018ff */
[C---:B------:R-:W-:Y:S08]  /*1a40*/  HMMA.16816.F32 R68, R60.reuse, R96, RZ ;  /* 0x000000603c44723c */ /* 0x040ff000000018ff */
[C---:B------:R-:W-:Y:S08]  /*1a50*/  HMMA.16816.F32 R88, R60.reuse, R90, RZ ;  /* 0x0000005a3c58723c */ /* 0x040ff000000018ff */
[C---:B------:R-:W-:Y:S08]  /*1a60*/  HMMA.16816.F32 R80, R60.reuse, R82, RZ ;  /* 0x000000523c50723c */ /* 0x040ff000000018ff */
[----:B------:R-:W-:Y:S08]  /*1a70*/  HMMA.16816.F32 R72, R60, R74, RZ ;  /* 0x0000004a3c48723c */ /* 0x000ff000000018ff */
[-C--:B------:R-:W-:Y:S08]  /*1a80*/  HMMA.16816.F32 R64, R64, R98.reuse, RZ ;  /* 0x000000624040723c */ /* 0x080ff000000018ff */
[----:B------:R-:W-:Y:S01]  /*1a90*/  HMMA.16816.F32 R60, R60, R98, RZ ;  /* 0x000000623c3c723c */ /* 0x000fe200000018ff */
[----:B------:R-:W5:Y:S07]  /*1aa0*/  LDSM.16.M88.4 R96, [R246+0x8100] ;  /* 0x00810000f660783b */ /* 0x000f6e0000000200 */
        /* <DEDUP_REMOVED lines=8> */
[----:B------:R-:W-:Y:S07]  /*1b30*/  LDSM.16.M88.4 R56, [R244+0xa100] ;  /* 0x00a10000f438783b */ /* 0x000fee0000000200 */
[C---:B------:R-:W-:Y:S08]  /*1b40*/  HMMA.16816.F32 R92, R36.reuse, R52, R92 ;  /* 0x00000034245c723c */ /* 0x040ff0000000185c */
[C---:B------:R-:W-:Y:S08]  /*1b50*/  HMMA.16816.F32 R84, R36.reuse, R48, R84 ;  /* 0x000000302454723c */ /* 0x040ff00000001854 */
[C---:B------:R-:W-:Y:S08]  /*1b60*/  HMMA.16816.F32 R76, R36.reuse, R44, R76 ;  /* 0x0000002c244c723c */ /* 0x040ff0000000184c */
[C---:B------:R-:W-:Y:S08]  /*1b70*/  HMMA.16816.F32 R68, R36.reuse, R40, R68 ;  /* 0x000000282444723c */ /* 0x040ff00000001844 */
[C---:B------:R-:W-:Y:S01]  /*1b80*/  HMMA.16816.F32 R88, R36.reuse, R54, R88 ;  /* 0x000000362458723c */ /* 0x040fe20000001858 */
[----:B------:R-:W3:Y:S07]  /*1b90*/  LDSM.16.M88.4 R52, [R236] ;  /* 0x00000000ec34783b */ /* 0x000eee0000000200 */
[C---:B------:R-:W-:Y:S01]  /*1ba0*/  HMMA.16816.F32 R80, R36.reuse, R50, R80 ;  /* 0x000000322450723c */ /* 0x040fe20000001850 */
[----:B------:R-:W4:Y:S07]  /*1bb0*/  LDSM.16.M88.4 R48, [R236+0x800] ;  /* 0x00080000ec30783b */ /* 0x000f2e0000000200 */
[C---:B------:R-:W-:Y:S01]  /*1bc0*/  HMMA.16816.F32 R72, R36.reuse, R46, R72 ;  /* 0x0000002e2448723c */ /* 0x040fe20000001848 */
[----:B------:R-:W5:Y:S07]  /*1bd0*/  LDSM.16.M88.4 R44, [R236+0x1000] ;  /* 0x00100000ec2c783b */ /* 0x000f6e0000000200 */
[----:B------:R-:W-:Y:S01]  /*1be0*/  HMMA.16816.F32 R60, R36, R42, R60 ;  /* 0x0000002a243c723c */ /* 0x000fe2000000183c */
[----:B------:R-:W5:Y:S04]  /*1bf0*/  LDSM.16.M88.4 R40, [R236+0x1800] ;  /* 0x00180000ec28783b */ /* 0x000f680000000200 */
[----:B------:R-:W5:Y:S03]  /*1c00*/  LDSM.16.M88.4 R36, [R244+0x8100] ;  /* 0x00810000f424783b */ /* 0x000f660000000200 */
[C---:B-1----:R-:W-:Y:S08]  /*1c10*/  HMMA.16816.F32 R32, R116.reuse, R112, R32 ;  /* 0x000000707420723c */ /* 0x042ff00000001820 */
[C---:B--2---:R-:W-:Y:S08]  /*1c20*/  HMMA.16816.F32 R24, R116.reuse, R108, R24 ;  /* 0x0000006c7418723c */ /* 0x044ff00000001818 */
[C---:B---3--:R-:W-:Y:S08]  /*1c30*/  HMMA.16816.F32 R16, R116.reuse, R104, R16 ;  /* 0x000000687410723c */ /* 0x048ff00000001810 */
[C---:B----4-:R-:W-:Y:S08]  /*1c40*/  HMMA.16816.F32 R8, R116.reuse, R100, R8 ;  /* 0x000000647408723c */ /* 0x050ff00000001808 */
[C---:B------:R-:W-:Y:S08]  /*1c50*/  HMMA.16816.F32 R28, R116.reuse, R114, R28 ;  /* 0x00000072741c723c */ /* 0x040ff0000000181c */
[C---:B------:R-:W-:Y:S08]  /*1c60*/  HMMA.16816.F32 R20, R116.reuse, R110, R20 ;  /* 0x0000006e7414723c */ /* 0x040ff00000001814 */
[C---:B------:R-:W-:Y:S08]  /*1c70*/  HMMA.16816.F32 R12, R116.reuse, R106, R12 ;  /* 0x0000006a740c723c */ /* 0x040ff0000000180c */
[----:B------:R-:W-:Y:S01]  /*1c80*/  HMMA.16816.F32 R64, R116, R102, R64 ;  /* 0x000000667440723c */ /* 0x000fe20000001840 */
[----:B------:R-:W-:Y:S07]  /*1c90*/  LDSM.16.M88.4 R116, [R251+0xe100] ;  /* 0x00e10000fb74783b */ /* 0x000fee0000000200 */
[C---:B-----5:R-:W-:Y:S08]  /*1ca0*/  HMMA.16816.F32 R92, R96.reuse, R112, R92 ;  /* 0x00000070605c723c */ /* 0x060ff0000000185c */
[C---:B------:R-:W-:Y:S01]  /*1cb0*/  HMMA.16816.F32 R88, R96.reuse, R114, R88 ;  /* 0x000000726058723c */ /* 0x040fe20000001858 */
[----:B------:R-:W1:Y:S07]  /*1cc0*/  LDSM.16.M88.4 R112, [R250+0x6100] ;  /* 0x00610000fa70783b */ /* 0x000e6e0000000200 */
[C---:B------:R-:W-:Y:S08]  /*1cd0*/  HMMA.16816.F32 R84, R96.reuse, R108, R84 ;  /* 0x0000006c6054723c */ /* 0x040ff00000001854 */
[C---:B------:R-:W-:Y:S01]  /*1ce0*/  HMMA.16816.F32 R80, R96.reuse, R110, R80 ;  /* 0x0000006e6050723c */ /* 0x040fe20000001850 */
[----:B------:R-:W2:Y:S07]  /*1cf0*/  LDSM.16.M88.4 R108, [R250+0x6900] ;  /* 0x00690000fa6c783b */ /* 0x000eae0000000200 */
[C---:B------:R-:W-:Y:S08]  /*1d00*/  HMMA.16816.F32 R76, R96.reuse, R104, R76 ;  /* 0x00000068604c723c */ /* 0x040ff0000000184c */
[C---:B------:R-:W-:Y:S01]  /*1d10*/  HMMA.16816.F32 R72, R96.reuse, R106, R72 ;  /* 0x0000006a6048723c */ /* 0x040fe20000001848 */
[----:B------:R-:W3:Y:S07]  /*1d20*/  LDSM.16.M88.4 R104, [R250+0x7100] ;  /* 0x00710000fa68783b */ /* 0x000eee0000000200 */
[C---:B------:R-:W-:Y:S08]  /*1d30*/  HMMA.16816.F32 R68, R96.reuse, R100, R68 ;  /* 0x000000646044723c */ /* 0x040ff00000001844 */
[----:B------:R-:W-:Y:S01]  /*1d40*/  HMMA.16816.F32 R60, R96, R102, R60 ;  /* 0x00000066603c723c */ /* 0x000fe2000000183c */
[----:B------:R-:W4:Y:S04]  /*1d50*/  LDSM.16.M88.4 R100, [R250+0x7900] ;  /* 0x00790000fa64783b */ /* 0x000f280000000200 */
[----:B------:R-:W5:Y:S03]  /*1d60*/  LDSM.16.M88.4 R96, [R251+0xc100] ;  /* 0x00c10000fb60783b */ /* 0x000f660000000200 */
        /* <DEDUP_REMOVED lines=21> */
[----:B------:R-:W4:Y:S03]  /*1ec0*/  LDSM.16.M88.4 R36, [R247+0xc100] ;  /* 0x00c10000f724783b */ /* 0x000f260000000200 */
[C---:B-1----:R-:W-:Y:S08]  /*1ed0*/  HMMA.16816.F32 R32, R116.reuse, R112, R32 ;  /* 0x000000707420723c */ /* 0x042ff00000001820 */
[C---:B------:R-:W-:Y:S08]  /*1ee0*/  HMMA.16816.F32 R28, R116.reuse, R114, R28 ;  /* 0x00000072741c723c */ /* 0x040ff0000000181c */
[C---:B--2---:R-:W-:Y:S08]  /*1ef0*/  HMMA.16816.F32 R24, R116.reuse, R108, R24 ;  /* 0x0000006c7418723c */ /* 0x044ff00000001818 */
[C---:B------:R-:W-:Y:S08]  /*1f00*/  HMMA.16816.F32 R20, R116.reuse, R110, R20 ;  /* 0x0000006e7414723c */ /* 0x040ff00000001814 */
[C---:B---3--:R-:W-:Y:S08]  /*1f10*/  HMMA.16816.F32 R16, R116.reuse, R104, R16 ;  /* 0x000000687410723c */ /* 0x048ff00000001810 */
[C---:B------:R-:W-:Y:S08]  /*1f20*/  HMMA.16816.F32 R12, R116.reuse, R106, R12 ;  /* 0x0000006a740c723c */ /* 0x040ff0000000180c */
[C---:B----4-:R-:W-:Y:S08]  /*1f30*/  HMMA.16816.F32 R8, R116.reuse, R100, R8 ;  /* 0x000000647408723c */ /* 0x050ff00000001808 */
[----:B------:R-:W-:Y:S01]  /*1f40*/  HMMA.16816.F32 R64, R116, R102, R64 ;  /* 0x000000667440723c */ /* 0x000fe20000001840 */
[----:B------:R-:W-:Y:S07]  /*1f50*/  LDSM.16.M88.4 R116, [R246+0xc100] ;  /* 0x00c10000f674783b */ /* 0x000fee0000000200 */
[C---:B-----5:R-:W-:Y:S08]  /*1f60*/  HMMA.16816.F32 R92, R96.reuse, R112, R92 ;  /* 0x00000070605c723c */ /* 0x060ff0000000185c */
        /* <DEDUP_REMOVED lines=9> */
[----:B------:R-:W-:Y:S01]  /*2000*/  HMMA.16816.F32 R60, R96, R102, R60 ;  /* 0x00000066603c723c */ /* 0x000fe2000000183c */
[----:B------:R-:W3:Y:S04]  /*2010*/  LDSM.16.M88.4 R100, [R245+0x7100] ;  /* 0x00710000f564783b */ /* 0x000ee80000000200 */
[----:B------:R-:W4:Y:S03]  /*2020*/  LDSM.16.M88.4 R96, [R245+0x7900] ;  /* 0x00790000f560783b */ /* 0x000f260000000200 */
        /* <DEDUP_REMOVED lines=14> */
[----:B------:R-:W5:Y:S07]  /*2110*/  LDSM.16.M88.4 R48, [R236+0x2000] ;  /* 0x00200000ec30783b */ /* 0x000f6e0000000200 */
[C---:B------:R-:W-:Y:S08]  /*2120*/  HMMA.16816.F32 R76, R36.reuse, R44, R76 ;  /* 0x0000002c244c723c */ /* 0x040ff0000000184c */
[C---:B------:R-:W-:Y:S01]  /*2130*/  HMMA.16816.F32 R72, R36.reuse, R46, R72 ;  /* 0x0000002e2448723c */ /* 0x040fe20000001848 */
[----:B------:R-:W2:Y:S07]  /*2140*/  LDSM.16.M88.4 R44, [R236+0x2800] ;  /* 0x00280000ec2c783b */ /* 0x000eae0000000200 */
[C---:B------:R-:W-:Y:S08]  /*2150*/  HMMA.16816.F32 R68, R36.reuse, R40, R68 ;  /* 0x000000282444723c */ /* 0x040ff00000001844 */
[----:B------:R-:W-:Y:S01]  /*2160*/  HMMA.16816.F32 R60, R36, R42, R60 ;  /* 0x0000002a243c723c */ /* 0x000fe2000000183c */
[----:B------:R-:W3:Y:S04]  /*2170*/  LDSM.16.M88.4 R40, [R236+0x3000] ;  /* 0x00300000ec28783b */ /* 0x000ee80000000200 */
[----:B------:R-:W4:Y:S01]  /*2180*/  LDSM.16.M88.4 R36, [R236+0x3800] ;  /* 0x00380000ec24783b */ /* 0x000f220000000200 */
[----:B------:R-:W-:-:S04]  /*2190*/  DEPBAR.LE SB0, 0x0 ;  /* 0x000080000000791a */ /* 0x000fc80000000000 */
[C---:B-1----:R-:W-:Y:S08]  /*21a0*/  HMMA.16816.F32 R32, R112.reuse, R108, R32 ;  /* 0x0000006c7020723c */ /* 0x042ff00000001820 */
[C---:B------:R-:W-:Y:S08]  /*21b0*/  HMMA.16816.F32 R28, R112.reuse, R110, R28 ;  /* 0x0000006e701c723c */ /* 0x040ff0000000181c */
[C---:B--2---:R-:W-:Y:S08]  /*21c0*/  HMMA.16816.F32 R24, R112.reuse, R104, R24 ;  /* 0x000000687018723c */ /* 0x044ff00000001818 */
[C---:B------:R-:W-:Y:S08]  /*21d0*/  HMMA.16816.F32 R20, R112.reuse, R106, R20 ;  /* 0x0000006a7014723c */ /* 0x040ff00000001814 */
[C---:B---3--:R-:W-:Y:S08]  /*21e0*/  HMMA.16816.F32 R16, R112.reuse, R100, R16 ;  /* 0x000000647010723c */ /* 0x048ff00000001810 */
[C---:B------:R-:W-:Y:S08]  /*21f0*/  HMMA.16816.F32 R12, R112.reuse, R102, R12 ;  /* 0x00000066700c723c */ /* 0x040ff0000000180c */
[C---:B----4-:R-:W-:Y:S08]  /*2200*/  HMMA.16816.F32 R8, R112.reuse, R96, R8 ;  /* 0x000000607008723c */ /* 0x050ff00000001808 */
[----:B------:R-:W-:Y:S08]  /*2210*/  HMMA.16816.F32 R64, R112, R98, R64 ;  /* 0x000000627040723c */ /* 0x000ff00000001840 */
        /* <DEDUP_REMOVED lines=26> */
[----:B------:R-:W-:-:S04]  /*23c0*/  ULEA.HI.SX32 UR5, UR18, 0xfffffffe, 0x1a ;  /* 0xfffffffe12057891 */ /* 0x000fc8000f8fd23f */
[----:B------:R-:W-:Y:S02]  /*23d0*/  USHF.R.S32.HI UR4, URZ, 0x1f, UR5 ;  /* 0x0000001f3f047899 */ /* 0x000fe40008011405 */
[----:B------:R-:W-:Y:S01]  /*23e0*/  UIMAD UR9, UR9, UR5, URZ ;  /* 0x00000005090972a4 */ /* 0x000fe2000f8e023f */
[----:B------:R-:W-:Y:S01]  /*23f0*/  IMAD.WIDE.U32 R36, R2, UR5, R122 ;  /* 0x0000000502247c25 */ /* 0x000fe2000f8e007a */
[----:B------:R-:W-:Y:S02]  /*2400*/  USHF.L.U32 UR5, UR6, 0x5, URZ ;  /* 0x0000000506057899 */ /* 0x000fe4000800063f */
[----:B------:R-:W-:Y:S02]  /*2410*/  UIMAD UR4, UR4, UR10, UR9 ;  /* 0x0000000a040472a4 */ /* 0x000fe4000f8e0209 */
[----:B------:R-:W-:Y:S01]  /*2420*/  LEA R48, P2, R36, c[0x0][0x1c8], 0x1 ;  /* 0x0000720024307a11 */ /* 0x000fe200078408ff */
[----:B------:R-:W-:Y:S01]  /*2430*/  USHF.L.U64.HI UR6, UR6, 0x5, UR7 ;  /* 0x0000000506067899 */ /* 0x000fe20008010207 */
[----:B------:R-:W-:Y:S01]  /*2440*/  IMAD.U32 R0, RZ, RZ, UR5 ;  /* 0x00000005ff007e24 */ /* 0x000fe2000f8e00ff */
[----:B------:R-:W-:Y:S01]  /*2450*/  UIADD3 UR7, UP0, UR20, 0x80, URZ ;  /* 0x0000008014077890 */ /* 0x000fe2000ff1e03f */
[----:B------:R-:W-:-:S02]  /*2460*/  IADD3 R2, R37, UR4, RZ ;  /* 0x0000000425027c10 */ /* 0x000fc4000fffe0ff */
[----:B------:R-:W-:Y:S01]  /*2470*/  IADD3 R46, P5, R48, UR5, RZ ;  /* 0x00000005302e7c10 */ /* 0x000fe2000ffbe0ff */
[----:B------:R-:W-:Y:S01]  /*2480*/  UIADD3.X UR4, URZ, UR14, URZ, UP0, !UPT ;  /* 0x0000000e3f047290 */ /* 0x000fe200087fe43f */
[----:B------:R-:W-:Y:S01]  /*2490*/  LEA.HI.X R49, R36, c[0x0][0x1cc], R2, 0x1, P2 ;  /* 0x0000730024317a11 */ /* 0x000fe200010f0c02 */
[----:B------:R-:W-:Y:S01]  /*24a0*/  IMAD.SHL.U32 R2, R120, 0x2, RZ ;  /* 0x0000000278027824 */ /* 0x000fe200078e00ff */
[----:B------:R-:W-:Y:S02]  /*24b0*/  IADD3 R44, P4, P2, R0, 0x80, R48 ;  /* 0x00000080002c7810 */ /* 0x000fe40007a9e030 */
[----:B------:R-:W-:Y:S02]  /*24c0*/  IADD3.X R47, R49, UR6, RZ, P5, !PT ;  /* 0x00000006312f7c10 */ /* 0x000fe4000affe4ff */
[----:B------:R-:W-:Y:S01]  /*24d0*/  IADD3 R42, P6, R46, UR5, RZ ;  /* 0x000000052e2a7c10 */ /* 0x000fe2000ffde0ff */
[----:B------:R-:W-:Y:S01]  /*24e0*/  @!PT LDS RZ, [RZ] ;  /* 0x00000000fffff984 */ /* 0x000fe20000000800 */
[----:B------:R-:W-:Y:S01]  /*24f0*/  @!PT LDS RZ, [RZ] ;  /* 0x00000000fffff984 */ /* 0x000fe20000000800 */
[----:B------:R-:W-:Y:S01]  /*2500*/  @!PT LDS RZ, [RZ] ;  /* 0x00000000fffff984 */ /* 0x000fe20000000800 */
[----:B------:R1:W-:Y:S01]  /*2510*/  LDGSTS.E.BYPASS.LTC128B.128 [R2+0x4100], [R48.64], !P3 ;  /* 0x0410000030027fae */ /* 0x0003e2000d901d56 */
[----:B------:R-:W-:-:S02]  /*2520*/  IADD3.X R45, RZ, UR6, R49, P4, P2 ;  /* 0x00000006ff2d7c10 */ /* 0x000fc4000a7e4431 */
[----:B------:R-:W-:Y:S01]  /*2530*/  IADD3 R40, P5, R46, UR7, RZ ;  /* 0x000000072e287c10 */ /* 0x000fe2000ffbe0ff */
[----:B------:R1:W-:Y:S01]  /*2540*/  LDGSTS.E.BYPASS.LTC128B.128 [R2+0x6100], [R48.64+0x80], !P0 ;  /* 0x0610008030027fae */ /* 0x0003e2000c101d56 */
[C---:B------:R-:W-:Y:S02]  /*2550*/  IADD3 R38, P4, R42.reuse, UR5, RZ ;  /* 0x000000052a267c10 */ /* 0x040fe4000ff9e0ff */
[C---:B------:R-:W-:Y:S01]  /*2560*/  IADD3.X R43, R47.reuse, UR6, RZ, P6, !PT ;  /* 0x000000062f2b7c10 */ /* 0x040fe2000b7fe4ff */
        /* <DEDUP_REMOVED lines=8> */
[----:B------:R1:W-:Y:S04]  /*25f0*/  LDGSTS.E.BYPASS.LTC128B.128 [R2+0x5900], [R38.64], !P3 ;  /* 0x0590000026027fae */ /* 0x0003e8000d901d56 */
[----:B------:R1:W-:Y:S02]  /*2600*/  LDGSTS.E.BYPASS.LTC128B.128 [R2+0x7900], [R36.64], !P0 ;  /* 0x0790000024027fae */ /* 0x0003e4000c101d56 */
.L_x_644:
[----:B------:R-:W-:Y:S01]  /*2610*/  SHF.R.S32.HI R0, RZ, 0x1f, R3 ;  /* 0x0000001fff007819 */ /* 0x000fe20000011403 */
[----:B------:R-:W-:Y:S01]  /*2620*/  UIMAD UR8, UR13, -0x40, UR8 ;  /* 0xffffffc00d0878a4 */ /* 0x000fe2000f8e0208 */
[----:B------:R-:W-:Y:S01]  /*2630*/  IMAD.SHL.U32 R248, R6, 0x2, RZ ;  /* 0x0000000206f87824 */ /* 0x000fe200078e00ff */
[----:B------:R-:W0:Y:S01]  /*2640*/  LDGDEPBAR ;  /* 0x00000000000079af */ /* 0x000e220000000000 */
[----:B-1----:R-:W-:-:S02]  /*2650*/  LEA.HI R2, R0, R3, RZ, 0x2 ;  /* 0x0000000300027211 */ /* 0x002fc400078f10ff */
[--C-:B------:R-:W-:Y:S01]  /*2660*/  IMAD R242, R5, 0x2, R248.reuse ;  /* 0x0000000205f27824 */ /* 0x100fe200078e02f8 */
[----:B------:R-:W-:Y:S01]  /*2670*/  LDSM.16.MT88.4 R180, [R248+0x900] ;  /* 0x00090000f8b4783b */ /* 0x000fe20000004200 */
[----:B------:R-:W-:Y:S02]  /*2680*/  IMAD.U32 R0, RZ, RZ, UR8 ;  /* 0x00000008ff007e24 */ /* 0x000fe4000f8e00ff */
[C---:B------:R-:W-:Y:S01]  /*2690*/  IMAD R241, R4.reuse, 0x2, R248 ;  /* 0x0000000204f17824 */ /* 0x040fe200078e02f8 */
[----:B------:R1:W-:Y:S01]  /*26a0*/  STL [R1+0x28], R2 ;  /* 0x0000280201007387 */ /* 0x0003e20000100800 */
[----:B------:R-:W-:-:S03]  /*26b0*/  IMAD R240, R4, 0x2, R242 ;  /* 0x0000000204f07824 */ /* 0x000fc600078e02f2 */
[----:B------:R-:W-:Y:S04]  /*26c0*/  LDSM.16.MT88.4 R44, [R242+0x100] ;  /* 0x00010000f22c783b */ /* 0x000fe80000004200 */
[----:B------:R-:W-:Y:S04]  /*26d0*/  LDSM.16.MT88.4 R128, [R248+0x2100] ;  /* 0x00210000f880783b */ /* 0x000fe80000004200 */
[----:B------:R-:W-:Y:S04]  /*26e0*/  LDSM.16.MT88.4 R144, [R242+0x2100] ;  /* 0x00210000f290783b */ /* 0x000fe80000004200 */
[----:B------:R-:W-:Y:S04]  /*26f0*/  LDSM.16.MT88.4 R96, [R241+0x100] ;  /* 0x00010000f160783b */ /* 0x000fe80000004200 */
[----:B------:R-:W-:Y:S04]  /*2700*/  LDSM.16.MT88.4 R112, [R240+0x100] ;  /* 0x00010000f070783b */ /* 0x000fe80000004200 */
[----:B------:R-:W-:Y:S01]  /*2710*/  LDSM.16.MT88.4 R160, [R241+0x2100] ;  /* 0x00210000f1a0783b */ /* 0x000fe20000004200 */
[----:B-1----:R-:W-:-:S05]  /*2720*/  LOP3.LUT R2, R2, 0x7ffffffc, RZ, 0xc0, !PT ;  /* 0x7ffffffc02027812 */ /* 0x002fca00078ec0ff */
[----:B------:R-:W-:-:S04]  /*2730*/  IMAD.IADD R3, R3, 0x1, -R2 ;  /* 0x0000000103037824 */ /* 0x000fc800078e0a02 */
[----:B------:R-:W-:-:S05]  /*2740*/  IMAD R3, R3, -0x2, R0 ;  /* 0xfffffffe03037824 */ /* 0x000fca00078e0200 */
[C---:B------:R-:W-:Y:S02]  /*2750*/  ISETP.GT.AND P4, PT, R3.reuse, RZ, PT ;  /* 0x000000ff0300720c */ /* 0x040fe40003f84270 */
[C---:B------:R-:W-:Y:S02]  /*2760*/  ISETP.GT.AND P2, PT, R3.reuse, 0x1, PT ;  /* 0x000000010300780c */ /* 0x040fe40003f44270 */
[----:B------:R-:W-:Y:S02]  /*2770*/  ISETP.GT.AND P6, PT, R3, 0x8, PT ;  /* 0x000000080300780c */ /* 0x000fe40003fc4270 */
[----:B------:R-:W-:Y:S02]  /*2780*/  FSEL R41, R92, -INF , P4 ;  /* 0xff8000005c297808 */ /* 0x000fe40002000000 */
[----:B------:R-:W-:Y:S02]  /*2790*/  FSEL R93, R93, -INF , P2 ;  /* 0xff8000005d5d7808 */ /* 0x000fe40001000000 */
[----:B------:R-:W-:-:S02]  /*27a0*/  ISETP.GT.AND P5, PT, R3, 0x9, PT ;  /* 0x000000090300780c */ /* 0x000fc40003fa4270 */
[----:B------:R-:W-:Y:S02]  /*27b0*/  FSEL R43, R88, -INF , P6 ;  /* 0xff800000582b7808 */ /* 0x000fe40003000000 */
[----:B------:R-:W-:Y:S02]  /*27c0*/  FMNMX.FTZ R36, R41, R93, !PT ;  /* 0x0000005d29247209 */ /* 0x000fe40007810000 */
[----:B------:R-:W-:Y:S02]  /*27d0*/  FSEL R34, R34, -INF , P4 ;  /* 0xff80000022227808 */ /* 0x000fe40002000000 */
[----:B------:R-:W-:Y:S02]  /*27e0*/  FSEL R37, R32, -INF , P4 ;  /* 0xff80000020257808 */ /* 0x000fe40002000000 */
[----:B------:R-:W-:Y:S02]  /*27f0*/  FSEL R94, R94, -INF , P4 ;  /* 0xff8000005e5e7808 */ /* 0x000fe40002000000 */
[----:B------:R-:W-:-:S02]  /*2800*/  FSEL R35, R35, -INF , P2 ;  /* 0xff80000023237808 */ /* 0x000fc40001000000 */
[----:B------:R-:W-:Y:S02]  /*2810*/  FSEL R33, R33, -INF , P2 ;  /* 0xff80000021217808 */ /* 0x000fe40001000000 */
[----:B------:R-:W-:Y:S02]  /*2820*/  FSEL R95, R95, -INF , P2 ;  /* 0xff8000005f5f7808 */ /* 0x000fe40001000000 */
[C---:B------:R-:W-:Y:S02]  /*2830*/  ISETP.GT.AND P4, PT, R3.reuse, 0x10, PT ;  /* 0x000000100300780c */ /* 0x040fe40003f84270 */
[----:B------:R-:W-:Y:S02]  /*2840*/  FSEL R32, R30, -INF , P6 ;  /* 0xff8000001e207808 */ /* 0x000fe40003000000 */
[----:B------:R-:W-:Y:S02]  /*2850*/  ISETP.GT.AND P2, PT, R3, 0x11, PT ;  /* 0x000000110300780c */ /* 0x000fe40003f44270 */
[----:B------:R-:W-:-:S02]  /*2860*/  FSEL R30, R31, -INF , P5 ;  /* 0xff8000001f1e7808 */ /* 0x000fc40002800000 */
[----:B------:R-:W-:Y:S02]  /*2870*/  FSEL R89, R89, -INF , P5 ;  /* 0xff80000059597808 */ /* 0x000fe40002800000 */
[----:B------:R-:W-:Y:S02]  /*2880*/  FMNMX.FTZ R36, R43, R36, !PT ;  /* 0x000000242b247209 */ /* 0x000fe40007810000 */
[----:B------:R-:W-:Y:S02]  /*2890*/  FSEL R31, R29, -INF , P5 ;  /* 0xff8000001d1f7808 */ /* 0x000fe40002800000 */
[----:B------:R-:W-:Y:S02]  /*28a0*/  FSEL R29, R24, -INF , P4 ;  /* 0xff800000181d7808 */ /* 0x000fe40002000000 */
[----:B------:R-:W-:Y:S02]  /*28b0*/  FSEL R24, R27, -INF , P2 ;  /* 0xff8000001b187808 */ /* 0x000fe40001000000 */
[----:B------:R-:W-:-:S02]  /*28c0*/  FSEL R27, R84, -INF , P4 ;  /* 0xff800000541b7808 */ /* 0x000fc40002000000 */
[----:B------:R-:W-:Y:S02]  /*28d0*/  FMNMX.FTZ R36, R89, R36, !PT ;  /* 0x0000002459247209 */ /* 0x000fe40007810000 */
[----:B------:R-:W-:Y:S02]  /*28e0*/  FSEL R26, R26, -INF , P4 ;  /* 0xff8000001a1a7808 */ /* 0x000fe40002000000 */
[----:B------:R-:W-:Y:S02]  /*28f0*/  FSEL R25, R25, -INF , P2 ;  /* 0xff80000019197808 */ /* 0x000fe40001000000 */
[----:B------:R-:W-:Y:S02]  /*2900*/  FSEL R86, R86, -INF , P4 ;  /* 0xff80000056567808 */ /* 0x000fe40002000000 */
[----:B------:R-:W-:Y:S02]  /*2910*/  FSEL R2, R87, -INF , P2 ;  /* 0xff80000057027808 */ /* 0x000fe40001000000 */
[----:B------:R-:W-:-:S02]  /*2920*/  FSEL R85, R85, -INF , P2 ;  /* 0xff80000055557808 */ /* 0x000fc40001000000 */
[----:B------:R-:W-:Y:S02]  /*2930*/  FSEL R0, R91, -INF , P5 ;  /* 0xff8000005b007808 */ /* 0x000fe40002800000 */
[C---:B------:R-:W-:Y:S02]  /*2940*/  ISETP.GT.AND P4, PT, R3.reuse, 0x19, PT ;  /* 0x000000190300780c */ /* 0x040fe40003f84270 */
[C---:B------:R-:W-:Y:S02]  /*2950*/  ISETP.GT.AND P2, PT, R3.reuse, 0x20, PT ;  /* 0x000000200300780c */ /* 0x040fe40003f44270 */
[----:B------:R-:W-:Y:S02]  /*2960*/  ISETP.GT.AND P5, PT, R3, 0x18, PT ;  /* 0x000000180300780c */ /* 0x000fe40003fa4270 */
[----:B------:R-:W-:Y:S02]  /*2970*/  FMNMX.FTZ R36, R27, R36, !PT ;  /* 0x000000241b247209 */ /* 0x000fe40007810000 */
[----:B------:R-:W-:-:S02]  /*2980*/  FSEL R39, R28, -INF , P6 ;  /* 0xff8000001c277808 */ /* 0x000fc40003000000 */
[----:B------:R-:W-:Y:S02]  /*2990*/  FSEL R28, R23, -INF , P4 ;  /* 0xff800000171c7808 */ /* 0x000fe40002000000 */
[----:B------:R-:W-:Y:S02]  /*29a0*/  FSEL R226, R18, -INF , P2 ;  /* 0xff80000012e27808 */ /* 0x000fe40001000000 */
[----:B------:R-:W-:Y:S02]  /*29b0*/  FSEL R23, R80, -INF , P5 ;  /* 0xff80000050177808 */ /* 0x000fe40002800000 */
[----:B------:R-:W-:Y:S02]  /*29c0*/  FMNMX.FTZ R18, R85, R36, !PT ;  /* 0x0000002455127209 */ /* 0x000fe40007810000 */
[----:B------:R-:W-:Y:S02]  /*29d0*/  FSEL R151, R16, -INF , P2 ;  /* 0xff80000010977808 */ /* 0x000fe40001000000 */
[----:B------:R-:W-:-:S02]  /*29e0*/  FSEL R7, R20, -INF , P5 ;  /* 0xff80000014077808 */ /* 0x000fc40002800000 */
[----:B------:R-:W-:Y:S02]  /*29f0*/  FSEL R81, R81, -INF , P4 ;  /* 0xff80000051517808 */ /* 0x000fe40002000000 */
[----:B------:R-:W-:Y:S02]  /*2a00*/  FMNMX.FTZ R16, R23, R18, !PT ;  /* 0x0000001217107209 */ /* 0x000fe40007810000 */
[----:B------:R-:W-:Y:S02]  /*2a10*/  FSEL R21, R21, -INF , P4 ;  /* 0xff80000015157808 */ /* 0x000fe40002000000 */
[----:B------:R-:W-:Y:S02]  /*2a20*/  FSEL R20, R83, -INF , P4 ;  /* 0xff80000053147808 */ /* 0x000fe40002000000 */
[----:B------:R-:W-:Y:S02]  /*2a30*/  ISETP.GT.AND P4, PT, R3, 0x21, PT ;  /* 0x000000210300780c */ /* 0x000fe40003f84270 */
[----:B------:R-:W-:-:S02]  /*2a40*/  FSEL R231, R76, -INF , P2 ;  /* 0xff8000004ce77808 */ /* 0x000fc40001000000 */
[----:B------:R-:W-:Y:S02]  /*2a50*/  FMNMX.FTZ R16, R81, R16, !PT ;  /* 0x0000001051107209 */ /* 0x000fe40007810000 */
[----:B------:R-:W-:Y:S02]  /*2a60*/  FSEL R228, R19, -INF , P4 ;  /* 0xff80000013e47808 */ /* 0x000fe40002000000 */
[----:B------:R-:W-:Y:S02]  /*2a70*/  FSEL R164, R17, -INF , P4 ;  /* 0xff80000011a47808 */ /* 0x000fe40002000000 */
[----:B------:R-:W-:Y:S02]  /*2a80*/  FSEL R148, R79, -INF , P4 ;  /* 0xff8000004f947808 */ /* 0x000fe40002000000 */
[----:B------:R-:W-:Y:S02]  /*2a90*/  FSEL R224, R77, -INF , P4 ;  /* 0xff8000004de07808 */ /* 0x000fe40002000000 */
[----:B------:R-:W-:-:S02]  /*2aa0*/  ISETP.GT.AND P4, PT, R3, 0x28, PT ;  /* 0x000000280300780c */ /* 0x000fc40003f84270 */
[----:B------:R-:W-:Y:S02]  /*2ab0*/  FMNMX.FTZ R17, R231, R16, !PT ;  /* 0x00000010e7117209 */ /* 0x000fe40007810000 */
[----:B------:R-:W-:Y:S02]  /*2ac0*/  FSEL R78, R78, -INF , P2 ;  /* 0xff8000004e4e7808 */ /* 0x000fe40001000000 */
[----:B------:R-:W-:Y:S02]  /*2ad0*/  FSEL R230, R14, -INF , P4 ;  /* 0xff8000000ee67808 */ /* 0x000fe40002000000 */
[----:B------:R-:W-:Y:S02]  /*2ae0*/  ISETP.GT.AND P2, PT, R3, 0x29, PT ;  /* 0x000000290300780c */ /* 0x000fe40003f44270 */
[----:B------:R-:W-:Y:S02]  /*2af0*/  FSEL R101, R72, -INF , P4 ;  /* 0xff80000048657808 */ /* 0x000fe40002000000 */
[----:B------:R-:W-:-:S02]  /*2b00*/  FMNMX.FTZ R14, R224, R17, !PT ;  /* 0x00000011e00e7209 */ /* 0x000fc40007810000 */
[----:B------:R-:W-:Y:S01]  /*2b10*/  FSEL R22, R22, -INF , P5 ;  /* 0xff80000016167808 */ /* 0x000fe20002800000 */
[----:B------:R-:W-:Y:S01]  /*2b20*/  LDSM.16.MT88.4 R16, [R242+0x2900] ;  /* 0x00290000f210783b */ /* 0x000fe20000004200 */
[----:B------:R-:W-:Y:S02]  /*2b30*/  FSEL R82, R82, -INF , P5 ;  /* 0xff80000052527808 */ /* 0x000fe40002800000 */
[----:B------:R-:W-:Y:S02]  /*2b40*/  FSEL R165, R12, -INF , P4 ;  /* 0xff8000000ca57808 */ /* 0x000fe40002000000 */
[----:B------:R-:W-:Y:S02]  /*2b50*/  ISETP.GT.AND P5, PT, R3, 0x30, PT ;  /* 0x000000300300780c */ /* 0x000fe40003fa4270 */
[----:B------:R-:W-:Y:S02]  /*2b60*/  FSEL R100, R73, -INF , P2 ;  /* 0xff80000049647808 */ /* 0x000fe40001000000 */
[----:B------:R-:W-:-:S02]  /*2b70*/  FMNMX.FTZ R12, R101, R14, !PT ;  /* 0x0000000e650c7209 */ /* 0x000fc40007810000 */
[----:B------:R-:W-:Y:S02]  /*2b80*/  FSEL R90, R90, -INF , P6 ;  /* 0xff8000005a5a7808 */ /* 0x000fe40003000000 */
[C---:B------:R-:W-:Y:S02]  /*2b90*/  ISETP.GT.AND P6, PT, R3.reuse, 0x31, PT ;  /* 0x000000310300780c */ /* 0x040fe40003fc4270 */
[----:B------:R-:W-:Y:S02]  /*2ba0*/  FSEL R227, R68, -INF , P5 ;  /* 0xff80000044e37808 */ /* 0x000fe40002800000 */
[----:B------:R-:W-:Y:S02]  /*2bb0*/  FMNMX.FTZ R12, R100, R12, !PT ;  /* 0x0000000c640c7209 */ /* 0x000fe40007810000 */
        /* <DEDUP_REMOVED lines=10> */
[----:B------:R-:W-:Y:S02]  /*2c60*/  FMNMX.FTZ R12, R215, R12, !PT ;  /* 0x0000000cd70c7209 */ /* 0x000fe40007810000 */
[----:B------:R-:W-:Y:S02]  /*2c70*/  FSEL R166, R13, -INF , P2 ;  /* 0xff8000000da67808 */ /* 0x000fe40001000000 */
[----:B------:R-:W-:Y:S01]  /*2c80*/  FMNMX.FTZ R13, R94, R95, !PT ;  /* 0x0000005f5e0d7209 */ /* 0x000fe20007810000 */
[----:B------:R-:W1:Y:S01]  /*2c90*/  SHFL.BFLY PT, R15, R12, 0x2, 0x1f ;  /* 0x0c401f000c0f7f89 */ /* 0x000e6200000e0000 */
[----:B------:R-:W-:-:S02]  /*2ca0*/  FSEL R150, R75, -INF , P2 ;  /* 0xff8000004b967808 */ /* 0x000fc40001000000 */
[----:B------:R-:W-:Y:S02]  /*2cb0*/  FMNMX.FTZ R13, R90, R13, !PT ;  /* 0x0000000d5a0d7209 */ /* 0x000fe40007810000 */
[----:B------:R-:W-:Y:S02]  /*2cc0*/  FSEL R220, R71, -INF , P6 ;  /* 0xff80000047dc7808 */ /* 0x000fe40003000000 */
[----:B------:R-:W-:Y:S02]  /*2cd0*/  FMNMX.FTZ R13, R0, R13, !PT ;  /* 0x0000000d000d7209 */ /* 0x000fe40007810000 */
[----:B------:R-:W-:Y:S02]  /*2ce0*/  FSEL R218, R62, -INF , P5 ;  /* 0xff8000003eda7808 */ /* 0x000fe40002800000 */
[----:B------:R-:W-:Y:S02]  /*2cf0*/  FMNMX.FTZ R13, R86, R13, !PT ;  /* 0x0000000d560d7209 */ /* 0x000fe40007810000 */
[----:B------:R-:W-:-:S02]  /*2d00*/  FSEL R216, R63, -INF , P4 ;  /* 0xff8000003fd87808 */ /* 0x000fc40002000000 */
[----:B------:R-:W-:Y:S02]  /*2d10*/  FMNMX.FTZ R13, R2, R13, !PT ;  /* 0x0000000d020d7209 */ /* 0x000fe40007810000 */
[----:B------:R-:W-:Y:S02]  /*2d20*/  FSEL R225, R9, -INF , P6 ;  /* 0xff80000009e17808 */ /* 0x000fe40003000000 */
[----:B------:R-:W-:Y:S02]  /*2d30*/  FMNMX.FTZ R13, R82, R13, !PT ;  /* 0x0000000d520d7209 */ /* 0x000fe40007810000 */
[----:B------:R-:W-:Y:S02]  /*2d40*/  FSEL R221, R64, -INF , P5 ;  /* 0xff80000040dd7808 */ /* 0x000fe40002800000 */
[----:B------:R-:W-:Y:S02]  /*2d50*/  FSEL R217, R65, -INF , P4 ;  /* 0xff80000041d97808 */ /* 0x000fe40002000000 */
[----:B-1----:R-:W-:-:S02]  /*2d60*/  FMNMX.FTZ R15, R12, R15, !PT ;  /* 0x0000000f0c0f7209 */ /* 0x002fc40007810000 */
[----:B------:R-:W-:Y:S02]  /*2d70*/  FMNMX.FTZ R12, R20, R13, !PT ;  /* 0x0000000d140c7209 */ /* 0x000fe40007810000 */
[----:B------:R-:W-:Y:S01]  /*2d80*/  FMNMX.FTZ R13, R34, R35, !PT ;  /* 0x00000023220d7209 */ /* 0x000fe20007810000 */
[----:B------:R-:W1:Y:S01]  /*2d90*/  SHFL.BFLY PT, R196, R15, 0x1, 0x1f ;  /* 0x0c201f000fc47f89 */ /* 0x000e6200000e0000 */
[----:B------:R-:W-:Y:S02]  /*2da0*/  FSEL R209, R11, -INF , P6 ;  /* 0xff8000000bd17808 */ /* 0x000fe40003000000 */
[----:B------:R-:W-:Y:S02]  /*2db0*/  FMNMX.FTZ R13, R32, R13, !PT ;  /* 0x0000000d200d7209 */ /* 0x000fe40007810000 */
[----:B------:R-:W-:Y:S02]  /*2dc0*/  FSEL R208, R66, -INF , P5 ;  /* 0xff80000042d07808 */ /* 0x000fe40002800000 */
[----:B------:R-:W-:-:S02]  /*2dd0*/  FMNMX.FTZ R13, R30, R13, !PT ;  /* 0x0000000d1e0d7209 */ /* 0x000fc40007810000 */
[----:B------:R-:W-:Y:S02]  /*2de0*/  FSEL R207, R67, -INF , P4 ;  /* 0xff80000043cf7808 */ /* 0x000fe40002000000 */
[----:B------:R-:W-:-:S04]  /*2df0*/  FMNMX.FTZ R13, R26, R13, !PT ;  /* 0x0000000d1a0d7209 */ /* 0x000fc80007810000 */
[----:B------:R-:W-:-:S04]  /*2e00*/  FMNMX.FTZ R13, R24, R13, !PT ;  /* 0x0000000d180d7209 */ /* 0x000fc80007810000 */
[----:B------:R-:W-:-:S04]  /*2e10*/  FMNMX.FTZ R13, R22, R13, !PT ;  /* 0x0000000d160d7209 */ /* 0x000fc80007810000 */
[----:B------:R-:W-:Y:S02]  /*2e20*/  FMNMX.FTZ R13, R28, R13, !PT ;  /* 0x0000000d1c0d7209 */ /* 0x000fe40007810000 */
[----:B-1----:R-:W-:Y:S02]  /*2e30*/  FMNMX.FTZ R196, R15, R196, !PT ;  /* 0x000000c40fc47209 */ /* 0x002fe40007810000 */
[----:B------:R-:W-:Y:S02]  /*2e40*/  FMNMX.FTZ R13, R226, R13, !PT ;  /* 0x0000000de20d7209 */ /* 0x000fe40007810000 */
[C---:B------:R-:W-:Y:S01]  /*2e50*/  FSETP.NEU.FTZ.AND P2, PT, R196.reuse, -INF , PT ;  /* 0xff800000c400780b */ /* 0x040fe20003f5d000 */
[----:B------:R-:W-:Y:S01]  /*2e60*/  FMUL.FTZ R214, R196, c[0x0][0x2d0] ;  /* 0x0000b400c4d67a20 */ /* 0x000fe20000410000 */
[----:B------:R-:W-:-:S04]  /*2e70*/  FMNMX.FTZ R13, R228, R13, !PT ;  /* 0x0000000de40d7209 */ /* 0x000fc80007810000 */
[----:B------:R-:W-:Y:S02]  /*2e80*/  FSEL R214, R214, RZ, P2 ;  /* 0x000000ffd6d67208 */ /* 0x000fe40001000000 */
[----:B------:R-:W-:Y:S02]  /*2e90*/  ISETP.GT.AND P2, PT, R3, 0x30, PT ;  /* 0x000000300300780c */ /* 0x000fe40003f44270 */
[----:B------:R-:W-:Y:S01]  /*2ea0*/  FMNMX.FTZ R3, R78, R12, !PT ;  /* 0x0000000c4e037209 */ /* 0x000fe20007810000 */
[--C-:B------:R-:W-:Y:S01]  /*2eb0*/  FFMA.FTZ R206, R41, c[0x0][0x2d0], -R214.reuse ;  /* 0x0000b40029ce7a23 */ /* 0x100fe200000108d6 */
[----:B------:R-:W-:Y:S01]  /*2ec0*/  FMNMX.FTZ R12, R37, R33, !PT ;  /* 0x00000021250c7209 */ /* 0x000fe20007810000 */
[--C-:B------:R-:W-:Y:S01]  /*2ed0*/  FFMA.FTZ R197, R43, c[0x0][0x2d0], -R214.reuse ;  /* 0x0000b4002bc57a23 */ /* 0x100fe200000108d6 */
[----:B------:R-:W-:Y:S01]  /*2ee0*/  FMNMX.FTZ R3, R148, R3, !PT ;  /* 0x0000000394037209 */ /* 0x000fe20007810000 */
[----:B------:R-:W-:Y:S01]  /*2ef0*/  LDSM.16.MT88.4 R40, [R248+0x100] ;  /* 0x00010000f828783b */ /* 0x000fe20000004200 */
[----:B------:R-:W-:Y:S01]  /*2f00*/  FMNMX.FTZ R12, R39, R12, !PT ;  /* 0x0000000c270c7209 */ /* 0x000fe20007810000 */
[--C-:B------:R-:W-:Y:S01]  /*2f10*/  FFMA.FTZ R205, R93, c[0x0][0x2d0], -R214.reuse ;  /* 0x0000b4005dcd7a23 */ /* 0x100fe200000108d6 */
[----:B------:R-:W-:Y:S01]  /*2f20*/  FMNMX.FTZ R3, R149, R3, !PT ;  /* 0x0000000395037209 */ /* 0x000fe20007810000 */
[--C-:B------:R-:W-:Y:S01]  /*2f30*/  FFMA.FTZ R64, R89, c[0x0][0x2d0], -R214.reuse ;  /* 0x0000b40059407a23 */ /* 0x100fe200000108d6 */
[----:B------:R-:W-:Y:S01]  /*2f40*/  FMNMX.FTZ R12, R31, R12, !PT ;  /* 0x0000000c1f0c7209 */ /* 0x000fe20007810000 */
[----:B------:R-:W-:Y:S01]  /*2f50*/  MUFU.EX2 R206, R206 ;  /* 0x000000ce00ce7308 */ /* 0x000fe20000000800 */
[----:B------:R-:W-:Y:S01]  /*2f60*/  FSEL R222, R70, -INF , P2 ;  /* 0xff80000046de7808 */ /* 0x000fe20001000000 */
[--C-:B------:R-:W-:Y:S01]  /*2f70*/  FFMA.FTZ R51, R81, c[0x0][0x2d0], -R214.reuse ;  /* 0x0000b40051337a23 */ /* 0x100fe200000108d6 */
[----:B------:R-:W-:Y:S01]  /*2f80*/  FMNMX.FTZ R12, R29, R12, !PT ;  /* 0x0000000c1d0c7209 */ /* 0x000fe20007810000 */
[--C-:B------:R-:W-:Y:S01]  /*2f90*/  FFMA.FTZ R58, R27, c[0x0][0x2d0], -R214.reuse ;  /* 0x0000b4001b3a7a23 */ /* 0x100fe200000108d6 */
[----:B------:R-:W-:Y:S01]  /*2fa0*/  FMNMX.FTZ R3, R150, R3, !PT ;  /* 0x0000000396037209 */ /* 0x000fe20007810000 */
[--C-:B------:R-:W-:Y:S01]  /*2fb0*/  FFMA.FTZ R53, R85, c[0x0][0x2d0], -R214.reuse ;  /* 0x0000b40055357a23 */ /* 0x100fe200000108d6 */
[----:B------:R-:W-:Y:S01]  /*2fc0*/  FMNMX.FTZ R12, R25, R12, !PT ;  /* 0x0000000c190c7209 */ /* 0x000fe20007810000 */
[----:B------:R-:W1:Y:S01]  /*2fd0*/  MUFU.EX2 R205, R205 ;  /* 0x000000cd00cd7308 */ /* 0x000e620000000800 */
[----:B------:R-:W-:Y:S01]  /*2fe0*/  FMNMX.FTZ R3, R222, R3, !PT ;  /* 0x00000003de037209 */ /* 0x000fe20007810000 */
[--C-:B------:R-:W-:Y:S01]  /*2ff0*/  FFMA.FTZ R52, R23, c[0x0][0x2d0], -R214.reuse ;  /* 0x0000b40017347a23 */ /* 0x100fe200000108d6 */
[----:B------:R-:W-:Y:S01]  /*3000*/  FMNMX.FTZ R12, R7, R12, !PT ;  /* 0x0000000c070c7209 */ /* 0x000fe20007810000 */
[--C-:B------:R-:W-:Y:S01]  /*3010*/  FFMA.FTZ R231, R231, c[0x0][0x2d0], -R214.reuse ;  /* 0x0000b400e7e77a23 */ /* 0x100fe200000108d6 */
[----:B------:R-:W-:Y:S01]  /*3020*/  FMNMX.FTZ R3, R220, R3, !PT ;  /* 0x00000003dc037209 */ /* 0x000fe20007810000 */
[--C-:B------:R-:W-:Y:S01]  /*3030*/  FFMA.FTZ R224, R224, c[0x0][0x2d0], -R214.reuse ;  /* 0x0000b400e0e07a23 */ /* 0x100fe200000108d6 */
[----:B------:R-:W-:Y:S01]  /*3040*/  FMNMX.FTZ R12, R21, R12, !PT ;  /* 0x0000000c150c7209 */ /* 0x000fe20007810000 */
[----:B------:R-:W-:Y:S01]  /*3050*/  MUFU.EX2 R197, R197 ;  /* 0x000000c500c57308 */ /* 0x000fe20000000800 */
[----:B------:R-:W-:Y:S01]  /*3060*/  FMNMX.FTZ R3, R218, R3, !PT ;  /* 0x00000003da037209 */ /* 0x000fe20007810000 */
[--C-:B------:R-:W-:Y:S01]  /*3070*/  FFMA.FTZ R223, R223, c[0x0][0x2d0], -R214.reuse ;  /* 0x0000b400dfdf7a23 */ /* 0x100fe200000108d6 */
[----:B------:R-:W-:Y:S01]  /*3080*/  FMNMX.FTZ R12, R151, R12, !PT ;  /* 0x0000000c970c7209 */ /* 0x000fe20007810000 */
[----:B------:R-:W-:Y:S01]  /*3090*/  FFMA.FTZ R219, R219, c[0x0][0x2d0], -R214 ;  /* 0x0000b400dbdb7a23 */ /* 0x000fe200000108d6 */
[----:B------:R-:W-:-:S02]  /*30a0*/  FSEL R229, R8, -INF , P2 ;  /* 0xff80000008e57808 */ /* 0x000fc40001000000 */
[----:B------:R-:W-:Y:S01]  /*30b0*/  FMNMX.FTZ R12, R164, R12, !PT ;  /* 0x0000000ca40c7209 */ /* 0x000fe20007810000 */
[----:B------:R-:W2:Y:S01]  /*30c0*/  MUFU.EX2 R64, R64 ;  /* 0x0000004000407308 */ /* 0x000ea20000000800 */
[----:B------:R-:W-:Y:S02]  /*30d0*/  FMNMX.FTZ R14, R216, R3, !PT ;  /* 0x00000003d80e7209 */ /* 0x000fe40007810000 */
[----:B------:R-:W-:Y:S02]  /*30e0*/  FMNMX.FTZ R8, R165, R12, !PT ;  /* 0x0000000ca5087209 */ /* 0x000fe40007810000 */
[----:B------:R-:W-:Y:S01]  /*30f0*/  FMNMX.FTZ R13, R230, R13, !PT ;  /* 0x0000000de60d7209 */ /* 0x000fe20007810000 */
[----:B------:R-:W3:Y:S01]  /*3100*/  SHFL.BFLY PT, R3, R14, 0x2, 0x1f ;  /* 0x0c401f000e037f89 */ /* 0x000ee200000e0000 */
[----:B------:R-:W-:Y:S01]  /*3110*/  FMNMX.FTZ R8, R166, R8, !PT ;  /* 0x00000008a6087209 */ /* 0x000fe20007810000 */
[----:B------:R-:W-:Y:S01]  /*3120*/  MUFU.EX2 R58, R58 ;  /* 0x0000003a003a7308 */ /* 0x000fe20000000800 */
[----:B------:R-:W-:-:S02]  /*3130*/  FSEL R210, R10, -INF , P2 ;  /* 0xff8000000ad27808 */ /* 0x000fc40001000000 */
[----:B------:R-:W-:Y:S02]  /*3140*/  FMNMX.FTZ R8, R229, R8, !PT ;  /* 0x00000008e5087209 */ /* 0x000fe40007810000 */
[----:B------:R-:W-:Y:S02]  /*3150*/  FMNMX.FTZ R13, R167, R13, !PT ;  /* 0x0000000da70d7209 */ /* 0x000fe40007810000 */
[----:B------:R-:W-:Y:S01]  /*3160*/  FMNMX.FTZ R8, R225, R8, !PT ;  /* 0x00000008e1087209 */ /* 0x000fe20007810000 */
[----:B------:R-:W4:Y:S01]  /*3170*/  MUFU.EX2 R53, R53 ;  /* 0x0000003500357308 */ /* 0x000f220000000800 */
[----:B------:R-:W-:Y:S02]  /*3180*/  FMNMX.FTZ R10, R210, R13, !PT ;  /* 0x0000000dd20a7209 */ /* 0x000fe40007810000 */
[----:B------:R-:W-:Y:S02]  /*3190*/  FMNMX.FTZ R8, R221, R8, !PT ;  /* 0x00000008dd087209 */ /* 0x000fe40007810000 */
[----:B------:R-:W-:-:S02]  /*31a0*/  FMNMX.FTZ R11, R209, R10, !PT ;  /* 0x0000000ad10b7209 */ /* 0x000fc40007810000 */
[----:B------:R-:W-:Y:S01]  /*31b0*/  FMNMX.FTZ R9, R217, R8, !PT ;  /* 0x00000008d9097209 */ /* 0x000fe20007810000 */
[----:B------:R-:W-:Y:S01]  /*31c0*/  MUFU.EX2 R52, R52 ;  /* 0x0000003400347308 */ /* 0x000fe20000000800 */
[----:B------:R-:W-:Y:S02]  /*31d0*/  FMNMX.FTZ R10, R208, R11, !PT ;  /* 0x0000000bd00a7209 */ /* 0x000fe40007810000 */
[----:B-1----:R-:W-:Y:S01]  /*31e0*/  F2FP.PACK_AB R176, R205, R206 ;  /* 0x000000cecdb0723e */ /* 0x002fe200000000ff */
[----:B------:R-:W1:Y:S01]  /*31f0*/  SHFL.BFLY PT, R8, R9, 0x2, 0x1f ;  /* 0x0c401f0009087f89 */ /* 0x000e6200000e0000 */
[----:B------:R-:W-:Y:S01]  /*3200*/  FMNMX.FTZ R10, R207, R10, !PT ;  /* 0x0000000acf0a7209 */ /* 0x000fe20007810000 */
[----:B------:R-:W-:Y:S01]  /*3210*/  FADD.FTZ R206, R206, R205 ;  /* 0x000000cdcece7221 */ /* 0x000fe20000010000 */
[----:B---3--:R-:W-:Y:S01]  /*3220*/  FMNMX.FTZ R3, R14, R3, !PT ;  /* 0x000000030e037209 */ /* 0x008fe20007810000 */
[----:B------:R-:W3:Y:S01]  /*3230*/  MUFU.EX2 R51, R51 ;  /* 0x0000003300337308 */ /* 0x000ee20000000800 */
[----:B--2---:R-:W-:Y:S01]  /*3240*/  F2FP.PACK_AB R178, R64, R197 ;  /* 0x000000c540b2723e */ /* 0x004fe200000000ff */
[----:B------:R-:W-:Y:S01]  /*3250*/  SHFL.BFLY PT, R11, R10, 0x2, 0x1f ;  /* 0x0c401f000a0b7f89 */ /* 0x000fe200000e0000 */
[----:B----4-:R-:W-:-:S03]  /*3260*/  F2FP.PACK_AB R4, R53, R58 ;  /* 0x0000003a3504723e */ /* 0x010fc600000000ff */
[----:B------:R-:W2:Y:S02]  /*3270*/  SHFL.BFLY PT, R12, R3, 0x1, 0x1f ;  /* 0x0c201f00030c7f89 */ /* 0x000ea400000e0000 */
[----:B------:R-:W-:Y:S01]  /*3280*/  MUFU.EX2 R231, R231 ;  /* 0x000000e700e77308 */ /* 0x000fe20000000800 */
[----:B---3--:R-:W-:-:S07]  /*3290*/  F2FP.PACK_AB R6, R51, R52 ;  /* 0x000000343306723e */ /* 0x008fce00000000ff */
[----:B------:R-:W-:Y:S01]  /*32a0*/  MUFU.EX2 R224, R224 ;  /* 0x000000e000e07308 */ /* 0x000fe20000000800 */
[----:B-1----:R-:W-:-:S05]  /*32b0*/  FMNMX.FTZ R8, R9, R8, !PT ;  /* 0x0000000809087209 */ /* 0x002fca0007810000 */
[----:B------:R-:W1:Y:S02]  /*32c0*/  SHFL.BFLY PT, R9, R8, 0x1, 0x1f ;  /* 0x0c201f0008097f89 */ /* 0x000e6400000e0000 */
[----:B------:R-:W-:Y:S01]  /*32d0*/  MUFU.EX2 R223, R223 ;  /* 0x000000df00df7308 */ /* 0x000fe20000000800 */
[----:B--2---:R-:W-:Y:S02]  /*32e0*/  FMNMX.FTZ R3, R3, R12, !PT ;  /* 0x0000000c03037209 */ /* 0x004fe40007810000 */
[----:B------:R-:W-:Y:S02]  /*32f0*/  LDSM.16.MT88.4 R12, [R241+0x2900] ;  /* 0x00290000f10c783b */ /* 0x000fe40000004200 */
[C---:B------:R-:W-:Y:S01]  /*3300*/  FSETP.NEU.FTZ.AND P2, PT, R3.reuse, -INF , PT ;  /* 0xff8000000300780b */ /* 0x040fe20003f5d000 */
[----:B------:R-:W-:Y:S02]  /*3310*/  FMUL.FTZ R213, R3, c[0x0][0x2d0] ;  /* 0x0000b40003d57a20 */ /* 0x000fe40000410000 */
[----:B------:R-:W-:Y:S03]  /*3320*/  MUFU.EX2 R219, R219 ;  /* 0x000000db00db7308 */ /* 0x000fe60000000800 */
[----:B------:R-:W-:-:S05]  /*3330*/  FSEL R213, R213, RZ, P2 ;  /* 0x000000ffd5d57208 */ /* 0x000fca0001000000 */
[--C-:B------:R-:W-:Y:S01]  /*3340*/  FFMA.FTZ R56, R0, c[0x0][0x2d0], -R213.reuse ;  /* 0x0000b40000387a23 */ /* 0x100fe200000108d5 */
[----:B------:R-:W-:Y:S01]  /*3350*/  FMNMX.FTZ R0, R10, R11, !PT ;  /* 0x0000000b0a007209 */ /* 0x000fe20007810000 */
[--C-:B------:R-:W-:Y:S01]  /*3360*/  FFMA.FTZ R50, R2, c[0x0][0x2d0], -R213.reuse ;  /* 0x0000b40002327a23 */ /* 0x100fe200000108d5 */
[----:B-1----:R-:W-:Y:S01]  /*3370*/  FMNMX.FTZ R2, R8, R9, !PT ;  /* 0x0000000908027209 */ /* 0x002fe20007810000 */
[--C-:B------:R-:W-:Y:S02]  /*3380*/  FFMA.FTZ R204, R94, c[0x0][0x2d0], -R213.reuse ;  /* 0x0000b4005ecc7a23 */ /* 0x100fe400000108d5 */
[----:B------:R-:W1:Y:S01]  /*3390*/  SHFL.BFLY PT, R9, R0, 0x1, 0x1f ;  /* 0x0c201f0000097f89 */ /* 0x000e6200000e0000 */
[--C-:B------:R-:W-:Y:S01]  /*33a0*/  FFMA.FTZ R203, R95, c[0x0][0x2d0], -R213.reuse ;  /* 0x0000b4005fcb7a23 */ /* 0x100fe200000108d5 */
[C---:B------:R-:W-:Y:S01]  /*33b0*/  FSETP.NEU.FTZ.AND P2, PT, R2.reuse, -INF , PT ;  /* 0xff8000000200780b */ /* 0x040fe20003f5d000 */
[----:B------:R-:W-:Y:S01]  /*33c0*/  FMUL.FTZ R212, R2, c[0x0][0x2d0] ;  /* 0x0000b40002d47a20 */ /* 0x000fe20000410000 */
[----:B------:R-:W-:Y:S01]  /*33d0*/  MUFU.EX2 R56, R56 ;  /* 0x0000003800387308 */ /* 0x000fe20000000800 */
[----:B------:R-:W-:-:S02]  /*33e0*/  FFMA.FTZ R67, R90, c[0x0][0x2d0], -R213 ;  /* 0x0000b4005a437a23 */ /* 0x000fc400000108d5 */
[--C-:B------:R-:W-:Y:S01]  /*33f0*/  FFMA.FTZ R49, R82, c[0x0][0x2d0], -R213.reuse ;  /* 0x0000b40052317a23 */ /* 0x100fe200000108d5 */
[----:B------:R-:W-:Y:S01]  /*3400*/  FSEL R212, R212, RZ, P2 ;  /* 0x000000ffd4d47208 */ /* 0x000fe20001000000 */
[----:B------:R-:W2:Y:S01]  /*3410*/  LDSM.16.MT88.4 R80, [R242+0x900] ;  /* 0x00090000f250783b */ /* 0x000ea20000004200 */
[----:B------:R-:W-:Y:S02]  /*3420*/  FFMA.FTZ R55, R86, c[0x0][0x2d0], -R213 ;  /* 0x0000b40056377a23 */ /* 0x000fe400000108d5 */
[----:B------:R-:W-:Y:S01]  /*3430*/  MUFU.EX2 R204, R204 ;  /* 0x000000cc00cc7308 */ /* 0x000fe20000000800 */
[--C-:B------:R-:W-:Y:S02]  /*3440*/  FFMA.FTZ R202, R37, c[0x0][0x2d0], -R212.reuse ;  /* 0x0000b40025ca7a23 */ /* 0x100fe400000108d4 */
[--C-:B------:R-:W-:Y:S02]  /*3450*/  FFMA.FTZ R201, R33, c[0x0][0x2d0], -R212.reuse ;  /* 0x0000b40021c97a23 */ /* 0x100fe400000108d4 */
[----:B------:R-:W-:-:S02]  /*3460*/  FFMA.FTZ R198, R39, c[0x0][0x2d0], -R212 ;  /* 0x0000b40027c67a23 */ /* 0x000fc400000108d4 */
[--C-:B------:R-:W-:Y:S01]  /*3470*/  FFMA.FTZ R59, R31, c[0x0][0x2d0], -R212.reuse ;  /* 0x0000b4001f3b7a23 */ /* 0x100fe200000108d4 */
[----:B------:R-:W3:Y:S01]  /*3480*/  MUFU.EX2 R203, R203 ;  /* 0x000000cb00cb7308 */ /* 0x000ee20000000800 */
[--C-:B------:R-:W-:Y:S02]  /*3490*/  FFMA.FTZ R54, R25, c[0x0][0x2d0], -R212.reuse ;  /* 0x0000b40019367a23 */ /* 0x100fe400000108d4 */
[----:B------:R-:W-:Y:S01]  /*34a0*/  FFMA.FTZ R48, R20, c[0x0][0x2d0], -R213 ;  /* 0x0000b40014307a23 */ /* 0x000fe200000108d5 */
[----:B-1----:R-:W-:Y:S01]  /*34b0*/  FMNMX.FTZ R0, R0, R9, !PT ;  /* 0x0000000900007209 */ /* 0x002fe20007810000 */
[--C-:B------:R-:W-:Y:S01]  /*34c0*/  FFMA.FTZ R63, R29, c[0x0][0x2d0], -R212.reuse ;  /* 0x0000b4001d3f7a23 */ /* 0x100fe200000108d4 */
[----:B------:R-:W-:Y:S01]  /*34d0*/  LDSM.16.MT88.4 R8, [R240+0x2900] ;  /* 0x00290000f008783b */ /* 0x000fe20000004200 */
[--C-:B------:R-:W-:Y:S01]  /*34e0*/  FFMA.FTZ R60, R7, c[0x0][0x2d0], -R212.reuse ;  /* 0x0000b400073c7a23 */ /* 0x100fe200000108d4 */
[C---:B------:R-:W-:Y:S01]  /*34f0*/  FSETP.NEU.FTZ.AND P2, PT, R0.reuse, -INF , PT ;  /* 0xff8000000000780b */ /* 0x040fe20003f5d000 */
[----:B------:R-:W-:Y:S01]  /*3500*/  FMUL.FTZ R211, R0, c[0x0][0x2d0] ;  /* 0x0000b40000d37a20 */ /* 0x000fe20000410000 */
[----:B------:R-:W1:Y:S01]  /*3510*/  MUFU.EX2 R67, R67 ;  /* 0x0000004300437308 */ /* 0x000e620000000800 */
[----:B------:R-:W-:-:S02]  /*3520*/  FFMA.FTZ R57, R21, c[0x0][0x2d0], -R212 ;  /* 0x0000b40015397a23 */ /* 0x000fc400000108d4 */
[--C-:B------:R-:W-:Y:S01]  /*3530*/  FFMA.FTZ R220, R220, c[0x0][0x2d0], -R213.reuse ;  /* 0x0000b400dcdc7a23 */ /* 0x100fe200000108d5 */
[----:B------:R-:W-:Y:S01]  /*3540*/  FSEL R211, R211, RZ, P2 ;  /* 0x000000ffd3d37208 */ /* 0x000fe20001000000 */
[----:B------:R-:W-:Y:S01]  /*3550*/  FFMA.FTZ R218, R218, c[0x0][0x2d0], -R213 ;  /* 0x0000b400dada7a23 */ /* 0x000fe200000108d5 */
[----:B---3--:R-:W-:Y:S01]  /*3560*/  F2FP.PACK_AB R177, R203, R204 ;  /* 0x000000cccbb1723e */ /* 0x008fe200000000ff */
[----:B------:R-:W-:Y:S01]  /*3570*/  FFMA.FTZ R225, R225, c[0x0][0x2d0], -R212 ;  /* 0x0000b400e1e17a23 */ /* 0x000fe200000108d4 */
[----:B------:R-:W-:Y:S01]  /*3580*/  MUFU.EX2 R202, R202 ;  /* 0x000000ca00ca7308 */ /* 0x000fe20000000800 */
[--C-:B------:R-:W-:Y:S02]  /*3590*/  FFMA.FTZ R200, R34, c[0x0][0x2d0], -R211.reuse ;  /* 0x0000b40022c87a23 */ /* 0x100fe400000108d3 */
[--C-:B------:R-:W-:Y:S02]  /*35a0*/  FFMA.FTZ R199, R35, c[0x0][0x2d0], -R211.reuse ;  /* 0x0000b40023c77a23 */ /* 0x100fe400000108d3 */
[----:B------:R-:W-:-:S02]  /*35b0*/  FFMA.FTZ R66, R32, c[0x0][0x2d0], -R211 ;  /* 0x0000b40020427a23 */ /* 0x000fc400000108d3 */
[--C-:B------:R-:W-:Y:S01]  /*35c0*/  FFMA.FTZ R61, R30, c[0x0][0x2d0], -R211.reuse ;  /* 0x0000b4001e3d7a23 */ /* 0x100fe200000108d3 */
[----:B------:R-:W3:Y:S01]  /*35d0*/  MUFU.EX2 R201, R201 ;  /* 0x000000c900c97308 */ /* 0x000ee20000000800 */
[--C-:B------:R-:W-:Y:S01]  /*35e0*/  FFMA.FTZ R65, R26, c[0x0][0x2d0], -R211.reuse ;  /* 0x0000b4001a417a23 */ /* 0x100fe200000108d3 */
[----:B-1----:R-:W-:Y:S01]  /*35f0*/  F2FP.PACK_AB R179, R56, R67 ;  /* 0x0000004338b3723e */ /* 0x002fe200000000ff */
[--C-:B------:R-:W-:Y:S01]  /*3600*/  FFMA.FTZ R62, R24, c[0x0][0x2d0], -R211.reuse ;  /* 0x0000b400183e7a23 */ /* 0x100fe200000108d3 */
[----:B------:R-:W-:Y:S01]  /*3610*/  LDSM.16.MT88.4 R32, [R241+0x900] ;  /* 0x00090000f120783b */ /* 0x000fe20000004200 */
[----:B------:R-:W-:Y:S02]  /*3620*/  FFMA.FTZ R221, R221, c[0x0][0x2d0], -R212 ;  /* 0x0000b400dddd7a23 */ /* 0x000fe400000108d4 */
[--C-:B------:R-:W-:Y:S01]  /*3630*/  FFMA.FTZ R210, R210, c[0x0][0x2d0], -R211.reuse ;  /* 0x0000b400d2d27a23 */ /* 0x100fe200000108d3 */
[----:B------:R-:W-:Y:S01]  /*3640*/  MUFU.EX2 R198, R198 ;  /* 0x000000c600c67308 */ /* 0x000fe20000000800 */
[----:B------:R-:W1:Y:S01]  /*3650*/  LDSM.16.MT88.4 R24, [R240+0x2100] ;  /* 0x00210000f018783b */ /* 0x000e620000004200 */
[----:B------:R-:W-:Y:S01]  /*3660*/  HMMA.16816.F32 R68, R176, R44, RZ ;  /* 0x0000002cb044723c */ /* 0x000fe200000018ff */
[----:B------:R-:W-:-:S02]  /*3670*/  FFMA.FTZ R209, R209, c[0x0][0x2d0], -R211 ;  /* 0x0000b400d1d17a23 */ /* 0x000fc400000108d3 */
[--C-:B------:R-:W-:Y:S02]  /*3680*/  FFMA.FTZ R208, R208, c[0x0][0x2d0], -R211.reuse ;  /* 0x0000b400d0d07a23 */ /* 0x100fe400000108d3 */
[----:B------:R-:W-:Y:S01]  /*3690*/  FFMA.FTZ R207, R207, c[0x0][0x2d0], -R211 ;  /* 0x0000b400cfcf7a23 */ /* 0x000fe200000108d3 */
[----:B------:R-:W4:Y:S01]  /*36a0*/  MUFU.EX2 R59, R59 ;  /* 0x0000003b003b7308 */ /* 0x000f220000000800 */
[----:B---3--:R-:W-:Y:S01]  /*36b0*/  F2FP.PACK_AB R172, R201, R202 ;  /* 0x000000cac9ac723e */ /* 0x008fe200000000ff */
[----:B------:R-:W-:Y:S01]  /*36c0*/  HMMA.16816.F32 R192, R176, R40, RZ ;  /* 0x00000028b0c0723c */ /* 0x000fe200000018ff */
[----:B------:R-:W-:-:S04]  /*36d0*/  FADD.FTZ R204, R204, R203 ;  /* 0x000000cbcccc7221 */ /* 0x000fc80000010000 */
[----:B------:R-:W-:Y:S01]  /*36e0*/  FADD.FTZ R67, R67, R204 ;  /* 0x000000cc43437221 */ /* 0x000fe20000010000 */
[----:B------:R-:W-:Y:S02]  /*36f0*/  MUFU.EX2 R200, R200 ;  /* 0x000000c800c87308 */ /* 0x000fe40000000800 */
[----:B------:R-:W-:Y:S01]  /*3700*/  HMMA.16816.F32 R116, R176, R128, RZ ;  /* 0x00000080b074723c */ /* 0x000fe200000018ff */
[----:B------:R-:W-:-:S05]  /*3710*/  FADD.FTZ R56, R56, R67 ;  /* 0x0000004338387221 */ /* 0x000fca0000010000 */
[----:B------:R-:W3:Y:S01]  /*3720*/  MUFU.EX2 R199, R199 ;  /* 0x000000c700c77308 */ /* 0x000ee20000000800 */
[----:B----4-:R-:W-:Y:S01]  /*3730*/  F2FP.PACK_AB R174, R59, R198 ;  /* 0x000000c63bae723e */ /* 0x010fe200000000ff */
[C---:B------:R-:W-:Y:S06]  /*3740*/  HMMA.16816.F32 R132, R176.reuse, R144, RZ ;  /* 0x00000090b084723c */ /* 0x040fec00000018ff */
[----:B------:R-:W-:Y:S02]  /*3750*/  MUFU.EX2 R66, R66 ;  /* 0x0000004200427308 */ /* 0x000fe40000000800 */
[----:B------:R-:W-:Y:S06]  /*3760*/  HMMA.16816.F32 R84, R176, R96, RZ ;  /* 0x00000060b054723c */ /* 0x000fec00000018ff */
[----:B------:R-:W4:Y:S01]  /*3770*/  MUFU.EX2 R61, R61 ;  /* 0x0000003d003d7308 */ /* 0x000f220000000800 */
[----:B---3--:R-:W-:Y:S01]  /*3780*/  F2FP.PACK_AB R173, R199, R200 ;  /* 0x000000c8c7ad723e */ /* 0x008fe200000000ff */
[----:B------:R-:W-:-:S06]  /*3790*/  FADD.FTZ R199, R200, R199 ;  /* 0x000000c7c8c77221 */ /* 0x000fcc0000010000 */
[----:B------:R-:W-:Y:S01]  /*37a0*/  MUFU.EX2 R55, R55 ;  /* 0x0000003700377308 */ /* 0x000fe20000000800 */
[----:B----4-:R-:W-:-:S07]  /*37b0*/  F2FP.PACK_AB R175, R61, R66 ;  /* 0x000000423daf723e */ /* 0x010fce00000000ff */
[----:B------:R-:W3:Y:S01]  /*37c0*/  MUFU.EX2 R50, R50 ;  /* 0x0000003200327308 */ /* 0x000ee20000000800 */
[----:B------:R-:W-:-:S04]  /*37d0*/  FADD.FTZ R66, R66, R199 ;  /* 0x000000c742427221 */ /* 0x000fc80000010000 */
[----:B------:R-:W-:Y:S01]  /*37e0*/  FADD.FTZ R66, R61, R66 ;  /* 0x000000423d427221 */ /* 0x000fe20000010000 */
[C---:B------:R-:W-:Y:S02]  /*37f0*/  HMMA.16816.F32 R72, R172.reuse, R44, RZ ;  /* 0x0000002cac48723c */ /* 0x040fe400000018ff */
[----:B------:R-:W-:Y:S05]  /*3800*/  MUFU.EX2 R49, R49 ;  /* 0x0000003100317308 */ /* 0x000fea0000000800 */
[--C-:B------:R-:W-:Y:S01]  /*3810*/  FFMA.FTZ R45, R22, c[0x0][0x2d0], -R211.reuse ;  /* 0x0000b400162d7a23 */ /* 0x100fe200000108d3 */
[----:B------:R-:W-:Y:S01]  /*3820*/  HMMA.16816.F32 R188, R172, R40, RZ ;  /* 0x00000028acbc723c */ /* 0x000fe200000018ff */
[----:B------:R-:W-:Y:S01]  /*3830*/  FFMA.FTZ R44, R28, c[0x0][0x2d0], -R211 ;  /* 0x0000b4001c2c7a23 */ /* 0x000fe200000108d3 */
[----:B------:R-:W4:Y:S01]  /*3840*/  MUFU.EX2 R48, R48 ;  /* 0x0000003000307308 */ /* 0x000f220000000800 */
[----:B------:R-:W5:Y:S01]  /*3850*/  LDSM.16.MT88.4 R20, [R248+0x2900] ;  /* 0x00290000f814783b */ /* 0x000f620000004200 */
[----:B---3--:R-:W-:Y:S01]  /*3860*/  F2FP.PACK_AB R5, R50, R55 ;  /* 0x000000373205723e */ /* 0x008fe200000000ff */
[----:B------:R-:W-:-:S02]  /*3870*/  FADD.FTZ R55, R55, R56 ;  /* 0x0000003837377221 */ /* 0x000fc40000010000 */
[----:B------:R-:W3:Y:S01]  /*3880*/  LDSM.16.MT88.4 R28, [R240+0x900] ;  /* 0x00090000f01c783b */ /* 0x000ee20000004200 */
[C---:B------:R-:W-:Y:S01]  /*3890*/  HMMA.16816.F32 R120, R172.reuse, R128, RZ ;  /* 0x00000080ac78723c */ /* 0x040fe200000018ff */
[----:B------:R-:W-:Y:S01]  /*38a0*/  FADD.FTZ R50, R50, R55 ;  /* 0x0000003732327221 */ /* 0x000fe20000010000 */
[----:B------:R-:W-:Y:S06]  /*38b0*/  MUFU.EX2 R63, R63 ;  /* 0x0000003f003f7308 */ /* 0x000fec0000000800 */
[----:B------:R-:W-:Y:S02]  /*38c0*/  HMMA.16816.F32 R136, R172, R144, RZ ;  /* 0x00000090ac88723c */ /* 0x000fe400000018ff */
[----:B------:R-:W1:Y:S01]  /*38d0*/  MUFU.EX2 R54, R54 ;  /* 0x0000003600367308 */ /* 0x000e620000000800 */
[----:B----4-:R-:W-:Y:S01]  /*38e0*/  F2FP.PACK_AB R7, R48, R49 ;  /* 0x000000313007723e */ /* 0x010fe200000000ff */
[----:B------:R-:W-:-:S04]  /*38f0*/  FADD.FTZ R49, R49, R50 ;  /* 0x0000003231317221 */ /* 0x000fc80000010000 */
[----:B------:R-:W-:Y:S01]  /*3900*/  HMMA.16816.F32 R88, R172, R96, RZ ;  /* 0x00000060ac58723c */ /* 0x000fe200000018ff */
[----:B------:R-:W-:Y:S01]  /*3910*/  FADD.FTZ R48, R48, R49 ;  /* 0x0000003130307221 */ /* 0x000fe20000010000 */
[----:B------:R-:W-:Y:S06]  /*3920*/  MUFU.EX2 R60, R60 ;  /* 0x0000003c003c7308 */ /* 0x000fec0000000800 */
[----:B------:R-:W-:Y:S02]  /*3930*/  HMMA.16816.F32 R192, R4, R180, R192 ;  /* 0x000000b404c0723c */ /* 0x000fe400000018c0 */
[----:B------:R-:W4:Y:S01]  /*3940*/  MUFU.EX2 R57, R57 ;  /* 0x0000003900397308 */ /* 0x000f220000000800 */
[----:B-1----:R-:W-:-:S05]  /*3950*/  F2FP.PACK_AB R36, R54, R63 ;  /* 0x0000003f3624723e */ /* 0x002fca00000000ff */
[----:B--2---:R-:W-:Y:S02]  /*3960*/  HMMA.16816.F32 R68, R4, R80, R68 ;  /* 0x000000500444723c */ /* 0x004fe40000001844 */
[----:B------:R-:W-:Y:S06]  /*3970*/  MUFU.EX2 R65, R65 ;  /* 0x0000004100417308 */ /* 0x000fec0000000800 */
[----:B------:R-:W-:Y:S02]  /*3980*/  HMMA.16816.F32 R104, R172, R112, RZ ;  /* 0x00000070ac68723c */ /* 0x000fe400000018ff */
[----:B------:R-:W1:Y:S01]  /*3990*/  MUFU.EX2 R62, R62 ;  /* 0x0000003e003e7308 */ /* 0x000e620000000800 */
[----:B----4-:R-:W-:-:S05]  /*39a0*/  F2FP.PACK_AB R38, R57, R60 ;  /* 0x0000003c3926723e */ /* 0x010fca00000000ff */
[C---:B------:R-:W-:Y:S02]  /*39b0*/  HMMA.16816.F32 R152, R172.reuse, R160, RZ ;  /* 0x000000a0ac98723c */ /* 0x040fe400000018ff */
[----:B------:R-:W-:Y:S06]  /*39c0*/  MUFU.EX2 R45, R45 ;  /* 0x0000002d002d7308 */ /* 0x000fec0000000800 */
[----:B------:R-:W-:Y:S02]  /*39d0*/  HMMA.16816.F32 R168, R172, R24, RZ ;  /* 0x00000018aca8723c */ /* 0x000fe400000018ff */
[----:B------:R-:W2:Y:S01]  /*39e0*/  MUFU.EX2 R44, R44 ;  /* 0x0000002c002c7308 */ /* 0x000ea20000000800 */
[----:B-1----:R-:W-:Y:S01]  /*39f0*/  F2FP.PACK_AB R37, R62, R65 ;  /* 0x000000413e25723e */ /* 0x002fe200000000ff */
[----:B------:R-:W-:-:S04]  /*3a00*/  FADD.FTZ R65, R65, R66 ;  /* 0x0000004241417221 */ /* 0x000fc80000010000 */
[C---:B------:R-:W-:Y:S01]  /*3a10*/  HMMA.16816.F32 R184, R172.reuse, R42, RZ ;  /* 0x0000002aacb8723c */ /* 0x040fe200000018ff */
[----:B------:R-:W-:Y:S01]  /*3a20*/  FADD.FTZ R62, R62, R65 ;  /* 0x000000413e3e7221 */ /* 0x000fe20000010000 */
[----:B------:R-:W-:Y:S06]  /*3a30*/  MUFU.EX2 R220, R220 ;  /* 0x000000dc00dc7308 */ /* 0x000fec0000000800 */
[----:B------:R-:W-:Y:S01]  /*3a40*/  HMMA.16816.F32 R92, R172, R98, RZ ;  /* 0x00000062ac5c723c */ /* 0x000fe200000018ff */
[----:B--2---:R-:W-:Y:S01]  /*3a50*/  F2FP.PACK_AB R39, R44, R45 ;  /* 0x0000002d2c27723e */ /* 0x004fe200000000ff */
[----:B------:R-:W-:Y:S01]  /*3a60*/  MUFU.EX2 R218, R218 ;  /* 0x000000da00da7308 */ /* 0x000fe20000000800 */
[----:B------:R-:W-:-:S05]  /*3a70*/  FADD.FTZ R45, R45, R62 ;  /* 0x0000003e2d2d7221 */ /* 0x000fca0000010000 */
[----:B------:R-:W-:Y:S01]  /*3a80*/  HMMA.16816.F32 R108, R172, R114, RZ ;  /* 0x00000072ac6c723c */ /* 0x000fe200000018ff */
[----:B------:R-:W-:Y:S01]  /*3a90*/  FADD.FTZ R44, R44, R45 ;  /* 0x0000002d2c2c7221 */ /* 0x000fe20000010000 */
[----:B------:R-:W-:Y:S06]  /*3aa0*/  MUFU.EX2 R225, R225 ;  /* 0x000000e100e17308 */ /* 0x000fec0000000800 */
[C---:B------:R-:W-:Y:S02]  /*3ab0*/  HMMA.16816.F32 R188, R36.reuse, R180, R188 ;  /* 0x000000b424bc723c */ /* 0x040fe400000018bc */
[----:B------:R-:W-:Y:S05]  /*3ac0*/  MUFU.EX2 R221, R221 ;  /* 0x000000dd00dd7308 */ /* 0x000fea0000000800 */
[----:B------:R-:W-:Y:S01]  /*3ad0*/  IMAD.MOV.U32 R181, RZ, RZ, R101 ;  /* 0x000000ffffb57224 */ /* 0x000fe200078e0065 */
[----:B------:R-:W-:Y:S01]  /*3ae0*/  HMMA.16816.F32 R72, R36, R80, R72 ;  /* 0x000000502448723c */ /* 0x000fe20000001848 */
[----:B------:R-:W-:Y:S01]  /*3af0*/  IMAD.MOV.U32 R180, RZ, RZ, R78 ;  /* 0x000000ffffb47224 */ /* 0x000fe200078e004e */
[----:B------:R-:W-:Y:S05]  /*3b00*/  MUFU.EX2 R210, R210 ;  /* 0x000000d200d27308 */ /* 0x000fea0000000800 */
[----:B------:R-:W-:Y:S01]  /*3b10*/  IMAD.MOV.U32 R81, RZ, RZ, R100 ;  /* 0x000000ffff517224 */ /* 0x000fe200078e0064 */
[C---:B------:R-:W-:Y:S02]  /*3b20*/  HMMA.16816.F32 R76, R172.reuse, R46, RZ ;  /* 0x0000002eac4c723c */ /* 0x040fe400000018ff */
[----:B------:R-:W1:Y:S06]  /*3b30*/  MUFU.EX2 R209, R209 ;  /* 0x000000d100d17308 */ /* 0x000e6c0000000800 */
[C---:B------:R-:W-:Y:S08]  /*3b40*/  HMMA.16816.F32 R124, R172.reuse, R130, RZ ;  /* 0x00000082ac7c723c */ /* 0x040ff000000018ff */
[C---:B------:R-:W-:Y:S08]  /*3b50*/  HMMA.16816.F32 R140, R172.reuse, R146, RZ ;  /* 0x00000092ac8c723c */ /* 0x040ff000000018ff */
[----:B------:R-:W-:Y:S08]  /*3b60*/  HMMA.16816.F32 R156, R172, R162, RZ ;  /* 0x000000a2ac9c723c */ /* 0x000ff000000018ff */
[----:B------:R-:W-:Y:S08]  /*3b70*/  HMMA.16816.F32 R100, R176, R112, RZ ;  /* 0x00000070b064723c */ /* 0x000ff000000018ff */
[----:B------:R-:W-:Y:S08]  /*3b80*/  HMMA.16816.F32 R172, R172, R26, RZ ;  /* 0x0000001aacac723c */ /* 0x000ff000000018ff */
[C---:B-----5:R-:W-:Y:S08]  /*3b90*/  HMMA.16816.F32 R120, R36.reuse, R20, R120 ;  /* 0x000000142478723c */ /* 0x060ff00000001878 */
[----:B------:R-:W-:Y:S08]  /*3ba0*/  HMMA.16816.F32 R136, R36, R16, R136 ;  /* 0x000000102488723c */ /* 0x000ff00000001888 */
[C---:B------:R-:W-:Y:S07]  /*3bb0*/  HMMA.16816.F32 R116, R4.reuse, R20, R116 ;  /* 0x000000140474723c */ /* 0x040fee0000001874 */
[----:B------:R-:W-:Y:S01]  /*3bc0*/  IMAD.MOV.U32 R21, RZ, RZ, R151 ;  /* 0x000000ffff157224 */ /* 0x000fe200078e0097 */
[----:B------:R-:W-:Y:S01]  /*3bd0*/  HMMA.16816.F32 R132, R4, R16, R132 ;  /* 0x000000100484723c */ /* 0x000fe20000001884 */
[----:B------:R-:W-:-:S06]  /*3be0*/  IMAD.MOV.U32 R20, RZ, RZ, R150 ;  /* 0x000000ffff147224 */ /* 0x000fcc00078e0096 */
[----:B------:R-:W-:Y:S01]  /*3bf0*/  IMAD.MOV.U32 R17, RZ, RZ, R149 ;  /* 0x000000ffff117224 */ /* 0x000fe200078e0095 */
[----:B------:R-:W-:Y:S01]  /*3c00*/  HMMA.16816.F32 R88, R36, R32, R88 ;  /* 0x000000202458723c */ /* 0x000fe20000001858 */
[----:B------:R-:W-:-:S07]  /*3c10*/  IMAD.MOV.U32 R16, RZ, RZ, R148 ;  /* 0x000000ffff107224 */ /* 0x000fce00078e0094 */
[----:B---3--:R-:W-:Y:S08]  /*3c20*/  HMMA.16816.F32 R104, R36, R28, R104 ;  /* 0x0000001c2468723c */ /* 0x008ff00000001868 */
[C---:B------:R-:W-:Y:S07]  /*3c30*/  HMMA.16816.F32 R84, R4.reuse, R32, R84 ;  /* 0x000000200454723c */ /* 0x040fee0000001854 */
[----:B------:R-:W-:Y:S01]  /*3c40*/  IMAD.MOV.U32 R32, RZ, RZ, R167 ;  /* 0x000000ffff207224 */ /* 0x000fe200078e00a7 */
[----:B------:R-:W-:Y:S01]  /*3c50*/  HMMA.16816.F32 R100, R4, R28, R100 ;  /* 0x0000001c0464723c */ /* 0x000fe20000001864 */
[----:B------:R-:W-:-:S02]  /*3c60*/  IMAD.MOV.U32 R33, RZ, RZ, R166 ;  /* 0x000000ffff217224 */ /* 0x000fc400078e00a6 */
[----:B------:R-:W-:-:S04]  /*3c70*/  FFMA.FTZ R32, R32, c[0x0][0x2d0], -R211 ;  /* 0x0000b40020207a23 */ /* 0x000fc800000108d3 */
[----:B------:R-:W-:Y:S01]  /*3c80*/  IMAD.MOV.U32 R29, RZ, RZ, R165 ;  /* 0x000000ffff1d7224 */ /* 0x000fe200078e00a5 */
[C---:B------:R-:W-:Y:S01]  /*3c90*/  HMMA.16816.F32 R152, R36.reuse, R12, R152 ;  /* 0x0000000c2498723c */ /* 0x040fe20000001898 */
[----:B------:R-:W-:Y:S01]  /*3ca0*/  IMAD.MOV.U32 R28, RZ, RZ, R164 ;  /* 0x000000ffff1c7224 */ /* 0x000fe200078e00a4 */
[----:B------:R-:W-:Y:S06]  /*3cb0*/  MUFU.EX2 R32, R32 ;  /* 0x0000002000207308 */ /* 0x000fec0000000800 */
        /* <DEDUP_REMOVED lines=9> */
[C---:B------:R-:W-:Y:S08]  /*3d50*/  HMMA.16816.F32 R148, R176.reuse, R160, RZ ;  /* 0x000000a0b094723c */ /* 0x040ff000000018ff */
[C---:B------:R-:W-:Y:S08]  /*3d60*/  HMMA.16816.F32 R40, R176.reuse, R42, RZ ;  /* 0x0000002ab028723c */ /* 0x040ff000000018ff */
[C---:B------:R-:W-:Y:S07]  /*3d70*/  HMMA.16816.F32 R164, R176.reuse, R24, RZ ;  /* 0x00000018b0a4723c */ /* 0x040fee00000018ff */
[----:B------:R-:W-:Y:S01]  /*3d80*/  IMAD.MOV.U32 R24, RZ, RZ, R81 ;  /* 0x000000ffff187224 */ /* 0x000fe200078e0051 */
[----:B------:R-:W-:Y:S01]  /*3d90*/  HMMA.16816.F32 R36, R176, R46, RZ ;  /* 0x0000002eb024723c */ /* 0x000fe200000018ff */
[----:B------:R-:W-:-:S06]  /*3da0*/  IMAD.MOV.U32 R25, RZ, RZ, R180 ;  /* 0x000000ffff197224 */ /* 0x000fcc00078e00b4 */
[----:B------:R-:W-:Y:S01]  /*3db0*/  IMAD.MOV.U32 R47, RZ, RZ, R181 ;  /* 0x000000ffff2f7224 */ /* 0x000fe200078e00b5 */
[----:B------:R-:W-:Y:S01]  /*3dc0*/  HMMA.16816.F32 R96, R176, R98, RZ ;  /* 0x00000062b060723c */ /* 0x000fe200000018ff */
[--C-:B------:R-:W-:Y:S02]  /*3dd0*/  FFMA.FTZ R46, R24, c[0x0][0x2d0], -R214.reuse ;  /* 0x0000b400182e7a23 */ /* 0x100fe400000108d6 */
[----:B------:R-:W-:-:S04]  /*3de0*/  FFMA.FTZ R47, R47, c[0x0][0x2d0], -R214 ;  /* 0x0000b4002f2f7a23 */ /* 0x000fc800000108d6 */
[----:B------:R-:W-:Y:S01]  /*3df0*/  MUFU.EX2 R46, R46 ;  /* 0x0000002e002e7308 */ /* 0x000fe20000000800 */
[C---:B------:R-:W-:Y:S07]  /*3e00*/  HMMA.16816.F32 R112, R176.reuse, R114, RZ ;  /* 0x00000072b070723c */ /* 0x040fee00000018ff */
[----:B------:R-:W-:Y:S01]  /*3e10*/  MUFU.EX2 R47, R47 ;  /* 0x0000002f002f7308 */ /* 0x000fe20000000800 */
[C---:B------:R-:W-:Y:S08]  /*3e20*/  HMMA.16816.F32 R128, R176.reuse, R130, RZ ;  /* 0x00000082b080723c */ /* 0x040ff000000018ff */
[C---:B------:R-:W-:Y:S08]  /*3e30*/  HMMA.16816.F32 R144, R176.reuse, R146, RZ ;  /* 0x00000092b090723c */ /* 0x040ff000000018ff */
[C---:B------:R-:W-:Y:S08]  /*3e40*/  HMMA.16816.F32 R160, R176.reuse, R162, RZ ;  /* 0x000000a2b0a0723c */ /* 0x040ff000000018ff */
[----:B------:R-:W-:Y:S08]  /*3e50*/  HMMA.16816.F32 R176, R176, R26, RZ ;  /* 0x0000001ab0b0723c */ /* 0x000ff000000018ff */
[C---:B------:R-:W-:Y:S08]  /*3e60*/  HMMA.16816.F32 R164, R4.reuse, R8, R164 ;  /* 0x0000000804a4723c */ /* 0x040ff000000018a4 */
[C---:B------:R-:W-:Y:S07]  /*3e70*/  HMMA.16816.F32 R80, R4.reuse, R82, R36 ;  /* 0x000000520450723c */ /* 0x040fee0000001824 */
[--C-:B------:R-:W-:Y:S01]  /*3e80*/  FFMA.FTZ R36, R33, c[0x0][0x2d0], -R212.reuse ;  /* 0x0000b40021247a23 */ /* 0x100fe200000108d4 */
[----:B------:R-:W-:Y:S01]  /*3e90*/  HMMA.16816.F32 R176, R4, R10, R176 ;  /* 0x0000000a04b0723c */ /* 0x000fe200000018b0 */
[----:B------:R-:W2:Y:S01]  /*3ea0*/  LDSM.16.MT88.4 R8, [R248+0x1100] ;  /* 0x00110000f808783b */ /* 0x000ea20000004200 */
[----:B------:R-:W-:-:S02]  /*3eb0*/  FFMA.FTZ R39, R21, c[0x0][0x2d0], -R212 ;  /* 0x0000b40015277a23 */ /* 0x000fc400000108d4 */
[--C-:B------:R-:W-:Y:S01]  /*3ec0*/  FFMA.FTZ R38, R28, c[0x0][0x2d0], -R212.reuse ;  /* 0x0000b4001c267a23 */ /* 0x100fe200000108d4 */
[----:B------:R-:W-:Y:S01]  /*3ed0*/  MUFU.EX2 R36, R36 ;  /* 0x0000002400247308 */ /* 0x000fe20000000800 */
[----:B------:R-:W-:Y:S01]  /*3ee0*/  FFMA.FTZ R37, R29, c[0x0][0x2d0], -R212 ;  /* 0x0000b4001d257a23 */ /* 0x000fe200000108d4 */
[----:B-1----:R-:W-:Y:S01]  /*3ef0*/  F2FP.PACK_AB R29, R209, R210 ;  /* 0x000000d2d11d723e */ /* 0x002fe200000000ff */
[----:B------:R-:W-:Y:S01]  /*3f00*/  HMMA.16816.F32 R180, R4, R182, R40 ;  /* 0x000000b604b4723c */ /* 0x000fe20000001828 */
[----:B------:R-:W-:-:S04]  /*3f10*/  FFMA.FTZ R33, R230, c[0x0][0x2d0], -R211 ;  /* 0x0000b400e6217a23 */ /* 0x000fc800000108d3 */
[----:B------:R-:W-:Y:S02]  /*3f20*/  MUFU.EX2 R39, R39 ;  /* 0x0000002700277308 */ /* 0x000fe40000000800 */
[--C-:B------:R-:W-:Y:S01]  /*3f30*/  FFMA.FTZ R43, R25, c[0x0][0x2d0], -R213.reuse ;  /* 0x0000b400192b7a23 */ /* 0x100fe200000108d5 */
[C---:B------:R-:W-:Y:S01]  /*3f40*/  HMMA.16816.F32 R96, R4.reuse, R34, R96 ;  /* 0x000000220460723c */ /* 0x040fe20000001860 */
[--C-:B------:R-:W-:Y:S01]  /*3f50*/  FFMA.FTZ R42, R16, c[0x0][0x2d0], -R213.reuse ;  /* 0x0000b400102a7a23 */ /* 0x100fe200000108d5 */
[----:B------:R-:W-:Y:S01]  /*3f60*/  LDSM.16.MT88.4 R24, [R240+0x1900] ;  /* 0x00190000f018783b */ /* 0x000fe20000004200 */
[--C-:B------:R-:W-:Y:S02]  /*3f70*/  FFMA.FTZ R41, R17, c[0x0][0x2d0], -R213.reuse ;  /* 0x0000b40011297a23 */ /* 0x100fe400000108d5 */
[----:B------:R-:W-:Y:S01]  /*3f80*/  FFMA.FTZ R40, R20, c[0x0][0x2d0], -R213 ;  /* 0x0000b40014287a23 */ /* 0x000fe200000108d5 */
[----:B------:R-:W-:Y:S01]  /*3f90*/  MUFU.EX2 R43, R43 ;  /* 0x0000002b002b7308 */ /* 0x000fe20000000800 */
[--C-:B------:R-:W-:Y:S01]  /*3fa0*/  FFMA.FTZ R35, R226, c[0x0][0x2d0], -R211.reuse ;  /* 0x0000b400e2237a23 */ /* 0x100fe200000108d3 */
[----:B------:R-:W-:Y:S01]  /*3fb0*/  HMMA.16816.F32 R148, R4, R12, R148 ;  /* 0x0000000c0494723c */ /* 0x000fe20000001894 */
[----:B------:R-:W-:-:S02]  /*3fc0*/  FFMA.FTZ R34, R228, c[0x0][0x2d0], -R211 ;  /* 0x0000b400e4227a23 */ /* 0x000fc400000108d3 */
[--C-:B------:R-:W-:Y:S02]  /*3fd0*/  FFMA.FTZ R226, R227, c[0x0][0x2d0], -R214.reuse ;  /* 0x0000b400e3e27a23 */ /* 0x100fe400000108d6 */
[----:B------:R-:W-:Y:S01]  /*3fe0*/  FFMA.FTZ R214, R215, c[0x0][0x2d0], -R214 ;  /* 0x0000b400d7d67a23 */ /* 0x000fe200000108d6 */
[----:B------:R-:W1:Y:S01]  /*3ff0*/  MUFU.EX2 R42, R42 ;  /* 0x0000002a002a7308 */ /* 0x000e620000000800 */
[--C-:B------:R-:W-:Y:S01]  /*4000*/  FFMA.FTZ R215, R222, c[0x0][0x2d0], -R213.reuse ;  /* 0x0000b400ded77a23 */ /* 0x100fe200000108d5 */
[C---:B------:R-:W-:Y:S01]  /*4010*/  HMMA.16816.F32 R112, R4.reuse, R30, R112 ;  /* 0x0000001e0470723c */ /* 0x040fe20000001870 */
[----:B------:R-:W-:Y:S02]  /*4020*/  FFMA.FTZ R213, R216, c[0x0][0x2d0], -R213 ;  /* 0x0000b400d8d57a23 */ /* 0x000fe400000108d5 */
[--C-:B------:R-:W-:Y:S02]  /*4030*/  FFMA.FTZ R216, R229, c[0x0][0x2d0], -R212.reuse ;  /* 0x0000b400e5d87a23 */ /* 0x100fe400000108d4 */
[----:B------:R-:W-:Y:S01]  /*4040*/  FFMA.FTZ R212, R217, c[0x0][0x2d0], -R212 ;  /* 0x0000b400d9d47a23 */ /* 0x000fe200000108d4 */
[----:B------:R-:W-:Y:S02]  /*4050*/  MUFU.EX2 R41, R41 ;  /* 0x0000002900297308 */ /* 0x000fe40000000800 */
[C---:B------:R-:W-:Y:S06]  /*4060*/  HMMA.16816.F32 R128, R4.reuse, R22, R128 ;  /* 0x000000160480723c */ /* 0x040fec0000001880 */
[----:B------:R-:W3:Y:S02]  /*4070*/  MUFU.EX2 R40, R40 ;  /* 0x0000002800287308 */ /* 0x000ee40000000800 */
[C---:B------:R-:W-:Y:S01]  /*4080*/  HMMA.16816.F32 R144, R4.reuse, R18, R144 ;  /* 0x000000120490723c */ /* 0x040fe20000001890 */
[----:B------:R-:W4:Y:S05]  /*4090*/  LDSM.16.MT88.4 R16, [R242+0x3100] ;  /* 0x00310000f210783b */ /* 0x000f2a0000004200 */
[----:B------:R-:W5:Y:S02]  /*40a0*/  MUFU.EX2 R38, R38 ;  /* 0x0000002600267308 */ /* 0x000f640000000800 */
[----:B------:R-:W-:Y:S01]  /*40b0*/  HMMA.16816.F32 R160, R4, R14, R160 ;  /* 0x0000000e04a0723c */ /* 0x000fe200000018a0 */
[----:B------:R-:W4:Y:S05]  /*40c0*/  LDSM.16.MT88.4 R12, [R242+0x1100] ;  /* 0x00110000f20c783b */ /* 0x000f2a0000004200 */
[----:B------:R-:W2:Y:S01]  /*40d0*/  MUFU.EX2 R37, R37 ;  /* 0x0000002500257308 */ /* 0x000ea20000000800 */
[----:B------:R-:W-:-:S02]  /*40e0*/  F2FP.PACK_AB R4, R224, R231 ;  /* 0x000000e7e004723e */ /* 0x000fc400000000ff */
[----:B-1----:R-:W-:Y:S01]  /*40f0*/  F2FP.PACK_AB R5, R42, R43 ;  /* 0x0000002b2a05723e */ /* 0x002fe200000000ff */
[----:B------:R-:W-:Y:S01]  /*4100*/  FADD.FTZ R43, R43, R48 ;  /* 0x000000302b2b7221 */ /* 0x000fe20000010000 */
[----:B------:R-:W-:Y:S02]  /*4110*/  F2FP.PACK_AB R6, R46, R47 ;  /* 0x0000002f2e06723e */ /* 0x000fe400000000ff */
[----:B---3--:R-:W-:Y:S01]  /*4120*/  F2FP.PACK_AB R7, R40, R41 ;  /* 0x000000292807723e */ /* 0x008fe200000000ff */
[----:B------:R-:W-:Y:S01]  /*4130*/  MUFU.EX2 R35, R35 ;  /* 0x0000002300237308 */ /* 0x000fe20000000800 */
[----:B-----5:R-:W-:Y:S01]  /*4140*/  F2FP.PACK_AB R20, R38, R39 ;  /* 0x000000272614723e */ /* 0x020fe200000000ff */
[----:B------:R-:W-:-:S04]  /*4150*/  FADD.FTZ R42, R42, R43 ;  /* 0x0000002b2a2a7221 */ /* 0x000fc80000010000 */
[----:B--2---:R-:W-:Y:S01]  /*4160*/  HMMA.16816.F32 R192, R4, R8, R192 ;  /* 0x0000000804c0723c */ /* 0x004fe200000018c0 */
[----:B------:R-:W-:Y:S01]  /*4170*/  FADD.FTZ R41, R41, R42 ;  /* 0x0000002a29297221 */ /* 0x000fe20000010000 */
[----:B------:R-:W1:Y:S01]  /*4180*/  MUFU.EX2 R34, R34 ;  /* 0x0000002200227308 */ /* 0x000e620000000800 */
[----:B------:R-:W-:Y:S02]  /*4190*/  F2FP.PACK_AB R22, R36, R37 ;  /* 0x000000252416723e */ /* 0x000fe400000000ff */
[----:B------:R-:W-:-:S03]  /*41a0*/  FADD.FTZ R40, R40, R41 ;  /* 0x0000002928287221 */ /* 0x000fc60000010000 */
[C---:B------:R-:W-:Y:S02]  /*41b0*/  HMMA.16816.F32 R180, R4.reuse, R10, R180 ;  /* 0x0000000a04b4723c */ /* 0x040fe400000018b4 */
[----:B------:R-:W2:Y:S06]  /*41c0*/  MUFU.EX2 R33, R33 ;  /* 0x0000002100217308 */ /* 0x000eac0000000800 */
[----:B----4-:R-:W-:Y:S01]  /*41d0*/  HMMA.16816.F32 R132, R4, R16, R132 ;  /* 0x000000100484723c */ /* 0x010fe20000001884 */
[----:B-1----:R-:W-:Y:S01]  /*41e0*/  F2FP.PACK_AB R21, R34, R35 ;  /* 0x000000232215723e */ /* 0x002fe200000000ff */
[----:B------:R-:W-:Y:S01]  /*41f0*/  MUFU.EX2 R226, R226 ;  /* 0x000000e200e27308 */ /* 0x000fe20000000800 */
[----:B------:R-:W-:-:S05]  /*4200*/  FADD.FTZ R35, R35, R44 ;  /* 0x0000002c23237221 */ /* 0x000fca0000010000 */
[----:B------:R-:W-:Y:S01]  /*4210*/  HMMA.16816.F32 R68, R4, R12, R68 ;  /* 0x0000000c0444723c */ /* 0x000fe20000001844 */
[----:B------:R-:W-:Y:S01]  /*4220*/  FADD.FTZ R34, R34, R35 ;  /* 0x0000002322227221 */ /* 0x000fe20000010000 */
[----:B--2---:R-:W-:Y:S01]  /*4230*/  F2FP.PACK_AB R23, R32, R33 ;  /* 0x000000212017723e */ /* 0x004fe200000000ff */
[----:B------:R-:W-:Y:S02]  /*4240*/  MUFU.EX2 R214, R214 ;  /* 0x000000d600d67308 */ /* 0x000fe40000000800 */
[----:B------:R-:W-:-:S03]  /*4250*/  FADD.FTZ R33, R33, R34 ;  /* 0x0000002221217221 */ /* 0x000fc60000010000 */
[----:B------:R-:W-:Y:S01]  /*4260*/  HMMA.16816.F32 R80, R4, R14, R80 ;  /* 0x0000000e0450723c */ /* 0x000fe20000001850 */
[----:B------:R-:W-:Y:S02]  /*4270*/  FADD.FTZ R33, R32, R33 ;  /* 0x0000002120217221 */ /* 0x000fe40000010000 */
[----:B------:R-:W-:Y:S02]  /*4280*/  MUFU.EX2 R215, R215 ;  /* 0x000000d700d77308 */ /* 0x000fe40000000800 */
[----:B------:R-:W-:-:S03]  /*4290*/  FADD.FTZ R210, R210, R33 ;  /* 0x00000021d2d27221 */ /* 0x000fc60000010000 */
[C---:B------:R-:W-:Y:S01]  /*42a0*/  HMMA.16816.F32 R188, R20.reuse, R8, R188 ;  /* 0x0000000814bc723c */ /* 0x040fe200000018bc */
[----:B------:R-:W-:Y:S02]  /*42b0*/  FADD.FTZ R209, R209, R210 ;  /* 0x000000d2d1d17221 */ /* 0x000fe40000010000 */
[----:B------:R-:W-:Y:S05]  /*42c0*/  MUFU.EX2 R213, R213 ;  /* 0x000000d500d57308 */ /* 0x000fea0000000800 */
[C---:B------:R-:W-:Y:S01]  /*42d0*/  HMMA.16816.F32 R184, R20.reuse, R10, R184 ;  /* 0x0000000a14b8723c */ /* 0x040fe200000018b8 */
[----:B------:R-:W1:Y:S02]  /*42e0*/  LDSM.16.MT88.4 R8, [R241+0x1100] ;  /* 0x00110000f108783b */ /* 0x000e640000004200 */
[----:B------:R-:W2:Y:S05]  /*42f0*/  MUFU.EX2 R216, R216 ;  /* 0x000000d800d87308 */ /* 0x000eaa0000000800 */
[C---:B------:R-:W-:Y:S03]  /*4300*/  HMMA.16816.F32 R72, R20.reuse, R12, R72 ;  /* 0x0000000c1448723c */ /* 0x040fe60000001848 */
[----:B------:R-:W3:Y:S05]  /*4310*/  MUFU.EX2 R212, R212 ;  /* 0x000000d400d47308 */ /* 0x000eea0000000800 */
[----:B------:R-:W-:Y:S01]  /*4320*/  HMMA.16816.F32 R76, R20, R14, R76 ;  /* 0x0000000e144c723c */ /* 0x000fe2000000184c */
[----:B------:R-:W4:Y:S01]  /*4330*/  LDSM.16.MT88.4 R12, [R240+0x1100] ;  /* 0x00110000f00c783b */ /* 0x000f220000004200 */
[----:B--2---:R-:W-:-:S06]  /*4340*/  F2FP.PACK_AB R28, R225, R216 ;  /* 0x000000d8e11c723e */ /* 0x004fcc00000000ff */
[----:B------:R-:W-:Y:S01]  /*4350*/  HMMA.16816.F32 R136, R20, R16, R136 ;  /* 0x000000101488723c */ /* 0x000fe20000001888 */
[----:B---3--:R-:W-:-:S07]  /*4360*/  F2FP.PACK_AB R30, R212, R221 ;  /* 0x000000ddd41e723e */ /* 0x008fce00000000ff */
[-C--:B------:R-:W-:Y:S08]  /*4370*/  HMMA.16816.F32 R140, R20, R18.reuse, R140 ;  /* 0x00000012148c723c */ /* 0x080ff0000000188c */
[C---:B------:R-:W-:Y:S01]  /*4380*/  HMMA.16816.F32 R144, R4.reuse, R18, R144 ;  /* 0x000000120490723c */ /* 0x040fe20000001890 */
[----:B------:R-:W-:Y:S07]  /*4390*/  LDSM.16.MT88.4 R16, [R248+0x1900] ;  /* 0x00190000f810783b */ /* 0x000fee0000004200 */
[-C--:B-1----:R-:W-:Y:S08]  /*43a0*/  HMMA.16816.F32 R84, R4, R8.reuse, R84 ;  /* 0x000000080454723c */ /* 0x082ff00000001854 */
[C---:B------:R-:W-:Y:S08]  /*43b0*/  HMMA.16816.F32 R88, R20.reuse, R8, R88 ;  /* 0x000000081458723c */ /* 0x040ff00000001858 */
[-C--:B------:R-:W-:Y:S08]  /*43c0*/  HMMA.16816.F32 R92, R20, R10.reuse, R92 ;  /* 0x0000000a145c723c */ /* 0x080ff0000000185c */
[C---:B------:R-:W-:Y:S01]  /*43d0*/  HMMA.16816.F32 R96, R4.reuse, R10, R96 ;  /* 0x0000000a0460723c */ /* 0x040fe20000001860 */
[----:B------:R-:W1:Y:S07]  /*43e0*/  LDSM.16.MT88.4 R8, [R248+0x3100] ;  /* 0x00310000f808783b */ /* 0x000e6e0000004200 */
[-C--:B----4-:R-:W-:Y:S08]  /*43f0*/  HMMA.16816.F32 R100, R4, R12.reuse, R100 ;  /* 0x0000000c0464723c */ /* 0x090ff00000001864 */
[C---:B------:R-:W-:Y:S08]  /*4400*/  HMMA.16816.F32 R104, R20.reuse, R12, R104 ;  /* 0x0000000c1468723c */ /* 0x040ff00000001868 */
[-C--:B------:R-:W-:Y:S08]  /*4410*/  HMMA.16816.F32 R108, R20, R14.reuse, R108 ;  /* 0x0000000e146c723c */ /* 0x080ff0000000186c */
[C---:B------:R-:W-:Y:S01]  /*4420*/  HMMA.16816.F32 R112, R4.reuse, R14, R112 ;  /* 0x0000000e0470723c */ /* 0x040fe20000001870 */
[----:B------:R-:W2:Y:S07]  /*4430*/  LDSM.16.MT88.4 R12, [R241+0x3100] ;  /* 0x00310000f10c783b */ /* 0x000eae0000004200 */
[-C--:B-1----:R-:W-:Y:S08]  /*4440*/  HMMA.16816.F32 R116, R4, R8.reuse, R116 ;  /* 0x000000080474723c */ /* 0x082ff00000001874 */
[C---:B------:R-:W-:Y:S08]  /*4450*/  HMMA.16816.F32 R120, R20.reuse, R8, R120 ;  /* 0x000000081478723c */ /* 0x040ff00000001878 */
[-C--:B------:R-:W-:Y:S08]  /*4460*/  HMMA.16816.F32 R124, R20, R10.reuse, R124 ;  /* 0x0000000a147c723c */ /* 0x080ff0000000187c */
[----:B------:R-:W-:Y:S01]  /*4470*/  HMMA.16816.F32 R128, R4, R10, R128 ;  /* 0x0000000a0480723c */ /* 0x000fe20000001880 */
[----:B------:R-:W1:Y:S07]  /*4480*/  LDSM.16.MT88.4 R8, [R240+0x3100] ;  /* 0x00310000f008783b */ /* 0x000e6e0000004200 */
[C---:B--2---:R-:W-:Y:S08]  /*4490*/  HMMA.16816.F32 R152, R20.reuse, R12, R152 ;  /* 0x0000000c1498723c */ /* 0x044ff00000001898 */
[----:B------:R-:W-:Y:S08]  /*44a0*/  HMMA.16816.F32 R156, R20, R14, R156 ;  /* 0x0000000e149c723c */ /* 0x000ff0000000189c */
[C---:B------:R-:W-:Y:S08]  /*44b0*/  HMMA.16816.F32 R148, R4.reuse, R12, R148 ;  /* 0x0000000c0494723c */ /* 0x040ff00000001894 */
[----:B------:R-:W-:Y:S01]  /*44c0*/  HMMA.16816.F32 R160, R4, R14, R160 ;  /* 0x0000000e04a0723c */ /* 0x000fe200000018a0 */
[----:B------:R-:W2:Y:S07]  /*44d0*/  LDSM.16.MT88.4 R12, [R242+0x1900] ;  /* 0x00190000f20c783b */ /* 0x000eae0000004200 */
[C---:B-1----:R-:W-:Y:S08]  /*44e0*/  HMMA.16816.F32 R168, R20.reuse, R8, R168 ;  /* 0x0000000814a8723c */ /* 0x042ff000000018a8 */
[----:B------:R-:W-:Y:S07]  /*44f0*/  HMMA.16816.F32 R172, R20, R10, R172 ;  /* 0x0000000a14ac723c */ /* 0x000fee00000018ac */
[----:B------:R-:W-:Y:S01]  /*4500*/  FADD.FTZ R21, R202, R201 ;  /* 0x000000c9ca157221 */ /* 0x000fe20000010000 */
[----:B------:R-:W-:Y:S01]  /*4510*/  HMMA.16816.F32 R164, R4, R8, R164 ;  /* 0x0000000804a4723c */ /* 0x000fe200000018a4 */
[----:B------:R-:W-:Y:S01]  /*4520*/  FADD.FTZ R201, R197, R206 ;  /* 0x000000cec5c97221 */ /* 0x000fe20000010000 */
[----:B------:R-:W-:Y:S01]  /*4530*/  MUFU.EX2 R202, R208 ;  /* 0x000000d000ca7308 */ /* 0x000fe20000000800 */
[----:B------:R-:W-:-:S02]  /*4540*/  FADD.FTZ R198, R198, R21 ;  /* 0x00000015c6c67221 */ /* 0x000fc40000010000 */
[----:B------:R-:W-:Y:S01]  /*4550*/  FADD.FTZ R201, R64, R201 ;  /* 0x000000c940c97221 */ /* 0x000fe20000010000 */
[----:B------:R-:W-:Y:S01]  /*4560*/  LDSM.16.MT88.4 R20, [R248+0x3900] ;  /* 0x00390000f814783b */ /* 0x000fe20000004200 */
[----:B------:R-:W-:Y:S01]  /*4570*/  FADD.FTZ R198, R59, R198 ;  /* 0x000000c63bc67221 */ /* 0x000fe20000010000 */
[----:B------:R-:W-:Y:S01]  /*4580*/  HMMA.16816.F32 R176, R4, R10, R176 ;  /* 0x0000000a04b0723c */ /* 0x000fe200000018b0 */
[----:B------:R-:W-:Y:S01]  /*4590*/  FADD.FTZ R58, R58, R201 ;  /* 0x000000c93a3a7221 */ /* 0x000fe20000010000 */
[----:B------:R-:W1:Y:S01]  /*45a0*/  LDSM.16.MT88.4 R8, [R241+0x1900] ;  /* 0x00190000f108783b */ /* 0x000e620000004200 */
[----:B------:R-:W3:Y:S01]  /*45b0*/  MUFU.EX2 R197, R207 ;  /* 0x000000cf00c57308 */ /* 0x000ee20000000800 */
[----:B------:R-:W-:Y:S02]  /*45c0*/  FADD.FTZ R63, R63, R198 ;  /* 0x000000c63f3f7221 */ /* 0x000fe40000010000 */
[----:B------:R-:W-:Y:S01]  /*45d0*/  FADD.FTZ R53, R53, R58 ;  /* 0x0000003a35357221 */ /* 0x000fe20000010000 */
[----:B------:R-:W-:Y:S01]  /*45e0*/  F2FP.PACK_AB R4, R223, R226 ;  /* 0x000000e2df04723e */ /* 0x000fe200000000ff */
[----:B------:R-:W-:Y:S01]  /*45f0*/  FADD.FTZ R63, R54, R63 ;  /* 0x0000003f363f7221 */ /* 0x000fe20000010000 */
[----:B------:R-:W-:Y:S01]  /*4600*/  F2FP.PACK_AB R5, R220, R215 ;  /* 0x000000d7dc05723e */ /* 0x000fe200000000ff */
[----:B------:R-:W-:Y:S01]  /*4610*/  FADD.FTZ R52, R52, R53 ;  /* 0x0000003534347221 */ /* 0x000fe20000010000 */
[----:B------:R-:W-:Y:S01]  /*4620*/  F2FP.PACK_AB R6, R214, R219 ;  /* 0x000000dbd606723e */ /* 0x000fe200000000ff */
[----:B------:R-:W-:Y:S01]  /*4630*/  FADD.FTZ R60, R60, R63 ;  /* 0x0000003f3c3c7221 */ /* 0x000fe20000010000 */
[----:B------:R-:W-:Y:S01]  /*4640*/  F2FP.PACK_AB R7, R213, R218 ;  /* 0x000000dad507723e */ /* 0x000fe200000000ff */
[----:B------:R-:W-:-:S02]  /*4650*/  FADD.FTZ R52, R51, R52 ;  /* 0x0000003433347221 */ /* 0x000fc40000010000 */
[----:B------:R-:W-:Y:S02]  /*4660*/  FADD.FTZ R60, R57, R60 ;  /* 0x0000003c393c7221 */ /* 0x000fe40000010000 */
[----:B------:R-:W-:Y:S01]  /*4670*/  FADD.FTZ R231, R231, R52 ;  /* 0x00000034e7e77221 */ /* 0x000fe20000010000 */
[----:B---3--:R-:W-:Y:S01]  /*4680*/  F2FP.PACK_AB R31, R197, R202 ;  /* 0x000000cac51f723e */ /* 0x008fe200000000ff */
[-C--:B------:R-:W-:Y:S01]  /*4690*/  HMMA.16816.F32 R192, R4, R16.reuse, R192 ;  /* 0x0000001004c0723c */ /* 0x080fe200000018c0 */
        /* <DEDUP_REMOVED lines=15> */
[----:B------:R-:W3:Y:S01]  /*4790*/  LDSM.16.MT88.4 R16, [R242+0x3900] ;  /* 0x00390000f210783b */ /* 0x000ee20000004200 */
[----:B------:R-:W-:Y:S02]  /*47a0*/  FADD.FTZ R215, R220, R215 ;  /* 0x000000d7dcd77221 */ /* 0x000fe40000010000 */
[----:B------:R-:W-:Y:S02]  /*47b0*/  FADD.FTZ R216, R225, R216 ;  /* 0x000000d8e1d87221 */ /* 0x000fe40000010000 */
[----:B------:R-:W-:Y:S02]  /*47c0*/  FADD.FTZ R218, R218, R215 ;  /* 0x000000d7dada7221 */ /* 0x000fe40000010000 */
[----:B--2---:R-:W-:Y:S01]  /*47d0*/  HMMA.16816.F32 R68, R4, R12, R68 ;  /* 0x0000000c0444723c */ /* 0x004fe20000001844 */
[----:B------:R-:W-:-:S02]  /*47e0*/  FADD.FTZ R202, R202, R209 ;  /* 0x000000d1caca7221 */ /* 0x000fc40000010000 */
[----:B------:R-:W-:-:S05]  /*47f0*/  FADD.FTZ R221, R221, R216 ;  /* 0x000000d8dddd7221 */ /* 0x000fca0000010000 */
[C---:B------:R-:W-:Y:S08]  /*4800*/  HMMA.16816.F32 R72, R28.reuse, R12, R72 ;  /* 0x0000000c1c48723c */ /* 0x040ff00000001848 */
[-C--:B------:R-:W-:Y:S08]  /*4810*/  HMMA.16816.F32 R76, R28, R14.reuse, R76 ;  /* 0x0000000e1c4c723c */ /* 0x080ff0000000184c */
[C---:B------:R-:W-:Y:S01]  /*4820*/  HMMA.16816.F32 R80, R4.reuse, R14, R80 ;  /* 0x0000000e0450723c */ /* 0x040fe20000001850 */
[----:B------:R-:W2:Y:S07]  /*4830*/  LDSM.16.MT88.4 R12, [R241+0x3900] ;  /* 0x00390000f10c783b */ /* 0x000eae0000004200 */
[-C--:B-1----:R-:W-:Y:S08]  /*4840*/  HMMA.16816.F32 R84, R4, R8.reuse, R84 ;  /* 0x000000080454723c */ /* 0x082ff00000001854 */
[C---:B------:R-:W-:Y:S08]  /*4850*/  HMMA.16816.F32 R88, R28.reuse, R8, R88 ;  /* 0x000000081c58723c */ /* 0x040ff00000001858 */
[-C--:B------:R-:W-:Y:S08]  /*4860*/  HMMA.16816.F32 R92, R28, R10.reuse, R92 ;  /* 0x0000000a1c5c723c */ /* 0x080ff0000000185c */
[C---:B------:R-:W-:Y:S01]  /*4870*/  HMMA.16816.F32 R96, R4.reuse, R10, R96 ;  /* 0x0000000a0460723c */ /* 0x040fe20000001860 */
[----:B------:R-:W1:Y:S07]  /*4880*/  LDSM.16.MT88.4 R8, [R240+0x3900] ;  /* 0x00390000f008783b */ /* 0x000e6e0000004200 */
        /* <DEDUP_REMOVED lines=8> */
[C---:B-1----:R-:W-:Y:S08]  /*4910*/  HMMA.16816.F32 R164, R4.reuse, R8, R164 ;  /* 0x0000000804a4723c */ /* 0x042ff000000018a4 */
[----:B------:R-:W-:Y:S07]  /*4920*/  HMMA.16816.F32 R176, R4, R10, R176 ;  /* 0x0000000a04b0723c */ /* 0x000fee00000018b0 */
[----:B------:R-:W-:Y:S01]  /*4930*/  FADD.FTZ R4, R214, R219 ;  /* 0x000000dbd6047221 */ /* 0x000fe20000010000 */
[----:B------:R-:W-:Y:S01]  /*4940*/  HMMA.16816.F32 R104, R28, R24, R104 ;  /* 0x000000181c68723c */ /* 0x000fe20000001868 */
[----:B------:R-:W-:-:S02]  /*4950*/  FADD.FTZ R6, R213, R218 ;  /* 0x000000dad5067221 */ /* 0x000fc40000010000 */
[----:B------:R-:W-:Y:S01]  /*4960*/  FADD.FTZ R5, R212, R221 ;  /* 0x000000ddd4057221 */ /* 0x000fe20000010000 */
[----:B------:R1:W-:Y:S04]  /*4970*/  STL [R1+0x54], R4 ;  /* 0x0000540401007387 */ /* 0x0003e80000100800 */
[----:B------:R2:W-:Y:S01]  /*4980*/  STL [R1+0x50], R6 ;  /* 0x0000500601007387 */ /* 0x0005e20000100800 */
[C---:B------:R-:W-:Y:S08]  /*4990*/  HMMA.16816.F32 R108, R28.reuse, R26, R108 ;  /* 0x0000001a1c6c723c */ /* 0x040ff0000000186c */
[C---:B------:R-:W-:Y:S08]  /*49a0*/  HMMA.16816.F32 R120, R28.reuse, R20, R120 ;  /* 0x000000141c78723c */ /* 0x040ff00000001878 */
[----:B------:R-:W-:Y:S01]  /*49b0*/  HMMA.16816.F32 R124, R28, R22, R124 ;  /* 0x000000161c7c723c */ /* 0x000fe2000000187c */
[----:B-1----:R-:W-:-:S07]  /*49c0*/  FADD.FTZ R4, R197, R202 ;  /* 0x000000cac5047221 */ /* 0x002fce0000010000 */
[C---:B------:R-:W-:Y:S01]  /*49d0*/  HMMA.16816.F32 R136, R28.reuse, R16, R136 ;  /* 0x000000101c88723c */ /* 0x040fe20000001888 */
[----:B------:R2:W-:Y:S04]  /*49e0*/  STL [R1+0x48], R4 ;  /* 0x0000480401007387 */ /* 0x0005e80000100800 */
[----:B------:R2:W-:Y:S03]  /*49f0*/  STL [R1+0x4c], R5 ;  /* 0x00004c0501007387 */ /* 0x0005e60000100800 */
[C---:B------:R-:W-:Y:S08]  /*4a00*/  HMMA.16816.F32 R140, R28.reuse, R18, R140 ;  /* 0x000000121c8c723c */ /* 0x040ff0000000188c */
[C---:B------:R-:W-:Y:S08]  /*4a10*/  HMMA.16816.F32 R152, R28.reuse, R12, R152 ;  /* 0x0000000c1c98723c */ /* 0x040ff00000001898 */
[C---:B------:R-:W-:Y:S08]  /*4a20*/  HMMA.16816.F32 R156, R28.reuse, R14, R156 ;  /* 0x0000000e1c9c723c */ /* 0x040ff0000000189c */
[C---:B------:R-:W-:Y:S08]  /*4a30*/  HMMA.16816.F32 R168, R28.reuse, R8, R168 ;  /* 0x000000081ca8723c */ /* 0x040ff000000018a8 */
[----:B------:R-:W-:Y:S01]  /*4a40*/  HMMA.16816.F32 R172, R28, R10, R172 ;  /* 0x0000000a1cac723c */ /* 0x000fe200000018ac */
[----:B------:R-:W-:Y:S07]  /*4a50*/  @!P1 BRA `(.L_x_645) ;  /* 0x0000394000009947 */ /* 0x000fee0003800000 */
[----:B--2---:R-:W2:Y:S04]  /*4a60*/  LDL.64 R204, [R1+0x40] ;  /* 0x0000400001cc7983 */ /* 0x004ea80000100a00 */
[----:B------:R-:W3:Y:S04]  /*4a70*/  LDL.64 R206, [R1+0x10] ;  /* 0x0000100001ce7983 */ /* 0x000ee80000100a00 */
[----:B------:R-:W4:Y:S04]  /*4a80*/  LDL R227, [R1+0x8] ;  /* 0x0000080001e37983 */ /* 0x000f280000100800 */
[----:B------:R-:W5:Y:S04]  /*4a90*/  LDL R230, [R1+0xc] ;  /* 0x00000c0001e67983 */ /* 0x000f680000100800 */
[----:B------:R-:W4:Y:S01]  /*4aa0*/  LDL.64 R228, [R1+0x18] ;  /* 0x0000180001e47983 */ /* 0x000f220000100a00 */
[----:B------:R-:W-:Y:S01]  /*4ab0*/  IMAD.MOV.U32 R198, RZ, RZ, R3 ;  /* 0x000000ffffc67224 */ /* 0x000fe200078e0003 */
[----:B------:R-:W-:Y:S01]  /*4ac0*/  MOV R199, R2 ;  /* 0x0000000200c77202 */ /* 0x000fe20000000f00 */
[----:B------:R-:W-:Y:S01]  /*4ad0*/  IMAD.MOV.U32 R197, RZ, RZ, R0 ;  /* 0x000000ffffc57224 */ /* 0x000fe200078e0000 */
[----:B------:R-:W-:Y:S01]  /*4ae0*/  UIADD3 UR12, UP0, UR16, 0x80, URZ ;  /* 0x00000080100c7890 */ /* 0x000fe2000ff1e03f */
[----:B------:R-:W-:Y:S01]  /*4af0*/  MOV R201, R196 ;  /* 0x000000c400c97202 */ /* 0x000fe20000000f00 */
[----:B------:R-:W-:-:S02]  /*4b00*/  UMOV UR13, 0x5 ;  /* 0x00000005000d7882 */ /* 0x000fc40000000000 */
[----:B------:R-:W-:Y:S02]  /*4b10*/  ULDC.64 UR6, c[0x0][0x208] ;  /* 0x0000820000067ab9 */ /* 0x000fe40000000a00 */
[----:B------:R-:W-:Y:S02]  /*4b20*/  ULEA.HI.SX32 UR18, UR18, 0xfffffffe, 0x1a ;  /* 0xfffffffe12127891 */ /* 0x000fe4000f8fd23f */
[----:B------:R-:W-:Y:S02]  /*4b30*/  USHF.L.U64.HI UR15, UR6, UR13, UR7 ;  /* 0x0000000d060f7299 */ /* 0x000fe40008010207 */
[----:B------:R-:W-:Y:S02]  /*4b40*/  USHF.L.U32 UR16, UR6, 0x5, URZ ;  /* 0x0000000506107899 */ /* 0x000fe4000800063f */
[----:B------:R-:W-:Y:S02]  /*4b50*/  UIADD3.X UR11, URZ, UR11, URZ, UP0, !UPT ;  /* 0x0000000b3f0b7290 */ /* 0x000fe400087fe43f */
[----:B------:R-:W-:Y:S01]  /*4b60*/  ULDC.64 UR4, c[0x0][0x1e0] ;  /* 0x0000780000047ab9 */ /* 0x000fe20000000a00 */
[----:B--2---:R-:W-:-:S02]  /*4b70*/  IADD3 R4, P2, R204, 0x40, RZ ;  /* 0x00000040cc047810 */ /* 0x004fc40007f5e0ff */
[----:B---3--:R-:W-:-:S03]  /*4b80*/  IADD3 R3, P1, R206, 0x40, RZ ;  /* 0x00000040ce037810 */ /* 0x008fc60007f3e0ff */
[----:B------:R-:W-:Y:S04]  /*4b90*/  STL [R1+0x3c], R4 ;  /* 0x00003c0401007387 */ /* 0x000fe80000100800 */
[----:B------:R1:W-:Y:S01]  /*4ba0*/  STL [R1+0x34], R3 ;  /* 0x0000340301007387 */ /* 0x0003e20000100800 */
[----:B-----5:R-:W-:Y:S01]  /*4bb0*/  IADD3.X R2, RZ, R230, RZ, P2, !PT ;  /* 0x000000e6ff027210 */ /* 0x020fe200017fe4ff */
[----:B----4-:R-:W-:Y:S02]  /*4bc0*/  IMAD.X R0, RZ, RZ, R229, P1 ;  /* 0x000000ffff007224 */ /* 0x010fe400008e06e5 */
[----:B-1----:R-:W-:-:S05]  /*4bd0*/  IMAD.SHL.U32 R3, R227, 0x2, RZ ;  /* 0x00000002e3037824 */ /* 0x002fca00078e00ff */
[----:B------:R1:W-:Y:S04]  /*4be0*/  STL [R1+0x2c], R3 ;  /* 0x00002c0301007387 */ /* 0x0003e80000100800 */
[----:B------:R1:W-:Y:S04]  /*4bf0*/  STL [R1+0x38], R2 ;  /* 0x0000380201007387 */ /* 0x0003e80000100800 */
[----:B------:R1:W-:Y:S02]  /*4c00*/  STL [R1+0x30], R0 ;  /* 0x0000300001007387 */ /* 0x0003e40000100800 */
.L_x_646:
        /* <DEDUP_REMOVED lines=8> */
[----:B------:R-:W-:Y:S02]  /*4c90*/  UIADD3 UR8, UR25, UR8, URZ ;  /* 0x0000000819087290 */ /* 0x000fe4000fffe03f */
[----:B------:R-:W-:Y:S02]  /*4ca0*/  UIADD3 UR18, UR18, -0x1, URZ ;  /* 0xffffffff12127890 */ /* 0x000fe4000fffe03f */
[----:B------:R-:W-:Y:S05]  /*4cb0*/  USHF.L.U64.HI UR8, UR24, 0x6, UR8 ;  /* 0x0000000618087899 */ /* 0x000fea0008010208 */
[----:B------:R-:W-:Y:S01]  /*4cc0*/  @UP1 USHF.L.U32 UR10, UR4, 0x5, URZ ;  /* 0x00000005040a1899 */ /* 0x000fe2000800063f */
[----:B------:R-:W-:Y:S01]  /*4cd0*/  LDSM.16.M88.4 R208, [R251+0x8100] ;  /* 0x00810000fbd0783b */ /* 0x000fe20000000200 */
[----:B------:R-:W-:Y:S02]  /*4ce0*/  @UP1 USHF.L.U64.HI UR17, UR4, UR13, UR5 ;  /* 0x0000000d04111299 */ /* 0x000fe40008010205 */
[----:B------:R-:W-:Y:S05]  /*4cf0*/  @UP1 UIMAD.WIDE.U32 UR24, UR18, UR4, URZ ;  /* 0x00000004121812a5 */ /* 0x000fea000f8e003f */
[----:B--2---:R-:W2:Y:S08]  /*4d00*/  LDSM.16.M88.4 R212, [R250+0x4100] ;  /* 0x00410000fad4783b */ /* 0x004eb00000000200 */
[----:B------:R-:W3:Y:S08]  /*4d10*/  LDSM.16.M88.4 R216, [R251+0xa100] ;  /* 0x00a10000fbd8783b */ /* 0x000ef00000000200 */
[----:B------:R-:W4:Y:S08]  /*4d20*/  LDSM.16.M88.4 R220, [R250+0x4900] ;  /* 0x00490000fadc783b */ /* 0x000f300000000200 */
[----:B-1----:R-:W5:Y:S06]  /*4d30*/  LDL.64 R2, [R1+0x40] ;  /* 0x0000400001027983 */ /* 0x002f6c0000100a00 */
[----:B------:R-:W1:Y:S08]  /*4d40*/  LDSM.16.M88.4 R224, [R250+0x5100] ;  /* 0x00510000fae0783b */ /* 0x000e700000000200 */
[----:B------:R-:W5:Y:S01]  /*4d50*/  LDL R202, [R1+0xc] ;  /* 0x00000c0001ca7983 */ /* 0x000f620000100800 */
[-C--:B--2---:R-:W-:Y:S03]  /*4d60*/  HMMA.16816.F32 R4, R208, R212.reuse, RZ ;  /* 0x000000d4d004723c */ /* 0x084fe600000018ff */
[----:B------:R-:W2:Y:S05]  /*4d70*/  LDSM.16.M88.4 R228, [R250+0x5900] ;  /* 0x00590000fae4783b */ /* 0x000eaa0000000200 */
[C---:B---3--:R-:W-:Y:S03]  /*4d80*/  HMMA.16816.F32 R8, R216.reuse, R212, RZ ;  /* 0x000000d4d808723c */ /* 0x048fe600000018ff */
[----:B------:R-:W3:Y:S04]  /*4d90*/  LDL R196, [R1+0x3c] ;  /* 0x00003c0001c47983 */ /* 0x000ee80000100800 */
[----:B------:R-:W-:Y:S01]  /*4da0*/  LDSM.16.M88.4 R204, [R247+0x8100] ;  /* 0x00810000f7cc783b */ /* 0x000fe20000000200 */
[-C--:B------:R-:W-:Y:S07]  /*4db0*/  HMMA.16816.F32 R12, R216, R214.reuse, RZ ;  /* 0x000000d6d80c723c */ /* 0x080fee00000018ff */
[----:B------:R-:W3:Y:S01]  /*4dc0*/  LDL R200, [R1+0x38] ;  /* 0x0000380001c87983 */ /* 0x000ee20000100800 */
[C---:B------:R-:W-:Y:S03]  /*4dd0*/  HMMA.16816.F32 R16, R208.reuse, R214, RZ ;  /* 0x000000d6d010723c */ /* 0x040fe600000018ff */
[----:B------:R-:W2:Y:S05]  /*4de0*/  LDSM.16.M88.4 R212, [R249] ;  /* 0x00000000f9d4783b */ /* 0x000eaa0000000200 */
[-C--:B----4-:R-:W-:Y:S08]  /*4df0*/  HMMA.16816.F32 R20, R208, R220.reuse, RZ ;  /* 0x000000dcd014723c */ /* 0x090ff000000018ff */
[C---:B------:R-:W-:Y:S01]  /*4e00*/  HMMA.16816.F32 R24, R216.reuse, R220, RZ ;  /* 0x000000dcd818723c */ /* 0x040fe200000018ff */
[----:B------:R-:W4:Y:S07]  /*4e10*/  LDL R220, [R1+0x2c] ;  /* 0x00002c0001dc7983 */ /* 0x000f2e0000100800 */
[-C--:B------:R-:W-:Y:S08]  /*4e20*/  HMMA.16816.F32 R28, R216, R222.reuse, RZ ;  /* 0x000000ded81c723c */ /* 0x080ff000000018ff */
[C---:B------:R-:W-:Y:S08]  /*4e30*/  HMMA.16816.F32 R32, R208.reuse, R222, RZ ;  /* 0x000000ded020723c */ /* 0x040ff000000018ff */
[-C--:B-1----:R-:W-:Y:S08]  /*4e40*/  HMMA.16816.F32 R36, R208, R224.reuse, RZ ;  /* 0x000000e0d024723c */ /* 0x082ff000000018ff */
[C---:B------:R-:W-:Y:S01]  /*4e50*/  HMMA.16816.F32 R40, R216.reuse, R224, RZ ;  /* 0x000000e0d828723c */ /* 0x040fe200000018ff */
[----:B------:R-:W4:Y:S07]  /*4e60*/  LDL.64 R224, [R1+0x18] ;  /* 0x0000180001e07983 */ /* 0x000f2e0000100a00 */
[-C--:B------:R-:W-:Y:S08]  /*4e70*/  HMMA.16816.F32 R44, R216, R226.reuse, RZ ;  /* 0x000000e2d82c723c */ /* 0x080ff000000018ff */
[C---:B------:R-:W-:Y:S08]  /*4e80*/  HMMA.16816.F32 R48, R208.reuse, R226, RZ ;  /* 0x000000e2d030723c */ /* 0x040ff000000018ff */
[-C--:B--2---:R-:W-:Y:S08]  /*4e90*/  HMMA.16816.F32 R52, R208, R228.reuse, RZ ;  /* 0x000000e4d034723c */ /* 0x084ff000000018ff */
[C---:B------:R-:W-:Y:S01]  /*4ea0*/  HMMA.16816.F32 R56, R216.reuse, R228, RZ ;  /* 0x000000e4d838723c */ /* 0x040fe200000018ff */
[----:B------:R-:W2:Y:S07]  /*4eb0*/  LDL.64 R228, [R1+0x10] ;  /* 0x0000100001e47983 */ /* 0x000eae0000100a00 */
[-C--:B------:R-:W-:Y:S01]  /*4ec0*/  HMMA.16816.F32 R60, R216, R230.reuse, RZ ;  /* 0x000000e6d83c723c */ /* 0x080fe200000018ff */
[----:B------:R-:W2:Y:S04]  /*4ed0*/  LDL R218, [R1+0x34] ;  /* 0x0000340001da7983 */ /* 0x000ea80000100800 */
[----:B------:R-:W2:Y:S03]  /*4ee0*/  LDL R216, [R1+0x30] ;  /* 0x0000300001d87983 */ /* 0x000ea60000100800 */
[----:B------:R-:W-:Y:S01]  /*4ef0*/  HMMA.16816.F32 R64, R208, R230, RZ ;  /* 0x000000e6d040723c */ /* 0x000fe200000018ff */
[----:B------:R-:W1:Y:S07]  /*4f00*/  LDSM.16.M88.4 R208, [R247+0xa100] ;  /* 0x00a10000f7d0783b */ /* 0x000e6e0000000200 */
[-C--:B------:R-:W-:Y:S08]  /*4f10*/  HMMA.16816.F32 R4, R204, R212.reuse, R4 ;  /* 0x000000d4cc04723c */ /* 0x080ff00000001804 */
[C---:B-1----:R-:W-:Y:S08]  /*4f20*/  HMMA.16816.F32 R8, R208.reuse, R212, R8 ;  /* 0x000000d4d008723c */ /* 0x042ff00000001808 */
[-C--:B------:R-:W-:Y:S08]  /*4f30*/  HMMA.16816.F32 R12, R208, R214.reuse, R12 ;  /* 0x000000d6d00c723c */ /* 0x080ff0000000180c */
[C---:B------:R-:W-:Y:S01]  /*4f40*/  HMMA.16816.F32 R16, R204.reuse, R214, R16 ;  /* 0x000000d6cc10723c */ /* 0x040fe20000001810 */
[----:B------:R-:W1:Y:S07]  /*4f50*/  LDSM.16.M88.4 R212, [R239] ;  /* 0x00000000efd4783b */ /* 0x000e6e0000000200 */
[-C--:B-1----:R-:W-:Y:S08]  /*4f60*/  HMMA.16816.F32 R20, R204, R212.reuse, R20 ;  /* 0x000000d4cc14723c */ /* 0x082ff00000001814 */
[C---:B------:R-:W-:Y:S08]  /*4f70*/  HMMA.16816.F32 R24, R208.reuse, R212, R24 ;  /* 0x000000d4d018723c */ /* 0x040ff00000001818 */
[-C--:B------:R-:W-:Y:S08]  /*4f80*/  HMMA.16816.F32 R28, R208, R214.reuse, R28 ;  /* 0x000000d6d01c723c */ /* 0x080ff0000000181c */
[C---:B------:R-:W-:Y:S01]  /*4f90*/  HMMA.16816.F32 R32, R204.reuse, R214, R32 ;  /* 0x000000d6cc20723c */ /* 0x040fe20000001820 */
[----:B------:R-:W1:Y:S07]  /*4fa0*/  LDSM.16.M88.4 R212, [R238] ;  /* 0x00000000eed4783b */ /* 0x000e6e0000000200 */
[-C--:B-1----:R-:W-:Y:S04]  /*4fb0*/  HMMA.16816.F32 R36, R204, R212.reuse, R36 ;  /* 0x000000d4cc24723c */ /* 0x082fe80000001824 */
[----:B-----5:R-:W-:Y:S04]  /*4fc0*/  IADD3 R0, P2, R2, UR9, RZ ;  /* 0x0000000902007c10 */ /* 0x020fe8000ff5e0ff */
[----:B------:R-:W-:Y:S01]  /*4fd0*/  LEA R2, P1, R0, c[0x0][0x1f8], 0x1 ;  /* 0x00007e0000027a11 */ /* 0x000fe200078208ff */
[C---:B------:R-:W-:Y:S04]  /*4fe0*/  HMMA.16816.F32 R40, R208.reuse, R212, R40 ;  /* 0x000000d4d028723c */ /* 0x040fe80000001828 */
[----:B------:R-:W-:Y:S04]  /*4ff0*/  IADD3.X R203, R202, UR8, RZ, P2, !PT ;  /* 0x00000008cacb7c10 */ /* 0x000fe800097fe4ff */
[-C--:B------:R-:W-:Y:S04]  /*5000*/  HMMA.16816.F32 R44, R208, R214.reuse, R44 ;  /* 0x000000d6d02c723c */ /* 0x080fe8000000182c */
[----:B------:R-:W-:Y:S04]  /*5010*/  LEA.HI.X R3, R0, c[0x0][0x1fc], R203, 0x1, P1 ;  /* 0x00007f0000037a11 */ /* 0x000fe800008f0ccb */
[C---:B------:R-:W-:Y:S01]  /*5020*/  HMMA.16816.F32 R48, R204.reuse, R214, R48 ;  /* 0x000000d6cc30723c */ /* 0x040fe20000001830 */
[----:B------:R-:W1:Y:S03]  /*5030*/  LDSM.16.M88.4 R212, [R237] ;  /* 0x00000000edd4783b */ /* 0x000e660000000200 */
[----:B---3--:R-:W-:Y:S01]  /*5040*/  IADD3 R196, P2, R196, UR9, RZ ;  /* 0x00000009c4c47c10 */ /* 0x008fe2000ff5e0ff */
[----:B------:R-:W-:Y:S03]  /*5050*/  @UP1 USHF.L.U32 UR9, UR24, 0x6, URZ ;  /* 0x0000000618091899 */ /* 0x000fe6000800063f */
[----:B------:R-:W-:Y:S04]  /*5060*/  LEA R202, P1, R196, c[0x0][0x1f8], 0x1 ;  /* 0x00007e00c4ca7a11 */ /* 0x000fe800078208ff */
[----:B------:R-:W-:Y:S01]  /*5070*/  IADD3.X R203, R200, UR8, RZ, P2, !PT ;  /* 0x00000008c8cb7c10 */ /* 0x000fe200097fe4ff */
[----:B------:R-:W-:Y:S03]  /*5080*/  @UP1 USHF.R.S32.HI UR8, URZ, 0x1f, UR18 ;  /* 0x0000001f3f081899 */ /* 0x000fe60008011412 */
[----:B------:R-:W-:Y:S01]  /*5090*/  LEA.HI.X R203, R196, c[0x0][0x1fc], R203, 0x1, P1 ;  /* 0x00007f00c4cb7a11 */ /* 0x000fe200008f0ccb */
[----:B------:R-:W-:Y:S04]  /*50a0*/  @UP1 UIMAD UR8, UR8, UR4, URZ ;  /* 0x00000004080812a4 */ /* 0x000fe8000f8e023f */
[----:B------:R-:W-:Y:S04]  /*50b0*/  @UP1 UIMAD UR8, UR18, UR5, UR8 ;  /* 0x00000005120812a4 */ /* 0x000fe8000f8e0208 */
[----:B------:R-:W-:Y:S04]  /*50c0*/  @UP1 UIADD3 UR8, UR25, UR8, URZ ;  /* 0x0000000819081290 */ /* 0x000fe8000fffe03f */
[----:B------:R-:W-:Y:S01]  /*50d0*/  @UP1 USHF.L.U64.HI UR8, UR24, 0x6, UR8 ;  /* 0x0000000618081899 */ /* 0x000fe20008010208 */
[----:B------:R-:W-:Y:S01]  /*50e0*/  @!PT LDS RZ, [RZ] ;  /* 0x00000000fffff984 */ /* 0x000fe20000000800 */
[----:B------:R-:W-:Y:S01]  /*50f0*/  @!PT LDS RZ, [RZ] ;  /* 0x00000000fffff984 */ /* 0x000fe20000000800 */
[----:B------:R-:W-:Y:S01]  /*5100*/  @!PT LDS RZ, [RZ] ;  /* 0x00000000fffff984 */ /* 0x000fe20000000800 */
[----:B----4-:R3:W-:Y:S01]  /*5110*/  LDGSTS.E.BYPASS.LTC128B.128 [R220+0x100], [R2.64], !P3 ;  /* 0x0010000002dc7fae */ /* 0x0107e2000d901d56 */
[-C--:B-1----:R-:W-:Y:S07]  /*5120*/  HMMA.16816.F32 R52, R204, R212.reuse, R52 ;  /* 0x000000d4cc34723c */ /* 0x082fee0000001834 */
[----:B------:R1:W-:Y:S01]  /*5130*/  LDGSTS.E.BYPASS.LTC128B.128 [R220+0x2100], [R202.64], !P0 ;  /* 0x02100000cadc7fae */ /* 0x0003e2000c101d56 */
[C---:B------:R-:W-:Y:S08]  /*5140*/  HMMA.16816.F32 R56, R208.reuse, R212, R56 ;  /* 0x000000d4d038723c */ /* 0x040ff00000001838 */
[-C--:B------:R-:W-:Y:S04]  /*5150*/  HMMA.16816.F32 R60, R208, R214.reuse, R60 ;  /* 0x000000d6d03c723c */ /* 0x080fe8000000183c */
[----:B---3--:R-:W-:Y:S04]  /*5160*/  IADD3 R2, P2, R2, UR16, RZ ;  /* 0x0000001002027c10 */ /* 0x008fe8000ff5e0ff */
[----:B------:R-:W-:Y:S04]  /*5170*/  HMMA.16816.F32 R64, R204, R214, R64 ;  /* 0x000000d6cc40723c */ /* 0x000fe80000001840 */
[----:B------:R-:W-:Y:S02]  /*5180*/  IADD3.X R3, R3, UR15, RZ, P2, !PT ;  /* 0x0000000f03037c10 */ /* 0x000fe400097fe4ff */
[C---:B------:R-:W-:Y:S02]  /*5190*/  IADD3 R222, P1, R2.reuse, UR16, RZ ;  /* 0x0000001002de7c10 */ /* 0x040fe4000ff3e0ff */
[----:B------:R-:W-:Y:S01]  /*51a0*/  IADD3 R226, P4, R2, UR12, RZ ;  /* 0x0000000c02e27c10 */ /* 0x000fe2000ff9e0ff */
[----:B------:R3:W-:Y:S03]  /*51b0*/  LDGSTS.E.BYPASS.LTC128B.128 [R220+0x900], [R2.64], !P3 ;  /* 0x0090000002dc7fae */ /* 0x0007e6000d901d56 */
[C---:B------:R-:W-:Y:S02]  /*51c0*/  IADD3.X R223, R3.reuse, UR15, RZ, P1, !PT ;  /* 0x0000000f03df7c10 */ /* 0x040fe40008ffe4ff */
[----:B------:R-:W-:Y:S02]  /*51d0*/  IADD3.X R227, R3, UR11, RZ, P4, !PT ;  /* 0x0000000b03e37c10 */ /* 0x000fe4000a7fe4ff */
[C---:B-1----:R-:W-:Y:S01]  /*51e0*/  IADD3 R202, P2, R222.reuse, UR16, RZ ;  /* 0x00000010deca7c10 */ /* 0x042fe2000ff5e0ff */
[----:B------:R3:W-:Y:S01]  /*51f0*/  LDGSTS.E.BYPASS.LTC128B.128 [R220+0x2900], [R2.64+0x80], !P0 ;  /* 0x0290008002dc7fae */ /* 0x0007e2000c101d56 */
[----:B------:R-:W-:Y:S02]  /*5200*/  IADD3 R230, P1, R222, UR12, RZ ;  /* 0x0000000cdee67c10 */ /* 0x000fe4000ff3e0ff */
[C---:B------:R-:W-:Y:S02]  /*5210*/  IADD3.X R203, R223.reuse, UR15, RZ, P2, !PT ;  /* 0x0000000fdfcb7c10 */ /* 0x040fe400097fe4ff */
[----:B------:R-:W-:Y:S02]  /*5220*/  IADD3.X R231, R223, UR11, RZ, P1, !PT ;  /* 0x0000000bdfe77c10 */ /* 0x000fe40008ffe4ff */
[----:B------:R-:W-:Y:S01]  /*5230*/  PLOP3.LUT P1, PT, PT, PT, UP1, 0x80, 0x0 ;  /* 0x000000000000781c */ /* 0x000fe20003f2f018 */
[----:B------:R1:W-:Y:S08]  /*5240*/  LDGSTS.E.BYPASS.LTC128B.128 [R220+0x1100], [R222.64], !P3 ;  /* 0x01100000dedc7fae */ /* 0x0003f0000d901d56 */
[----:B------:R4:W-:Y:S08]  /*5250*/  LDGSTS.E.BYPASS.LTC128B.128 [R220+0x3100], [R226.64], !P0 ;  /* 0x03100000e2dc7fae */ /* 0x0009f0000c101d56 */
[----:B------:R5:W-:Y:S08]  /*5260*/  LDGSTS.E.BYPASS.LTC128B.128 [R220+0x1900], [R202.64], !P3 ;  /* 0x01900000cadc7fae */ /* 0x000bf0000d901d56 */
[----:B------:R1:W-:Y:S08]  /*5270*/  LDGSTS.E.BYPASS.LTC128B.128 [R220+0x3900], [R230.64], !P0 ;  /* 0x03900000e6dc7fae */ /* 0x0003f0000c101d56 */
[----:B------:R-:W-:Y:S08]  /*5280*/  LDSM.16.M88.4 R208, [R246+0x8100] ;  /* 0x00810000f6d0783b */ /* 0x000ff00000000200 */
[----:B------:R-:W1:Y:S08]  /*5290*/  LDSM.16.M88.4 R204, [R245+0x4100] ;  /* 0x00410000f5cc783b */ /* 0x000e700000000200 */
[----:B------:R-:W2:Y:S08]  /*52a0*/  LDSM.16.M88.4 R212, [R246+0xa100] ;  /* 0x00a10000f6d4783b */ /* 0x000eb00000000200 */
[----:B------:R-:W0:Y:S01]  /*52b0*/  LDGDEPBAR ;  /* 0x00000000000079af */ /* 0x000e220000000000 */
[-C--:B-1----:R-:W-:Y:S08]  /*52c0*/  HMMA.16816.F32 R4, R208, R204.reuse, R4 ;  /* 0x000000ccd004723c */ /* 0x082ff00000001804 */
[C---:B--2---:R-:W-:Y:S08]  /*52d0*/  HMMA.16816.F32 R8, R212.reuse, R204, R8 ;  /* 0x000000ccd408723c */ /* 0x044ff00000001808 */
[-C--:B------:R-:W-:Y:S08]  /*52e0*/  HMMA.16816.F32 R12, R212, R206.reuse, R12 ;  /* 0x000000ced40c723c */ /* 0x080ff0000000180c */
[C---:B------:R-:W-:Y:S01]  /*52f0*/  HMMA.16816.F32 R16, R208.reuse, R206, R16 ;  /* 0x000000ced010723c */ /* 0x040fe20000001810 */
[----:B------:R-:W1:Y:S07]  /*5300*/  LDSM.16.M88.4 R204, [R245+0x4900] ;  /* 0x00490000f5cc783b */ /* 0x000e6e0000000200 */
[-C--:B-1----:R-:W-:Y:S08]  /*5310*/  HMMA.16816.F32 R20, R208, R204.reuse, R20 ;  /* 0x000000ccd014723c */ /* 0x082ff00000001814 */
[C---:B------:R-:W-:Y:S08]  /*5320*/  HMMA.16816.F32 R24, R212.reuse, R204, R24 ;  /* 0x000000ccd418723c */ /* 0x040ff00000001818 */
        /* <DEDUP_REMOVED lines=10> */
[-C--:B------:R-:W-:Y:S01]  /*53d0*/  HMMA.16816.F32 R60, R212, R206.reuse, R60 ;  /* 0x000000ced43c723c */ /* 0x080fe2000000183c */
[----:B------:R-:W-:Y:S07]  /*53e0*/  LDSM.16.M88.4 R212, [R244+0x8100] ;  /* 0x00810000f4d4783b */ /* 0x000fee0000000200 */
[----:B------:R-:W-:Y:S01]  /*53f0*/  HMMA.16816.F32 R64, R208, R206, R64 ;  /* 0x000000ced040723c */ /* 0x000fe20000001840 */
[----:B------:R-:W1:Y:S08]  /*5400*/  LDSM.16.M88.4 R204, [R236] ;  /* 0x00000000eccc783b */ /* 0x000e700000000200 */
[----:B------:R-:W2:Y:S01]  /*5410*/  LDSM.16.M88.4 R208, [R244+0xa100] ;  /* 0x00a10000f4d0783b */ /* 0x000ea20000000200 */
        /* <DEDUP_REMOVED lines=20> */
[----:B------:R-:W1:Y:S08]  /*5560*/  LDSM.16.M88.4 R204, [R250+0x6100] ;  /* 0x00610000facc783b */ /* 0x000e700000000200 */
        /* <DEDUP_REMOVED lines=71> */
[----:B------:R-:W1:Y:S03]  /*59e0*/  LDSM.16.M88.4 R204, [R236+0x2800] ;  /* 0x00280000eccc783b */ /* 0x000e660000000200 */
[----:B---3--:R-:W-:Y:S02]  /*59f0*/  FMNMX.FTZ R2, R6, R198, !PT ;  /* 0x000000c606027209 */ /* 0x008fe40007810000 */
[----:B------:R-:W-:Y:S02]  /*5a00*/  FMNMX.FTZ R0, R4, R201, !PT ;  /* 0x000000c904007209 */ /* 0x000fe40007810000 */
[----:B-----5:R-:W-:Y:S04]  /*5a10*/  FMNMX.FTZ R203, R7, R2, !PT ;  /* 0x0000000207cb7209 */ /* 0x020fe80007810000 */
[----:B------:R-:W-:Y:S02]  /*5a20*/  FMNMX.FTZ R3, R5, R0, !PT ;  /* 0x0000000005037209 */ /* 0x000fe40007810000 */
[----:B------:R-:W-:Y:S02]  /*5a30*/  FMNMX.FTZ R196, R8, R199, !PT ;  /* 0x000000c708c47209 */ /* 0x000fe40007810000 */
[----:B------:R-:W-:Y:S08]  /*5a40*/  FMNMX.FTZ R200, R10, R197, !PT ;  /* 0x000000c50ac87209 */ /* 0x000ff00007810000 */
[----:B------:R-:W-:Y:S02]  /*5a50*/  FMNMX.FTZ R2, R18, R203, !PT ;  /* 0x000000cb12027209 */ /* 0x000fe40007810000 */
[----:B------:R-:W-:Y:S02]  /*5a60*/  FMNMX.FTZ R0, R16, R3, !PT ;  /* 0x0000000310007209 */ /* 0x000fe40007810000 */
[----:B------:R-:W-:Y:S02]  /*5a70*/  FMNMX.FTZ R203, R19, R2, !PT ;  /* 0x0000000213cb7209 */ /* 0x000fe40007810000 */
[----:B------:R-:W-:Y:S01]  /*5a80*/  FMNMX.FTZ R3, R17, R0, !PT ;  /* 0x0000000011037209 */ /* 0x000fe20007810000 */
[-C--:B-1----:R-:W-:Y:S08]  /*5a90*/  HMMA.16816.F32 R20, R212, R204.reuse, R20 ;  /* 0x000000ccd414723c */ /* 0x082ff00000001814 */
[C---:B------:R-:W-:Y:S08]  /*5aa0*/  HMMA.16816.F32 R24, R208.reuse, R204, R24 ;  /* 0x000000ccd018723c */ /* 0x040ff00000001818 */
[-C--:B------:R-:W-:Y:S08]  /*5ab0*/  HMMA.16816.F32 R28, R208, R206.reuse, R28 ;  /* 0x000000ced01c723c */ /* 0x080ff0000000181c */
[C---:B------:R-:W-:Y:S01]  /*5ac0*/  HMMA.16816.F32 R32, R212.reuse, R206, R32 ;  /* 0x000000ced420723c */ /* 0x040fe20000001820 */
[----:B------:R-:W1:Y:S03]  /*5ad0*/  LDSM.16.M88.4 R204, [R236+0x3000] ;  /* 0x00300000eccc783b */ /* 0x000e660000000200 */
[----:B------:R-:W-:Y:S02]  /*5ae0*/  FMNMX.FTZ R0, R20, R3, !PT ;  /* 0x0000000314007209 */ /* 0x000fe40007810000 */
[----:B------:R-:W-:Y:S02]  /*5af0*/  FMNMX.FTZ R2, R22, R203, !PT ;  /* 0x000000cb16027209 */ /* 0x000fe40007810000 */
[----:B------:R-:W-:Y:S04]  /*5b00*/  FMNMX.FTZ R3, R21, R0, !PT ;  /* 0x0000000015037209 */ /* 0x000fe80007810000 */
[----:B------:R-:W-:Y:S11]  /*5b10*/  FMNMX.FTZ R203, R23, R2, !PT ;  /* 0x0000000217cb7209 */ /* 0x000ff60007810000 */
[----:B------:R-:W-:Y:S01]  /*5b20*/  @!UPT UIADD3 URZ, URZ, URZ, URZ ;  /* 0x0000003f3f3ff290 */ /* 0x000fe2000fffe03f */
        /* <DEDUP_REMOVED lines=8> */
[----:B------:R-:W1:Y:S01]  /*5bb0*/  LDSM.16.M88.4 R204, [R236+0x3800] ;  /* 0x00380000eccc783b */ /* 0x000e620000000200 */
[----:B------:R-:W-:Y:S04]  /*5bc0*/  DEPBAR.LE SB0, 0x0 ;  /* 0x000080000000791a */ /* 0x000fe80000000000 */
[----:B------:R-:W-:Y:S02]  /*5bd0*/  FMNMX.FTZ R0, R36, R3, !PT ;  /* 0x0000000324007209 */ /* 0x000fe40007810000 */
[----:B------:R-:W-:Y:S01]  /*5be0*/  FMNMX.FTZ R2, R38, R203, !PT ;  /* 0x000000cb26027209 */ /* 0x000fe20007810000 */
[----:B------:R-:W-:Y:S03]  /*5bf0*/  BAR.SYNC.DEFER_BLOCKING 0x0 ;  /* 0x0000000000007b1d */ /* 0x000fe60000010000 */
[----:B------:R-:W-:Y:S02]  /*5c00*/  FMNMX.FTZ R3, R37, R0, !PT ;  /* 0x0000000025037209 */ /* 0x000fe40007810000 */
[----:B------:R-:W-:Y:S10]  /*5c10*/  FMNMX.FTZ R203, R39, R2, !PT ;  /* 0x0000000227cb7209 */ /* 0x000ff40007810000 */
[----:B------:R-:W-:Y:S02]  /*5c20*/  FMNMX.FTZ R0, R48, R3, !PT ;  /* 0x0000000330007209 */ /* 0x000fe40007810000 */
[----:B------:R-:W-:Y:S02]  /*5c30*/  FMNMX.FTZ R2, R50, R203, !PT ;  /* 0x000000cb32027209 */ /* 0x000fe40007810000 */
[----:B------:R-:W-:Y:S02]  /*5c40*/  FMNMX.FTZ R3, R49, R0, !PT ;  /* 0x0000000031037209 */ /* 0x000fe40007810000 */
[----:B------:R-:W-:Y:S01]  /*5c50*/  FMNMX.FTZ R203, R51, R2, !PT ;  /* 0x0000000233cb7209 */ /* 0x000fe20007810000 */
[-C--:B-1----:R-:W-:Y:S08]  /*5c60*/  HMMA.16816.F32 R52, R212, R204.reuse, R52 ;  /* 0x000000ccd434723c */ /* 0x082ff00000001834 */
[C---:B------:R-:W-:Y:S07]  /*5c70*/  HMMA.16816.F32 R56, R208.reuse, R204, R56 ;  /* 0x000000ccd038723c */ /* 0x040fee0000001838 */
[----:B------:R-:W-:Y:S01]  /*5c80*/  FMNMX.FTZ R205, R9, R196, !PT ;  /* 0x000000c409cd7209 */ /* 0x000fe20007810000 */
[-C--:B------:R-:W-:Y:S01]  /*5c90*/  HMMA.16816.F32 R60, R208, R206.reuse, R60 ;  /* 0x000000ced03c723c */ /* 0x080fe2000000183c */
[----:B------:R-:W2:Y:S03]  /*5ca0*/  LDL.LU R208, [R1+0x54] ;  /* 0x0000540001d07983 */ /* 0x000ea60000300800 */
[----:B------:R-:W-:Y:S04]  /*5cb0*/  FMNMX.FTZ R196, R12, R205, !PT ;  /* 0x000000cd0cc47209 */ /* 0x000fe80007810000 */
        /* <DEDUP_REMOVED lines=24> */
[----:B------:R-:W-:Y:S01]  /*5e40*/  FMNMX.FTZ R203, R45, R200, !PT ;  /* 0x000000c82dcb7209 */ /* 0x000fe20007810000 */
[----:B------:R-:W1:Y:S01]  /*5e50*/  SHFL.BFLY PT, R206, R196, 0x2, 0x1f ;  /* 0x0c401f00c4ce7f89 */ /* 0x000e6200000e0000 */
[----:B------:R-:W-:Y:S02]  /*5e60*/  FMNMX.FTZ R200, R46, R205, !PT ;  /* 0x000000cd2ec87209 */ /* 0x000fe40007810000 */
[----:B------:R-:W-:Y:S02]  /*5e70*/  FMNMX.FTZ R0, R66, R3, !PT ;  /* 0x0000000342007209 */ /* 0x000fe40007810000 */
[----:B------:R-:W-:Y:S02]  /*5e80*/  FMNMX.FTZ R2, R56, R203, !PT ;  /* 0x000000cb38027209 */ /* 0x000fe40007810000 */
[----:B------:R-:W-:Y:S02]  /*5e90*/  FMNMX.FTZ R203, R47, R200, !PT ;  /* 0x000000c82fcb7209 */ /* 0x000fe40007810000 */
[----:B------:R-:W-:Y:S02]  /*5ea0*/  FMNMX.FTZ R207, R67, R0, !PT ;  /* 0x0000000043cf7209 */ /* 0x000fe40007810000 */
[----:B------:R-:W-:Y:S02]  /*5eb0*/  FMNMX.FTZ R3, R57, R2, !PT ;  /* 0x0000000239037209 */ /* 0x000fe40007810000 */
[----:B------:R-:W-:Y:S01]  /*5ec0*/  FMNMX.FTZ R202, R58, R203, !PT ;  /* 0x000000cb3aca7209 */ /* 0x000fe20007810000 */
[----:B------:R-:W3:Y:S01]  /*5ed0*/  SHFL.BFLY PT, R200, R207, 0x2, 0x1f ;  /* 0x0c401f00cfc87f89 */ /* 0x000ee200000e0000 */
[----:B------:R-:W-:Y:S02]  /*5ee0*/  FMNMX.FTZ R0, R60, R3, !PT ;  /* 0x000000033c007209 */ /* 0x000fe40007810000 */
[----:B------:R-:W-:Y:S02]  /*5ef0*/  FMNMX.FTZ R3, R59, R202, !PT ;  /* 0x000000ca3b037209 */ /* 0x000fe40007810000 */
[----:B------:R-:W-:Y:S02]  /*5f00*/  FMNMX.FTZ R2, R61, R0, !PT ;  /* 0x000000003d027209 */ /* 0x000fe40007810000 */
[----:B------:R-:W-:Y:S03]  /*5f10*/  FMNMX.FTZ R0, R62, R3, !PT ;  /* 0x000000033e007209 */ /* 0x000fe60007810000 */
[----:B------:R-:W5:Y:S01]  /*5f20*/  SHFL.BFLY PT, R203, R2, 0x2, 0x1f ;  /* 0x0c401f0002cb7f89 */ /* 0x000f6200000e0000 */
[----:B------:R-:W-:Y:S02]  /*5f30*/  FMNMX.FTZ R205, R63, R0, !PT ;  /* 0x000000003fcd7209 */ /* 0x000fe40007810000 */
[----:B-1----:R-:W-:Y:S05]  /*5f40*/  FMNMX.FTZ R206, R196, R206, !PT ;  /* 0x000000cec4ce7209 */ /* 0x002fea0007810000 */
[----:B------:R-:W1:Y:S01]  /*5f50*/  SHFL.BFLY PT, R0, R205, 0x2, 0x1f ;  /* 0x0c401f00cd007f89 */ /* 0x000e6200000e0000 */
[----:B---3--:R-:W-:Y:S07]  /*5f60*/  FMNMX.FTZ R204, R207, R200, !PT ;  /* 0x000000c8cfcc7209 */ /* 0x008fee0007810000 */
[----:B------:R-:W3:Y:S08]  /*5f70*/  SHFL.BFLY PT, R196, R206, 0x1, 0x1f ;  /* 0x0c201f00cec47f89 */ /* 0x000ef000000e0000 */
[----:B------:R-:W4:Y:S01]  /*5f80*/  SHFL.BFLY PT, R3, R204, 0x1, 0x1f ;  /* 0x0c201f00cc037f89 */ /* 0x000f2200000e0000 */
[----:B-----5:R-:W-:Y:S02]  /*5f90*/  FMNMX.FTZ R207, R2, R203, !PT ;  /* 0x000000cb02cf7209 */ /* 0x020fe40007810000 */
[----:B-1----:R-:W-:Y:S05]  /*5fa0*/  FMNMX.FTZ R203, R205, R0, !PT ;  /* 0x00000000cdcb7209 */ /* 0x002fea0007810000 */
[----:B------:R-:W1:Y:S01]  /*5fb0*/  SHFL.BFLY PT, R202, R207, 0x1, 0x1f ;  /* 0x0c201f00cfca7f89 */ /* 0x000e6200000e0000 */
[----:B---3--:R-:W-:Y:S07]  /*5fc0*/  FMNMX.FTZ R196, R206, R196, !PT ;  /* 0x000000c4cec47209 */ /* 0x008fee0007810000 */
[----:B------:R-:W3:Y:S01]  /*5fd0*/  SHFL.BFLY PT, R0, R203, 0x1, 0x1f ;  /* 0x0c201f00cb007f89 */ /* 0x000ee200000e0000 */
[C---:B------:R-:W-:Y:S02]  /*5fe0*/  FMUL.FTZ R217, R196.reuse, c[0x0][0x2d0] ;  /* 0x0000b400c4d97a20 */ /* 0x040fe40000410000 */
[----:B------:R-:W-:Y:S01]  /*5ff0*/  FADD.FTZ R2, -R196, R201 ;  /* 0x000000c9c4027221 */ /* 0x000fe20000010100 */
[----:B----4-:R-:W-:Y:S01]  /*6000*/  FMNMX.FTZ R3, R204, R3, !PT ;  /* 0x00000003cc037209 */ /* 0x010fe20007810000 */
[--C-:B------:R-:W-:Y:S02]  /*6010*/  FFMA.FTZ R204, R5, c[0x0][0x2d0], -R217.reuse ;  /* 0x0000b40005cc7a23 */ /* 0x100fe400000108d9 */
[----:B------:R-:W-:Y:S02]  /*6020*/  FMUL.FTZ R200, R2, c[0x0][0x2d0] ;  /* 0x0000b40002c87a20 */ /* 0x000fe40000410000 */
[----:B------:R4:W-:Y:S01]  /*6030*/  MUFU.EX2 R227, R204 ;  /* 0x000000cc00e37308 */ /* 0x0009e20000000800 */
[----:B------:R-:W-:Y:S02]  /*6040*/  FMUL.FTZ R219, R3, c[0x0][0x2d0] ;  /* 0x0000b40003db7a20 */ /* 0x000fe40000410000 */
[----:B------:R-:W-:Y:S01]  /*6050*/  FFMA.FTZ R205, R4, c[0x0][0x2d0], -R217 ;  /* 0x0000b40004cd7a23 */ /* 0x000fe200000108d9 */
[----:B-1----:R-:W-:Y:S01]  /*6060*/  FMNMX.FTZ R2, R207, R202, !PT ;  /* 0x000000cacf027209 */ /* 0x002fe20007810000 */
[--C-:B------:R-:W-:Y:S02]  /*6070*/  FFMA.FTZ R206, R18, c[0x0][0x2d0], -R219.reuse ;  /* 0x0000b40012ce7a23 */ /* 0x100fe400000108db */
[----:B------:R-:W-:Y:S02]  /*6080*/  FFMA.FTZ R207, R7, c[0x0][0x2d0], -R219 ;  /* 0x0000b40007cf7a23 */ /* 0x000fe400000108db */
[C---:B------:R-:W-:Y:S01]  /*6090*/  FADD.FTZ R199, -R2.reuse, R199 ;  /* 0x000000c702c77221 */ /* 0x040fe20000010100 */
[----:B------:R1:W-:Y:S01]  /*60a0*/  MUFU.EX2 R215, R205 ;  /* 0x000000cd00d77308 */ /* 0x0003e20000000800 */
[----:B------:R-:W-:Y:S01]  /*60b0*/  FMUL.FTZ R209, R2, c[0x0][0x2d0] ;  /* 0x0000b40002d17a20 */ /* 0x000fe20000410000 */
[----:B---3--:R-:W-:Y:S01]  /*60c0*/  FMNMX.FTZ R0, R203, R0, !PT ;  /* 0x00000000cb007209 */ /* 0x008fe20007810000 */
[----:B------:R-:W-:Y:S02]  /*60d0*/  FFMA.FTZ R203, R16, c[0x0][0x2d0], -R217 ;  /* 0x0000b40010cb7a23 */ /* 0x000fe400000108d9 */
[----:B------:R-:W-:Y:S02]  /*60e0*/  FMUL.FTZ R202, R199, c[0x0][0x2d0] ;  /* 0x0000b400c7ca7a20 */ /* 0x000fe40000410000 */
[----:B------:R-:W-:Y:S02]  /*60f0*/  FADD.FTZ R201, -R3, R198 ;  /* 0x000000c603c97221 */ /* 0x000fe40000010100 */
[C---:B------:R-:W-:Y:S01]  /*6100*/  FMUL.FTZ R210, R0.reuse, c[0x0][0x2d0] ;  /* 0x0000b40000d27a20 */ /* 0x040fe20000410000 */
[----:B------:R3:W-:Y:S01]  /*6110*/  MUFU.EX2 R226, R203 ;  /* 0x000000cb00e27308 */ /* 0x0007e20000000800 */
[----:B------:R-:W-:Y:S02]  /*6120*/  FMUL.FTZ R198, R201, c[0x0][0x2d0] ;  /* 0x0000b400c9c67a20 */ /* 0x000fe40000410000 */
[----:B------:R-:W-:Y:S02]  /*6130*/  FADD.FTZ R201, -R0, R197 ;  /* 0x000000c500c97221 */ /* 0x000fe40000010100 */
[----:B----4-:R-:W-:Y:S02]  /*6140*/  FFMA.FTZ R204, R6, c[0x0][0x2d0], -R219 ;  /* 0x0000b40006cc7a23 */ /* 0x010fe400000108db */
[----:B------:R-:W-:Y:S02]  /*6150*/  FMUL.FTZ R197, R201, c[0x0][0x2d0] ;  /* 0x0000b400c9c57a20 */ /* 0x000fe40000410000 */
[----:B------:R-:W-:Y:S01]  /*6160*/  FFMA.FTZ R201, R17, c[0x0][0x2d0], -R217 ;  /* 0x0000b40011c97a23 */ /* 0x000fe200000108d9 */
[----:B------:R4:W5:Y:S01]  /*6170*/  MUFU.EX2 R199, R202 ;  /* 0x000000ca00c77308 */ /* 0x0009620000000800 */
[--C-:B------:R-:W-:Y:S02]  /*6180*/  FFMA.FTZ R10, R10, c[0x0][0x2d0], -R210.reuse ;  /* 0x0000b4000a0a7a23 */ /* 0x100fe400000108d2 */
[--C-:B------:R-:W-:Y:S01]  /*6190*/  FFMA.FTZ R229, R11, c[0x0][0x2d0], -R210.reuse ;  /* 0x0000b4000be57a23 */ /* 0x100fe200000108d2 */
[----:B-1----:R-:W-:Y:S01]  /*61a0*/  @P1 IADD3 R205, P4, R218, UR9, RZ ;  /* 0x00000009dacd1c10 */ /* 0x002fe2000ff9e0ff */
[----:B------:R-:W-:Y:S02]  /*61b0*/  FFMA.FTZ R13, R13, c[0x0][0x2d0], -R209 ;  /* 0x0000b4000d0d7a23 */ /* 0x000fe400000108d1 */
[--C-:B------:R-:W-:Y:S01]  /*61c0*/  FFMA.FTZ R27, R27, c[0x0][0x2d0], -R210.reuse ;  /* 0x0000b4001b1b7a23 */ /* 0x100fe200000108d2 */
[----:B------:R-:W-:Y:S01]  /*61d0*/  @P1 LEA R6, P2, R205, c[0x0][0x1c8], 0x1 ;  /* 0x00007200cd061a11 */ /* 0x000fe200078408ff */
[--C-:B------:R-:W-:Y:S01]  /*61e0*/  FFMA.FTZ R52, R52, c[0x0][0x2d0], -R217.reuse ;  /* 0x0000b40034347a23 */ /* 0x100fe200000108d9 */
[----:B------:R1:W-:Y:S01]  /*61f0*/  MUFU.EX2 R221, R204 ;  /* 0x000000cc00dd7308 */ /* 0x0003e20000000800 */
[----:B------:R-:W-:Y:S02]  /*6200*/  FFMA.FTZ R53, R53, c[0x0][0x2d0], -R217 ;  /* 0x0000b40035357a23 */ /* 0x000fe400000108d9 */
[--C-:B------:R-:W-:Y:S01]  /*6210*/  FFMA.FTZ R38, R38, c[0x0][0x2d0], -R219.reuse ;  /* 0x0000b40026267a23 */ /* 0x100fe200000108db */
[----:B---3--:R-:W-:Y:S01]  /*6220*/  @P1 IADD3 R203, P6, R228, UR9, RZ ;  /* 0x00000009e4cb1c10 */ /* 0x008fe2000ffde0ff */
[----:B------:R-:W-:Y:S01]  /*6230*/  @UP1 UIADD3 UR9, UP0, UR20, 0x80, URZ ;  /* 0x0000008014091890 */ /* 0x000fe2000ff1e03f */
[--C-:B------:R-:W-:Y:S02]  /*6240*/  FFMA.FTZ R39, R39, c[0x0][0x2d0], -R219.reuse ;  /* 0x0000b40027277a23 */ /* 0x100fe400000108db */
[----:B------:R-:W-:Y:S01]  /*6250*/  @P1 LEA R222, P5, R203, c[0x0][0x1c8], 0x1 ;  /* 0x00007200cbde1a11 */ /* 0x000fe200078a08ff */
[----:B------:R-:W-:Y:S01]  /*6260*/  FFMA.FTZ R55, R55, c[0x0][0x2d0], -R219 ;  /* 0x0000b40037377a23 */ /* 0x000fe200000108db */
[----:B------:R3:W-:Y:S01]  /*6270*/  MUFU.EX2 R230, R206 ;  /* 0x000000ce00e67308 */ /* 0x0007e20000000800 */
[--C-:B------:R-:W-:Y:S02]  /*6280*/  FFMA.FTZ R40, R40, c[0x0][0x2d0], -R209.reuse ;  /* 0x0000b40028287a23 */ /* 0x100fe400000108d1 */
[----:B------:R-:W-:Y:S01]  /*6290*/  FFMA.FTZ R41, R41, c[0x0][0x2d0], -R209 ;  /* 0x0000b40029297a23 */ /* 0x000fe200000108d1 */
[----:B----4-:R-:W-:Y:S01]  /*62a0*/  @P1 IADD3.X R202, R225, UR8, RZ, P6, !PT ;  /* 0x00000008e1ca1c10 */ /* 0x010fe2000b7fe4ff */
[----:B------:R-:W-:Y:S02]  /*62b0*/  FFMA.FTZ R225, R14, c[0x0][0x2d0], -R210 ;  /* 0x0000b4000ee17a23 */ /* 0x000fe400000108d2 */
[----:B-----5:R-:W-:Y:S01]  /*62c0*/  FMUL.FTZ R72, R199, R72 ;  /* 0x00000048c7487220 */ /* 0x020fe20000410000 */
[----:B------:R-:W-:Y:S01]  /*62d0*/  @P1 LEA.HI.X R223, R203, c[0x0][0x1cc], R202, 0x1, P5 ;  /* 0x00007300cbdf1a11 */ /* 0x000fe200028f0cca */
[----:B------:R-:W-:Y:S01]  /*62e0*/  FFMA.FTZ R203, R19, c[0x0][0x2d0], -R219 ;  /* 0x0000b40013cb7a23 */ /* 0x000fe200000108db */
[----:B------:R-:W4:Y:S01]  /*62f0*/  MUFU.EX2 R231, R207 ;  /* 0x000000cf00e77308 */ /* 0x000f220000000800 */
[--C-:B------:R-:W-:Y:S02]  /*6300*/  FFMA.FTZ R202, R9, c[0x0][0x2d0], -R209.reuse ;  /* 0x0000b40009ca7a23 */ /* 0x100fe400000108d1 */
[----:B------:R5:W-:Y:S01]  /*6310*/  @P1 LDGSTS.E.BYPASS.LTC128B.128 [R220+0x4100], [R222.64], !P3 ;  /* 0x04100000dedc1fae */ /* 0x000be2000d901d56 */
[----:B-1----:R-:W-:Y:S01]  /*6320*/  @P1 IADD3.X R204, R216, UR8, RZ, P4, !PT ;  /* 0x00000008d8cc1c10 */ /* 0x002fe2000a7fe4ff */
[----:B------:R-:W-:Y:S01]  /*6330*/  @UP1 UIADD3.X UR8, URZ, UR14, URZ, UP0, !UPT ;  /* 0x0000000e3f081290 */ /* 0x000fe200087fe43f */
[----:B------:R-:W-:Y:S02]  /*6340*/  FMUL.FTZ R9, R199, R189 ;  /* 0x000000bdc7097220 */ /* 0x000fe40000410000 */
[----:B------:R-:W-:Y:S01]  /*6350*/  @P1 LEA.HI.X R7, R205, c[0x0][0x1cc], R204, 0x1, P2 ;  /* 0x00007300cd071a11 */ /* 0x000fe200010f0ccc */
[C---:B------:R-:W-:Y:S01]  /*6360*/  FMUL.FTZ R73, R199.reuse, R73 ;  /* 0x00000049c7497220 */ /* 0x040fe20000410000 */
[----:B------:R-:W-:Y:S01]  /*6370*/  @P1 IADD3 R204, P2, R222, UR10, RZ ;  /* 0x0000000adecc1c10 */ /* 0x000fe2000ff5e0ff */
[----:B------:R-:W1:Y:S01]  /*6380*/  MUFU.EX2 R200, R200 ;  /* 0x000000c800c87308 */ /* 0x000e620000000800 */
[----:B------:R-:W-:Y:S01]  /*6390*/  FMUL.FTZ R76, R199, R76 ;  /* 0x0000004cc74c7220 */ /* 0x000fe20000410000 */
[----:B------:R1:W-:Y:S01]  /*63a0*/  @P1 LDGSTS.E.BYPASS.LTC128B.128 [R220+0x6100], [R6.64], !P0 ;  /* 0x0610000006dc1fae */ /* 0x0003e2000c101d56 */
[--C-:B---3--:R-:W-:Y:S01]  /*63b0*/  FFMA.FTZ R206, R8, c[0x0][0x2d0], -R209.reuse ;  /* 0x0000b40008ce7a23 */ /* 0x108fe200000108d1 */
[----:B------:R-:W-:Y:S01]  /*63c0*/  @P1 IADD3.X R205, R223, UR17, RZ, P2, !PT ;  /* 0x00000011dfcd1c10 */ /* 0x000fe200097fe4ff */
[C---:B------:R-:W-:Y:S01]  /*63d0*/  FMUL.FTZ R8, R199.reuse, R188 ;  /* 0x000000bcc7087220 */ /* 0x040fe20000410000 */
[----:B------:R-:W-:Y:S01]  /*63e0*/  @P1 IADD3 R18, P2, R204, UR10, RZ ;  /* 0x0000000acc121c10 */ /* 0x000fe2000ff5e0ff */
[----:B------:R-:W-:Y:S01]  /*63f0*/  FMUL.FTZ R77, R199, R77 ;  /* 0x0000004dc74d7220 */ /* 0x000fe20000410000 */
[----:B------:R-:W-:Y:S01]  /*6400*/  F2FP.PACK_AB R188, R227, R215 ;  /* 0x000000d7e3bc723e */ /* 0x000fe200000000ff */
[----:B------:R-:W-:Y:S01]  /*6410*/  FMUL.FTZ R88, R199, R88 ;  /* 0x00000058c7587220 */ /* 0x000fe20000410000 */
[----:B------:R3:W-:Y:S01]  /*6420*/  MUFU.EX2 R218, R206 ;  /* 0x000000ce00da7308 */ /* 0x0007e20000000800 */
[----:B------:R3:W-:Y:S01]  /*6430*/  @P1 LDGSTS.E.BYPASS.LTC128B.128 [R220+0x4900], [R204.64], !P3 ;  /* 0x04900000ccdc1fae */ /* 0x0007e2000d901d56 */
[----:B------:R-:W-:Y:S01]  /*6440*/  @P1 IADD3.X R19, R205, UR17, RZ, P2, !PT ;  /* 0x00000011cd131c10 */ /* 0x000fe200097fe4ff */
[----:B------:R-:W-:Y:S01]  /*6450*/  FMUL.FTZ R89, R199, R89 ;  /* 0x00000059c7597220 */ /* 0x000fe20000410000 */
[----:B----4-:R-:W-:Y:S01]  /*6460*/  F2FP.PACK_AB R189, R231, R221 ;  /* 0x000000dde7bd723e */ /* 0x010fe200000000ff */
[C---:B------:R-:W-:Y:S02]  /*6470*/  FMUL.FTZ R92, R199.reuse, R92 ;  /* 0x0000005cc75c7220 */ /* 0x040fe40000410000 */
[----:B------:R-:W-:Y:S02]  /*6480*/  FMUL.FTZ R93, R199, R93 ;  /* 0x0000005dc75d7220 */ /* 0x000fe40000410000 */
[----:B------:R4:W-:Y:S01]  /*6490*/  @P1 LDGSTS.E.BYPASS.LTC128B.128 [R220+0x6900], [R204.64+0x80], !P0 ;  /* 0x06900080ccdc1fae */ /* 0x0009e2000c101d56 */
[----:B------:R-:W4:Y:S01]  /*64a0*/  MUFU.EX2 R198, R198 ;  /* 0x000000c600c67308 */ /* 0x000f220000000800 */
[----:B-----5:R-:W-:Y:S02]  /*64b0*/  FFMA.FTZ R223, R12, c[0x0][0x2d0], -R209 ;  /* 0x0000b4000cdf7a23 */ /* 0x020fe400000108d1 */
[--C-:B------:R-:W-:Y:S02]  /*64c0*/  FFMA.FTZ R222, R15, c[0x0][0x2d0], -R210.reuse ;  /* 0x0000b4000fde7a23 */ /* 0x100fe400000108d2 */
[C---:B-1----:R-:W-:Y:S02]  /*64d0*/  FMUL.FTZ R16, R200.reuse, R180 ;  /* 0x000000b4c8107220 */ /* 0x042fe40000410000 */
[----:B------:R1:W-:Y:S01]  /*64e0*/  @P1 LDGSTS.E.BYPASS.LTC128B.128 [R220+0x5100], [R18.64], !P3 ;  /* 0x0510000012dc1fae */ /* 0x0003e2000d901d56 */
[----:B------:R-:W-:Y:S01]  /*64f0*/  FMUL.FTZ R17, R200, R181 ;  /* 0x000000b5c8117220 */ /* 0x000fe20000410000 */
[----:B------:R-:W-:Y:S01]  /*6500*/  @P1 IADD3 R6, P4, R18, UR10, RZ ;  /* 0x0000000a12061c10 */ /* 0x000fe2000ff9e0ff */
[----:B------:R-:W5:Y:S01]  /*6510*/  MUFU.EX2 R197, R197 ;  /* 0x000000c500c57308 */ /* 0x000f620000000800 */
[C---:B------:R-:W-:Y:S02]  /*6520*/  FMUL.FTZ R4, R200.reuse, R192 ;  /* 0x000000c0c8047220 */ /* 0x040fe40000410000 */
[----:B------:R-:W-:Y:S01]  /*6530*/  @P1 IADD3.X R7, R19, UR17, RZ, P4, !PT ;  /* 0x0000001113071c10 */ /* 0x000fe2000a7fe4ff */
[----:B------:R-:W-:Y:S01]  /*6540*/  FMUL.FTZ R5, R200, R193 ;  /* 0x000000c1c8057220 */ /* 0x000fe20000410000 */
[----:B---3--:R-:W-:Y:S01]  /*6550*/  @P1 IADD3 R206, P2, R204, UR9, RZ ;  /* 0x00000009ccce1c10 */ /* 0x008fe2000ff5e0ff */
[----:B------:R-:W-:Y:S02]  /*6560*/  FMUL.FTZ R12, R199, R184 ;  /* 0x000000b8c70c7220 */ /* 0x000fe40000410000 */
[C---:B------:R-:W-:Y:S01]  /*6570*/  FMUL.FTZ R68, R200.reuse, R68 ;  /* 0x00000044c8447220 */ /* 0x040fe20000410000 */
[----:B------:R-:W-:Y:S01]  /*6580*/  @P1 IADD3.X R207, R205, UR8, RZ, P2, !PT ;  /* 0x00000008cdcf1c10 */ /* 0x000fe200097fe4ff */
[----:B------:R-:W-:Y:S01]  /*6590*/  MUFU.EX2 R201, R201 ;  /* 0x000000c900c97308 */ /* 0x000fe20000000800 */
[C---:B------:R-:W-:Y:S02]  /*65a0*/  FMUL.FTZ R69, R200.reuse, R69 ;  /* 0x00000045c8457220 */ /* 0x040fe40000410000 */
[----:B------:R-:W-:Y:S01]  /*65b0*/  FMUL.FTZ R80, R200, R80 ;  /* 0x00000050c8507220 */ /* 0x000fe20000410000 */
[----:B------:R3:W-:Y:S01]  /*65c0*/  @P1 LDGSTS.E.BYPASS.LTC128B.128 [R220+0x7100], [R206.64], !P0 ;  /* 0x07100000cedc1fae */ /* 0x0007e2000c101d56 */
[----:B----4-:R-:W-:Y:S01]  /*65d0*/  FMUL.FTZ R70, R198, R70 ;  /* 0x00000046c6467220 */ /* 0x010fe20000410000 */
[----:B------:R-:W-:Y:S01]  /*65e0*/  @P1 IADD3 R204, P2, R18, UR9, RZ ;  /* 0x0000000912cc1c10 */ /* 0x000fe2000ff5e0ff */
[----:B------:R-:W-:Y:S02]  /*65f0*/  FMUL.FTZ R71, R198, R71 ;  /* 0x00000047c6477220 */ /* 0x000fe40000410000 */
[----:B------:R-:W-:Y:S01]  /*6600*/  FMUL.FTZ R81, R200, R81 ;  /* 0x00000051c8517220 */ /* 0x000fe20000410000 */
[----:B------:R-:W-:Y:S01]  /*6610*/  @P1 IADD3.X R205, R19, UR8, RZ, P2, !PT ;  /* 0x0000000813cd1c10 */ /* 0x000fe200097fe4ff */
[----:B------:R-:W4:Y:S01]  /*6620*/  MUFU.EX2 R203, R203 ;  /* 0x000000cb00cb7308 */ /* 0x000f220000000800 */
[----:B------:R3:W-:Y:S01]  /*6630*/  @P1 LDGSTS.E.BYPASS.LTC128B.128 [R220+0x5900], [R6.64], !P3 ;  /* 0x0590000006dc1fae */ /* 0x0007e2000d901d56 */
[C---:B------:R-:W-:Y:S02]  /*6640*/  FMUL.FTZ R82, R198.reuse, R82 ;  /* 0x00000052c6527220 */ /* 0x040fe40000410000 */
[C---:B-1----:R-:W-:Y:S02]  /*6650*/  FMUL.FTZ R18, R198.reuse, R182 ;  /* 0x000000b6c6127220 */ /* 0x042fe40000410000 */
[C---:B------:R-:W-:Y:S02]  /*6660*/  FMUL.FTZ R19, R198.reuse, R183 ;  /* 0x000000b7c6137220 */ /* 0x040fe40000410000 */
[C---:B-----5:R-:W-:Y:S01]  /*6670*/  FMUL.FTZ R11, R197.reuse, R191 ;  /* 0x000000bfc50b7220 */ /* 0x060fe20000410000 */
[----:B------:R1:W-:Y:S01]  /*6680*/  @P1 LDGSTS.E.BYPASS.LTC128B.128 [R220+0x7900], [R204.64], !P0 ;  /* 0x07900000ccdc1fae */ /* 0x0003e2000c101d56 */
[----:B------:R5:W-:Y:S01]  /*6690*/  MUFU.EX2 R214, R10 ;  /* 0x0000000a00d67308 */ /* 0x000be20000000800 */
[C---:B------:R-:W-:Y:S02]  /*66a0*/  FMUL.FTZ R14, R197.reuse, R186 ;  /* 0x000000bac50e7220 */ /* 0x040fe40000410000 */
[C---:B------:R-:W-:Y:S02]  /*66b0*/  FMUL.FTZ R15, R197.reuse, R187 ;  /* 0x000000bbc50f7220 */ /* 0x040fe40000410000 */
[C---:B------:R-:W-:Y:S02]  /*66c0*/  FMUL.FTZ R74, R197.reuse, R74 ;  /* 0x0000004ac54a7220 */ /* 0x040fe40000410000 */
[----:B------:R-:W-:Y:S01]  /*66d0*/  LDSM.16.MT88.4 R180, [R242+0x100] ;  /* 0x00010000f2b4783b */ /* 0x000fe20000004200 */
[C---:B------:R-:W-:Y:S02]  /*66e0*/  FMUL.FTZ R75, R197.reuse, R75 ;  /* 0x0000004bc54b7220 */ /* 0x040fe40000410000 */
[----:B------:R-:W2:Y:S01]  /*66f0*/  MUFU.EX2 R213, R202 ;  /* 0x000000ca00d57308 */ /* 0x000ea20000000800 */
[C---:B------:R-:W-:Y:S02]  /*6700*/  FMUL.FTZ R78, R197.reuse, R78 ;  /* 0x0000004ec54e7220 */ /* 0x040fe40000410000 */
[----:B------:R-:W-:Y:S01]  /*6710*/  FMUL.FTZ R79, R197, R79 ;  /* 0x0000004fc54f7220 */ /* 0x000fe20000410000 */
[----:B----4-:R-:W-:Y:S01]  /*6720*/  F2FP.PACK_AB R191, R203, R230 ;  /* 0x000000e6cbbf723e */ /* 0x010fe200000000ff */
[----:B------:R-:W-:Y:S01]  /*6730*/  FMUL.FTZ R83, R198, R83 ;  /* 0x00000053c6537220 */ /* 0x000fe20000410000 */
[----:B------:R-:W0:Y:S01]  /*6740*/  LDGDEPBAR ;  /* 0x00000000000079af */ /* 0x000e220000000000 */
[----:B------:R-:W-:Y:S02]  /*6750*/  FMUL.FTZ R84, R200, R84 ;  /* 0x00000054c8547220 */ /* 0x000fe40000410000 */
[C---:B---3--:R-:W-:Y:S01]  /*6760*/  FMUL.FTZ R6, R198.reuse, R194 ;  /* 0x000000c2c6067220 */ /* 0x048fe20000410000 */
[----:B------:R-:W-:Y:S01]  /*6770*/  MUFU.EX2 R223, R223 ;  /* 0x000000df00df7308 */ /* 0x000fe20000000800 */
[----:B------:R-:W-:Y:S02]  /*6780*/  FMUL.FTZ R7, R198, R195 ;  /* 0x000000c3c6077220 */ /* 0x000fe40000410000 */
[----:B------:R-:W-:Y:S02]  /*6790*/  FMUL.FTZ R85, R200, R85 ;  /* 0x00000055c8557220 */ /* 0x000fe40000410000 */
[----:B-----5:R-:W-:Y:S01]  /*67a0*/  FMUL.FTZ R10, R197, R190 ;  /* 0x000000bec50a7220 */ /* 0x020fe20000410000 */
[----:B-1----:R-:W1:Y:S01]  /*67b0*/  LDSM.16.MT88.4 R204, [R248+0x100] ;  /* 0x00010000f8cc783b */ /* 0x002e620000004200 */
[----:B------:R-:W-:Y:S01]  /*67c0*/  F2FP.PACK_AB R190, R201, R226 ;  /* 0x000000e2c9be723e */ /* 0x000fe200000000ff */
[----:B------:R-:W-:Y:S02]  /*67d0*/  FFMA.FTZ R184, R34, c[0x0][0x2d0], -R219 ;  /* 0x0000b40022b87a23 */ /* 0x000fe400000108db */
[----:B------:R-:W3:Y:S01]  /*67e0*/  MUFU.EX2 R202, R13 ;  /* 0x0000000d00ca7308 */ /* 0x000ee20000000800 */
[--C-:B------:R-:W-:Y:S02]  /*67f0*/  FFMA.FTZ R44, R44, c[0x0][0x2d0], -R209.reuse ;  /* 0x0000b4002c2c7a23 */ /* 0x100fe400000108d1 */
[----:B------:R-:W-:Y:S01]  /*6800*/  FFMA.FTZ R45, R45, c[0x0][0x2d0], -R209 ;  /* 0x0000b4002d2d7a23 */ /* 0x000fe200000108d1 */
[----:B--2---:R-:W-:Y:S01]  /*6810*/  F2FP.PACK_AB R192, R213, R218 ;  /* 0x000000dad5c0723e */ /* 0x004fe200000000ff */
[--C-:B------:R-:W-:Y:S02]  /*6820*/  FFMA.FTZ R42, R42, c[0x0][0x2d0], -R210.reuse ;  /* 0x0000b4002a2a7a23 */ /* 0x100fe400000108d2 */
[--C-:B------:R-:W-:Y:S02]  /*6830*/  FFMA.FTZ R43, R43, c[0x0][0x2d0], -R210.reuse ;  /* 0x0000b4002b2b7a23 */ /* 0x100fe400000108d2 */
[--C-:B------:R-:W-:Y:S01]  /*6840*/  FFMA.FTZ R47, R47, c[0x0][0x2d0], -R210.reuse ;  /* 0x0000b4002f2f7a23 */ /* 0x100fe200000108d2 */
[----:B------:R-:W-:Y:S01]  /*6850*/  MUFU.EX2 R222, R222 ;  /* 0x000000de00de7308 */ /* 0x000fe20000000800 */
[C---:B------:R-:W-:Y:S02]  /*6860*/  FMUL.FTZ R86, R198.reuse, R86 ;  /* 0x00000056c6567220 */ /* 0x040fe40000410000 */
[----:B------:R-:W-:Y:S02]  /*6870*/  FMUL.FTZ R87, R198, R87 ;  /* 0x00000057c6577220 */ /* 0x000fe40000410000 */
[C---:B------:R-:W-:Y:S02]  /*6880*/  FMUL.FTZ R90, R197.reuse, R90 ;  /* 0x0000005ac55a7220 */ /* 0x040fe40000410000 */
[C---:B------:R-:W-:Y:S02]  /*6890*/  FMUL.FTZ R91, R197.reuse, R91 ;  /* 0x0000005bc55b7220 */ /* 0x040fe40000410000 */
[C---:B------:R-:W-:Y:S01]  /*68a0*/  FMUL.FTZ R94, R197.reuse, R94 ;  /* 0x0000005ec55e7220 */ /* 0x040fe20000410000 */
[----:B------:R-:W2:Y:S01]  /*68b0*/  MUFU.EX2 R229, R229 ;  /* 0x000000e500e57308 */ /* 0x000ea20000000800 */
[----:B------:R-:W-:Y:S02]  /*68c0*/  FMUL.FTZ R95, R197, R95 ;  /* 0x0000005fc55f7220 */ /* 0x000fe40000410000 */
[----:B------:R-:W-:Y:S01]  /*68d0*/  FMUL.FTZ R96, R200, R96 ;  /* 0x00000060c8607220 */ /* 0x000fe20000410000 */
[----:B---3--:R-:W-:Y:S01]  /*68e0*/  F2FP.PACK_AB R194, R202, R223 ;  /* 0x000000dfcac2723e */ /* 0x008fe200000000ff */
[----:B------:R-:W-:Y:S02]  /*68f0*/  FMUL.FTZ R13, R199, R185 ;  /* 0x000000b9c70d7220 */ /* 0x000fe40000410000 */
[--C-:B------:R-:W-:Y:S02]  /*6900*/  FFMA.FTZ R185, R32, c[0x0][0x2d0], -R217.reuse ;  /* 0x0000b40020b97a23 */ /* 0x100fe400000108d9 */
[----:B------:R-:W-:Y:S01]  /*6910*/  FMUL.FTZ R97, R200, R97 ;  /* 0x00000061c8617220 */ /* 0x000fe20000410000 */
[----:B------:R-:W3:Y:S01]  /*6920*/  MUFU.EX2 R225, R225 ;  /* 0x000000e100e17308 */ /* 0x000ee20000000800 */
[C---:B------:R-:W-:Y:S02]  /*6930*/  FMUL.FTZ R98, R198.reuse, R98 ;  /* 0x00000062c6627220 */ /* 0x040fe40000410000 */
[----:B------:R-:W-:Y:S02]  /*6940*/  FMUL.FTZ R99, R198, R99 ;  /* 0x00000063c6637220 */ /* 0x000fe40000410000 */
[C---:B------:R-:W-:Y:S01]  /*6950*/  FMUL.FTZ R100, R200.reuse, R100 ;  /* 0x00000064c8647220 */ /* 0x040fe20000410000 */
[-C--:B-1----:R-:W-:Y:S04]  /*6960*/  HMMA.16816.F32 R4, R188, R204.reuse, R4 ;  /* 0x000000ccbc04723c */ /* 0x082fe80000001804 */
[----:B------:R-:W-:Y:S01]  /*6970*/  MUFU.EX2 R185, R185 ;  /* 0x000000b900b97308 */ /* 0x000fe20000000800 */
[----:B------:R-:W-:Y:S02]  /*6980*/  FMUL.FTZ R101, R200, R101 ;  /* 0x00000065c8657220 */ /* 0x000fe40000410000 */
[C---:B------:R-:W-:Y:S01]  /*6990*/  FMUL.FTZ R102, R198.reuse, R102 ;  /* 0x00000066c6667220 */ /* 0x040fe20000410000 */
[----:B--2---:R-:W-:Y:S01]  /*69a0*/  F2FP.PACK_AB R193, R229, R214 ;  /* 0x000000d6e5c1723e */ /* 0x004fe200000000ff */
[----:B------:R-:W-:Y:S03]  /*69b0*/  FMUL.FTZ R103, R198, R103 ;  /* 0x00000067c6677220 */ /* 0x000fe60000410000 */
[C---:B------:R-:W-:Y:S02]  /*69c0*/  FMUL.FTZ R104, R199.reuse, R104 ;  /* 0x00000068c7687220 */ /* 0x040fe40000410000 */
[----:B------:R-:W-:Y:S01]  /*69d0*/  FMUL.FTZ R105, R199, R105 ;  /* 0x00000069c7697220 */ /* 0x000fe20000410000 */
[----:B------:R-:W-:Y:S01]  /*69e0*/  MUFU.EX2 R184, R184 ;  /* 0x000000b800b87308 */ /* 0x000fe20000000800 */
[C---:B------:R-:W-:Y:S01]  /*69f0*/  FMUL.FTZ R106, R197.reuse, R106 ;  /* 0x0000006ac56a7220 */ /* 0x040fe20000410000 */
[----:B---3--:R-:W-:Y:S01]  /*6a00*/  F2FP.PACK_AB R195, R222, R225 ;  /* 0x000000e1dec3723e */ /* 0x008fe200000000ff */
[----:B------:R-:W-:Y:S02]  /*6a10*/  FMUL.FTZ R107, R197, R107 ;  /* 0x0000006bc56b7220 */ /* 0x000fe40000410000 */
[C---:B------:R-:W-:Y:S02]  /*6a20*/  FMUL.FTZ R108, R199.reuse, R108 ;  /* 0x0000006cc76c7220 */ /* 0x040fe40000410000 */
[----:B------:R-:W-:Y:S02]  /*6a30*/  FMUL.FTZ R109, R199, R109 ;  /* 0x0000006dc76d7220 */ /* 0x000fe40000410000 */
[C---:B------:R-:W-:Y:S01]  /*6a40*/  HMMA.16816.F32 R8, R192.reuse, R204, R8 ;  /* 0x000000ccc008723c */ /* 0x040fe20000001808 */
[----:B------:R-:W-:Y:S03]  /*6a50*/  MUFU.EX2 R212, R40 ;  /* 0x0000002800d47308 */ /* 0x000fe60000000800 */
[C---:B------:R-:W-:Y:S02]  /*6a60*/  FMUL.FTZ R110, R197.reuse, R110 ;  /* 0x0000006ec56e7220 */ /* 0x040fe40000410000 */
[----:B------:R-:W-:Y:S02]  /*6a70*/  FMUL.FTZ R111, R197, R111 ;  /* 0x0000006fc56f7220 */ /* 0x000fe40000410000 */
[-C--:B------:R-:W-:Y:S03]  /*6a80*/  HMMA.16816.F32 R12, R192, R206.reuse, R12 ;  /* 0x000000cec00c723c */ /* 0x080fe6000000180c */
[----:B------:R-:W-:Y:S01]  /*6a90*/  MUFU.EX2 R211, R41 ;  /* 0x0000002900d37308 */ /* 0x000fe20000000800 */
[----:B------:R-:W-:Y:S02]  /*6aa0*/  FFMA.FTZ R204, R33, c[0x0][0x2d0], -R217 ;  /* 0x0000b40021cc7a23 */ /* 0x000fe400000108d9 */
[----:B------:R-:W-:Y:S02]  /*6ab0*/  FFMA.FTZ R205, R35, c[0x0][0x2d0], -R219 ;  /* 0x0000b40023cd7a23 */ /* 0x000fe400000108db */
[C---:B------:R-:W-:Y:S01]  /*6ac0*/  HMMA.16816.F32 R16, R188.reuse, R206, R16 ;  /* 0x000000cebc10723c */ /* 0x040fe20000001810 */
[----:B------:R-:W-:Y:S03]  /*6ad0*/  LDSM.16.MT88.4 R32, [R248+0x900] ;  /* 0x00090000f820783b */ /* 0x000fe60000004200 */
[C---:B------:R-:W-:Y:S01]  /*6ae0*/  FMUL.FTZ R112, R200.reuse, R112 ;  /* 0x00000070c8707220 */ /* 0x040fe20000410000 */
[----:B------:R-:W-:Y:S01]  /*6af0*/  MUFU.EX2 R224, R44 ;  /* 0x0000002c00e07308 */ /* 0x000fe20000000800 */
[----:B------:R-:W-:Y:S02]  /*6b00*/  FMUL.FTZ R113, R200, R113 ;  /* 0x00000071c8717220 */ /* 0x000fe40000410000 */
[-C--:B------:R-:W-:Y:S04]  /*6b10*/  HMMA.16816.F32 R68, R188, R180.reuse, R68 ;  /* 0x000000b4bc44723c */ /* 0x080fe80000001844 */
[C---:B------:R-:W-:Y:S02]  /*6b20*/  FMUL.FTZ R114, R198.reuse, R114 ;  /* 0x00000072c6727220 */ /* 0x040fe40000410000 */
[----:B------:R-:W-:Y:S01]  /*6b30*/  FMUL.FTZ R115, R198, R115 ;  /* 0x00000073c6737220 */ /* 0x000fe20000410000 */
[----:B------:R-:W-:Y:S01]  /*6b40*/  MUFU.EX2 R220, R42 ;  /* 0x0000002a00dc7308 */ /* 0x000fe20000000800 */
[C---:B------:R-:W-:Y:S04]  /*6b50*/  HMMA.16816.F32 R72, R192.reuse, R180, R72 ;  /* 0x000000b4c048723c */ /* 0x040fe80000001848 */
[C---:B------:R-:W-:Y:S02]  /*6b60*/  FMUL.FTZ R116, R200.reuse, R116 ;  /* 0x00000074c8747220 */ /* 0x040fe40000410000 */
[----:B------:R-:W-:Y:S02]  /*6b70*/  FMUL.FTZ R117, R200, R117 ;  /* 0x00000075c8757220 */ /* 0x000fe40000410000 */
[-C--:B------:R-:W-:Y:S01]  /*6b80*/  HMMA.16816.F32 R76, R192, R182.reuse, R76 ;  /* 0x000000b6c04c723c */ /* 0x080fe2000000184c */
[----:B------:R-:W-:Y:S03]  /*6b90*/  MUFU.EX2 R204, R204 ;  /* 0x000000cc00cc7308 */ /* 0x000fe60000000800 */
[C---:B------:R-:W-:Y:S02]  /*6ba0*/  FMUL.FTZ R118, R198.reuse, R118 ;  /* 0x00000076c6767220 */ /* 0x040fe40000410000 */
[----:B------:R-:W-:Y:S02]  /*6bb0*/  FMUL.FTZ R119, R198, R119 ;  /* 0x00000077c6777220 */ /* 0x000fe40000410000 */
[C---:B------:R-:W-:Y:S01]  /*6bc0*/  HMMA.16816.F32 R80, R188.reuse, R182, R80 ;  /* 0x000000b6bc50723c */ /* 0x040fe20000001850 */
[----:B------:R-:W1:Y:S02]  /*6bd0*/  LDSM.16.MT88.4 R180, [R241+0x100] ;  /* 0x00010000f1b4783b */ /* 0x000e640000004200 */
[----:B------:R-:W-:Y:S01]  /*6be0*/  MUFU.EX2 R205, R205 ;  /* 0x000000cd00cd7308 */ /* 0x000fe20000000800 */
[C---:B------:R-:W-:Y:S02]  /*6bf0*/  FMUL.FTZ R120, R199.reuse, R120 ;  /* 0x00000078c7787220 */ /* 0x040fe40000410000 */
[----:B------:R-:W-:Y:S02]  /*6c00*/  FMUL.FTZ R121, R199, R121 ;  /* 0x00000079c7797220 */ /* 0x000fe40000410000 */
[C---:B------:R-:W-:Y:S04]  /*6c10*/  FMUL.FTZ R122, R197.reuse, R122 ;  /* 0x0000007ac57a7220 */ /* 0x040fe80000410000 */
[----:B------:R-:W-:Y:S02]  /*6c20*/  FMUL.FTZ R123, R197, R123 ;  /* 0x0000007bc57b7220 */ /* 0x000fe40000410000 */
[C---:B------:R-:W-:Y:S02]  /*6c30*/  FMUL.FTZ R124, R199.reuse, R124 ;  /* 0x0000007cc77c7220 */ /* 0x040fe40000410000 */
        /* <DEDUP_REMOVED lines=12> */
[----:B------:R-:W-:Y:S01]  /*6d00*/  FMUL.FTZ R137, R199, R137 ;  /* 0x00000089c7897220 */ /* 0x000fe20000410000 */
[-C--:B-1----:R-:W-:Y:S03]  /*6d10*/  HMMA.16816.F32 R84, R188, R180.reuse, R84 ;  /* 0x000000b4bc54723c */ /* 0x082fe60000001854 */
[C---:B------:R-:W-:Y:S02]  /*6d20*/  FMUL.FTZ R138, R197.reuse, R138 ;  /* 0x0000008ac58a7220 */ /* 0x040fe40000410000 */
[----:B------:R-:W-:Y:S02]  /*6d30*/  FMUL.FTZ R139, R197, R139 ;  /* 0x0000008bc58b7220 */ /* 0x000fe40000410000 */
[C---:B------:R-:W-:Y:S01]  /*6d40*/  FMUL.FTZ R140, R199.reuse, R140 ;  /* 0x0000008cc78c7220 */ /* 0x040fe20000410000 */
[C---:B------:R-:W-:Y:S04]  /*6d50*/  HMMA.16816.F32 R88, R192.reuse, R180, R88 ;  /* 0x000000b4c058723c */ /* 0x040fe80000001858 */
[----:B------:R-:W-:Y:S02]  /*6d60*/  FMUL.FTZ R141, R199, R141 ;  /* 0x0000008dc78d7220 */ /* 0x000fe40000410000 */
[C---:B------:R-:W-:Y:S02]  /*6d70*/  FMUL.FTZ R142, R197.reuse, R142 ;  /* 0x0000008ec58e7220 */ /* 0x040fe40000410000 */
[-C--:B------:R-:W-:Y:S04]  /*6d80*/  HMMA.16816.F32 R92, R192, R182.reuse, R92 ;  /* 0x000000b6c05c723c */ /* 0x080fe8000000185c */
[----:B------:R-:W-:Y:S02]  /*6d90*/  FMUL.FTZ R143, R197, R143 ;  /* 0x0000008fc58f7220 */ /* 0x000fe40000410000 */
[C---:B------:R-:W-:Y:S02]  /*6da0*/  FMUL.FTZ R144, R200.reuse, R144 ;  /* 0x00000090c8907220 */ /* 0x040fe40000410000 */
[C---:B------:R-:W-:Y:S01]  /*6db0*/  HMMA.16816.F32 R96, R188.reuse, R182, R96 ;  /* 0x000000b6bc60723c */ /* 0x040fe20000001860 */
[----:B------:R-:W1:Y:S03]  /*6dc0*/  LDSM.16.MT88.4 R180, [R240+0x100] ;  /* 0x00010000f0b4783b */ /* 0x000e660000004200 */
[----:B------:R-:W-:Y:S02]  /*6dd0*/  FMUL.FTZ R145, R200, R145 ;  /* 0x00000091c8917220 */ /* 0x000fe40000410000 */
[C---:B------:R-:W-:Y:S02]  /*6de0*/  FMUL.FTZ R146, R198.reuse, R146 ;  /* 0x00000092c6927220 */ /* 0x040fe40000410000 */
[----:B------:R-:W-:Y:S04]  /*6df0*/  FMUL.FTZ R147, R198, R147 ;  /* 0x00000093c6937220 */ /* 0x000fe80000410000 */
        /* <DEDUP_REMOVED lines=11> */
[C---:B------:R-:W-:Y:S02]  /*6eb0*/  FMUL.FTZ R159, R197.reuse, R159 ;  /* 0x0000009fc59f7220 */ /* 0x040fe40000410000 */
[C---:B------:R-:W-:Y:S02]  /*6ec0*/  FMUL.FTZ R160, R200.reuse, R160 ;  /* 0x000000a0c8a07220 */ /* 0x040fe40000410000 */
[----:B------:R-:W-:Y:S02]  /*6ed0*/  FMUL.FTZ R161, R200, R161 ;  /* 0x000000a1c8a17220 */ /* 0x000fe40000410000 */
[C---:B------:R-:W-:Y:S01]  /*6ee0*/  FMUL.FTZ R162, R198.reuse, R162 ;  /* 0x000000a2c6a27220 */ /* 0x040fe20000410000 */
[-C--:B-1----:R-:W-:Y:S03]  /*6ef0*/  HMMA.16816.F32 R100, R188, R180.reuse, R100 ;  /* 0x000000b4bc64723c */ /* 0x082fe60000001864 */
[----:B------:R-:W-:Y:S02]  /*6f00*/  FMUL.FTZ R163, R198, R163 ;  /* 0x000000a3c6a37220 */ /* 0x000fe40000410000 */
[C---:B------:R-:W-:Y:S02]  /*6f10*/  FMUL.FTZ R164, R200.reuse, R164 ;  /* 0x000000a4c8a47220 */ /* 0x040fe40000410000 */
[----:B------:R-:W-:Y:S01]  /*6f20*/  FMUL.FTZ R165, R200, R165 ;  /* 0x000000a5c8a57220 */ /* 0x000fe20000410000 */
[C---:B------:R-:W-:Y:S04]  /*6f30*/  HMMA.16816.F32 R104, R192.reuse, R180, R104 ;  /* 0x000000b4c068723c */ /* 0x040fe80000001868 */
[C---:B------:R-:W-:Y:S02]  /*6f40*/  FMUL.FTZ R166, R198.reuse, R166 ;  /* 0x000000a6c6a67220 */ /* 0x040fe40000410000 */
[----:B------:R-:W-:Y:S02]  /*6f50*/  FMUL.FTZ R167, R198, R167 ;  /* 0x000000a7c6a77220 */ /* 0x000fe40000410000 */
[-C--:B------:R-:W-:Y:S04]  /*6f60*/  HMMA.16816.F32 R108, R192, R182.reuse, R108 ;  /* 0x000000b6c06c723c */ /* 0x080fe8000000186c */
[C---:B------:R-:W-:Y:S02]  /*6f70*/  FMUL.FTZ R170, R197.reuse, R170 ;  /* 0x000000aac5aa7220 */ /* 0x040fe40000410000 */
[C---:B------:R-:W-:Y:S02]  /*6f80*/  FMUL.FTZ R171, R197.reuse, R171 ;  /* 0x000000abc5ab7220 */ /* 0x040fe40000410000 */
[C---:B------:R-:W-:Y:S01]  /*6f90*/  HMMA.16816.F32 R112, R188.reuse, R182, R112 ;  /* 0x000000b6bc70723c */ /* 0x040fe20000001870 */
[----:B------:R-:W1:Y:S03]  /*6fa0*/  LDSM.16.MT88.4 R180, [R248+0x2100] ;  /* 0x00210000f8b4783b */ /* 0x000e660000004200 */
[C---:B------:R-:W-:Y:S02]  /*6fb0*/  FMUL.FTZ R174, R197.reuse, R174 ;  /* 0x000000aec5ae7220 */ /* 0x040fe40000410000 */
[----:B------:R-:W-:Y:S02]  /*6fc0*/  FMUL.FTZ R175, R197, R175 ;  /* 0x000000afc5af7220 */ /* 0x000fe40000410000 */
[--C-:B------:R-:W-:Y:S04]  /*6fd0*/  FFMA.FTZ R206, R28, c[0x0][0x2d0], -R209.reuse ;  /* 0x0000b4001cce7a23 */ /* 0x100fe800000108d1 */
[----:B------:R-:W-:Y:S02]  /*6fe0*/  FFMA.FTZ R207, R29, c[0x0][0x2d0], -R209 ;  /* 0x0000b4001dcf7a23 */ /* 0x000fe400000108d1 */
[----:B------:R-:W-:Y:S01]  /*6ff0*/  MUFU.EX2 R206, R206 ;  /* 0x000000ce00ce7308 */ /* 0x000fe20000000800 */
[C---:B------:R-:W-:Y:S02]  /*7000*/  FFMA.FTZ R215, R200.reuse, R208, R215 ;  /* 0x000000d0c8d77223 */ /* 0x040fe400000100d7 */
[C---:B------:R-:W-:Y:S02]  /*7010*/  FMUL.FTZ R168, R199.reuse, R168 ;  /* 0x000000a8c7a87220 */ /* 0x040fe40000410000 */
[C---:B------:R-:W-:Y:S02]  /*7020*/  FMUL.FTZ R169, R199.reuse, R169 ;  /* 0x000000a9c7a97220 */ /* 0x040fe40000410000 */
[C---:B------:R-:W-:Y:S02]  /*7030*/  FMUL.FTZ R172, R199.reuse, R172 ;  /* 0x000000acc7ac7220 */ /* 0x040fe40000410000 */
[----:B------:R-:W-:Y:S01]  /*7040*/  FMUL.FTZ R173, R199, R173 ;  /* 0x000000adc7ad7220 */ /* 0x000fe20000410000 */
[----:B------:R-:W2:Y:S01]  /*7050*/  MUFU.EX2 R207, R207 ;  /* 0x000000cf00cf7308 */ /* 0x000ea20000000800 */
[----:B------:R-:W-:Y:S02]  /*7060*/  FFMA.FTZ R186, R21, c[0x0][0x2d0], -R217 ;  /* 0x0000b40015ba7a23 */ /* 0x000fe400000108d9 */
[----:B------:R-:W-:Y:S02]  /*7070*/  FMUL.FTZ R21, R200, R177 ;  /* 0x000000b1c8157220 */ /* 0x000fe40000410000 */
[--C-:B------:R-:W-:Y:S02]  /*7080*/  FFMA.FTZ R187, R23, c[0x0][0x2d0], -R219.reuse ;  /* 0x0000b40017bb7a23 */ /* 0x100fe400000108db */
[----:B------:R-:W-:Y:S02]  /*7090*/  FMUL.FTZ R23, R198, R179 ;  /* 0x000000b3c6177220 */ /* 0x000fe40000410000 */
[----:B------:R-:W-:Y:S01]  /*70a0*/  FFMA.FTZ R179, R66, c[0x0][0x2d0], -R219 ;  /* 0x0000b40042b37a23 */ /* 0x000fe200000108db */
[----:B------:R-:W-:Y:S01]  /*70b0*/  MUFU.EX2 R186, R186 ;  /* 0x000000ba00ba7308 */ /* 0x000fe20000000800 */
[----:B------:R-:W-:Y:S02]  /*70c0*/  FFMA.FTZ R177, R64, c[0x0][0x2d0], -R217 ;  /* 0x0000b40040b17a23 */ /* 0x000fe400000108d9 */
[--C-:B------:R-:W-:Y:S01]  /*70d0*/  FFMA.FTZ R64, R30, c[0x0][0x2d0], -R210.reuse ;  /* 0x0000b4001e407a23 */ /* 0x100fe200000108d2 */
[-C--:B-1----:R-:W-:Y:S06]  /*70e0*/  HMMA.16816.F32 R116, R188, R180.reuse, R116 ;  /* 0x000000b4bc74723c */ /* 0x082fec0000001874 */
[----:B------:R-:W-:Y:S01]  /*70f0*/  MUFU.EX2 R64, R64 ;  /* 0x0000004000407308 */ /* 0x000fe20000000800 */
[----:B--2---:R-:W-:Y:S01]  /*7100*/  F2FP.PACK_AB R30, R207, R206 ;  /* 0x000000cecf1e723e */ /* 0x004fe200000000ff */
[C---:B------:R-:W-:Y:S08]  /*7110*/  HMMA.16816.F32 R120, R192.reuse, R180, R120 ;  /* 0x000000b4c078723c */ /* 0x040ff00000001878 */
[----:B------:R-:W-:Y:S01]  /*7120*/  MUFU.EX2 R187, R187 ;  /* 0x000000bb00bb7308 */ /* 0x000fe20000000800 */
[-C--:B------:R-:W-:Y:S08]  /*7130*/  HMMA.16816.F32 R124, R192, R182.reuse, R124 ;  /* 0x000000b6c07c723c */ /* 0x080ff0000000187c */
[C---:B------:R-:W-:Y:S01]  /*7140*/  HMMA.16816.F32 R128, R188.reuse, R182, R128 ;  /* 0x000000b6bc80723c */ /* 0x040fe20000001880 */
[----:B------:R-:W1:Y:S07]  /*7150*/  LDSM.16.MT88.4 R180, [R242+0x2100] ;  /* 0x00210000f2b4783b */ /* 0x000e6e0000004200 */
[-C--:B-1----:R-:W-:Y:S08]  /*7160*/  HMMA.16816.F32 R132, R188, R180.reuse, R132 ;  /* 0x000000b4bc84723c */ /* 0x082ff00000001884 */
[C---:B------:R-:W-:Y:S08]  /*7170*/  HMMA.16816.F32 R136, R192.reuse, R180, R136 ;  /* 0x000000b4c088723c */ /* 0x040ff00000001888 */
        /* <DEDUP_REMOVED lines=9> */
[C---:B------:R-:W-:Y:S07]  /*7210*/  HMMA.16816.F32 R168, R192.reuse, R180, R168 ;  /* 0x000000b4c0a8723c */ /* 0x040fee00000018a8 */
[--C-:B------:R-:W-:Y:S01]  /*7220*/  FFMA.FTZ R181, R56, c[0x0][0x2d0], -R209.reuse ;  /* 0x0000b40038b57a23 */ /* 0x100fe200000108d1 */
[-C--:B------:R-:W-:Y:S04]  /*7230*/  HMMA.16816.F32 R172, R192, R182.reuse, R172 ;  /* 0x000000b6c0ac723c */ /* 0x080fe800000018ac */
[----:B------:R-:W-:Y:S03]  /*7240*/  FFMA.FTZ R180, R57, c[0x0][0x2d0], -R209 ;  /* 0x0000b40039b47a23 */ /* 0x000fe600000108d1 */
[----:B------:R-:W-:Y:S02]  /*7250*/  FFMA.FTZ R193, R20, c[0x0][0x2d0], -R217 ;  /* 0x0000b40014c17a23 */ /* 0x000fe400000108d9 */
[----:B------:R-:W-:Y:S02]  /*7260*/  FMUL.FTZ R20, R200, R176 ;  /* 0x000000b0c8147220 */ /* 0x000fe40000410000 */
[----:B------:R1:W-:Y:S01]  /*7270*/  MUFU.EX2 R200, R43 ;  /* 0x0000002b00c87308 */ /* 0x0003e20000000800 */
[--C-:B------:R-:W-:Y:S02]  /*7280*/  FFMA.FTZ R194, R22, c[0x0][0x2d0], -R219.reuse ;  /* 0x0000b40016c27a23 */ /* 0x100fe400000108db */
[----:B------:R-:W-:Y:S02]  /*7290*/  FMUL.FTZ R22, R198, R178 ;  /* 0x000000b2c6167220 */ /* 0x000fe40000410000 */
[----:B------:R-:W-:Y:S02]  /*72a0*/  FFMA.FTZ R178, R54, c[0x0][0x2d0], -R219 ;  /* 0x0000b40036b27a23 */ /* 0x000fe400000108db */
[--C-:B------:R-:W-:Y:S02]  /*72b0*/  FFMA.FTZ R54, R60, c[0x0][0x2d0], -R209.reuse ;  /* 0x0000b4003c367a23 */ /* 0x100fe400000108d1 */
[--C-:B------:R-:W-:Y:S01]  /*72c0*/  FFMA.FTZ R195, R24, c[0x0][0x2d0], -R209.reuse ;  /* 0x0000b40018c37a23 */ /* 0x100fe200000108d1 */
[----:B------:R-:W-:Y:S01]  /*72d0*/  HMMA.16816.F32 R20, R188, R182, R20 ;  /* 0x000000b6bc14723c */ /* 0x000fe20000001814 */
[----:B------:R-:W2:Y:S01]  /*72e0*/  MUFU.EX2 R193, R193 ;  /* 0x000000c100c17308 */ /* 0x000ea20000000800 */
[----:B------:R-:W3:Y:S02]  /*72f0*/  LDL.LU R191, [R1+0x50] ;  /* 0x0000500001bf7983 */ /* 0x000ee40000300800 */
[----:B------:R-:W-:Y:S02]  /*7300*/  FFMA.FTZ R192, R25, c[0x0][0x2d0], -R209 ;  /* 0x0000b40019c07a23 */ /* 0x000fe400000108d1 */
[--C-:B------:R-:W-:Y:S01]  /*7310*/  FFMA.FTZ R176, R26, c[0x0][0x2d0], -R210.reuse ;  /* 0x0000b4001ab07a23 */ /* 0x100fe200000108d2 */
[----:B------:R-:W-:Y:S01]  /*7320*/  F2FP.PACK_AB R26, R204, R185 ;  /* 0x000000b9cc1a723e */ /* 0x000fe200000000ff */
[--C-:B------:R-:W-:Y:S01]  /*7330*/  FFMA.FTZ R182, R49, c[0x0][0x2d0], -R217.reuse ;  /* 0x0000b40031b67a23 */ /* 0x100fe200000108d9 */
[----:B------:R-:W4:Y:S02]  /*7340*/  LDL.LU R190, [R1+0x4c] ;  /* 0x00004c0001be7983 */ /* 0x000f240000300800 */
[----:B------:R5:W-:Y:S01]  /*7350*/  MUFU.EX2 R49, R27 ;  /* 0x0000001b00317308 */ /* 0x000be20000000800 */
[--C-:B------:R-:W-:Y:S02]  /*7360*/  FFMA.FTZ R183, R48, c[0x0][0x2d0], -R217.reuse ;  /* 0x0000b40030b77a23 */ /* 0x100fe400000108d9 */
[--C-:B------:R-:W-:Y:S01]  /*7370*/  FFMA.FTZ R189, R36, c[0x0][0x2d0], -R217.reuse ;  /* 0x0000b40024bd7a23 */ /* 0x100fe200000108d9 */
[----:B-1----:R-:W-:Y:S01]  /*7380*/  LDSM.16.MT88.4 R40, [R241+0x1100] ;  /* 0x00110000f128783b */ /* 0x002fe20000004200 */
[--C-:B------:R-:W-:Y:S02]  /*7390*/  FFMA.FTZ R188, R37, c[0x0][0x2d0], -R217.reuse ;  /* 0x0000b40025bc7a23 */ /* 0x100fe400000108d9 */
[----:B------:R-:W-:Y:S02]  /*73a0*/  FFMA.FTZ R217, R65, c[0x0][0x2d0], -R217 ;  /* 0x0000b40041d97a23 */ /* 0x000fe400000108d9 */
[--C-:B------:R-:W-:Y:S01]  /*73b0*/  FFMA.FTZ R65, R31, c[0x0][0x2d0], -R210.reuse ;  /* 0x0000b4001f417a23 */ /* 0x100fe200000108d2 */
[----:B------:R-:W1:Y:S01]  /*73c0*/  MUFU.EX2 R194, R194 ;  /* 0x000000c200c27308 */ /* 0x000e620000000800 */
[--C-:B------:R-:W-:Y:S02]  /*73d0*/  FFMA.FTZ R37, R50, c[0x0][0x2d0], -R219.reuse ;  /* 0x0000b40032257a23 */ /* 0x100fe400000108db */
[--C-:B------:R-:W-:Y:S01]  /*73e0*/  FFMA.FTZ R36, R51, c[0x0][0x2d0], -R219.reuse ;  /* 0x0000b40033247a23 */ /* 0x100fe200000108db */
[----:B--2---:R-:W-:Y:S01]  /*73f0*/  F2FP.PACK_AB R24, R186, R193 ;  /* 0x000000c1ba18723e */ /* 0x004fe200000000ff */
[----:B------:R-:W-:Y:S02]  /*7400*/  FFMA.FTZ R219, R67, c[0x0][0x2d0], -R219 ;  /* 0x0000b40043db7a23 */ /* 0x000fe400000108db */
[--C-:B------:R-:W-:Y:S02]  /*7410*/  FFMA.FTZ R67, R46, c[0x0][0x2d0], -R210.reuse ;  /* 0x0000b4002e437a23 */ /* 0x100fe400000108d2 */
[----:B------:R-:W2:Y:S01]  /*7420*/  LDL.LU R46, [R1+0x48] ;  /* 0x00004800012e7983 */ /* 0x000ea20000300800 */
[----:B------:R-:W-:Y:S01]  /*7430*/  MUFU.EX2 R195, R195 ;  /* 0x000000c300c37308 */ /* 0x000fe20000000800 */
[--C-:B------:R-:W-:Y:S02]  /*7440*/  FFMA.FTZ R51, R58, c[0x0][0x2d0], -R210.reuse ;  /* 0x0000b4003a337a23 */ /* 0x100fe400000108d2 */
[--C-:B------:R-:W-:Y:S01]  /*7450*/  FFMA.FTZ R50, R59, c[0x0][0x2d0], -R210.reuse ;  /* 0x0000b4003b327a23 */ /* 0x100fe200000108d2 */
[----:B-----5:R-:W-:Y:S01]  /*7460*/  F2FP.PACK_AB R27, R205, R184 ;  /* 0x000000b8cd1b723e */ /* 0x020fe200000000ff */
[--C-:B------:R-:W-:Y:S02]  /*7470*/  FFMA.FTZ R48, R62, c[0x0][0x2d0], -R210.reuse ;  /* 0x0000b4003e307a23 */ /* 0x100fe400000108d2 */
[----:B------:R-:W-:Y:S02]  /*7480*/  FFMA.FTZ R210, R63, c[0x0][0x2d0], -R210 ;  /* 0x0000b4003fd27a23 */ /* 0x000fe400000108d2 */
[----:B------:R-:W-:Y:S01]  /*7490*/  FFMA.FTZ R209, R61, c[0x0][0x2d0], -R209 ;  /* 0x0000b4003dd17a23 */ /* 0x000fe200000108d1 */
[----:B------:R-:W5:Y:S01]  /*74a0*/  MUFU.EX2 R192, R192 ;  /* 0x000000c000c07308 */ /* 0x000f620000000800 */
[----:B-1----:R-:W-:Y:S09]  /*74b0*/  F2FP.PACK_AB R25, R187, R194 ;  /* 0x000000c2bb19723e */ /* 0x002ff200000000ff */
[----:B------:R-:W1:Y:S01]  /*74c0*/  MUFU.EX2 R176, R176 ;  /* 0x000000b000b07308 */ /* 0x000e620000000800 */
[-C--:B------:R-:W-:Y:S09]  /*74d0*/  HMMA.16816.F32 R4, R24, R32.reuse, R4 ;  /* 0x000000201804723c */ /* 0x080ff20000001804 */
[----:B------:R-:W1:Y:S03]  /*74e0*/  MUFU.EX2 R65, R65 ;  /* 0x0000004100417308 */ /* 0x000e660000000800 */
[----:B-----5:R-:W-:Y:S07]  /*74f0*/  F2FP.PACK_AB R28, R192, R195 ;  /* 0x000000c3c01c723e */ /* 0x020fee00000000ff */
[----:B------:R-:W-:Y:S01]  /*7500*/  MUFU.EX2 R59, R38 ;  /* 0x00000026003b7308 */ /* 0x000fe20000000800 */
[----:B-1----:R-:W-:Y:S09]  /*7510*/  F2FP.PACK_AB R29, R49, R176 ;  /* 0x000000b0311d723e */ /* 0x002ff200000000ff */
[----:B------:R-:W-:Y:S01]  /*7520*/  MUFU.EX2 R58, R39 ;  /* 0x00000027003a7308 */ /* 0x000fe20000000800 */
[----:B------:R-:W-:Y:S09]  /*7530*/  F2FP.PACK_AB R31, R65, R64 ;  /* 0x00000040411f723e */ /* 0x000ff200000000ff */
[----:B------:R-:W-:Y:S01]  /*7540*/  MUFU.EX2 R228, R37 ;  /* 0x0000002500e47308 */ /* 0x000fe20000000800 */
[C---:B------:R-:W-:Y:S08]  /*7550*/  HMMA.16816.F32 R8, R28.reuse, R32, R8 ;  /* 0x000000201c08723c */ /* 0x040ff00000001808 */
[-C--:B------:R-:W-:Y:S01]  /*7560*/  HMMA.16816.F32 R12, R28, R34.reuse, R12 ;  /* 0x000000221c0c723c */ /* 0x080fe2000000180c */
[----:B------:R1:W-:Y:S07]  /*7570*/  MUFU.EX2 R66, R36 ;  /* 0x0000002400427308 */ /* 0x0003ee0000000800 */
[C---:B------:R-:W-:Y:S01]  /*7580*/  HMMA.16816.F32 R16, R24.reuse, R34, R16 ;  /* 0x000000221810723c */ /* 0x040fe20000001810 */
[----:B------:R-:W5:Y:S02]  /*7590*/  LDSM.16.MT88.4 R32, [R242+0x900] ;  /* 0x00090000f220783b */ /* 0x000f640000004200 */
[----:B------:R-:W-:Y:S10]  /*75a0*/  MUFU.EX2 R57, R183 ;  /* 0x000000b700397308 */ /* 0x000ff40000000800 */
[----:B------:R-:W-:Y:S01]  /*75b0*/  MUFU.EX2 R56, R182 ;  /* 0x000000b600387308 */ /* 0x000fe20000000800 */
[----:B-1----:R-:W-:Y:S09]  /*75c0*/  LDSM.16.MT88.4 R36, [R242+0x1100] ;  /* 0x00110000f224783b */ /* 0x002ff20000004200 */
[----:B------:R-:W-:Y:S10]  /*75d0*/  MUFU.EX2 R63, R45 ;  /* 0x0000002d003f7308 */ /* 0x000ff40000000800 */
[----:B------:R-:W-:Y:S01]  /*75e0*/  MUFU.EX2 R62, R47 ;  /* 0x0000002f003e7308 */ /* 0x000fe20000000800 */
[-C--:B-----5:R-:W-:Y:S09]  /*75f0*/  HMMA.16816.F32 R68, R24, R32.reuse, R68 ;  /* 0x000000201844723c */ /* 0x0a0ff20000001844 */
[----:B------:R-:W-:Y:S01]  /*7600*/  MUFU.EX2 R67, R67 ;  /* 0x0000004300437308 */ /* 0x000fe20000000800 */
[C---:B------:R-:W-:Y:S09]  /*7610*/  HMMA.16816.F32 R72, R28.reuse, R32, R72 ;  /* 0x000000201c48723c */ /* 0x040ff20000001848 */
[----:B------:R1:W-:Y:S01]  /*7620*/  MUFU.EX2 R61, R189 ;  /* 0x000000bd003d7308 */ /* 0x0003e20000000800 */
[-C--:B------:R-:W-:Y:S09]  /*7630*/  HMMA.16816.F32 R76, R28, R34.reuse, R76 ;  /* 0x000000221c4c723c */ /* 0x080ff2000000184c */
[----:B------:R5:W-:Y:S01]  /*7640*/  MUFU.EX2 R60, R188 ;  /* 0x000000bc003c7308 */ /* 0x000be20000000800 */
[C---:B------:R-:W-:Y:S01]  /*7650*/  HMMA.16816.F32 R80, R24.reuse, R34, R80 ;  /* 0x000000221850723c */ /* 0x040fe20000001850 */
[----:B------:R-:W5:Y:S03]  /*7660*/  LDSM.16.MT88.4 R32, [R241+0x900] ;  /* 0x00090000f120783b */ /* 0x000f660000004200 */
[----:B-1----:R-:W-:Y:S05]  /*7670*/  FADD.FTZ R189, R227, R215 ;  /* 0x000000d7e3bd7221 */ /* 0x002fea0000010000 */
[----:B------:R-:W-:Y:S03]  /*7680*/  MUFU.EX2 R227, R55 ;  /* 0x0000003700e37308 */ /* 0x000fe60000000800 */
[----:B------:R-:W-:Y:S07]  /*7690*/  FADD.FTZ R189, R226, R189 ;  /* 0x000000bde2bd7221 */ /* 0x000fee0000010000 */
[----:B------:R-:W-:Y:S10]  /*76a0*/  MUFU.EX2 R226, R52 ;  /* 0x0000003400e27308 */ /* 0x000ff40000000800 */
[----:B------:R-:W-:Y:S01]  /*76b0*/  MUFU.EX2 R215, R51 ;  /* 0x0000003300d77308 */ /* 0x000fe20000000800 */
[-C--:B-----5:R-:W-:Y:S08]  /*76c0*/  HMMA.16816.F32 R84, R24, R32.reuse, R84 ;  /* 0x000000201854723c */ /* 0x0a0ff00000001854 */
[C---:B------:R-:W-:Y:S08]  /*76d0*/  HMMA.16816.F32 R88, R28.reuse, R32, R88 ;  /* 0x000000201c58723c */ /* 0x040ff00000001858 */
[-C--:B------:R-:W-:Y:S08]  /*76e0*/  HMMA.16816.F32 R92, R28, R34.reuse, R92 ;  /* 0x000000221c5c723c */ /* 0x080ff0000000185c */
[C---:B------:R-:W-:Y:S01]  /*76f0*/  HMMA.16816.F32 R96, R24.reuse, R34, R96 ;  /* 0x000000221860723c */ /* 0x040fe20000001860 */
[----:B------:R-:W1:Y:S07]  /*7700*/  LDSM.16.MT88.4 R32, [R240+0x900] ;  /* 0x00090000f020783b */ /* 0x000e6e0000004200 */
[-C--:B-1----:R-:W-:Y:S08]  /*7710*/  HMMA.16816.F32 R100, R24, R32.reuse, R100 ;  /* 0x000000201864723c */ /* 0x082ff00000001864 */
[C---:B------:R-:W-:Y:S08]  /*7720*/  HMMA.16816.F32 R104, R28.reuse, R32, R104 ;  /* 0x000000201c68723c */ /* 0x040ff00000001868 */
[-C--:B------:R-:W-:Y:S04]  /*7730*/  HMMA.16816.F32 R108, R28, R34.reuse, R108 ;  /* 0x000000221c6c723c */ /* 0x080fe8000000186c */
[----:B---3--:R-:W-:Y:S04]  /*7740*/  FFMA.FTZ R221, R198, R191, R221 ;  /* 0x000000bfc6dd7223 */ /* 0x008fe800000100dd */
[C---:B------:R-:W-:Y:S01]  /*7750*/  HMMA.16816.F32 R112, R24.reuse, R34, R112 ;  /* 0x000000221870723c */ /* 0x040fe20000001870 */
[----:B------:R-:W1:Y:S01]  /*7760*/  LDSM.16.MT88.4 R32, [R248+0x2900] ;  /* 0x00290000f820783b */ /* 0x000e620000004200 */
[----:B------:R-:W-:Y:S02]  /*7770*/  MUFU.EX2 R198, R177 ;  /* 0x000000b100c67308 */ /* 0x000fe40000000800 */
[----:B------:R-:W-:Y:S02]  /*7780*/  FADD.FTZ R191, R231, R221 ;  /* 0x000000dde7bf7221 */ /* 0x000fe40000010000 */
[----:B----4-:R-:W-:Y:S02]  /*7790*/  FFMA.FTZ R218, R199, R190, R218 ;  /* 0x000000bec7da7223 */ /* 0x010fe400000100da */
[----:B------:R-:W-:Y:S04]  /*77a0*/  FADD.FTZ R191, R230, R191 ;  /* 0x000000bfe6bf7221 */ /* 0x000fe80000010000 */
[----:B------:R-:W-:Y:S01]  /*77b0*/  MUFU.EX2 R221, R181 ;  /* 0x000000b500dd7308 */ /* 0x000fe20000000800 */
[----:B------:R-:W-:Y:S02]  /*77c0*/  FADD.FTZ R188, R213, R218 ;  /* 0x000000dad5bc7221 */ /* 0x000fe40000010000 */
[----:B------:R-:W-:Y:S04]  /*77d0*/  FADD.FTZ R191, R203, R191 ;  /* 0x000000bfcbbf7221 */ /* 0x000fe80000010000 */
[----:B------:R-:W-:Y:S03]  /*77e0*/  FADD.FTZ R194, R194, R191 ;  /* 0x000000bfc2c27221 */ /* 0x000fe60000010000 */
[----:B------:R-:W-:Y:S01]  /*77f0*/  MUFU.EX2 R213, R54 ;  /* 0x0000003600d57308 */ /* 0x000fe20000000800 */
[----:B------:R-:W-:Y:S02]  /*7800*/  FADD.FTZ R187, R187, R194 ;  /* 0x000000c2bbbb7221 */ /* 0x000fe40000010000 */
[----:B--2---:R-:W-:Y:S02]  /*7810*/  FFMA.FTZ R214, R197, R46, R214 ;  /* 0x0000002ec5d67223 */ /* 0x004fe400000100d6 */
[----:B------:R-:W-:Y:S02]  /*7820*/  LDSM.16.MT88.4 R44, [R240+0x1100] ;  /* 0x00110000f02c783b */ /* 0x000fe40000004200 */
[----:B------:R-:W-:Y:S03]  /*7830*/  FADD.FTZ R190, R229, R214 ;  /* 0x000000d6e5be7221 */ /* 0x000fe60000010000 */
[----:B------:R2:W-:Y:S01]  /*7840*/  MUFU.EX2 R197, R53 ;  /* 0x0000003500c57308 */ /* 0x0005e20000000800 */
[-C--:B-1----:R-:W-:Y:S09]  /*7850*/  HMMA.16816.F32 R116, R24, R32.reuse, R116 ;  /* 0x000000201874723c */ /* 0x082ff20000001874 */
[----:B------:R1:W-:Y:S01]  /*7860*/  MUFU.EX2 R214, R180 ;  /* 0x000000b400d67308 */ /* 0x0003e20000000800 */
[C---:B------:R-:W-:Y:S09]  /*7870*/  HMMA.16816.F32 R120, R28.reuse, R32, R120 ;  /* 0x000000201c78723c */ /* 0x040ff20000001878 */
[----:B------:R-:W-:Y:S01]  /*7880*/  MUFU.EX2 R199, R217 ;  /* 0x000000d900c77308 */ /* 0x000fe20000000800 */
[----:B--2---:R-:W-:Y:S01]  /*7890*/  LDSM.16.MT88.4 R52, [R240+0x3900] ;  /* 0x00390000f034783b */ /* 0x004fe20000004200 */
[-C--:B------:R-:W-:Y:S08]  /*78a0*/  HMMA.16816.F32 R124, R28, R34.reuse, R124 ;  /* 0x000000221c7c723c */ /* 0x080ff0000000187c */
[----:B------:R-:W-:Y:S01]  /*78b0*/  MUFU.EX2 R217, R50 ;  /* 0x0000003200d97308 */ /* 0x000fe20000000800 */
[C---:B------:R-:W-:Y:S01]  /*78c0*/  HMMA.16816.F32 R128, R24.reuse, R34, R128 ;  /* 0x000000221880723c */ /* 0x040fe20000001880 */
[----:B------:R-:W2:Y:S08]  /*78d0*/  LDSM.16.MT88.4 R32, [R242+0x2900] ;  /* 0x00290000f220783b */ /* 0x000eb00000004200 */
[----:B------:R-:W-:Y:S01]  /*78e0*/  MUFU.EX2 R229, R219 ;  /* 0x000000db00e57308 */ /* 0x000fe20000000800 */
[----:B-1----:R-:W-:Y:S09]  /*78f0*/  LDSM.16.MT88.4 R180, [R248+0x1900] ;  /* 0x00190000f8b4783b */ /* 0x002ff20000004200 */
[----:B------:R-:W-:Y:S10]  /*7900*/  MUFU.EX2 R218, R209 ;  /* 0x000000d100da7308 */ /* 0x000ff40000000800 */
[----:B------:R-:W1:Y:S10]  /*7910*/  MUFU.EX2 R230, R179 ;  /* 0x000000b300e67308 */ /* 0x000e740000000800 */
[----:B------:R3:W4:Y:S01]  /*7920*/  MUFU.EX2 R231, R178 ;  /* 0x000000b200e77308 */ /* 0x0007220000000800 */
[-C--:B--2---:R-:W-:Y:S08]  /*7930*/  HMMA.16816.F32 R132, R24, R32.reuse, R132 ;  /* 0x000000201884723c */ /* 0x084ff00000001884 */
[C---:B------:R-:W-:Y:S04]  /*7940*/  HMMA.16816.F32 R136, R28.reuse, R32, R136 ;  /* 0x000000201c88723c */ /* 0x040fe80000001888 */
[----:B-1----:R-:W-:Y:S04]  /*7950*/  F2FP.PACK_AB R179, R229, R230 ;  /* 0x000000e6e5b3723e */ /* 0x002fe800000000ff */
[-C--:B------:R-:W-:Y:S04]  /*7960*/  HMMA.16816.F32 R140, R28, R34.reuse, R140 ;  /* 0x000000221c8c723c */ /* 0x080fe8000000188c */
[----:B---3--:R-:W-:Y:S02]  /*7970*/  F2FP.PACK_AB R178, R199, R198 ;  /* 0x000000c6c7b2723e */ /* 0x008fe400000000ff */
[----:B----4-:R-:W-:Y:S02]  /*7980*/  F2FP.PACK_AB R177, R227, R231 ;  /* 0x000000e7e3b1723e */ /* 0x010fe400000000ff */
        /* <DEDUP_REMOVED lines=9> */
[----:B------:R-:W-:Y:S01]  /*7a20*/  F2FP.PACK_AB R32, R211, R212 ;  /* 0x000000d4d320723e */ /* 0x000fe200000000ff */
[-C--:B------:R-:W-:Y:S01]  /*7a30*/  HMMA.16816.F32 R172, R28, R34.reuse, R172 ;  /* 0x000000221cac723c */ /* 0x080fe200000018ac */
[----:B------:R-:W1:Y:S03]  /*7a40*/  LDSM.16.MT88.4 R28, [R248+0x1100] ;  /* 0x00110000f81c783b */ /* 0x000e660000004200 */
[----:B------:R-:W-:Y:S04]  /*7a50*/  F2FP.PACK_AB R33, R200, R220 ;  /* 0x000000dcc821723e */ /* 0x000fe800000000ff */
[----:B------:R-:W-:Y:S07]  /*7a60*/  HMMA.16816.F32 R20, R24, R34, R20 ;  /* 0x000000221814723c */ /* 0x000fee0000001814 */
[----:B------:R-:W-:Y:S02]  /*7a70*/  F2FP.PACK_AB R24, R60, R61 ;  /* 0x0000003d3c18723e */ /* 0x000fe400000000ff */
[----:B------:R-:W-:Y:S03]  /*7a80*/  F2FP.PACK_AB R26, R56, R57 ;  /* 0x00000039381a723e */ /* 0x000fe600000000ff */
[----:B------:R-:W-:Y:S02]  /*7a90*/  F2FP.PACK_AB R25, R58, R59 ;  /* 0x0000003b3a19723e */ /* 0x000fe400000000ff */
[----:B------:R-:W-:Y:S02]  /*7aa0*/  F2FP.PACK_AB R27, R66, R228 ;  /* 0x000000e4421b723e */ /* 0x000fe400000000ff */
[----:B------:R-:W-:Y:S02]  /*7ab0*/  F2FP.PACK_AB R34, R63, R224 ;  /* 0x000000e03f22723e */ /* 0x000fe400000000ff */
[----:B------:R-:W-:Y:S03]  /*7ac0*/  F2FP.PACK_AB R35, R62, R67 ;  /* 0x000000433e23723e */ /* 0x000fe600000000ff */
[-C--:B-1----:R-:W-:Y:S08]  /*7ad0*/  HMMA.16816.F32 R4, R24, R28.reuse, R4 ;  /* 0x0000001c1804723c */ /* 0x082ff00000001804 */
[C---:B------:R-:W-:Y:S08]  /*7ae0*/  HMMA.16816.F32 R8, R32.reuse, R28, R8 ;  /* 0x0000001c2008723c */ /* 0x040ff00000001808 */
[-C--:B------:R-:W-:Y:S08]  /*7af0*/  HMMA.16816.F32 R12, R32, R30.reuse, R12 ;  /* 0x0000001e200c723c */ /* 0x080ff0000000180c */
[C---:B------:R-:W-:Y:S01]  /*7b00*/  HMMA.16816.F32 R16, R24.reuse, R30, R16 ;  /* 0x0000001e1810723c */ /* 0x040fe20000001810 */
[----:B------:R-:W1:Y:S07]  /*7b10*/  LDSM.16.MT88.4 R28, [R248+0x3100] ;  /* 0x00310000f81c783b */ /* 0x000e6e0000004200 */
[-C--:B------:R-:W-:Y:S08]  /*7b20*/  HMMA.16816.F32 R68, R24, R36.reuse, R68 ;  /* 0x000000241844723c */ /* 0x080ff00000001844 */
[C---:B------:R-:W-:Y:S08]  /*7b30*/  HMMA.16816.F32 R72, R32.reuse, R36, R72 ;  /* 0x000000242048723c */ /* 0x040ff00000001848 */
[-C--:B------:R-:W-:Y:S08]  /*7b40*/  HMMA.16816.F32 R76, R32, R38.reuse, R76 ;  /* 0x00000026204c723c */ /* 0x080ff0000000184c */
[C---:B------:R-:W-:Y:S01]  /*7b50*/  HMMA.16816.F32 R80, R24.reuse, R38, R80 ;  /* 0x000000261850723c */ /* 0x040fe20000001850 */
[----:B------:R-:W2:Y:S07]  /*7b60*/  LDSM.16.MT88.4 R36, [R242+0x3100] ;  /* 0x00310000f224783b */ /* 0x000eae0000004200 */
[-C--:B------:R-:W-:Y:S08]  /*7b70*/  HMMA.16816.F32 R84, R24, R40.reuse, R84 ;  /* 0x000000281854723c */ /* 0x080ff00000001854 */
[C---:B------:R-:W-:Y:S08]  /*7b80*/  HMMA.16816.F32 R88, R32.reuse, R40, R88 ;  /* 0x000000282058723c */ /* 0x040ff00000001858 */
[-C--:B------:R-:W-:Y:S08]  /*7b90*/  HMMA.16816.F32 R92, R32, R42.reuse, R92 ;  /* 0x0000002a205c723c */ /* 0x080ff0000000185c */
[C---:B------:R-:W-:Y:S01]  /*7ba0*/  HMMA.16816.F32 R96, R24.reuse, R42, R96 ;  /* 0x0000002a1860723c */ /* 0x040fe20000001860 */
[----:B------:R-:W3:Y:S07]  /*7bb0*/  LDSM.16.MT88.4 R40, [R241+0x3100] ;  /* 0x00310000f128783b */ /* 0x000eee0000004200 */
[-C--:B------:R-:W-:Y:S08]  /*7bc0*/  HMMA.16816.F32 R100, R24, R44.reuse, R100 ;  /* 0x0000002c1864723c */ /* 0x080ff00000001864 */
[C---:B------:R-:W-:Y:S08]  /*7bd0*/  HMMA.16816.F32 R104, R32.reuse, R44, R104 ;  /* 0x0000002c2068723c */ /* 0x040ff00000001868 */
[-C--:B------:R-:W-:Y:S08]  /*7be0*/  HMMA.16816.F32 R108, R32, R46.reuse, R108 ;  /* 0x0000002e206c723c */ /* 0x080ff0000000186c */
[C---:B------:R-:W-:Y:S01]  /*7bf0*/  HMMA.16816.F32 R112, R24.reuse, R46, R112 ;  /* 0x0000002e1870723c */ /* 0x040fe20000001870 */
[----:B------:R-:W4:Y:S07]  /*7c00*/  LDSM.16.MT88.4 R44, [R240+0x3100] ;  /* 0x00310000f02c783b */ /* 0x000f2e0000004200 */
[-C--:B-1----:R-:W-:Y:S08]  /*7c10*/  HMMA.16816.F32 R116, R24, R28.reuse, R116 ;  /* 0x0000001c1874723c */ /* 0x082ff00000001874 */
[C---:B------:R-:W-:Y:S07]  /*7c20*/  HMMA.16816.F32 R120, R32.reuse, R28, R120 ;  /* 0x0000001c2078723c */ /* 0x040fee0000001878 */
[----:B------:R-:W-:Y:S01]  /*7c30*/  FADD.FTZ R29, R223, R188 ;  /* 0x000000bcdf1d7221 */ /* 0x000fe20000010000 */
[-C--:B------:R-:W-:Y:S01]  /*7c40*/  HMMA.16816.F32 R124, R32, R30.reuse, R124 ;  /* 0x0000001e207c723c */ /* 0x080fe2000000187c */
[----:B------:R1:W-:Y:S03]  /*7c50*/  MUFU.EX2 R223, R48 ;  /* 0x0000003000df7308 */ /* 0x0003e60000000800 */
[----:B------:R-:W-:Y:S02]  /*7c60*/  FADD.FTZ R202, R202, R29 ;  /* 0x0000001dcaca7221 */ /* 0x000fe40000010000 */
[----:B------:R-:W-:Y:S02]  /*7c70*/  FADD.FTZ R28, R201, R189 ;  /* 0x000000bdc91c7221 */ /* 0x000fe40000010000 */
[C---:B------:R-:W-:Y:S04]  /*7c80*/  HMMA.16816.F32 R128, R24.reuse, R30, R128 ;  /* 0x0000001e1880723c */ /* 0x040fe80000001880 */
[----:B------:R-:W-:Y:S02]  /*7c90*/  FADD.FTZ R193, R193, R28 ;  /* 0x0000001cc1c17221 */ /* 0x000fe40000010000 */
[----:B------:R-:W-:Y:S02]  /*7ca0*/  FADD.FTZ R201, R195, R202 ;  /* 0x000000cac3c97221 */ /* 0x000fe40000010000 */
[-C--:B--2---:R-:W-:Y:S01]  /*7cb0*/  HMMA.16816.F32 R132, R24, R36.reuse, R132 ;  /* 0x000000241884723c */ /* 0x084fe20000001884 */
[----:B------:R-:W2:Y:S03]  /*7cc0*/  MUFU.EX2 R202, R210 ;  /* 0x000000d200ca7308 */ /* 0x000ea60000000800 */
[----:B------:R-:W-:Y:S02]  /*7cd0*/  FADD.FTZ R31, R225, R190 ;  /* 0x000000bee11f7221 */ /* 0x000fe40000010000 */
[----:B------:R-:W-:Y:S02]  /*7ce0*/  FADD.FTZ R186, R186, R193 ;  /* 0x000000c1baba7221 */ /* 0x000fe40000010000 */
[C---:B------:R-:W-:Y:S04]  /*7cf0*/  HMMA.16816.F32 R136, R32.reuse, R36, R136 ;  /* 0x000000242088723c */ /* 0x040fe80000001888 */
[----:B------:R-:W-:Y:S02]  /*7d00*/  FADD.FTZ R31, R222, R31 ;  /* 0x0000001fde1f7221 */ /* 0x000fe40000010000 */
[----:B------:R-:W-:Y:S02]  /*7d10*/  FADD.FTZ R201, R192, R201 ;  /* 0x000000c9c0c97221 */ /* 0x000fe40000010000 */
[-C--:B------:R-:W-:Y:S04]  /*7d20*/  HMMA.16816.F32 R140, R32, R38.reuse, R140 ;  /* 0x00000026208c723c */ /* 0x080fe8000000188c */
[----:B------:R-:W-:Y:S02]  /*7d30*/  FADD.FTZ R176, R176, R31 ;  /* 0x0000001fb0b07221 */ /* 0x000fe40000010000 */
[----:B------:R-:W5:Y:S01]  /*7d40*/  LDSM.16.MT88.4 R28, [R242+0x1900] ;  /* 0x00190000f21c783b */ /* 0x000f620000004200 */
[----:B------:R-:W-:Y:S01]  /*7d50*/  FADD.FTZ R225, R185, R186 ;  /* 0x000000bab9e17221 */ /* 0x000fe20000010000 */
[C---:B------:R-:W-:Y:S04]  /*7d60*/  HMMA.16816.F32 R144, R24.reuse, R38, R144 ;  /* 0x000000261890723c */ /* 0x040fe80000001890 */
[----:B------:R-:W-:Y:S01]  /*7d70*/  FADD.FTZ R203, R49, R176 ;  /* 0x000000b031cb7221 */ /* 0x000fe20000010000 */
[----:B------:R-:W-:Y:S01]  /*7d80*/  F2FP.PACK_AB R176, R197, R226 ;  /* 0x000000e2c5b0723e */ /* 0x000fe200000000ff */
[----:B------:R-:W-:Y:S01]  /*7d90*/  LDSM.16.MT88.4 R36, [R240+0x1900] ;  /* 0x00190000f024783b */ /* 0x000fe20000004200 */
[----:B------:R-:W-:Y:S01]  /*7da0*/  FADD.FTZ R222, R184, R187 ;  /* 0x000000bbb8de7221 */ /* 0x000fe20000010000 */
[-C--:B---3--:R-:W-:Y:S04]  /*7db0*/  HMMA.16816.F32 R148, R24, R40.reuse, R148 ;  /* 0x000000281894723c */ /* 0x088fe80000001894 */
[----:B------:R-:W-:Y:S01]  /*7dc0*/  FADD.FTZ R206, R206, R201 ;  /* 0x000000c9cece7221 */ /* 0x000fe20000010000 */
[----:B------:R-:W-:Y:S01]  /*7dd0*/  MOV R201, R196 ;  /* 0x000000c400c97202 */ /* 0x000fe20000000f00 */
[----:B-1----:R-:W-:Y:S01]  /*7de0*/  LDSM.16.MT88.4 R48, [R241+0x3900] ;  /* 0x00390000f130783b */ /* 0x002fe20000004200 */
[----:B------:R-:W-:Y:S01]  /*7df0*/  FADD.FTZ R204, R204, R225 ;  /* 0x000000e1cccc7221 */ /* 0x000fe20000010000 */
[C---:B------:R-:W-:Y:S04]  /*7e00*/  HMMA.16816.F32 R152, R32.reuse, R40, R152 ;  /* 0x000000282098723c */ /* 0x040fe80000001898 */
[----:B------:R-:W-:Y:S02]  /*7e10*/  FADD.FTZ R207, R207, R206 ;  /* 0x000000cecfcf7221 */ /* 0x000fe40000010000 */
[----:B------:R-:W-:Y:S02]  /*7e20*/  FADD.FTZ R61, R61, R204 ;  /* 0x000000cc3d3d7221 */ /* 0x000fe40000010000 */
[-C--:B------:R-:W-:Y:S04]  /*7e30*/  HMMA.16816.F32 R156, R32, R42.reuse, R156 ;  /* 0x0000002a209c723c */ /* 0x080fe8000000189c */
[----:B------:R-:W-:Y:S02]  /*7e40*/  FADD.FTZ R60, R60, R61 ;  /* 0x0000003d3c3c7221 */ /* 0x000fe40000010000 */
[----:B------:R-:W-:Y:S02]  /*7e50*/  FADD.FTZ R64, R64, R203 ;  /* 0x000000cb40407221 */ /* 0x000fe40000010000 */
[C---:B------:R-:W-:Y:S01]  /*7e60*/  HMMA.16816.F32 R160, R24.reuse, R42, R160 ;  /* 0x0000002a18a0723c */ /* 0x040fe200000018a0 */
[----:B------:R-:W-:Y:S03]  /*7e70*/  LDSM.16.MT88.4 R40, [R248+0x3900] ;  /* 0x00390000f828783b */ /* 0x000fe60000004200 */
[----:B------:R-:W-:Y:S02]  /*7e80*/  FADD.FTZ R57, R57, R60 ;  /* 0x0000003c39397221 */ /* 0x000fe40000010000 */
[----:B------:R-:W-:Y:S02]  /*7e90*/  FADD.FTZ R65, R65, R64 ;  /* 0x0000004041417221 */ /* 0x000fe40000010000 */
[-C--:B----4-:R-:W-:Y:S04]  /*7ea0*/  HMMA.16816.F32 R164, R24, R44.reuse, R164 ;  /* 0x0000002c18a4723c */ /* 0x090fe800000018a4 */
[----:B------:R-:W-:Y:S02]  /*7eb0*/  FADD.FTZ R57, R56, R57 ;  /* 0x0000003938397221 */ /* 0x000fe40000010000 */
[----:B------:R-:W-:Y:S02]  /*7ec0*/  FADD.FTZ R65, R220, R65 ;  /* 0x00000041dc417221 */ /* 0x000fe40000010000 */
[C---:B------:R-:W-:Y:S04]  /*7ed0*/  HMMA.16816.F32 R168, R32.reuse, R44, R168 ;  /* 0x0000002c20a8723c */ /* 0x040fe800000018a8 */
[----:B------:R-:W-:Y:S04]  /*7ee0*/  FADD.FTZ R200, R200, R65 ;  /* 0x00000041c8c87221 */ /* 0x000fe80000010000 */
[-C--:B------:R-:W-:Y:S01]  /*7ef0*/  HMMA.16816.F32 R172, R32, R46.reuse, R172 ;  /* 0x0000002e20ac723c */ /* 0x080fe200000018ac */
[----:B------:R-:W1:Y:S03]  /*7f00*/  LDSM.16.MT88.4 R32, [R241+0x1900] ;  /* 0x00190000f120783b */ /* 0x000e660000004200 */
[----:B------:R-:W-:Y:S04]  /*7f10*/  FADD.FTZ R67, R67, R200 ;  /* 0x000000c843437221 */ /* 0x000fe80000010000 */
[----:B------:R-:W-:Y:S01]  /*7f20*/  HMMA.16816.F32 R20, R24, R46, R20 ;  /* 0x0000002e1814723c */ /* 0x000fe20000001814 */
[----:B------:R-:W3:Y:S03]  /*7f30*/  LDSM.16.MT88.4 R44, [R242+0x3900] ;  /* 0x00390000f22c783b */ /* 0x000ee60000004200 */
[----:B------:R-:W-:Y:S03]  /*7f40*/  FADD.FTZ R62, R62, R67 ;  /* 0x000000433e3e7221 */ /* 0x000fe60000010000 */
[----:B------:R-:W-:Y:S01]  /*7f50*/  F2FP.PACK_AB R26, R218, R213 ;  /* 0x000000d5da1a723e */ /* 0x000fe200000000ff */
[-C--:B------:R-:W-:Y:S05]  /*7f60*/  HMMA.16816.F32 R192, R176, R180.reuse, R4 ;  /* 0x000000b4b0c0723c */ /* 0x080fea0000001804 */
[----:B------:R-:W-:Y:S01]  /*7f70*/  F2FP.PACK_AB R24, R214, R221 ;  /* 0x000000ddd618723e */ /* 0x000fe200000000ff */
[----:B------:R-:W-:Y:S01]  /*7f80*/  FADD.FTZ R62, R215, R62 ;  /* 0x0000003ed73e7221 */ /* 0x000fe20000010000 */
[C---:B------:R-:W-:Y:S02]  /*7f90*/  F2FP.PACK_AB R25, R217.reuse, R215 ;  /* 0x000000d7d919723e */ /* 0x040fe400000000ff */
[----:B--2---:R-:W-:Y:S03]  /*7fa0*/  F2FP.PACK_AB R27, R202, R223 ;  /* 0x000000dfca1b723e */ /* 0x004fe600000000ff */
[----:B------:R-:W-:Y:S04]  /*7fb0*/  FADD.FTZ R62, R217, R62 ;  /* 0x0000003ed93e7221 */ /* 0x000fe80000010000 */
[C---:B------:R-:W-:Y:S08]  /*7fc0*/  HMMA.16816.F32 R188, R24.reuse, R180, R8 ;  /* 0x000000b418bc723c */ /* 0x040ff00000001808 */
[-C--:B------:R-:W-:Y:S08]  /*7fd0*/  HMMA.16816.F32 R184, R24, R182.reuse, R12 ;  /* 0x000000b618b8723c */ /* 0x080ff0000000180c */
[C---:B------:R-:W-:Y:S08]  /*7fe0*/  HMMA.16816.F32 R180, R176.reuse, R182, R16 ;  /* 0x000000b6b0b4723c */ /* 0x040ff00000001810 */
[-C--:B-----5:R-:W-:Y:S08]  /*7ff0*/  HMMA.16816.F32 R68, R176, R28.reuse, R68 ;  /* 0x0000001cb044723c */ /* 0x0a0ff00000001844 */
[C---:B------:R-:W-:Y:S07]  /*8000*/  HMMA.16816.F32 R72, R24.reuse, R28, R72 ;  /* 0x0000001c1848723c */ /* 0x040fee0000001848 */
[----:B------:R-:W-:Y:S01]  /*8010*/  FADD.FTZ R28, R205, R222 ;  /* 0x000000decd1c7221 */ /* 0x000fe20000010000 */
[-C--:B------:R-:W-:Y:S04]  /*8020*/  HMMA.16816.F32 R76, R24, R30.reuse, R76 ;  /* 0x0000001e184c723c */ /* 0x080fe8000000184c */
[----:B------:R-:W-:Y:S02]  /*8030*/  FADD.FTZ R59, R59, R28 ;  /* 0x0000001c3b3b7221 */ /* 0x000fe40000010000 */
[----:B------:R-:W-:Y:S02]  /*8040*/  FADD.FTZ R28, R212, R207 ;  /* 0x000000cfd41c7221 */ /* 0x000fe40000010000 */
[C---:B------:R-:W-:Y:S04]  /*8050*/  HMMA.16816.F32 R80, R176.reuse, R30, R80 ;  /* 0x0000001eb050723c */ /* 0x040fe80000001850 */
[----:B------:R-:W-:Y:S02]  /*8060*/  FADD.FTZ R29, R211, R28 ;  /* 0x0000001cd31d7221 */ /* 0x000fe40000010000 */
[----:B------:R-:W-:Y:S02]  /*8070*/  FADD.FTZ R59, R58, R59 ;  /* 0x0000003b3a3b7221 */ /* 0x000fe40000010000 */
[-C--:B-1----:R-:W-:Y:S04]  /*8080*/  HMMA.16816.F32 R84, R176, R32.reuse, R84 ;  /* 0x00000020b054723c */ /* 0x082fe80000001854 */
[----:B------:R-:W-:Y:S02]  /*8090*/  FADD.FTZ R28, R224, R29 ;  /* 0x0000001de01c7221 */ /* 0x000fe40000010000 */
[----:B------:R-:W-:Y:S02]  /*80a0*/  FADD.FTZ R59, R228, R59 ;  /* 0x0000003be43b7221 */ /* 0x000fe40000010000 */
[C---:B------:R-:W-:Y:S04]  /*80b0*/  HMMA.16816.F32 R88, R24.reuse, R32, R88 ;  /* 0x000000201858723c */ /* 0x040fe80000001858 */
[----:B------:R-:W-:Y:S02]  /*80c0*/  FADD.FTZ R28, R63, R28 ;  /* 0x0000001c3f1c7221 */ /* 0x000fe40000010000 */
[----:B------:R-:W-:Y:S02]  /*80d0*/  FADD.FTZ R66, R66, R59 ;  /* 0x0000003b42427221 */ /* 0x000fe40000010000 */
[-C--:B------:R-:W-:Y:S04]  /*80e0*/  HMMA.16816.F32 R92, R24, R34.reuse, R92 ;  /* 0x00000022185c723c */ /* 0x080fe8000000185c */
[----:B------:R-:W-:Y:S04]  /*80f0*/  FADD.FTZ R66, R231, R66 ;  /* 0x00000042e7427221 */ /* 0x000fe80000010000 */
[C---:B------:R-:W-:Y:S08]  /*8100*/  HMMA.16816.F32 R96, R176.reuse, R34, R96 ;  /* 0x00000022b060723c */ /* 0x040ff00000001860 */
[-C--:B------:R-:W-:Y:S08]  /*8110*/  HMMA.16816.F32 R100, R176, R36.reuse, R100 ;  /* 0x00000024b064723c */ /* 0x080ff00000001864 */
[C---:B------:R-:W-:Y:S08]  /*8120*/  HMMA.16816.F32 R104, R24.reuse, R36, R104 ;  /* 0x000000241868723c */ /* 0x040ff00000001868 */
[-C--:B------:R-:W-:Y:S08]  /*8130*/  HMMA.16816.F32 R108, R24, R38.reuse, R108 ;  /* 0x00000026186c723c */ /* 0x080ff0000000186c */
[C---:B------:R-:W-:Y:S08]  /*8140*/  HMMA.16816.F32 R112, R176.reuse, R38, R112 ;  /* 0x00000026b070723c */ /* 0x040ff00000001870 */
[-C--:B------:R-:W-:Y:S08]  /*8150*/  HMMA.16816.F32 R116, R176, R40.reuse, R116 ;  /* 0x00000028b074723c */ /* 0x080ff00000001874 */
[C---:B------:R-:W-:Y:S08]  /*8160*/  HMMA.16816.F32 R120, R24.reuse, R40, R120 ;  /* 0x000000281878723c */ /* 0x040ff00000001878 */
[-C--:B------:R-:W-:Y:S08]  /*8170*/  HMMA.16816.F32 R124, R24, R42.reuse, R124 ;  /* 0x0000002a187c723c */ /* 0x080ff0000000187c */
[C---:B------:R-:W-:Y:S08]  /*8180*/  HMMA.16816.F32 R128, R176.reuse, R42, R128 ;  /* 0x0000002ab080723c */ /* 0x040ff00000001880 */
[-C--:B---3--:R-:W-:Y:S08]  /*8190*/  HMMA.16816.F32 R132, R176, R44.reuse, R132 ;  /* 0x0000002cb084723c */ /* 0x088ff00000001884 */
        /* <DEDUP_REMOVED lines=9> */
[-C--:B------:R-:W-:Y:S07]  /*8230*/  HMMA.16816.F32 R172, R24, R54.reuse, R172 ;  /* 0x0000003618ac723c */ /* 0x080fee00000018ac */
[----:B------:R-:W-:Y:S01]  /*8240*/  FADD.FTZ R24, R226, R57 ;  /* 0x00000039e2187221 */ /* 0x000fe20000010000 */
[----:B------:R-:W-:Y:S04]  /*8250*/  HMMA.16816.F32 R176, R176, R54, R20 ;  /* 0x00000036b0b0723c */ /* 0x000fe80000001814 */
[----:B------:R-:W-:Y:S02]  /*8260*/  FADD.FTZ R197, R197, R24 ;  /* 0x00000018c5c57221 */ /* 0x000fe40000010000 */
[----:B------:R-:W-:Y:S02]  /*8270*/  FADD.FTZ R25, R221, R28 ;  /* 0x0000001cdd197221 */ /* 0x000fe40000010000 */
[----:B------:R-:W-:Y:S01]  /*8280*/  FADD.FTZ R198, R198, R197 ;  /* 0x000000c5c6c67221 */ /* 0x000fe20000010000 */
[----:B------:R-:W-:Y:S03]  /*8290*/  MOV R197, R0 ;  /* 0x0000000000c57202 */ /* 0x000fe60000000f00 */
[----:B------:R-:W-:Y:S01]  /*82a0*/  FADD.FTZ R4, R199, R198 ;  /* 0x000000c6c7047221 */ /* 0x000fe20000010000 */
[----:B------:R-:W-:Y:S01]  /*82b0*/  MOV R198, R3 ;  /* 0x0000000300c67202 */ /* 0x000fe20000000f00 */
[----:B------:R-:W-:Y:S01]  /*82c0*/  FADD.FTZ R27, R227, R66 ;  /* 0x00000042e31b7221 */ /* 0x000fe20000010000 */
[----:B------:R-:W-:Y:S01]  /*82d0*/  MOV R199, R2 ;  /* 0x0000000200c77202 */ /* 0x000fe20000000f00 */
[----:B------:R-:W-:Y:S01]  /*82e0*/  FADD.FTZ R24, R214, R25 ;  /* 0x00000019d6187221 */ /* 0x000fe20000010000 */
[----:B------:R1:W-:Y:S01]  /*82f0*/  STL [R1+0x54], R4 ;  /* 0x0000540401007387 */ /* 0x0003e20000100800 */
[----:B------:R-:W-:Y:S02]  /*8300*/  FADD.FTZ R26, R230, R27 ;  /* 0x0000001be61a7221 */ /* 0x000fe40000010000 */
[----:B------:R-:W-:Y:S02]  /*8310*/  FADD.FTZ R25, R213, R24 ;  /* 0x00000018d5197221 */ /* 0x000fe40000010000 */
[----:B------:R-:W-:Y:S02]  /*8320*/  FADD.FTZ R6, R229, R26 ;  /* 0x0000001ae5067221 */ /* 0x000fe40000010000 */
[----:B------:R-:W-:Y:S02]  /*8330*/  FADD.FTZ R5, R218, R25 ;  /* 0x00000019da057221 */ /* 0x000fe40000010000 */
[----:B------:R-:W-:Y:S01]  /*8340*/  FADD.FTZ R27, R223, R62 ;  /* 0x0000003edf1b7221 */ /* 0x000fe20000010000 */
[----:B------:R2:W-:Y:S04]  /*8350*/  STL [R1+0x50], R6 ;  /* 0x0000500601007387 */ /* 0x0005e80000100800 */
[----:B------:R2:W-:Y:S01]  /*8360*/  STL [R1+0x4c], R5 ;  /* 0x00004c0501007387 */ /* 0x0005e20000100800 */
[----:B-1----:R-:W-:Y:S05]  /*8370*/  FADD.FTZ R4, R202, R27 ;  /* 0x0000001bca047221 */ /* 0x002fea0000010000 */
[----:B------:R2:W-:Y:S01]  /*8380*/  STL [R1+0x48], R4 ;  /* 0x0000480401007387 */ /* 0x0005e20000100800 */
[----:B------:R-:W-:-:S05]  /*8390*/  @P1 BRA `(.L_x_646) ;  /* 0xffffc87000001947 */ /* 0x000fca000383ffff */
.L_x_645:
[----:B--2---:R-:W2:Y:S04]  /*83a0*/  LDL.LU R8, [R1+0x54] ;  /* 0x0000540001087983 */ /* 0x004ea80000300800 */
[----:B------:R-:W3:Y:S04]  /*83b0*/  LDL.LU R7, [R1+0x50] ;  /* 0x0000500001077983 */ /* 0x000ee80000300800 */
[----:B------:R-:W4:Y:S04]  /*83c0*/  LDL.LU R6, [R1+0x4c] ;  /* 0x00004c0001067983 */ /* 0x000f280000300800 */
[----:B------:R-:W4:Y:S04]  /*83d0*/  LDL.LU R5, [R1+0x48] ;  /* 0x0000480001057983 */ /* 0x000f280000300800 */
[----:B------:R-:W4:Y:S01]  /*83e0*/  LDL.LU R21, [R1] ;  /* 0x0000000001157983 */ /* 0x000f220000300800 */
[----:B------:R-:W-:-:S02]  /*83f0*/  MOV R9, c[0x0][0x4e8] ;  /* 0x00013a0000097a02 */ /* 0x000fc40000000f00 */
[----:B------:R-:W-:Y:S01]  /*8400*/  MOV R14, RZ ;  /* 0x000000ff000e7202 */ /* 0x000fe20000000f00 */
[----:B------:R-:W1:Y:S01]  /*8410*/  S2R R22, SR_CTAID.Y ;  /* 0x0000000000167919 */ /* 0x000e620000002600 */
[----:B------:R-:W-:-:S03]  /*8420*/  ISETP.NE.AND P0, PT, R9, 0x1, PT ;  /* 0x000000010900780c */ /* 0x000fc60003f05270 */
[----:B------:R-:W4:Y:S04]  /*8430*/  LDL.LU R28, [R1+0x28] ;  /* 0x00002800011c7983 */ /* 0x000f280000300800 */
[----:B------:R-:W2:Y:S01]  /*8440*/  S2R R18, SR_TID.X ;  /* 0x0000000000127919 */ /* 0x000ea20000002100 */
[----:B-1----:R-:W-:Y:S01]  /*8450*/  IMAD.WIDE.U32 R24, R22, c[0x0][0x490], RZ ;  /* 0x0001240016187a25 */ /* 0x002fe200078e00ff */
[----:B------:R-:W-:Y:S02]  /*8460*/  MOV R27, 0xff800000 ;  /* 0xff800000001b7802 */ /* 0x000fe40000000f00 */
[----:B------:R-:W-:Y:S01]  /*8470*/  MOV R26, 0xff800000 ;  /* 0xff800000001a7802 */ /* 0x000fe20000000f00 */
[----:B------:R-:W-:Y:S06]  /*8480*/  BAR.SYNC.DEFER_BLOCKING 0x1, 0x80 ;  /* 0x0042000000007b1d */ /* 0x000fec0000010000 */
[----:B--2---:R-:W1:Y:S04]  /*8490*/  SHFL.BFLY PT, R13, R8, 0x2, 0x1f ;  /* 0x0c401f00080d7f89 */ /* 0x004e6800000e0000 */
[----:B---3--:R-:W2:Y:S04]  /*84a0*/  SHFL.BFLY PT, R12, R7, 0x2, 0x1f ;  /* 0x0c401f00070c7f89 */ /* 0x008ea800000e0000 */
[----:B----4-:R-:W3:Y:S04]  /*84b0*/  SHFL.BFLY PT, R10, R6, 0x2, 0x1f ;  /* 0x0c401f00060a7f89 */ /* 0x010ee800000e0000 */
[----:B------:R-:W4:Y:S01]  /*84c0*/  SHFL.BFLY PT, R4, R5, 0x2, 0x1f ;  /* 0x0c401f0005047f89 */ /* 0x000f2200000e0000 */
[----:B-1----:R-:W-:-:S02]  /*84d0*/  FADD.FTZ R13, R13, R8 ;  /* 0x000000080d0d7221 */ /* 0x002fc40000010000 */
[----:B--2---:R-:W-:-:S03]  /*84e0*/  FADD.FTZ R12, R12, R7 ;  /* 0x000000070c0c7221 */ /* 0x004fc60000010000 */
[----:B------:R-:W1:Y:S01]  /*84f0*/  SHFL.BFLY PT, R8, R13, 0x1, 0x1f ;  /* 0x0c201f000d087f89 */ /* 0x000e6200000e0000 */
[----:B---3--:R-:W-:-:S03]  /*8500*/  FADD.FTZ R10, R10, R6 ;  /* 0x000000060a0a7221 */ /* 0x008fc60000010000 */
[----:B------:R-:W2:Y:S01]  /*8510*/  SHFL.BFLY PT, R7, R12, 0x1, 0x1f ;  /* 0x0c201f000c077f89 */ /* 0x000ea200000e0000 */
[----:B----4-:R-:W-:-:S03]  /*8520*/  FADD.FTZ R4, R4, R5 ;  /* 0x0000000504047221 */ /* 0x010fc60000010000 */
[----:B------:R-:W3:Y:S04]  /*8530*/  SHFL.BFLY PT, R11, R10, 0x1, 0x1f ;  /* 0x0c201f000a0b7f89 */ /* 0x000ee800000e0000 */
[----:B------:R-:W4:Y:S01]  /*8540*/  SHFL.BFLY PT, R5, R4, 0x1, 0x1f ;  /* 0x0c201f0004057f89 */ /* 0x000f2200000e0000 */
[----:B-1----:R-:W-:Y:S01]  /*8550*/  FADD.FTZ R8, R13, R8 ;  /* 0x000000080d087221 */ /* 0x002fe20000010000 */
[----:B------:R-:W-:Y:S01]  /*8560*/  SHF.R.S32.HI R13, RZ, 0x1f, R22 ;  /* 0x0000001fff0d7819 */ /* 0x000fe20000011416 */
[----:B--2---:R-:W-:-:S03]  /*8570*/  FADD.FTZ R7, R12, R7 ;  /* 0x000000070c077221 */ /* 0x004fc60000010000 */
[----:B------:R-:W-:Y:S01]  /*8580*/  FSETP.NE.FTZ.AND P5, PT, R8, RZ, PT ;  /* 0x000000ff0800720b */ /* 0x000fe20003fb5000 */
[C---:B------:R-:W-:Y:S02]  /*8590*/  IMAD R19, R13.reuse, c[0x0][0x490], RZ ;  /* 0x000124000d137a24 */ /* 0x040fe400078e02ff */
[----:B------:R-:W-:Y:S01]  /*85a0*/  IMAD R13, R13, c[0x0][0x3e8], RZ ;  /* 0x0000fa000d0d7a24 */ /* 0x000fe200078e02ff */
[----:B------:R-:W-:Y:S01]  /*85b0*/  FSETP.NE.FTZ.AND P4, PT, R7, RZ, PT ;  /* 0x000000ff0700720b */ /* 0x000fe20003f95000 */
[----:B---3--:R-:W-:Y:S01]  /*85c0*/  FADD.FTZ R6, R10, R11 ;  /* 0x0000000b0a067221 */ /* 0x008fe20000010000 */
[----:B------:R-:W-:Y:S01]  /*85d0*/  MOV R10, R21 ;  /* 0x00000015000a7202 */ /* 0x000fe20000000f00 */
[----:B------:R-:W-:Y:S01]  /*85e0*/  IMAD R16, R22, c[0x0][0x3ec], R13 ;  /* 0x0000fb0016107a24 */ /* 0x000fe200078e020d */
[----:B------:R-:W-:Y:S01]  /*85f0*/  SHF.R.S32.HI R11, RZ, 0x1f, R18 ;  /* 0x0000001fff0b7819 */ /* 0x000fe20000011412 */
[----:B------:R-:W-:-:S03]  /*8600*/  @P0 IMAD.HI.U32 R13, R21, c[0x0][0x4ec], RZ ;  /* 0x00013b00150d0a27 */ /* 0x000fc600078e00ff */
[CC--:B------:R-:W-:Y:S01]  /*8610*/  LEA.HI R12, R11.reuse, R18.reuse, RZ, 0x2 ;  /* 0x000000120b0c7211 */ /* 0x0c0fe200078f10ff */
[----:B----4-:R-:W-:Y:S01]  /*8620*/  FADD.FTZ R5, R4, R5 ;  /* 0x0000000504057221 */ /* 0x010fe20000010000 */
[----:B------:R-:W-:Y:S01]  /*8630*/  @P0 SHF.R.U32.HI R10, RZ, c[0x0][0x4f0], R13 ;  /* 0x00013c00ff0a0a19 */ /* 0x000fe2000001160d */
[C---:B------:R-:W-:Y:S01]  /*8640*/  IMAD R19, R22.reuse, c[0x0][0x494], R19 ;  /* 0x0001250016137a24 */ /* 0x040fe200078e0213 */
[----:B------:R-:W-:Y:S01]  /*8650*/  MOV R13, RZ ;  /* 0x000000ff000d7202 */ /* 0x000fe20000000f00 */
[----:B------:R-:W-:Y:S01]  /*8660*/  IMAD.WIDE.U32 R22, R22, c[0x0][0x3e8], RZ ;  /* 0x0000fa0016167a25 */ /* 0x000fe200078e00ff */
[----:B------:R-:W-:Y:S01]  /*8670*/  LEA.HI R4, R11, R18, RZ, 0x5 ;  /* 0x000000120b047211 */ /* 0x000fe200078f28ff */
[----:B------:R-:W-:Y:S01]  /*8680*/  @P5 MUFU.RCP R14, R8 ;  /* 0x00000008000e5308 */ /* 0x000fe20000001000 */
[----:B------:R-:W-:Y:S02]  /*8690*/  FSETP.NE.FTZ.AND P1, PT, R5, RZ, PT ;  /* 0x000000ff0500720b */ /* 0x000fe40003f35000 */
[----:B------:R-:W-:-:S02]  /*86a0*/  LOP3.LUT R15, R4, 0xffffffe0, RZ, 0xc0, !PT ;  /* 0xffffffe0040f7812 */ /* 0x000fc400078ec0ff */
[----:B------:R-:W-:Y:S02]  /*86b0*/  IADD3 R20, -R10, RZ, RZ ;  /* 0x000000ff0a147210 */ /* 0x000fe40007ffe1ff */
[----:B------:R-:W-:Y:S01]  /*86c0*/  IADD3 R15, -R15, R18, RZ ;  /* 0x000000120f0f7210 */ /* 0x000fe20007ffe1ff */
[----:B------:R-:W1:Y:S01]  /*86d0*/  @P4 MUFU.RCP R13, R7 ;  /* 0x00000007000d4308 */ /* 0x000e620000001000 */
[----:B------:R-:W-:Y:S02]  /*86e0*/  IADD3 R17, R23, R16, RZ ;  /* 0x0000001017117210 */ /* 0x000fe40007ffe0ff */
[----:B------:R-:W-:Y:S01]  /*86f0*/  LOP3.LUT P3, RZ, R15, 0x3, RZ, 0xc0, !PT ;  /* 0x000000030fff7812 */ /* 0x000fe2000786c0ff */
[----:B------:R-:W-:Y:S01]  /*8700*/  IMAD R15, R20, c[0x0][0x4e8], R21 ;  /* 0x00013a00140f7a24 */ /* 0x000fe200078e0215 */
[----:B------:R-:W-:Y:S02]  /*8710*/  MOV R16, R22 ;  /* 0x0000001600107202 */ /* 0x000fe40000000f00 */
[----:B------:R-:W-:-:S02]  /*8720*/  LOP3.LUT R11, R12, 0xfffffffc, RZ, 0xc0, !PT ;  /* 0xfffffffc0c0b7812 */ /* 0x000fc400078ec0ff */
[----:B------:R-:W-:Y:S01]  /*8730*/  IADD3 R19, R25, R19, RZ ;  /* 0x0000001319137210 */ /* 0x000fe20007ffe0ff */
[C---:B-1----:R-:W-:Y:S02]  /*8740*/  FMUL.FTZ R195, R13.reuse, R195 ;  /* 0x000000c30dc37220 */ /* 0x042fe40000410000 */
        /* <DEDUP_REMOVED lines=31> */
[----:B------:R-:W-:Y:S01]  /*8940*/  CS2R R20, SRZ ;  /* 0x0000000000147805 */ /* 0x000fe2000001ff00 */
[----:B------:R-:W1:Y:S01]  /*8950*/  S2R R13, SR_CTAID.Z ;  /* 0x00000000000d7919 */ /* 0x000e620000002700 */
[--C-:B------:R-:W-:Y:S02]  /*8960*/  SHF.R.S32.HI R22, RZ, 0x2, R12.reuse ;  /* 0x00000002ff167819 */ /* 0x100fe4000001140c */
[----:B------:R-:W-:Y:S02]  /*8970*/  SHF.R.S32.HI R23, RZ, 0x1f, R12 ;  /* 0x0000001fff177819 */ /* 0x000fe4000001140c */
[----:B------:R-:W2:Y:S01]  /*8980*/  @P1 MUFU.RCP R21, R5 ;  /* 0x0000000500151308 */ /* 0x000ea20000001000 */
[----:B------:R-:W-:-:S02]  /*8990*/  IADD3 R11, -R11, R18, RZ ;  /* 0x000000120b0b7210 */ /* 0x000fc40007ffe1ff */
[----:B------:R-:W-:-:S05]  /*89a0*/  MOV R18, R24 ;  /* 0x0000001800127202 */ /* 0x000fca0000000f00 */
[----:B------:R-:W3:Y:S01]  /*89b0*/  @P5 MUFU.LG2 R8, R8 ;  /* 0x0000000800085308 */ /* 0x000ee20000000c00 */
[----:B-1----:R-:W-:Y:S01]  /*89c0*/  SHF.R.S32.HI R12, RZ, 0x1f, R13 ;  /* 0x0000001fff0c7819 */ /* 0x002fe2000001140d */
[----:B--2---:R-:W-:-:S04]  /*89d0*/  FMUL.FTZ R191, R21, R191 ;  /* 0x000000bf15bf7220 */ /* 0x004fc80000410000 */
[----:B------:R-:W-:Y:S02]  /*89e0*/  IMAD R24, R12, c[0x0][0x498], RZ ;  /* 0x000126000c187a24 */ /* 0x000fe400078e02ff */
        /* <DEDUP_REMOVED lines=31> */
[C---:B------:R-:W-:Y:S02]  /*8be0*/  IMAD R21, R13.reuse, c[0x0][0x49c], R24 ;  /* 0x000127000d157a24 */ /* 0x040fe400078e0218 */
[----:B------:R-:W-:Y:S01]  /*8bf0*/  IMAD.WIDE.U32 R24, R13, c[0x0][0x498], R18 ;  /* 0x000126000d187a25 */ /* 0x000fe200078e0012 */
[----:B------:R-:W-:-:S03]  /*8c00*/  @P5 MOV R18, 0x3f317218 ;  /* 0x3f31721800125802 */ /* 0x000fc60000000f00 */
[----:B---3--:R-:W-:Y:S02]  /*8c10*/  @P5 FMUL.FTZ R29, R8, 0.69314718246459960938 ;  /* 0x3f317218081d5820 */ /* 0x008fe40000410000 */
[----:B------:R-:W-:-:S04]  /*8c20*/  @P5 FMUL.FTZ R18, R18, c[0x0][0x2d0] ;  /* 0x0000b40012125a20 */ /* 0x000fc80000410000 */
[----:B------:R-:W-:Y:S02]  /*8c30*/  @P5 FFMA.FTZ R27, R18, R196, R29 ;  /* 0x000000c4121b5223 */ /* 0x000fe4000001001d */
[----:B------:R-:W2:Y:S01]  /*8c40*/  LDL.LU R18, [R1+0x8] ;  /* 0x0000080001127983 */ /* 0x000ea20000300800 */
[----:B------:R-:W-:-:S13]  /*8c50*/  FSETP.NE.FTZ.AND P2, PT, R6, RZ, PT ;  /* 0x000000ff0600720b */ /* 0x000fda0003f55000 */
[----:B------:R-:W1:Y:S01]  /*8c60*/  @P2 MUFU.RCP R20, R6 ;  /* 0x0000000600142308 */ /* 0x000e620000001000 */
[----:B------:R-:W-:Y:S02]  /*8c70*/  F2FP.PACK_AB R74, R75, R74 ;  /* 0x0000004a4b4a723e */ /* 0x000fe400000000ff */
[----:B------:R3:W5:Y:S01]  /*8c80*/  LDL R75, [R1+0x4] ;  /* 0x00000400014b7983 */ /* 0x0007620000100800 */
[C---:B-1----:R-:W-:Y:S02]  /*8c90*/  FMUL.FTZ R189, R20.reuse, R189 ;  /* 0x000000bd14bd7220 */ /* 0x042fe40000410000 */
        /* <DEDUP_REMOVED lines=30> */
[----:B------:R-:W-:-:S05]  /*8e80*/  FMUL.FTZ R20, R20, R172 ;  /* 0x000000ac14147220 */ /* 0x000fca0000410000 */
[----:B------:R-:W-:Y:S02]  /*8e90*/  F2FP.PACK_AB R20, R173, R20 ;  /* 0x00000014ad14723e */ /* 0x000fe400000000ff */
[----:B------:R3:W5:Y:S01]  /*8ea0*/  LDL.64 R172, [R1+0x20] ;  /* 0x0000200001ac7983 */ /* 0x0007620000100a00 */
[----:B------:R-:W1:Y:S01]  /*8eb0*/  @P1 MUFU.LG2 R5, R5 ;  /* 0x0000000500051308 */ /* 0x000e620000000c00 */
[----:B------:R-:W-:-:S07]  /*8ec0*/  IMAD R12, R12, c[0x0][0x3f0], RZ ;  /* 0x0000fc000c0c7a24 */ /* 0x000fce00078e02ff */
[----:B------:R-:W4:Y:S01]  /*8ed0*/  @P4 MUFU.LG2 R7, R7 ;  /* 0x0000000700074308 */ /* 0x000f220000000c00 */
[C---:B------:R-:W-:Y:S02]  /*8ee0*/  IMAD R12, R13.reuse, c[0x0][0x3f4], R12 ;  /* 0x0000fd000d0c7a24 */ /* 0x040fe400078e020c */
[----:B------:R-:W-:-:S05]  /*8ef0*/  IMAD.WIDE.U32 R30, R13, c[0x0][0x3f0], R16 ;  /* 0x0000fc000d1e7a25 */ /* 0x000fca00078e0010 */
[----:B------:R-:W3:Y:S01]  /*8f00*/  @P2 MUFU.LG2 R6, R6 ;  /* 0x0000000600062308 */ /* 0x000ee20000000c00 */
[----:B------:R-:W-:Y:S02]  /*8f10*/  @P1 MOV R13, 0x3f317218 ;  /* 0x3f317218000d1802 */ /* 0x000fe40000000f00 */
[----:B------:R-:W-:Y:S01]  /*8f20*/  @P4 MOV R17, 0x3f317218 ;  /* 0x3f31721800114802 */ /* 0x000fe20000000f00 */
[----:B-1----:R-:W-:Y:S01]  /*8f30*/  @P1 FMUL.FTZ R5, R5, 0.69314718246459960938 ;  /* 0x3f31721805051820 */ /* 0x002fe20000410000 */
[----:B------:R-:W-:Y:S01]  /*8f40*/  LEA.HI R23, R23, R22, RZ, 0x3 ;  /* 0x0000001617177211 */ /* 0x000fe200078f18ff */
[----:B------:R-:W-:Y:S01]  /*8f50*/  @P1 FMUL.FTZ R13, R13, c[0x0][0x2d0] ;  /* 0x0000b4000d0d1a20 */ /* 0x000fe20000410000 */
[----:B------:R-:W-:Y:S01]  /*8f60*/  @P2 MOV R16, 0x3f317218 ;  /* 0x3f31721800102802 */ /* 0x000fe20000000f00 */
[----:B----4-:R-:W-:Y:S01]  /*8f70*/  @P4 FMUL.FTZ R8, R7, 0.69314718246459960938 ;  /* 0x3f31721807084820 */ /* 0x010fe20000410000 */
[----:B------:R-:W-:Y:S01]  /*8f80*/  LOP3.LUT R23, R23, 0xfffffff8, RZ, 0xc0, !PT ;  /* 0xfffffff817177812 */ /* 0x000fe200078ec0ff */
[----:B------:R-:W-:Y:S01]  /*8f90*/  @P4 FMUL.FTZ R17, R17, c[0x0][0x2d0] ;  /* 0x0000b40011114a20 */ /* 0x000fe20000410000 */
[----:B------:R-:W-:Y:S01]  /*8fa0*/  MOV R19, 0xff800000 ;  /* 0xff80000000137802 */ /* 0x000fe20000000f00 */
[----:B------:R-:W-:Y:S01]  /*8fb0*/  @P1 FFMA.FTZ R19, R13, R0, R5 ;  /* 0x000000000d131223 */ /* 0x000fe20000010005 */
[----:B------:R-:W-:Y:S01]  /*8fc0*/  SHF.R.S32.HI R4, RZ, 0x5, R4 ;  /* 0x00000005ff047819 */ /* 0x000fe20000011404 */
[----:B------:R-:W-:Y:S01]  /*8fd0*/  @P2 FMUL.FTZ R16, R16, c[0x0][0x2d0] ;  /* 0x0000b40010102a20 */ /* 0x000fe20000410000 */
[----:B------:R-:W1:Y:S01]  /*8fe0*/  S2R R0, SR_CTAID.X ;  /* 0x0000000000007919 */ /* 0x000e620000002500 */
[----:B---3--:R-:W-:Y:S01]  /*8ff0*/  @P2 FMUL.FTZ R7, R6, 0.69314718246459960938 ;  /* 0x3f31721806072820 */ /* 0x008fe20000410000 */
[----:B------:R-:W-:Y:S01]  /*9000*/  IADD3 R22, R22, -R23, RZ ;  /* 0x8000001716167210 */ /* 0x000fe20007ffe0ff */
[----:B------:R-:W-:Y:S01]  /*9010*/  @P4 FFMA.FTZ R26, R17, R3, R8 ;  /* 0x00000003111a4223 */ /* 0x000fe20000010008 */
[----:B------:R-:W-:-:S02]  /*9020*/  SHF.R.S32.HI R3, RZ, 0x1f, R4 ;  /* 0x0000001fff037819 */ /* 0x000fc40000011404 */
[----:B------:R-:W-:Y:S01]  /*9030*/  MOV R23, 0xff800000 ;  /* 0xff80000000177802 */ /* 0x000fe20000000f00 */
[----:B------:R-:W-:Y:S01]  /*9040*/  @P2 FFMA.FTZ R23, R16, R2, R7 ;  /* 0x0000000210172223 */ /* 0x000fe20000010007 */
[----:B------:R-:W-:Y:S02]  /*9050*/  LEA.HI R2, R11, R11, RZ, 0x1 ;  /* 0x0000000b0b027211 */ /* 0x000fe400078f08ff */
[----:B------:R-:W-:Y:S02]  /*9060*/  LEA.HI R3, R3, R4, RZ, 0x2 ;  /* 0x0000000403037211 */ /* 0x000fe400078f10ff */
[C---:B------:R-:W-:Y:S02]  /*9070*/  LOP3.LUT R5, R22.reuse, 0x1, RZ, 0xc0, !PT ;  /* 0x0000000116057812 */ /* 0x040fe400078ec0ff */
[----:B------:R-:W-:Y:S02]  /*9080*/  R2P PR, R22, 0x6 ;  /* 0x0000000616007804 */ /* 0x000fe40000000000 */
[----:B------:R-:W-:-:S02]  /*9090*/  LOP3.LUT R6, R2, 0x1ffffffe, RZ, 0xc0, !PT ;  /* 0x1ffffffe02067812 */ /* 0x000fc400078ec0ff */
[----:B------:R-:W-:Y:S02]  /*90a0*/  SHF.L.U32 R22, R22, 0x6, RZ ;  /* 0x0000000616167819 */ /* 0x000fe400000006ff */
[----:B------:R-:W-:Y:S02]  /*90b0*/  LOP3.LUT R3, R3, 0xffffffc, RZ, 0xc0, !PT ;  /* 0x0ffffffc03037812 */ /* 0x000fe400078ec0ff */
[----:B------:R-:W-:Y:S02]  /*90c0*/  SHF.L.U32 R2, R2, 0x5, RZ ;  /* 0x0000000502027819 */ /* 0x000fe400000006ff */
[----:B------:R-:W-:Y:S02]  /*90d0*/  ISETP.NE.U32.AND P4, PT, R5, 0x1, PT ;  /* 0x000000010500780c */ /* 0x000fe40003f85070 */
[----:B------:R-:W-:Y:S02]  /*90e0*/  LOP3.LUT R22, R22, 0x1c0, RZ, 0xc0, !PT ;  /* 0x000001c016167812 */ /* 0x000fe400078ec0ff */
[----:B------:R-:W-:-:S02]  /*90f0*/  IADD3 R3, R4, -R3, RZ ;  /* 0x8000000304037210 */ /* 0x000fc40007ffe0ff */
[----:B------:R-:W-:Y:S02]  /*9100*/  IADD3 R6, R11, -R6, RZ ;  /* 0x800000060b067210 */ /* 0x000fe40007ffe0ff */
[----:B------:R-:W-:Y:S02]  /*9110*/  SHF.R.S32.HI R8, RZ, 0x2, R28 ;  /* 0x00000002ff087819 */ /* 0x000fe4000001141c */
[----:B------:R-:W-:Y:S02]  /*9120*/  LOP3.LUT R5, R2, 0xffffffc0, RZ, 0xc0, !PT ;  /* 0xffffffc002057812 */ /* 0x000fe400078ec0ff */
[----:B------:R-:W-:Y:S02]  /*9130*/  LEA R4, R4, R11, 0x9 ;  /* 0x0000000b04047211 */ /* 0x000fe400078e48ff */
[----:B------:R-:W-:Y:S02]  /*9140*/  LEA.HI R7, R22, R22, RZ, 0x1d ;  /* 0x0000001616077211 */ /* 0x000fe400078fe8ff */
[----:B------:R-:W-:-:S02]  /*9150*/  LEA R3, R3, R8, 0x4 ;  /* 0x0000000803037211 */ /* 0x000fc400078e20ff */
[----:B------:R-:W-:Y:S02]  /*9160*/  LEA R6, R6, R5, 0x3 ;  /* 0x0000000506067211 */ /* 0x000fe400078e18ff */
[----:B------:R-:W-:Y:S02]  /*9170*/  SHF.R.S32.HI R2, RZ, 0x1f, R10 ;  /* 0x0000001fff027819 */ /* 0x000fe4000001140a */
[----:B------:R-:W-:Y:S02]  /*9180*/  LEA R4, R4, R7, 0x1 ;  /* 0x0000000704047211 */ /* 0x000fe400078e08ff */
[----:B------:R-:W-:Y:S01]  /*9190*/  IADD3 R7, R3, R6, RZ ;  /* 0x0000000603077210 */ /* 0x000fe20007ffe0ff */
[----:B------:R-:W-:Y:S01]  /*91a0*/  IMAD R5, R2, c[0x0][0x3e0], RZ ;  /* 0x0000f80002057a24 */ /* 0x000fe200078e02ff */
[----:B------:R-:W-:Y:S02]  /*91b0*/  IADD3 R31, R31, R12, RZ ;  /* 0x0000000c1f1f7210 */ /* 0x000fe40007ffe0ff */
[C---:B-1----:R-:W-:Y:S01]  /*91c0*/  LEA R3, R0.reuse, R3, 0x7 ;  /* 0x0000000300037211 */ /* 0x042fe200078e38ff */
[----:B------:R-:W-:Y:S01]  /*91d0*/  IMAD R2, R9, c[0x0][0x388], RZ ;  /* 0x0000e20009027a24 */ /* 0x000fe200078e02ff */
[----:B------:R-:W-:Y:S01]  /*91e0*/  LEA R7, R0, R7, 0x7 ;  /* 0x0000000700077211 */ /* 0x000fe200078e38ff */
[----:B------:R-:W-:Y:S01]  /*91f0*/  IMAD R5, R10, c[0x0][0x3e4], R5 ;  /* 0x0000f9000a057a24 */ /* 0x000fe200078e0205 */
[----:B------:R-:W-:Y:S01]  /*9200*/  SHF.L.U32 R11, R4, 0x1, RZ ;  /* 0x00000001040b7819 */ /* 0x000fe200000006ff */
[----:B------:R-:W-:Y:S01]  /*9210*/  IMAD.WIDE.U32 R30, R10, c[0x0][0x3e0], R30 ;  /* 0x0000f8000a1e7a25 */ /* 0x000fe200078e001e */
[----:B------:R-:W-:-:S02]  /*9220*/  IADD3 R9, R3, 0x8, RZ ;  /* 0x0000000803097810 */ /* 0x000fc40007ffe0ff */
[----:B------:R-:W-:Y:S01]  /*9230*/  IADD3 R4, R11, 0x80, RZ ;  /* 0x000000800b047810 */ /* 0x000fe20007ffe0ff */
[----:B------:R-:W-:Y:S01]  /*9240*/  @P0 IMAD.HI.U32 R0, R7, c[0x0][0x4ec], RZ ;  /* 0x00013b0007000a27 */ /* 0x000fe200078e00ff */
[-C--:B------:R-:W-:Y:S02]  /*9250*/  ISETP.GE.OR P5, PT, R9, R2.reuse, P3 ;  /* 0x000000020900720c */ /* 0x080fe40001fa6670 */
[C---:B------:R-:W-:Y:S02]  /*9260*/  IADD3 R9, R3.reuse, 0x40, RZ ;  /* 0x0000004003097810 */ /* 0x040fe40007ffe0ff */
[C---:B------:R-:W-:Y:S02]  /*9270*/  ISETP.GE.OR P6, PT, R3.reuse, R2, P3 ;  /* 0x000000020300720c */ /* 0x040fe40001fc6670 */
[----:B------:R-:W-:Y:S02]  /*9280*/  IADD3 R3, R3, 0x48, RZ ;  /* 0x0000004803037810 */ /* 0x000fe40007ffe0ff */
[----:B------:R-:W-:-:S02]  /*9290*/  IADD3 R31, R31, R5, RZ ;  /* 0x000000051f1f7210 */ /* 0x000fc40007ffe0ff */
[----:B------:R-:W-:Y:S02]  /*92a0*/  IADD3 R13, R11, 0x70, RZ ;  /* 0x000000700b0d7810 */ /* 0x000fe40007ffe0ff */
[----:B------:R-:W-:Y:S02]  /*92b0*/  MOV R5, R7 ;  /* 0x0000000700057202 */ /* 0x000fe40000000f00 */
[----:B------:R-:W-:Y:S02]  /*92c0*/  @P4 IADD3 R13, R4, 0x10, RZ ;  /* 0x00000010040d4810 */ /* 0x000fe40007ffe0ff */
[----:B------:R-:W-:Y:S02]  /*92d0*/  @P0 SHF.R.U32.HI R5, RZ, c[0x0][0x4f0], R0 ;  /* 0x00013c00ff050a19 */ /* 0x000fe40000011600 */
[-C--:B------:R-:W-:Y:S02]  /*92e0*/  ISETP.GE.OR P4, PT, R9, R2.reuse, P3 ;  /* 0x000000020900720c */ /* 0x080fe40001f86670 */
[----:B------:R-:W-:-:S02]  /*92f0*/  ISETP.GE.OR P3, PT, R3, R2, P3 ;  /* 0x000000020300720c */ /* 0x000fc40001f66670 */
[----:B------:R-:W-:Y:S02]  /*9300*/  SHF.R.S32.HI R3, RZ, 0x1f, R15 ;  /* 0x0000001fff037819 */ /* 0x000fe4000001140f */
[C---:B------:R-:W-:Y:S02]  /*9310*/  IADD3 R0, -R5.reuse, RZ, RZ ;  /* 0x000000ff05007210 */ /* 0x040fe40007ffe1ff */
[----:B------:R-:W-:Y:S01]  /*9320*/  IADD3 R8, P0, R5, R24, RZ ;  /* 0x0000001805087210 */ /* 0x000fe20007f1e0ff */
[----:B------:R-:W-:Y:S01]  /*9330*/  IMAD R4, R3, c[0x0][0x3d8], RZ ;  /* 0x0000f60003047a24 */ /* 0x000fe200078e02ff */
[----:B------:R-:W-:Y:S01]  /*9340*/  SHF.R.S32.HI R3, RZ, 0x1f, R5 ;  /* 0x0000001fff037819 */ /* 0x000fe20000011405 */
[----:B------:R-:W-:Y:S01]  /*9350*/  IMAD R7, R0, c[0x0][0x4e8], R7 ;  /* 0x00013a0000077a24 */ /* 0x000fe200078e0207 */
[----:B------:R-:W-:Y:S02]  /*9360*/  MOV R5, 0x20 ;  /* 0x0000002000057802 */ /* 0x000fe40000000f00 */
[----:B------:R-:W-:-:S02]  /*9370*/  IADD3.X R9, R3, R25, R21, P0, !PT ;  /* 0x0000001903097210 */ /* 0x000fc400007fe415 */
[----:B------:R-:W-:Y:S01]  /*9380*/  SHF.R.S32.HI R3, RZ, 0x1f, R7 ;  /* 0x0000001fff037819 */ /* 0x000fe20000011407 */
[C---:B------:R-:W-:Y:S01]  /*9390*/  FMUL.FTZ R193, R14.reuse, R193 ;  /* 0x000000c10ec17220 */ /* 0x040fe20000410000 */
[----:B------:R-:W-:Y:S01]  /*93a0*/  SEL R0, R5, 0xffffffe0, !P1 ;  /* 0xffffffe005007807 */ /* 0x000fe20004800000 */
[C---:B------:R-:W-:Y:S02]  /*93b0*/  FMUL.FTZ R192, R14.reuse, R192 ;  /* 0x000000c00ec07220 */ /* 0x040fe40000410000 */
[C---:B------:R-:W-:Y:S02]  /*93c0*/  FMUL.FTZ R181, R14.reuse, R181 ;  /* 0x000000b50eb57220 */ /* 0x040fe40000410000 */
[----:B------:R-:W-:Y:S01]  /*93d0*/  FMUL.FTZ R180, R14, R180 ;  /* 0x000000b40eb47220 */ /* 0x000fe20000410000 */
[----:B------:R-:W-:Y:S01]  /*93e0*/  IADD3 R5, R11, R0, RZ ;  /* 0x000000000b057210 */ /* 0x000fe20007ffe0ff */
[----:B------:R-:W-:Y:S01]  /*93f0*/  IMAD R6, R3, c[0x0][0x488], RZ ;  /* 0x0001220003067a24 */ /* 0x000fe200078e02ff */
[----:B------:R-:W-:Y:S01]  /*9400*/  IADD3 R3, R0, R13, RZ ;  /* 0x0000000d00037210 */ /* 0x000fe20007ffe0ff */
[C---:B------:R-:W-:Y:S01]  /*9410*/  FMUL.FTZ R69, R14.reuse, R69 ;  /* 0x000000450e457220 */ /* 0x040fe20000410000 */
[----:B------:R-:W-:Y:S01]  /*9420*/  F2FP.PACK_AB R192, R193, R192 ;  /* 0x000000c0c1c0723e */ /* 0x000fe200000000ff */
[C---:B------:R-:W-:Y:S01]  /*9430*/  FMUL.FTZ R68, R14.reuse, R68 ;  /* 0x000000440e447220 */ /* 0x040fe20000410000 */
[----:B------:R-:W-:Y:S01]  /*9440*/  F2FP.PACK_AB R194, R195, R194 ;  /* 0x000000c2c3c2723e */ /* 0x000fe200000000ff */
[C---:B------:R-:W-:Y:S01]  /*9450*/  FMUL.FTZ R81, R14.reuse, R81 ;  /* 0x000000510e517220 */ /* 0x040fe20000410000 */
[----:B------:R-:W-:Y:S01]  /*9460*/  MOV R0, 0x40 ;  /* 0x0000004000007802 */ /* 0x000fe20000000f00 */
[----:B------:R-:W-:Y:S01]  /*9470*/  FMUL.FTZ R80, R14, R80 ;  /* 0x000000500e507220 */ /* 0x000fe20000410000 */
[----:B------:R-:W-:-:S02]  /*9480*/  F2FP.PACK_AB R180, R181, R180 ;  /* 0x000000b4b5b4723e */ /* 0x000fc400000000ff */
[----:B------:R-:W-:Y:S01]  /*9490*/  F2FP.PACK_AB R182, R183, R182 ;  /* 0x000000b6b7b6723e */ /* 0x000fe200000000ff */
[C---:B------:R-:W-:Y:S01]  /*94a0*/  FMUL.FTZ R85, R14.reuse, R85 ;  /* 0x000000550e557220 */ /* 0x040fe20000410000 */
[----:B------:R-:W-:Y:S01]  /*94b0*/  F2FP.PACK_AB R188, R189, R188 ;  /* 0x000000bcbdbc723e */ /* 0x000fe200000000ff */
[C---:B------:R-:W-:Y:S01]  /*94c0*/  FMUL.FTZ R84, R14.reuse, R84 ;  /* 0x000000540e547220 */ /* 0x040fe20000410000 */
[----:B------:R-:W-:Y:S01]  /*94d0*/  F2FP.PACK_AB R190, R191, R190 ;  /* 0x000000bebfbe723e */ /* 0x000fe200000000ff */
[C---:B------:R-:W-:Y:S01]  /*94e0*/  FMUL.FTZ R97, R14.reuse, R97 ;  /* 0x000000610e617220 */ /* 0x040fe20000410000 */
[----:B------:R-:W-:Y:S01]  /*94f0*/  F2FP.PACK_AB R184, R185, R184 ;  /* 0x000000b8b9b8723e */ /* 0x000fe200000000ff */
[----:B------:R-:W-:Y:S01]  /*9500*/  FMUL.FTZ R96, R14, R96 ;  /* 0x000000600e607220 */ /* 0x000fe20000410000 */
[----:B------:R-:W-:Y:S01]  /*9510*/  F2FP.PACK_AB R186, R187, R186 ;  /* 0x000000babbba723e */ /* 0x000fe200000000ff */
[----:B------:R-:W-:Y:S01]  /*9520*/  STS [R11+0x80], R192 ;  /* 0x000080c00b007388 */ /* 0x000fe20000000800 */
[----:B------:R-:W-:-:S02]  /*9530*/  F2FP.PACK_AB R68, R69, R68 ;  /* 0x000000444544723e */ /* 0x000fc400000000ff */
[----:B------:R-:W-:Y:S01]  /*9540*/  F2FP.PACK_AB R70, R71, R70 ;  /* 0x000000464746723e */ /* 0x000fe200000000ff */
[----:B------:R-:W-:Y:S01]  /*9550*/  STS [R11+0x480], R194 ;  /* 0x000480c20b007388 */ /* 0x000fe20000000800 */
[----:B------:R-:W-:Y:S02]  /*9560*/  SEL R0, R0, 0xffffffc0, !P2 ;  /* 0xffffffc000007807 */ /* 0x000fe40005000000 */
[----:B------:R-:W-:Y:S01]  /*9570*/  F2FP.PACK_AB R80, R81, R80 ;  /* 0x000000505150723e */ /* 0x000fe200000000ff */
[----:B------:R-:W-:Y:S01]  /*9580*/  STS [R13], R180 ;  /* 0x000000b40d007388 */ /* 0x000fe20000000800 */
[----:B------:R-:W-:Y:S01]  /*9590*/  F2FP.PACK_AB R82, R83, R82 ;  /* 0x000000525352723e */ /* 0x000fe200000000ff */
[C---:B------:R-:W-:Y:S01]  /*95a0*/  FMUL.FTZ R101, R14.reuse, R101 ;  /* 0x000000650e657220 */ /* 0x040fe20000410000 */
[----:B------:R-:W-:Y:S01]  /*95b0*/  F2FP.PACK_AB R72, R73, R72 ;  /* 0x000000484948723e */ /* 0x000fe200000000ff */
[----:B------:R-:W-:Y:S01]  /*95c0*/  STS [R13+0x400], R182 ;  /* 0x000400b60d007388 */ /* 0x000fe20000000800 */
[----:B------:R-:W-:Y:S01]  /*95d0*/  FMUL.FTZ R100, R14, R100 ;  /* 0x000000640e647220 */ /* 0x000fe20000410000 */
[----:B------:R-:W-:Y:S01]  /*95e0*/  F2FP.PACK_AB R76, R77, R76 ;  /* 0x0000004c4d4c723e */ /* 0x000fe200000000ff */
[----:B------:R-:W-:Y:S01]  /*95f0*/  IMAD R4, R15, c[0x0][0x3dc], R4 ;  /* 0x0000f7000f047a24 */ /* 0x000fe200078e0204 */
[----:B------:R-:W-:Y:S01]  /*9600*/  F2FP.PACK_AB R78, R79, R78 ;  /* 0x0000004e4f4e723e */ /* 0x000fe200000000ff */
[----:B------:R-:W-:Y:S01]  /*9610*/  IMAD.WIDE.U32 R16, R15, c[0x0][0x3d8], R30 ;  /* 0x0000f6000f107a25 */ /* 0x000fe200078e001e */
[----:B------:R-:W-:Y:S01]  /*9620*/  STS [R11+0x2080], R188 ;  /* 0x002080bc0b007388 */ /* 0x000fe20000000800 */
[----:B------:R-:W-:-:S02]  /*9630*/  F2FP.PACK_AB R84, R85, R84 ;  /* 0x000000545554723e */ /* 0x000fc400000000ff */
[C---:B------:R-:W-:Y:S01]  /*9640*/  FMUL.FTZ R113, R14.reuse, R113 ;  /* 0x000000710e717220 */ /* 0x040fe20000410000 */
[----:B------:R-:W-:Y:S01]  /*9650*/  STS [R11+0x2480], R190 ;  /* 0x002480be0b007388 */ /* 0x000fe20000000800 */
[----:B------:R-:W-:Y:S01]  /*9660*/  FMUL.FTZ R112, R14, R112 ;  /* 0x000000700e707220 */ /* 0x000fe20000410000 */
[----:B------:R-:W-:Y:S02]  /*9670*/  F2FP.PACK_AB R86, R87, R86 ;  /* 0x000000565756723e */ /* 0x000fe400000000ff */
[----:B------:R-:W-:Y:S01]  /*9680*/  STS [R13+0x2000], R184 ;  /* 0x002000b80d007388 */ /* 0x000fe20000000800 */
[----:B------:R-:W-:Y:S02]  /*9690*/  IADD3 R15, R11, R0, RZ ;  /* 0x000000000b0f7210 */ /* 0x000fe40007ffe0ff */
[----:B------:R-:W-:Y:S01]  /*96a0*/  F2FP.PACK_AB R96, R97, R96 ;  /* 0x000000606160723e */ /* 0x000fe200000000ff */
[----:B------:R-:W-:Y:S01]  /*96b0*/  STS [R13+0x2400], R186 ;  /* 0x002400ba0d007388 */ /* 0x000fe20000000800 */
[----:B------:R-:W-:-:S02]  /*96c0*/  F2FP.PACK_AB R98, R99, R98 ;  /* 0x000000626362723e */ /* 0x000fc400000000ff */
[----:B------:R-:W-:Y:S01]  /*96d0*/  IADD3 R21, R0, R13, RZ ;  /* 0x0000000d00157210 */ /* 0x000fe20007ffe0ff */
[----:B------:R-:W-:Y:S01]  /*96e0*/  STS [R5+0x80], R68 ;  /* 0x0000804405007388 */ /* 0x000fe20000000800 */
[----:B------:R-:W-:Y:S01]  /*96f0*/  F2FP.PACK_AB R88, R89, R88 ;  /* 0x000000585958723e */ /* 0x000fe200000000ff */
[C---:B------:R-:W-:Y:S01]  /*9700*/  FMUL.FTZ R117, R14.reuse, R117 ;  /* 0x000000750e757220 */ /* 0x040fe20000410000 */
[----:B------:R-:W-:Y:S01]  /*9710*/  F2FP.PACK_AB R90, R91, R90 ;  /* 0x0000005a5b5a723e */ /* 0x000fe200000000ff */
[----:B------:R-:W-:Y:S01]  /*9720*/  STS [R5+0x480], R70 ;  /* 0x0004804605007388 */ /* 0x000fe20000000800 */
[C---:B------:R-:W-:Y:S01]  /*9730*/  FMUL.FTZ R116, R14.reuse, R116 ;  /* 0x000000740e747220 */ /* 0x040fe20000410000 */
[----:B------:R-:W-:Y:S02]  /*9740*/  F2FP.PACK_AB R92, R93, R92 ;  /* 0x0000005c5d5c723e */ /* 0x000fe400000000ff */
[----:B------:R-:W-:Y:S01]  /*9750*/  STS [R3], R80 ;  /* 0x0000005003007388 */ /* 0x000fe20000000800 */
[----:B------:R-:W-:Y:S01]  /*9760*/  F2FP.PACK_AB R94, R95, R94 ;  /* 0x0000005e5f5e723e */ /* 0x000fe200000000ff */
[----:B------:R-:W-:-:S02]  /*9770*/  FMUL.FTZ R129, R14, R129 ;  /* 0x000000810e817220 */ /* 0x000fc40000410000 */
[----:B------:R-:W-:Y:S01]  /*9780*/  STS [R3+0x400], R82 ;  /* 0x0004005203007388 */ /* 0x000fe20000000800 */
[----:B------:R-:W-:Y:S01]  /*9790*/  FMUL.FTZ R128, R14, R128 ;  /* 0x000000800e807220 */ /* 0x000fe20000410000 */
[----:B------:R-:W-:Y:S02]  /*97a0*/  F2FP.PACK_AB R100, R101, R100 ;  /* 0x000000646564723e */ /* 0x000fe400000000ff */
[----:B------:R-:W-:Y:S01]  /*97b0*/  STS [R5+0x2080], R72 ;  /* 0x0020804805007388 */ /* 0x000fe20000000800 */
[----:B------:R-:W-:Y:S02]  /*97c0*/  F2FP.PACK_AB R102, R103, R102 ;  /* 0x000000666766723e */ /* 0x000fe400000000ff */
[----:B------:R-:W-:Y:S01]  /*97d0*/  IADD3 R25, R0, R5, RZ ;  /* 0x0000000500197210 */ /* 0x000fe20007ffe0ff */
[----:B------:R-:W-:Y:S01]  /*97e0*/  STS [R5+0x2480], R74 ;  /* 0x0024804a05007388 */ /* 0x000fe20000000800 */
[----:B------:R-:W-:Y:S02]  /*97f0*/  F2FP.PACK_AB R112, R113, R112 ;  /* 0x000000707170723e */ /* 0x000fe400000000ff */
[----:B------:R-:W-:Y:S01]  /*9800*/  F2FP.PACK_AB R114, R115, R114 ;  /* 0x000000727372723e */ /* 0x000fe200000000ff */
[----:B------:R-:W-:Y:S01]  /*9810*/  STS [R3+0x2000], R76 ;  /* 0x0020004c03007388 */ /* 0x000fe20000000800 */
[----:B------:R-:W-:-:S03]  /*9820*/  IADD3 R29, R3, R0, RZ ;  /* 0x00000000031d7210 */ /* 0x000fc60007ffe0ff */
[----:B------:R-:W-:Y:S01]  /*9830*/  STS [R3+0x2400], R78 ;  /* 0x0024004e03007388 */ /* 0x000fe20000000800 */
[----:B------:R-:W-:Y:S01]  /*9840*/  F2FP.PACK_AB R104, R105, R104 ;  /* 0x000000686968723e */ /* 0x000fe200000000ff */
[C---:B------:R-:W-:Y:S01]  /*9850*/  FMUL.FTZ R133, R14.reuse, R133 ;  /* 0x000000850e857220 */ /* 0x040fe20000410000 */
[----:B------:R-:W-:Y:S01]  /*9860*/  F2FP.PACK_AB R106, R107, R106 ;  /* 0x0000006a6b6a723e */ /* 0x000fe200000000ff */
[----:B------:R-:W-:Y:S01]  /*9870*/  STS [R15+0x80], R84 ;  /* 0x000080540f007388 */ /* 0x000fe20000000800 */
[C---:B------:R-:W-:Y:S01]  /*9880*/  FMUL.FTZ R132, R14.reuse, R132 ;  /* 0x000000840e847220 */ /* 0x040fe20000410000 */
[----:B------:R-:W-:Y:S02]  /*9890*/  F2FP.PACK_AB R108, R109, R108 ;  /* 0x0000006c6d6c723e */ /* 0x000fe400000000ff */
[----:B------:R-:W-:Y:S01]  /*98a0*/  STS [R15+0x480], R86 ;  /* 0x000480560f007388 */ /* 0x000fe20000000800 */
[----:B------:R-:W-:Y:S01]  /*98b0*/  F2FP.PACK_AB R110, R111, R110 ;  /* 0x0000006e6f6e723e */ /* 0x000fe200000000ff */
[----:B------:R-:W-:-:S02]  /*98c0*/  FMUL.FTZ R145, R14, R145 ;  /* 0x000000910e917220 */ /* 0x000fc40000410000 */
[----:B------:R-:W-:Y:S01]  /*98d0*/  STS [R21], R96 ;  /* 0x0000006015007388 */ /* 0x000fe20000000800 */
[----:B------:R-:W-:Y:S01]  /*98e0*/  FMUL.FTZ R144, R14, R144 ;  /* 0x000000900e907220 */ /* 0x000fe20000410000 */
[----:B------:R-:W-:Y:S02]  /*98f0*/  F2FP.PACK_AB R116, R117, R116 ;  /* 0x000000747574723e */ /* 0x000fe400000000ff */
[----:B------:R-:W-:Y:S01]  /*9900*/  STS [R21+0x400], R98 ;  /* 0x0004006215007388 */ /* 0x000fe20000000800 */
[----:B------:R-:W-:-:S03]  /*9910*/  F2FP.PACK_AB R118, R119, R118 ;  /* 0x000000767776723e */ /* 0x000fc600000000ff */
[----:B------:R-:W-:Y:S01]  /*9920*/  STS [R15+0x2080], R88 ;  /* 0x002080580f007388 */ /* 0x000fe20000000800 */
[----:B------:R-:W-:-:S03]  /*9930*/  F2FP.PACK_AB R128, R129, R128 ;  /* 0x000000808180723e */ /* 0x000fc600000000ff */
[----:B------:R-:W-:Y:S01]  /*9940*/  STS [R15+0x2480], R90 ;  /* 0x0024805a0f007388 */ /* 0x000fe20000000800 */
[----:B------:R-:W-:-:S03]  /*9950*/  F2FP.PACK_AB R130, R131, R130 ;  /* 0x000000828382723e */ /* 0x000fc600000000ff */
[----:B------:R-:W-:Y:S01]  /*9960*/  STS [R21+0x2000], R92 ;  /* 0x0020005c15007388 */ /* 0x000fe20000000800 */
[----:B------:R-:W-:-:S03]  /*9970*/  F2FP.PACK_AB R120, R121, R120 ;  /* 0x000000787978723e */ /* 0x000fc600000000ff */
[----:B------:R-:W-:Y:S01]  /*9980*/  STS [R21+0x2400], R94 ;  /* 0x0024005e15007388 */ /* 0x000fe20000000800 */
[----:B------:R-:W-:Y:S01]  /*9990*/  F2FP.PACK_AB R122, R123, R122 ;  /* 0x0000007a7b7a723e */ /* 0x000fe200000000ff */
[C---:B------:R-:W-:Y:S02]  /*99a0*/  FMUL.FTZ R149, R14.reuse, R149 ;  /* 0x000000950e957220 */ /* 0x040fe40000410000 */
        /* <DEDUP_REMOVED lines=24> */
[----:B------:R-:W-:Y:S01]  /*9b30*/  FMUL.FTZ R177, R14, R177 ;  /* 0x000000b10eb17220 */ /* 0x000fe20000410000 */
[----:B------:R-:W-:Y:S01]  /*9b40*/  F2FP.PACK_AB R142, R143, R142 ;  /* 0x0000008e8f8e723e */ /* 0x000fe200000000ff */
[----:B------:R-:W-:Y:S01]  /*9b50*/  IMAD.WIDE.U32 R8, R7, c[0x0][0x488], R8 ;  /* 0x0001220007087a25 */ /* 0x000fe200078e0008 */
[----:B------:R-:W-:Y:S01]  /*9b60*/  STS [R13+0x4000], R128 ;  /* 0x004000800d007388 */ /* 0x000fe20000000800 */
[----:B------:R-:W-:-:S02]  /*9b70*/  F2FP.PACK_AB R148, R149, R148 ;  /* 0x000000949594723e */ /* 0x000fc400000000ff */
[----:B------:R-:W-:Y:S01]  /*9b80*/  IMAD R6, R7, c[0x0][0x48c], R6 ;  /* 0x0001230007067a24 */ /* 0x000fe200078e0206 */
[----:B------:R-:W-:Y:S01]  /*9b90*/  STS [R13+0x4400], R130 ;  /* 0x004400820d007388 */ /* 0x000fe20000000800 */
        /* <DEDUP_REMOVED lines=17> */
[----:B------:R-:W-:Y:S02]  /*9cb0*/  F2FP.PACK_AB R166, R167, R166 ;  /* 0x000000a6a7a6723e */ /* 0x000fe400000000ff */
[----:B------:R-:W-:Y:S01]  /*9cc0*/  LEA R7, P0, R8, c[0x0][0x450], 0x2 ;  /* 0x0001140008077a11 */ /* 0x000fe200078010ff */
[----:B------:R-:W-:Y:S01]  /*9cd0*/  STS [R5+0x6080], R136 ;  /* 0x0060808805007388 */ /* 0x000fe20000000800 */
[----:B------:R-:W-:-:S03]  /*9ce0*/  IADD3 R9, R9, R6, RZ ;  /* 0x0000000609097210 */ /* 0x000fc60007ffe0ff */
[----:B------:R-:W-:Y:S01]  /*9cf0*/  STS [R5+0x6480], R138 ;  /* 0x0064808a05007388 */ /* 0x000fe20000000800 */
[----:B------:R-:W-:Y:S02]  /*9d00*/  F2FP.PACK_AB R14, R177, R14 ;  /* 0x0000000eb10e723e */ /* 0x000fe400000000ff */
[----:B------:R-:W-:Y:S01]  /*9d10*/  F2FP.PACK_AB R178, R179, R178 ;  /* 0x000000b2b3b2723e */ /* 0x000fe200000000ff */
[----:B------:R-:W-:Y:S01]  /*9d20*/  STS [R3+0x6000], R140 ;  /* 0x0060008c03007388 */ /* 0x000fe20000000800 */
[----:B------:R-:W-:-:S03]  /*9d30*/  F2FP.PACK_AB R168, R169, R168 ;  /* 0x000000a8a9a8723e */ /* 0x000fc600000000ff */
[----:B------:R2:W-:Y:S01]  /*9d40*/  STS [R3+0x6400], R142 ;  /* 0x0064008e03007388 */ /* 0x0005e20000000800 */
[----:B------:R-:W-:-:S03]  /*9d50*/  F2FP.PACK_AB R170, R171, R170 ;  /* 0x000000aaabaa723e */ /* 0x000fc600000000ff */
[----:B------:R-:W-:Y:S01]  /*9d60*/  STS [R15+0x4080], R148 ;  /* 0x004080940f007388 */ /* 0x000fe20000000800 */
[----:B------:R-:W-:-:S03]  /*9d70*/  F2FP.PACK_AB R174, R175, R174 ;  /* 0x000000aeafae723e */ /* 0x000fc600000000ff */
[----:B------:R-:W-:Y:S01]  /*9d80*/  STS [R15+0x4480], R150 ;  /* 0x004480960f007388 */ /* 0x000fe20000000800 */
[----:B------:R-:W-:-:S03]  /*9d90*/  LEA.HI.X R9, R8, c[0x0][0x454], R9, 0x2, P0 ;  /* 0x0001150008097a11 */ /* 0x000fc600000f1409 */
        /* <DEDUP_REMOVED lines=15> */
[----:B------:R-:W1:Y:S04]  /*9e90*/  SHFL.IDX PT, R31, R9, RZ, 0x1c1f ;  /* 0x001c1fff091f7589 */ /* 0x000e6800000e0000 */
[----:B------:R-:W-:Y:S06]  /*9ea0*/  BAR.SYNC.DEFER_BLOCKING 0x1, 0x80 ;  /* 0x0042000000007b1d */ /* 0x000fec0000010000 */
[----:B------:R-:W-:Y:S04]  /*9eb0*/  SHFL.IDX PT, R12, R7, 0x1, 0x1c1f ;  /* 0x003c1f00070c7f89 */ /* 0x000fe800000e0000 */
[----:B------:R-:W3:Y:S04]  /*9ec0*/  SHFL.IDX PT, R13, R9, 0x1, 0x1c1f ;  /* 0x003c1f00090d7f89 */ /* 0x000ee800000e0000 */
[----:B------:R-:W-:Y:S04]  /*9ed0*/  SHFL.IDX PT, R10, R7, 0x2, 0x1c1f ;  /* 0x005c1f00070a7f89 */ /* 0x000fe800000e0000 */
[----:B------:R-:W4:Y:S04]  /*9ee0*/  SHFL.IDX PT, R11, R9, 0x2, 0x1c1f ;  /* 0x005c1f00090b7f89 */ /* 0x000f2800000e0000 */
[----:B------:R-:W-:Y:S04]  /*9ef0*/  SHFL.IDX PT, R68, R7, 0x3, 0x1c1f ;  /* 0x007c1f0007447f89 */ /* 0x000fe800000e0000 */
[----:B------:R-:W4:Y:S01]  /*9f00*/  SHFL.IDX PT, R69, R9, 0x3, 0x1c1f ;  /* 0x007c1f0009457f89 */ /* 0x000f2200000e0000 */
[----:B--2---:R-:W-:-:S03]  /*9f10*/  SHF.L.U32 R3, R18, 0x1, RZ ;  /* 0x0000000112037819 */ /* 0x004fc600000006ff */
[----:B-1----:R-:W-:Y:S04]  /*9f20*/  @!P6 ST.E [R30.64], R27 ;  /* 0x0000001b1e00e985 */ /* 0x002fe8000c101916 */
[----:B---3--:R-:W-:Y:S04]  /*9f30*/  @!P5 ST.E [R12.64], R26 ;  /* 0x0000001a0c00d985 */ /* 0x008fe8000c101916 */
[----:B----4-:R-:W-:Y:S04]  /*9f40*/  @!P4 ST.E [R10.64], R23 ;  /* 0x000000170a00c985 */ /* 0x010fe8000c101916 */
[----:B------:R1:W-:Y:S04]  /*9f50*/  @!P3 ST.E [R68.64], R19 ;  /* 0x000000134400b985 */ /* 0x0003e8000c101916 */
[----:B------:R2:W3:Y:S04]  /*9f60*/  LDS.128 R64, [R3+0x880] ;  /* 0x0008800003407984 */ /* 0x0004e80000000c00 */
[----:B------:R2:W4:Y:S04]  /*9f70*/  LDS.128 R60, [R3+0x1080] ;  /* 0x00108000033c7984 */ /* 0x0005280000000c00 */
[----:B------:R2:W1:Y:S04]  /*9f80*/  LDS.128 R56, [R3+0x1880] ;  /* 0x0018800003387984 */ /* 0x0004680000000c00 */
[----:B------:R2:W1:Y:S04]  /*9f90*/  LDS.128 R52, [R3+0x2080] ;  /* 0x0020800003347984 */ /* 0x0004680000000c00 */
[----:B------:R2:W1:Y:S04]  /*9fa0*/  LDS.128 R48, [R3+0x2880] ;  /* 0x0028800003307984 */ /* 0x0004680000000c00 */
[----:B------:R2:W2:Y:S04]  /*9fb0*/  LDS.128 R44, [R3+0x3080] ;  /* 0x00308000032c7984 */ /* 0x0004a80000000c00 */
[----:B------:R1:W2:Y:S04]  /*9fc0*/  LDS.128 R40, [R3+0x3880] ;  /* 0x0038800003287984 */ /* 0x0002a80000000c00 */
[----:B------:R1:W2:Y:S04]  /*9fd0*/  LDS.128 R36, [R3+0x4880] ;  /* 0x0048800003247984 */ /* 0x0002a80000000c00 */
[----:B------:R1:W2:Y:S04]  /*9fe0*/  LDS.128 R32, [R3+0x5080] ;  /* 0x0050800003207984 */ /* 0x0002a80000000c00 */
[----:B------:R1:W2:Y:S04]  /*9ff0*/  LDS.128 R28, [R3+0x5880] ;  /* 0x00588000031c7984 */ /* 0x0002a80000000c00 */
[----:B------:R2:W2:Y:S04]  /*a000*/  LDS.128 R24, [R3+0x6080] ;  /* 0x0060800003187984 */ /* 0x0004a80000000c00 */
[----:B------:R2:W2:Y:S04]  /*a010*/  LDS.128 R20, [R3+0x6880] ;  /* 0x0068800003147984 */ /* 0x0004a80000000c00 */
[----:B------:R2:W2:Y:S04]  /*a020*/  LDS.128 R12, [R3+0x7080] ;  /* 0x00708000030c7984 */ /* 0x0004a80000000c00 */
[----:B------:R2:W2:Y:S01]  /*a030*/  LDS.128 R8, [R3+0x7880] ;  /* 0x0078800003087984 */ /* 0x0004a20000000c00 */
[----:B------:R-:W-:-:S02]  /*a040*/  IADD3 R5, R17, R4, RZ ;  /* 0x0000000411057210 */ /* 0x000fc40007ffe0ff */
[----:B------:R-:W-:-:S04]  /*a050*/  LEA R0, P0, R16, c[0x0][0x380], 0x1 ;  /* 0x0000e00010007a11 */ /* 0x000fc800078008ff */
[----:B-1----:R-:W-:Y:S02]  /*a060*/  LEA.HI.X R68, R16, c[0x0][0x384], R5, 0x1, P0 ;  /* 0x0000e10010447a11 */ /* 0x002fe400000f0c05 */
[----:B------:R-:W-:Y:S01]  /*a070*/  ISETP.GE.AND P0, PT, R252, R2, PT ;  /* 0x00000002fc00720c */ /* 0x000fe20003f06270 */
[----:B------:R1:W1:Y:S01]  /*a080*/  SHFL.IDX PT, R70, R0, RZ, 0x181f ;  /* 0x00181fff00467589 */ /* 0x00026200000e0000 */
[----:B------:R-:W-:Y:S03]  /*a090*/  BSSY B0, `(.L_x_647) ;  /* 0x000000e000007945 */ /* 0x000fe60003800000 */
[----:B------:R1:W1:Y:S08]  /*a0a0*/  SHFL.IDX PT, R71, R68, RZ, 0x181f ;  /* 0x00181fff44477589 */ /* 0x00027000000e0000 */
[----:B------:R-:W-:Y:S05]  /*a0b0*/  @P0 BRA `(.L_x_648) ;  /* 0x000000b000000947 */ /* 0x000fea0003800000 */
[----:B---34-:R-:W3:Y:S01]  /*a0c0*/  LDS.128 R16, [R3+0x80] ;  /* 0x0000800003107984 */ /* 0x018ee20000000c00 */
[----:B-----5:R-:W-:-:S02]  /*a0d0*/  ISETP.GE.AND P0, PT, R75, c[0x0][0x3c8], PT ;  /* 0x0000f2004b007a0c */ /* 0x020fc40003f06270 */
[----:B------:R-:W-:Y:S01]  /*a0e0*/  ISETP.GE.AND P1, PT, R172, c[0x0][0x3c8], PT ;  /* 0x0000f200ac007a0c */ /* 0x000fe20003f26270 */
[----:B------:R-:W4:Y:S10]  /*a0f0*/  LDS.128 R4, [R3+0x4080] ;  /* 0x0040800003047984 */ /* 0x000f340000000c00 */
[----:B------:R-:W-:-:S02]  /*a100*/  @!P0 SHF.R.S32.HI R69, RZ, 0x1f, R75 ;  /* 0x0000001fff458819 */ /* 0x000fc4000001144b */
[----:B-1----:R-:W-:Y:S02]  /*a110*/  @!P1 IMAD.WIDE R72, R172, 0x2, R70 ;  /* 0x00000002ac489825 */ /* 0x002fe400078e0246 */
[----:B------:R-:W-:-:S04]  /*a120*/  @!P0 LEA.HI R69, R69, R75, RZ, 0x3 ;  /* 0x0000004b45458211 */ /* 0x000fc800078f18ff */
[----:B------:R-:W-:-:S05]  /*a130*/  @!P0 LOP3.LUT R69, R69, 0xfffffff8, RZ, 0xc0, !PT ;  /* 0xfffffff845458812 */ /* 0x000fca00078ec0ff */
[----:B------:R-:W-:Y:S01]  /*a140*/  @!P0 IMAD.WIDE R70, R69, 0x2, R70 ;  /* 0x0000000245468825 */ /* 0x000fe200078e0246 */
[----:B---3--:R1:W-:Y:S04]  /*a150*/  @!P1 ST.E.128 [R72.64], R16 ;  /* 0x0000001048009985 */ /* 0x0083e8000c101d16 */
[----:B----4-:R1:W-:Y:S02]  /*a160*/  @!P0 ST.E.128 [R70.64], R4 ;  /* 0x0000000446008985 */ /* 0x0103e4000c101d16 */
.L_x_648:
[----:B---34-:R-:W-:Y:S05]  /*a170*/  BSYNC B0 ;  /* 0x0000000000007941 */ /* 0x018fea0003800000 */
.L_x_647:
[----:B--2---:R-:W-:Y:S01]  /*a180*/  IADD3 R3, R252, 0x10, RZ ;  /* 0x00000010fc037810 */ /* 0x004fe20007ffe0ff */
[----:B-1----:R1:W2:Y:S01]  /*a190*/  SHFL.IDX PT, R5, R68, 0x1, 0x181f ;  /* 0x00381f0044057f89 */ /* 0x0022a200000e0000 */
[----:B------:R-:W-:Y:S02]  /*a1a0*/  BSSY B0, `(.L_x_649) ;  /* 0x000000d000007945 */ /* 0x000fe40003800000 */
[----:B------:R-:W-:Y:S01]  /*a1b0*/  ISETP.GE.AND P0, PT, R3, R2, PT ;  /* 0x000000020300720c */ /* 0x000fe20003f06270 */
[----:B------:R1:W3:-:S12]  /*a1c0*/  SHFL.IDX PT, R4, R0, 0x1, 0x181f ;  /* 0x00381f0000047f89 */ /* 0x0002d800000e0000 */
[----:B------:R-:W-:Y:S05]  /*a1d0*/  @P0 BRA `(.L_x_650) ;  /* 0x0000009000000947 */ /* 0x000fea0003800000 */
[----:B-----5:R-:W-:Y:S02]  /*a1e0*/  ISETP.GE.AND P0, PT, R75, c[0x0][0x3c8], PT ;  /* 0x0000f2004b007a0c */ /* 0x020fe40003f06270 */
        /* <DEDUP_REMOVED lines=8> */
.L_x_650:
[----:B------:R-:W-:Y:S05]  /*a270*/  BSYNC B0 ;  /* 0x0000000000007941 */ /* 0x000fea0003800000 */
.L_x_649:
[----:B------:R-:W-:Y:S01]  /*a280*/  IADD3 R3, R252, 0x20, RZ ;  /* 0x00000020fc037810 */ /* 0x000fe20007ffe0ff */
[----:B--2---:R2:W4:Y:S01]  /*a290*/  SHFL.IDX PT, R5, R68, 0x2, 0x181f ;  /* 0x00581f0044057f89 */ /* 0x00452200000e0000 */
[----:B------:R-:W-:Y:S02]  /*a2a0*/  BSSY B0, `(.L_x_651) ;  /* 0x000000d000007945 */ /* 0x000fe40003800000 */
[----:B------:R-:W-:Y:S01]  /*a2b0*/  ISETP.GE.AND P0, PT, R3, R2, PT ;  /* 0x000000020300720c */ /* 0x000fe20003f06270 */
[----:B---3--:R2:W3:-:S12]  /*a2c0*/  SHFL.IDX PT, R4, R0, 0x2, 0x181f ;  /* 0x00581f0000047f89 */ /* 0x0084d800000e0000 */
[----:B------:R-:W-:Y:S05]  /*a2d0*/  @P0 BRA `(.L_x_652) ;  /* 0x0000009000000947 */ /* 0x000fea0003800000 */
[----:B-----5:R-:W-:Y:S02]  /*a2e0*/  ISETP.GE.AND P0, PT, R75, c[0x0][0x3c8], PT ;  /* 0x0000f2004b007a0c */ /* 0x020fe40003f06270 */
        /* <DEDUP_REMOVED lines=8> */
.L_x_652:
[----:B------:R-:W-:Y:S05]  /*a370*/  BSYNC B0 ;  /* 0x0000000000007941 */ /* 0x000fea0003800000 */
.L_x_651:
[----:B------:R-:W-:Y:S01]  /*a380*/  IADD3 R3, R252, 0x30, RZ ;  /* 0x00000030fc037810 */ /* 0x000fe20007ffe0ff */
[----:B---34-:R3:W4:Y:S01]  /*a390*/  SHFL.IDX PT, R5, R68, 0x3, 0x181f ;  /* 0x00781f0044057f89 */ /* 0x01872200000e0000 */
[----:B------:R-:W-:Y:S02]  /*a3a0*/  BSSY B0, `(.L_x_653) ;  /* 0x000000d000007945 */ /* 0x000fe40003800000 */
[----:B------:R-:W-:Y:S01]  /*a3b0*/  ISETP.GE.AND P0, PT, R3, R2, PT ;  /* 0x000000020300720c */ /* 0x000fe20003f06270 */
[----:B------:R3:W1:-:S12]  /*a3c0*/  SHFL.IDX PT, R4, R0, 0x3, 0x181f ;  /* 0x00781f0000047f89 */ /* 0x00065800000e0000 */
[----:B------:R-:W-:Y:S05]  /*a3d0*/  @P0 BRA `(.L_x_654) ;  /* 0x0000009000000947 */ /* 0x000fea0003800000 */
[----:B-----5:R-:W-:Y:S02]  /*a3e0*/  ISETP.GE.AND P0, PT, R75, c[0x0][0x3c8], PT ;  /* 0x0000f2004b007a0c */ /* 0x020fe40003f06270 */
[----:B------:R-:W-:-:S11]  /*a3f0*/  ISETP.GE.AND P1, PT, R172, c[0x0][0x3c8], PT ;  /* 0x0000f200ac007a0c */ /* 0x000fd60003f26270 */
[----:B------:R-:W-:Y:S02]  /*a400*/  @!P0 SHF.R.S32.HI R3, RZ, 0x1f, R75 ;  /* 0x0000001fff038819 */ /* 0x000fe4000001144b */
[----:B-1--4-:R-:W-:Y:S02]  /*a410*/  @!P1 IMAD.WIDE R6, R172, 0x2, R4 ;  /* 0x00000002ac069825 */ /* 0x012fe400078e0204 */
[----:B------:R-:W-:-:S03]  /*a420*/  @!P0 LEA.HI R3, R3, R75, RZ, 0x3 ;  /* 0x0000004b03038211 */ /* 0x000fc600078f18ff */
[----:B------:R1:W-:Y:S01]  /*a430*/  @!P1 ST.E.128 [R6.64], R56 ;  /* 0x0000003806009985 */ /* 0x0003e2000c101d16 */
[----:B------:R-:W-:-:S05]  /*a440*/  @!P0 LOP3.LUT R3, R3, 0xfffffff8, RZ, 0xc0, !PT ;  /* 0xfffffff803038812 */ /* 0x000fca00078ec0ff */
[----:B------:R-:W-:-:S05]  /*a450*/  @!P0 IMAD.WIDE R4, R3, 0x2, R4 ;  /* 0x0000000203048825 */ /* 0x000fca00078e0204 */
[----:B------:R1:W-:Y:S02]  /*a460*/  @!P0 ST.E.128 [R4.64], R28 ;  /* 0x0000001c04008985 */ /* 0x0003e4000c101d16 */
.L_x_654:
[----:B------:R-:W-:Y:S05]  /*a470*/  BSYNC B0 ;  /* 0x0000000000007941 */ /* 0x000fea0003800000 */
.L_x_653:
[----:B------:R-:W-:Y:S01]  /*a480*/  IADD3 R3, R252, 0x40, RZ ;  /* 0x00000040fc037810 */ /* 0x000fe20007ffe0ff */
[----:B-1--4-:R1:W4:Y:S01]  /*a490*/  SHFL.IDX PT, R5, R68, 0x4, 0x181f ;  /* 0x00981f0044057f89 */ /* 0x01232200000e0000 */
[----:B------:R-:W-:Y:S02]  /*a4a0*/  BSSY B0, `(.L_x_655) ;  /* 0x000000d000007945 */ /* 0x000fe40003800000 */
[----:B------:R-:W-:Y:S01]  /*a4b0*/  ISETP.GE.AND P0, PT, R3, R2, PT ;  /* 0x000000020300720c */ /* 0x000fe20003f06270 */
[----:B------:R1:W2:-:S12]  /*a4c0*/  SHFL.IDX PT, R4, R0, 0x4, 0x181f ;  /* 0x00981f0000047f89 */ /* 0x00029800000e0000 */
[----:B------:R-:W-:Y:S05]  /*a4d0*/  @P0 BRA `(.L_x_656) ;  /* 0x0000009000000947 */ /* 0x000fea0003800000 */
[----:B-----5:R-:W-:Y:S02]  /*a4e0*/  ISETP.GE.AND P0, PT, R75, c[0x0][0x3c8], PT ;  /* 0x0000f2004b007a0c */ /* 0x020fe40003f06270 */
[----:B------:R-:W-:-:S11]  /*a4f0*/  ISETP.GE.AND P1, PT, R172, c[0x0][0x3c8], PT ;  /* 0x0000f200ac007a0c */ /* 0x000fd60003f26270 */
[----:B------:R-:W-:Y:S02]  /*a500*/  @!P0 SHF.R.S32.HI R3, RZ, 0x1f, R75 ;  /* 0x0000001fff038819 */ /* 0x000fe4000001144b */
[----:B--2-4-:R-:W-:Y:S02]  /*a510*/  @!P1 IMAD.WIDE R6, R172, 0x2, R4 ;  /* 0x00000002ac069825 */ /* 0x014fe400078e0204 */
[----:B------:R-:W-:-:S03]  /*a520*/  @!P0 LEA.HI R3, R3, R75, RZ, 0x3 ;  /* 0x0000004b03038211 */ /* 0x000fc600078f18ff */
[----:B------:R2:W-:Y:S01]  /*a530*/  @!P1 ST.E.128 [R6.64], R52 ;  /* 0x0000003406009985 */ /* 0x0005e2000c101d16 */
[----:B------:R-:W-:-:S05]  /*a540*/  @!P0 LOP3.LUT R3, R3, 0xfffffff8, RZ, 0xc0, !PT ;  /* 0xfffffff803038812 */ /* 0x000fca00078ec0ff */
[----:B------:R-:W-:-:S05]  /*a550*/  @!P0 IMAD.WIDE R4, R3, 0x2, R4 ;  /* 0x0000000203048825 */ /* 0x000fca00078e0204 */
[----:B------:R2:W-:Y:S02]  /*a560*/  @!P0 ST.E.128 [R4.64], R24 ;  /* 0x0000001804008985 */ /* 0x0005e4000c101d16 */
.L_x_656:
[----:B------:R-:W-:Y:S05]  /*a570*/  BSYNC B0 ;  /* 0x0000000000007941 */ /* 0x000fea0003800000 */
.L_x_655:
[----:B------:R-:W-:Y:S01]  /*a580*/  IADD3 R3, R252, 0x50, RZ ;  /* 0x00000050fc037810 */ /* 0x000fe20007ffe0ff */
[----:B--2-4-:R2:W4:Y:S01]  /*a590*/  SHFL.IDX PT, R5, R68, 0x5, 0x181f ;  /* 0x00b81f0044057f89 */ /* 0x01452200000e0000 */
        /* <DEDUP_REMOVED lines=13> */
.L_x_658:
[----:B------:R-:W-:Y:S05]  /*a670*/  BSYNC B0 ;  /* 0x0000000000007941 */ /* 0x000fea0003800000 */
.L_x_657:
        /* <DEDUP_REMOVED lines=15> */
.L_x_660:
[----:B------:R-:W-:Y:S05]  /*a770*/  BSYNC B0 ;  /* 0x0000000000007941 */ /* 0x000fea0003800000 */
.L_x_659:
[----:B------:R-:W-:Y:S01]  /*a780*/  IADD3 R3, R252, 0x70, RZ ;  /* 0x00000070fc037810 */ /* 0x000fe20007ffe0ff */
[----:B--2-4-:R2:W4:Y:S03]  /*a790*/  SHFL.IDX PT, R5, R68, 0x7, 0x181f ;  /* 0x00f81f0044057f89 */ /* 0x01452600000e0000 */
[----:B------:R-:W-:Y:S01]  /*a7a0*/  ISETP.GE.AND P0, PT, R3, R2, PT ;  /* 0x000000020300720c */ /* 0x000fe20003f06270 */
[----:B------:R2:W1:-:S12]  /*a7b0*/  SHFL.IDX PT, R4, R0, 0x7, 0x181f ;  /* 0x00f81f0000047f89 */ /* 0x00045800000e0000 */
[----:B------:R-:W-:Y:S05]  /*a7c0*/  @P0 EXIT ;  /* 0x000000000000094d */ /* 0x000fea0003800000 */
[----:B-----5:R-:W-:-:S13]  /*a7d0*/  ISETP.GE.AND P0, PT, R172, c[0x0][0x3c8], PT ;  /* 0x0000f200ac007a0c */ /* 0x020fda0003f06270 */
[----:B-1--4-:R-:W-:-:S05]  /*a7e0*/  @!P0 IMAD.WIDE R2, R172, 0x2, R4 ;  /* 0x00000002ac028825 */ /* 0x012fca00078e0204 */
[----:B------:R1:W-:Y:S01]  /*a7f0*/  @!P0 ST.E.128 [R2.64], R40 ;  /* 0x0000002802008985 */ /* 0x0003e2000c101d16 */
[----:B------:R-:W-:-:S13]  /*a800*/  ISETP.GE.AND P0, PT, R75, c[0x0][0x3c8], PT ;  /* 0x0000f2004b007a0c */ /* 0x000fda0003f06270 */
[----:B------:R-:W-:Y:S05]  /*a810*/  @P0 EXIT ;  /* 0x000000000000094d */ /* 0x000fea0003800000 */
[----:B--23--:R-:W-:-:S04]  /*a820*/  SHF.R.S32.HI R0, RZ, 0x1f, R75 ;  /* 0x0000001fff007819 */ /* 0x00cfc8000001144b */
[----:B------:R-:W-:-:S04]  /*a830*/  LEA.HI R0, R0, R75, RZ, 0x3 ;  /* 0x0000004b00007211 */ /* 0x000fc800078f18ff */
[----:B-1----:R-:W-:-:S05]  /*a840*/  LOP3.LUT R3, R0, 0xfffffff8, RZ, 0xc0, !PT ;  /* 0xfffffff800037812 */ /* 0x002fca00078ec0ff */
[----:B------:R-:W-:-:S05]  /*a850*/  IMAD.WIDE R4, R3, 0x2, R4 ;  /* 0x0000000203047825 */ /* 0x000fca00078e0204 */
[----:B------:R-:W-:Y:S01]  /*a860*/  ST.E.128 [R4.64], R8 ;  /* 0x0000000804007985 */ /* 0x000fe2000c101d16 */
[----:B------:R-:W-:Y:S05]  /*a870*/  EXIT ;  /* 0x000000000000794d */ /* 0x000fea0003800000 */
.L_x_661:
        /* <DEDUP_REMOVED lines=16> */
.L_x_1723:


//--------------------- .text._ZN7cutlass13device_kernelIN5flash19enable_sm80_to_sm89INS1_16FlashAttnFwdSm80INS1_25CollectiveMainloopFwdSm80ILi4ELi1ELb0EN4cute5tupleIJNS5_1CILi128EEENS7_ILi64EEES8_EEELi128ENS_6half_tEfNS_4arch4Sm80ELb0ELb0ELb0ELb1ELb0ELb0ELb1ELb0EEENS1_21CollectiveEpilogueFwdINS6_IJS8_S8_S9_EEENS6_IJNS7_ILi1EEESH_SH_EEESB_SD_Li128ELb1ELb1ELb0ELb0EEENS1_19SingleTileSchedulerILb1ELb0ELb1ELi128EEEEEEEEEvNT_6ParamsE --------------------------
	.section	.text._ZN7cutlass13device_kernelIN5flash19enable_sm80_to_sm89INS1_16FlashAttnFwdSm80INS1_25CollectiveMainloopFwdSm80ILi4ELi1ELb0EN4cute5tupleIJNS5_1CILi128EEENS7_ILi64EEES8_EEELi128ENS_6half_tEfNS_4arch4Sm80ELb0ELb0ELb0ELb1ELb0ELb0ELb1ELb0EEENS1_21CollectiveEpilogueFwdINS6_IJS8_S8_S9_EEENS6_IJNS7_ILi1EEESH_SH_EEESB_SD_Li128ELb1ELb1ELb0ELb0EEENS1_19SingleTileSchedulerILb1ELb0ELb1ELi128EEEEEEEEEvNT_6ParamsE,"ax",@progbits
	.sectioninfo	@"SHI_REGISTERS=255"
	.align	128
.text._ZN7cutlass13device_kernelIN5flash19enable_sm80_to_sm89INS1_16FlashAttnFwdSm80INS1_25CollectiveMainloopFwdSm80ILi4ELi1ELb0EN4cute5tupleIJNS5_1CILi128EEENS7_ILi64EEES8_EEELi128ENS_6half_tEfNS_4arch4Sm80ELb0ELb0ELb0ELb1ELb0ELb0ELb1ELb0EEENS1_21CollectiveEpilogueFwdINS6_IJS8_S8_S9_EEENS6_IJNS7_ILi1EEESH_SH_EEESB_SD_Li128ELb1ELb1ELb0ELb0EEENS1_19SingleTileSchedulerILb1ELb0ELb1ELi128EEEEEEEEEvNT_6ParamsE:
        .type           _ZN7cutlass13device_kernelIN5flash19enable_sm80_to_sm89INS1_16FlashAttnFwdSm80INS1_25CollectiveMainloopFwdSm80ILi4ELi1ELb0EN4cute5tupleIJNS5_1CILi128EEENS7_ILi64EEES8_EEELi128ENS_6half_tEfNS_4arch4Sm80ELb0ELb0ELb0ELb1ELb0ELb0ELb1ELb0EEENS1_21CollectiveEpilogueFwdINS6_IJS8_S8_S9_EEENS6_IJNS7_ILi1EEESH_SH_EEESB_SD_Li128ELb1ELb1ELb0ELb0EEENS1_19SingleTileSchedulerILb1ELb0ELb1ELi128EEEEEEEEEvNT_6ParamsE,@function
        .size           _ZN7cutlass13device_kernelIN5flash19enable_sm80_to_sm89INS1_16FlashAttnFwdSm80INS1_25CollectiveMainloopFwdSm80ILi4ELi1ELb0EN4cute5tupleIJNS5_1CILi128EEENS7_ILi64EEES8_EEELi128ENS_6half_tEfNS_4arch4Sm80ELb0ELb0ELb0ELb1ELb0ELb0ELb1ELb0EEENS1_21CollectiveEpilogueFwdINS6_IJS8_S8_S9_EEENS6_IJNS7_ILi1EEESH_SH_EEESB_SD_Li128ELb1ELb1ELb0ELb0EEENS1_19SingleTileSchedulerILb1ELb0ELb1ELi128EEEEEEEEEvNT_6ParamsE,(.L_x_1724 - _ZN7cutlass13device_kernelIN5flash19enable_sm80_to_sm89INS1_16FlashAttnFwdSm80INS1_25CollectiveMainloopFwdSm80ILi4ELi1ELb0EN4cute5tupleIJNS5_1CILi128EEENS7_ILi64EEES8_EEELi128ENS_6half_tEfNS_4arch4Sm80ELb0ELb0ELb0ELb1ELb0ELb0ELb1ELb0EEENS1_21CollectiveEpilogueFwdINS6_IJS8_S8_S9_EEENS6_IJNS7_ILi1EEESH_SH_EEESB_SD_Li128ELb1ELb1ELb0ELb0EEENS1_19SingleTileSchedulerILb1ELb0ELb1ELi128EEEEEEEEEvNT_6ParamsE)
        .other          _ZN7cutlass13device_kernelIN5flash19enable_sm80_to_sm89INS1_16FlashAttnFwdSm80INS1_25CollectiveMainloopFwdSm80ILi4ELi1ELb0EN4cute5tupleIJNS5_1CILi128EEENS7_ILi64EEES8_EEELi128ENS_6half_tEfNS_4arch4Sm80ELb0ELb0ELb0ELb1ELb0ELb0ELb1ELb0EEENS1_21CollectiveEpilogueFwdINS6_IJS8_S8_S9_EEENS6_IJNS7_ILi1EEESH_SH_EEESB_SD_Li128ELb1ELb1ELb0ELb0EEENS1_19SingleTileSchedulerILb1ELb0ELb1ELi128EEEEEEEEEvNT_6ParamsE,@"STO_CUDA_ENTRY STV_DEFAULT"
_ZN7cutlass13device_kernelIN5flash19enable_sm80_to_sm89INS1_16FlashAttnFwdSm80INS1_25CollectiveMainloopFwdSm80ILi4ELi1ELb0EN4cute5tupleIJNS5_1CILi128EEENS7_ILi64EEES8_EEELi128ENS_6half_tEfNS_4arch4Sm80ELb0ELb0ELb0ELb1ELb0ELb0ELb1ELb0EEENS1_21CollectiveEpilogueFwdINS6_IJS8_S8_S9_EEENS6_IJNS7_ILi1EEESH_SH_EEESB_SD_Li128ELb1ELb1ELb0ELb0EEENS1_19SingleTileSchedulerILb1ELb0ELb1ELi128EEEEEEEEEvNT_6ParamsE:
        /* <DEDUP_REMOVED lines=17> */
.L_x_663:
        /* <DEDUP_REMOVED lines=8> */
.L_x_665:
[----:B------:R-:W-:-:S05]  /*0190*/  MOV R0, c[0x0][0x54c] ;  /* 0x0001530000007a02 */ /* 0x000fca0000000f00 */
.L_x_664:
[----:B-----5:R-:W-:Y:S01]  /*01a0*/  IMAD R0, R0, c[0x0][0x548], RZ ;  /* 0x0001520000007a24 */ /* 0x020fe200078e02ff */
[----:B-1----:R-:W-:-:S04]  /*01b0*/  SHF.L.U32 R2, R32, 0x7, RZ ;  /* 0x0000000720027819 */ /* 0x002fc800000006ff */
[----:B------:R-:W-:-:S04]  /*01c0*/  ISETP.GE.AND P0, PT, R2, R0, PT ;  /* 0x000000000200720c */ /* 0x000fc80003f06270 */
[----:B------:R-:W-:-:S05]  /*01d0*/  SEL R0, R5, 0xffffffff, !P0 ;  /* 0xffffffff05007807 */ /* 0x000fca0004000000 */
[----:B------:R1:W-:Y:S01]  /*01e0*/  STL [R1+0x40], R0 ;  /* 0x0000400001007387 */ /* 0x0003e20000100800 */
[----:B------:R-:W-:Y:S05]  /*01f0*/  BRA `(.L_x_666) ;  /* 0x0000013000007947 */ /* 0x000fea0003800000 */
.L_x_662:
[----:B---3--:R-:W-:-:S04]  /*0200*/  ISETP.NE.U32.AND P0, PT, RZ, c[0x0][0x568], PT ;  /* 0x00015a00ff007a0c */ /* 0x008fc80003f05070 */
[----:B------:R-:W-:-:S13]  /*0210*/  ISETP.NE.AND.EX P0, PT, RZ, c[0x0][0x56c], PT, P0 ;  /* 0x00015b00ff007a0c */ /* 0x000fda0003f05300 */
[----:B------:R-:W-:Y:S05]  /*0220*/  @!P0 BRA `(.L_x_667) ;  /* 0x0000002000008947 */ /* 0x000fea0003800000 */
[----:B------:R1:W5:Y:S01]  /*0230*/  LDG.E R0, [R2.64] ;  /* 0x0000001002007981 */ /* 0x000362000c1e1900 */
[----:B------:R-:W-:Y:S05]  /*0240*/  BRA `(.L_x_668) ;  /* 0x0000009000007947 */ /* 0x000fea0003800000 */
.L_x_667:
        /* <DEDUP_REMOVED lines=8> */
.L_x_669:
[----:B------:R-:W-:-:S05]  /*02d0*/  MOV R0, c[0x0][0x54c] ;  /* 0x0001530000007a02 */ /* 0x000fca0000000f00 */
.L_x_668:
[----:B-----5:R-:W-:Y:S01]  /*02e0*/  IMAD R0, R0, c[0x0][0x548], RZ ;  /* 0x0001520000007a24 */ /* 0x020fe200078e02ff */
[----:B-1----:R-:W-:-:S04]  /*02f0*/  SHF.L.U32 R2, R32, 0x7, RZ ;  /* 0x0000000720027819 */ /* 0x002fc800000006ff */
[----:B------:R-:W-:-:S04]  /*0300*/  ISETP.GE.AND P0, PT, R2, R0, PT ;  /* 0x000000000200720c */ /* 0x000fc80003f06270 */
[----:B------:R-:W-:-:S05]  /*0310*/  SEL R0, R5, 0xffffffff, !P0 ;  /* 0xffffffff05007807 */ /* 0x000fca0004000000 */
[----:B------:R1:W-:Y:S04]  /*0320*/  STL [R1+0x40], R0 ;  /* 0x0000400001007387 */ /* 0x0003e80000100800 */
.L_x_666:
[----:B------:R-:W2:Y:S02]  /*0330*/  LDL R60, [R1+0x40] ;  /* 0x00004000013c7983 */ /* 0x000ea40000100800 */
[----:B--2---:R-:W-:-:S13]  /*0340*/  ISETP.GE.AND P0, PT, R60, RZ, PT ;  /* 0x000000ff3c00720c */ /* 0x004fda0003f06270 */
        /* <DEDUP_REMOVED lines=9> */
[----:B------:R-:W-:Y:S01]  /*03e0*/  @P1 IMAD.WIDE R2, R60, R10, c[0x0][0x370] ;  /* 0x0000dc003c021625 */ /* 0x000fe200078e020a */
[----:B------:R-:W-:-:S03]  /*03f0*/  CS2R R8, SRZ ;  /* 0x0000000000087805 */ /* 0x000fc6000001ff00 */
[----:B------:R-:W-:Y:S01]  /*0400*/  IMAD.MOV.U32 R20, RZ, RZ, c[0x0][0x168] ;  /* 0x00005a00ff147624 */ /* 0x000fe200078e00ff */
[----:B-1----:R1:W2:Y:S01]  /*0410*/  @P1 LDG.E R0, [R2.64] ;  /* 0x0000001002001981 */ /* 0x0022a2000c1e1900 */
        /* <DEDUP_REMOVED lines=11> */
[----:B------:R1:W2:Y:S04]  /*04d0*/  LDG.E R0, [R4.64] ;  /* 0x0000001004007981 */ /* 0x0002a8000c1e1900 */
[----:B-1----:R-:W2:Y:S02]  /*04e0*/  LDG.E R4, [R4.64+0x4] ;  /* 0x0000041004047981 */ /* 0x002ea4000c1e1900 */
[----:B--2--5:R-:W-:-:S02]  /*04f0*/  IADD3 R20, -R0, R4, RZ ;  /* 0x0000000400147210 */ /* 0x024fc40007ffe1ff */
.L_x_670:
[----:B------:R-:W-:-:S04]  /*0500*/  ISETP.NE.U32.AND P0, PT, RZ, c[0x0][0x368], PT ;  /* 0x0000da00ff007a0c */ /* 0x000fc80003f05070 */
[----:B------:R-:W-:-:S13]  /*0510*/  ISETP.NE.AND.EX P0, PT, RZ, c[0x0][0x36c], PT, P0 ;  /* 0x0000db00ff007a0c */ /* 0x000fda0003f05300 */
[----:B------:R-:W-:Y:S05]  /*0520*/  @!P0 BRA `(.L_x_671) ;  /* 0x0000004000008947 */ /* 0x000fea0003800000 */
[----:B------:R-:W-:-:S05]  /*0530*/  IMAD.WIDE R2, R60, R10, c[0x0][0x368] ;  /* 0x0000da003c027625 */ /* 0x000fca00078e020a */
[----:B------:R-:W2:Y:S02]  /*0540*/  LDG.E R0, [R2.64] ;  /* 0x0000001002007981 */ /* 0x000ea4000c1e1900 */
[----:B--2---:R1:W2:Y:S02]  /*0550*/  R2UR UR19, R0 ;  /* 0x00000000001373c2 */ /* 0x0042a400000e0000 */
[----:B-12---:R-:W-:Y:S05]  /*0560*/  BRA `(.L_x_672) ;  /* 0x0000006000007947 */ /* 0x006fea0003800000 */
.L_x_671:
[----:B------:R-:W-:Y:S05]  /*0570*/  @!P4 BRA `(.L_x_672) ;  /* 0x000000500000c947 */ /* 0x000fea0003800000 */
[----:B------:R1:W2:Y:S04]  /*0580*/  LDG.E R0, [R2.64] ;  /* 0x0000001002007981 */ /* 0x0002a8000c1e1900 */
[----:B-1----:R-:W3:Y:S01]  /*0590*/  LDG.E R2, [R2.64+0x4] ;  /* 0x0000041002027981 */ /* 0x002ee2000c1e1900 */
[----:B--2---:R-:W1:Y:S08]  /*05a0*/  R2UR UR5, R0 ;  /* 0x00000000000573c2 */ /* 0x004e7000000e0000 */
[----:B---3--:R-:W1:Y:S02]  /*05b0*/  R2UR UR6, R2 ;  /* 0x00000000020673c2 */ /* 0x008e6400000e0000 */
[----:B-1----:R-:W-:-:S06]  /*05c0*/  UIADD3 UR19, -UR5, UR6, URZ ;  /* 0x0000000605137290 */ /* 0x002fcc000fffe13f */
.L_x_672:
[----:B------:R-:W-:Y:S01]  /*05d0*/  UIADD3 UR19, -UR4, UR19, URZ ;  /* 0x0000001304137290 */ /* 0x000fe2000fffe13f */
[----:B-----5:R-:W-:Y:S01]  /*05e0*/  IADD3 R9, R9, UR4, RZ ;  /* 0x0000000409097c10 */ /* 0x020fe2000fffe0ff */
[----:B------:R-:W-:Y:S01]  /*05f0*/  CS2R R14, SRZ ;  /* 0x00000000000e7805 */ /* 0x000fe2000001ff00 */
[----:B------:R-:W-:Y:S01]  /*0600*/  PLOP3.LUT P0, PT, PT, PT, PT, 0x80, 0x0 ;  /* 0x000000000000781c */ /* 0x000fe20003f0f070 */
[----:B------:R-:W-:Y:S01]  /*0610*/  UISETP.GE.AND UP0, UPT, UR19, 0x1, UPT ;  /* 0x000000011300788c */ /* 0x000fe2000bf06270 */
[----:B------:R-:W-:Y:S01]  /*0620*/  IMAD.MOV.U32 R166, RZ, RZ, RZ ;  /* 0x000000ffffa67224 */ /* 0x000fe200078e00ff */
[----:B------:R-:W-:Y:S01]  /*0630*/  UIADD3 UR4, UR19, 0x3f, URZ ;  /* 0x0000003f13047890 */ /* 0x000fe2000fffe03f */
[----:B------:R-:W-:Y:S01]  /*0640*/  IMAD.MOV.U32 R164, RZ, RZ, RZ ;  /* 0x000000ffffa47224 */ /* 0x000fe200078e00ff */
[----:B------:R-:W-:Y:S01]  /*0650*/  CS2R R170, SRZ ;  /* 0x0000000000aa7805 */ /* 0x000fe2000001ff00 */
[----:B------:R-:W-:Y:S01]  /*0660*/  CS2R R168, SRZ ;  /* 0x0000000000a87805 */ /* 0x000fe2000001ff00 */
[----:B------:R-:W-:Y:S01]  /*0670*/  PLOP3.LUT P1, PT, PT, PT, UP0, 0x80, 0x0 ;  /* 0x000000000000781c */ /* 0x000fe20003f2f008 */
[----:B------:R-:W-:Y:S01]  /*0680*/  USHF.R.S32.HI UR18, URZ, 0x1f, UR4 ;  /* 0x0000001f3f127899 */ /* 0x000fe20008011404 */
[----:B------:R-:W-:Y:S01]  /*0690*/  CS2R R16, SRZ ;  /* 0x0000000000107805 */ /* 0x000fe2000001ff00 */
[----:B------:R-:W-:Y:S01]  /*06a0*/  MOV R202, RZ ;  /* 0x000000ff00ca7202 */ /* 0x000fe20000000f00 */
[----:B------:R-:W-:Y:S01]  /*06b0*/  CS2R R200, SRZ ;  /* 0x0000000000c87805 */ /* 0x000fe2000001ff00 */
[----:B------:R-:W-:Y:S01]  /*06c0*/  ULEA.HI UR18, UR18, UR4, URZ, 0x6 ;  /* 0x0000000412127291 */ /* 0x000fe2000f8f303f */
[----:B------:R-:W-:Y:S01]  /*06d0*/  CS2R R12, SRZ ;  /* 0x00000000000c7805 */ /* 0x000fe2000001ff00 */
[----:B------:R-:W-:Y:S01]  /*06e0*/  IMAD.MOV.U32 R198, RZ, RZ, RZ ;  /* 0x000000ffffc67224 */ /* 0x000fe200078e00ff */
[----:B------:R-:W-:Y:S01]  /*06f0*/  MOV R196, RZ ;  /* 0x000000ff00c47202 */ /* 0x000fe20000000f00 */
[----:B------:R-:W-:Y:S01]  /*0700*/  IMAD.MOV.U32 R158, RZ, RZ, RZ ;  /* 0x000000ffff9e7224 */ /* 0x000fe200078e00ff */
[----:B------:R-:W-:Y:S01]  /*0710*/  CS2R R18, SRZ ;  /* 0x0000000000127805 */ /* 0x000fe2000001ff00 */
        /* <DEDUP_REMOVED lines=20> */
[----:B------:R-:W-:Y:S01]  /*0860*/  MOV R33, RZ ;  /* 0x000000ff00217202 */ /* 0x000fe20000000f00 */
[----:B------:R-:W-:Y:S01]  /*0870*/  IMAD.MOV.U32 R132, RZ, RZ, RZ ;  /* 0x000000ffff847224 */ /* 0x000fe200078e00ff */
[----:B------:R-:W-:Y:S01]  /*0880*/  CS2R R126, SRZ ;  /* 0x00000000007e7805 */ /* 0x000fe2000001ff00 */
[----:B------:R-:W-:Y:S01]  /*0890*/  CS2R R34, SRZ ;  /* 0x0000000000227805 */ /* 0x000fe2000001ff00 */
[----:B------:R-:W-:Y:S01]  /*08a0*/  MOV R124, RZ ;  /* 0x000000ff007c7202 */ /* 0x000fe20000000f00 */
[----:B------:R-:W-:Y:S01]  /*08b0*/  IMAD.MOV.U32 R130, RZ, RZ, RZ ;  /* 0x000000ffff827224 */ /* 0x000fe200078e00ff */
[----:B------:R-:W-:Y:S01]  /*08c0*/  CS2R R36, SRZ ;  /* 0x0000000000247805 */ /* 0x000fe2000001ff00 */
[----:B------:R-:W-:Y:S01]  /*08d0*/  MOV R128, RZ ;  /* 0x000000ff00807202 */ /* 0x000fe20000000f00 */
[----:B------:R-:W-:Y:S01]  /*08e0*/  CS2R R122, SRZ ;  /* 0x00000000007a7805 */ /* 0x000fe2000001ff00 */
[----:B------:R-:W-:Y:S01]  /*08f0*/  IMAD.MOV.U32 R120, RZ, RZ, RZ ;  /* 0x000000ffff787224 */ /* 0x000fe200078e00ff */
[----:B------:R-:W-:Y:S01]  /*0900*/  CS2R R38, SRZ ;  /* 0x0000000000267805 */ /* 0x000fe2000001ff00 */
        /* <DEDUP_REMOVED lines=16> */
[----:B------:R-:W-:Y:S01]  /*0a10*/  CS2R R98, SRZ ;  /* 0x0000000000627805 */ /* 0x000fe2000001ff00 */
        /* <DEDUP_REMOVED lines=20> */
[----:B------:R-:W-:Y:S01]  /*0b60*/  MOV R194, RZ ;  /* 0x000000ff00c27202 */ /* 0x000fe20000000f00 */
[----:B------:R-:W-:Y:S01]  /*0b70*/  CS2R R192, SRZ ;  /* 0x0000000000c07805 */ /* 0x000fe2000001ff00 */
[----:B------:R-:W-:Y:S01]  /*0b80*/  CS2R R182, SRZ ;  /* 0x0000000000b67805 */ /* 0x000fe2000001ff00 */
[----:B------:R-:W-:Y:S01]  /*0b90*/  CS2R R58, SRZ ;  /* 0x00000000003a7805 */ /* 0x000fe2000001ff00 */
[----:B------:R-:W-:Y:S01]  /*0ba0*/  IMAD.MOV.U32 R180, RZ, RZ, RZ ;  /* 0x000000ffffb47224 */ /* 0x000fe200078e00ff */
[----:B------:R-:W-:Y:S01]  /*0bb0*/  MOV R186, RZ ;  /* 0x000000ff00ba7202 */ /* 0x000fe20000000f00 */
[----:B------:R-:W-:Y:S01]  /*0bc0*/  IMAD.MOV.U32 R184, RZ, RZ, RZ ;  /* 0x000000ffffb87224 */ /* 0x000fe200078e00ff */
[----:B------:R-:W-:Y:S01]  /*0bd0*/  CS2R R64, SRZ ;  /* 0x0000000000407805 */ /* 0x000fe2000001ff00 */
[----:B------:R-:W-:Y:S01]  /*0be0*/  CS2R R62, SRZ ;  /* 0x00000000003e7805 */ /* 0x000fe2000001ff00 */
[----:B------:R-:W-:Y:S05]  /*0bf0*/  @!P1 BRA `(.L_x_673) ;  /* 0x0000a3c000009947 */ /* 0x000fea0003800000 */
[----:B------:R-:W-:-:S04]  /*0c00*/  ISETP.NE.U32.AND P2, PT, RZ, c[0x0][0x340], PT ;  /* 0x0000d000ff007a0c */ /* 0x000fc80003f45070 */
[----:B------:R-:W-:-:S13]  /*0c10*/  ISETP.NE.AND.EX P2, PT, RZ, c[0x0][0x344], PT, P2 ;  /* 0x0000d100ff007a0c */ /* 0x000fda0003f45320 */
[----:B------:R-:W-:-:S05]  /*0c20*/  @P2 IMAD.WIDE R2, R60, R10, c[0x0][0x340] ;  /* 0x0000d0003c022625 */ /* 0x000fca00078e020a */
[----:B------:R1:W2:Y:S01]  /*0c30*/  @P2 LDG.E R19, [R2.64] ;  /* 0x0000001002132981 */ /* 0x0002a2000c1e1900 */
[----:B------:R-:W-:Y:S01]  /*0c40*/  SHF.R.S32.HI R25, RZ, 0x1f, R157 ;  /* 0x0000001fff197819 */ /* 0x000fe2000001149d */
[----:B------:R-:W-:Y:S01]  /*0c50*/  IMAD.MOV.U32 R6, RZ, RZ, c[0x0][0x2c4] ;  /* 0x0000b100ff067624 */ /* 0x000fe200078e00ff */
[----:B------:R-:W-:Y:S01]  /*0c60*/  SHF.R.S32.HI R0, RZ, 0x1f, R8 ;  /* 0x0000001fff007819 */ /* 0x000fe20000011408 */
[----:B------:R-:W3:Y:S01]  /*0c70*/  S2R R17, SR_CTAID.Y ;  /* 0x0000000000117919 */ /* 0x000ee20000002600 */
[-C--:B------:R-:W-:Y:S01]  /*0c80*/  LEA.HI R4, R25, R157.reuse, RZ, 0x3 ;  /* 0x0000009d19047211 */ /* 0x080fe200078f18ff */
[----:B------:R-:W-:Y:S01]  /*0c90*/  IMAD.MOV.U32 R26, RZ, RZ, 0x20 ;  /* 0x00000020ff1a7424 */ /* 0x000fe200078e00ff */
[----:B------:R-:W-:Y:S01]  /*0ca0*/  ISETP.NE.AND P1, PT, R6, 0x1, PT ;  /* 0x000000010600780c */ /* 0x000fe20003f25270 */
[----:B------:R-:W-:Y:S01]  /*0cb0*/  IMAD R0, R0, c[0x0][0x178], RZ ;  /* 0x00005e0000007a24 */ /* 0x000fe200078e02ff */
[----:B------:R-:W-:Y:S01]  /*0cc0*/  SHF.R.S32.HI R28, RZ, 0x3, R4 ;  /* 0x00000003ff1c7819 */ /* 0x000fe20000011404 */
[----:B------:R-:W-:Y:S01]  /*0cd0*/  BSSY B0, `(.L_x_674) ;  /* 0x0000076000007945 */ /* 0x000fe20003800000 */
[----:B------:R-:W-:Y:S01]  /*0ce0*/  LOP3.LUT R4, R4, 0xfffffff8, RZ, 0xc0, !PT ;  /* 0xfffffff804047812 */ /* 0x000fe200078ec0ff */
[----:B------:R-:W-:Y:S01]  /*0cf0*/  IMAD R0, R8, c[0x0][0x17c], R0 ;  /* 0x00005f0008007a24 */ /* 0x000fe200078e0200 */
[----:B------:R-:W-:Y:S01]  /*0d00*/  SHF.R.S32.HI R7, RZ, 0x1f, R9 ;  /* 0x0000001fff077819 */ /* 0x000fe20000011409 */
[----:B------:R-:W-:Y:S01]  /*0d10*/  IMAD.SHL.U32 R5, R28, 0x40, RZ ;  /* 0x000000401c057824 */ /* 0x000fe200078e00ff */
[----:B------:R-:W-:-:S02]  /*0d20*/  IADD3 R36, -R4, R157, RZ ;  /* 0x0000009d04247210 */ /* 0x000fc40007ffe1ff */
[----:B------:R-:W-:Y:S02]  /*0d30*/  SHF.R.S32.HI R18, RZ, 0x1f, R60 ;  /* 0x0000001fff127819 */ /* 0x000fe4000001143c */
[----:B------:R-:W-:Y:S01]  /*0d40*/  LEA.HI R24, R25, R157, RZ, 0x4 ;  /* 0x0000009d19187211 */ /* 0x000fe200078f20ff */
[----:B------:R-:W-:Y:S01]  /*0d50*/  IMAD.SHL.U32 R12, R36, 0x8, RZ ;  /* 0x00000008240c7824 */ /* 0x000fe200078e00ff */
[----:B------:R-:W-:Y:S01]  /*0d60*/  SEL R10, R18, RZ, !P5 ;  /* 0x000000ff120a7207 */ /* 0x000fe20006800000 */
[----:B-1----:R-:W-:-:S03]  /*0d70*/  IMAD.WIDE.U32 R2, R8, c[0x0][0x178], RZ ;  /* 0x00005e0008027a25 */ /* 0x002fc600078e00ff */
[----:B------:R-:W-:Y:S02]  /*0d80*/  SHF.R.S32.HI R13, RZ, 0x1f, R12 ;  /* 0x0000001fff0d7819 */ /* 0x000fe4000001140c */
[----:B---3--:R-:W-:Y:S01]  /*0d90*/  SHF.R.S32.HI R16, RZ, 0x1f, R17 ;  /* 0x0000001fff107819 */ /* 0x008fe20000011411 */
[----:B------:R-:W-:Y:S01]  /*0da0*/  IMAD.IADD R3, R3, 0x1, R0 ;  /* 0x0000000103037824 */ /* 0x000fe200078e0200 */
[----:B------:R-:W-:Y:S01]  /*0db0*/  LOP3.LUT R0, R5, 0x1c0, RZ, 0xc0, !PT ;  /* 0x000001c005007812 */ /* 0x000fe200078ec0ff */
[----:B------:R-:W-:Y:S01]  /*0dc0*/  IMAD R10, R10, c[0x0][0x1c0], RZ ;  /* 0x000070000a0a7a24 */ /* 0x000fe200078e02ff */
[----:B------:R-:W-:Y:S01]  /*0dd0*/  IADD3 R5, R12, 0x40, RZ ;  /* 0x000000400c057810 */ /* 0x000fe20007ffe0ff */
[----:B------:R-:W-:Y:S01]  /*0de0*/  IMAD R8, R16, c[0x0][0x1b8], RZ ;  /* 0x00006e0010087a24 */ /* 0x000fe200078e02ff */
[----:B------:R-:W-:Y:S01]  /*0df0*/  LOP3.LUT R6, R0, 0x38, R12, 0xf8, !PT ;  /* 0x0000003800067812 */ /* 0x000fe200078ef80c */
[----:B------:R-:W-:Y:S01]  /*0e00*/  IMAD.WIDE.U32 R2, R17, c[0x0][0x1b8], R2 ;  /* 0x00006e0011027a25 */ /* 0x000fe200078e0002 */
[----:B------:R-:W-:-:S02]  /*0e10*/  SHF.R.U32.HI R4, RZ, 0x3, R0 ;  /* 0x00000003ff047819 */ /* 0x000fc40000011600 */
[----:B------:R-:W-:Y:S01]  /*0e20*/  IADD3 R0, P0, R9, R28, RZ ;  /* 0x0000001c09007210 */ /* 0x000fe20007f1e0ff */
[----:B------:R-:W-:Y:S01]  /*0e30*/  IMAD R8, R17, c[0x0][0x1bc], R8 ;  /* 0x00006f0011087a24 */ /* 0x000fe200078e0208 */
[----:B------:R-:W-:Y:S02]  /*0e40*/  LOP3.LUT R21, R6, R4, RZ, 0x3c, !PT ;  /* 0x0000000406157212 */ /* 0x000fe400078e3cff */
[----:B------:R-:W-:Y:S01]  /*0e50*/  LEA R9, R36, R28, 0x4 ;  /* 0x0000001c24097211 */ /* 0x000fe200078e20ff */
[----:B------:R-:W-:Y:S01]  /*0e60*/  IMAD.IADD R3, R3, 0x1, R8 ;  /* 0x0000000103037824 */ /* 0x000fe200078e0208 */
[----:B------:R-:W-:Y:S01]  /*0e70*/  LEA.HI.X.SX32 R4, R28, R7, 0x1, P0 ;  /* 0x000000071c047211 */ /* 0x000fe200000f0eff */
[----:B------:R-:W-:Y:S01]  /*0e80*/  IMAD.WIDE.U32 R6, R0, c[0x0][0x1e0], R12 ;  /* 0x0000780000067a25 */ /* 0x000fe200078e000c */
[----:B------:R-:W-:Y:S02]  /*0e90*/  ISETP.GE.AND P0, PT, R5, c[0x0][0x1d4], PT ;  /* 0x0000750005007a0c */ /* 0x000fe40003f06270 */
[----:B------:R-:W-:Y:S01]  /*0ea0*/  SEL R8, R60, RZ, !P5 ;  /* 0x000000ff3c087207 */ /* 0x000fe20006800000 */
[----:B------:R-:W-:Y:S01]  /*0eb0*/  IMAD R9, R32, 0x80, R9 ;  /* 0x0000008020097824 */ /* 0x000fe200078e0209 */
[----:B------:R-:W-:Y:S01]  /*0ec0*/  ISETP.GE.AND P3, PT, R12, c[0x0][0x1d4], PT ;  /* 0x000075000c007a0c */ /* 0x000fe20003f66270 */
[----:B------:R-:W-:-:S02]  /*0ed0*/  IMAD R5, R4, c[0x0][0x1e0], RZ ;  /* 0x0000780004057a24 */ /* 0x000fc400078e02ff */
[----:B------:R-:W-:Y:S02]  /*0ee0*/  IMAD R4, R4, c[0x0][0x208], RZ ;  /* 0x0000820004047a24 */ /* 0x000fe400078e02ff */
[----:B------:R-:W-:-:S04]  /*0ef0*/  @P1 IMAD.HI.U32 R11, R9, c[0x0][0x2c8], RZ ;  /* 0x0000b200090b1a27 */ /* 0x000fc800078e00ff */
[C---:B------:R-:W-:Y:S02]  /*0f00*/  IMAD R14, R0.reuse, c[0x0][0x1e4], R5 ;  /* 0x00007900000e7a24 */ /* 0x040fe400078e0205 */
[C---:B------:R-:W-:Y:S02]  /*0f10*/  IMAD R15, R0.reuse, c[0x0][0x20c], R4 ;  /* 0x00008300000f7a24 */ /* 0x040fe400078e0204 */
[----:B------:R-:W-:Y:S01]  /*0f20*/  IMAD.WIDE.U32 R4, R0, c[0x0][0x208], R12 ;  /* 0x0000820000047a25 */ /* 0x000fe200078e000c */
[----:B------:R-:W-:Y:S02]  /*0f30*/  MOV R0, R9 ;  /* 0x0000000900007202 */ /* 0x000fe40000000f00 */
[----:B------:R-:W-:Y:S01]  /*0f40*/  @P1 SHF.R.U32.HI R0, RZ, c[0x0][0x2cc], R11 ;  /* 0x0000b300ff001a19 */ /* 0x000fe2000001160b */
[C---:B------:R-:W-:Y:S02]  /*0f50*/  IMAD R11, R8.reuse, c[0x0][0x1c4], R10 ;  /* 0x00007100080b7a24 */ /* 0x040fe400078e020a */
[----:B------:R-:W-:Y:S01]  /*0f60*/  IMAD.WIDE.U32 R2, R8, c[0x0][0x1c0], R2 ;  /* 0x0000700008027a25 */ /* 0x000fe200078e0002 */
[----:B------:R-:W-:-:S02]  /*0f70*/  IADD3 R10, -R0, RZ, RZ ;  /* 0x000000ff000a7210 */ /* 0x000fc40007ffe1ff */
[----:B------:R-:W-:Y:S01]  /*0f80*/  SHF.R.S32.HI R8, RZ, 0x1f, R0 ;  /* 0x0000001fff087819 */ /* 0x000fe20000011400 */
[----:B------:R-:W-:Y:S02]  /*0f90*/  IMAD.IADD R3, R3, 0x1, R11 ;  /* 0x0000000103037824 */ /* 0x000fe400078e020b */
[----:B------:R-:W-:Y:S01]  /*0fa0*/  IMAD R10, R10, c[0x0][0x2c4], R9 ;  /* 0x0000b1000a0a7a24 */ /* 0x000fe200078e0209 */
[----:B------:R-:W-:Y:S01]  /*0fb0*/  LOP3.LUT R9, R24, 0xfffffff0, RZ, 0xc0, !PT ;  /* 0xfffffff018097812 */ /* 0x000fe200078ec0ff */
[----:B------:R-:W-:Y:S02]  /*0fc0*/  IMAD R8, R8, c[0x0][0x1b0], RZ ;  /* 0x00006c0008087a24 */ /* 0x000fe400078e02ff */
[----:B------:R-:W-:Y:S01]  /*0fd0*/  IMAD.WIDE.U32 R2, R0, c[0x0][0x1b0], R2 ;  /* 0x00006c0000027a25 */ /* 0x000fe200078e0002 */
[----:B------:R-:W-:-:S03]  /*0fe0*/  SHF.R.S32.HI R11, RZ, 0x1f, R10 ;  /* 0x0000001fff0b7819 */ /* 0x000fc6000001140a */
[----:B------:R-:W-:Y:S02]  /*0ff0*/  IMAD R8, R0, c[0x0][0x1b4], R8 ;  /* 0x00006d0000087a24 */ /* 0x000fe400078e0208 */
[----:B------:R-:W-:Y:S02]  /*1000*/  IMAD.IADD R7, R7, 0x1, R14 ;  /* 0x0000000107077824 */ /* 0x000fe400078e020e */
[----:B------:R-:W-:Y:S01]  /*1010*/  IMAD.IADD R5, R5, 0x1, R15 ;  /* 0x0000000105057824 */ /* 0x000fe200078e020f */
[----:B------:R-:W-:Y:S01]  /*1020*/  IADD3 R3, R3, R8, RZ ;  /* 0x0000000803037210 */ /* 0x000fe20007ffe0ff */
[----:B------:R-:W-:Y:S02]  /*1030*/  IMAD R11, R11, c[0x0][0x1a8], RZ ;  /* 0x00006a000b0b7a24 */ /* 0x000fe400078e02ff */
[----:B------:R-:W-:Y:S02]  /*1040*/  IMAD.IADD R0, R157, 0x1, -R9 ;  /* 0x000000019d007824 */ /* 0x000fe400078e0a09 */
[----:B------:R-:W-:-:S04]  /*1050*/  IMAD.WIDE.U32 R8, R17, c[0x0][0x1e8], R6 ;  /* 0x00007a0011087a25 */ /* 0x000fc800078e0006 */
[----:B------:R-:W-:-:S04]  /*1060*/  IMAD.WIDE.U32 R6, R17, c[0x0][0x210], R4 ;  /* 0x0000840011067a25 */ /* 0x000fc800078e0004 */
[C---:B------:R-:W-:Y:S02]  /*1070*/  IMAD R14, R16.reuse, c[0x0][0x1e8], RZ ;  /* 0x00007a00100e7a24 */ /* 0x040fe400078e02ff */
[----:B------:R-:W-:Y:S01]  /*1080*/  IMAD R15, R16, c[0x0][0x210], RZ ;  /* 0x00008400100f7a24 */ /* 0x000fe200078e02ff */
[----:B------:R-:W-:Y:S01]  /*1090*/  SHF.R.S32.HI R16, RZ, 0x1f, R0 ;  /* 0x0000001fff107819 */ /* 0x000fe20000011400 */
[C---:B------:R-:W-:Y:S02]  /*10a0*/  IMAD R11, R10.reuse, c[0x0][0x1ac], R11 ;  /* 0x00006b000a0b7a24 */ /* 0x040fe400078e020b */
[----:B------:R-:W-:Y:S01]  /*10b0*/  IMAD.WIDE.U32 R4, R10, c[0x0][0x1a8], R2 ;  /* 0x00006a000a047a25 */ /* 0x000fe200078e0002 */
[----:B------:R-:W-:-:S03]  /*10c0*/  LEA.HI R23, R16, R0, RZ, 0x3 ;  /* 0x0000000010177211 */ /* 0x000fc600078f18ff */
[----:B------:R-:W-:Y:S01]  /*10d0*/  IMAD R14, R17, c[0x0][0x1ec], R14 ;  /* 0x00007b00110e7a24 */ /* 0x000fe200078e020e */
[----:B------:R-:W-:Y:S01]  /*10e0*/  LOP3.LUT R10, R23, 0xfffffff8, RZ, 0xc0, !PT ;  /* 0xfffffff8170a7812 */ /* 0x000fe200078ec0ff */
[----:B------:R-:W-:Y:S01]  /*10f0*/  IMAD R15, R17, c[0x0][0x214], R15 ;  /* 0x00008500110f7a24 */ /* 0x000fe200078e020f */
[----:B------:R-:W-:Y:S01]  /*1100*/  LEA R17, P1, R4, c[0x0][0x160], 0x1 ;  /* 0x0000580004117a11 */ /* 0x000fe200078208ff */
[----:B------:R-:W-:Y:S01]  /*1110*/  IMAD.IADD R2, R5, 0x1, R11 ;  /* 0x0000000105027824 */ /* 0x000fe200078e020b */
[----:B------:R-:W-:Y:S01]  /*1120*/  IADD3 R22, R0, -R10, RZ ;  /* 0x8000000a00167210 */ /* 0x000fe20007ffe0ff */
[----:B------:R-:W-:Y:S01]  /*1130*/  IMAD.IADD R9, R9, 0x1, R14 ;  /* 0x0000000109097824 */ /* 0x000fe200078e020e */
[----:B------:R-:W-:Y:S01]  /*1140*/  IADD3 R7, R7, R15, RZ ;  /* 0x0000000f07077210 */ /* 0x000fe20007ffe0ff */
[----:B------:R-:W-:Y:S01]  /*1150*/  IMAD R15, R20, c[0x0][0x2c4], RZ ;  /* 0x0000b100140f7a24 */ /* 0x000fe200078e02ff */
[----:B------:R-:W-:Y:S01]  /*1160*/  LEA.HI.X R16, R4, c[0x0][0x164], R2, 0x1, P1 ;  /* 0x0000590004107a11 */ /* 0x000fe200008f0c02 */
[----:B------:R-:W-:Y:S01]  /*1170*/  IMAD.SHL.U32 R14, R36, 0x8, RZ ;  /* 0x00000008240e7824 */ /* 0x000fe200078e00ff */
[----:B------:R-:W-:Y:S01]  /*1180*/  LEA.HI R11, R25, R157, RZ, 0x6 ;  /* 0x0000009d190b7211 */ /* 0x000fe200078f30ff */
[----:B------:R1:W3:Y:S01]  /*1190*/  SHFL.IDX PT, R4, R17, RZ, 0x181f ;  /* 0x00181fff11047589 */ /* 0x0002e200000e0000 */
[----:B------:R-:W-:-:S02]  /*11a0*/  MOV R20, 0x10 ;  /* 0x0000001000147802 */ /* 0x000fc40000000f00 */
[----:B------:R-:W-:Y:S01]  /*11b0*/  ISETP.GE.AND P5, PT, R14, c[0x0][0x198], PT ;  /* 0x000066000e007a0c */ /* 0x000fe20003fa6270 */
[----:B------:R1:W4:Y:S01]  /*11c0*/  SHFL.IDX PT, R5, R16, RZ, 0x181f ;  /* 0x00181fff10057589 */ /* 0x00032200000e0000 */
[----:B------:R-:W-:-:S04]  /*11d0*/  SHF.L.U32 R11, R11, 0x3, RZ ;  /* 0x000000030b0b7819 */ /* 0x000fc800000006ff */
[----:B------:R-:W-:Y:S02]  /*11e0*/  LOP3.LUT R11, R21, 0xfffffe00, R11, 0xf8, !PT ;  /* 0xfffffe00150b7812 */ /* 0x000fe400078ef80b */
[--C-:B--2---:R-:W-:Y:S01]  /*11f0*/  @P2 SHF.R.S32.HI R3, RZ, 0x1f, R19.reuse ;  /* 0x0000001fff032819 */ /* 0x104fe20000011413 */
[----:B------:R-:W-:Y:S01]  /*1200*/  @P2 IMAD.MOV.U32 R2, RZ, RZ, R19 ;  /* 0x000000ffff022224 */ /* 0x000fe200078e0013 */
[----:B------:R-:W-:Y:S01]  /*1210*/  @!P2 MOV R2, R60 ;  /* 0x0000003c0002a202 */ /* 0x000fe20000000f00 */
[----:B------:R-:W-:Y:S01]  /*1220*/  @!P2 IMAD.MOV.U32 R3, RZ, RZ, R18 ;  /* 0x000000ffff03a224 */ /* 0x000fe200078e0012 */
[----:B------:R-:W-:Y:S02]  /*1230*/  LEA R19, R32, R28, 0x7 ;  /* 0x0000001c20137211 */ /* 0x000fe400078e38ff */
[----:B------:R-:W-:Y:S02]  /*1240*/  SEL R0, R2, RZ, !P4 ;  /* 0x000000ff02007207 */ /* 0x000fe40006000000 */
[----:B------:R-:W-:-:S02]  /*1250*/  SEL R2, R3, RZ, !P4 ;  /* 0x000000ff03027207 */ /* 0x000fc40006000000 */
[----:B------:R-:W-:Y:S01]  /*1260*/  ISETP.GE.AND P6, PT, R19, R15, PT ;  /* 0x0000000f1300720c */ /* 0x000fe20003fc6270 */
[----:B------:R-:W-:Y:S01]  /*1270*/  IMAD.WIDE.U32 R30, R0, c[0x0][0x218], R6 ;  /* 0x00008600001e7a25 */ /* 0x000fe200078e0006 */
[----:B------:R-:W-:-:S03]  /*1280*/  IADD3 R18, R14, 0x40, RZ ;  /* 0x000000400e127810 */ /* 0x000fc60007ffe0ff */
[----:B------:R-:W-:Y:S01]  /*1290*/  IMAD R3, R2, c[0x0][0x1f0], RZ ;  /* 0x00007c0002037a24 */ /* 0x000fe200078e02ff */
[----:B------:R-:W-:Y:S01]  /*12a0*/  ISETP.GE.AND P4, PT, R18, c[0x0][0x198], PT ;  /* 0x0000660012007a0c */ /* 0x000fe20003f86270 */
[----:B------:R-:W-:Y:S02]  /*12b0*/  IMAD R2, R2, c[0x0][0x218], RZ ;  /* 0x0000860002027a24 */ /* 0x000fe400078e02ff */
[----:B------:R-:W-:Y:S01]  /*12c0*/  IMAD R10, R0, c[0x0][0x1f4], R3 ;  /* 0x00007d00000a7a24 */ /* 0x000fe200078e0203 */
[----:B------:R-:W-:Y:S01]  /*12d0*/  R2P PR, R22, 0x6 ;  /* 0x0000000616007804 */ /* 0x000fe20000000000 */
[C---:B------:R-:W-:Y:S02]  /*12e0*/  IMAD R2, R0.reuse, c[0x0][0x21c], R2 ;  /* 0x0000870000027a24 */ /* 0x040fe400078e0202 */
[----:B------:R-:W-:Y:S02]  /*12f0*/  IMAD.WIDE.U32 R34, R0, c[0x0][0x1f0], R8 ;  /* 0x00007c0000227a25 */ /* 0x000fe400078e0008 */
[----:B------:R-:W-:-:S02]  /*1300*/  SEL R3, R20, 0xfffffff0, !P1 ;  /* 0xfffffff014037807 */ /* 0x000fc40004800000 */
[----:B------:R-:W-:Y:S01]  /*1310*/  IADD3 R29, R31, R2, RZ ;  /* 0x000000021f1d7210 */ /* 0x000fe20007ffe0ff */
[----:B------:R-:W-:Y:S01]  /*1320*/  IMAD.IADD R39, R35, 0x1, R10 ;  /* 0x0000000123277824 */ /* 0x000fe200078e020a */
[----:B------:R1:W-:Y:S01]  /*1330*/  STL.64 [R1+0x38], R34 ;  /* 0x0000382201007387 */ /* 0x0003e20000100a00 */
[----:B------:R-:W-:-:S03]  /*1340*/  SEL R0, R26, 0xffffffe0, !P2 ;  /* 0xffffffe01a007807 */ /* 0x000fc60005000000 */
[----:B------:R1:W-:Y:S04]  /*1350*/  STL.64 [R1+0x30], R30 ;  /* 0x0000301e01007387 */ /* 0x0003e80000100a00 */
[----:B------:R1:W-:Y:S04]  /*1360*/  STL [R1+0x24], R29 ;  /* 0x0000241d01007387 */ /* 0x0003e80000100800 */
[----:B------:R1:W-:Y:S01]  /*1370*/  STL [R1+0x2c], R39 ;  /* 0x00002c2701007387 */ /* 0x0003e20000100800 */
[----:B------:R-:W-:Y:S05]  /*1380*/  @P6 BRA `(.L_x_675) ;  /* 0x000000a000006947 */ /* 0x000fea0003800000 */
[----:B---34-:R-:W-:Y:S02]  /*1390*/  SHF.R.S32.HI R2, RZ, 0x1f, R18 ;  /* 0x0000001fff027819 */ /* 0x018fe40000011412 */
[----:B------:R-:W-:-:S02]  /*13a0*/  LEA R6, P1, R14, R4, 0x1 ;  /* 0x000000040e067211 */ /* 0x000fc400078208ff */
[----:B------:R-:W-:Y:S02]  /*13b0*/  LEA.HI R2, R2, R18, RZ, 0x3 ;  /* 0x0000001202027211 */ /* 0x000fe400078f18ff */
[----:B------:R-:W-:Y:S02]  /*13c0*/  LEA.HI.X R7, R14, R5, R13, 0x1, P1 ;  /* 0x000000050e077211 */ /* 0x000fe400008f0c0d */
[----:B------:R-:W-:Y:S01]  /*13d0*/  LOP3.LUT R8, R2, 0xfffffff8, RZ, 0xc0, !PT ;  /* 0xfffffff802087812 */ /* 0x000fe200078ec0ff */
[----:B------:R-:W-:-:S04]  /*13e0*/  IMAD.SHL.U32 R2, R11, 0x2, RZ ;  /* 0x000000020b027824 */ /* 0x000fc800078e00ff */
[----:B------:R-:W-:Y:S01]  /*13f0*/  IMAD.WIDE R4, R8, 0x2, R4 ;  /* 0x0000000208047825 */ /* 0x000fe200078e0204 */
[----:B------:R-:W-:Y:S01]  /*1400*/  @!PT LDS RZ, [RZ] ;  /* 0x00000000fffff984 */ /* 0x000fe20000000800 */
[----:B------:R2:W-:Y:S04]  /*1410*/  LDGSTS.E.BYPASS.LTC128B.128 [R2+0x8100], [R6.64], !P5 ;  /* 0x0810000006027fae */ /* 0x0005e8000e901d50 */
[----:B------:R2:W-:Y:S02]  /*1420*/  LDGSTS.E.BYPASS.LTC128B.128 [R2+0xc100], [R4.64], !P4 ;  /* 0x0c10000004027fae */ /* 0x0005e4000e101d50 */
.L_x_675:
[----:B---34-:R-:W-:Y:S05]  /*1430*/  BSYNC B0 ;  /* 0x0000000000007941 */ /* 0x018fea0003800000 */
.L_x_674:
[----:B--2---:R-:W-:Y:S01]  /*1440*/  IADD3 R2, R19, 0x10, RZ ;  /* 0x0000001013027810 */ /* 0x004fe20007ffe0ff */
[----:B------:R2:W3:Y:S01]  /*1450*/  SHFL.IDX PT, R5, R16, 0x1, 0x181f ;  /* 0x00381f0010057f89 */ /* 0x0004e200000e0000 */
[----:B------:R-:W-:Y:S02]  /*1460*/  BSSY B0, `(.L_x_676) ;  /* 0x000000e000007945 */ /* 0x000fe40003800000 */
[----:B------:R-:W-:Y:S01]  /*1470*/  ISETP.GE.AND P1, PT, R2, R15, PT ;  /* 0x0000000f0200720c */ /* 0x000fe20003f26270 */
[----:B------:R2:W4:-:S12]  /*1480*/  SHFL.IDX PT, R4, R17, 0x1, 0x181f ;  /* 0x00381f0011047f89 */ /* 0x00051800000e0000 */
[----:B------:R-:W-:Y:S05]  /*1490*/  @P1 BRA `(.L_x_677) ;  /* 0x000000a000001947 */ /* 0x000fea0003800000 */
[----:B------:R-:W-:Y:S02]  /*14a0*/  SHF.R.S32.HI R2, RZ, 0x1f, R18 ;  /* 0x0000001fff027819 */ /* 0x000fe40000011412 */
[----:B----4-:R-:W-:Y:S02]  /*14b0*/  LEA R6, P1, R14, R4, 0x1 ;  /* 0x000000040e067211 */ /* 0x010fe400078208ff */
[----:B------:R-:W-:Y:S02]  /*14c0*/  LEA.HI R2, R2, R18, RZ, 0x3 ;  /* 0x0000001202027211 */ /* 0x000fe400078f18ff */
[----:B---3--:R-:W-:Y:S02]  /*14d0*/  LEA.HI.X R7, R14, R5, R13, 0x1, P1 ;  /* 0x000000050e077211 */ /* 0x008fe400008f0c0d */
[----:B------:R-:W-:Y:S01]  /*14e0*/  LOP3.LUT R8, R2, 0xfffffff8, RZ, 0xc0, !PT ;  /* 0xfffffff802087812 */ /* 0x000fe200078ec0ff */
[----:B------:R-:W-:-:S04]  /*14f0*/  IMAD.SHL.U32 R2, R11, 0x2, RZ ;  /* 0x000000020b027824 */ /* 0x000fc800078e00ff */
[----:B------:R-:W-:Y:S01]  /*1500*/  IMAD.WIDE R4, R8, 0x2, R4 ;  /* 0x0000000208047825 */ /* 0x000fe200078e0204 */
[----:B------:R-:W-:Y:S01]  /*1510*/  @!PT LDS RZ, [RZ] ;  /* 0x00000000fffff984 */ /* 0x000fe20000000800 */
[----:B------:R3:W-:Y:S04]  /*1520*/  LDGSTS.E.BYPASS.LTC128B.128 [R2+0x8900], [R6.64], !P5 ;  /* 0x0890000006027fae */ /* 0x0007e8000e901d50 */
[----:B------:R3:W-:Y:S02]  /*1530*/  LDGSTS.E.BYPASS.LTC128B.128 [R2+0xc900], [R4.64], !P4 ;  /* 0x0c90000004027fae */ /* 0x0007e4000e101d50 */
.L_x_677:
[----:B------:R-:W-:Y:S05]  /*1540*/  BSYNC B0 ;  /* 0x0000000000007941 */ /* 0x000fea0003800000 */
.L_x_676:
[----:B---3--:R-:W-:Y:S01]  /*1550*/  IADD3 R2, R19, 0x20, RZ ;  /* 0x0000002013027810 */ /* 0x008fe20007ffe0ff */
[----:B------:R3:W1:Y:S01]  /*1560*/  SHFL.IDX PT, R5, R16, 0x2, 0x181f ;  /* 0x00581f0010057f89 */ /* 0x00066200000e0000 */
[----:B------:R-:W-:Y:S02]  /*1570*/  BSSY B0, `(.L_x_678) ;  /* 0x000000e000007945 */ /* 0x000fe40003800000 */
[----:B------:R-:W-:Y:S01]  /*1580*/  ISETP.GE.AND P1, PT, R2, R15, PT ;  /* 0x0000000f0200720c */ /* 0x000fe20003f26270 */
[----:B----4-:R3:W4:-:S12]  /*1590*/  SHFL.IDX PT, R4, R17, 0x2, 0x181f ;  /* 0x00581f0011047f89 */ /* 0x01071800000e0000 */
[----:B------:R-:W-:Y:S05]  /*15a0*/  @P1 BRA `(.L_x_679) ;  /* 0x000000a000001947 */ /* 0x000fea0003800000 */
[----:B------:R-:W-:Y:S02]  /*15b0*/  SHF.R.S32.HI R2, RZ, 0x1f, R18 ;  /* 0x0000001fff027819 */ /* 0x000fe40000011412 */
[----:B----4-:R-:W-:Y:S02]  /*15c0*/  LEA R6, P1, R14, R4, 0x1 ;  /* 0x000000040e067211 */ /* 0x010fe400078208ff */
[----:B------:R-:W-:Y:S02]  /*15d0*/  LEA.HI R2, R2, R18, RZ, 0x3 ;  /* 0x0000001202027211 */ /* 0x000fe400078f18ff */
[----:B-1----:R-:W-:Y:S02]  /*15e0*/  LEA.HI.X R7, R14, R5, R13, 0x1, P1 ;  /* 0x000000050e077211 */ /* 0x002fe400008f0c0d */
[----:B------:R-:W-:Y:S01]  /*15f0*/  LOP3.LUT R8, R2, 0xfffffff8, RZ, 0xc0, !PT ;  /* 0xfffffff802087812 */ /* 0x000fe200078ec0ff */
[----:B------:R-:W-:-:S04]  /*1600*/  IMAD.SHL.U32 R2, R11, 0x2, RZ ;  /* 0x000000020b027824 */ /* 0x000fc800078e00ff */
[----:B------:R-:W-:Y:S01]  /*1610*/  IMAD.WIDE R4, R8, 0x2, R4 ;  /* 0x0000000208047825 */ /* 0x000fe200078e0204 */
[----:B------:R-:W-:Y:S01]  /*1620*/  @!PT LDS RZ, [RZ] ;  /* 0x00000000fffff984 */ /* 0x000fe20000000800 */
[----:B------:R1:W-:Y:S04]  /*1630*/  LDGSTS.E.BYPASS.LTC128B.128 [R2+0x9100], [R6.64], !P5 ;  /* 0x0910000006027fae */ /* 0x0003e8000e901d50 */
[----:B------:R1:W-:Y:S02]  /*1640*/  LDGSTS.E.BYPASS.LTC128B.128 [R2+0xd100], [R4.64], !P4 ;  /* 0x0d10000004027fae */ /* 0x0003e4000e101d50 */
.L_x_679:
[----:B------:R-:W-:Y:S05]  /*1650*/  BSYNC B0 ;  /* 0x0000000000007941 */ /* 0x000fea0003800000 */
.L_x_678:
[----:B-1----:R-:W-:Y:S01]  /*1660*/  IADD3 R2, R19, 0x30, RZ ;  /* 0x0000003013027810 */ /* 0x002fe20007ffe0ff */
[----:B------:R1:W2:Y:S01]  /*1670*/  SHFL.IDX PT, R5, R16, 0x3, 0x181f ;  /* 0x00781f0010057f89 */ /* 0x0002a200000e0000 */
[----:B------:R-:W-:Y:S02]  /*1680*/  BSSY B0, `(.L_x_680) ;  /* 0x000000e000007945 */ /* 0x000fe40003800000 */
[----:B------:R-:W-:Y:S01]  /*1690*/  ISETP.GE.AND P1, PT, R2, R15, PT ;  /* 0x0000000f0200720c */ /* 0x000fe20003f26270 */
[----:B----4-:R1:W4:-:S12]  /*16a0*/  SHFL.IDX PT, R4, R17, 0x3, 0x181f ;  /* 0x00781f0011047f89 */ /* 0x01031800000e0000 */
[----:B------:R-:W-:Y:S05]  /*16b0*/  @P1 BRA `(.L_x_681) ;  /* 0x000000a000001947 */ /* 0x000fea0003800000 */
[----:B------:R-:W-:Y:S02]  /*16c0*/  SHF.R.S32.HI R2, RZ, 0x1f, R18 ;  /* 0x0000001fff027819 */ /* 0x000fe40000011412 */
[----:B----4-:R-:W-:Y:S02]  /*16d0*/  LEA R6, P1, R14, R4, 0x1 ;  /* 0x000000040e067211 */ /* 0x010fe400078208ff */
[----:B------:R-:W-:Y:S02]  /*16e0*/  LEA.HI R2, R2, R18, RZ, 0x3 ;  /* 0x0000001202027211 */ /* 0x000fe400078f18ff */
[----:B--2---:R-:W-:Y:S02]  /*16f0*/  LEA.HI.X R7, R14, R5, R13, 0x1, P1 ;  /* 0x000000050e077211 */ /* 0x004fe400008f0c0d */
[----:B------:R-:W-:Y:S01]  /*1700*/  LOP3.LUT R8, R2, 0xfffffff8, RZ, 0xc0, !PT ;  /* 0xfffffff802087812 */ /* 0x000fe200078ec0ff */
[----:B------:R-:W-:-:S04]  /*1710*/  IMAD.SHL.U32 R2, R11, 0x2, RZ ;  /* 0x000000020b027824 */ /* 0x000fc800078e00ff */
[----:B------:R-:W-:Y:S01]  /*1720*/  IMAD.WIDE R4, R8, 0x2, R4 ;  /* 0x0000000208047825 */ /* 0x000fe200078e0204 */
[----:B------:R-:W-:Y:S01]  /*1730*/  @!PT LDS RZ, [RZ] ;  /* 0x00000000fffff984 */ /* 0x000fe20000000800 */
[----:B------:R2:W-:Y:S04]  /*1740*/  LDGSTS.E.BYPASS.LTC128B.128 [R2+0x9900], [R6.64], !P5 ;  /* 0x0990000006027fae */ /* 0x0005e8000e901d50 */
[----:B------:R2:W-:Y:S02]  /*1750*/  LDGSTS.E.BYPASS.LTC128B.128 [R2+0xd900], [R4.64], !P4 ;  /* 0x0d90000004027fae */ /* 0x0005e4000e101d50 */
.L_x_681:
[----:B------:R-:W-:Y:S05]  /*1760*/  BSYNC B0 ;  /* 0x0000000000007941 */ /* 0x000fea0003800000 */
.L_x_680:
[----:B--2---:R-:W-:Y:S01]  /*1770*/  IADD3 R2, R19, 0x40, RZ ;  /* 0x0000004013027810 */ /* 0x004fe20007ffe0ff */
        /* <DEDUP_REMOVED lines=15> */
.L_x_683:
[----:B------:R-:W-:Y:S05]  /*1870*/  BSYNC B0 ;  /* 0x0000000000007941 */ /* 0x000fea0003800000 */
.L_x_682:
        /* <DEDUP_REMOVED lines=16> */
.L_x_685:
[----:B------:R-:W-:Y:S05]  /*1980*/  BSYNC B0 ;  /* 0x0000000000007941 */ /* 0x000fea0003800000 */
.L_x_684:
        /* <DEDUP_REMOVED lines=16> */
.L_x_687:
[----:B------:R-:W-:Y:S05]  /*1a90*/  BSYNC B0 ;  /* 0x0000000000007941 */ /* 0x000fea0003800000 */
.L_x_686:
[----:B-1--4-:R-:W1:Y:S01]  /*1aa0*/  SHFL.IDX PT, R4, R17, 0x7, 0x181f ;  /* 0x00f81f0011047f89 */ /* 0x012e6200000e0000 */
[----:B------:R-:W-:Y:S01]  /*1ab0*/  IADD3 R2, R19, 0x70, RZ ;  /* 0x0000007013027810 */ /* 0x000fe20007ffe0ff */
[----:B------:R-:W-:Y:S01]  /*1ac0*/  ULEA.HI.SX32 UR15, UR18, 0xffffffff, 0x1a ;  /* 0xffffffff120f7891 */ /* 0x000fe2000f8fd23f */
[----:B------:R-:W-:Y:S01]  /*1ad0*/  IMAD.MOV.U32 R158, RZ, RZ, R38 ;  /* 0x000000ffff9e7224 */ /* 0x000fe200078e0026 */
[----:B------:R-:W4:Y:S01]  /*1ae0*/  SHFL.IDX PT, R5, R16, 0x7, 0x181f ;  /* 0x00f81f0010057f89 */ /* 0x000f2200000e0000 */
[----:B------:R-:W-:Y:S01]  /*1af0*/  ISETP.GE.AND P6, PT, R2, R15, PT ;  /* 0x0000000f0200720c */ /* 0x000fe20003fc6270 */
[----:B------:R-:W-:Y:S01]  /*1b00*/  ULDC.64 UR6, c[0x0][0x1e0] ;  /* 0x0000780000067ab9 */ /* 0x000fe20000000a00 */
[----:B------:R-:W-:Y:S01]  /*1b10*/  IADD3 R2, -R28, UR19, RZ ;  /* 0x000000131c027c10 */ /* 0x000fe2000fffe1ff */
[----:B------:R-:W-:Y:S01]  /*1b20*/  IMAD.U32 R7, RZ, RZ, UR15 ;  /* 0x0000000fff077e24 */ /* 0x000fe2000f8e00ff */
[----:B------:R-:W-:Y:S01]  /*1b30*/  UMOV UR20, 0x6 ;  /* 0x0000000600147882 */ /* 0x000fe20000000000 */
[----:B------:R-:W-:Y:S01]  /*1b40*/  IMAD.MOV.U32 R159, RZ, RZ, R39 ;  /* 0x000000ffff9f7224 */ /* 0x000fe200078e0027 */
[----:B------:R-:W-:Y:S01]  /*1b50*/  USHF.L.U32 UR21, UR6, 0x6, URZ ;  /* 0x0000000606157899 */ /* 0x000fe2000800063f */
[----:B------:R-:W-:Y:S01]  /*1b60*/  IMAD R2, R7, -0x40, R2 ;  /* 0xffffffc007027824 */ /* 0x000fe200078e0202 */
[----:B------:R-:W-:Y:S01]  /*1b70*/  USHF.L.U64.HI UR20, UR6, UR20, UR7 ;  /* 0x0000001406147299 */ /* 0x000fe20008010207 */
[----:B------:R-:W-:Y:S01]  /*1b80*/  IMAD.MOV.U32 R158, RZ, RZ, R34 ;  /* 0x000000ffff9e7224 */ /* 0x000fe200078e0022 */
[----:B------:R-:W-:Y:S01]  /*1b90*/  USHF.R.S32.HI UR9, URZ, 0x1f, UR15 ;  /* 0x0000001f3f097899 */ /* 0x000fe2000801140f */
[----:B------:R-:W-:Y:S01]  /*1ba0*/  IMAD.SHL.U32 R239, R11, 0x2, RZ ;  /* 0x000000020bef7824 */ /* 0x000fe200078e00ff */
[----:B------:R-:W-:Y:S01]  /*1bb0*/  ISETP.GE.AND P2, PT, R2, 0x1, PT ;  /* 0x000000010200780c */ /* 0x000fe20003f46270 */
[----:B------:R-:W-:Y:S01]  /*1bc0*/  UIMAD UR4, UR20, UR15, URZ ;  /* 0x0000000f140472a4 */ /* 0x000fe2000f8e023f */
[----:B------:R-:W-:Y:S01]  /*1bd0*/  @!P6 SHF.R.S32.HI R6, RZ, 0x1f, R18 ;  /* 0x0000001fff06e819 */ /* 0x000fe20000011412 */
[----:B------:R-:W-:Y:S01]  /*1be0*/  IMAD.U32 R154, RZ, RZ, UR21 ;  /* 0x00000015ff9a7e24 */ /* 0x000fe2000f8e00ff */
[----:B------:R-:W-:Y:S01]  /*1bf0*/  UIMAD.WIDE.U32 UR10, UR6, 0x20, URZ ;  /* 0x00000020060a78a5 */ /* 0x000fe2000f8e003f */
[----:B------:R-:W-:Y:S01]  /*1c00*/  LEA.HI R155, R25, R157, RZ, 0x5 ;  /* 0x0000009d199b7211 */ /* 0x000fe200078f28ff */
[----:B------:R-:W-:Y:S01]  /*1c10*/  UIMAD UR4, UR9, UR21, UR4 ;  /* 0x00000015090472a4 */ /* 0x000fe2000f8e0204 */
[----:B------:R-:W-:Y:S01]  /*1c20*/  @!P6 LEA.HI R8, R6, R18, RZ, 0x3 ;  /* 0x000000120608e211 */ /* 0x000fe200078f18ff */
[----:B------:R-:W-:Y:S01]  /*1c30*/  USHF.L.U32 UR8, UR7, 0x5, URZ ;  /* 0x0000000507087899 */ /* 0x000fe2000800063f */
[----:B-1----:R-:W-:Y:S01]  /*1c40*/  @!P6 LEA R6, P1, R14, R4, 0x1 ;  /* 0x000000040e06e211 */ /* 0x002fe200078208ff */
[----:B------:R-:W-:Y:S01]  /*1c50*/  STL.64 [R1+0x28], R158 ;  /* 0x0000289e01007387 */ /* 0x000fe20000100a00 */
[----:B------:R-:W-:Y:S01]  /*1c60*/  @!P6 LOP3.LUT R8, R8, 0xfffffff8, RZ, 0xc0, !PT ;  /* 0xfffffff80808e812 */ /* 0x000fe200078ec0ff */
[----:B------:R-:W-:Y:S01]  /*1c70*/  UIADD3 UR8, UR11, UR8, URZ ;  /* 0x000000080b087290 */ /* 0x000fe2000fffe03f */
[----:B----4-:R-:W-:-:S02]  /*1c80*/  @!P6 LEA.HI.X R7, R14, R5, R13, 0x1, P1 ;  /* 0x000000050e07e211 */ /* 0x010fc400008f0c0d */
[----:B------:R-:W-:Y:S01]  /*1c90*/  ISETP.GE.AND P1, PT, R2, 0x11, PT ;  /* 0x000000110200780c */ /* 0x000fe20003f26270 */
[----:B------:R-:W-:Y:S01]  /*1ca0*/  @!P6 IMAD.WIDE R8, R8, 0x2, R4 ;  /* 0x000000020808e825 */ /* 0x000fe200078e0204 */
[----:B------:R-:W-:Y:S01]  /*1cb0*/  SHF.R.S32.HI R14, RZ, 0x4, R24 ;  /* 0x00000004ff0e7819 */ /* 0x000fe20000011418 */
[----:B------:R-:W-:Y:S01]  /*1cc0*/  @!PT LDS RZ, [RZ] ;  /* 0x00000000fffff984 */ /* 0x000fe20000000800 */
[----:B------:R1:W-:Y:S01]  /*1cd0*/  @!P6 LDGSTS.E.BYPASS.LTC128B.128 [R239+0xb900], [R6.64], !P5 ;  /* 0x0b90000006efefae */ /* 0x0003e2000e901d50 */
[----:B------:R-:W-:Y:S01]  /*1ce0*/  ISETP.GE.AND P5, PT, R2, 0x31, PT ;  /* 0x000000310200780c */ /* 0x000fe20003fa6270 */
[----:B------:R-:W-:Y:S02]  /*1cf0*/  IMAD.WIDE.U32 R4, R154, UR15, R158 ;  /* 0x0000000f9a047c25 */ /* 0x000fe4000f8e009e */
[----:B------:R4:W-:Y:S01]  /*1d00*/  @!P6 LDGSTS.E.BYPASS.LTC128B.128 [R239+0xf900], [R8.64], !P4 ;  /* 0x0f90000008efefae */ /* 0x0009e2000e101d50 */
[----:B------:R-:W-:Y:S02]  /*1d10*/  ISETP.GE.AND P6, PT, R2, 0x21, PT ;  /* 0x000000210200780c */ /* 0x000fe40003fc6270 */
[----:B------:R-:W-:Y:S01]  /*1d20*/  IADD3 R5, R5, UR4, RZ ;  /* 0x0000000405057c10 */ /* 0x000fe2000fffe0ff */
[----:B------:R-:W0:Y:S04]  /*1d30*/  LDGDEPBAR ;  /* 0x00000000000079af */ /* 0x000e280000000000 */
[----:B------:R-:W-:Y:S01]  /*1d40*/  BAR.SYNC.DEFER_BLOCKING 0x0 ;  /* 0x0000000000007b1d */ /* 0x000fe20000010000 */
[----:B------:R-:W-:-:S04]  /*1d50*/  @P2 LEA R12, P4, R4, c[0x0][0x1c8], 0x1 ;  /* 0x00007200040c2a11 */ /* 0x000fc800078808ff */
[----:B------:R-:W-:Y:S01]  /*1d60*/  @P2 LEA.HI.X R13, R4, c[0x0][0x1cc], R5, 0x1, P4 ;  /* 0x00007300040d2a11 */ /* 0x000fe200020f0c05 */
[----:B------:R-:W-:-:S05]  /*1d70*/  VOTEU.ANY UP0, P5 ;  /* 0x00000000003f7886 */ /* 0x000fca0002800100 */
[----:B------:R-:W-:Y:S01]  /*1d80*/  @UP0 UIMAD UR4, UR7, 0x30, URZ ;  /* 0x00000030070408a4 */ /* 0x000fe2000f8e023f */
[----:B-1----:R-:W-:Y:S02]  /*1d90*/  IMAD.U32 R6, RZ, RZ, UR7 ;  /* 0x00000007ff067e24 */ /* 0x002fe4000f8e00ff */
[----:B----4-:R-:W-:-:S05]  /*1da0*/  IMAD.MOV.U32 R8, RZ, RZ, c[0x0][0x1e0] ;  /* 0x00007800ff087624 */ /* 0x010fca00078e00ff */
[C---:B------:R-:W-:Y:S01]  /*1db0*/  @P1 LEA R2, P4, R8.reuse, R4, 0x4 ;  /* 0x0000000408021211 */ /* 0x040fe200078820ff */
[----:B------:R-:W-:Y:S01]  /*1dc0*/  @!PT LDS RZ, [RZ] ;  /* 0x00000000fffff984 */ /* 0x000fe20000000800 */
[----:B------:R-:W-:Y:S01]  /*1dd0*/  @!PT LDS RZ, [RZ] ;  /* 0x00000000fffff984 */ /* 0x000fe20000000800 */
[----:B------:R-:W-:Y:S01]  /*1de0*/  @!PT LDS RZ, [RZ] ;  /* 0x00000000fffff984 */ /* 0x000fe20000000800 */
[----:B------:R1:W-:Y:S03]  /*1df0*/  @P2 LDGSTS.E.BYPASS.LTC128B.128 [R239+0x4100], [R12.64], !P3 ;  /* 0x041000000cef2fae */ /* 0x0003e6000d901d50 */
[C---:B------:R-:W-:Y:S01]  /*1e00*/  @P1 LEA.HI.X R6, R8.reuse, R5, R6, 0x4, P4 ;  /* 0x0000000508061211 */ /* 0x040fe200020f2406 */
[----:B------:R-:W-:Y:S01]  /*1e10*/  @P5 IMAD.WIDE.U32 R8, R8, 0x30, R4 ;  /* 0x0000003008085825 */ /* 0x000fe200078e0004 */
[----:B------:R-:W-:Y:S01]  /*1e20*/  @P1 LEA R10, P4, R2, c[0x0][0x1c8], 0x1 ;  /* 0x00007200020a1a11 */ /* 0x000fe200078808ff */
[----:B------:R1:W-:Y:S01]  /*1e30*/  @P2 LDGSTS.E.BYPASS.LTC128B.128 [R239+0x6100], [R12.64+0x80], !P0 ;  /* 0x061000800cef2fae */ /* 0x0003e2000c101d50 */
[----:B------:R-:W-:Y:S02]  /*1e40*/  LOP3.LUT P2, RZ, R36, 0x2, RZ, 0xc0, !PT ;  /* 0x0000000224ff7812 */ /* 0x000fe4000784c0ff */
[----:B------:R-:W-:-:S02]  /*1e50*/  @P1 LEA.HI.X R11, R2, c[0x0][0x1cc], R6, 0x1, P4 ;  /* 0x00007300020b1a11 */ /* 0x000fc400020f0c06 */
[----:B------:R-:W-:-:S03]  /*1e60*/  @P6 IADD3 R2, P4, R4, UR10, RZ ;  /* 0x0000000a04026c10 */ /* 0x000fc6000ff9e0ff */
[----:B------:R4:W-:Y:S01]  /*1e70*/  @P1 LDGSTS.E.BYPASS.LTC128B.128 [R239+0x4900], [R10.64], !P3 ;  /* 0x049000000aef1fae */ /* 0x0009e2000d901d50 */
[----:B------:R-:W-:Y:S02]  /*1e80*/  @P6 IADD3.X R4, R5, UR8, RZ, P4, !PT ;  /* 0x0000000805046c10 */ /* 0x000fe4000a7fe4ff */
[----:B------:R-:W-:Y:S01]  /*1e90*/  LEA.HI R5, R24, R14, RZ, 0x1 ;  /* 0x0000000e18057211 */ /* 0x000fe200078f08ff */
[----:B------:R4:W-:Y:S01]  /*1ea0*/  @P1 LDGSTS.E.BYPASS.LTC128B.128 [R239+0x6900], [R10.64+0x80], !P0 ;  /* 0x069000800aef1fae */ /* 0x0009e2000c101d50 */
[C---:B------:R-:W-:Y:S02]  /*1eb0*/  @P6 LEA R6, P4, R2.reuse, c[0x0][0x1c8], 0x1 ;  /* 0x0000720002066a11 */ /* 0x040fe400078808ff */
[----:B------:R-:W-:Y:S02]  /*1ec0*/  LOP3.LUT R5, R5, 0xfffffffe, RZ, 0xc0, !PT ;  /* 0xfffffffe05057812 */ /* 0x000fe400078ec0ff */
[----:B------:R-:W-:Y:S02]  /*1ed0*/  @P6 LEA.HI.X R7, R2, c[0x0][0x1cc], R4, 0x1, P4 ;  /* 0x0000730002076a11 */ /* 0x000fe400020f0c04 */
[----:B------:R-:W-:Y:S01]  /*1ee0*/  @P5 IADD3 R2, R9, UR4, RZ ;  /* 0x0000000409025c10 */ /* 0x000fe2000fffe0ff */
[----:B------:R-:W-:Y:S01]  /*1ef0*/  IMAD.IADD R9, R14, 0x1, -R5 ;  /* 0x000000010e097824 */ /* 0x000fe200078e0a05 */
[----:B------:R-:W-:Y:S01]  /*1f00*/  @P5 LEA R4, P4, R8, c[0x0][0x1c8], 0x1 ;  /* 0x0000720008045a11 */ /* 0x000fe200078808ff */
[----:B------:R5:W-:Y:S01]  /*1f10*/  @P6 LDGSTS.E.BYPASS.LTC128B.128 [R239+0x5100], [R6.64], !P3 ;  /* 0x0510000006ef6fae */ /* 0x000be2000d901d50 */
[----:B------:R-:W-:-:S02]  /*1f20*/  ULDC.64 UR4, c[0x0][0x208] ;  /* 0x0000820000047ab9 */ /* 0x000fc40000000a00 */
[----:B------:R-:W-:Y:S01]  /*1f30*/  @P5 LEA.HI.X R5, R8, c[0x0][0x1cc], R2, 0x1, P4 ;  /* 0x0000730008055a11 */ /* 0x000fe200020f0c02 */
[----:B------:R5:W-:Y:S01]  /*1f40*/  @P6 LDGSTS.E.BYPASS.LTC128B.128 [R239+0x7100], [R6.64+0x80], !P0 ;  /* 0x0710008006ef6fae */ /* 0x000be2000c101d50 */
[----:B------:R-:W-:Y:S01]  /*1f50*/  IMAD.SHL.U32 R2, R22, 0x40, RZ ;  /* 0x0000004016027824 */ /* 0x000fe200078e00ff */
[----:B------:R-:W-:Y:S01]  /*1f60*/  UIMAD UR9, UR9, UR4, URZ ;  /* 0x00000004090972a4 */ /* 0x000fe2000f8e023f */
[----:B------:R-:W-:Y:S01]  /*1f70*/  IMAD.SHL.U32 R8, R28, 0x8, RZ ;  /* 0x000000081c087824 */ /* 0x000fe200078e00ff */
[----:B------:R2:W-:Y:S01]  /*1f80*/  @P5 LDGSTS.E.BYPASS.LTC128B.128 [R239+0x5900], [R4.64], !P3 ;  /* 0x0590000004ef5fae */ /* 0x0005e2000d901d50 */
[----:B------:R-:W-:Y:S02]  /*1f90*/  UIMAD.WIDE.U32 UR12, UR15, UR4, URZ ;  /* 0x000000040f0c72a5 */ /* 0x000fe4000f8e003f */
[----:B------:R-:W-:Y:S01]  /*1fa0*/  UIMAD UR9, UR15, UR5, UR9 ;  /* 0x000000050f0972a4 */ /* 0x000fe2000f8e0209 */
[----:B------:R2:W-:Y:S01]  /*1fb0*/  @P5 LDGSTS.E.BYPASS.LTC128B.128 [R239+0x7900], [R4.64+0x80], !P0 ;  /* 0x0790008004ef5fae */ /* 0x0005e2000c101d50 */
[----:B------:R-:W-:-:S02]  /*1fc0*/  UIMAD UR15, UR15, -0x40, UR19 ;  /* 0xffffffc00f0f78a4 */ /* 0x000fc4000f8e0213 */
[----:B------:R-:W-:Y:S01]  /*1fd0*/  UIADD3 UR9, UR13, UR9, URZ ;  /* 0x000000090d097290 */ /* 0x000fe2000fffe03f */
[----:B------:R-:W0:Y:S01]  /*1fe0*/  LDGDEPBAR ;  /* 0x00000000000079af */ /* 0x000e220000000000 */
[----:B-----5:R-:W-:Y:S01]  /*1ff0*/  IMAD.SHL.U32 R6, R36, 0x40, RZ ;  /* 0x0000004024067824 */ /* 0x020fe200078e00ff */
[----:B--2---:R-:W-:Y:S01]  /*2000*/  LOP3.LUT R4, R2, 0x1c0, RZ, 0xc0, !PT ;  /* 0x000001c002047812 */ /* 0x004fe200078ec0ff */
[----:B------:R-:W-:-:S04]  /*2010*/  DEPBAR.LE SB0, 0x1 ;  /* 0x000080400000791a */ /* 0x000fc80000000000 */
[----:B------:R-:W-:Y:S01]  /*2020*/  IMAD.SHL.U32 R5, R9, 0x8, RZ ;  /* 0x0000000809057824 */ /* 0x000fe200078e00ff */
[----:B------:R-:W-:-:S04]  /*2030*/  DEPBAR.LE SB0, 0x0 ;  /* 0x000080000000791a */ /* 0x000fc80000000000 */
[----:B------:R-:W-:Y:S02]  /*2040*/  LOP3.LUT R2, R6, 0x1c0, RZ, 0xc0, !PT ;  /* 0x000001c006027812 */ /* 0x000fe400078ec0ff */
[----:B------:R-:W-:Y:S01]  /*2050*/  LOP3.LUT R7, R4, 0x8, R5, 0xf8, !PT ;  /* 0x0000000804077812 */ /* 0x000fe200078ef805 */
[----:B------:R-:W-:Y:S01]  /*2060*/  IMAD.SHL.U32 R5, R23, 0x40, RZ ;  /* 0x0000004017057824 */ /* 0x000fe200078e00ff */
[----:B------:R-:W-:Y:S02]  /*2070*/  LOP3.LUT R8, R2, 0x8, R8, 0xf8, !PT ;  /* 0x0000000802087812 */ /* 0x000fe400078ef808 */
[----:B------:R-:W-:Y:S01]  /*2080*/  SHF.R.U32.HI R6, RZ, 0x3, R2 ;  /* 0x00000003ff067819 */ /* 0x000fe20000011602 */
[----:B------:R-:W-:Y:S01]  /*2090*/  IMAD.SHL.U32 R2, R155, 0x20, RZ ;  /* 0x000000209b027824 */ /* 0x000fe200078e00ff */
[----:B------:R-:W-:Y:S02]  /*20a0*/  SHF.R.U32.HI R4, RZ, 0x3, R4 ;  /* 0x00000003ff047819 */ /* 0x000fe40000011604 */
[----:B------:R-:W-:-:S02]  /*20b0*/  LOP3.LUT R6, R8, R6, RZ, 0x3c, !PT ;  /* 0x0000000608067212 */ /* 0x000fc400078e3cff */
[----:B------:R-:W-:Y:S02]  /*20c0*/  LOP3.LUT R153, R7, R4, RZ, 0x3c, !PT ;  /* 0x0000000407997212 */ /* 0x000fe400078e3cff */
[----:B------:R-:W-:Y:S02]  /*20d0*/  LOP3.LUT R152, R5, 0xfffffe00, RZ, 0xc0, !PT ;  /* 0xfffffe0005987812 */ /* 0x000fe400078ec0ff */
[----:B------:R-:W-:Y:S01]  /*20e0*/  LOP3.LUT R4, R2, 0x7ffffc00, RZ, 0xc0, !PT ;  /* 0x7ffffc0002047812 */ /* 0x000fe200078ec0ff */
[----:B------:R-:W-:-:S03]  /*20f0*/  IMAD R2, R9, 0x200, R6 ;  /* 0x0000020009027824 */ /* 0x000fc600078e0206 */
[----:B------:R-:W-:Y:S01]  /*2100*/  IADD3 R4, R153, R152, R4 ;  /* 0x0000009899047210 */ /* 0x000fe20007ffe004 */
[----:B------:R-:W-:Y:S01]  /*2110*/  IMAD.SHL.U32 R179, R2, 0x2, RZ ;  /* 0x0000000202b37824 */ /* 0x000fe200078e00ff */
[----:B------:R-:W-:Y:S03]  /*2120*/  BAR.SYNC.DEFER_BLOCKING 0x0 ;  /* 0x0000000000007b1d */ /* 0x000fe60000010000 */
[----:B------:R-:W-:Y:S01]  /*2130*/  IMAD.SHL.U32 R226, R4, 0x2, RZ ;  /* 0x0000000204e27824 */ /* 0x000fe200078e00ff */
[----:B------:R-:W-:-:S03]  /*2140*/  IADD3 R230, R179, 0x4120, RZ ;  /* 0x00004120b3e67810 */ /* 0x000fc60007ffe0ff */
[C-C-:B------:R-:W-:Y:S02]  /*2150*/  IMAD R228, R3.reuse, 0x2, R226.reuse ;  /* 0x0000000203e47824 */ /* 0x140fe400078e02e2 */
[C---:B------:R-:W-:Y:S02]  /*2160*/  IMAD R227, R0.reuse, 0x2, R226 ;  /* 0x0000000200e37824 */ /* 0x040fe400078e02e2 */
[----:B------:R-:W-:Y:S02]  /*2170*/  IMAD R229, R0, 0x2, R228 ;  /* 0x0000000200e57824 */ /* 0x000fe400078e02e4 */
[----:B------:R-:W-:Y:S01]  /*2180*/  IMAD R231, R3, 0x2, R227 ;  /* 0x0000000203e77824 */ /* 0x000fe200078e02e3 */
[----:B------:R-:W-:Y:S04]  /*2190*/  LDSM.16.M88.4 R4, [R226+0xa100] ;  /* 0x00a10000e204783b */ /* 0x000fe80000000200 */
[----:B---3--:R-:W2:Y:S04]  /*21a0*/  LDSM.16.M88.4 R16, [R179+0x4100] ;  /* 0x00410000b310783b */ /* 0x008ea80000000200 */
[----:B-1----:R-:W1:Y:S04]  /*21b0*/  LDSM.16.M88.4 R12, [R179+0x4900] ;  /* 0x00490000b30c783b */ /* 0x002e680000000200 */
[----:B------:R-:W3:Y:S04]  /*21c0*/  LDSM.16.M88.4 R20, [R179+0x5100] ;  /* 0x00510000b314783b */ /* 0x000ee80000000200 */
[----:B------:R-:W5:Y:S04]  /*21d0*/  LDSM.16.M88.4 R24, [R179+0x5900] ;  /* 0x00590000b318783b */ /* 0x000f680000000200 */
[----:B----4-:R-:W4:Y:S01]  /*21e0*/  LDSM.16.M88.4 R8, [R226+0x8100] ;  /* 0x00810000e208783b */ /* 0x010f220000000200 */
[C---:B--2---:R-:W-:Y:S08]  /*21f0*/  HMMA.16816.F32 R40, R4.reuse, R16, RZ ;  /* 0x000000100428723c */ /* 0x044ff000000018ff */
[C---:B-1----:R-:W-:Y:S08]  /*2200*/  HMMA.16816.F32 R56, R4.reuse, R12, RZ ;  /* 0x0000000c0438723c */ /* 0x042ff000000018ff */
[C---:B---3--:R-:W-:Y:S08]  /*2210*/  HMMA.16816.F32 R60, R4.reuse, R20, RZ ;  /* 0x00000014043c723c */ /* 0x048ff000000018ff */
[C---:B-----5:R-:W-:Y:S08]  /*2220*/  HMMA.16816.F32 R64, R4.reuse, R24, RZ ;  /* 0x000000180440723c */ /* 0x060ff000000018ff */
[C---:B------:R-:W-:Y:S08]  /*2230*/  HMMA.16816.F32 R44, R4.reuse, R18, RZ ;  /* 0x00000012042c723c */ /* 0x040ff000000018ff */
[C---:B------:R-:W-:Y:S08]  /*2240*/  HMMA.16816.F32 R76, R4.reuse, R14, RZ ;  /* 0x0000000e044c723c */ /* 0x040ff000000018ff */
[C---:B------:R-:W-:Y:S08]  /*2250*/  HMMA.16816.F32 R116, R4.reuse, R22, RZ ;  /* 0x000000160474723c */ /* 0x040ff000000018ff */
[----:B------:R-:W-:Y:S07]  /*2260*/  HMMA.16816.F32 R92, R4, R26, RZ ;  /* 0x0000001a045c723c */ /* 0x000fee00000018ff */
[----:B------:R-:W-:Y:S01]  /*2270*/  IMAD.U32 R6, RZ, RZ, UR12 ;  /* 0x0000000cff067e24 */ /* 0x000fe2000f8e00ff */
[----:B------:R-:W-:Y:S01]  /*2280*/  IADD3 R5, R179, 0x4100, RZ ;  /* 0x00004100b3057810 */ /* 0x000fe20007ffe0ff */
[----:B------:R-:W-:Y:S01]  /*2290*/  IMAD.U32 R4, RZ, RZ, UR9 ;  /* 0x00000009ff047e24 */ /* 0x000fe2000f8e00ff */
[----:B------:R-:W-:Y:S01]  /*22a0*/  USHF.L.U32 UR9, UR4, 0x5, URZ ;  /* 0x0000000504097899 */ /* 0x000fe2000800063f */
[C---:B----4-:R-:W-:Y:S01]  /*22b0*/  HMMA.16816.F32 R100, R8.reuse, R18, RZ ;  /* 0x000000120864723c */ /* 0x050fe200000018ff */
[C---:B------:R-:W-:Y:S01]  /*22c0*/  LEA R2, P1, R6.reuse, R30, 0x6 ;  /* 0x0000001e06027211 */ /* 0x040fe200078230ff */
[----:B------:R-:W-:Y:S01]  /*22d0*/  UMOV UR12, 0x5 ;  /* 0x00000005000c7882 */ /* 0x000fe20000000000 */
[----:B------:R-:W-:Y:S01]  /*22e0*/  @P2 IADD3 R230, R5, -0x20, RZ ;  /* 0xffffffe005e62810 */ /* 0x000fe20007ffe0ff */
[----:B------:R-:W-:Y:S01]  /*22f0*/  USHF.L.U64.HI UR12, UR4, UR12, UR5 ;  /* 0x0000000c040c7299 */ /* 0x000fe20008010205 */
[----:B------:R-:W-:Y:S01]  /*2300*/  LEA.HI.X R6, R6, R29, R4, 0x6, P1 ;  /* 0x0000001d06067211 */ /* 0x000fe200008f3404 */
[----:B------:R-:W-:Y:S01]  /*2310*/  IMAD.U32 R7, RZ, RZ, UR13 ;  /* 0x0000000dff077e24 */ /* 0x000fe2000f8e00ff */
[C---:B------:R-:W-:Y:S01]  /*2320*/  LEA R4, P1, R2.reuse, c[0x0][0x1f8], 0x1 ;  /* 0x00007e0002047a11 */ /* 0x040fe200078208ff */
[----:B------:R-:W-:Y:S01]  /*2330*/  IMAD.U32 R18, RZ, RZ, UR9 ;  /* 0x00000009ff127e24 */ /* 0x000fe2000f8e00ff */
[----:B------:R-:W-:Y:S01]  /*2340*/  HMMA.16816.F32 R120, R8, R16, RZ ;  /* 0x000000100878723c */ /* 0x000fe200000018ff */
[----:B------:R-:W-:Y:S01]  /*2350*/  LDSM.16.M88.4 R32, [R230] ;  /* 0x00000000e620783b */ /* 0x000fe20000000200 */
[----:B------:R-:W-:Y:S01]  /*2360*/  LEA.HI.X R5, R2, c[0x0][0x1fc], R6, 0x1, P1 ;  /* 0x00007f0002057a11 */ /* 0x000fe200008f0c06 */
[----:B------:R-:W-:Y:S01]  /*2370*/  UIADD3 UR14, UP0, UR9, 0x80, URZ ;  /* 0x00000080090e7890 */ /* 0x000fe2000ff1e03f */
[----:B------:R-:W-:-:S02]  /*2380*/  IADD3 R2, -R28, UR15, RZ ;  /* 0x0000000f1c027c10 */ /* 0x000fc4000fffe1ff */
[----:B------:R-:W-:Y:S01]  /*2390*/  IADD3 R6, P1, R4, UR9, RZ ;  /* 0x0000000904067c10 */ /* 0x000fe2000ff3e0ff */
[----:B------:R-:W-:Y:S01]  /*23a0*/  LDSM.16.M88.4 R28, [R230+0x800] ;  /* 0x00080000e61c783b */ /* 0x000fe20000000200 */
[C---:B------:R-:W-:Y:S01]  /*23b0*/  ISETP.LT.OR P5, PT, R2.reuse, 0x1, P3 ;  /* 0x000000010200780c */ /* 0x040fe20001fa1670 */
[C---:B------:R-:W-:Y:S01]  /*23c0*/  HMMA.16816.F32 R88, R8.reuse, R12, RZ ;  /* 0x0000000c0858723c */ /* 0x040fe200000018ff */
[C---:B------:R-:W-:Y:S01]  /*23d0*/  ISETP.LT.OR P4, PT, R2.reuse, 0x1, P0 ;  /* 0x000000010200780c */ /* 0x040fe20000781670 */
[----:B------:R-:W-:Y:S01]  /*23e0*/  UIADD3.X UR13, URZ, UR12, URZ, UP0, !UPT ;  /* 0x0000000c3f0d7290 */ /* 0x000fe200087fe43f */
[----:B------:R-:W-:Y:S01]  /*23f0*/  ISETP.LT.OR P2, PT, R2, 0x11, P3 ;  /* 0x000000110200780c */ /* 0x000fe20001f41670 */
[----:B------:R-:W-:Y:S01]  /*2400*/  UISETP.GE.AND UP0, UPT, UR19, 0x41, UPT ;  /* 0x000000411300788c */ /* 0x000fe2000bf06270 */
[----:B------:R-:W-:Y:S02]  /*2410*/  IADD3.X R7, R5, UR12, RZ, P1, !PT ;  /* 0x0000000c05077c10 */ /* 0x000fe40008ffe4ff */
[----:B------:R-:W-:Y:S01]  /*2420*/  IADD3 R18, P6, P1, R18, 0x80, R4 ;  /* 0x0000008012127810 */ /* 0x000fe200079de004 */
[----:B------:R-:W-:Y:S01]  /*2430*/  HMMA.16816.F32 R96, R8, R14, RZ ;  /* 0x0000000e0860723c */ /* 0x000fe200000018ff */
[----:B------:R-:W1:Y:S01]  /*2440*/  LDSM.16.M88.4 R12, [R228+0xa100] ;  /* 0x00a10000e40c783b */ /* 0x000e620000000200 */
[----:B------:R-:W-:-:S02]  /*2450*/  IADD3 R238, R230, 0x800, RZ ;  /* 0x00000800e6ee7810 */ /* 0x000fc40007ffe0ff */
[----:B------:R-:W-:Y:S02]  /*2460*/  IADD3.X R19, RZ, UR12, R5, P6, P1 ;  /* 0x0000000cff137c10 */ /* 0x000fe4000b7e2405 */
[C---:B------:R-:W-:Y:S02]  /*2470*/  ISETP.LT.OR P1, PT, R2.reuse, 0x21, P3 ;  /* 0x000000210200780c */ /* 0x040fe40001f21670 */
[C---:B------:R-:W-:Y:S01]  /*2480*/  HMMA.16816.F32 R80, R8.reuse, R20, RZ ;  /* 0x000000140850723c */ /* 0x040fe200000018ff */
[----:B------:R-:W-:Y:S02]  /*2490*/  ISETP.LT.OR P6, PT, R2, 0x21, P0 ;  /* 0x000000210200780c */ /* 0x000fe400007c1670 */
[C---:B------:R-:W-:Y:S02]  /*24a0*/  IADD3 R237, R230.reuse, 0x1000, RZ ;  /* 0x00001000e6ed7810 */ /* 0x040fe40007ffe0ff */
[C---:B------:R-:W-:Y:S02]  /*24b0*/  IADD3 R236, R230.reuse, 0x1800, RZ ;  /* 0x00001800e6ec7810 */ /* 0x040fe40007ffe0ff */
[C---:B------:R-:W-:Y:S01]  /*24c0*/  IADD3 R235, R230.reuse, 0x2000, RZ ;  /* 0x00002000e6eb7810 */ /* 0x040fe20007ffe0ff */
[----:B------:R-:W-:Y:S01]  /*24d0*/  HMMA.16816.F32 R84, R8, R22, RZ ;  /* 0x000000160854723c */ /* 0x000fe200000018ff */
[----:B------:R-:W2:Y:S01]  /*24e0*/  LDSM.16.M88.4 R20, [R230+0x1800] ;  /* 0x00180000e614783b */ /* 0x000ea20000000200 */
[----:B------:R-:W-:-:S02]  /*24f0*/  IADD3 R234, R230, 0x2800, RZ ;  /* 0x00002800e6ea7810 */ /* 0x000fc40007ffe0ff */
[C---:B------:R-:W-:Y:S02]  /*2500*/  IADD3 R233, R230.reuse, 0x3000, RZ ;  /* 0x00003000e6e97810 */ /* 0x040fe40007ffe0ff */
[----:B------:R-:W-:Y:S02]  /*2510*/  IADD3 R232, R230, 0x3800, RZ ;  /* 0x00003800e6e87810 */ /* 0x000fe40007ffe0ff */
[C---:B------:R-:W-:Y:S08]  /*2520*/  HMMA.16816.F32 R72, R8.reuse, R24, RZ ;  /* 0x000000180848723c */ /* 0x040ff000000018ff */
[----:B------:R-:W-:Y:S01]  /*2530*/  HMMA.16816.F32 R68, R8, R26, RZ ;  /* 0x0000001a0844723c */ /* 0x000fe200000018ff */
[----:B------:R-:W3:Y:S04]  /*2540*/  LDSM.16.M88.4 R24, [R230+0x1000] ;  /* 0x00100000e618783b */ /* 0x000ee80000000200 */
[----:B------:R-:W4:Y:S04]  /*2550*/  LDSM.16.M88.4 R8, [R228+0x8100] ;  /* 0x00810000e408783b */ /* 0x000f280000000200 */
[----:B------:R-:W-:Y:S01]  /*2560*/  @!PT LDS RZ, [RZ] ;  /* 0x00000000fffff984 */ /* 0x000fe20000000800 */
[----:B------:R-:W-:Y:S01]  /*2570*/  @!PT LDS RZ, [RZ] ;  /* 0x00000000fffff984 */ /* 0x000fe20000000800 */
[----:B------:R-:W-:Y:S01]  /*2580*/  @!PT LDS RZ, [RZ] ;  /* 0x00000000fffff984 */ /* 0x000fe20000000800 */
[----:B------:R5:W-:Y:S01]  /*2590*/  LDGSTS.E.BYPASS.LTC128B.128 [R239+0x100], [R4.64], !P5 ;  /* 0x0010000004ef7fae */ /* 0x000be2000e901d50 */
[C---:B------:R-:W-:Y:S01]  /*25a0*/  ISETP.LT.OR P5, PT, R2.reuse, 0x11, P0 ;  /* 0x000000110200780c */ /* 0x040fe200007a1670 */
[C---:B-1----:R-:W-:Y:S02]  /*25b0*/  HMMA.16816.F32 R128, R12.reuse, R34, R44 ;  /* 0x000000220c80723c */ /* 0x042fe4000000182c */
[----:B------:R5:W-:Y:S04]  /*25c0*/  LDGSTS.E.BYPASS.LTC128B.128 [R239+0x2100], [R4.64+0x80], !P4 ;  /* 0x0210008004ef7fae */ /* 0x000be8000e101d50 */
[----:B------:R1:W-:Y:S02]  /*25d0*/  LDGSTS.E.BYPASS.LTC128B.128 [R239+0x900], [R6.64], !P2 ;  /* 0x0090000006ef7fae */ /* 0x0003e4000d101d50 */
[----:B------:R-:W-:Y:S04]  /*25e0*/  HMMA.16816.F32 R56, R12, R28, R56 ;  /* 0x0000001c0c38723c */ /* 0x000fe80000001838 */
[----:B------:R4:W-:Y:S01]  /*25f0*/  LDGSTS.E.BYPASS.LTC128B.128 [R239+0x2900], [R18.64], !P5 ;  /* 0x0290000012ef7fae */ /* 0x0009e2000e901d50 */
[----:B------:R-:W-:-:S03]  /*2600*/  ISETP.LT.OR P5, PT, R2, 0x31, P3 ;  /* 0x000000310200780c */ /* 0x000fc60001fa1670 */
[C---:B--2---:R-:W-:Y:S08]  /*2610*/  HMMA.16816.F32 R64, R12.reuse, R20, R64 ;  /* 0x000000140c40723c */ /* 0x044ff00000001840 */
[----:B------:R-:W-:Y:S01]  /*2620*/  HMMA.16816.F32 R76, R12, R30, R76 ;  /* 0x0000001e0c4c723c */ /* 0x000fe2000000184c */
[----:B-----5:R-:W-:-:S07]  /*2630*/  IADD3 R4, P4, R6, UR9, RZ ;  /* 0x0000000906047c10 */ /* 0x020fce000ff9e0ff */
[-C--:B---3--:R-:W-:Y:S01]  /*2640*/  HMMA.16816.F32 R60, R12, R24.reuse, R60 ;  /* 0x000000180c3c723c */ /* 0x088fe2000000183c */
[----:B------:R-:W-:Y:S02]  /*2650*/  IADD3.X R5, R7, UR12, RZ, P4, !PT ;  /* 0x0000000c07057c10 */ /* 0x000fe4000a7fe4ff */
[----:B------:R-:W-:Y:S02]  /*2660*/  IADD3 R16, P4, R4, UR9, RZ ;  /* 0x0000000904107c10 */ /* 0x000fe4000ff9e0ff */
[----:B-1----:R-:W-:Y:S01]  /*2670*/  IADD3 R6, P2, R6, UR14, RZ ;  /* 0x0000000e06067c10 */ /* 0x002fe2000ff5e0ff */
[----:B------:R1:W-:Y:S01]  /*2680*/  LDGSTS.E.BYPASS.LTC128B.128 [R239+0x1100], [R4.64], !P1 ;  /* 0x0110000004ef7fae */ /* 0x0003e2000c901d50 */
[----:B------:R-:W-:Y:S01]  /*2690*/  IADD3.X R17, R5, UR12, RZ, P4, !PT ;  /* 0x0000000c05117c10 */ /* 0x000fe2000a7fe4ff */
[----:B----4-:R-:W-:Y:S01]  /*26a0*/  HMMA.16816.F32 R132, R8, R24, R80 ;  /* 0x000000180884723c */ /* 0x010fe20000001850 */
[----:B------:R-:W-:Y:S01]  /*26b0*/  ISETP.LT.OR P4, PT, R2, 0x31, P0 ;  /* 0x000000310200780c */ /* 0x000fe20000781670 */
[----:B------:R-:W-:Y:S01]  /*26c0*/  IMAD.MOV.U32 R2, RZ, RZ, 0x40 ;  /* 0x00000040ff027424 */ /* 0x000fe200078e00ff */
[----:B------:R-:W-:-:S02]  /*26d0*/  IADD3.X R7, R7, UR13, RZ, P2, !PT ;  /* 0x0000000d07077c10 */ /* 0x000fc400097fe4ff */
[----:B------:R-:W-:-:S03]  /*26e0*/  LOP3.LUT P2, RZ, R36, 0x4, RZ, 0xc0, !PT ;  /* 0x0000000424ff7812 */ /* 0x000fc6000784c0ff */
[----:B------:R2:W-:Y:S01]  /*26f0*/  LDGSTS.E.BYPASS.LTC128B.128 [R239+0x3100], [R6.64], !P6 ;  /* 0x0310000006ef7fae */ /* 0x0005e2000f101d50 */
[----:B------:R-:W-:Y:S01]  /*2700*/  SEL R2, R2, 0xffffffc0, !P2 ;  /* 0xffffffc002027807 */ /* 0x000fe20005000000 */
[-C--:B------:R-:W-:Y:S02]  /*2710*/  HMMA.16816.F32 R36, R12, R32.reuse, R40 ;  /* 0x000000200c24723c */ /* 0x080fe40000001828 */
[----:B------:R3:W-:Y:S02]  /*2720*/  LDGSTS.E.BYPASS.LTC128B.128 [R239+0x1900], [R16.64], !P5 ;  /* 0x0190000010ef7fae */ /* 0x0007e4000e901d50 */
[----:B------:R-:W-:Y:S02]  /*2730*/  IMAD.IADD R225, R179, 0x1, R2 ;  /* 0x00000001b3e17824 */ /* 0x000fe400078e0202 */
[----:B------:R-:W-:Y:S02]  /*2740*/  IMAD.IADD R224, R2, 0x1, R230 ;  /* 0x0000000102e07824 */ /* 0x000fe400078e02e6 */
[----:B------:R-:W-:Y:S01]  /*2750*/  HMMA.16816.F32 R120, R8, R32, R120 ;  /* 0x000000200878723c */ /* 0x000fe20000001878 */
[----:B-1----:R-:W-:-:S07]  /*2760*/  IADD3 R4, P1, R4, UR14, RZ ;  /* 0x0000000e04047c10 */ /* 0x002fce000ff3e0ff */
[----:B------:R-:W-:Y:S01]  /*2770*/  HMMA.16816.F32 R80, R8, R34, R100 ;  /* 0x000000220850723c */ /* 0x000fe20000001864 */
[----:B------:R-:W-:Y:S02]  /*2780*/  IADD3.X R5, R5, UR13, RZ, P1, !PT ;  /* 0x0000000d05057c10 */ /* 0x000fe40008ffe4ff */
[----:B------:R-:W-:-:S03]  /*2790*/  PLOP3.LUT P1, PT, PT, PT, UP0, 0x80, 0x0 ;  /* 0x000000000000781c */ /* 0x000fc60003f2f008 */
[----:B------:R2:W-:Y:S02]  /*27a0*/  LDGSTS.E.BYPASS.LTC128B.128 [R239+0x3900], [R4.64], !P4 ;  /* 0x0390000004ef7fae */ /* 0x0005e4000e101d50 */
[C---:B------:R-:W-:Y:S02]  /*27b0*/  HMMA.16816.F32 R124, R8.reuse, R28, R88 ;  /* 0x0000001c087c723c */ /* 0x040fe40000001858 */
[----:B------:R-:W-:Y:S04]  /*27c0*/  LDSM.16.M88.4 R52, [R225+0x4100] ;  /* 0x00410000e134783b */ /* 0x000fe80000000200 */
[----:B---3--:R-:W1:Y:S02]  /*27d0*/  LDSM.16.M88.4 R16, [R227+0xa100] ;  /* 0x00a10000e310783b */ /* 0x008e640000000200 */
[C---:B------:R-:W-:Y:S02]  /*27e0*/  HMMA.16816.F32 R136, R8.reuse, R20, R72 ;  /* 0x000000140888723c */ /* 0x040fe40000001848 */
[----:B------:R-:W3:Y:S04]  /*27f0*/  LDSM.16.M88.4 R48, [R225+0x4900] ;  /* 0x00490000e130783b */ /* 0x000ee80000000200 */
[----:B------:R-:W4:Y:S02]  /*2800*/  LDSM.16.M88.4 R44, [R225+0x5100] ;  /* 0x00510000e12c783b */ /* 0x000f240000000200 */
[C---:B------:R-:W-:Y:S02]  /*2810*/  HMMA.16816.F32 R32, R8.reuse, R30, R96 ;  /* 0x0000001e0820723c */ /* 0x040fe40000001860 */
[----:B------:R-:W-:Y:S04]  /*2820*/  LDSM.16.M88.4 R40, [R225+0x5900] ;  /* 0x00590000e128783b */ /* 0x000fe80000000200 */
[----:B------:R-:W-:Y:S02]  /*2830*/  LDSM.16.M88.4 R28, [R224] ;  /* 0x00000000e01c783b */ /* 0x000fe40000000200 */
[C---:B------:R-:W-:Y:S02]  /*2840*/  HMMA.16816.F32 R104, R8.reuse, R26, R84 ;  /* 0x0000001a0868723c */ /* 0x040fe40000001854 */
[----:B--2---:R-:W-:Y:S04]  /*2850*/  LDSM.16.M88.4 R4, [R229+0xa100] ;  /* 0x00a10000e504783b */ /* 0x004fe80000000200 */
[----:B------:R-:W0:Y:S02]  /*2860*/  LDGDEPBAR ;  /* 0x00000000000079af */ /* 0x000e240000000000 */
[----:B------:R-:W-:Y:S02]  /*2870*/  HMMA.16816.F32 R100, R8, R22, R68 ;  /* 0x000000160864723c */ /* 0x000fe40000001844 */
[----:B------:R-:W2:Y:S06]  /*2880*/  LDSM.16.M88.4 R8, [R227+0x8100] ;  /* 0x00810000e308783b */ /* 0x000eac0000000200 */
[C---:B------:R-:W-:Y:S01]  /*2890*/  HMMA.16816.F32 R116, R12.reuse, R26, R116 ;  /* 0x0000001a0c74723c */ /* 0x040fe20000001874 */
[----:B------:R-:W5:Y:S07]  /*28a0*/  LDSM.16.M88.4 R24, [R224+0x800] ;  /* 0x00080000e018783b */ /* 0x000f6e0000000200 */
[----:B------:R-:W-:Y:S01]  /*28b0*/  HMMA.16816.F32 R112, R12, R22, R92 ;  /* 0x000000160c70723c */ /* 0x000fe2000000185c */
[----:B------:R-:W5:Y:S04]  /*28c0*/  LDSM.16.M88.4 R12, [R229+0x8100] ;  /* 0x00810000e50c783b */ /* 0x000f680000000200 */
[----:B------:R-:W5:Y:S03]  /*28d0*/  LDSM.16.M88.4 R20, [R224+0x1000] ;  /* 0x00100000e014783b */ /* 0x000f660000000200 */
[C---:B-1----:R-:W-:Y:S01]  /*28e0*/  HMMA.16816.F32 R72, R16.reuse, R52, R36 ;  /* 0x000000341048723c */ /* 0x042fe20000001824 */
[----:B------:R-:W1:Y:S07]  /*28f0*/  LDSM.16.M88.4 R36, [R224+0x1800] ;  /* 0x00180000e024783b */ /* 0x000e6e0000000200 */
[C---:B---3--:R-:W-:Y:S08]  /*2900*/  HMMA.16816.F32 R108, R16.reuse, R48, R56 ;  /* 0x00000030106c723c */ /* 0x048ff00000001838 */
[C---:B----4-:R-:W-:Y:S08]  /*2910*/  HMMA.16816.F32 R96, R16.reuse, R44, R60 ;  /* 0x0000002c1060723c */ /* 0x050ff0000000183c */
[----:B------:R-:W-:Y:S08]  /*2920*/  HMMA.16816.F32 R92, R16, R54, R128 ;  /* 0x00000036105c723c */ /* 0x000ff00000001880 */
[C---:B--2---:R-:W-:Y:S08]  /*2930*/  HMMA.16816.F32 R84, R8.reuse, R52, R120 ;  /* 0x000000340854723c */ /* 0x044ff00000001878 */
[----:B------:R-:W-:Y:S08]  /*2940*/  HMMA.16816.F32 R80, R8, R54, R80 ;  /* 0x000000360850723c */ /* 0x000ff00000001850 */
[C---:B------:R-:W-:Y:S08]  /*2950*/  HMMA.16816.F32 R88, R16.reuse, R40, R64 ;  /* 0x000000281058723c */ /* 0x040ff00000001840 */
[C---:B------:R-:W-:Y:S08]  /*2960*/  HMMA.16816.F32 R76, R16.reuse, R50, R76 ;  /* 0x00000032104c723c */ /* 0x040ff0000000184c */
[C---:B------:R-:W-:Y:S08]  /*2970*/  HMMA.16816.F32 R68, R16.reuse, R46, R116 ;  /* 0x0000002e1044723c */ /* 0x040ff00000001874 */
[----:B------:R-:W-:Y:S08]  /*2980*/  HMMA.16816.F32 R56, R16, R42, R112 ;  /* 0x0000002a1038723c */ /* 0x000ff00000001870 */
[C---:B------:R-:W-:Y:S08]  /*2990*/  HMMA.16816.F32 R60, R8.reuse, R50, R32 ;  /* 0x00000032083c723c */ /* 0x040ff00000001820 */
[C---:B------:R-:W-:Y:S08]  /*29a0*/  HMMA.16816.F32 R52, R8.reuse, R44, R132 ;  /* 0x0000002c0834723c */ /* 0x040ff00000001884 */
[C---:B------:R-:W-:Y:S01]  /*29b0*/  HMMA.16816.F32 R64, R8.reuse, R48, R124 ;  /* 0x000000300840723c */ /* 0x040fe2000000187c */
[----:B------:R-:W-:Y:S07]  /*29c0*/  LDSM.16.M88.4 R48, [R179+0x6100] ;  /* 0x00610000b330783b */ /* 0x000fee0000000200 */
[C---:B------:R-:W-:Y:S08]  /*29d0*/  HMMA.16816.F32 R44, R8.reuse, R46, R104 ;  /* 0x0000002e082c723c */ /* 0x040ff00000001868 */
[C---:B------:R-:W-:Y:S08]  /*29e0*/  HMMA.16816.F32 R32, R8.reuse, R40, R136 ;  /* 0x000000280820723c */ /* 0x040ff00000001888 */
[----:B------:R-:W-:Y:S01]  /*29f0*/  HMMA.16816.F32 R16, R8, R42, R100 ;  /* 0x0000002a0810723c */ /* 0x000fe20000001864 */
[----:B------:R-:W-:Y:S04]  /*2a00*/  LDSM.16.M88.4 R8, [R226+0xe100] ;  /* 0x00e10000e208783b */ /* 0x000fe80000000200 */
[----:B------:R-:W2:Y:S03]  /*2a10*/  LDSM.16.M88.4 R40, [R179+0x6900] ;  /* 0x00690000b328783b */ /* 0x000ea60000000200 */
[C---:B------:R-:W-:Y:S08]  /*2a20*/  HMMA.16816.F32 R100, R4.reuse, R30, R92 ;  /* 0x0000001e0464723c */ /* 0x040ff0000000185c */
[----:B-----5:R-:W-:Y:S08]  /*2a30*/  HMMA.16816.F32 R120, R4, R24, R108 ;  /* 0x000000180478723c */ /* 0x020ff0000000186c */
[C---:B------:R-:W-:Y:S08]  /*2a40*/  HMMA.16816.F32 R128, R12.reuse, R28, R84 ;  /* 0x0000001c0c80723c */ /* 0x040ff00000001854 */
[C---:B------:R-:W-:Y:S08]  /*2a50*/  HMMA.16816.F32 R124, R12.reuse, R30, R80 ;  /* 0x0000001e0c7c723c */ /* 0x040ff00000001850 */
[C---:B------:R-:W-:Y:S08]  /*2a60*/  HMMA.16816.F32 R116, R12.reuse, R24, R64 ;  /* 0x000000180c74723c */ /* 0x040ff00000001840 */
[C---:B------:R-:W-:Y:S08]  /*2a70*/  HMMA.16816.F32 R112, R12.reuse, R26, R60 ;  /* 0x0000001a0c70723c */ /* 0x040ff0000000183c */
[C---:B------:R-:W-:Y:S01]  /*2a80*/  HMMA.16816.F32 R108, R12.reuse, R20, R52 ;  /* 0x000000140c6c723c */ /* 0x040fe20000001834 */
[----:B------:R-:W-:Y:S07]  /*2a90*/  LDSM.16.M88.4 R52, [R230+0x3800] ;  /* 0x00380000e634783b */ /* 0x000fee0000000200 */
[C---:B------:R-:W-:Y:S01]  /*2aa0*/  HMMA.16816.F32 R84, R12.reuse, R22, R44 ;  /* 0x000000160c54723c */ /* 0x040fe2000000182c */
[----:B------:R-:W-:Y:S07]  /*2ab0*/  LDSM.16.M88.4 R44, [R230+0x3000] ;  /* 0x00300000e62c783b */ /* 0x000fee0000000200 */
[C---:B-1----:R-:W-:Y:S01]  /*2ac0*/  HMMA.16816.F32 R104, R12.reuse, R36, R32 ;  /* 0x000000240c68723c */ /* 0x042fe20000001820 */
[----:B------:R-:W-:Y:S07]  /*2ad0*/  LDSM.16.M88.4 R32, [R179+0x7100] ;  /* 0x00710000b320783b */ /* 0x000fee0000000200 */
[----:B------:R-:W-:Y:S01]  /*2ae0*/  HMMA.16816.F32 R92, R12, R38, R16 ;  /* 0x000000260c5c723c */ /* 0x000fe20000001810 */
[----:B------:R-:W1:Y:S04]  /*2af0*/  LDSM.16.M88.4 R12, [R226+0xc100] ;  /* 0x00c10000e20c783b */ /* 0x000e680000000200 */
[----:B------:R-:W3:Y:S03]  /*2b00*/  LDSM.16.M88.4 R16, [R179+0x7900] ;  /* 0x00790000b310783b */ /* 0x000ee60000000200 */
[C---:B------:R-:W-:Y:S01]  /*2b10*/  HMMA.16816.F32 R76, R4.reuse, R26, R76 ;  /* 0x0000001a044c723c */ /* 0x040fe2000000184c */
[----:B------:R-:W-:Y:S07]  /*2b20*/  LDSM.16.M88.4 R24, [R230+0x2800] ;  /* 0x00280000e618783b */ /* 0x000fee0000000200 */
[C---:B------:R-:W-:Y:S08]  /*2b30*/  HMMA.16816.F32 R140, R4.reuse, R20, R96 ;  /* 0x00000014048c723c */ /* 0x040ff00000001860 */
[C---:B------:R-:W-:Y:S01]  /*2b40*/  HMMA.16816.F32 R136, R4.reuse, R22, R68 ;  /* 0x000000160488723c */ /* 0x040fe20000001844 */
[----:B------:R-:W4:Y:S07]  /*2b50*/  LDSM.16.M88.4 R20, [R228+0xc100] ;  /* 0x00c10000e414783b */ /* 0x000f2e0000000200 */
[C---:B------:R-:W-:Y:S01]  /*2b60*/  HMMA.16816.F32 R72, R4.reuse, R28, R72 ;  /* 0x0000001c0448723c */ /* 0x040fe20000001848 */
[----:B------:R-:W-:Y:S07]  /*2b70*/  LDSM.16.M88.4 R28, [R230+0x2000] ;  /* 0x00200000e61c783b */ /* 0x000fee0000000200 */
[C---:B------:R-:W-:Y:S08]  /*2b80*/  HMMA.16816.F32 R96, R4.reuse, R36, R88 ;  /* 0x000000240460723c */ /* 0x040ff00000001858 */
[----:B------:R-:W-:Y:S01]  /*2b90*/  HMMA.16816.F32 R132, R4, R38, R56 ;  /* 0x000000260484723c */ /* 0x000fe20000001838 */
[----:B------:R-:W5:Y:S07]  /*2ba0*/  LDSM.16.M88.4 R4, [R228+0xe100] ;  /* 0x00e10000e404783b */ /* 0x000f6e0000000200 */
[C---:B--2---:R-:W-:Y:S08]  /*2bb0*/  HMMA.16816.F32 R60, R8.reuse, R40, R120 ;  /* 0x00000028083c723c */ /* 0x044ff00000001878 */
[----:B------:R-:W-:Y:S08]  /*2bc0*/  HMMA.16816.F32 R56, R8, R42, R76 ;  /* 0x0000002a0838723c */ /* 0x000ff0000000184c */
[C---:B-1----:R-:W-:Y:S08]  /*2bd0*/  HMMA.16816.F32 R36, R12.reuse, R40, R116 ;  /* 0x000000280c24723c */ /* 0x042ff00000001874 */
[----:B------:R-:W-:Y:S08]  /*2be0*/  HMMA.16816.F32 R40, R12, R42, R112 ;  /* 0x0000002a0c28723c */ /* 0x000ff00000001870 */
[C---:B------:R-:W-:Y:S08]  /*2bf0*/  HMMA.16816.F32 R68, R8.reuse, R50, R100 ;  /* 0x000000320844723c */ /* 0x040ff00000001864 */
[C---:B------:R-:W-:Y:S08]  /*2c00*/  HMMA.16816.F32 R72, R8.reuse, R48, R72 ;  /* 0x000000300848723c */ /* 0x040ff00000001848 */
[C---:B------:R-:W-:Y:S08]  /*2c10*/  HMMA.16816.F32 R88, R8.reuse, R32, R140 ;  /* 0x000000200858723c */ /* 0x040ff0000000188c */
[C---:B------:R-:W-:Y:S08]  /*2c20*/  HMMA.16816.F32 R100, R8.reuse, R34, R136 ;  /* 0x000000220864723c */ /* 0x040ff00000001888 */
[C---:B---3--:R-:W-:Y:S08]  /*2c30*/  HMMA.16816.F32 R96, R8.reuse, R16, R96 ;  /* 0x000000100860723c */ /* 0x048ff00000001860 */
[----:B------:R-:W-:Y:S08]  /*2c40*/  HMMA.16816.F32 R80, R8, R18, R132 ;  /* 0x000000120850723c */ /* 0x000ff00000001884 */
[C---:B------:R-:W-:Y:S08]  /*2c50*/  HMMA.16816.F32 R76, R12.reuse, R48, R128 ;  /* 0x000000300c4c723c */ /* 0x040ff00000001880 */
[C---:B------:R-:W-:Y:S01]  /*2c60*/  HMMA.16816.F32 R64, R12.reuse, R50, R124 ;  /* 0x000000320c40723c */ /* 0x040fe2000000187c */
[----:B------:R-:W-:Y:S07]  /*2c70*/  LDSM.16.M88.4 R48, [R225+0x6100] ;  /* 0x00610000e130783b */ /* 0x000fee0000000200 */
[C---:B------:R-:W-:Y:S08]  /*2c80*/  HMMA.16816.F32 R8, R12.reuse, R32, R108 ;  /* 0x000000200c08723c */ /* 0x040ff0000000186c */
[C---:B------:R-:W-:Y:S01]  /*2c90*/  HMMA.16816.F32 R84, R12.reuse, R34, R84 ;  /* 0x000000220c54723c */ /* 0x040fe20000001854 */
[----:B------:R-:W-:Y:S07]  /*2ca0*/  LDSM.16.M88.4 R32, [R225+0x7900] ;  /* 0x00790000e120783b */ /* 0x000fee0000000200 */
[C---:B------:R-:W-:Y:S08]  /*2cb0*/  HMMA.16816.F32 R104, R12.reuse, R16, R104 ;  /* 0x000000100c68723c */ /* 0x040ff00000001868 */
[----:B------:R-:W-:Y:S01]  /*2cc0*/  HMMA.16816.F32 R92, R12, R18, R92 ;  /* 0x000000120c5c723c */ /* 0x000fe2000000185c */
[----:B------:R-:W1:Y:S04]  /*2cd0*/  LDSM.16.M88.4 R16, [R227+0xe100] ;  /* 0x00e10000e310783b */ /* 0x000e680000000200 */
[----:B------:R-:W2:Y:S03]  /*2ce0*/  LDSM.16.M88.4 R12, [R227+0xc100] ;  /* 0x00c10000e30c783b */ /* 0x000ea60000000200 */
[C---:B----4-:R-:W-:Y:S01]  /*2cf0*/  HMMA.16816.F32 R120, R20.reuse, R24, R36 ;  /* 0x000000181478723c */ /* 0x050fe20000001824 */
[----:B------:R-:W-:Y:S07]  /*2d00*/  LDSM.16.M88.4 R36, [R225+0x7100] ;  /* 0x00710000e124783b */ /* 0x000fee0000000200 */
[-C--:B------:R-:W-:Y:S01]  /*2d10*/  HMMA.16816.F32 R112, R20, R26.reuse, R40 ;  /* 0x0000001a1470723c */ /* 0x080fe20000001828 */
[----:B------:R-:W3:Y:S07]  /*2d20*/  LDSM.16.M88.4 R40, [R225+0x6900] ;  /* 0x00690000e128783b */ /* 0x000eee0000000200 */
[C---:B-----5:R-:W-:Y:S08]  /*2d30*/  HMMA.16816.F32 R140, R4.reuse, R26, R56 ;  /* 0x0000001a048c723c */ /* 0x060ff00000001838 */
[C---:B------:R-:W-:Y:S08]  /*2d40*/  HMMA.16816.F32 R116, R4.reuse, R28, R72 ;  /* 0x0000001c0474723c */ /* 0x040ff00000001848 */
[C---:B------:R-:W-:Y:S08]  /*2d50*/  HMMA.16816.F32 R148, R4.reuse, R30, R68 ;  /* 0x0000001e0494723c */ /* 0x040ff00000001844 */
[----:B------:R-:W-:Y:S01]  /*2d60*/  HMMA.16816.F32 R144, R4, R24, R60 ;  /* 0x000000180490723c */ /* 0x000fe2000000183c */
[----:B------:R-:W-:Y:S07]  /*2d70*/  LDSM.16.M88.4 R24, [R224+0x3000] ;  /* 0x00300000e018783b */ /* 0x000fee0000000200 */
[C---:B------:R-:W-:Y:S08]  /*2d80*/  HMMA.16816.F32 R56, R20.reuse, R28, R76 ;  /* 0x0000001c1438723c */ /* 0x040ff0000000184c */
[----:B------:R-:W-:Y:S01]  /*2d90*/  HMMA.16816.F32 R124, R20, R30, R64 ;  /* 0x0000001e147c723c */ /* 0x000fe20000001840 */
[----:B------:R-:W-:Y:S07]  /*2da0*/  LDSM.16.M88.4 R28, [R224+0x2800] ;  /* 0x00280000e01c783b */ /* 0x000fee0000000200 */
[C---:B------:R-:W-:Y:S08]  /*2db0*/  HMMA.16816.F32 R136, R4.reuse, R44, R88 ;  /* 0x0000002c0488723c */ /* 0x040ff00000001858 */
[C---:B------:R-:W-:Y:S08]  /*2dc0*/  HMMA.16816.F32 R132, R4.reuse, R46, R100 ;  /* 0x0000002e0484723c */ /* 0x040ff00000001864 */
[C---:B------:R-:W-:Y:S08]  /*2dd0*/  HMMA.16816.F32 R128, R4.reuse, R52, R96 ;  /* 0x000000340480723c */ /* 0x040ff00000001860 */
[----:B------:R-:W-:Y:S01]  /*2de0*/  HMMA.16816.F32 R60, R4, R54, R80 ;  /* 0x00000036043c723c */ /* 0x000fe20000001850 */
[----:B------:R-:W4:Y:S07]  /*2df0*/  LDSM.16.M88.4 R4, [R231+0xe100] ;  /* 0x00e10000e704783b */ /* 0x000f2e0000000200 */
[C---:B------:R-:W-:Y:S01]  /*2e00*/  HMMA.16816.F32 R108, R20.reuse, R44, R8 ;  /* 0x0000002c146c723c */ /* 0x040fe20000001808 */
[----:B------:R-:W5:Y:S07]  /*2e10*/  LDSM.16.M88.4 R8, [R229+0xc100] ;  /* 0x00c10000e508783b */ /* 0x000f6e0000000200 */
[C---:B------:R-:W-:Y:S01]  /*2e20*/  HMMA.16816.F32 R68, R20.reuse, R46, R84 ;  /* 0x0000002e1444723c */ /* 0x040fe20000001854 */
[----:B------:R-:W3:Y:S07]  /*2e30*/  LDSM.16.M88.4 R44, [R224+0x2000] ;  /* 0x00200000e02c783b */ /* 0x000eee0000000200 */
[C---:B------:R-:W-:Y:S08]  /*2e40*/  HMMA.16816.F32 R72, R20.reuse, R52, R104 ;  /* 0x000000341448723c */ /* 0x040ff00000001868 */
[----:B------:R-:W-:Y:S01]  /*2e50*/  HMMA.16816.F32 R64, R20, R54, R92 ;  /* 0x000000361440723c */ /* 0x000fe2000000185c */
[----:B------:R-:W4:Y:S01]  /*2e60*/  LDSM.16.M88.4 R20, [R224+0x3800] ;  /* 0x00380000e014783b */ /* 0x000f220000000200 */
[----:B------:R-:W-:-:S06]  /*2e70*/  DEPBAR.LE SB0, 0x0 ;  /* 0x000080000000791a */ /* 0x000fcc0000000000 */
[C---:B-1----:R-:W-:Y:S08]  /*2e80*/  HMMA.16816.F32 R100, R16.reuse, R48, R116 ;  /* 0x000000301064723c */ /* 0x042ff00000001874 */
[----:B------:R-:W-:Y:S08]  /*2e90*/  HMMA.16816.F32 R96, R16, R50, R148 ;  /* 0x000000321060723c */ /* 0x000ff00000001894 */
[C---:B--2---:R-:W-:Y:S08]  /*2ea0*/  HMMA.16816.F32 R56, R12.reuse, R48, R56 ;  /* 0x000000300c38723c */ /* 0x044ff00000001838 */
[----:B------:R-:W-:Y:S08]  /*2eb0*/  HMMA.16816.F32 R52, R12, R50, R124 ;  /* 0x000000320c34723c */ /* 0x000ff0000000187c */
[C---:B---3--:R-:W-:Y:S08]  /*2ec0*/  HMMA.16816.F32 R92, R16.reuse, R40, R144 ;  /* 0x00000028105c723c */ /* 0x048ff00000001890 */
        /* <DEDUP_REMOVED lines=10> */
[----:B------:R-:W-:Y:S08]  /*2f70*/  HMMA.16816.F32 R12, R12, R34, R64 ;  /* 0x000000220c0c723c */ /* 0x000ff00000001840 */
[C---:B----4-:R-:W-:Y:S08]  /*2f80*/  HMMA.16816.F32 R92, R4.reuse, R28, R92 ;  /* 0x0000001c045c723c */ /* 0x050ff0000000185c */
[----:B------:R-:W-:Y:S08]  /*2f90*/  HMMA.16816.F32 R88, R4, R30, R88 ;  /* 0x0000001e0458723c */ /* 0x000ff00000001858 */
[----:B-----5:R-:W-:Y:S08]  /*2fa0*/  HMMA.16816.F32 R48, R8, R28, R48 ;  /* 0x0000001c0830723c */ /* 0x020ff00000001830 */
[C---:B------:R-:W-:Y:S08]  /*2fb0*/  HMMA.16816.F32 R100, R4.reuse, R44, R100 ;  /* 0x0000002c0464723c */ /* 0x040ff00000001864 */
[C---:B------:R-:W-:Y:S08]  /*2fc0*/  HMMA.16816.F32 R96, R4.reuse, R46, R96 ;  /* 0x0000002e0460723c */ /* 0x040ff00000001860 */
[C---:B------:R-:W-:Y:S08]  /*2fd0*/  HMMA.16816.F32 R84, R4.reuse, R24, R84 ;  /* 0x000000180454723c */ /* 0x040ff00000001854 */
[C---:B------:R-:W-:Y:S08]  /*2fe0*/  HMMA.16816.F32 R80, R4.reuse, R26, R80 ;  /* 0x0000001a0450723c */ /* 0x040ff00000001850 */
[C---:B------:R-:W-:Y:S08]  /*2ff0*/  HMMA.16816.F32 R76, R4.reuse, R20, R76 ;  /* 0x00000014044c723c */ /* 0x040ff0000000184c */
[----:B------:R-:W-:Y:S07]  /*3000*/  HMMA.16816.F32 R60, R4, R22, R60 ;  /* 0x00000016043c723c */ /* 0x000fee000000183c */
[----:B------:R-:W-:Y:S01]  /*3010*/  LOP3.LUT R4, R153, R152, RZ, 0xfc, !PT ;  /* 0x0000009899047212 */ /* 0x000fe200078efcff */
        /* <DEDUP_REMOVED lines=19> */
[----:B------:R-:W-:-:S03]  /*3150*/  IADD3 R2, R9, UR4, RZ ;  /* 0x0000000409027c10 */ /* 0x000fc6000fffe0ff */
[----:B------:R-:W-:Y:S01]  /*3160*/  UIADD3.X UR4, URZ, UR8, URZ, UP0, !UPT ;  /* 0x000000083f047290 */ /* 0x000fe200087fe43f */
        /* <DEDUP_REMOVED lines=15> */
[C---:B------:R-:W-:Y:S02]  /*3260*/  IADD3 R10, P4, R6.reuse, UR5, RZ ;  /* 0x00000005060a7c10 */ /* 0x040fe4000ff9e0ff */
[----:B------:R-:W-:Y:S02]  /*3270*/  IADD3.X R7, R9, UR6, RZ, P6, !PT ;  /* 0x0000000609077c10 */ /* 0x000fe4000b7fe4ff */
[----:B--2---:R-:W-:Y:S02]  /*3280*/  IADD3 R8, P2, R6, UR7, RZ ;  /* 0x0000000706087c10 */ /* 0x004fe4000ff5e0ff */
[C---:B------:R-:W-:Y:S01]  /*3290*/  IADD3.X R11, R7.reuse, UR6, RZ, P4, !PT ;  /* 0x00000006070b7c10 */ /* 0x040fe2000a7fe4ff */
[----:B------:R3:W-:Y:S01]  /*32a0*/  LDGSTS.E.BYPASS.LTC128B.128 [R239+0x5100], [R6.64], !P3 ;  /* 0x0510000006ef7fae */ /* 0x0007e2000d901d50 */
[----:B------:R-:W-:-:S03]  /*32b0*/  IADD3.X R9, R7, UR4, RZ, P2, !PT ;  /* 0x0000000407097c10 */ /* 0x000fc600097fe4ff */
[----:B------:R3:W-:Y:S04]  /*32c0*/  LDGSTS.E.BYPASS.LTC128B.128 [R239+0x7100], [R12.64], !P0 ;  /* 0x071000000cef7fae */ /* 0x0007e8000c101d50 */
[----:B------:R3:W-:Y:S04]  /*32d0*/  LDGSTS.E.BYPASS.LTC128B.128 [R239+0x5900], [R10.64], !P3 ;  /* 0x059000000aef7fae */ /* 0x0007e8000d901d50 */
[----:B------:R3:W-:Y:S02]  /*32e0*/  LDGSTS.E.BYPASS.LTC128B.128 [R239+0x7900], [R8.64], !P0 ;  /* 0x0790000008ef7fae */ /* 0x0007e4000c101d50 */
.L_x_688:
[----:B------:R-:W-:Y:S01]  /*32f0*/  LOP3.LUT R2, R155, 0xffffffe0, RZ, 0xc0, !PT ;  /* 0xffffffe09b027812 */ /* 0x000fe200078ec0ff */
[----:B---3--:R-:W-:Y:S01]  /*3300*/  IMAD.U32 R6, RZ, RZ, UR15 ;  /* 0x0000000fff067e24 */ /* 0x008fe2000f8e00ff */
[----:B------:R-:W-:Y:S01]  /*3310*/  STL [R1+0x84], R239 ;  /* 0x000084ef01007387 */ /* 0x000fe20000100800 */
[----:B------:R-:W-:-:S02]  /*3320*/  IMAD.SHL.U32 R220, R4, 0x2, RZ ;  /* 0x0000000204dc7824 */ /* 0x000fc400078e00ff */
[----:B------:R-:W-:Y:S01]  /*3330*/  IMAD.IADD R2, R157, 0x1, -R2 ;  /* 0x000000019d027824 */ /* 0x000fe200078e0a02 */
[----:B------:R-:W-:Y:S01]  /*3340*/  STL [R1+0x80], R238 ;  /* 0x000080ee01007387 */ /* 0x000fe20000100800 */
[----:B------:R-:W-:Y:S01]  /*3350*/  IMAD R221, R3, 0x2, R220 ;  /* 0x0000000203dd7824 */ /* 0x000fe200078e02dc */
[C---:B------:R-:W-:Y:S02]  /*3360*/  LEA R223, R0.reuse, R220, 0x1 ;  /* 0x000000dc00df7211 */ /* 0x040fe400078e08ff */
[----:B------:R-:W-:Y:S01]  /*3370*/  SHF.R.S32.HI R5, RZ, 0x1f, R2 ;  /* 0x0000001fff057819 */ /* 0x000fe20000011402 */
[----:B------:R-:W-:Y:S01]  /*3380*/  IMAD R222, R0, 0x2, R221 ;  /* 0x0000000200de7824 */ /* 0x000fe200078e02dd */
[----:B------:R-:W-:Y:S02]  /*3390*/  STL [R1+0x7c], R237 ;  /* 0x00007ced01007387 */ /* 0x000fe40000100800 */
[----:B------:R-:W-:Y:S02]  /*33a0*/  LEA.HI R5, R5, R2, RZ, 0x2 ;  /* 0x0000000205057211 */ /* 0x000fe400078f10ff */
[----:B------:R-:W-:Y:S02]  /*33b0*/  STL [R1+0x78], R236 ;  /* 0x000078ec01007387 */ /* 0x000fe40000100800 */
[----:B------:R-:W-:-:S02]  /*33c0*/  LOP3.LUT R5, R5, 0x7ffffffc, RZ, 0xc0, !PT ;  /* 0x7ffffffc05057812 */ /* 0x000fc400078ec0ff */
[----:B------:R-:W-:Y:S02]  /*33d0*/  STL [R1+0x74], R235 ;  /* 0x000074eb01007387 */ /* 0x000fe40000100800 */
[----:B------:R-:W-:Y:S02]  /*33e0*/  IADD3 R2, R2, -R5, RZ ;  /* 0x8000000502027210 */ /* 0x000fe40007ffe0ff */
[----:B------:R-:W-:Y:S03]  /*33f0*/  STL [R1+0x70], R234 ;  /* 0x000070ea01007387 */ /* 0x000fe60000100800 */
[----:B------:R-:W-:Y:S01]  /*3400*/  IMAD R8, R2, -0x2, R6 ;  /* 0xfffffffe02087824 */ /* 0x000fe200078e0206 */
[----:B------:R-:W-:Y:S04]  /*3410*/  STL [R1+0x6c], R233 ;  /* 0x00006ce901007387 */ /* 0x000fe80000100800 */
[C---:B------:R-:W-:Y:S01]  /*3420*/  ISETP.GT.AND P4, PT, R8.reuse, RZ, PT ;  /* 0x000000ff0800720c */ /* 0x040fe20003f84270 */
[----:B------:R-:W-:Y:S01]  /*3430*/  STL [R1+0x68], R232 ;  /* 0x000068e801007387 */ /* 0x000fe20000100800 */
[----:B------:R-:W-:-:S02]  /*3440*/  ISETP.GT.AND P2, PT, R8, 0x1, PT ;  /* 0x000000010800780c */ /* 0x000fc40003f44270 */
[----:B------:R-:W-:Y:S01]  /*3450*/  FSEL R6, R100, -INF , P4 ;  /* 0xff80000064067808 */ /* 0x000fe20002000000 */
[----:B------:R-:W-:Y:S01]  /*3460*/  STL [R1+0x64], R231 ;  /* 0x000064e701007387 */ /* 0x000fe20000100800 */
[----:B------:R-:W-:Y:S02]  /*3470*/  FSEL R7, R101, -INF , P2 ;  /* 0xff80000065077808 */ /* 0x000fe40001000000 */
[C---:B------:R-:W-:Y:S01]  /*3480*/  ISETP.GT.AND P6, PT, R8.reuse, 0x8, PT ;  /* 0x000000080800780c */ /* 0x040fe20003fc4270 */
[----:B------:R-:W-:Y:S01]  /*3490*/  STL [R1+0x60], R230 ;  /* 0x000060e601007387 */ /* 0x000fe20000100800 */
[----:B------:R-:W-:Y:S02]  /*34a0*/  ISETP.GT.AND P5, PT, R8, 0x9, PT ;  /* 0x000000090800780c */ /* 0x000fe40003fa4270 */
[----:B------:R-:W-:Y:S01]  /*34b0*/  FSEL R9, R96, -INF , P6 ;  /* 0xff80000060097808 */ /* 0x000fe20003000000 */
[----:B------:R-:W-:Y:S01]  /*34c0*/  STL [R1+0x5c], R229 ;  /* 0x00005ce501007387 */ /* 0x000fe20000100800 */
[----:B------:R-:W-:-:S02]  /*34d0*/  FMNMX.FTZ R2, R6, R7, !PT ;  /* 0x0000000706027209 */ /* 0x000fc40007810000 */
[----:B------:R-:W-:Y:S01]  /*34e0*/  FSEL R11, R102, -INF , P4 ;  /* 0xff800000660b7808 */ /* 0x000fe20002000000 */
[----:B------:R-:W-:Y:S01]  /*34f0*/  STL [R1+0x58], R228 ;  /* 0x000058e401007387 */ /* 0x000fe20000100800 */
[----:B------:R-:W-:Y:S02]  /*3500*/  FSEL R159, R58, -INF , P4 ;  /* 0xff8000003a9f7808 */ /* 0x000fe40002000000 */
[----:B------:R-:W-:Y:S01]  /*3510*/  FSEL R146, R56, -INF , P4 ;  /* 0xff80000038927808 */ /* 0x000fe20002000000 */
[----:B------:R-:W-:Y:S01]  /*3520*/  STL [R1+0x54], R227 ;  /* 0x000054e301007387 */ /* 0x000fe20000100800 */
[----:B------:R-:W-:Y:S02]  /*3530*/  FSEL R10, R97, -INF , P5 ;  /* 0xff800000610a7808 */ /* 0x000fe40002800000 */
[----:B------:R-:W-:Y:S01]  /*3540*/  ISETP.GT.AND P4, PT, R8, 0x10, PT ;  /* 0x000000100800780c */ /* 0x000fe20003f84270 */
[----:B------:R-:W-:Y:S01]  /*3550*/  STL [R1+0x50], R226 ;  /* 0x000050e201007387 */ /* 0x000fe20000100800 */
[----:B------:R-:W-:-:S02]  /*3560*/  FMNMX.FTZ R2, R9, R2, !PT ;  /* 0x0000000209027209 */ /* 0x000fc40007810000 */
[----:B------:R-:W-:Y:S01]  /*3570*/  FSEL R14, R103, -INF , P2 ;  /* 0xff800000670e7808 */ /* 0x000fe20001000000 */
[----:B------:R-:W-:Y:S01]  /*3580*/  STL [R1+0x4c], R225 ;  /* 0x00004ce101007387 */ /* 0x000fe20000100800 */
[----:B------:R-:W-:Y:S02]  /*3590*/  FSEL R158, R59, -INF , P2 ;  /* 0xff8000003b9e7808 */ /* 0x000fe40001000000 */
[----:B------:R-:W-:Y:S01]  /*35a0*/  FSEL R145, R57, -INF , P2 ;  /* 0xff80000039917808 */ /* 0x000fe20001000000 */
[----:B------:R-:W-:Y:S01]  /*35b0*/  STL [R1+0x48], R224 ;  /* 0x000048e001007387 */ /* 0x000fe20000100800 */
[----:B------:R-:W-:Y:S02]  /*35c0*/  ISETP.GT.AND P2, PT, R8, 0x11, PT ;  /* 0x000000110800780c */ /* 0x000fe40003f44270 */
[----:B------:R-:W-:Y:S01]  /*35d0*/  FSEL R17, R92, -INF , P4 ;  /* 0xff8000005c117808 */ /* 0x000fe20002000000 */
[----:B------:R-:W-:Y:S01]  /*35e0*/  STL [R1+0x44], R179 ;  /* 0x000044b301007387 */ /* 0x000fe20000100800 */
[----:B------:R-:W-:-:S02]  /*35f0*/  FMNMX.FTZ R2, R10, R2, !PT ;  /* 0x000000020a027209 */ /* 0x000fc40007810000 */
[----:B------:R-:W-:Y:S01]  /*3600*/  FSEL R16, R99, -INF , P5 ;  /* 0xff80000063107808 */ /* 0x000fe20002800000 */
[----:B------:R-:W-:Y:S01]  /*3610*/  LDSM.16.MT88.4 R100, [R221+0x2100] ;  /* 0x00210000dd64783b */ /* 0x000fe20000004200 */
[----:B------:R-:W-:Y:S02]  /*3620*/  FSEL R156, R55, -INF , P5 ;  /* 0xff800000379c7808 */ /* 0x000fe40002800000 */
[----:B------:R-:W-:Y:S01]  /*3630*/  FSEL R136, R53, -INF , P5 ;  /* 0xff80000035887808 */ /* 0x000fe20002800000 */
[----:B------:R-:W-:Y:S01]  /*3640*/  LDSM.16.MT88.4 R44, [R220+0x100] ;  /* 0x00010000dc2c783b */ /* 0x000fe20000004200 */
[----:B------:R-:W-:Y:S02]  /*3650*/  FSEL R18, R93, -INF , P2 ;  /* 0xff8000005d127808 */ /* 0x000fe40001000000 */
[----:B------:R-:W-:Y:S01]  /*3660*/  ISETP.GT.AND P5, PT, R8, 0x18, PT ;  /* 0x000000180800780c */ /* 0x000fe20003fa4270 */
[----:B------:R-:W-:Y:S01]  /*3670*/  LDSM.16.MT88.4 R104, [R223+0x2100] ;  /* 0x00210000df68783b */ /* 0x000fe20000004200 */
[----:B------:R-:W-:-:S02]  /*3680*/  FMNMX.FTZ R2, R17, R2, !PT ;  /* 0x0000000211027209 */ /* 0x000fc40007810000 */
[----:B------:R-:W-:Y:S01]  /*3690*/  FSEL R21, R94, -INF , P4 ;  /* 0xff8000005e157808 */ /* 0x000fe20002000000 */
[----:B------:R-:W-:Y:S01]  /*36a0*/  LDSM.16.MT88.4 R108, [R222+0x2100] ;  /* 0x00210000de6c783b */ /* 0x000fe20000004200 */
[----:B------:R-:W-:Y:S02]  /*36b0*/  FSEL R147, R50, -INF , P4 ;  /* 0xff80000032937808 */ /* 0x000fe40002000000 */
[----:B------:R-:W-:Y:S01]  /*36c0*/  FSEL R119, R48, -INF , P4 ;  /* 0xff80000030777808 */ /* 0x000fe20002000000 */
[----:B------:R-:W-:Y:S01]  /*36d0*/  LDSM.16.MT88.4 R72, [R220+0x2900] ;  /* 0x00290000dc48783b */ /* 0x000fe20000004200 */
[----:B------:R-:W-:Y:S02]  /*36e0*/  ISETP.GT.AND P4, PT, R8, 0x19, PT ;  /* 0x000000190800780c */ /* 0x000fe40003f84270 */
[----:B------:R-:W-:Y:S01]  /*36f0*/  FSEL R19, R88, -INF , P5 ;  /* 0xff80000058137808 */ /* 0x000fe20002800000 */
[----:B------:R-:W0:Y:S01]  /*3700*/  LDGDEPBAR ;  /* 0x00000000000079af */ /* 0x000e220000000000 */
[----:B------:R-:W-:-:S02]  /*3710*/  FMNMX.FTZ R2, R18, R2, !PT ;  /* 0x0000000212027209 */ /* 0x000fc40007810000 */
[----:B------:R-:W-:Y:S02]  /*3720*/  FSEL R22, R95, -INF , P2 ;  /* 0xff8000005f167808 */ /* 0x000fe40001000000 */
[----:B------:R-:W-:Y:S01]  /*3730*/  FSEL R144, R51, -INF , P2 ;  /* 0xff80000033907808 */ /* 0x000fe20001000000 */
[----:B------:R-:W-:Y:S01]  /*3740*/  LDSM.16.MT88.4 R92, [R220+0x2100] ;  /* 0x00210000dc5c783b */ /* 0x000fe20000004200 */
[----:B------:R-:W-:Y:S02]  /*3750*/  FSEL R118, R49, -INF , P2 ;  /* 0xff80000031767808 */ /* 0x000fe40001000000 */
[----:B------:R-:W-:Y:S01]  /*3760*/  FSEL R20, R89, -INF , P4 ;  /* 0xff80000059147808 */ /* 0x000fe20002000000 */
[----:B------:R-:W-:Y:S01]  /*3770*/  LDSM.16.MT88.4 R48, [R221+0x900] ;  /* 0x00090000dd30783b */ /* 0x000fe20000004200 */
[----:B------:R-:W-:Y:S02]  /*3780*/  ISETP.GT.AND P2, PT, R8, 0x20, PT ;  /* 0x000000200800780c */ /* 0x000fe40003f44270 */
[----:B------:R-:W-:-:S02]  /*3790*/  FMNMX.FTZ R2, R19, R2, !PT ;  /* 0x0000000213027209 */ /* 0x000fc40007810000 */
[----:B------:R-:W-:Y:S02]  /*37a0*/  FSEL R23, R90, -INF , P5 ;  /* 0xff8000005a177808 */ /* 0x000fe40002800000 */
[----:B------:R-:W-:Y:S02]  /*37b0*/  FSEL R138, R30, -INF , P5 ;  /* 0xff8000001e8a7808 */ /* 0x000fe40002800000 */
[----:B------:R-:W-:Y:S02]  /*37c0*/  FSEL R117, R28, -INF , P5 ;  /* 0xff8000001c757808 */ /* 0x000fe40002800000 */
[----:B------:R-:W-:Y:S02]  /*37d0*/  ISETP.GT.AND P5, PT, R8, 0x21, PT ;  /* 0x000000210800780c */ /* 0x000fe40003fa4270 */
[----:B------:R-:W-:Y:S02]  /*37e0*/  FSEL R171, R84, -INF , P2 ;  /* 0xff80000054ab7808 */ /* 0x000fe40001000000 */
[----:B------:R-:W-:-:S02]  /*37f0*/  FMNMX.FTZ R2, R20, R2, !PT ;  /* 0x0000000214027209 */ /* 0x000fc40007810000 */
[----:B------:R-:W-:Y:S02]  /*3800*/  FSEL R24, R91, -INF , P4 ;  /* 0xff8000005b187808 */ /* 0x000fe40002000000 */
[----:B------:R-:W-:Y:S01]  /*3810*/  FSEL R139, R31, -INF , P4 ;  /* 0xff8000001f8b7808 */ /* 0x000fe20002000000 */
[----:B------:R-:W-:Y:S01]  /*3820*/  LDSM.16.MT88.4 R88, [R222+0x100] ;  /* 0x00010000de58783b */ /* 0x000fe20000004200 */
[----:B------:R-:W-:Y:S02]  /*3830*/  FSEL R116, R29, -INF , P4 ;  /* 0xff8000001d747808 */ /* 0x000fe40002000000 */
[----:B------:R-:W-:Y:S02]  /*3840*/  FSEL R170, R85, -INF , P5 ;  /* 0xff80000055aa7808 */ /* 0x000fe40002800000 */
        /* <DEDUP_REMOVED lines=18> */
[----:B------:R-:W-:Y:S01]  /*3970*/  ISETP.GT.AND P6, PT, R8, 0x31, PT ;  /* 0x000000310800780c */ /* 0x000fe20003fc4270 */
[----:B------:R-:W-:Y:S01]  /*3980*/  LDSM.16.MT88.4 R52, [R223+0x2900] ;  /* 0x00290000df34783b */ /* 0x000fe20000004200 */
[----:B------:R-:W-:Y:S02]  /*3990*/  FSEL R248, R76, -INF , P5 ;  /* 0xff8000004cf87808 */ /* 0x000fe40002800000 */
[----:B------:R-:W-:-:S02]  /*39a0*/  FMNMX.FTZ R2, R169, R2, !PT ;  /* 0x00000002a9027209 */ /* 0x000fc40007810000 */
[----:B------:R-:W-:Y:S02]  /*39b0*/  ISETP.GT.AND P5, PT, R8, 0x38, PT ;  /* 0x000000380800780c */ /* 0x000fe40003fa4270 */
[----:B------:R-:W-:Y:S02]  /*39c0*/  FSEL R204, R77, -INF , P6 ;  /* 0xff8000004dcc7808 */ /* 0x000fe40003000000 */
[----:B------:R-:W-:Y:S02]  /*39d0*/  FMNMX.FTZ R2, R248, R2, !PT ;  /* 0x00000002f8027209 */ /* 0x000fe40007810000 */
[----:B------:R-:W-:Y:S02]  /*39e0*/  FSEL R181, R82, -INF , P4 ;  /* 0xff80000052b57808 */ /* 0x000fe40002000000 */
[----:B------:R-:W-:Y:S02]  /*39f0*/  FSEL R163, R38, -INF , P4 ;  /* 0xff80000026a37808 */ /* 0x000fe40002000000 */
[----:B------:R-:W-:-:S02]  /*3a00*/  FSEL R161, R36, -INF , P4 ;  /* 0xff80000024a17808 */ /* 0x000fc40002000000 */
[----:B------:R-:W-:Y:S02]  /*3a10*/  ISETP.GT.AND P4, PT, R8, 0x39, PT ;  /* 0x000000390800780c */ /* 0x000fe40003f84270 */
[----:B------:R-:W-:Y:S02]  /*3a20*/  FSEL R249, R60, -INF , P5 ;  /* 0xff8000003cf97808 */ /* 0x000fe40002800000 */
[----:B------:R-:W-:Y:S02]  /*3a30*/  FMNMX.FTZ R2, R204, R2, !PT ;  /* 0x00000002cc027209 */ /* 0x000fe40007810000 */
[----:B------:R-:W-:Y:S02]  /*3a40*/  FSEL R187, R61, -INF , P4 ;  /* 0xff8000003dbb7808 */ /* 0x000fe40002000000 */
[----:B------:R-:W-:Y:S02]  /*3a50*/  FMNMX.FTZ R2, R249, R2, !PT ;  /* 0x00000002f9027209 */ /* 0x000fe40007810000 */
[----:B------:R-:W-:-:S02]  /*3a60*/  FSEL R180, R83, -INF , P2 ;  /* 0xff80000053b47808 */ /* 0x000fc40001000000 */
[----:B------:R-:W-:Y:S01]  /*3a70*/  FMNMX.FTZ R2, R187, R2, !PT ;  /* 0x00000002bb027209 */ /* 0x000fe20007810000 */
[----:B------:R-:W-:Y:S01]  /*3a80*/  LDSM.16.MT88.4 R80, [R221+0x100] ;  /* 0x00010000dd50783b */ /* 0x000fe20000004200 */
[----:B------:R-:W-:Y:S02]  /*3a90*/  FSEL R162, R39, -INF , P2 ;  /* 0xff80000027a27808 */ /* 0x000fe40001000000 */
[----:B------:R-:W-:Y:S01]  /*3aa0*/  FSEL R160, R37, -INF , P2 ;  /* 0xff80000025a07808 */ /* 0x000fe20001000000 */
[----:B------:R-:W1:Y:S01]  /*3ab0*/  SHFL.BFLY PT, R5, R2, 0x2, 0x1f ;  /* 0x0c401f0002057f89 */ /* 0x000e6200000e0000 */
[----:B------:R-:W-:Y:S02]  /*3ac0*/  FSEL R184, R79, -INF , P6 ;  /* 0xff8000004fb87808 */ /* 0x000fe40003000000 */
[----:B------:R-:W-:Y:S02]  /*3ad0*/  FSEL R12, R62, -INF , P5 ;  /* 0xff8000003e0c7808 */ /* 0x000fe40002800000 */
[----:B------:R-:W-:-:S02]  /*3ae0*/  FSEL R208, R63, -INF , P4 ;  /* 0xff8000003fd07808 */ /* 0x000fc40002000000 */
[----:B------:R-:W-:Y:S01]  /*3af0*/  FMNMX.FTZ R0, R146, R145, !PT ;  /* 0x0000009192007209 */ /* 0x000fe20007810000 */
[----:B------:R-:W-:Y:S01]  /*3b00*/  LDSM.16.MT88.4 R60, [R222+0x900] ;  /* 0x00090000de3c783b */ /* 0x000fe20000004200 */
        /* <DEDUP_REMOVED lines=8> */
[----:B-1----:R-:W-:Y:S02]  /*3b90*/  FMNMX.FTZ R2, R2, R5, !PT ;  /* 0x0000000502027209 */ /* 0x002fe40007810000 */
[----:B------:R-:W-:Y:S02]  /*3ba0*/  FMNMX.FTZ R0, R117, R0, !PT ;  /* 0x0000000075007209 */ /* 0x000fe40007810000 */
[----:B------:R-:W-:Y:S01]  /*3bb0*/  FSEL R192, R71, -INF , P4 ;  /* 0xff80000047c07808 */ /* 0x000fe20002000000 */
[----:B------:R-:W1:Y:S01]  /*3bc0*/  SHFL.BFLY PT, R5, R2, 0x1, 0x1f ;  /* 0x0c201f0002057f89 */ /* 0x000e6200000e0000 */
[----:B------:R-:W-:-:S02]  /*3bd0*/  FMNMX.FTZ R0, R116, R0, !PT ;  /* 0x0000000074007209 */ /* 0x000fc40007810000 */
[----:B------:R-:W-:Y:S01]  /*3be0*/  FSEL R194, R67, -INF , P6 ;  /* 0xff80000043c27808 */ /* 0x000fe20003000000 */
[----:B------:R-:W-:Y:S01]  /*3bf0*/  LDSM.16.MT88.4 R68, [R221+0x2900] ;  /* 0x00290000dd44783b */ /* 0x000fe20000004200 */
[----:B------:R-:W-:-:S04]  /*3c00*/  FMNMX.FTZ R0, R165, R0, !PT ;  /* 0x00000000a5007209 */ /* 0x000fc80007810000 */
[----:B------:R-:W-:-:S04]  /*3c10*/  FMNMX.FTZ R0, R164, R0, !PT ;  /* 0x00000000a4007209 */ /* 0x000fc80007810000 */
[----:B------:R-:W-:-:S04]  /*3c20*/  FMNMX.FTZ R0, R161, R0, !PT ;  /* 0x00000000a1007209 */ /* 0x000fc80007810000 */
[----:B------:R-:W-:Y:S02]  /*3c30*/  FMNMX.FTZ R0, R160, R0, !PT ;  /* 0x00000000a0007209 */ /* 0x000fe40007810000 */
[----:B-1----:R-:W-:-:S04]  /*3c40*/  FMNMX.FTZ R175, R2, R5, !PT ;  /* 0x0000000502af7209 */ /* 0x002fc80007810000 */
[C---:B------:R-:W-:Y:S01]  /*3c50*/  FSETP.NEU.FTZ.AND P2, PT, R175.reuse, -INF , PT ;  /* 0xff800000af00780b */ /* 0x040fe20003f5d000 */
[----:B------:R-:W-:Y:S01]  /*3c60*/  FMUL.FTZ R2, R175, c[0x0][0x2d0] ;  /* 0x0000b400af027a20 */ /* 0x000fe20000410000 */
[----:B------:R-:W-:Y:S04]  /*3c70*/  STL [R1+0x88], R175 ;  /* 0x000088af01007387 */ /* 0x000fe80000100800 */
[----:B------:R-:W-:Y:S01]  /*3c80*/  FSEL R13, R2, RZ, P2 ;  /* 0x000000ff020d7208 */ /* 0x000fe20001000000 */
[----:B------:R-:W-:Y:S01]  /*3c90*/  STL [R1], R12 ;  /* 0x0000000c01007387 */ /* 0x000fe20000100800 */
[----:B------:R-:W-:Y:S02]  /*3ca0*/  FMNMX.FTZ R2, R11, R14, !PT ;  /* 0x0000000e0b027209 */ /* 0x000fe40007810000 */
[----:B------:R-:W-:-:S02]  /*3cb0*/  ISETP.GT.AND P2, PT, R8, 0x30, PT ;  /* 0x000000300800780c */ /* 0x000fc40003f44270 */
[----:B------:R-:W-:Y:S02]  /*3cc0*/  FMNMX.FTZ R2, R15, R2, !PT ;  /* 0x000000020f027209 */ /* 0x000fe40007810000 */
[----:B------:R-:W-:Y:S02]  /*3cd0*/  FSEL R186, R78, -INF , P2 ;  /* 0xff8000004eba7808 */ /* 0x000fe40001000000 */
[----:B------:R-:W-:Y:S01]  /*3ce0*/  FMNMX.FTZ R2, R16, R2, !PT ;  /* 0x0000000210027209 */ /* 0x000fe20007810000 */
[----:B------:R-:W-:Y:S03]  /*3cf0*/  LDSM.16.MT88.4 R76, [R223+0x900] ;  /* 0x00090000df4c783b */ /* 0x000fe60000004200 */
[----:B------:R-:W-:-:S04]  /*3d00*/  FMNMX.FTZ R2, R21, R2, !PT ;  /* 0x0000000215027209 */ /* 0x000fc80007810000 */
        /* <DEDUP_REMOVED lines=10> */
[----:B------:R-:W-:-:S05]  /*3db0*/  FMNMX.FTZ R2, R208, R2, !PT ;  /* 0x00000002d0027209 */ /* 0x000fca0007810000 */
[----:B------:R-:W1:Y:S02]  /*3dc0*/  SHFL.BFLY PT, R5, R2, 0x2, 0x1f ;  /* 0x0c401f0002057f89 */ /* 0x000e6400000e0000 */
[----:B-1----:R-:W-:-:S05]  /*3dd0*/  FMNMX.FTZ R2, R2, R5, !PT ;  /* 0x0000000502027209 */ /* 0x002fca0007810000 */
[----:B------:R-:W1:Y:S02]  /*3de0*/  SHFL.BFLY PT, R5, R2, 0x1, 0x1f ;  /* 0x0c201f0002057f89 */ /* 0x000e6400000e0000 */
[----:B-1----:R-:W-:-:S04]  /*3df0*/  FMNMX.FTZ R2, R2, R5, !PT ;  /* 0x0000000502027209 */ /* 0x002fc80007810000 */
[C---:B------:R-:W-:Y:S01]  /*3e00*/  FSETP.NEU.FTZ.AND P2, PT, R2.reuse, -INF , PT ;  /* 0xff8000000200780b */ /* 0x040fe20003f5d000 */
[----:B------:R-:W-:-:S05]  /*3e10*/  FMUL.FTZ R5, R2, c[0x0][0x2d0] ;  /* 0x0000b40002057a20 */ /* 0x000fca0000410000 */
[----:B------:R-:W-:Y:S01]  /*3e20*/  FSEL R12, R5, RZ, P2 ;  /* 0x000000ff050c7208 */ /* 0x000fe20001000000 */
[----:B------:R-:W-:Y:S01]  /*3e30*/  FFMA.FTZ R5, R6, c[0x0][0x2d0], -R13 ;  /* 0x0000b40006057a23 */ /* 0x000fe2000001080d */
[----:B------:R-:W-:Y:S02]  /*3e40*/  ISETP.GT.AND P2, PT, R8, 0x30, PT ;  /* 0x000000300800780c */ /* 0x000fe40003f44270 */
[----:B------:R-:W-:Y:S01]  /*3e50*/  FMNMX.FTZ R8, R159, R158, !PT ;  /* 0x0000009e9f087209 */ /* 0x000fe20007810000 */
[--C-:B------:R-:W-:Y:S01]  /*3e60*/  FFMA.FTZ R3, R15, c[0x0][0x2d0], -R12.reuse ;  /* 0x0000b4000f037a23 */ /* 0x100fe2000001080c */
[----:B------:R-:W-:Y:S01]  /*3e70*/  FSEL R198, R64, -INF , P2 ;  /* 0xff80000040c67808 */ /* 0x000fe20001000000 */
[----:B------:R1:W-:Y:S01]  /*3e80*/  MUFU.EX2 R179, R5 ;  /* 0x0000000500b37308 */ /* 0x0003e20000000800 */
[----:B------:R-:W-:Y:S01]  /*3e90*/  FMNMX.FTZ R8, R157, R8, !PT ;  /* 0x000000089d087209 */ /* 0x000fe20007810000 */
[----:B------:R-:W-:Y:S01]  /*3ea0*/  FFMA.FTZ R4, R14, c[0x0][0x2d0], -R12 ;  /* 0x0000b4000e047a23 */ /* 0x000fe2000001080c */
[----:B------:R-:W-:-:S02]  /*3eb0*/  FMNMX.FTZ R0, R198, R0, !PT ;  /* 0x00000000c6007209 */ /* 0x000fc40007810000 */
[----:B------:R-:W-:Y:S02]  /*3ec0*/  FMNMX.FTZ R8, R156, R8, !PT ;  /* 0x000000089c087209 */ /* 0x000fe40007810000 */
[----:B------:R-:W-:Y:S01]  /*3ed0*/  FMNMX.FTZ R0, R197, R0, !PT ;  /* 0x00000000c5007209 */ /* 0x000fe20007810000 */
[----:B------:R2:W-:Y:S01]  /*3ee0*/  MUFU.EX2 R237, R3 ;  /* 0x0000000300ed7308 */ /* 0x0005e20000000800 */
[----:B------:R-:W-:Y:S02]  /*3ef0*/  FMNMX.FTZ R8, R147, R8, !PT ;  /* 0x0000000893087209 */ /* 0x000fe40007810000 */
[----:B------:R-:W-:Y:S02]  /*3f00*/  FMNMX.FTZ R0, R199, R0, !PT ;  /* 0x00000000c7007209 */ /* 0x000fe40007810000 */
[----:B------:R-:W-:Y:S02]  /*3f10*/  FSEL R195, R66, -INF , P2 ;  /* 0xff80000042c37808 */ /* 0x000fe40001000000 */
[----:B------:R-:W-:Y:S01]  /*3f20*/  FMNMX.FTZ R0, R196, R0, !PT ;  /* 0x00000000c4007209 */ /* 0x000fe20007810000 */
[----:B-1----:R-:W-:Y:S01]  /*3f30*/  FFMA.FTZ R5, R7, c[0x0][0x2d0], -R13 ;  /* 0x0000b40007057a23 */ /* 0x002fe2000001080d */
[----:B------:R-:W-:Y:S01]  /*3f40*/  MUFU.EX2 R227, R4 ;  /* 0x0000000400e37308 */ /* 0x000fe20000000800 */
[----:B------:R-:W-:Y:S01]  /*3f50*/  LDSM.16.MT88.4 R64, [R220+0x900] ;  /* 0x00090000dc40783b */ /* 0x000fe20000004200 */
[----:B--2---:R-:W-:-:S06]  /*3f60*/  FFMA.FTZ R3, R16, c[0x0][0x2d0], -R12 ;  /* 0x0000b40010037a23 */ /* 0x004fcc000001080c */
[----:B------:R1:W2:Y:S08]  /*3f70*/  MUFU.EX2 R224, R5 ;  /* 0x0000000500e07308 */ /* 0x0002b00000000800 */
[----:B------:R3:W4:Y:S01]  /*3f80*/  MUFU.EX2 R250, R3 ;  /* 0x0000000300fa7308 */ /* 0x0007220000000800 */
[--C-:B-1----:R-:W-:Y:S01]  /*3f90*/  FFMA.FTZ R5, R9, c[0x0][0x2d0], -R13.reuse ;  /* 0x0000b40009057a23 */ /* 0x102fe2000001080d */
[----:B--2---:R-:W-:Y:S01]  /*3fa0*/  F2FP.PACK_AB R4, R224, R179 ;  /* 0x000000b3e004723e */ /* 0x004fe200000000ff */
[----:B------:R-:W1:Y:S05]  /*3fb0*/  SHFL.BFLY PT, R9, R0, 0x2, 0x1f ;  /* 0x0c401f0000097f89 */ /* 0x000e6a00000e0000 */
[----:B------:R2:W-:Y:S01]  /*3fc0*/  MUFU.EX2 R236, R5 ;  /* 0x0000000500ec7308 */ /* 0x0005e20000000800 */
[----:B---3--:R-:W-:Y:S01]  /*3fd0*/  FFMA.FTZ R3, R17, c[0x0][0x2d0], -R13 ;  /* 0x0000b40011037a23 */ /* 0x008fe2000001080d */
[----:B----4-:R-:W-:-:S06]  /*3fe0*/  F2FP.PACK_AB R7, R250, R237 ;  /* 0x000000edfa07723e */ /* 0x010fcc00000000ff */
[----:B------:R3:W-:Y:S01]  /*3ff0*/  MUFU.EX2 R251, R3 ;  /* 0x0000000300fb7308 */ /* 0x0007e20000000800 */
[----:B--2---:R-:W-:-:S07]  /*4000*/  FFMA.FTZ R5, R10, c[0x0][0x2d0], -R13 ;  /* 0x0000b4000a057a23 */ /* 0x004fce000001080d */
[----:B------:R2:W4:Y:S01]  /*4010*/  MUFU.EX2 R175, R5 ;  /* 0x0000000500af7308 */ /* 0x0005220000000800 */
[----:B-1----:R-:W-:Y:S01]  /*4020*/  FMNMX.FTZ R0, R0, R9, !PT ;  /* 0x0000000900007209 */ /* 0x002fe20007810000 */
[----:B---3--:R-:W-:-:S04]  /*4030*/  FFMA.FTZ R3, R18, c[0x0][0x2d0], -R13 ;  /* 0x0000b40012037a23 */ /* 0x008fc8000001080d */
[----:B------:R-:W1:Y:S02]  /*4040*/  SHFL.BFLY PT, R16, R0, 0x1, 0x1f ;  /* 0x0c201f0000107f89 */ /* 0x000e6400000e0000 */
[----:B------:R3:W-:Y:S01]  /*4050*/  MUFU.EX2 R234, R3 ;  /* 0x0000000300ea7308 */ /* 0x0007e20000000800 */
[----:B--2---:R-:W-:Y:S01]  /*4060*/  FFMA.FTZ R5, R11, c[0x0][0x2d0], -R12 ;  /* 0x0000b4000b057a23 */ /* 0x004fe2000001080c */
[----:B----4-:R-:W-:-:S06]  /*4070*/  F2FP.PACK_AB R6, R175, R236 ;  /* 0x000000ecaf06723e */ /* 0x010fcc00000000ff */
[----:B------:R-:W2:Y:S01]  /*4080*/  MUFU.EX2 R226, R5 ;  /* 0x0000000500e27308 */ /* 0x000ea20000000800 */
[----:B---3--:R-:W-:-:S07]  /*4090*/  FFMA.FTZ R3, R19, c[0x0][0x2d0], -R13 ;  /* 0x0000b40013037a23 */ /* 0x008fce000001080d */
[----:B------:R3:W-:Y:S01]  /*40a0*/  MUFU.EX2 R231, R3 ;  /* 0x0000000300e77308 */ /* 0x0007e20000000800 */
[----:B-1----:R-:W-:-:S04]  /*40b0*/  FMNMX.FTZ R177, R0, R16, !PT ;  /* 0x0000001000b17209 */ /* 0x002fc80007810000 */
[----:B------:R-:W-:Y:S02]  /*40c0*/  FSETP.NEU.FTZ.AND P2, PT, R177, -INF , PT ;  /* 0xff800000b100780b */ /* 0x000fe40003f5d000 */
[----:B--2---:R-:W-:Y:S02]  /*40d0*/  F2FP.PACK_AB R5, R227, R226 ;  /* 0x000000e2e305723e */ /* 0x004fe400000000ff */
[----:B---3--:R-:W-:Y:S01]  /*40e0*/  FMNMX.FTZ R3, R144, R8, !PT ;  /* 0x0000000890037209 */ /* 0x008fe20007810000 */
[----:B------:R-:W-:-:S04]  /*40f0*/  FFMA.FTZ R8, R20, c[0x0][0x2d0], -R13 ;  /* 0x0000b40014087a23 */ /* 0x000fc8000001080d */
[----:B------:R-:W-:Y:S01]  /*4100*/  HMMA.16816.F32 R128, R4, R100, RZ ;  /* 0x000000640480723c */ /* 0x000fe200000018ff */
[----:B------:R-:W-:Y:S01]  /*4110*/  FMNMX.FTZ R3, R138, R3, !PT ;  /* 0x000000038a037209 */ /* 0x000fe20007810000 */
[----:B------:R1:W2:Y:S03]  /*4120*/  MUFU.EX2 R229, R8 ;  /* 0x0000000800e57308 */ /* 0x0002a60000000800 */
[----:B------:R-:W-:-:S03]  /*4130*/  FMNMX.FTZ R3, R139, R3, !PT ;  /* 0x000000038b037209 */ /* 0x000fc60007810000 */
[----:B------:R-:W-:Y:S01]  /*4140*/  HMMA.16816.F32 R56, R4, R44, RZ ;  /* 0x0000002c0438723c */ /* 0x000fe200000018ff */
[----:B------:R-:W-:-:S07]  /*4150*/  FMNMX.FTZ R3, R167, R3, !PT ;  /* 0x00000003a7037209 */ /* 0x000fce0007810000 */
[----:B------:R-:W-:Y:S01]  /*4160*/  HMMA.16816.F32 R132, R4, R92, RZ ;  /* 0x0000005c0484723c */ /* 0x000fe200000018ff */
[----:B-1----:R-:W-:Y:S01]  /*4170*/  FFMA.FTZ R8, R21, c[0x0][0x2d0], -R12 ;  /* 0x0000b40015087a23 */ /* 0x002fe2000001080c */
[----:B--2---:R-:W-:-:S03]  /*4180*/  F2FP.PACK_AB R10, R229, R231 ;  /* 0x000000e7e50a723e */ /* 0x004fc600000000ff */
[----:B------:R1:W-:Y:S03]  /*4190*/  MUFU.EX2 R185, R8 ;  /* 0x0000000800b97308 */ /* 0x0003e60000000800 */
[C---:B------:R-:W-:Y:S08]  /*41a0*/  HMMA.16816.F32 R124, R4.reuse, R104, RZ ;  /* 0x00000068047c723c */ /* 0x040ff000000018ff */
[----:B------:R-:W-:Y:S01]  /*41b0*/  HMMA.16816.F32 R140, R4, R80, RZ ;  /* 0x00000050048c723c */ /* 0x000fe200000018ff */
[----:B-1----:R-:W-:Y:S01]  /*41c0*/  FMNMX.FTZ R8, R166, R3, !PT ;  /* 0x00000003a6087209 */ /* 0x002fe20007810000 */
[----:B------:R-:W-:-:S06]  /*41d0*/  FFMA.FTZ R3, R22, c[0x0][0x2d0], -R12 ;  /* 0x0000b40016037a23 */ /* 0x000fcc000001080c */
[C---:B------:R-:W-:Y:S01]  /*41e0*/  HMMA.16816.F32 R152, R4.reuse, R84, RZ ;  /* 0x000000540498723c */ /* 0x040fe200000018ff */
[----:B------:R-:W-:Y:S01]  /*41f0*/  FMNMX.FTZ R8, R163, R8, !PT ;  /* 0x00000008a3087209 */ /* 0x000fe20007810000 */
[----:B------:R1:W2:Y:S06]  /*4200*/  MUFU.EX2 R233, R3 ;  /* 0x0000000300e97308 */ /* 0x0002ac0000000800 */
[C---:B------:R-:W-:Y:S08]  /*4210*/  HMMA.16816.F32 R148, R4.reuse, R88, RZ ;  /* 0x000000580494723c */ /* 0x040ff000000018ff */
[----:B------:R-:W-:Y:S01]  /*4220*/  HMMA.16816.F32 R120, R4, R108, RZ ;  /* 0x0000006c0478723c */ /* 0x000fe200000018ff */
[----:B-1----:R-:W-:Y:S01]  /*4230*/  FMNMX.FTZ R3, R162, R8, !PT ;  /* 0x00000008a2037209 */ /* 0x002fe20007810000 */
[----:B------:R-:W-:Y:S01]  /*4240*/  FFMA.FTZ R8, R23, c[0x0][0x2d0], -R12 ;  /* 0x0000b40017087a23 */ /* 0x000fe2000001080c */
[----:B--2---:R-:W-:-:S02]  /*4250*/  F2FP.PACK_AB R9, R233, R185 ;  /* 0x000000b9e909723e */ /* 0x004fc400000000ff */
[----:B------:R-:W-:Y:S01]  /*4260*/  FMNMX.FTZ R3, R195, R3, !PT ;  /* 0x00000003c3037209 */ /* 0x000fe20007810000 */
[----:B------:R1:W-:Y:S02]  /*4270*/  MUFU.EX2 R230, R8 ;  /* 0x0000000800e67308 */ /* 0x0003e40000000800 */
[----:B------:R-:W-:Y:S01]  /*4280*/  HMMA.16816.F32 R112, R4, R46, RZ ;  /* 0x0000002e0470723c */ /* 0x000fe200000018ff */
[----:B------:R-:W-:-:S04]  /*4290*/  FMNMX.FTZ R3, R194, R3, !PT ;  /* 0x00000003c2037209 */ /* 0x000fc80007810000 */
[----:B------:R-:W-:-:S03]  /*42a0*/  FMNMX.FTZ R3, R193, R3, !PT ;  /* 0x00000003c1037209 */ /* 0x000fc60007810000 */
[C---:B------:R-:W-:Y:S01]  /*42b0*/  HMMA.16816.F32 R96, R4.reuse, R82, RZ ;  /* 0x000000520460723c */ /* 0x040fe200000018ff */
[----:B------:R-:W-:Y:S01]  /*42c0*/  FMNMX.FTZ R14, R192, R3, !PT ;  /* 0x00000003c00e7209 */ /* 0x000fe20007810000 */
[----:B------:R-:W-:Y:S02]  /*42d0*/  FMUL.FTZ R3, R177, c[0x0][0x2d0] ;  /* 0x0000b400b1037a20 */ /* 0x000fe40000410000 */
[----:B-1----:R-:W-:Y:S02]  /*42e0*/  FFMA.FTZ R8, R24, c[0x0][0x2d0], -R12 ;  /* 0x0000b40018087a23 */ /* 0x002fe4000001080c */
[----:B------:R-:W1:Y:S01]  /*42f0*/  SHFL.BFLY PT, R15, R14, 0x2, 0x1f ;  /* 0x0c401f000e0f7f89 */ /* 0x000e6200000e0000 */
[----:B------:R-:W-:Y:S01]  /*4300*/  FSEL R3, R3, RZ, P2 ;  /* 0x000000ff03037208 */ /* 0x000fe20001000000 */
[C---:B------:R-:W-:Y:S01]  /*4310*/  HMMA.16816.F32 R40, R4.reuse, R86, RZ ;  /* 0x000000560428723c */ /* 0x040fe200000018ff */
[----:B------:R2:W3:Y:S07]  /*4320*/  MUFU.EX2 R228, R8 ;  /* 0x0000000800e47308 */ /* 0x0004ee0000000800 */
[C---:B------:R-:W-:Y:S08]  /*4330*/  HMMA.16816.F32 R36, R4.reuse, R90, RZ ;  /* 0x0000005a0424723c */ /* 0x040ff000000018ff */
[----:B------:R-:W-:Y:S01]  /*4340*/  HMMA.16816.F32 R32, R4, R94, RZ ;  /* 0x0000005e0420723c */ /* 0x000fe200000018ff */
[----:B--2---:R-:W-:-:S02]  /*4350*/  F2FP.PACK_AB R8, R234, R251 ;  /* 0x000000fbea08723e */ /* 0x004fc400000000ff */
[----:B---3--:R-:W-:Y:S02]  /*4360*/  F2FP.PACK_AB R11, R228, R230 ;  /* 0x000000e6e40b723e */ /* 0x008fe400000000ff */
[----:B-1----:R-:W-:-:S03]  /*4370*/  FMNMX.FTZ R0, R14, R15, !PT ;  /* 0x0000000f0e007209 */ /* 0x002fc60007810000 */
[----:B------:R-:W-:Y:S08]  /*4380*/  HMMA.16816.F32 R28, R4, R102, RZ ;  /* 0x00000066041c723c */ /* 0x000ff000000018ff */
[----:B------:R-:W-:Y:S08]  /*4390*/  HMMA.16816.F32 R16, R8, R68, R128 ;  /* 0x000000440810723c */ /* 0x000ff00000001880 */
[C---:B------:R-:W-:Y:S08]  /*43a0*/  HMMA.16816.F32 R24, R4.reuse, R106, RZ ;  /* 0x0000006a0418723c */ /* 0x040ff000000018ff */
[----:B------:R-:W-:Y:S01]  /*43b0*/  HMMA.16816.F32 R20, R4, R110, RZ ;  /* 0x0000006e0414723c */ /* 0x000fe200000018ff */
[----:B------:R-:W1:Y:S06]  /*43c0*/  SHFL.BFLY PT, R5, R0, 0x1, 0x1f ;  /* 0x0c201f0000057f89 */ /* 0x000e6c00000e0000 */
[----:B------:R-:W-:Y:S01]  /*43d0*/  FFMA.FTZ R4, R146, c[0x0][0x2d0], -R3 ;  /* 0x0000b40092047a23 */ /* 0x000fe20000010803 */
[C---:B------:R-:W-:Y:S01]  /*43e0*/  HMMA.16816.F32 R200, R8.reuse, R64, R56 ;  /* 0x0000004008c8723c */ /* 0x040fe20000001838 */
[----:B------:R-:W2:Y:S02]  /*43f0*/  LDSM.16.MT88.4 R56, [R222+0x2900] ;  /* 0x00290000de38783b */ /* 0x000ea40000004200 */
[----:B------:R3:W-:Y:S05]  /*4400*/  MUFU.EX2 R212, R4 ;  /* 0x0000000400d47308 */ /* 0x0007ea0000000800 */
[C---:B------:R-:W-:Y:S07]  /*4410*/  HMMA.16816.F32 R188, R8.reuse, R72, R132 ;  /* 0x0000004808bc723c */ /* 0x040fee0000001884 */
[----:B------:R-:W-:Y:S01]  /*4420*/  MOV R133, R18 ;  /* 0x0000001200857202 */ /* 0x000fe20000000f00 */
[----:B------:R-:W-:Y:S01]  /*4430*/  IMAD.MOV.U32 R132, RZ, RZ, R19 ;  /* 0x000000ffff847224 */ /* 0x000fe200078e0013 */
[----:B-1----:R-:W-:Y:S01]  /*4440*/  FMNMX.FTZ R176, R0, R5, !PT ;  /* 0x0000000500b07209 */ /* 0x002fe20007810000 */
[--C-:B------:R-:W-:Y:S01]  /*4450*/  FFMA.FTZ R0, R118, c[0x0][0x2d0], -R3.reuse ;  /* 0x0000b40076007a23 */ /* 0x100fe20000010803 */
[C---:B------:R-:W-:Y:S01]  /*4460*/  HMMA.16816.F32 R240, R8.reuse, R60, R148 ;  /* 0x0000003c08f0723c */ /* 0x040fe20000001894 */
[----:B---3--:R-:W-:Y:S01]  /*4470*/  FFMA.FTZ R4, R145, c[0x0][0x2d0], -R3 ;  /* 0x0000b40091047a23 */ /* 0x008fe20000010803 */
[----:B------:R-:W-:Y:S01]  /*4480*/  FSETP.NEU.FTZ.AND P2, PT, R176, -INF , PT ;  /* 0xff800000b000780b */ /* 0x000fe20003f5d000 */
[----:B------:R1:W-:Y:S04]  /*4490*/  MUFU.EX2 R235, R0 ;  /* 0x0000000000eb7308 */ /* 0x0003e80000000800 */
[----:B------:R-:W-:Y:S01]  /*44a0*/  MOV R151, R208 ;  /* 0x000000d000977202 */ /* 0x000fe20000000f00 */
[----:B------:R-:W-:Y:S01]  /*44b0*/  HMMA.16816.F32 R216, R8, R48, R140 ;  /* 0x0000003008d8723c */ /* 0x000fe2000000188c */
[----:B------:R-:W-:-:S02]  /*44c0*/  IMAD.MOV.U32 R149, RZ, RZ, R187 ;  /* 0x000000ffff957224 */ /* 0x000fc400078e00bb */
[----:B------:R3:W-:Y:S01]  /*44d0*/  MUFU.EX2 R14, R4 ;  /* 0x00000004000e7308 */ /* 0x0007e20000000800 */
[----:B------:R-:W-:Y:S01]  /*44e0*/  IMAD.MOV.U32 R150, RZ, RZ, R186 ;  /* 0x000000ffff967224 */ /* 0x000fe200078e00ba */
[----:B------:R-:W-:Y:S01]  /*44f0*/  MOV R246, R189 ;  /* 0x000000bd00f67202 */ /* 0x000fe20000000f00 */
[----:B------:R-:W-:Y:S02]  /*4500*/  IMAD.MOV.U32 R247, RZ, RZ, R188 ;  /* 0x000000fffff77224 */ /* 0x000fe400078e00bc */
[----:B------:R-:W-:Y:S01]  /*4510*/  IMAD.MOV.U32 R245, RZ, RZ, R190 ;  /* 0x000000fffff57224 */ /* 0x000fe200078e00be */
[----:B------:R-:W-:Y:S01]  /*4520*/  HMMA.16816.F32 R152, R8, R76, R152 ;  /* 0x0000004c0898723c */ /* 0x000fe20000001898 */
[----:B------:R-:W-:Y:S02]  /*4530*/  IMAD.MOV.U32 R244, RZ, RZ, R191 ;  /* 0x000000fffff47224 */ /* 0x000fe400078e00bf */
[----:B-1----:R-:W-:-:S05]  /*4540*/  FMUL.FTZ R0, R176, c[0x0][0x2d0] ;  /* 0x0000b400b0007a20 */ /* 0x002fca0000410000 */
[----:B------:R-:W-:Y:S01]  /*4550*/  FSEL R0, R0, RZ, P2 ;  /* 0x000000ff00007208 */ /* 0x000fe20001000000 */
[----:B------:R-:W-:Y:S01]  /*4560*/  HMMA.16816.F32 R188, R8, R66, R112 ;  /* 0x0000004208bc723c */ /* 0x000fe20000001870 */
[----:B---3--:R-:W-:Y:S01]  /*4570*/  FFMA.FTZ R4, R137, c[0x0][0x2d0], -R3 ;  /* 0x0000b40089047a23 */ /* 0x008fe20000010803 */
[----:B------:R-:W-:-:S03]  /*4580*/  MOV R137, R17 ;  /* 0x0000001100897202 */ /* 0x000fc60000000f00 */
[----:B------:R1:W3:Y:S03]  /*4590*/  MUFU.EX2 R6, R4 ;  /* 0x0000000400067308 */ /* 0x0002e60000000800 */
[C---:B------:R-:W-:Y:S08]  /*45a0*/  HMMA.16816.F32 R140, R8.reuse, R62, R36 ;  /* 0x0000003e088c723c */ /* 0x040ff00000001824 */
[----:B--2---:R-:W-:Y:S01]  /*45b0*/  HMMA.16816.F32 R208, R8, R58, R20 ;  /* 0x0000003a08d0723c */ /* 0x004fe20000001814 */
[----:B-1----:R-:W-:-:S02]  /*45c0*/  FFMA.FTZ R4, R136, c[0x0][0x2d0], -R3 ;  /* 0x0000b40088047a23 */ /* 0x002fc40000010803 */
[----:B------:R-:W-:-:S05]  /*45d0*/  IMAD.MOV.U32 R136, RZ, RZ, R16 ;  /* 0x000000ffff887224 */ /* 0x000fca00078e0010 */
[----:B------:R-:W-:Y:S01]  /*45e0*/  HMMA.16816.F32 R16, R8, R52, R124 ;  /* 0x000000340810723c */ /* 0x000fe2000000187c */
[----:B------:R1:W-:Y:S01]  /*45f0*/  MUFU.EX2 R238, R4 ;  /* 0x0000000400ee7308 */ /* 0x0003e20000000800 */
[----:B---3--:R-:W-:-:S06]  /*4600*/  IMAD.MOV.U32 R131, RZ, RZ, R6 ;  /* 0x000000ffff837224 */ /* 0x008fcc00078e0006 */
[----:B------:R-:W-:Y:S01]  /*4610*/  HMMA.16816.F32 R124, R8, R78, R40 ;  /* 0x0000004e087c723c */ /* 0x000fe20000001828 */
[----:B-1----:R-:W-:-:S04]  /*4620*/  FFMA.FTZ R4, R119, c[0x0][0x2d0], -R3 ;  /* 0x0000b40077047a23 */ /* 0x002fc80000010803 */
[----:B------:R1:W-:Y:S11]  /*4630*/  MUFU.EX2 R15, R4 ;  /* 0x00000004000f7308 */ /* 0x0003f60000000800 */
[----:B------:R-:W-:Y:S01]  /*4640*/  IMAD.MOV.U32 R146, RZ, RZ, R16 ;  /* 0x000000ffff927224 */ /* 0x000fe200078e0010 */
[----:B------:R-:W-:Y:S01]  /*4650*/  MOV R145, R17 ;  /* 0x0000001100917202 */ /* 0x000fe20000000f00 */
[----:B------:R-:W-:-:S02]  /*4660*/  IMAD.MOV.U32 R134, RZ, RZ, R19 ;  /* 0x000000ffff867224 */ /* 0x000fc400078e0013 */
[----:B------:R-:W-:Y:S02]  /*4670*/  IMAD.MOV.U32 R119, RZ, RZ, R18 ;  /* 0x000000ffff777224 */ /* 0x000fe400078e0012 */
[----:B------:R-:W-:Y:S01]  /*4680*/  HMMA.16816.F32 R16, R8, R56, R120 ;  /* 0x000000380810723c */ /* 0x000fe20000001878 */
[----:B-1----:R-:W-:-:S07]  /*4690*/  FFMA.FTZ R4, R117, c[0x0][0x2d0], -R3 ;  /* 0x0000b40075047a23 */ /* 0x002fce0000010803 */
[C---:B------:R-:W-:Y:S01]  /*46a0*/  HMMA.16816.F32 R120, R8.reuse, R50, R96 ;  /* 0x000000320878723c */ /* 0x040fe20000001860 */
[----:B------:R1:W-:Y:S11]  /*46b0*/  MUFU.EX2 R232, R4 ;  /* 0x0000000400e87308 */ /* 0x0003f60000000800 */
[----:B------:R-:W-:Y:S04]  /*46c0*/  @!UPT UIADD3 URZ, URZ, URZ, URZ ;  /* 0x0000003f3f3ff290 */ /* 0x000fe8000fffe03f */
[----:B------:R-:W-:Y:S01]  /*46d0*/  MOV R148, R16 ;  /* 0x0000001000947202 */ /* 0x000fe20000000f00 */
[----:B------:R-:W-:Y:S01]  /*46e0*/  IMAD.MOV.U32 R135, RZ, RZ, R19 ;  /* 0x000000ffff877224 */ /* 0x000fe200078e0013 */
[----:B------:R-:W-:Y:S01]  /*46f0*/  MOV R205, R18 ;  /* 0x0000001200cd7202 */ /* 0x000fe20000000f00 */
[----:B------:R-:W-:Y:S02]  /*4700*/  IMAD.MOV.U32 R118, RZ, RZ, R17 ;  /* 0x000000ffff767224 */ /* 0x000fe400078e0011 */
[----:B------:R-:W-:Y:S01]  /*4710*/  HMMA.16816.F32 R16, R8, R74, R32 ;  /* 0x0000004a0810723c */ /* 0x000fe20000001820 */
[----:B-1----:R-:W-:-:S04]  /*4720*/  FFMA.FTZ R4, R116, c[0x0][0x2d0], -R3 ;  /* 0x0000b40074047a23 */ /* 0x002fc80000010803 */
[----:B------:R1:W2:Y:S02]  /*4730*/  MUFU.EX2 R130, R4 ;  /* 0x0000000400827308 */ /* 0x0002a40000000800 */
[----:B-1----:R-:W-:Y:S01]  /*4740*/  FFMA.FTZ R4, R159, c[0x0][0x2d0], -R0 ;  /* 0x0000b4009f047a23 */ /* 0x002fe20000010800 */
[----:B--2---:R-:W-:Y:S11]  /*4750*/  F2FP.PACK_AB R6, R130, R232 ;  /* 0x000000e88206723e */ /* 0x004ff600000000ff */
[----:B------:R-:W-:Y:S05]  /*4760*/  @!UPT UIADD3 URZ, URZ, URZ, URZ ;  /* 0x0000003f3f3ff290 */ /* 0x000fea000fffe03f */
[----:B------:R-:W-:Y:S01]  /*4770*/  IMAD.MOV.U32 R41, RZ, RZ, R16 ;  /* 0x000000ffff297224 */ /* 0x000fe200078e0010 */
[----:B------:R1:W-:Y:S01]  /*4780*/  MUFU.EX2 R129, R4 ;  /* 0x0000000400817308 */ /* 0x0003e20000000800 */
[----:B------:R-:W-:Y:S01]  /*4790*/  IMAD.MOV.U32 R40, RZ, RZ, R17 ;  /* 0x000000ffff287224 */ /* 0x000fe200078e0011 */
[----:B------:R-:W-:Y:S01]  /*47a0*/  MOV R174, R19 ;  /* 0x0000001300ae7202 */ /* 0x000fe20000000f00 */
[----:B------:R-:W-:Y:S02]  /*47b0*/  IMAD.MOV.U32 R178, RZ, RZ, R18 ;  /* 0x000000ffffb27224 */ /* 0x000fe400078e0012 */
[----:B------:R-:W-:Y:S01]  /*47c0*/  HMMA.16816.F32 R16, R8, R70, R28 ;  /* 0x000000460810723c */ /* 0x000fe2000000181c */
[----:B-1----:R-:W-:-:S04]  /*47d0*/  FFMA.FTZ R4, R158, c[0x0][0x2d0], -R0 ;  /* 0x0000b4009e047a23 */ /* 0x002fc80000010800 */
[----:B------:R1:W2:Y:S11]  /*47e0*/  MUFU.EX2 R128, R4 ;  /* 0x0000000400807308 */ /* 0x0002b60000000800 */
[----:B------:R-:W-:Y:S08]  /*47f0*/  @!UPT UIADD3 URZ, URZ, URZ, URZ ;  /* 0x0000003f3f3ff290 */ /* 0x000ff0000fffe03f */
[----:B------:R-:W-:Y:S01]  /*4800*/  IMAD.MOV.U32 R206, RZ, RZ, R19 ;  /* 0x000000ffffce7224 */ /* 0x000fe200078e0013 */
[----:B------:R-:W-:Y:S01]  /*4810*/  MOV R207, R18 ;  /* 0x0000001200cf7202 */ /* 0x000fe20000000f00 */
[----:B------:R-:W-:Y:S02]  /*4820*/  IMAD.MOV.U32 R172, RZ, RZ, R17 ;  /* 0x000000ffffac7224 */ /* 0x000fe400078e0011 */
[----:B------:R-:W-:Y:S02]  /*4830*/  IMAD.MOV.U32 R173, RZ, RZ, R16 ;  /* 0x000000ffffad7224 */ /* 0x000fe400078e0010 */
[----:B-1----:R-:W-:-:S04]  /*4840*/  FFMA.FTZ R4, R157, c[0x0][0x2d0], -R0 ;  /* 0x0000b4009d047a23 */ /* 0x002fc80000010800 */
[----:B------:R1:W-:Y:S02]  /*4850*/  MUFU.EX2 R225, R4 ;  /* 0x0000000400e17308 */ /* 0x0003e40000000800 */
[----:B-1----:R-:W-:Y:S02]  /*4860*/  FFMA.FTZ R4, R156, c[0x0][0x2d0], -R0 ;  /* 0x0000b4009c047a23 */ /* 0x002fe40000010800 */
[----:B------:R-:W-:Y:S04]  /*4870*/  HMMA.16816.F32 R156, R8, R54, R24 ;  /* 0x00000036089c723c */ /* 0x000fe80000001818 */
[----:B------:R1:W3:Y:S03]  /*4880*/  MUFU.EX2 R239, R4 ;  /* 0x0000000400ef7308 */ /* 0x0002e60000000800 */
[----:B------:R-:W-:-:S02]  /*4890*/  F2FP.PACK_AB R8, R14, R212 ;  /* 0x000000d40e08723e */ /* 0x000fc400000000ff */
[----:B------:R-:W-:Y:S02]  /*48a0*/  F2FP.PACK_AB R10, R238, R131 ;  /* 0x00000083ee0a723e */ /* 0x000fe400000000ff */
[----:B--2---:R-:W-:Y:S01]  /*48b0*/  F2FP.PACK_AB R9, R128, R129 ;  /* 0x000000818009723e */ /* 0x004fe200000000ff */
[----:B-1----:R-:W-:Y:S01]  /*48c0*/  FFMA.FTZ R4, R147, c[0x0][0x2d0], -R0 ;  /* 0x0000b40093047a23 */ /* 0x002fe20000010800 */
[----:B---3--:R-:W-:-:S03]  /*48d0*/  F2FP.PACK_AB R11, R239, R225 ;  /* 0x000000e1ef0b723e */ /* 0x008fc600000000ff */
[----:B------:R1:W-:Y:S04]  /*48e0*/  MUFU.EX2 R252, R4 ;  /* 0x0000000400fc7308 */ /* 0x0003e80000000800 */
[C---:B------:R-:W-:Y:S07]  /*48f0*/  HMMA.16816.F32 R20, R8.reuse, R44, RZ ;  /* 0x0000002c0814723c */ /* 0x040fee00000018ff */
[----:B------:R-:W-:Y:S01]  /*4900*/  MOV R44, R150 ;  /* 0x00000096002c7202 */ /* 0x000fe20000000f00 */
[----:B------:R-:W-:Y:S01]  /*4910*/  HMMA.16816.F32 R16, R8, R80, RZ ;  /* 0x000000500810723c */ /* 0x000fe200000018ff */
[----:B------:R-:W-:-:S02]  /*4920*/  IMAD.MOV.U32 R45, RZ, RZ, R151 ;  /* 0x000000ffff2d7224 */ /* 0x000fc400078e0097 */
[----:B-1----:R-:W-:-:S04]  /*4930*/  FFMA.FTZ R4, R144, c[0x0][0x2d0], -R0 ;  /* 0x0000b40090047a23 */ /* 0x002fc80000010800 */
[----:B------:R-:W-:Y:S01]  /*4940*/  MOV R81, R185 ;  /* 0x000000b900517202 */ /* 0x000fe20000000f00 */
[----:B------:R1:W2:Y:S01]  /*4950*/  MUFU.EX2 R213, R4 ;  /* 0x0000000400d57308 */ /* 0x0002a20000000800 */
[----:B------:R-:W-:Y:S01]  /*4960*/  IMAD.MOV.U32 R80, RZ, RZ, R184 ;  /* 0x000000ffff507224 */ /* 0x000fe200078e00b8 */
[C---:B------:R-:W-:Y:S07]  /*4970*/  HMMA.16816.F32 R36, R8.reuse, R84, RZ ;  /* 0x000000540824723c */ /* 0x040fee00000018ff */
[----:B------:R-:W-:Y:S01]  /*4980*/  IMAD.MOV.U32 R85, RZ, RZ, R146 ;  /* 0x000000ffff557224 */ /* 0x000fe200078e0092 */
[----:B------:R-:W-:Y:S01]  /*4990*/  HMMA.16816.F32 R32, R8, R88, RZ ;  /* 0x000000580820723c */ /* 0x000fe200000018ff */
[----:B------:R-:W-:-:S02]  /*49a0*/  IMAD.MOV.U32 R84, RZ, RZ, R134 ;  /* 0x000000ffff547224 */ /* 0x000fc400078e0086 */
[----:B-1----:R-:W-:Y:S01]  /*49b0*/  FFMA.FTZ R4, R138, c[0x0][0x2d0], -R0 ;  /* 0x0000b4008a047a23 */ /* 0x002fe20000010800 */
[----:B--2---:R-:W-:-:S04]  /*49c0*/  F2FP.PACK_AB R5, R213, R252 ;  /* 0x000000fcd505723e */ /* 0x004fc800000000ff */
[----:B------:R-:W-:Y:S01]  /*49d0*/  HMMA.16816.F32 R28, R8, R92, RZ ;  /* 0x0000005c081c723c */ /* 0x000fe200000018ff */
[----:B------:R-:W-:Y:S01]  /*49e0*/  MOV R89, R119 ;  /* 0x0000007700597202 */ /* 0x000fe20000000f00 */
[----:B------:R1:W-:Y:S01]  /*49f0*/  MUFU.EX2 R215, R4 ;  /* 0x0000000400d77308 */ /* 0x0003e20000000800 */
[----:B------:R-:W-:Y:S01]  /*4a00*/  IMAD.MOV.U32 R138, RZ, RZ, R133 ;  /* 0x000000ffff8a7224 */ /* 0x000fe200078e0085 */
[----:B------:R-:W-:-:S03]  /*4a10*/  MOV R88, R41 ;  /* 0x0000002900587202 */ /* 0x000fc60000000f00 */
[----:B------:R-:W-:Y:S01]  /*4a20*/  IMAD.MOV.U32 R93, RZ, RZ, R40 ;  /* 0x000000ffff5d7224 */ /* 0x000fe200078e0028 */
[----:B------:R-:W-:Y:S01]  /*4a30*/  HMMA.16816.F32 R24, R8, R100, RZ ;  /* 0x000000640818723c */ /* 0x000fe200000018ff */
[----:B------:R-:W-:-:S06]  /*4a40*/  IMAD.MOV.U32 R92, RZ, RZ, R250 ;  /* 0x000000ffff5c7224 */ /* 0x000fcc00078e00fa */
[----:B------:R-:W-:Y:S01]  /*4a50*/  IMAD.MOV.U32 R101, RZ, RZ, R149 ;  /* 0x000000ffff657224 */ /* 0x000fe200078e0095 */
[----:B------:R-:W-:Y:S01]  /*4a60*/  HMMA.16816.F32 R40, R8, R46, RZ ;  /* 0x0000002e0828723c */ /* 0x000fe200000018ff */
[----:B------:R-:W-:Y:S02]  /*4a70*/  IMAD.MOV.U32 R100, RZ, RZ, R251 ;  /* 0x000000ffff647224 */ /* 0x000fe400078e00fb */
[----:B-1----:R-:W-:Y:S02]  /*4a80*/  FFMA.FTZ R4, R139, c[0x0][0x2d0], -R0 ;  /* 0x0000b4008b047a23 */ /* 0x002fe40000010800 */
[----:B------:R-:W-:Y:S02]  /*4a90*/  IMAD.MOV.U32 R139, RZ, RZ, R132 ;  /* 0x000000ffff8b7224 */ /* 0x000fe400078e0084 */
[----:B------:R1:W2:Y:S02]  /*4aa0*/  MUFU.EX2 R214, R4 ;  /* 0x0000000400d67308 */ /* 0x0002a40000000800 */
[----:B-1----:R-:W-:-:S02]  /*4ab0*/  F2FP.PACK_AB R4, R235, R15 ;  /* 0x0000000feb04723e */ /* 0x002fc400000000ff */
[----:B--2---:R-:W-:-:S07]  /*4ac0*/  F2FP.PACK_AB R7, R214, R215 ;  /* 0x000000d7d607723e */ /* 0x004fce00000000ff */
[----:B------:R-:W-:Y:S07]  /*4ad0*/  HMMA.16816.F32 R184, R4, R64, R20 ;  /* 0x0000004004b8723c */ /* 0x000fee0000001814 */
[----:B------:R-:W-:Y:S01]  /*4ae0*/  IMAD.MOV.U32 R64, RZ, RZ, R145 ;  /* 0x000000ffff407224 */ /* 0x000fe200078e0091 */
[----:B------:R-:W-:Y:S01]  /*4af0*/  HMMA.16816.F32 R20, R8, R104, RZ ;  /* 0x000000680814723c */ /* 0x000fe200000018ff */
[----:B------:R-:W-:-:S06]  /*4b00*/  MOV R65, R135 ;  /* 0x0000008700417202 */ /* 0x000fcc0000000f00 */
[----:B------:R-:W-:Y:S01]  /*4b10*/  MOV R104, R249 ;  /* 0x000000f900687202 */ /* 0x000fe20000000f00 */
[----:B------:R-:W-:Y:S01]  /*4b20*/  HMMA.16816.F32 R112, R4, R48, R16 ;  /* 0x000000300470723c */ /* 0x000fe20000001810 */
[----:B------:R-:W-:-:S06]  /*4b30*/  IMAD.MOV.U32 R105, RZ, RZ, R248 ;  /* 0x000000ffff697224 */ /* 0x000fcc00078e00f8 */
[----:B------:R-:W-:Y:S01]  /*4b40*/  MOV R49, R148 ;  /* 0x0000009400317202 */ /* 0x000fe20000000f00 */
[----:B------:R-:W-:Y:S01]  /*4b50*/  HMMA.16816.F32 R16, R8, R108, RZ ;  /* 0x0000006c0810723c */ /* 0x000fe200000018ff */
[----:B------:R-:W-:-:S07]  /*4b60*/  IMAD.MOV.U32 R48, RZ, RZ, R118 ;  /* 0x000000ffff307224 */ /* 0x000fce00078e0076 */
[C---:B------:R-:W-:Y:S08]  /*4b70*/  HMMA.16816.F32 R96, R4.reuse, R76, R36 ;  /* 0x0000004c0460723c */ /* 0x040ff00000001824 */
[----:B------:R-:W-:Y:S08]  /*4b80*/  HMMA.16816.F32 R144, R4, R52, R20 ;  /* 0x000000340490723c */ /* 0x000ff00000001814 */
[C---:B------:R-:W-:Y:S07]  /*4b90*/  HMMA.16816.F32 R36, R8.reuse, R82, RZ ;  /* 0x000000520824723c */ /* 0x040fee00000018ff */
[----:B------:R-:W-:Y:S01]  /*4ba0*/  MOV R83, R44 ;  /* 0x0000002c00537202 */ /* 0x000fe20000000f00 */
[----:B------:R-:W-:Y:S01]  /*4bb0*/  HMMA.16816.F32 R20, R8, R102, RZ ;  /* 0x000000660814723c */ /* 0x000fe200000018ff */
[----:B------:R-:W-:-:S02]  /*4bc0*/  IMAD.MOV.U32 R82, RZ, RZ, R92 ;  /* 0x000000ffff527224 */ /* 0x000fc400078e005c */
[----:B------:R-:W-:Y:S01]  /*4bd0*/  IMAD.MOV.U32 R92, RZ, RZ, R93 ;  /* 0x000000ffff5c7224 */ /* 0x000fe200078e005d */
[----:B------:R-:W-:Y:S01]  /*4be0*/  MOV R93, R88 ;  /* 0x00000058005d7202 */ /* 0x000fe20000000f00 */
[----:B------:R-:W-:Y:S02]  /*4bf0*/  IMAD.MOV.U32 R88, RZ, RZ, R89 ;  /* 0x000000ffff587224 */ /* 0x000fe400078e0059 */
[----:B------:R-:W-:Y:S01]  /*4c00*/  IMAD.MOV.U32 R102, RZ, RZ, R45 ;  /* 0x000000ffff667224 */ /* 0x000fe200078e002d */
[C---:B------:R-:W-:Y:S01]  /*4c10*/  HMMA.16816.F32 R116, R4.reuse, R60, R32 ;  /* 0x0000003c0474723c */ /* 0x040fe20000001820 */
[----:B------:R-:W-:Y:S01]  /*4c20*/  IMAD.MOV.U32 R89, RZ, RZ, R84 ;  /* 0x000000ffff597224 */ /* 0x000fe200078e0054 */
[----:B------:R-:W-:Y:S01]  /*4c30*/  MOV R84, R85 ;  /* 0x0000005500547202 */ /* 0x000fe20000000f00 */
[----:B------:R-:W-:Y:S02]  /*4c40*/  IMAD.MOV.U32 R85, RZ, RZ, R64 ;  /* 0x000000ffff557224 */ /* 0x000fe400078e0040 */
[----:B------:R-:W-:Y:S01]  /*4c50*/  IMAD.MOV.U32 R64, RZ, RZ, R65 ;  /* 0x000000ffff407224 */ /* 0x000fe200078e0041 */
[----:B------:R-:W-:Y:S01]  /*4c60*/  MOV R65, R205 ;  /* 0x000000cd00417202 */ /* 0x000fe20000000f00 */
[----:B------:R-:W-:Y:S01]  /*4c70*/  IMAD.MOV.U32 R103, RZ, RZ, R104 ;  /* 0x000000ffff677224 */ /* 0x000fe200078e0068 */
[C---:B------:R-:W-:Y:S08]  /*4c80*/  HMMA.16816.F32 R148, R4.reuse, R72, R28 ;  /* 0x000000480494723c */ /* 0x040ff0000000181c */
[C---:B------:R-:W-:Y:S08]  /*4c90*/  HMMA.16816.F32 R132, R4.reuse, R68, R24 ;  /* 0x000000440484723c */ /* 0x040ff00000001818 */
[----:B------:R-:W-:Y:S08]  /*4ca0*/  HMMA.16816.F32 R248, R4, R56, R16 ;  /* 0x0000003804f8723c */ /* 0x000ff00000001810 */
[C---:B------:R-:W-:Y:S08]  /*4cb0*/  HMMA.16816.F32 R32, R8.reuse, R86, RZ ;  /* 0x000000560820723c */ /* 0x040ff000000018ff */
[C---:B------:R-:W-:Y:S08]  /*4cc0*/  HMMA.16816.F32 R28, R8.reuse, R90, RZ ;  /* 0x0000005a081c723c */ /* 0x040ff000000018ff */
[C---:B------:R-:W-:Y:S08]  /*4cd0*/  HMMA.16816.F32 R24, R8.reuse, R94, RZ ;  /* 0x0000005e0818723c */ /* 0x040ff000000018ff */
[C---:B------:R-:W-:Y:S08]  /*4ce0*/  HMMA.16816.F32 R16, R8.reuse, R106, RZ ;  /* 0x0000006a0810723c */ /* 0x040ff000000018ff */
[----:B------:R-:W-:Y:S07]  /*4cf0*/  HMMA.16816.F32 R44, R8, R110, RZ ;  /* 0x0000006e082c723c */ /* 0x000fee00000018ff */
[----:B------:R-:W-:Y:S01]  /*4d00*/  FFMA.FTZ R8, R165, c[0x0][0x2d0], -R3 ;  /* 0x0000b400a5087a23 */ /* 0x000fe20000010803 */
[----:B------:R-:W-:Y:S01]  /*4d10*/  HMMA.16816.F32 R40, R4, R66, R40 ;  /* 0x000000420428723c */ /* 0x000fe20000001828 */
[----:B------:R-:W-:-:S02]  /*4d20*/  IMAD.MOV.U32 R165, RZ, RZ, R204 ;  /* 0x000000ffffa57224 */ /* 0x000fc400078e00cc */
[----:B------:R1:W-:Y:S05]  /*4d30*/  MUFU.EX2 R204, R8 ;  /* 0x0000000800cc7308 */ /* 0x0003ea0000000800 */
[C---:B------:R-:W-:Y:S08]  /*4d40*/  HMMA.16816.F32 R36, R4.reuse, R50, R36 ;  /* 0x000000320424723c */ /* 0x040ff00000001824 */
[----:B------:R-:W-:Y:S01]  /*4d50*/  HMMA.16816.F32 R32, R4, R78, R32 ;  /* 0x0000004e0420723c */ /* 0x000fe20000001820 */
[----:B-1----:R-:W-:Y:S01]  /*4d60*/  FFMA.FTZ R8, R164, c[0x0][0x2d0], -R3 ;  /* 0x0000b400a4087a23 */ /* 0x002fe20000010803 */
[----:B------:R-:W-:-:S03]  /*4d70*/  MOV R164, R105 ;  /* 0x0000006900a47202 */ /* 0x000fc60000000f00 */
[----:B------:R1:W-:Y:S03]  /*4d80*/  MUFU.EX2 R205, R8 ;  /* 0x0000000800cd7308 */ /* 0x0003e60000000800 */
[C---:B------:R-:W-:Y:S08]  /*4d90*/  HMMA.16816.F32 R28, R4.reuse, R62, R28 ;  /* 0x0000003e041c723c */ /* 0x040ff0000000181c */
[----:B------:R-:W-:Y:S01]  /*4da0*/  HMMA.16816.F32 R72, R4, R74, R24 ;  /* 0x0000004a0448723c */ /* 0x000fe20000001818 */
[----:B------:R-:W-:Y:S01]  /*4db0*/  LDSM.16.MT88.4 R24, [R221+0x1100] ;  /* 0x00110000dd18783b */ /* 0x000fe20000004200 */
[----:B-1----:R-:W-:-:S06]  /*4dc0*/  FFMA.FTZ R8, R161, c[0x0][0x2d0], -R3 ;  /* 0x0000b400a1087a23 */ /* 0x002fcc0000010803 */
[C---:B------:R-:W-:Y:S01]  /*4dd0*/  HMMA.16816.F32 R68, R4.reuse, R70, R20 ;  /* 0x000000460444723c */ /* 0x040fe20000001814 */
[----:B------:R-:W-:Y:S01]  /*4de0*/  IMAD.MOV.U32 R161, RZ, RZ, R206 ;  /* 0x000000ffffa17224 */ /* 0x000fe200078e00ce */
[----:B------:R-:W-:Y:S01]  /*4df0*/  LDSM.16.MT88.4 R20, [R223+0x1100] ;  /* 0x00110000df14783b */ /* 0x000fe20000004200 */
[----:B------:R1:W-:Y:S05]  /*4e00*/  MUFU.EX2 R206, R8 ;  /* 0x0000000800ce7308 */ /* 0x0003ea0000000800 */
[C---:B------:R-:W-:Y:S01]  /*4e10*/  HMMA.16816.F32 R52, R4.reuse, R54, R16 ;  /* 0x000000360434723c */ /* 0x040fe20000001810 */
[----:B------:R-:W2:Y:S07]  /*4e20*/  LDSM.16.MT88.4 R16, [R220+0x1100] ;  /* 0x00110000dc10783b */ /* 0x000eae0000004200 */
[----:B------:R-:W-:Y:S01]  /*4e30*/  HMMA.16816.F32 R44, R4, R58, R44 ;  /* 0x0000003a042c723c */ /* 0x000fe2000000182c */
[----:B-1----:R-:W-:-:S02]  /*4e40*/  FFMA.FTZ R8, R160, c[0x0][0x2d0], -R3 ;  /* 0x0000b400a0087a23 */ /* 0x002fc40000010803 */
[----:B------:R-:W-:Y:S02]  /*4e50*/  IMAD.MOV.U32 R160, RZ, RZ, R207 ;  /* 0x000000ffffa07224 */ /* 0x000fe400078e00cf */
[----:B------:R1:W3:Y:S02]  /*4e60*/  MUFU.EX2 R207, R8 ;  /* 0x0000000800cf7308 */ /* 0x0002e40000000800 */
[----:B------:R-:W-:Y:S01]  /*4e70*/  FFMA.FTZ R4, R168, c[0x0][0x2d0], -R13 ;  /* 0x0000b400a8047a23 */ /* 0x000fe2000001080d */
[----:B------:R-:W-:-:S05]  /*4e80*/  MOV R168, R64 ;  /* 0x0000004000a87202 */ /* 0x000fca0000000f00 */
[----:B------:R4:W-:Y:S01]  /*4e90*/  MUFU.EX2 R64, R4 ;  /* 0x0000000400407308 */ /* 0x0009e20000000800 */
[----:B-1----:R-:W-:Y:S01]  /*4ea0*/  FFMA.FTZ R8, R167, c[0x0][0x2d0], -R0 ;  /* 0x0000b400a7087a23 */ /* 0x002fe20000010800 */
[----:B------:R-:W-:Y:S02]  /*4eb0*/  MOV R167, R172 ;  /* 0x000000ac00a77202 */ /* 0x000fe40000000f00 */
[----:B---3--:R-:W-:-:S04]  /*4ec0*/  F2FP.PACK_AB R10, R207, R206 ;  /* 0x000000cecf0a723e */ /* 0x008fc800000000ff */
[----:B------:R1:W-:Y:S01]  /*4ed0*/  MUFU.EX2 R172, R8 ;  /* 0x0000000800ac7308 */ /* 0x0003e20000000800 */
[----:B----4-:R-:W-:Y:S02]  /*4ee0*/  FFMA.FTZ R4, R169, c[0x0][0x2d0], -R13 ;  /* 0x0000b400a9047a23 */ /* 0x010fe4000001080d */
[----:B------:R-:W-:-:S05]  /*4ef0*/  IMAD.MOV.U32 R169, RZ, RZ, R65 ;  /* 0x000000ffffa97224 */ /* 0x000fca00078e0041 */
[----:B------:R3:W4:Y:S01]  /*4f00*/  MUFU.EX2 R65, R4 ;  /* 0x0000000400417308 */ /* 0x0007220000000800 */
[----:B-1----:R-:W-:Y:S02]  /*4f10*/  FFMA.FTZ R8, R166, c[0x0][0x2d0], -R0 ;  /* 0x0000b400a6087a23 */ /* 0x002fe40000010800 */
[----:B------:R-:W-:-:S05]  /*4f20*/  IMAD.MOV.U32 R166, RZ, RZ, R173 ;  /* 0x000000ffffa67224 */ /* 0x000fca00078e00ad */
[----:B------:R1:W1:Y:S01]  /*4f30*/  MUFU.EX2 R173, R8 ;  /* 0x0000000800ad7308 */ /* 0x0002620000000800 */
[----:B---3--:R-:W-:Y:S01]  /*4f40*/  FFMA.FTZ R4, R183, c[0x0][0x2d0], -R12 ;  /* 0x0000b400b7047a23 */ /* 0x008fe2000001080c */
[----:B----4-:R-:W-:-:S06]  /*4f50*/  F2FP.PACK_AB R6, R65, R64 ;  /* 0x000000404106723e */ /* 0x010fcc00000000ff */
[----:B------:R3:W-:Y:S01]  /*4f60*/  MUFU.EX2 R60, R4 ;  /* 0x00000004003c7308 */ /* 0x0007e20000000800 */
[----:B-1----:R-:W-:Y:S01]  /*4f70*/  FFMA.FTZ R8, R163, c[0x0][0x2d0], -R0 ;  /* 0x0000b400a3087a23 */ /* 0x002fe20000010800 */
[----:B------:R-:W-:Y:S01]  /*4f80*/  F2FP.PACK_AB R9, R173, R172 ;  /* 0x000000acad09723e */ /* 0x000fe200000000ff */
[----:B------:R-:W-:-:S05]  /*4f90*/  IMAD.MOV.U32 R163, RZ, RZ, R174 ;  /* 0x000000ffffa37224 */ /* 0x000fca00078e00ae */
[----:B------:R1:W-:Y:S01]  /*4fa0*/  MUFU.EX2 R174, R8 ;  /* 0x0000000800ae7308 */ /* 0x0003e20000000800 */
[----:B---3--:R-:W-:-:S07]  /*4fb0*/  FFMA.FTZ R4, R182, c[0x0][0x2d0], -R12 ;  /* 0x0000b400b6047a23 */ /* 0x008fce000001080c */
[----:B------:R3:W4:Y:S01]  /*4fc0*/  MUFU.EX2 R61, R4 ;  /* 0x00000004003d7308 */ /* 0x0007220000000800 */
[----:B-1----:R-:W-:Y:S01]  /*4fd0*/  FFMA.FTZ R8, R162, c[0x0][0x2d0], -R0 ;  /* 0x0000b400a2087a23 */ /* 0x002fe20000010800 */
[----:B------:R-:W-:-:S06]  /*4fe0*/  MOV R162, R178 ;  /* 0x000000b200a27202 */ /* 0x000fcc0000000f00 */
        /* <DEDUP_REMOVED lines=9> */
[----:B------:R-:W3:Y:S01]  /*5080*/  MUFU.EX2 R63, R4 ;  /* 0x00000004003f7308 */ /* 0x000ee20000000800 */
[----:B-1----:R-:W-:Y:S02]  /*5090*/  FFMA.FTZ R8, R170, c[0x0][0x2d0], -R13 ;  /* 0x0000b400aa087a23 */ /* 0x002fe4000001080d */
[----:B------:R-:W-:-:S05]  /*50a0*/  IMAD.MOV.U32 R170, RZ, RZ, R93 ;  /* 0x000000ffffaa7224 */ /* 0x000fca00078e005d */
[----:B------:R-:W1:Y:S01]  /*50b0*/  MUFU.EX2 R67, R8 ;  /* 0x0000000800437308 */ /* 0x000e620000000800 */
[----:B---3--:R-:W-:Y:S02]  /*50c0*/  F2FP.PACK_AB R7, R63, R62 ;  /* 0x0000003e3f07723e */ /* 0x008fe400000000ff */
[----:B-1----:R-:W-:Y:S02]  /*50d0*/  F2FP.PACK_AB R4, R67, R66 ;  /* 0x000000424304723e */ /* 0x002fe400000000ff */
[----:B------:R-:W-:-:S05]  /*50e0*/  F2FP.PACK_AB R8, R205, R204 ;  /* 0x000000cccd08723e */ /* 0x000fca00000000ff */
[-C--:B--2---:R-:W-:Y:S07]  /*50f0*/  HMMA.16816.F32 R180, R4, R16.reuse, R200 ;  /* 0x0000001004b4723c */ /* 0x084fee00000018c8 */
[----:B------:R-:W-:Y:S01]  /*5100*/  IMAD.MOV.U32 R200, RZ, RZ, R88 ;  /* 0x000000ffffc87224 */ /* 0x000fe200078e0058 */
[----:B------:R-:W-:Y:S01]  /*5110*/  HMMA.16816.F32 R184, R8, R16, R184 ;  /* 0x0000001008b8723c */ /* 0x000fe200000018b8 */
[----:B------:R-:W-:Y:S01]  /*5120*/  IMAD.MOV.U32 R202, RZ, RZ, R49 ;  /* 0x000000ffffca7224 */ /* 0x000fe200078e0031 */
[----:B------:R-:W-:Y:S01]  /*5130*/  MOV R201, R89 ;  /* 0x0000005900c97202 */ /* 0x000fe20000000f00 */
[----:B------:R-:W-:-:S05]  /*5140*/  IMAD.MOV.U32 R203, RZ, RZ, R48 ;  /* 0x000000ffffcb7224 */ /* 0x000fca00078e0030 */
[----:B------:R-:W-:Y:S07]  /*5150*/  HMMA.16816.F32 R48, R8, R24, R112 ;  /* 0x000000180830723c */ /* 0x000fee0000001870 */
[----:B------:R-:W-:Y:S01]  /*5160*/  IMAD.MOV.U32 R112, RZ, RZ, R200 ;  /* 0x000000ffff707224 */ /* 0x000fe200078e00c8 */
[-C--:B------:R-:W-:Y:S01]  /*5170*/  HMMA.16816.F32 R188, R4, R18.reuse, R188 ;  /* 0x0000001204bc723c */ /* 0x080fe200000018bc */
[----:B------:R-:W-:Y:S01]  /*5180*/  IMAD.MOV.U32 R200, RZ, RZ, R202 ;  /* 0x000000ffffc87224 */ /* 0x000fe200078e00ca */
[----:B------:R-:W-:Y:S01]  /*5190*/  MOV R202, R169 ;  /* 0x000000a900ca7202 */ /* 0x000fe20000000f00 */
[----:B------:R-:W-:Y:S01]  /*51a0*/  IMAD.MOV.U32 R169, RZ, RZ, R162 ;  /* 0x000000ffffa97224 */ /* 0x000fe200078e00a2 */
[----:B------:R-:W-:Y:S01]  /*51b0*/  MOV R114, R84 ;  /* 0x0000005400727202 */ /* 0x000fe20000000f00 */
[----:B------:R-:W-:Y:S01]  /*51c0*/  IMAD.MOV.U32 R162, RZ, RZ, R160 ;  /* 0x000000ffffa27224 */ /* 0x000fe200078e00a0 */
[----:B------:R-:W-:Y:S01]  /*51d0*/  MOV R160, R102 ;  /* 0x0000006600a07202 */ /* 0x000fe20000000f00 */
[----:B------:R-:W-:Y:S01]  /*51e0*/  IMAD.MOV.U32 R102, RZ, RZ, R81 ;  /* 0x000000ffff667224 */ /* 0x000fe200078e0051 */
[----:B------:R-:W-:Y:S01]  /*51f0*/  HMMA.16816.F32 R40, R8, R18, R40 ;  /* 0x000000120828723c */ /* 0x000fe20000001828 */
[----:B------:R-:W2:Y:S01]  /*5200*/  LDL.LU R81, [R1] ;  /* 0x0000000001517983 */ /* 0x000ea20000300800 */
[----:B------:R-:W-:Y:S01]  /*5210*/  IMAD.MOV.U32 R115, RZ, RZ, R85 ;  /* 0x000000ffff737224 */ /* 0x000fe200078e0055 */
[----:B------:R-:W-:Y:S01]  /*5220*/  MOV R113, R201 ;  /* 0x000000c900717202 */ /* 0x000fe20000000f00 */
[----:B------:R-:W-:Y:S01]  /*5230*/  IMAD.MOV.U32 R201, RZ, RZ, R203 ;  /* 0x000000ffffc97224 */ /* 0x000fe200078e00cb */
[----:B------:R-:W1:Y:S01]  /*5240*/  LDSM.16.MT88.4 R16, [R222+0x1100] ;  /* 0x00110000de10783b */ /* 0x000e620000004200 */
[----:B------:R-:W-:-:S02]  /*5250*/  IMAD.MOV.U32 R203, RZ, RZ, R168 ;  /* 0x000000ffffcb7224 */ /* 0x000fc400078e00a8 */
[----:B------:R-:W-:Y:S01]  /*5260*/  HMMA.16816.F32 R56, R4, R24, R216 ;  /* 0x000000180438723c */ /* 0x000fe200000018d8 */
[----:B------:R-:W-:Y:S01]  /*5270*/  IMAD.MOV.U32 R168, RZ, RZ, R163 ;  /* 0x000000ffffa87224 */ /* 0x000fe200078e00a3 */
[----:B------:R-:W-:Y:S01]  /*5280*/  MOV R163, R161 ;  /* 0x000000a100a37202 */ /* 0x000fe20000000f00 */
[----:B------:R-:W-:-:S04]  /*5290*/  IMAD.MOV.U32 R161, RZ, RZ, R103 ;  /* 0x000000ffffa17224 */ /* 0x000fc800078e0067 */
[----:B------:R-:W-:Y:S01]  /*52a0*/  IMAD.MOV.U32 R216, RZ, RZ, R247 ;  /* 0x000000ffffd87224 */ /* 0x000fe200078e00f7 */
[----:B------:R-:W-:Y:S01]  /*52b0*/  HMMA.16816.F32 R76, R4, R26, R120 ;  /* 0x0000001a044c723c */ /* 0x000fe20000001878 */
[----:B------:R-:W-:Y:S01]  /*52c0*/  MOV R217, R246 ;  /* 0x000000f600d97202 */ /* 0x000fe20000000f00 */
[----:B------:R-:W-:Y:S02]  /*52d0*/  IMAD.MOV.U32 R218, RZ, RZ, R245 ;  /* 0x000000ffffda7224 */ /* 0x000fe400078e00f5 */
[----:B------:R-:W-:-:S04]  /*52e0*/  IMAD.MOV.U32 R219, RZ, RZ, R244 ;  /* 0x000000ffffdb7224 */ /* 0x000fc800078e00f4 */
[C---:B------:R-:W-:Y:S01]  /*52f0*/  HMMA.16816.F32 R36, R8.reuse, R26, R36 ;  /* 0x0000001a0824723c */ /* 0x040fe20000001824 */
[----:B------:R-:W3:Y:S07]  /*5300*/  LDSM.16.MT88.4 R24, [R220+0x3100] ;  /* 0x00310000dc18783b */ /* 0x000eee0000004200 */
[-C--:B------:R-:W-:Y:S08]  /*5310*/  HMMA.16816.F32 R84, R8, R20.reuse, R96 ;  /* 0x000000140854723c */ /* 0x080ff00000001860 */
[C---:B------:R-:W-:Y:S08]  /*5320*/  HMMA.16816.F32 R88, R4.reuse, R20, R152 ;  /* 0x000000140458723c */ /* 0x040ff00000001898 */
[-C--:B-1----:R-:W-:Y:S08]  /*5330*/  HMMA.16816.F32 R104, R4, R16.reuse, R240 ;  /* 0x000000100468723c */ /* 0x082ff000000018f0 */
[----:B------:R-:W-:Y:S08]  /*5340*/  HMMA.16816.F32 R244, R8, R16, R116 ;  /* 0x0000001008f4723c */ /* 0x000ff00000001874 */
[-C--:B------:R-:W-:Y:S08]  /*5350*/  HMMA.16816.F32 R108, R4, R18.reuse, R140 ;  /* 0x00000012046c723c */ /* 0x080ff0000000188c */
[----:B------:R-:W-:Y:S01]  /*5360*/  HMMA.16816.F32 R240, R8, R18, R28 ;  /* 0x0000001208f0723c */ /* 0x000fe2000000181c */
[----:B------:R-:W1:Y:S04]  /*5370*/  LDSM.16.MT88.4 R16, [R223+0x3100] ;  /* 0x00310000df10783b */ /* 0x000e680000004200 */
[----:B------:R-:W-:Y:S03]  /*5380*/  LDSM.16.MT88.4 R28, [R222+0x3100] ;  /* 0x00310000de1c783b */ /* 0x000fe60000004200 */
[-C--:B------:R-:W-:Y:S08]  /*5390*/  HMMA.16816.F32 R92, R4, R22.reuse, R124 ;  /* 0x00000016045c723c */ /* 0x080ff0000000187c */
[----:B------:R-:W-:Y:S01]  /*53a0*/  HMMA.16816.F32 R32, R8, R22, R32 ;  /* 0x000000160820723c */ /* 0x000fe20000001820 */
[----:B------:R-:W4:Y:S01]  /*53b0*/  LDSM.16.MT88.4 R20, [R221+0x3100] ;  /* 0x00310000dd14783b */ /* 0x000f220000004200 */
[----:B------:R-:W-:-:S06]  /*53c0*/  IMAD.MOV.U32 R98, RZ, RZ, R112 ;  /* 0x000000ffff627224 */ /* 0x000fcc00078e0070 */
[----:B---3--:R-:W-:Y:S01]  /*53d0*/  HMMA.16816.F32 R120, R4, R24, R216 ;  /* 0x000000180478723c */ /* 0x008fe200000018d8 */
[----:B------:R-:W-:-:S06]  /*53e0*/  IMAD.MOV.U32 R99, RZ, RZ, R113 ;  /* 0x000000ffff637224 */ /* 0x000fcc00078e0071 */
[----:B------:R-:W-:Y:S01]  /*53f0*/  MOV R218, R114 ;  /* 0x0000007200da7202 */ /* 0x000fe20000000f00 */
[----:B------:R-:W-:Y:S01]  /*5400*/  IMAD.MOV.U32 R219, RZ, RZ, R115 ;  /* 0x000000ffffdb7224 */ /* 0x000fe200078e0073 */
[----:B------:R-:W-:Y:S01]  /*5410*/  MOV R115, R171 ;  /* 0x000000ab00737202 */ /* 0x000fe20000000f00 */
[----:B------:R-:W-:Y:S01]  /*5420*/  IMAD.MOV.U32 R114, RZ, RZ, R170 ;  /* 0x000000ffff727224 */ /* 0x000fe200078e00aa */
[----:B------:R-:W-:Y:S01]  /*5430*/  MOV R170, R166 ;  /* 0x000000a600aa7202 */ /* 0x000fe20000000f00 */
[----:B------:R-:W-:Y:S01]  /*5440*/  IMAD.MOV.U32 R171, RZ, RZ, R167 ;  /* 0x000000ffffab7224 */ /* 0x000fe200078e00a7 */
[----:B------:R-:W-:Y:S01]  /*5450*/  MOV R97, R219 ;  /* 0x000000db00617202 */ /* 0x000fe20000000f00 */
[----:B------:R-:W-:Y:S01]  /*5460*/  IMAD.MOV.U32 R167, RZ, RZ, R165 ;  /* 0x000000ffffa77224 */ /* 0x000fe200078e00a5 */
[----:B------:R-:W-:Y:S01]  /*5470*/  MOV R165, R101 ;  /* 0x0000006500a57202 */ /* 0x000fe20000000f00 */
[----:B------:R-:W-:Y:S02]  /*5480*/  IMAD.MOV.U32 R96, RZ, RZ, R218 ;  /* 0x000000ffff607224 */ /* 0x000fe400078e00da */
[----:B------:R-:W-:Y:S01]  /*5490*/  IMAD.MOV.U32 R166, RZ, RZ, R164 ;  /* 0x000000ffffa67224 */ /* 0x000fe200078e00a4 */
[----:B------:R-:W-:Y:S01]  /*54a0*/  MOV R218, R114 ;  /* 0x0000007200da7202 */ /* 0x000fe20000000f00 */
[----:B------:R-:W-:Y:S01]  /*54b0*/  IMAD.MOV.U32 R164, RZ, RZ, R100 ;  /* 0x000000ffffa47224 */ /* 0x000fe200078e0064 */
[----:B------:R-:W-:Y:S01]  /*54c0*/  MOV R100, R239 ;  /* 0x000000ef00647202 */ /* 0x000fe20000000f00 */
[----:B------:R-:W-:Y:S01]  /*54d0*/  IMAD.MOV.U32 R103, RZ, RZ, R175 ;  /* 0x000000ffff677224 */ /* 0x000fe200078e00af */
[----:B------:R-:W-:Y:S01]  /*54e0*/  MOV R113, R168 ;  /* 0x000000a800717202 */ /* 0x000fe20000000f00 */
[----:B------:R-:W-:-:S02]  /*54f0*/  IMAD.MOV.U32 R219, RZ, RZ, R115 ;  /* 0x000000ffffdb7224 */ /* 0x000fc400078e0073 */
[----:B------:R-:W-:Y:S01]  /*5500*/  IMAD.MOV.U32 R112, RZ, RZ, R169 ;  /* 0x000000ffff707224 */ /* 0x000fe200078e00a9 */
[----:B------:R-:W-:Y:S01]  /*5510*/  MOV R169, R162 ;  /* 0x000000a200a97202 */ /* 0x000fe20000000f00 */
[----:B------:R-:W-:Y:S01]  /*5520*/  IMAD.MOV.U32 R101, RZ, RZ, R238 ;  /* 0x000000ffff657224 */ /* 0x000fe200078e00ee */
[C---:B-1----:R-:W-:Y:S01]  /*5530*/  HMMA.16816.F32 R152, R4.reuse, R16, R96 ;  /* 0x000000100498723c */ /* 0x042fe20000001860 */
[----:B------:R-:W-:Y:S01]  /*5540*/  IMAD.MOV.U32 R114, RZ, RZ, R170 ;  /* 0x000000ffff727224 */ /* 0x000fe200078e00aa */
[----:B------:R1:W5:Y:S01]  /*5550*/  LDL.LU R175, [R1+0x88] ;  /* 0x0000880001af7983 */ /* 0x0003620000300800 */
[----:B------:R-:W-:Y:S01]  /*5560*/  IMAD.MOV.U32 R115, RZ, RZ, R171 ;  /* 0x000000ffff737224 */ /* 0x000fe200078e00ab */
[----:B------:R-:W-:Y:S01]  /*5570*/  MOV R171, R167 ;  /* 0x000000a700ab7202 */ /* 0x000fe20000000f00 */
[----:B------:R-:W-:Y:S01]  /*5580*/  IMAD.MOV.U32 R168, RZ, RZ, R163 ;  /* 0x000000ffffa87224 */ /* 0x000fe200078e00a3 */
[----:B------:R-:W-:Y:S01]  /*5590*/  MOV R216, R112 ;  /* 0x0000007000d87202 */ /* 0x000fe20000000f00 */
[----:B------:R-:W-:Y:S01]  /*55a0*/  IMAD.MOV.U32 R170, RZ, RZ, R166 ;  /* 0x000000ffffaa7224 */ /* 0x000fe200078e00a6 */
[----:B------:R-:W-:Y:S01]  /*55b0*/  MOV R166, R164 ;  /* 0x000000a400a67202 */ /* 0x000fe20000000f00 */
[----:B------:R-:W-:Y:S01]  /*55c0*/  IMAD.MOV.U32 R162, RZ, RZ, R160 ;  /* 0x000000ffffa27224 */ /* 0x000fe200078e00a0 */
[C---:B----4-:R-:W-:Y:S01]  /*55d0*/  HMMA.16816.F32 R136, R4.reuse, R20, R136 ;  /* 0x000000140488723c */ /* 0x050fe20000001888 */
[----:B------:R-:W-:Y:S01]  /*55e0*/  IMAD.MOV.U32 R163, RZ, RZ, R161 ;  /* 0x000000ffffa37224 */ /* 0x000fe200078e00a1 */
[----:B------:R-:W-:Y:S01]  /*55f0*/  MOV R161, R103 ;  /* 0x0000006700a17202 */ /* 0x000fe20000000f00 */
[----:B------:R-:W-:Y:S01]  /*5600*/  IMAD.MOV.U32 R167, RZ, RZ, R165 ;  /* 0x000000ffffa77224 */ /* 0x000fe200078e00a5 */
[----:B------:R1:W5:Y:S01]  /*5610*/  LDL.LU R239, [R1+0x84] ;  /* 0x0000840001ef7983 */ /* 0x0003620000300800 */
[----:B------:R-:W-:Y:S01]  /*5620*/  IMAD.MOV.U32 R160, RZ, RZ, R102 ;  /* 0x000000ffffa07224 */ /* 0x000fe200078e0066 */
[----:B------:R-:W-:Y:S01]  /*5630*/  MOV R102, R237 ;  /* 0x000000ed00667202 */ /* 0x000fe20000000f00 */
[----:B------:R-:W-:Y:S01]  /*5640*/  IMAD.MOV.U32 R164, RZ, RZ, R100 ;  /* 0x000000ffffa47224 */ /* 0x000fe200078e0064 */
[----:B------:R-:W-:Y:S01]  /*5650*/  HMMA.16816.F32 R200, R4, R28, R200 ;  /* 0x0000001c04c8723c */ /* 0x000fe200000018c8 */
[----:B------:R-:W-:-:S02]  /*5660*/  IMAD.MOV.U32 R165, RZ, RZ, R101 ;  /* 0x000000ffffa57224 */ /* 0x000fc400078e0065 */
[----:B------:R-:W-:Y:S02]  /*5670*/  IMAD.MOV.U32 R98, RZ, RZ, R218 ;  /* 0x000000ffff627224 */ /* 0x000fe400078e00da */
[----:B------:R-:W-:Y:S01]  /*5680*/  IMAD.MOV.U32 R99, RZ, RZ, R219 ;  /* 0x000000ffff637224 */ /* 0x000fe200078e00db */
[----:B------:R-:W-:Y:S01]  /*5690*/  MOV R219, R115 ;  /* 0x0000007300db7202 */ /* 0x000fe20000000f00 */
[----:B------:R-:W-:Y:S01]  /*56a0*/  IMAD.MOV.U32 R217, RZ, RZ, R113 ;  /* 0x000000ffffd97224 */ /* 0x000fe200078e0071 */
[----:B------:R-:W-:Y:S01]  /*56b0*/  MOV R101, R234 ;  /* 0x000000ea00657202 */ /* 0x000fe20000000f00 */
[----:B------:R-:W-:Y:S01]  /*56c0*/  IMAD.MOV.U32 R100, RZ, RZ, R235 ;  /* 0x000000ffff647224 */ /* 0x000fe200078e00eb */
[----:B------:R-:W-:Y:S01]  /*56d0*/  HMMA.16816.F32 R156, R4, R18, R156 ;  /* 0x00000012049c723c */ /* 0x000fe2000000189c */
[----:B------:R-:W-:Y:S01]  /*56e0*/  IMAD.MOV.U32 R218, RZ, RZ, R114 ;  /* 0x000000ffffda7224 */ /* 0x000fe200078e0072 */
[----:B------:R-:W-:Y:S01]  /*56f0*/  MOV R114, R170 ;  /* 0x000000aa00727202 */ /* 0x000fe20000000f00 */
[----:B------:R-:W-:Y:S01]  /*5700*/  IMAD.MOV.U32 R112, RZ, RZ, R169 ;  /* 0x000000ffff707224 */ /* 0x000fe200078e00a9 */
[----:B------:R1:W5:Y:S01]  /*5710*/  LDL.LU R238, [R1+0x80] ;  /* 0x0000800001ee7983 */ /* 0x0003620000300800 */
[----:B------:R-:W-:-:S02]  /*5720*/  IMAD.MOV.U32 R103, RZ, RZ, R236 ;  /* 0x000000ffff677224 */ /* 0x000fc400078e00ec */
        /* <DEDUP_REMOVED lines=12> */
[----:B------:R-:W-:-:S02]  /*57f0*/  IMAD.MOV.U32 R166, RZ, RZ, R164 ;  /* 0x000000ffffa67224 */ /* 0x000fc400078e00a4 */
[----:B------:R-:W-:Y:S02]  /*5800*/  IMAD.MOV.U32 R125, RZ, RZ, R99 ;  /* 0x000000ffff7d7224 */ /* 0x000fe400078e0063 */
        /* <DEDUP_REMOVED lines=21> */
[----:B------:R1:W5:Y:S01]  /*5960*/  LDL.LU R236, [R1+0x78] ;  /* 0x0000780001ec7983 */ /* 0x0003620000300800 */
[----:B------:R-:W-:Y:S01]  /*5970*/  IMAD.MOV.U32 R113, RZ, RZ, R169 ;  /* 0x000000ffff717224 */ /* 0x000fe200078e00a9 */
[----:B------:R-:W-:Y:S01]  /*5980*/  MOV R169, R166 ;  /* 0x000000a600a97202 */ /* 0x000fe20000000f00 */
        /* <DEDUP_REMOVED lines=37> */
[----:B------:R1:W5:Y:S03]  /*5be0*/  LDL.LU R234, [R1+0x70] ;  /* 0x0000700001ea7983 */ /* 0x0003660000300800 */
[----:B------:R-:W-:Y:S01]  /*5bf0*/  MOV R119, R99 ;  /* 0x0000006300777202 */ /* 0x000fe20000000f00 */
[----:B------:R-:W-:Y:S01]  /*5c00*/  IMAD.MOV.U32 R99, RZ, RZ, R160 ;  /* 0x000000ffff637224 */ /* 0x000fe200078e00a0 */
[----:B------:R-:W-:Y:S01]  /*5c10*/  MOV R160, R103 ;  /* 0x0000006700a07202 */ /* 0x000fe20000000f00 */
[----:B------:R-:W-:Y:S01]  /*5c20*/  IMAD.MOV.U32 R97, RZ, RZ, R100 ;  /* 0x000000ffff617224 */ /* 0x000fe200078e0064 */
[----:B------:R-:W-:Y:S01]  /*5c30*/  MOV R96, R101 ;  /* 0x0000006500607202 */ /* 0x000fe20000000f00 */
[-C--:B------:R-:W-:Y:S01]  /*5c40*/  HMMA.16816.F32 R44, R8, R30.reuse, R44 ;  /* 0x0000001e082c723c */ /* 0x080fe2000000182c */
[----:B------:R-:W-:Y:S01]  /*5c50*/  IMAD.MOV.U32 R130, RZ, RZ, R227 ;  /* 0x000000ffff827224 */ /* 0x000fe200078e00e3 */
[----:B------:R1:W5:Y:S04]  /*5c60*/  LDL.LU R233, [R1+0x6c] ;  /* 0x00006c0001e97983 */ /* 0x0003680000300800 */
[----:B------:R1:W5:Y:S02]  /*5c70*/  LDL.LU R232, [R1+0x68] ;  /* 0x0000680001e87983 */ /* 0x0003640000300800 */
[----:B------:R-:W-:Y:S02]  /*5c80*/  HMMA.16816.F32 R100, R4, R30, R208 ;  /* 0x0000001e0464723c */ /* 0x000fe400000018d0 */
[----:B------:R1:W5:Y:S04]  /*5c90*/  LDL.LU R231, [R1+0x64] ;  /* 0x0000640001e77983 */ /* 0x0003680000300800 */
[----:B------:R1:W5:Y:S01]  /*5ca0*/  LDL.LU R230, [R1+0x60] ;  /* 0x0000600001e67983 */ /* 0x0003620000300800 */
[----:B------:R-:W-:Y:S01]  /*5cb0*/  IMAD.MOV.U32 R210, RZ, RZ, R119 ;  /* 0x000000ffffd27224 */ /* 0x000fe200078e0077 */
[----:B------:R-:W-:Y:S01]  /*5cc0*/  MOV R211, R216 ;  /* 0x000000d800d37202 */ /* 0x000fe20000000f00 */
[----:B------:R-:W-:Y:S01]  /*5cd0*/  IMAD.MOV.U32 R7, RZ, RZ, R217 ;  /* 0x000000ffff077224 */ /* 0x000fe200078e00d9 */
[----:B------:R-:W-:Y:S01]  /*5ce0*/  MOV R5, R218 ;  /* 0x000000da00057202 */ /* 0x000fe20000000f00 */
[----:B------:R-:W-:-:S02]  /*5cf0*/  IMAD.MOV.U32 R6, RZ, RZ, R219 ;  /* 0x000000ffff067224 */ /* 0x000fc400078e00db */
[----:B------:R-:W-:Y:S01]  /*5d00*/  FFMA.FTZ R4, R198, c[0x0][0x2d0], -R3 ;  /* 0x0000b400c6047a23 */ /* 0x000fe20000010803 */
[C---:B------:R-:W-:Y:S01]  /*5d10*/  HMMA.16816.F32 R216, R8.reuse, R26, R72 ;  /* 0x0000001a08d8723c */ /* 0x040fe20000001848 */
[----:B------:R-:W-:Y:S01]  /*5d20*/  IMAD.MOV.U32 R31, RZ, RZ, R167 ;  /* 0x000000ffff1f7224 */ /* 0x000fe200078e00a7 */
[----:B------:R-:W-:Y:S01]  /*5d30*/  MOV R30, R164 ;  /* 0x000000a4001e7202 */ /* 0x000fe20000000f00 */
[----:B------:R1:W5:Y:S04]  /*5d40*/  LDL.LU R229, [R1+0x5c] ;  /* 0x00005c0001e57983 */ /* 0x0003680000300800 */
[----:B------:R-:W-:Y:S01]  /*5d50*/  MOV R74, R210 ;  /* 0x000000d2004a7202 */ /* 0x000fe20000000f00 */
[----:B------:R-:W-:Y:S01]  /*5d60*/  IMAD.MOV.U32 R75, RZ, RZ, R211 ;  /* 0x000000ffff4b7224 */ /* 0x000fe200078e00d3 */
[C---:B------:R-:W-:Y:S01]  /*5d70*/  HMMA.16816.F32 R116, R8.reuse, R24, R148 ;  /* 0x000000180874723c */ /* 0x040fe20000001894 */
[----:B------:R1:W5:Y:S04]  /*5d80*/  LDL.LU R228, [R1+0x58] ;  /* 0x0000580001e47983 */ /* 0x0003680000300800 */
[----:B------:R1:W5:Y:S03]  /*5d90*/  LDL.LU R227, [R1+0x54] ;  /* 0x0000540001e37983 */ /* 0x0003660000300800 */
[C---:B------:R-:W-:Y:S01]  /*5da0*/  HMMA.16816.F32 R208, R8.reuse, R22, R68 ;  /* 0x0000001608d0723c */ /* 0x040fe20000001844 */
[----:B------:R3:W-:Y:S01]  /*5db0*/  MUFU.EX2 R23, R4 ;  /* 0x0000000400177308 */ /* 0x0007e20000000800 */
[----:B------:R1:W5:Y:S04]  /*5dc0*/  LDL.LU R226, [R1+0x50] ;  /* 0x0000500001e27983 */ /* 0x0003680000300800 */
[----:B------:R1:W5:Y:S02]  /*5dd0*/  LDL.LU R225, [R1+0x4c] ;  /* 0x00004c0001e17983 */ /* 0x0003640000300800 */
[----:B------:R-:W-:Y:S02]  /*5de0*/  HMMA.16816.F32 R148, R8, R16, R144 ;  /* 0x000000100894723c */ /* 0x000fe40000001890 */
[----:B------:R-:W-:Y:S04]  /*5df0*/  LDSM.16.MT88.4 R144, [R221+0x3900] ;  /* 0x00390000dd90783b */ /* 0x000fe80000004200 */
[----:B------:R1:W5:Y:S01]  /*5e00*/  LDL.LU R224, [R1+0x48] ;  /* 0x0000480001e07983 */ /* 0x0003620000300800 */
[----:B---3--:R-:W-:-:S03]  /*5e10*/  FFMA.FTZ R4, R197, c[0x0][0x2d0], -R3 ;  /* 0x0000b400c5047a23 */ /* 0x008fc60000010803 */
[----:B------:R1:W5:Y:S01]  /*5e20*/  LDL.LU R179, [R1+0x44] ;  /* 0x0000440001b37983 */ /* 0x0003620000300800 */
[----:B------:R3:W4:Y:S02]  /*5e30*/  MUFU.EX2 R24, R4 ;  /* 0x0000000400187308 */ /* 0x0007240000000800 */
[--C-:B---3--:R-:W-:Y:S02]  /*5e40*/  FFMA.FTZ R4, R199, c[0x0][0x2d0], -R3.reuse ;  /* 0x0000b400c7047a23 */ /* 0x108fe40000010803 */
[----:B------:R-:W-:-:S04]  /*5e50*/  FFMA.FTZ R3, R196, c[0x0][0x2d0], -R3 ;  /* 0x0000b400c4037a23 */ /* 0x000fc80000010803 */
[----:B------:R3:W-:Y:S02]  /*5e60*/  MUFU.EX2 R25, R3 ;  /* 0x0000000300197308 */ /* 0x0007e40000000800 */
[----:B---3--:R-:W-:-:S06]  /*5e70*/  FFMA.FTZ R3, R195, c[0x0][0x2d0], -R0 ;  /* 0x0000b400c3037a23 */ /* 0x008fcc0000010800 */
[----:B------:R3:W-:Y:S02]  /*5e80*/  MUFU.EX2 R20, R3 ;  /* 0x0000000300147308 */ /* 0x0007e40000000800 */
[----:B---3--:R-:W-:-:S06]  /*5e90*/  FFMA.FTZ R3, R194, c[0x0][0x2d0], -R0 ;  /* 0x0000b400c2037a23 */ /* 0x008fcc0000010800 */
[----:B------:R3:W1:Y:S02]  /*5ea0*/  MUFU.EX2 R21, R3 ;  /* 0x0000000300157308 */ /* 0x0006640000000800 */
[--C-:B---3--:R-:W-:Y:S02]  /*5eb0*/  FFMA.FTZ R3, R193, c[0x0][0x2d0], -R0.reuse ;  /* 0x0000b400c1037a23 */ /* 0x108fe40000010800 */
[----:B------:R-:W-:Y:S02]  /*5ec0*/  FFMA.FTZ R0, R192, c[0x0][0x2d0], -R0 ;  /* 0x0000b400c0007a23 */ /* 0x000fe40000010800 */
[----:B------:R-:W3:Y:S02]  /*5ed0*/  LDSM.16.MT88.4 R192, [R220+0x1900] ;  /* 0x00190000dcc0783b */ /* 0x000ee40000004200 */
[----:B------:R1:W-:Y:S02]  /*5ee0*/  MUFU.EX2 R19, R0 ;  /* 0x0000000000137308 */ /* 0x0003e40000000800 */
[----:B-1----:R-:W-:-:S06]  /*5ef0*/  FFMA.FTZ R0, R74, c[0x0][0x2d0], -R13 ;  /* 0x0000b4004a007a23 */ /* 0x002fcc000001080d */
[----:B------:R1:W-:Y:S02]  /*5f00*/  MUFU.EX2 R16, R0 ;  /* 0x0000000000107308 */ /* 0x0003e40000000800 */
[----:B-1----:R-:W-:-:S06]  /*5f10*/  FFMA.FTZ R0, R75, c[0x0][0x2d0], -R13 ;  /* 0x0000b4004b007a23 */ /* 0x002fcc000001080d */
[----:B------:R1:W-:Y:S02]  /*5f20*/  MUFU.EX2 R17, R0 ;  /* 0x0000000000117308 */ /* 0x0003e40000000800 */
[----:B-1----:R-:W-:Y:S01]  /*5f30*/  FFMA.FTZ R0, R5, c[0x0][0x2d0], -R13 ;  /* 0x0000b40005007a23 */ /* 0x002fe2000001080d */
[----:B------:R-:W-:Y:S02]  /*5f40*/  MOV R5, R7 ;  /* 0x0000000700057202 */ /* 0x000fe40000000f00 */
[----:B------:R-:W-:-:S03]  /*5f50*/  MOV R7, R97 ;  /* 0x0000006100077202 */ /* 0x000fc60000000f00 */
[----:B------:R1:W-:Y:S01]  /*5f60*/  MUFU.EX2 R18, R0 ;  /* 0x0000000000127308 */ /* 0x0003e20000000800 */
[----:B------:R-:W-:Y:S02]  /*5f70*/  MOV R97, R99 ;  /* 0x0000006300617202 */ /* 0x000fe40000000f00 */
[----:B------:R-:W-:Y:S01]  /*5f80*/  MOV R99, R113 ;  /* 0x0000007100637202 */ /* 0x000fe20000000f00 */
[----:B------:R-:W-:Y:S02]  /*5f90*/  IMAD.MOV.U32 R113, RZ, RZ, R168 ;  /* 0x000000ffff717224 */ /* 0x000fe400078e00a8 */
[----:B------:R-:W-:Y:S02]  /*5fa0*/  IMAD.MOV.U32 R168, RZ, RZ, R15 ;  /* 0x000000ffffa87224 */ /* 0x000fe400078e000f */
[----:B-1----:R-:W-:-:S04]  /*5fb0*/  FFMA.FTZ R0, R6, c[0x0][0x2d0], -R13 ;  /* 0x0000b40006007a23 */ /* 0x002fc8000001080d */
[----:B------:R1:W-:Y:S01]  /*5fc0*/  MUFU.EX2 R15, R0 ;  /* 0x00000000000f7308 */ /* 0x0003e20000000800 */
[----:B------:R-:W-:Y:S01]  /*5fd0*/  HMMA.16816.F32 R196, R8, R28, R248 ;  /* 0x0000001c08c4723c */ /* 0x000fe200000018f8 */
[----:B-1----:R-:W-:-:S06]  /*5fe0*/  FFMA.FTZ R0, R83, c[0x0][0x2d0], -R12 ;  /* 0x0000b40053007a23 */ /* 0x002fcc000001080c */
[----:B------:R1:W-:Y:S01]  /*5ff0*/  MUFU.EX2 R27, R0 ;  /* 0x00000000001b7308 */ /* 0x0003e20000000800 */
[----:B------:R-:W-:-:S07]  /*6000*/  FADD.FTZ R9, R212, R14 ;  /* 0x0000000ed4097221 */ /* 0x000fce0000010000 */
[----:B------:R2:W-:Y:S01]  /*6010*/  MUFU.EX2 R22, R3 ;  /* 0x0000000300167308 */ /* 0x0005e20000000800 */
[----:B-1----:R-:W-:-:S07]  /*6020*/  FFMA.FTZ R0, R80, c[0x0][0x2d0], -R12 ;  /* 0x0000b40050007a23 */ /* 0x002fce000001080c */
[----:B------:R1:W-:Y:S01]  /*6030*/  MUFU.EX2 R13, R0 ;  /* 0x00000000000d7308 */ /* 0x0003e20000000800 */
[----:B--2---:R-:W-:-:S07]  /*6040*/  FFMA.FTZ R3, R81, c[0x0][0x2d0], -R12 ;  /* 0x0000b40051037a23 */ /* 0x004fce000001080c */
[----:B------:R-:W2:Y:S01]  /*6050*/  MUFU.EX2 R26, R4 ;  /* 0x00000004001a7308 */ /* 0x000ea20000000800 */
[----:B-1----:R-:W-:-:S07]  /*6060*/  FFMA.FTZ R0, R5, c[0x0][0x2d0], -R12 ;  /* 0x0000b40005007a23 */ /* 0x002fce000001080c */
[----:B------:R-:W-:Y:S01]  /*6070*/  MUFU.EX2 R12, R3 ;  /* 0x00000003000c7308 */ /* 0x000fe20000000800 */
[----:B------:R-:W-:-:S07]  /*6080*/  IMAD.MOV.U32 R6, RZ, RZ, R96 ;  /* 0x000000ffff067224 */ /* 0x000fce00078e0060 */
[----:B------:R-:W1:Y:S01]  /*6090*/  MUFU.EX2 R14, R0 ;  /* 0x00000000000e7308 */ /* 0x000e620000000800 */
[----:B------:R-:W-:Y:S02]  /*60a0*/  IMAD.MOV.U32 R96, RZ, RZ, R98 ;  /* 0x000000ffff607224 */ /* 0x000fe400078e0062 */
[----:B------:R-:W-:Y:S02]  /*60b0*/  IMAD.MOV.U32 R98, RZ, RZ, R112 ;  /* 0x000000ffff627224 */ /* 0x000fe400078e0070 */
[----:B------:R-:W-:Y:S01]  /*60c0*/  IMAD.MOV.U32 R112, RZ, RZ, R114 ;  /* 0x000000ffff707224 */ /* 0x000fe200078e0072 */
[----:B------:R-:W-:Y:S02]  /*60d0*/  MOV R114, R169 ;  /* 0x000000a900727202 */ /* 0x000fe40000000f00 */
[----:B------:R-:W-:Y:S02]  /*60e0*/  MOV R169, R82 ;  /* 0x0000005200a97202 */ /* 0x000fe40000000f00 */
[----:B------:R-:W3:Y:S01]  /*60f0*/  LDSM.16.MT88.4 R80, [R221+0x1900] ;  /* 0x00190000dd50783b */ /* 0x000ee20000004200 */
        /* <DEDUP_REMOVED lines=8> */
[----:B------:R-:W-:-:S02]  /*6180*/  MOV R28, R166 ;  /* 0x000000a6001c7202 */ /* 0x000fc40000000f00 */
[----:B----4-:R-:W-:Y:S02]  /*6190*/  F2FP.PACK_AB R168, R24, R23 ;  /* 0x0000001718a8723e */ /* 0x010fe400000000ff */
[----:B------:R-:W-:Y:S02]  /*61a0*/  F2FP.PACK_AB R169, R21, R20 ;  /* 0x0000001415a9723e */ /* 0x000fe400000000ff */
[----:B--2---:R-:W-:Y:S02]  /*61b0*/  F2FP.PACK_AB R170, R25, R26 ;  /* 0x0000001a19aa723e */ /* 0x004fe400000000ff */
[----:B------:R-:W-:Y:S02]  /*61c0*/  F2FP.PACK_AB R171, R19, R22 ;  /* 0x0000001613ab723e */ /* 0x000fe400000000ff */
[----:B------:R-:W-:Y:S02]  /*61d0*/  F2FP.PACK_AB R164, R17, R16 ;  /* 0x0000001011a4723e */ /* 0x000fe400000000ff */
[----:B------:R-:W-:-:S02]  /*61e0*/  F2FP.PACK_AB R165, R13, R27 ;  /* 0x0000001b0da5723e */ /* 0x000fc400000000ff */
[----:B------:R-:W-:Y:S02]  /*61f0*/  F2FP.PACK_AB R166, R15, R18 ;  /* 0x000000120fa6723e */ /* 0x000fe400000000ff */
[----:B-1----:R-:W-:Y:S01]  /*6200*/  F2FP.PACK_AB R167, R14, R12 ;  /* 0x0000000c0ea7723e */ /* 0x002fe200000000ff */
[-C--:B---3--:R-:W-:Y:S08]  /*6210*/  HMMA.16816.F32 R184, R168, R192.reuse, R184 ;  /* 0x000000c0a8b8723c */ /* 0x088ff000000018b8 */
[C---:B------:R-:W-:Y:S08]  /*6220*/  HMMA.16816.F32 R180, R164.reuse, R192, R180 ;  /* 0x000000c0a4b4723c */ /* 0x040ff000000018b4 */
[-C--:B------:R-:W-:Y:S08]  /*6230*/  HMMA.16816.F32 R188, R164, R194.reuse, R188 ;  /* 0x000000c2a4bc723c */ /* 0x080ff000000018bc */
[----:B------:R-:W-:Y:S07]  /*6240*/  HMMA.16816.F32 R192, R168, R194, R40 ;  /* 0x000000c2a8c0723c */ /* 0x000fee0000001828 */
[----:B------:R-:W-:Y:S01]  /*6250*/  MOV R43, R5 ;  /* 0x00000005002b7202 */ /* 0x000fe20000000f00 */
[----:B------:R-:W-:Y:S01]  /*6260*/  IMAD.MOV.U32 R42, RZ, RZ, R6 ;  /* 0x000000ffff2a7224 */ /* 0x000fe200078e0006 */
[----:B------:R-:W-:-:S02]  /*6270*/  MOV R41, R7 ;  /* 0x0000000700297202 */ /* 0x000fc40000000f00 */
[----:B------:R-:W1:Y:S01]  /*6280*/  LDSM.16.MT88.4 R4, [R222+0x3900] ;  /* 0x00390000de04783b */ /* 0x000e620000004200 */
[----:B------:R-:W-:Y:S01]  /*6290*/  IMAD.MOV.U32 R72, RZ, RZ, R97 ;  /* 0x000000ffff487224 */ /* 0x000fe200078e0061 */
[----:B------:R-:W-:Y:S01]  /*62a0*/  MOV R73, R98 ;  /* 0x0000006200497202 */ /* 0x000fe20000000f00 */
[----:B------:R-:W-:Y:S01]  /*62b0*/  IMAD.MOV.U32 R74, RZ, RZ, R99 ;  /* 0x000000ffff4a7224 */ /* 0x000fe200078e0063 */
[----:B------:R-:W-:Y:S01]  /*62c0*/  MOV R71, R96 ;  /* 0x0000006000477202 */ /* 0x000fe20000000f00 */
[----:B------:R-:W-:Y:S01]  /*62d0*/  IMAD.MOV.U32 R29, RZ, RZ, R75 ;  /* 0x000000ffff1d7224 */ /* 0x000fe200078e004b */
[----:B------:R-:W-:Y:S01]  /*62e0*/  MOV R250, R72 ;  /* 0x0000004800fa7202 */ /* 0x000fe20000000f00 */
[----:B------:R-:W-:Y:S01]  /*62f0*/  IMAD.MOV.U32 R249, RZ, RZ, R73 ;  /* 0x000000fffff97224 */ /* 0x000fe200078e0049 */
[----:B------:R-:W-:Y:S02]  /*6300*/  MOV R248, R74 ;  /* 0x0000004a00f87202 */ /* 0x000fe40000000f00 */
[----:B------:R-:W-:Y:S01]  /*6310*/  MOV R3, R161 ;  /* 0x000000a100037202 */ /* 0x000fe20000000f00 */
[----:B------:R-:W-:Y:S01]  /*6320*/  HMMA.16816.F32 R72, R164, R80, R56 ;  /* 0x00000050a448723c */ /* 0x000fe20000001838 */
[----:B------:R-:W-:Y:S01]  /*6330*/  MOV R0, R131 ;  /* 0x0000008300007202 */ /* 0x000fe20000000f00 */
[----:B------:R-:W-:Y:S01]  /*6340*/  FADD.FTZ R11, R70, R69 ;  /* 0x00000045460b7221 */ /* 0x000fe20000010000 */
[----:B------:R-:W2:Y:S01]  /*6350*/  LDSM.16.MT88.4 R96, [R223+0x1900] ;  /* 0x00190000df60783b */ /* 0x000ea20000004200 */
[----:B------:R-:W-:-:S03]  /*6360*/  IMAD.MOV.U32 R251, RZ, RZ, R71 ;  /* 0x000000fffffb7224 */ /* 0x000fc600078e0047 */
[----:B------:R-:W-:Y:S01]  /*6370*/  IMAD.MOV.U32 R58, RZ, RZ, R130 ;  /* 0x000000ffff3a7224 */ /* 0x000fe200078e0082 */
[----:B------:R-:W-:Y:S01]  /*6380*/  HMMA.16816.F32 R68, R168, R80, R48 ;  /* 0x00000050a844723c */ /* 0x000fe20000001830 */
[----:B------:R-:W-:Y:S02]  /*6390*/  IMAD.MOV.U32 R10, RZ, RZ, R162 ;  /* 0x000000ffff0a7224 */ /* 0x000fe400078e00a2 */
[----:B------:R-:W-:Y:S02]  /*63a0*/  FADD.FTZ R3, R3, R58 ;  /* 0x0000003a03037221 */ /* 0x000fe40000010000 */
[----:B------:R-:W-:Y:S02]  /*63b0*/  FADD.FTZ R0, R0, R9 ;  /* 0x0000000900007221 */ /* 0x000fe40000010000 */
[----:B------:R-:W-:Y:S01]  /*63c0*/  MOV R49, R115 ;  /* 0x0000007300317202 */ /* 0x000fe20000000f00 */
[----:B------:R-:W-:Y:S01]  /*63d0*/  FADD.FTZ R8, R129, R128 ;  /* 0x0000008081087221 */ /* 0x000fe20000010000 */
[----:B------:R-:W-:Y:S01]  /*63e0*/  MOV R48, R163 ;  /* 0x000000a300307202 */ /* 0x000fe20000000f00 */
[----:B------:R-:W-:-:S02]  /*63f0*/  IMAD.MOV.U32 R59, RZ, RZ, R160 ;  /* 0x000000ffff3b7224 */ /* 0x000fc400078e00a0 */
[----:B------:R-:W-:Y:S01]  /*6400*/  IMAD.MOV.U32 R40, RZ, RZ, R112 ;  /* 0x000000ffff287224 */ /* 0x000fe200078e0070 */
[----:B------:R-:W-:Y:S01]  /*6410*/  MOV R51, R113 ;  /* 0x0000007100337202 */ /* 0x000fe20000000f00 */
[----:B------:R-:W-:Y:S01]  /*6420*/  FADD.FTZ R10, R10, R3 ;  /* 0x000000030a0a7221 */ /* 0x000fe20000010000 */
[----:B------:R-:W-:Y:S01]  /*6430*/  LDSM.16.MT88.4 R128, [R220+0x3900] ;  /* 0x00390000dc80783b */ /* 0x000fe20000004200 */
[----:B------:R-:W-:Y:S02]  /*6440*/  FADD.FTZ R9, R49, R0 ;  /* 0x0000000031097221 */ /* 0x000fe40000010000 */
[----:B------:R-:W-:Y:S01]  /*6450*/  IMAD.MOV.U32 R50, RZ, RZ, R114 ;  /* 0x000000ffff327224 */ /* 0x000fe200078e0072 */
[----:B------:R-:W-:Y:S01]  /*6460*/  LDSM.16.MT88.4 R160, [R223+0x3900] ;  /* 0x00390000dfa0783b */ /* 0x000fe20000004200 */
[----:B------:R-:W-:Y:S01]  /*6470*/  FADD.FTZ R8, R59, R8 ;  /* 0x000000083b087221 */ /* 0x000fe20000010000 */
[----:B-1----:R-:W-:Y:S01]  /*6480*/  HMMA.16816.F32 R200, R164, R4, R200 ;  /* 0x00000004a4c8723c */ /* 0x002fe200000018c8 */
[----:B------:R-:W-:Y:S01]  /*6490*/  FADD.FTZ R11, R48, R11 ;  /* 0x0000000b300b7221 */ /* 0x000fe20000010000 */
[----:B------:R-:W1:Y:S01]  /*64a0*/  LDSM.16.MT88.4 R112, [R222+0x1900] ;  /* 0x00190000de70783b */ /* 0x000e620000004200 */
[----:B------:R-:W-:-:S02]  /*64b0*/  FADD.FTZ R0, R40, R10 ;  /* 0x0000000a28007221 */ /* 0x000fc40000010000 */
[----:B------:R-:W-:-:S03]  /*64c0*/  FADD.FTZ R9, R41, R9 ;  /* 0x0000000929097221 */ /* 0x000fc60000010000 */
[----:B------:R-:W-:Y:S01]  /*64d0*/  HMMA.16816.F32 R196, R168, R4, R196 ;  /* 0x00000004a8c4723c */ /* 0x000fe200000018c4 */
[----:B------:R-:W-:-:S06]  /*64e0*/  FADD.FTZ R3, R51, R11 ;  /* 0x0000000b33037221 */ /* 0x000fcc0000010000 */
[----:B------:R-:W-:Y:S02]  /*64f0*/  FADD.FTZ R4, R50, R8 ;  /* 0x0000000832047221 */ /* 0x000fe40000010000 */
[----:B------:R-:W-:Y:S02]  /*6500*/  FADD.FTZ R5, R43, R0 ;  /* 0x000000002b057221 */ /* 0x000fe40000010000 */
[----:B------:R-:W-:Y:S02]  /*6510*/  FADD.FTZ R0, R212, R9 ;  /* 0x00000009d4007221 */ /* 0x000fe40000010000 */
[----:B------:R-:W-:Y:S02]  /*6520*/  FADD.FTZ R8, R252, R4 ;  /* 0x00000004fc087221 */ /* 0x000fe40000010000 */
[----:B------:R-:W-:Y:S02]  /*6530*/  FADD.FTZ R4, R42, R3 ;  /* 0x000000032a047221 */ /* 0x000fe40000010000 */
[----:B------:R-:W-:-:S02]  /*6540*/  FADD.FTZ R0, R28, R0 ;  /* 0x000000001c007221 */ /* 0x000fc40000010000 */
        /* <DEDUP_REMOVED lines=33> */
[----:B------:R-:W-:Y:S01]  /*6760*/  FADD.FTZ R5, R13, R5 ;  /* 0x000000050d057221 */ /* 0x000fe20000010000 */
[----:B------:R-:W-:Y:S01]  /*6770*/  HMMA.16816.F32 R76, R164, R82, R76 ;  /* 0x00000052a44c723c */ /* 0x000fe2000000184c */
[----:B------:R-:W-:Y:S02]  /*6780*/  FADD.FTZ R4, R17, R4 ;  /* 0x0000000411047221 */ /* 0x000fe40000010000 */
[----:B------:R-:W-:-:S02]  /*6790*/  FADD.FTZ R0, R25, R0 ;  /* 0x0000000019007221 */ /* 0x000fc40000010000 */
[----:B------:R-:W-:-:S03]  /*67a0*/  FADD.FTZ R3, R22, R3 ;  /* 0x0000000316037221 */ /* 0x000fc60000010000 */
[----:B--2---:R-:W-:Y:S01]  /*67b0*/  HMMA.16816.F32 R88, R164, R96, R88 ;  /* 0x00000060a458723c */ /* 0x004fe20000001858 */
[----:B------:R-:W-:Y:S02]  /*67c0*/  FADD.FTZ R5, R12, R5 ;  /* 0x000000050c057221 */ /* 0x000fe40000010000 */
[----:B------:R-:W-:-:S05]  /*67d0*/  FADD.FTZ R4, R18, R4 ;  /* 0x0000000412047221 */ /* 0x000fca0000010000 */
[C---:B------:R-:W-:Y:S01]  /*67e0*/  HMMA.16816.F32 R92, R164.reuse, R98, R92 ;  /* 0x00000062a45c723c */ /* 0x040fe2000000185c */
[----:B------:R2:W-:Y:S07]  /*67f0*/  STL [R1+0x4], R0 ;  /* 0x0000040001007387 */ /* 0x0005ee0000100800 */
[C---:B-1----:R-:W-:Y:S08]  /*6800*/  HMMA.16816.F32 R104, R164.reuse, R112, R104 ;  /* 0x00000070a468723c */ /* 0x042ff00000001868 */
[C---:B------:R-:W-:Y:S08]  /*6810*/  HMMA.16816.F32 R108, R164.reuse, R114, R108 ;  /* 0x00000072a46c723c */ /* 0x040ff0000000186c */
[----:B------:R-:W-:Y:S01]  /*6820*/  HMMA.16816.F32 R120, R164, R128, R120 ;  /* 0x00000080a478723c */ /* 0x000fe20000001878 */
[----:B--2---:R-:W-:-:S07]  /*6830*/  FADD.FTZ R0, R14, R5 ;  /* 0x000000050e007221 */ /* 0x004fce0000010000 */
        /* <DEDUP_REMOVED lines=17> */
[----:B------:R-:W-:Y:S07]  /*6950*/  HMMA.16816.F32 R168, R168, R6, R44 ;  /* 0x00000006a8a8723c */ /* 0x000fee000000182c */
[----:B------:R-:W-:-:S02]  /*6960*/  FADD.FTZ R6, R19, R3 ;  /* 0x0000000313067221 */ /* 0x000fc40000010000 */
[----:B------:R-:W-:-:S03]  /*6970*/  FADD.FTZ R3, R15, R4 ;  /* 0x000000040f037221 */ /* 0x000fc60000010000 */
[----:B------:R1:W-:Y:S04]  /*6980*/  STL [R1+0x8], R6 ;  /* 0x0000080601007387 */ /* 0x0003e80000100800 */
[----:B------:R1:W-:Y:S04]  /*6990*/  STL [R1+0xc], R0 ;  /* 0x00000c0001007387 */ /* 0x0003e80000100800 */
[----:B------:R1:W-:Y:S01]  /*69a0*/  STL [R1+0x10], R3 ;  /* 0x0000100301007387 */ /* 0x0003e20000100800 */
[----:B------:R-:W-:Y:S05]  /*69b0*/  @!P1 BRA `(.L_x_689) ;  /* 0x00003a7000009947 */ /* 0x000fea0003800000 */
[----:B------:R-:W2:Y:S04]  /*69c0*/  LDL.64 R30, [R1+0x30] ;  /* 0x00003000011e7983 */ /* 0x000ea80000100a00 */
[----:B------:R-:W3:Y:S04]  /*69d0*/  LDL.64 R28, [R1+0x38] ;  /* 0x00003800011c7983 */ /* 0x000ee80000100a00 */
[----:B------:R-:W4:Y:S04]  /*69e0*/  LDL R249, [R1+0x24] ;  /* 0x0000240001f97983 */ /* 0x000f280000100800 */
[----:B------:R-:W4:Y:S01]  /*69f0*/  LDL.64 R250, [R1+0x28] ;  /* 0x0000280001fa7983 */ /* 0x000f220000100a00 */
[----:B------:R-:W-:Y:S01]  /*6a00*/  MOV R178, R2 ;  /* 0x0000000200b27202 */ /* 0x000fe20000000f00 */
[----:B-1----:R-:W-:Y:S01]  /*6a10*/  IMAD.MOV.U32 R3, RZ, RZ, R176 ;  /* 0x000000ffff037224 */ /* 0x002fe200078e00b0 */
[----:B------:R-:W-:Y:S01]  /*6a20*/  ULEA.HI.SX32 UR21, UR18, 0xfffffffe, 0x1a ;  /* 0xfffffffe12157891 */ /* 0x000fe2000f8fd23f */
[----:B------:R-:W-:Y:S01]  /*6a30*/  IMAD.MOV.U32 R0, RZ, RZ, R177 ;  /* 0x000000ffff007224 */ /* 0x000fe200078e00b1 */
[----:B------:R-:W-:Y:S01]  /*6a40*/  ULDC.64 UR6, c[0x0][0x208] ;  /* 0x0000820000067ab9 */ /* 0x000fe20000000a00 */
[----:B-----5:R-:W-:Y:S01]  /*6a50*/  IMAD.MOV.U32 R173, RZ, RZ, R175 ;  /* 0x000000ffffad7224 */ /* 0x020fe200078e00af */
[----:B------:R-:W-:Y:S01]  /*6a60*/  ULDC.64 UR4, c[0x0][0x1e0] ;  /* 0x0000780000047ab9 */ /* 0x000fe20000000a00 */
[----:B--2---:R-:W-:-:S02]  /*6a70*/  IADD3 R5, P2, R30, 0x40, RZ ;  /* 0x000000401e057810 */ /* 0x004fc40007f5e0ff */
[----:B---3--:R-:W-:-:S03]  /*6a80*/  IADD3 R4, P1, R28, 0x40, RZ ;  /* 0x000000401c047810 */ /* 0x008fc60007f3e0ff */
[----:B------:R-:W-:Y:S04]  /*6a90*/  STL [R1+0x20], R5 ;  /* 0x0000200501007387 */ /* 0x000fe80000100800 */
[----:B------:R1:W-:Y:S01]  /*6aa0*/  STL [R1+0x18], R4 ;  /* 0x0000180401007387 */ /* 0x0003e20000100800 */
[----:B----4-:R-:W-:Y:S01]  /*6ab0*/  IMAD.X R2, RZ, RZ, R251, P1 ;  /* 0x000000ffff027224 */ /* 0x010fe200008e06fb */
[----:B-1----:R-:W-:-:S05]  /*6ac0*/  IADD3.X R4, RZ, R249, RZ, P2, !PT ;  /* 0x000000f9ff047210 */ /* 0x002fca00017fe4ff */
[----:B------:R1:W-:Y:S04]  /*6ad0*/  STL [R1+0x1c], R4 ;  /* 0x00001c0401007387 */ /* 0x0003e80000100800 */
[----:B------:R1:W-:Y:S02]  /*6ae0*/  STL [R1+0x14], R2 ;  /* 0x0000140201007387 */ /* 0x0003e40000100800 */
.L_x_690:
[----:B------:R-:W2:Y:S01]  /*6af0*/  LDL.64 R174, [R1+0x30] ;  /* 0x0000300001ae7983 */ /* 0x000ea20000100a00 */
[----:B------:R-:W-:Y:S04]  /*6b00*/  DEPBAR.LE SB0, 0x0 ;  /* 0x000080000000791a */ /* 0x000fe80000000000 */
[----:B------:R-:W-:Y:S01]  /*6b10*/  USHF.R.S32.HI UR15, URZ, 0x1f, UR21 ;  /* 0x0000001f3f0f7899 */ /* 0x000fe20008011415 */
[----:B------:R-:W3:Y:S01]  /*6b20*/  LDL R172, [R1+0x24] ;  /* 0x0000240001ac7983 */ /* 0x000ee20000100800 */
[----:B------:R-:W-:Y:S02]  /*6b30*/  UIMAD.WIDE.U32 UR22, UR21, UR6, URZ ;  /* 0x00000006151672a5 */ /* 0x000fe4000f8e003f */
[----:B------:R-:W-:Y:S01]  /*6b40*/  UIMAD UR15, UR15, UR6, URZ ;  /* 0x000000060f0f72a4 */ /* 0x000fe2000f8e023f */
[----:B------:R-:W4:Y:S01]  /*6b50*/  LDL R176, [R1+0x20] ;  /* 0x0000200001b07983 */ /* 0x000f220000100800 */
[----:B------:R-:W-:Y:S02]  /*6b60*/  USHF.L.U32 UR18, UR22, 0x6, URZ ;  /* 0x0000000616127899 */ /* 0x000fe4000800063f */
[----:B------:R-:W-:Y:S01]  /*6b70*/  UIMAD UR15, UR21, UR7, UR15 ;  /* 0x00000007150f72a4 */ /* 0x000fe2000f8e020f */
[----:B------:R-:W5:Y:S01]  /*6b80*/  LDL R240, [R1+0x1c] ;  /* 0x00001c0001f07983 */ /* 0x000f620000100800 */
[----:B------:R-:W-:Y:S02]  /*6b90*/  UISETP.GT.AND UP1, UPT, UR21, URZ, UPT ;  /* 0x0000003f1500728c */ /* 0x000fe4000bf24270 */
[----:B------:R-:W-:Y:S01]  /*6ba0*/  UIADD3 UR15, UR23, UR15, URZ ;  /* 0x0000000f170f7290 */ /* 0x000fe2000fffe03f */
[----:B------:R-:W-:Y:S01]  /*6bb0*/  BAR.SYNC.DEFER_BLOCKING 0x0 ;  /* 0x0000000000007b1d */ /* 0x000fe20000010000 */
[----:B------:R-:W-:Y:S02]  /*6bc0*/  UIADD3 UR21, UR21, -0x1, URZ ;  /* 0xffffffff15157890 */ /* 0x000fe4000fffe03f */
[----:B------:R-:W-:Y:S05]  /*6bd0*/  USHF.L.U64.HI UR15, UR22, 0x6, UR15 ;  /* 0x00000006160f7899 */ /* 0x000fea000801020f */
[----:B------:R-:W-:Y:S02]  /*6be0*/  @UP1 USHF.L.U32 UR19, UR4, 0x5, URZ ;  /* 0x0000000504131899 */ /* 0x000fe4000800063f */
[----:B------:R-:W-:Y:S02]  /*6bf0*/  @UP1 USHF.L.U64.HI UR20, UR4, 0x5, UR5 ;  /* 0x0000000504141899 */ /* 0x000fe40008010205 */
[----:B------:R-:W-:Y:S01]  /*6c00*/  @UP1 UIMAD.WIDE.U32 UR22, UR21, UR4, URZ ;  /* 0x00000004151612a5 */ /* 0x000fe2000f8e003f */
[----:B------:R-:W-:Y:S08]  /*6c10*/  LDSM.16.M88.4 R64, [R226+0x8100] ;  /* 0x00810000e240783b */ /* 0x000ff00000000200 */
[----:B------:R-:W1:Y:S08]  /*6c20*/  LDSM.16.M88.4 R16, [R179+0x4100] ;  /* 0x00410000b310783b */ /* 0x000e700000000200 */
[----:B------:R-:W1:Y:S08]  /*6c30*/  LDSM.16.M88.4 R60, [R226+0xa100] ;  /* 0x00a10000e23c783b */ /* 0x000e700000000200 */
[----:B------:R-:W1:Y:S08]  /*6c40*/  LDSM.16.M88.4 R32, [R179+0x4900] ;  /* 0x00490000b320783b */ /* 0x000e700000000200 */
[----:B------:R-:W5:Y:S06]  /*6c50*/  LDL.64 R250, [R1+0x38] ;  /* 0x0000380001fa7983 */ /* 0x000f6c0000100a00 */
[----:B------:R-:W1:Y:S08]  /*6c60*/  LDSM.16.M88.4 R48, [R179+0x5100] ;  /* 0x00510000b330783b */ /* 0x000e700000000200 */
[----:B------:R-:W5:Y:S01]  /*6c70*/  LDL.64 R248, [R1+0x28] ;  /* 0x0000280001f87983 */ /* 0x000f620000100a00 */
[-C--:B-1----:R-:W-:Y:S05]  /*6c80*/  HMMA.16816.F32 R4, R64, R16.reuse, RZ ;  /* 0x000000104004723c */ /* 0x082fea00000018ff */
[----:B------:R-:W1:Y:S03]  /*6c90*/  LDSM.16.M88.4 R204, [R179+0x5900] ;  /* 0x00590000b3cc783b */ /* 0x000e660000000200 */
[C---:B------:R-:W-:Y:S05]  /*6ca0*/  HMMA.16816.F32 R8, R60.reuse, R16, RZ ;  /* 0x000000103c08723c */ /* 0x040fea00000018ff */
[----:B------:R-:W5:Y:S03]  /*6cb0*/  LDL R242, [R1+0x18] ;  /* 0x0000180001f27983 */ /* 0x000f660000100800 */
[-C--:B------:R-:W-:Y:S01]  /*6cc0*/  HMMA.16816.F32 R12, R60, R18.reuse, RZ ;  /* 0x000000123c0c723c */ /* 0x080fe200000018ff */
[----:B------:R-:W-:Y:S07]  /*6cd0*/  LDSM.16.M88.4 R208, [R228+0x8100] ;  /* 0x00810000e4d0783b */ /* 0x000fee0000000200 */
[C---:B------:R-:W-:Y:S01]  /*6ce0*/  HMMA.16816.F32 R16, R64.reuse, R18, RZ ;  /* 0x000000124010723c */ /* 0x040fe200000018ff */
[----:B------:R-:W1:Y:S07]  /*6cf0*/  LDSM.16.M88.4 R212, [R230] ;  /* 0x00000000e6d4783b */ /* 0x000e6e0000000200 */
[-C--:B------:R-:W-:Y:S01]  /*6d00*/  HMMA.16816.F32 R20, R64, R32.reuse, RZ ;  /* 0x000000204014723c */ /* 0x080fe200000018ff */
[----:B------:R-:W1:Y:S07]  /*6d10*/  LDSM.16.M88.4 R216, [R228+0xa100] ;  /* 0x00a10000e4d8783b */ /* 0x000e6e0000000200 */
[C---:B------:R-:W-:Y:S08]  /*6d20*/  HMMA.16816.F32 R24, R60.reuse, R32, RZ ;  /* 0x000000203c18723c */ /* 0x040ff000000018ff */
[-C--:B------:R-:W-:Y:S08]  /*6d30*/  HMMA.16816.F32 R28, R60, R34.reuse, RZ ;  /* 0x000000223c1c723c */ /* 0x080ff000000018ff */
[C---:B------:R-:W-:Y:S08]  /*6d40*/  HMMA.16816.F32 R32, R64.reuse, R34, RZ ;  /* 0x000000224020723c */ /* 0x040ff000000018ff */
[-C--:B------:R-:W-:Y:S08]  /*6d50*/  HMMA.16816.F32 R36, R64, R48.reuse, RZ ;  /* 0x000000304024723c */ /* 0x080ff000000018ff */
[C---:B------:R-:W-:Y:S08]  /*6d60*/  HMMA.16816.F32 R40, R60.reuse, R48, RZ ;  /* 0x000000303c28723c */ /* 0x040ff000000018ff */
[-C--:B------:R-:W-:Y:S08]  /*6d70*/  HMMA.16816.F32 R44, R60, R50.reuse, RZ ;  /* 0x000000323c2c723c */ /* 0x080ff000000018ff */
[C---:B------:R-:W-:Y:S08]  /*6d80*/  HMMA.16816.F32 R48, R64.reuse, R50, RZ ;  /* 0x000000324030723c */ /* 0x040ff000000018ff */
[-C--:B-1----:R-:W-:Y:S08]  /*6d90*/  HMMA.16816.F32 R52, R64, R204.reuse, RZ ;  /* 0x000000cc4034723c */ /* 0x082ff000000018ff */
[C---:B------:R-:W-:Y:S08]  /*6da0*/  HMMA.16816.F32 R56, R60.reuse, R204, RZ ;  /* 0x000000cc3c38723c */ /* 0x040ff000000018ff */
[-C--:B------:R-:W-:Y:S08]  /*6db0*/  HMMA.16816.F32 R60, R60, R206.reuse, RZ ;  /* 0x000000ce3c3c723c */ /* 0x080ff000000018ff */
[----:B------:R-:W-:Y:S01]  /*6dc0*/  HMMA.16816.F32 R64, R64, R206, RZ ;  /* 0x000000ce4040723c */ /* 0x000fe200000018ff */
[----:B------:R-:W1:Y:S07]  /*6dd0*/  LDSM.16.M88.4 R204, [R238] ;  /* 0x00000000eecc783b */ /* 0x000e6e0000000200 */
[-C--:B------:R-:W-:Y:S08]  /*6de0*/  HMMA.16816.F32 R4, R208, R212.reuse, R4 ;  /* 0x000000d4d004723c */ /* 0x080ff00000001804 */
[C---:B------:R-:W-:Y:S08]  /*6df0*/  HMMA.16816.F32 R8, R216.reuse, R212, R8 ;  /* 0x000000d4d808723c */ /* 0x040ff00000001808 */
[-C--:B------:R-:W-:Y:S08]  /*6e00*/  HMMA.16816.F32 R12, R216, R214.reuse, R12 ;  /* 0x000000d6d80c723c */ /* 0x080ff0000000180c */
[C---:B------:R-:W-:Y:S01]  /*6e10*/  HMMA.16816.F32 R16, R208.reuse, R214, R16 ;  /* 0x000000d6d010723c */ /* 0x040fe20000001810 */
[----:B------:R-:W2:Y:S07]  /*6e20*/  LDSM.16.M88.4 R212, [R237] ;  /* 0x00000000edd4783b */ /* 0x000eae0000000200 */
[-C--:B-1----:R-:W-:Y:S08]  /*6e30*/  HMMA.16816.F32 R20, R208, R204.reuse, R20 ;  /* 0x000000ccd014723c */ /* 0x082ff00000001814 */
[C---:B------:R-:W-:Y:S08]  /*6e40*/  HMMA.16816.F32 R24, R216.reuse, R204, R24 ;  /* 0x000000ccd818723c */ /* 0x040ff00000001818 */
[-C--:B------:R-:W-:Y:S08]  /*6e50*/  HMMA.16816.F32 R28, R216, R206.reuse, R28 ;  /* 0x000000ced81c723c */ /* 0x080ff0000000181c */
[C---:B------:R-:W-:Y:S01]  /*6e60*/  HMMA.16816.F32 R32, R208.reuse, R206, R32 ;  /* 0x000000ced020723c */ /* 0x040fe20000001820 */
[----:B------:R-:W1:Y:S07]  /*6e70*/  LDSM.16.M88.4 R204, [R236] ;  /* 0x00000000eccc783b */ /* 0x000e6e0000000200 */
[-C--:B--2---:R-:W-:Y:S08]  /*6e80*/  HMMA.16816.F32 R36, R208, R212.reuse, R36 ;  /* 0x000000d4d024723c */ /* 0x084ff00000001824 */
[C---:B------:R-:W-:Y:S08]  /*6e90*/  HMMA.16816.F32 R40, R216.reuse, R212, R40 ;  /* 0x000000d4d828723c */ /* 0x040ff00000001828 */
[-C--:B------:R-:W-:Y:S04]  /*6ea0*/  HMMA.16816.F32 R44, R216, R214.reuse, R44 ;  /* 0x000000d6d82c723c */ /* 0x080fe8000000182c */
[----:B------:R-:W-:Y:S04]  /*6eb0*/  IADD3 R2, P2, R174, UR18, RZ ;  /* 0x00000012ae027c10 */ /* 0x000fe8000ff5e0ff */
[C---:B------:R-:W-:Y:S04]  /*6ec0*/  HMMA.16816.F32 R48, R208.reuse, R214, R48 ;  /* 0x000000d6d030723c */ /* 0x040fe80000001830 */
[----:B------:R-:W-:Y:S02]  /*6ed0*/  LEA R174, P1, R2, c[0x0][0x1f8], 0x1 ;  /* 0x00007e0002ae7a11 */ /* 0x000fe400078208ff */
[----:B---3--:R-:W-:Y:S02]  /*6ee0*/  IADD3.X R172, R172, UR15, RZ, P2, !PT ;  /* 0x0000000facac7c10 */ /* 0x008fe400097fe4ff */
[-C--:B-1----:R-:W-:Y:S04]  /*6ef0*/  HMMA.16816.F32 R52, R208, R204.reuse, R52 ;  /* 0x000000ccd034723c */ /* 0x082fe80000001834 */
[----:B------:R-:W-:Y:S02]  /*6f00*/  LEA.HI.X R175, R2, c[0x0][0x1fc], R172, 0x1, P1 ;  /* 0x00007f0002af7a11 */ /* 0x000fe400008f0cac */
[----:B----4-:R-:W-:Y:S01]  /*6f10*/  IADD3 R2, P2, R176, UR18, RZ ;  /* 0x00000012b0027c10 */ /* 0x010fe2000ff5e0ff */
[----:B------:R-:W-:Y:S01]  /*6f20*/  @UP1 USHF.L.U32 UR18, UR22, 0x6, URZ ;  /* 0x0000000616121899 */ /* 0x000fe2000800063f */
[C---:B------:R-:W-:Y:S01]  /*6f30*/  HMMA.16816.F32 R56, R216.reuse, R204, R56 ;  /* 0x000000ccd838723c */ /* 0x040fe20000001838 */
[----:B------:R-:W-:Y:S01]  /*6f40*/  @!PT LDS RZ, [RZ] ;  /* 0x00000000fffff984 */ /* 0x000fe20000000800 */
[----:B------:R-:W-:Y:S01]  /*6f50*/  @!PT LDS RZ, [RZ] ;  /* 0x00000000fffff984 */ /* 0x000fe20000000800 */
[----:B------:R-:W-:Y:S01]  /*6f60*/  @!PT LDS RZ, [RZ] ;  /* 0x00000000fffff984 */ /* 0x000fe20000000800 */
[----:B------:R1:W-:Y:S03]  /*6f70*/  LDGSTS.E.BYPASS.LTC128B.128 [R239+0x100], [R174.64], !P3 ;  /* 0x00100000aeef7fae */ /* 0x0003e6000d901d50 */
[----:B------:R-:W-:Y:S02]  /*6f80*/  LEA R176, P1, R2, c[0x0][0x1f8], 0x1 ;  /* 0x00007e0002b07a11 */ /* 0x000fe400078208ff */
[----:B-----5:R-:W-:Y:S01]  /*6f90*/  IADD3.X R172, R240, UR15, RZ, P2, !PT ;  /* 0x0000000ff0ac7c10 */ /* 0x020fe200097fe4ff */
[----:B------:R-:W-:Y:S01]  /*6fa0*/  @UP1 USHF.R.S32.HI UR15, URZ, 0x1f, UR21 ;  /* 0x0000001f3f0f1899 */ /* 0x000fe20008011415 */
[-C--:B------:R-:W-:Y:S01]  /*6fb0*/  HMMA.16816.F32 R60, R216, R206.reuse, R60 ;  /* 0x000000ced83c723c */ /* 0x080fe2000000183c */
[----:B------:R-:W2:Y:S02]  /*6fc0*/  LDL R240, [R1+0x14] ;  /* 0x0000140001f07983 */ /* 0x000ea40000100800 */
[----:B------:R-:W-:Y:S01]  /*6fd0*/  @UP1 UIMAD UR15, UR15, UR4, URZ ;  /* 0x000000040f0f12a4 */ /* 0x000fe2000f8e023f */
[----:B------:R-:W-:Y:S03]  /*6fe0*/  LEA.HI.X R177, R2, c[0x0][0x1fc], R172, 0x1, P1 ;  /* 0x00007f0002b17a11 */ /* 0x000fe600008f0cac */
[----:B------:R-:W-:Y:S01]  /*6ff0*/  @UP1 UIMAD UR15, UR21, UR5, UR15 ;  /* 0x00000005150f12a4 */ /* 0x000fe2000f8e020f */
[----:B------:R-:W-:Y:S01]  /*7000*/  HMMA.16816.F32 R64, R208, R206, R64 ;  /* 0x000000ced040723c */ /* 0x000fe20000001840 */
[----:B------:R3:W-:Y:S02]  /*7010*/  LDGSTS.E.BYPASS.LTC128B.128 [R239+0x2100], [R176.64], !P0 ;  /* 0x02100000b0ef7fae */ /* 0x0007e4000c101d50 */
[----:B------:R-:W-:Y:S04]  /*7020*/  @UP1 UIADD3 UR15, UR23, UR15, URZ ;  /* 0x0000000f170f1290 */ /* 0x000fe8000fffe03f */
[----:B------:R-:W-:Y:S01]  /*7030*/  @UP1 USHF.L.U64.HI UR15, UR22, 0x6, UR15 ;  /* 0x00000006160f1899 */ /* 0x000fe2000801020f */
[----:B-1----:R-:W-:Y:S04]  /*7040*/  IADD3 R174, P1, R174, UR9, RZ ;  /* 0x00000009aeae7c10 */ /* 0x002fe8000ff3e0ff */
[----:B------:R-:W-:Y:S02]  /*7050*/  IADD3.X R175, R175, UR12, RZ, P1, !PT ;  /* 0x0000000cafaf7c10 */ /* 0x000fe40008ffe4ff */
[C---:B------:R-:W-:Y:S03]  /*7060*/  IADD3 R212, P4, R174.reuse, UR14, RZ ;  /* 0x0000000eaed47c10 */ /* 0x040fe6000ff9e0ff */
[----:B------:R1:W-:Y:S01]  /*7070*/  LDGSTS.E.BYPASS.LTC128B.128 [R239+0x900], [R174.64], !P3 ;  /* 0x00900000aeef7fae */ /* 0x0003e2000d901d50 */
[C---:B------:R-:W-:Y:S02]  /*7080*/  IADD3.X R213, R175.reuse, UR13, RZ, P4, !PT ;  /* 0x0000000dafd57c10 */ /* 0x040fe4000a7fe4ff */
[----:B---3--:R-:W-:Y:S05]  /*7090*/  IADD3 R176, P1, R174, UR9, RZ ;  /* 0x00000009aeb07c10 */ /* 0x008fea000ff3e0ff */
[----:B------:R1:W-:Y:S01]  /*70a0*/  LDGSTS.E.BYPASS.LTC128B.128 [R239+0x2900], [R174.64+0x80], !P0 ;  /* 0x02900080aeef7fae */ /* 0x0003e2000c101d50 */
[----:B------:R-:W-:Y:S02]  /*70b0*/  IADD3.X R177, R175, UR12, RZ, P1, !PT ;  /* 0x0000000cafb17c10 */ /* 0x000fe40008ffe4ff */
[C---:B------:R-:W-:Y:S05]  /*70c0*/  IADD3 R204, P2, R176.reuse, UR9, RZ ;  /* 0x00000009b0cc7c10 */ /* 0x040fea000ff5e0ff */
[----:B------:R3:W-:Y:S01]  /*70d0*/  LDGSTS.E.BYPASS.LTC128B.128 [R239+0x1100], [R176.64], !P3 ;  /* 0x01100000b0ef7fae */ /* 0x0007e2000d901d50 */
[C---:B------:R-:W-:Y:S07]  /*70e0*/  IADD3.X R205, R177.reuse, UR12, RZ, P2, !PT ;  /* 0x0000000cb1cd7c10 */ /* 0x040fee00097fe4ff */
[----:B------:R4:W-:Y:S08]  /*70f0*/  LDGSTS.E.BYPASS.LTC128B.128 [R239+0x3100], [R212.64], !P0 ;  /* 0x03100000d4ef7fae */ /* 0x0009f0000c101d50 */
[----:B------:R5:W-:Y:S01]  /*7100*/  LDGSTS.E.BYPASS.LTC128B.128 [R239+0x1900], [R204.64], !P3 ;  /* 0x01900000ccef7fae */ /* 0x000be2000d901d50 */
[----:B-1----:R-:W-:Y:S04]  /*7110*/  IADD3 R174, P1, R176, UR14, RZ ;  /* 0x0000000eb0ae7c10 */ /* 0x002fe8000ff3e0ff */
[----:B------:R-:W-:Y:S02]  /*7120*/  IADD3.X R175, R177, UR13, RZ, P1, !PT ;  /* 0x0000000db1af7c10 */ /* 0x000fe40008ffe4ff */
[----:B------:R-:W-:Y:S03]  /*7130*/  PLOP3.LUT P1, PT, PT, PT, UP1, 0x80, 0x0 ;  /* 0x000000000000781c */ /* 0x000fe60003f2f018 */
[----:B------:R1:W-:Y:S08]  /*7140*/  LDGSTS.E.BYPASS.LTC128B.128 [R239+0x3900], [R174.64], !P0 ;  /* 0x03900000aeef7fae */ /* 0x0003f0000c101d50 */
[----:B----4-:R-:W-:Y:S08]  /*7150*/  LDSM.16.M88.4 R212, [R227+0x8100] ;  /* 0x00810000e3d4783b */ /* 0x010ff00000000200 */
[----:B------:R-:W4:Y:S08]  /*7160*/  LDSM.16.M88.4 R216, [R225+0x4100] ;  /* 0x00410000e1d8783b */ /* 0x000f300000000200 */
[----:B-----5:R-:W5:Y:S08]  /*7170*/  LDSM.16.M88.4 R204, [R227+0xa100] ;  /* 0x00a10000e3cc783b */ /* 0x020f700000000200 */
[----:B------:R-:W1:Y:S08]  /*7180*/  LDSM.16.M88.4 R208, [R225+0x4900] ;  /* 0x00490000e1d0783b */ /* 0x000e700000000200 */
[----:B------:R-:W0:Y:S01]  /*7190*/  LDGDEPBAR ;  /* 0x00000000000079af */ /* 0x000e220000000000 */
[-C--:B----4-:R-:W-:Y:S08]  /*71a0*/  HMMA.16816.F32 R4, R212, R216.reuse, R4 ;  /* 0x000000d8d404723c */ /* 0x090ff00000001804 */
[C---:B-----5:R-:W-:Y:S08]  /*71b0*/  HMMA.16816.F32 R8, R204.reuse, R216, R8 ;  /* 0x000000d8cc08723c */ /* 0x060ff00000001808 */
[-C--:B------:R-:W-:Y:S08]  /*71c0*/  HMMA.16816.F32 R12, R204, R218.reuse, R12 ;  /* 0x000000dacc0c723c */ /* 0x080ff0000000180c */
[C---:B------:R-:W-:Y:S01]  /*71d0*/  HMMA.16816.F32 R16, R212.reuse, R218, R16 ;  /* 0x000000dad410723c */ /* 0x040fe20000001810 */
[----:B------:R-:W4:Y:S07]  /*71e0*/  LDSM.16.M88.4 R216, [R225+0x5100] ;  /* 0x00510000e1d8783b */ /* 0x000f2e0000000200 */
[-C--:B-1----:R-:W-:Y:S08]  /*71f0*/  HMMA.16816.F32 R20, R212, R208.reuse, R20 ;  /* 0x000000d0d414723c */ /* 0x082ff00000001814 */
[C---:B------:R-:W-:Y:S08]  /*7200*/  HMMA.16816.F32 R24, R204.reuse, R208, R24 ;  /* 0x000000d0cc18723c */ /* 0x040ff00000001818 */
[-C--:B------:R-:W-:Y:S08]  /*7210*/  HMMA.16816.F32 R28, R204, R210.reuse, R28 ;  /* 0x000000d2cc1c723c */ /* 0x080ff0000000181c */
[C---:B------:R-:W-:Y:S01]  /*7220*/  HMMA.16816.F32 R32, R212.reuse, R210, R32 ;  /* 0x000000d2d420723c */ /* 0x040fe20000001820 */
[----:B------:R-:W1:Y:S07]  /*7230*/  LDSM.16.M88.4 R208, [R225+0x5900] ;  /* 0x00590000e1d0783b */ /* 0x000e6e0000000200 */
[-C--:B----4-:R-:W-:Y:S08]  /*7240*/  HMMA.16816.F32 R36, R212, R216.reuse, R36 ;  /* 0x000000d8d424723c */ /* 0x090ff00000001824 */
[C---:B------:R-:W-:Y:S08]  /*7250*/  HMMA.16816.F32 R40, R204.reuse, R216, R40 ;  /* 0x000000d8cc28723c */ /* 0x040ff00000001828 */
[-C--:B------:R-:W-:Y:S08]  /*7260*/  HMMA.16816.F32 R44, R204, R218.reuse, R44 ;  /* 0x000000dacc2c723c */ /* 0x080ff0000000182c */
[C---:B------:R-:W-:Y:S01]  /*7270*/  HMMA.16816.F32 R48, R212.reuse, R218, R48 ;  /* 0x000000dad430723c */ /* 0x040fe20000001830 */
[----:B------:R-:W-:Y:S07]  /*7280*/  LDSM.16.M88.4 R216, [R224] ;  /* 0x00000000e0d8783b */ /* 0x000fee0000000200 */
[-C--:B-1----:R-:W-:Y:S08]  /*7290*/  HMMA.16816.F32 R52, R212, R208.reuse, R52 ;  /* 0x000000d0d434723c */ /* 0x082ff00000001834 */
[C---:B------:R-:W-:Y:S08]  /*72a0*/  HMMA.16816.F32 R56, R204.reuse, R208, R56 ;  /* 0x000000d0cc38723c */ /* 0x040ff00000001838 */
[-C--:B------:R-:W-:Y:S01]  /*72b0*/  HMMA.16816.F32 R60, R204, R210.reuse, R60 ;  /* 0x000000d2cc3c723c */ /* 0x080fe2000000183c */
[----:B------:R-:W1:Y:S07]  /*72c0*/  LDSM.16.M88.4 R204, [R229+0x8100] ;  /* 0x00810000e5cc783b */ /* 0x000e6e0000000200 */
[----:B------:R-:W-:Y:S01]  /*72d0*/  HMMA.16816.F32 R64, R212, R210, R64 ;  /* 0x000000d2d440723c */ /* 0x000fe20000001840 */
[----:B------:R-:W4:Y:S08]  /*72e0*/  LDSM.16.M88.4 R208, [R229+0xa100] ;  /* 0x00a10000e5d0783b */ /* 0x000f300000000200 */
[----:B------:R-:W5:Y:S01]  /*72f0*/  LDSM.16.M88.4 R212, [R224+0x800] ;  /* 0x00080000e0d4783b */ /* 0x000f620000000200 */
[-C--:B-1----:R-:W-:Y:S08]  /*7300*/  HMMA.16816.F32 R4, R204, R216.reuse, R4 ;  /* 0x000000d8cc04723c */ /* 0x082ff00000001804 */
[C---:B----4-:R-:W-:Y:S08]  /*7310*/  HMMA.16816.F32 R8, R208.reuse, R216, R8 ;  /* 0x000000d8d008723c */ /* 0x050ff00000001808 */
[-C--:B------:R-:W-:Y:S08]  /*7320*/  HMMA.16816.F32 R12, R208, R218.reuse, R12 ;  /* 0x000000dad00c723c */ /* 0x080ff0000000180c */
[C---:B------:R-:W-:Y:S01]  /*7330*/  HMMA.16816.F32 R16, R204.reuse, R218, R16 ;  /* 0x000000dacc10723c */ /* 0x040fe20000001810 */
[----:B------:R-:W1:Y:S07]  /*7340*/  LDSM.16.M88.4 R216, [R224+0x1000] ;  /* 0x00100000e0d8783b */ /* 0x000e6e0000000200 */
[-C--:B-----5:R-:W-:Y:S08]  /*7350*/  HMMA.16816.F32 R20, R204, R212.reuse, R20 ;  /* 0x000000d4cc14723c */ /* 0x0a0ff00000001814 */
[C---:B------:R-:W-:Y:S08]  /*7360*/  HMMA.16816.F32 R24, R208.reuse, R212, R24 ;  /* 0x000000d4d018723c */ /* 0x040ff00000001818 */
[-C--:B------:R-:W-:Y:S08]  /*7370*/  HMMA.16816.F32 R28, R208, R214.reuse, R28 ;  /* 0x000000d6d01c723c */ /* 0x080ff0000000181c */
[C---:B------:R-:W-:Y:S01]  /*7380*/  HMMA.16816.F32 R32, R204.reuse, R214, R32 ;  /* 0x000000d6cc20723c */ /* 0x040fe20000001820 */
[----:B------:R-:W4:Y:S07]  /*7390*/  LDSM.16.M88.4 R212, [R224+0x1800] ;  /* 0x00180000e0d4783b */ /* 0x000f2e0000000200 */
[-C--:B-1----:R-:W-:Y:S08]  /*73a0*/  HMMA.16816.F32 R36, R204, R216.reuse, R36 ;  /* 0x000000d8cc24723c */ /* 0x082ff00000001824 */
[C---:B------:R-:W-:Y:S08]  /*73b0*/  HMMA.16816.F32 R40, R208.reuse, R216, R40 ;  /* 0x000000d8d028723c */ /* 0x040ff00000001828 */
[-C--:B------:R-:W-:Y:S08]  /*73c0*/  HMMA.16816.F32 R44, R208, R218.reuse, R44 ;  /* 0x000000dad02c723c */ /* 0x080ff0000000182c */
[C---:B------:R-:W-:Y:S01]  /*73d0*/  HMMA.16816.F32 R48, R204.reuse, R218, R48 ;  /* 0x000000dacc30723c */ /* 0x040fe20000001830 */
[----:B------:R-:W-:Y:S07]  /*73e0*/  LDSM.16.M88.4 R216, [R179+0x6100] ;  /* 0x00610000b3d8783b */ /* 0x000fee0000000200 */
[-C--:B----4-:R-:W-:Y:S08]  /*73f0*/  HMMA.16816.F32 R52, R204, R212.reuse, R52 ;  /* 0x000000d4cc34723c */ /* 0x090ff00000001834 */
        /* <DEDUP_REMOVED lines=20> */
[----:B------:R-:W-:Y:S07]  /*7540*/  LDSM.16.M88.4 R216, [R235] ;  /* 0x00000000ebd8783b */ /* 0x000fee0000000200 */
[-C--:B----4-:R-:W-:Y:S08]  /*7550*/  HMMA.16816.F32 R52, R208, R212.reuse, R52 ;  /* 0x000000d4d034723c */ /* 0x090ff00000001834 */
[C---:B------:R-:W-:Y:S08]  /*7560*/  HMMA.16816.F32 R56, R204.reuse, R212, R56 ;  /* 0x000000d4cc38723c */ /* 0x040ff00000001838 */
[-C--:B------:R-:W-:Y:S01]  /*7570*/  HMMA.16816.F32 R60, R204, R214.reuse, R60 ;  /* 0x000000d6cc3c723c */ /* 0x080fe2000000183c */
[----:B------:R-:W1:Y:S07]  /*7580*/  LDSM.16.M88.4 R204, [R228+0xc100] ;  /* 0x00c10000e4cc783b */ /* 0x000e6e0000000200 */
[----:B------:R-:W-:Y:S01]  /*7590*/  HMMA.16816.F32 R64, R208, R214, R64 ;  /* 0x000000d6d040723c */ /* 0x000fe20000001840 */
[----:B------:R-:W4:Y:S08]  /*75a0*/  LDSM.16.M88.4 R208, [R228+0xe100] ;  /* 0x00e10000e4d0783b */ /* 0x000f300000000200 */
[----:B------:R-:W5:Y:S01]  /*75b0*/  LDSM.16.M88.4 R212, [R234] ;  /* 0x00000000ead4783b */ /* 0x000f620000000200 */
[-C--:B-1----:R-:W-:Y:S08]  /*75c0*/  HMMA.16816.F32 R4, R204, R216.reuse, R4 ;  /* 0x000000d8cc04723c */ /* 0x082ff00000001804 */
[C---:B----4-:R-:W-:Y:S08]  /*75d0*/  HMMA.16816.F32 R8, R208.reuse, R216, R8 ;  /* 0x000000d8d008723c */ /* 0x050ff00000001808 */
[-C--:B------:R-:W-:Y:S08]  /*75e0*/  HMMA.16816.F32 R12, R208, R218.reuse, R12 ;  /* 0x000000dad00c723c */ /* 0x080ff0000000180c */
[C---:B------:R-:W-:Y:S01]  /*75f0*/  HMMA.16816.F32 R16, R204.reuse, R218, R16 ;  /* 0x000000dacc10723c */ /* 0x040fe20000001810 */
[----:B------:R-:W1:Y:S07]  /*7600*/  LDSM.16.M88.4 R216, [R233] ;  /* 0x00000000e9d8783b */ /* 0x000e6e0000000200 */
[-C--:B-----5:R-:W-:Y:S08]  /*7610*/  HMMA.16816.F32 R20, R204, R212.reuse, R20 ;  /* 0x000000d4cc14723c */ /* 0x0a0ff00000001814 */
[C---:B------:R-:W-:Y:S08]  /*7620*/  HMMA.16816.F32 R24, R208.reuse, R212, R24 ;  /* 0x000000d4d018723c */ /* 0x040ff00000001818 */
[-C--:B------:R-:W-:Y:S08]  /*7630*/  HMMA.16816.F32 R28, R208, R214.reuse, R28 ;  /* 0x000000d6d01c723c */ /* 0x080ff0000000181c */
[C---:B------:R-:W-:Y:S01]  /*7640*/  HMMA.16816.F32 R32, R204.reuse, R214, R32 ;  /* 0x000000d6cc20723c */ /* 0x040fe20000001820 */
[----:B------:R-:W4:Y:S07]  /*7650*/  LDSM.16.M88.4 R212, [R232] ;  /* 0x00000000e8d4783b */ /* 0x000f2e0000000200 */
        /* <DEDUP_REMOVED lines=38> */
[----:B------:R-:W1:Y:S03]  /*78c0*/  LDSM.16.M88.4 R216, [R224+0x3000] ;  /* 0x00300000e0d8783b */ /* 0x000e660000000200 */
[----:B------:R-:W-:Y:S02]  /*78d0*/  FMNMX.FTZ R172, R6, R3, !PT ;  /* 0x0000000306ac7209 */ /* 0x000fe40007810000 */
[----:B------:R-:W-:Y:S02]  /*78e0*/  FMNMX.FTZ R2, R4, R0, !PT ;  /* 0x0000000004027209 */ /* 0x000fe40007810000 */
[-C--:B-----5:R-:W-:Y:S04]  /*78f0*/  HMMA.16816.F32 R20, R204, R212.reuse, R20 ;  /* 0x000000d4cc14723c */ /* 0x0a0fe80000001814 */
[----:B------:R-:W-:Y:S02]  /*7900*/  FMNMX.FTZ R172, R7, R172, !PT ;  /* 0x000000ac07ac7209 */ /* 0x000fe40007810000 */
[----:B------:R-:W-:Y:S02]  /*7910*/  FMNMX.FTZ R174, R8, R173, !PT ;  /* 0x000000ad08ae7209 */ /* 0x000fe40007810000 */
[C---:B------:R-:W-:Y:S04]  /*7920*/  HMMA.16816.F32 R24, R208.reuse, R212, R24 ;  /* 0x000000d4d018723c */ /* 0x040fe80000001818 */
[----:B------:R-:W-:Y:S02]  /*7930*/  FMNMX.FTZ R174, R9, R174, !PT ;  /* 0x000000ae09ae7209 */ /* 0x000fe40007810000 */
[----:B------:R-:W-:Y:S02]  /*7940*/  FMNMX.FTZ R2, R5, R2, !PT ;  /* 0x0000000205027209 */ /* 0x000fe40007810000 */
[-C--:B------:R-:W-:Y:S04]  /*7950*/  HMMA.16816.F32 R28, R208, R214.reuse, R28 ;  /* 0x000000d6d01c723c */ /* 0x080fe8000000181c */
[----:B------:R-:W-:Y:S02]  /*7960*/  FMNMX.FTZ R2, R16, R2, !PT ;  /* 0x0000000210027209 */ /* 0x000fe40007810000 */
[----:B------:R-:W-:Y:S02]  /*7970*/  FMNMX.FTZ R174, R12, R174, !PT ;  /* 0x000000ae0cae7209 */ /* 0x000fe40007810000 */
[C---:B------:R-:W-:Y:S01]  /*7980*/  HMMA.16816.F32 R32, R204.reuse, R214, R32 ;  /* 0x000000d6cc20723c */ /* 0x040fe20000001820 */
[----:B------:R-:W4:Y:S01]  /*7990*/  LDSM.16.M88.4 R212, [R224+0x3800] ;  /* 0x00380000e0d4783b */ /* 0x000f220000000200 */
[----:B------:R-:W-:Y:S04]  /*79a0*/  DEPBAR.LE SB0, 0x0 ;  /* 0x000080000000791a */ /* 0x000fe80000000000 */
[----:B------:R-:W-:Y:S02]  /*79b0*/  FMNMX.FTZ R175, R13, R174, !PT ;  /* 0x000000ae0daf7209 */ /* 0x000fe40007810000 */
[----:B------:R-:W-:Y:S01]  /*79c0*/  FMNMX.FTZ R172, R18, R172, !PT ;  /* 0x000000ac12ac7209 */ /* 0x000fe20007810000 */
[-C--:B-1----:R-:W-:Y:S01]  /*79d0*/  HMMA.16816.F32 R36, R204, R216.reuse, R36 ;  /* 0x000000d8cc24723c */ /* 0x082fe20000001824 */
[----:B------:R-:W-:Y:S04]  /*79e0*/  BAR.SYNC.DEFER_BLOCKING 0x0 ;  /* 0x0000000000007b1d */ /* 0x000fe80000010000 */
[----:B------:R-:W-:Y:S02]  /*79f0*/  FMNMX.FTZ R2, R17, R2, !PT ;  /* 0x0000000211027209 */ /* 0x000fe40007810000 */
[----:B------:R-:W-:Y:S01]  /*7a00*/  FMNMX.FTZ R172, R19, R172, !PT ;  /* 0x000000ac13ac7209 */ /* 0x000fe20007810000 */
[C---:B------:R-:W-:Y:S04]  /*7a10*/  HMMA.16816.F32 R40, R208.reuse, R216, R40 ;  /* 0x000000d8d028723c */ /* 0x040fe80000001828 */
[----:B------:R-:W-:Y:S02]  /*7a20*/  FMNMX.FTZ R2, R20, R2, !PT ;  /* 0x0000000214027209 */ /* 0x000fe40007810000 */
[----:B------:R-:W-:Y:S02]  /*7a30*/  FMNMX.FTZ R172, R22, R172, !PT ;  /* 0x000000ac16ac7209 */ /* 0x000fe40007810000 */
[-C--:B------:R-:W-:Y:S04]  /*7a40*/  HMMA.16816.F32 R44, R208, R218.reuse, R44 ;  /* 0x000000dad02c723c */ /* 0x080fe8000000182c */
[----:B------:R-:W-:Y:S02]  /*7a50*/  FMNMX.FTZ R2, R21, R2, !PT ;  /* 0x0000000215027209 */ /* 0x000fe40007810000 */
[----:B------:R-:W-:Y:S02]  /*7a60*/  FMNMX.FTZ R174, R23, R172, !PT ;  /* 0x000000ac17ae7209 */ /* 0x000fe40007810000 */
[C---:B------:R-:W-:Y:S04]  /*7a70*/  HMMA.16816.F32 R48, R204.reuse, R218, R48 ;  /* 0x000000dacc30723c */ /* 0x040fe80000001830 */
[----:B------:R-:W-:Y:S02]  /*7a80*/  FMNMX.FTZ R2, R32, R2, !PT ;  /* 0x0000000220027209 */ /* 0x000fe40007810000 */
[----:B------:R-:W-:Y:S02]  /*7a90*/  FMNMX.FTZ R172, R24, R175, !PT ;  /* 0x000000af18ac7209 */ /* 0x000fe40007810000 */
[-C--:B----4-:R-:W-:Y:S04]  /*7aa0*/  HMMA.16816.F32 R52, R204, R212.reuse, R52 ;  /* 0x000000d4cc34723c */ /* 0x090fe80000001834 */
[----:B---3--:R-:W-:Y:S02]  /*7ab0*/  FMNMX.FTZ R177, R33, R2, !PT ;  /* 0x0000000221b17209 */ /* 0x008fe40007810000 */
[----:B------:R-:W-:Y:S02]  /*7ac0*/  FMNMX.FTZ R2, R34, R174, !PT ;  /* 0x000000ae22027209 */ /* 0x000fe40007810000 */
[C---:B------:R-:W-:Y:S04]  /*7ad0*/  HMMA.16816.F32 R56, R208.reuse, R212, R56 ;  /* 0x000000d4d038723c */ /* 0x040fe80000001838 */
[----:B------:R-:W-:Y:S02]  /*7ae0*/  FMNMX.FTZ R177, R36, R177, !PT ;  /* 0x000000b124b17209 */ /* 0x000fe40007810000 */
[----:B------:R-:W-:Y:S02]  /*7af0*/  FMNMX.FTZ R174, R10, R178, !PT ;  /* 0x000000b20aae7209 */ /* 0x000fe40007810000 */
[-C--:B------:R-:W-:Y:S04]  /*7b00*/  HMMA.16816.F32 R60, R208, R214.reuse, R60 ;  /* 0x000000d6d03c723c */ /* 0x080fe8000000183c */
        /* <DEDUP_REMOVED lines=27> */
[----:B------:R-:W-:Y:S02]  /*7cc0*/  FMNMX.FTZ R172, R41, R172, !PT ;  /* 0x000000ac29ac7209 */ /* 0x000fe40007810000 */
[----:B------:R-:W-:Y:S02]  /*7cd0*/  FMNMX.FTZ R174, R27, R174, !PT ;  /* 0x000000ae1bae7209 */ /* 0x000fe40007810000 */
[----:B------:R-:W-:Y:S02]  /*7ce0*/  FMNMX.FTZ R172, R44, R172, !PT ;  /* 0x000000ac2cac7209 */ /* 0x000fe40007810000 */
[----:B------:R-:W-:Y:S02]  /*7cf0*/  FMNMX.FTZ R174, R30, R174, !PT ;  /* 0x000000ae1eae7209 */ /* 0x000fe40007810000 */
[----:B-1----:R-:W-:Y:S02]  /*7d00*/  FMNMX.FTZ R177, R177, R176, !PT ;  /* 0x000000b0b1b17209 */ /* 0x002fe40007810000 */
[----:B------:R-:W-:Y:S02]  /*7d10*/  FMNMX.FTZ R172, R45, R172, !PT ;  /* 0x000000ac2dac7209 */ /* 0x000fe40007810000 */
[----:B------:R-:W-:Y:S01]  /*7d20*/  FMNMX.FTZ R174, R31, R174, !PT ;  /* 0x000000ae1fae7209 */ /* 0x000fe20007810000 */
[----:B------:R-:W1:Y:S01]  /*7d30*/  SHFL.BFLY PT, R204, R177, 0x1, 0x1f ;  /* 0x0c201f00b1cc7f89 */ /* 0x000e6200000e0000 */
[----:B------:R-:W-:Y:S02]  /*7d40*/  FMNMX.FTZ R172, R56, R172, !PT ;  /* 0x000000ac38ac7209 */ /* 0x000fe40007810000 */
[----:B------:R-:W-:Y:S02]  /*7d50*/  FMNMX.FTZ R174, R42, R174, !PT ;  /* 0x000000ae2aae7209 */ /* 0x000fe40007810000 */
[----:B---3--:R-:W-:Y:S02]  /*7d60*/  FMNMX.FTZ R2, R2, R175, !PT ;  /* 0x000000af02027209 */ /* 0x008fe40007810000 */
[----:B------:R-:W-:Y:S02]  /*7d70*/  FMNMX.FTZ R172, R57, R172, !PT ;  /* 0x000000ac39ac7209 */ /* 0x000fe40007810000 */
[----:B------:R-:W-:Y:S01]  /*7d80*/  FMNMX.FTZ R174, R43, R174, !PT ;  /* 0x000000ae2bae7209 */ /* 0x000fe20007810000 */
[----:B------:R-:W3:Y:S01]  /*7d90*/  SHFL.BFLY PT, R176, R2, 0x1, 0x1f ;  /* 0x0c201f0002b07f89 */ /* 0x000ee200000e0000 */
[----:B------:R-:W-:Y:S02]  /*7da0*/  FMNMX.FTZ R172, R60, R172, !PT ;  /* 0x000000ac3cac7209 */ /* 0x000fe40007810000 */
[----:B------:R-:W-:Y:S02]  /*7db0*/  FMNMX.FTZ R174, R46, R174, !PT ;  /* 0x000000ae2eae7209 */ /* 0x000fe40007810000 */
[----:B------:R-:W-:Y:S02]  /*7dc0*/  FMNMX.FTZ R172, R61, R172, !PT ;  /* 0x000000ac3dac7209 */ /* 0x000fe40007810000 */
[----:B------:R-:W-:Y:S03]  /*7dd0*/  FMNMX.FTZ R174, R47, R174, !PT ;  /* 0x000000ae2fae7209 */ /* 0x000fe60007810000 */
[----:B------:R-:W4:Y:S01]  /*7de0*/  SHFL.BFLY PT, R205, R172, 0x2, 0x1f ;  /* 0x0c401f00accd7f89 */ /* 0x000f2200000e0000 */
[----:B-1----:R-:W-:Y:S05]  /*7df0*/  FMNMX.FTZ R177, R177, R204, !PT ;  /* 0x000000ccb1b17209 */ /* 0x002fea0007810000 */
[C---:B------:R-:W-:Y:S02]  /*7e00*/  FADD.FTZ R0, -R177.reuse, R0 ;  /* 0x00000000b1007221 */ /* 0x040fe40000010100 */
[----:B------:R-:W-:Y:S02]  /*7e10*/  FMUL.FTZ R208, R177, c[0x0][0x2d0] ;  /* 0x0000b400b1d07a20 */ /* 0x000fe40000410000 */
[----:B------:R-:W-:Y:S01]  /*7e20*/  FMUL.FTZ R0, R0, c[0x0][0x2d0] ;  /* 0x0000b40000007a20 */ /* 0x000fe20000410000 */
[----:B---3--:R-:W-:Y:S01]  /*7e30*/  FMNMX.FTZ R176, R2, R176, !PT ;  /* 0x000000b002b07209 */ /* 0x008fe20007810000 */
[--C-:B------:R-:W-:Y:S01]  /*7e40*/  FFMA.FTZ R5, R5, c[0x0][0x2d0], -R208.reuse ;  /* 0x0000b40005057a23 */ /* 0x100fe200000108d0 */
[----:B------:R-:W-:Y:S01]  /*7e50*/  FMNMX.FTZ R2, R58, R174, !PT ;  /* 0x000000ae3a027209 */ /* 0x000fe20007810000 */
[--C-:B------:R-:W-:Y:S01]  /*7e60*/  FFMA.FTZ R4, R4, c[0x0][0x2d0], -R208.reuse ;  /* 0x0000b40004047a23 */ /* 0x100fe200000108d0 */
[----:B------:R1:W3:Y:S01]  /*7e70*/  MUFU.EX2 R174, R0 ;  /* 0x0000000000ae7308 */ /* 0x0002e20000000800 */
[----:B------:R-:W-:Y:S02]  /*7e80*/  FMUL.FTZ R210, R176, c[0x0][0x2d0] ;  /* 0x0000b400b0d27a20 */ /* 0x000fe40000410000 */
[----:B------:R-:W-:Y:S02]  /*7e90*/  FFMA.FTZ R16, R16, c[0x0][0x2d0], -R208 ;  /* 0x0000b40010107a23 */ /* 0x000fe400000108d0 */
[--C-:B------:R-:W-:Y:S01]  /*7ea0*/  FFMA.FTZ R6, R6, c[0x0][0x2d0], -R210.reuse ;  /* 0x0000b40006067a23 */ /* 0x100fe200000108d2 */
[----:B----4-:R-:W-:Y:S01]  /*7eb0*/  FMNMX.FTZ R172, R172, R205, !PT ;  /* 0x000000cdacac7209 */ /* 0x010fe20007810000 */
[----:B------:R-:W-:Y:S02]  /*7ec0*/  FFMA.FTZ R7, R7, c[0x0][0x2d0], -R210 ;  /* 0x0000b40007077a23 */ /* 0x000fe400000108d2 */
[----:B------:R-:W-:Y:S01]  /*7ed0*/  FFMA.FTZ R17, R17, c[0x0][0x2d0], -R208 ;  /* 0x0000b40011117a23 */ /* 0x000fe200000108d0 */
[----:B------:R-:W-:Y:S01]  /*7ee0*/  MUFU.EX2 R215, R6 ;  /* 0x0000000600d77308 */ /* 0x000fe20000000800 */
[----:B------:R-:W4:Y:S01]  /*7ef0*/  SHFL.BFLY PT, R175, R172, 0x1, 0x1f ;  /* 0x0c201f00acaf7f89 */ /* 0x000f2200000e0000 */
[--C-:B------:R-:W-:Y:S02]  /*7f00*/  FFMA.FTZ R18, R18, c[0x0][0x2d0], -R210.reuse ;  /* 0x0000b40012127a23 */ /* 0x100fe400000108d2 */
[----:B------:R-:W-:Y:S02]  /*7f10*/  FFMA.FTZ R19, R19, c[0x0][0x2d0], -R210 ;  /* 0x0000b40013137a23 */ /* 0x000fe400000108d2 */
[--C-:B------:R-:W-:Y:S02]  /*7f20*/  FFMA.FTZ R20, R20, c[0x0][0x2d0], -R208.reuse ;  /* 0x0000b40014147a23 */ /* 0x100fe400000108d0 */
[----:B------:R-:W-:Y:S02]  /*7f30*/  FFMA.FTZ R21, R21, c[0x0][0x2d0], -R208 ;  /* 0x0000b40015157a23 */ /* 0x000fe400000108d0 */
[----:B------:R-:W-:Y:S01]  /*7f40*/  MUFU.EX2 R241, R5 ;  /* 0x0000000500f17308 */ /* 0x000fe20000000800 */
[--C-:B------:R-:W-:Y:S02]  /*7f50*/  FFMA.FTZ R22, R22, c[0x0][0x2d0], -R210.reuse ;  /* 0x0000b40016167a23 */ /* 0x100fe400000108d2 */
[----:B------:R-:W-:Y:S01]  /*7f60*/  FFMA.FTZ R23, R23, c[0x0][0x2d0], -R210 ;  /* 0x0000b40017177a23 */ /* 0x000fe200000108d2 */
[----:B-1----:R-:W-:Y:S01]  /*7f70*/  FMNMX.FTZ R0, R59, R2, !PT ;  /* 0x000000023b007209 */ /* 0x002fe20007810000 */
[----:B------:R-:W-:Y:S02]  /*7f80*/  FADD.FTZ R2, -R176, R3 ;  /* 0x00000003b0027221 */ /* 0x000fe40000010100 */
[----:B---3--:R-:W-:Y:S01]  /*7f90*/  FMUL.FTZ R68, R174, R68 ;  /* 0x00000044ae447220 */ /* 0x008fe20000410000 */
[----:B------:R-:W-:Y:S01]  /*7fa0*/  FMNMX.FTZ R0, R62, R0, !PT ;  /* 0x000000003e007209 */ /* 0x000fe20007810000 */
[----:B------:R-:W-:Y:S01]  /*7fb0*/  FMUL.FTZ R2, R2, c[0x0][0x2d0] ;  /* 0x0000b40002027a20 */ /* 0x000fe20000410000 */
[----:B------:R-:W-:Y:S01]  /*7fc0*/  MUFU.EX2 R247, R7 ;  /* 0x0000000700f77308 */ /* 0x000fe20000000800 */
[C---:B------:R-:W-:Y:S01]  /*7fd0*/  FMUL.FTZ R69, R174.reuse, R69 ;  /* 0x00000045ae457220 */ /* 0x040fe20000410000 */
[----:B------:R-:W-:Y:S01]  /*7fe0*/  FMNMX.FTZ R0, R63, R0, !PT ;  /* 0x000000003f007209 */ /* 0x000fe20007810000 */
[----:B------:R-:W-:Y:S01]  /*7ff0*/  FMUL.FTZ R80, R174, R80 ;  /* 0x00000050ae507220 */ /* 0x000fe20000410000 */
[----:B----4-:R-:W-:Y:S01]  /*8000*/  FMNMX.FTZ R175, R172, R175, !PT ;  /* 0x000000afacaf7209 */ /* 0x010fe20007810000 */
[C---:B------:R-:W-:Y:S02]  /*8010*/  FMUL.FTZ R81, R174.reuse, R81 ;  /* 0x00000051ae517220 */ /* 0x040fe40000410000 */
[----:B------:R-:W1:Y:S01]  /*8020*/  SHFL.BFLY PT, R3, R0, 0x2, 0x1f ;  /* 0x0c401f0000037f89 */ /* 0x000e6200000e0000 */
[C---:B------:R-:W-:Y:S02]  /*8030*/  FMUL.FTZ R84, R174.reuse, R84 ;  /* 0x00000054ae547220 */ /* 0x040fe40000410000 */
[----:B------:R3:W-:Y:S01]  /*8040*/  MUFU.EX2 R217, R4 ;  /* 0x0000000400d97308 */ /* 0x0007e20000000800 */
[----:B------:R-:W-:Y:S02]  /*8050*/  FMUL.FTZ R209, R175, c[0x0][0x2d0] ;  /* 0x0000b400afd17a20 */ /* 0x000fe40000410000 */
[----:B------:R-:W-:Y:S02]  /*8060*/  FMUL.FTZ R85, R174, R85 ;  /* 0x00000055ae557220 */ /* 0x000fe40000410000 */
[--C-:B------:R-:W-:Y:S02]  /*8070*/  FFMA.FTZ R12, R12, c[0x0][0x2d0], -R209.reuse ;  /* 0x0000b4000c0c7a23 */ /* 0x100fe400000108d1 */
[--C-:B------:R-:W-:Y:S02]  /*8080*/  FFMA.FTZ R8, R8, c[0x0][0x2d0], -R209.reuse ;  /* 0x0000b40008087a23 */ /* 0x100fe400000108d1 */
[----:B------:R-:W-:Y:S01]  /*8090*/  FFMA.FTZ R9, R9, c[0x0][0x2d0], -R209 ;  /* 0x0000b40009097a23 */ /* 0x000fe200000108d1 */
[----:B------:R4:W-:Y:S01]  /*80a0*/  MUFU.EX2 R246, R16 ;  /* 0x0000001000f67308 */ /* 0x0009e20000000800 */
[C---:B------:R-:W-:Y:S02]  /*80b0*/  FMUL.FTZ R96, R174.reuse, R96 ;  /* 0x00000060ae607220 */ /* 0x040fe40000410000 */
[C---:B------:R-:W-:Y:S02]  /*80c0*/  FMUL.FTZ R97, R174.reuse, R97 ;  /* 0x00000061ae617220 */ /* 0x040fe40000410000 */
[C---:B------:R-:W-:Y:S02]  /*80d0*/  FMUL.FTZ R100, R174.reuse, R100 ;  /* 0x00000064ae647220 */ /* 0x040fe40000410000 */
[C---:B------:R-:W-:Y:S02]  /*80e0*/  FMUL.FTZ R101, R174.reuse, R101 ;  /* 0x00000065ae657220 */ /* 0x040fe40000410000 */
[----:B------:R-:W-:Y:S01]  /*80f0*/  FMUL.FTZ R112, R174, R112 ;  /* 0x00000070ae707220 */ /* 0x000fe20000410000 */
[----:B------:R2:W-:Y:S01]  /*8100*/  MUFU.EX2 R244, R17 ;  /* 0x0000001100f47308 */ /* 0x0005e20000000800 */
[----:B-1----:R-:W-:Y:S01]  /*8110*/  FMNMX.FTZ R0, R0, R3, !PT ;  /* 0x0000000300007209 */ /* 0x002fe20007810000 */
[----:B------:R-:W-:Y:S01]  /*8120*/  FMUL.FTZ R113, R174, R113 ;  /* 0x00000071ae717220 */ /* 0x000fe20000410000 */
[----:B------:R-:W-:Y:S01]  /*8130*/  @P1 IADD3 R3, P6, R250, UR18, RZ ;  /* 0x00000012fa031c10 */ /* 0x000fe2000ffde0ff */
[----:B------:R-:W-:Y:S01]  /*8140*/  FMUL.FTZ R116, R174, R116 ;  /* 0x00000074ae747220 */ /* 0x000fe20000410000 */
[----:B---3--:R-:W-:Y:S01]  /*8150*/  @P1 IADD3 R4, P4, R242, UR18, RZ ;  /* 0x00000012f2041c10 */ /* 0x008fe2000ff9e0ff */
[----:B------:R-:W-:Y:S01]  /*8160*/  @UP1 UIADD3 UR18, UP0, UR10, 0x80, URZ ;  /* 0x000000800a121890 */ /* 0x000fe2000ff1e03f */
[----:B------:R-:W-:Y:S01]  /*8170*/  @P1 LEA R6, P5, R3, c[0x0][0x1c8], 0x1 ;  /* 0x0000720003061a11 */ /* 0x000fe200078a08ff */
[C---:B------:R-:W-:Y:S01]  /*8180*/  FMUL.FTZ R117, R174.reuse, R117 ;  /* 0x00000075ae757220 */ /* 0x040fe20000410000 */
[----:B------:R-:W-:Y:S01]  /*8190*/  @P1 IADD3.X R5, R249, UR15, RZ, P6, !PT ;  /* 0x0000000ff9051c10 */ /* 0x000fe2000b7fe4ff */
[----:B------:R1:W3:Y:S01]  /*81a0*/  MUFU.EX2 R172, R2 ;  /* 0x0000000200ac7308 */ /* 0x0002e20000000800 */
[----:B------:R-:W-:Y:S02]  /*81b0*/  FMUL.FTZ R128, R174, R128 ;  /* 0x00000080ae807220 */ /* 0x000fe40000410000 */
[----:B------:R-:W-:Y:S01]  /*81c0*/  @P1 LEA.HI.X R7, R3, c[0x0][0x1cc], R5, 0x1, P5 ;  /* 0x0000730003071a11 */ /* 0x000fe200028f0c05 */
[----:B------:R-:W-:Y:S01]  /*81d0*/  FFMA.FTZ R3, R13, c[0x0][0x2d0], -R209 ;  /* 0x0000b4000d037a23 */ /* 0x000fe200000108d1 */
[----:B----4-:R-:W-:Y:S01]  /*81e0*/  @P1 LEA R16, P2, R4, c[0x0][0x1c8], 0x1 ;  /* 0x0000720004101a11 */ /* 0x010fe200078408ff */
[C---:B------:R-:W-:Y:S02]  /*81f0*/  FMUL.FTZ R129, R174.reuse, R129 ;  /* 0x00000081ae817220 */ /* 0x040fe40000410000 */
[----:B------:R4:W-:Y:S01]  /*8200*/  @P1 LDGSTS.E.BYPASS.LTC128B.128 [R239+0x4100], [R6.64], !P3 ;  /* 0x0410000006ef1fae */ /* 0x0009e2000d901d50 */
[C---:B------:R-:W-:Y:S01]  /*8210*/  FMUL.FTZ R132, R174.reuse, R132 ;  /* 0x00000084ae847220 */ /* 0x040fe20000410000 */
[----:B------:R5:W-:Y:S01]  /*8220*/  MUFU.EX2 R212, R12 ;  /* 0x0000000c00d47308 */ /* 0x000be20000000800 */
[C---:B------:R-:W-:Y:S02]  /*8230*/  FMUL.FTZ R133, R174.reuse, R133 ;  /* 0x00000085ae857220 */ /* 0x040fe40000410000 */
[----:B------:R-:W-:Y:S01]  /*8240*/  FMUL.FTZ R144, R174, R144 ;  /* 0x00000090ae907220 */ /* 0x000fe20000410000 */
[----:B--2---:R-:W-:Y:S01]  /*8250*/  @P1 IADD3.X R17, R240, UR15, RZ, P4, !PT ;  /* 0x0000000ff0111c10 */ /* 0x004fe2000a7fe4ff */
[----:B------:R-:W-:Y:S01]  /*8260*/  @UP1 UIADD3.X UR15, URZ, UR8, URZ, UP0, !UPT ;  /* 0x000000083f0f1290 */ /* 0x000fe200087fe43f */
[----:B------:R-:W-:Y:S02]  /*8270*/  FMUL.FTZ R145, R174, R145 ;  /* 0x00000091ae917220 */ /* 0x000fe40000410000 */
[----:B------:R-:W-:Y:S01]  /*8280*/  @P1 LEA.HI.X R17, R4, c[0x0][0x1cc], R17, 0x1, P2 ;  /* 0x0000730004111a11 */ /* 0x000fe200010f0c11 */
[----:B------:R-:W-:Y:S01]  /*8290*/  FMUL.FTZ R148, R174, R148 ;  /* 0x00000094ae947220 */ /* 0x000fe20000410000 */
[----:B------:R-:W-:Y:S01]  /*82a0*/  @P1 IADD3 R4, P4, R6, UR19, RZ ;  /* 0x0000001306041c10 */ /* 0x000fe2000ff9e0ff */
[----:B------:R2:W-:Y:S01]  /*82b0*/  MUFU.EX2 R213, R8 ;  /* 0x0000000800d57308 */ /* 0x0005e20000000800 */
[----:B------:R-:W-:Y:S01]  /*82c0*/  FMUL.FTZ R149, R174, R149 ;  /* 0x00000095ae957220 */ /* 0x000fe20000410000 */
[----:B------:R2:W-:Y:S01]  /*82d0*/  @P1 LDGSTS.E.BYPASS.LTC128B.128 [R239+0x6100], [R16.64], !P0 ;  /* 0x0610000010ef1fae */ /* 0x0005e2000c101d50 */
[----:B-1----:R-:W-:Y:S01]  /*82e0*/  FADD.FTZ R2, -R175, R173 ;  /* 0x000000adaf027221 */ /* 0x002fe20000010100 */
[----:B------:R-:W-:Y:S01]  /*82f0*/  @P1 IADD3.X R5, R7, UR20, RZ, P4, !PT ;  /* 0x0000001407051c10 */ /* 0x000fe2000a7fe4ff */
[----:B---3--:R-:W-:Y:S02]  /*8300*/  FMUL.FTZ R70, R172, R70 ;  /* 0x00000046ac467220 */ /* 0x008fe40000410000 */
[----:B------:R-:W-:Y:S02]  /*8310*/  FMUL.FTZ R2, R2, c[0x0][0x2d0] ;  /* 0x0000b40002027a20 */ /* 0x000fe40000410000 */
[C---:B------:R-:W-:Y:S01]  /*8320*/  FMUL.FTZ R71, R172.reuse, R71 ;  /* 0x00000047ac477220 */ /* 0x040fe20000410000 */
[----:B------:R1:W-:Y:S01]  /*8330*/  @P1 LDGSTS.E.BYPASS.LTC128B.128 [R239+0x4900], [R4.64], !P3 ;  /* 0x0490000004ef1fae */ /* 0x0003e2000d901d50 */
[----:B------:R-:W3:Y:S01]  /*8340*/  MUFU.EX2 R173, R2 ;  /* 0x0000000200ad7308 */ /* 0x000ee20000000800 */
[----:B------:R-:W-:Y:S01]  /*8350*/  FMUL.FTZ R82, R172, R82 ;  /* 0x00000052ac527220 */ /* 0x000fe20000410000 */
[----:B----4-:R-:W-:Y:S01]  /*8360*/  @P1 IADD3 R6, P2, R4, UR19, RZ ;  /* 0x0000001304061c10 */ /* 0x010fe2000ff5e0ff */
[C---:B------:R-:W-:Y:S02]  /*8370*/  FMUL.FTZ R83, R172.reuse, R83 ;  /* 0x00000053ac537220 */ /* 0x040fe40000410000 */
[C---:B------:R-:W-:Y:S02]  /*8380*/  FMUL.FTZ R86, R172.reuse, R86 ;  /* 0x00000056ac567220 */ /* 0x040fe40000410000 */
[----:B------:R1:W-:Y:S01]  /*8390*/  @P1 LDGSTS.E.BYPASS.LTC128B.128 [R239+0x6900], [R4.64+0x80], !P0 ;  /* 0x0690008004ef1fae */ /* 0x0003e2000c101d50 */
[C---:B------:R-:W-:Y:S01]  /*83a0*/  @P1 IADD3.X R7, R5.reuse, UR20, RZ, P2, !PT ;  /* 0x0000001405071c10 */ /* 0x040fe200097fe4ff */
[----:B------:R-:W-:Y:S01]  /*83b0*/  FMUL.FTZ R87, R172, R87 ;  /* 0x00000057ac577220 */ /* 0x000fe20000410000 */
[----:B------:R4:W1:Y:S01]  /*83c0*/  MUFU.EX2 R214, R9 ;  /* 0x0000000900d67308 */ /* 0x0008620000000800 */
[----:B-----5:R-:W-:Y:S01]  /*83d0*/  @P1 IADD3 R12, P2, R4, UR18, RZ ;  /* 0x00000012040c1c10 */ /* 0x020fe2000ff5e0ff */
[----:B------:R-:W-:Y:S01]  /*83e0*/  FMUL.FTZ R98, R172, R98 ;  /* 0x00000062ac627220 */ /* 0x000fe20000410000 */
[----:B--2---:R-:W-:Y:S01]  /*83f0*/  @P1 IADD3 R8, P4, R6, UR19, RZ ;  /* 0x0000001306081c10 */ /* 0x004fe2000ff9e0ff */
[C---:B------:R-:W-:Y:S01]  /*8400*/  FMUL.FTZ R99, R172.reuse, R99 ;  /* 0x00000063ac637220 */ /* 0x040fe20000410000 */
[----:B------:R2:W-:Y:S01]  /*8410*/  @P1 LDGSTS.E.BYPASS.LTC128B.128 [R239+0x5100], [R6.64], !P3 ;  /* 0x0510000006ef1fae */ /* 0x0005e2000d901d50 */
[----:B------:R-:W-:Y:S01]  /*8420*/  @P1 IADD3.X R13, R5, UR15, RZ, P2, !PT ;  /* 0x0000000f050d1c10 */ /* 0x000fe200097fe4ff */
[----:B------:R-:W-:Y:S02]  /*8430*/  FMUL.FTZ R102, R172, R102 ;  /* 0x00000066ac667220 */ /* 0x000fe40000410000 */
[C---:B------:R-:W-:Y:S01]  /*8440*/  FMUL.FTZ R16, R174.reuse, R192 ;  /* 0x000000c0ae107220 */ /* 0x040fe20000410000 */
[----:B------:R-:W-:Y:S01]  /*8450*/  MUFU.EX2 R242, R3 ;  /* 0x0000000300f27308 */ /* 0x000fe20000000800 */
[----:B------:R-:W-:Y:S02]  /*8460*/  FMUL.FTZ R17, R174, R193 ;  /* 0x000000c1ae117220 */ /* 0x000fe40000410000 */
[----:B------:R5:W-:Y:S01]  /*8470*/  @P1 LDGSTS.E.BYPASS.LTC128B.128 [R239+0x7100], [R12.64], !P0 ;  /* 0x071000000cef1fae */ /* 0x000be2000c101d50 */
[C---:B---3--:R-:W-:Y:S02]  /*8480*/  FMUL.FTZ R72, R173.reuse, R72 ;  /* 0x00000048ad487220 */ /* 0x048fe40000410000 */
[C---:B------:R-:W-:Y:S02]  /*8490*/  FMUL.FTZ R73, R173.reuse, R73 ;  /* 0x00000049ad497220 */ /* 0x040fe40000410000 */
[C---:B------:R-:W-:Y:S02]  /*84a0*/  FMUL.FTZ R76, R173.reuse, R76 ;  /* 0x0000004cad4c7220 */ /* 0x040fe40000410000 */
[----:B------:R3:W-:Y:S01]  /*84b0*/  MUFU.EX2 R245, R18 ;  /* 0x0000001200f57308 */ /* 0x0007e20000000800 */
[----:B------:R-:W3:Y:S01]  /*84c0*/  SHFL.BFLY PT, R2, R0, 0x1, 0x1f ;  /* 0x0c201f0000027f89 */ /* 0x000ee200000e0000 */
[----:B------:R-:W-:Y:S01]  /*84d0*/  FMUL.FTZ R77, R173, R77 ;  /* 0x0000004dad4d7220 */ /* 0x000fe20000410000 */
[----:B----4-:R-:W-:Y:S01]  /*84e0*/  @P1 IADD3.X R9, R7, UR20, RZ, P4, !PT ;  /* 0x0000001407091c10 */ /* 0x010fe2000a7fe4ff */
[C---:B------:R-:W-:Y:S01]  /*84f0*/  FMUL.FTZ R88, R173.reuse, R88 ;  /* 0x00000058ad587220 */ /* 0x040fe20000410000 */
[----:B-1----:R-:W-:Y:S01]  /*8500*/  @P1 IADD3 R4, P2, R6, UR18, RZ ;  /* 0x0000001206041c10 */ /* 0x002fe2000ff5e0ff */
[----:B------:R-:W-:Y:S01]  /*8510*/  FMUL.FTZ R89, R173, R89 ;  /* 0x00000059ad597220 */ /* 0x000fe20000410000 */
[----:B------:R-:W-:Y:S02]  /*8520*/  MOV R193, R214 ;  /* 0x000000d600c17202 */ /* 0x000fe40000000f00 */
[----:B------:R1:W-:Y:S01]  /*8530*/  @P1 LDGSTS.E.BYPASS.LTC128B.128 [R239+0x5900], [R8.64], !P3 ;  /* 0x0590000008ef1fae */ /* 0x0003e2000d901d50 */
[----:B------:R-:W-:Y:S01]  /*8540*/  @P1 IADD3.X R5, R7, UR15, RZ, P2, !PT ;  /* 0x0000000f07051c10 */ /* 0x000fe200097fe4ff */
[----:B------:R-:W4:Y:S01]  /*8550*/  MUFU.EX2 R243, R19 ;  /* 0x0000001300f37308 */ /* 0x000f220000000800 */
[----:B--2---:R-:W-:Y:S01]  /*8560*/  FMUL.FTZ R6, R172, R186 ;  /* 0x000000baac067220 */ /* 0x004fe20000410000 */
[----:B------:R-:W-:Y:S01]  /*8570*/  F2FP.PACK_AB R186, R244, R246 ;  /* 0x000000f6f4ba723e */ /* 0x000fe200000000ff */
[C---:B------:R-:W-:Y:S02]  /*8580*/  FMUL.FTZ R7, R172.reuse, R187 ;  /* 0x000000bbac077220 */ /* 0x040fe40000410000 */
[C---:B------:R-:W-:Y:S01]  /*8590*/  FMUL.FTZ R92, R173.reuse, R92 ;  /* 0x0000005cad5c7220 */ /* 0x040fe20000410000 */
[----:B------:R2:W-:Y:S01]  /*85a0*/  @P1 LDGSTS.E.BYPASS.LTC128B.128 [R239+0x7900], [R4.64], !P0 ;  /* 0x0790000004ef1fae */ /* 0x0005e2000c101d50 */
[C---:B------:R-:W-:Y:S02]  /*85b0*/  FMUL.FTZ R93, R173.reuse, R93 ;  /* 0x0000005dad5d7220 */ /* 0x040fe40000410000 */
[C---:B-----5:R-:W-:Y:S01]  /*85c0*/  FMUL.FTZ R12, R173.reuse, R188 ;  /* 0x000000bcad0c7220 */ /* 0x060fe20000410000 */
[----:B------:R-:W-:Y:S01]  /*85d0*/  MUFU.EX2 R192, R23 ;  /* 0x0000001700c07308 */ /* 0x000fe20000000800 */
[C---:B------:R-:W-:Y:S02]  /*85e0*/  FMUL.FTZ R13, R173.reuse, R189 ;  /* 0x000000bdad0d7220 */ /* 0x040fe40000410000 */
[----:B---3--:R-:W-:Y:S01]  /*85f0*/  FMUL.FTZ R18, R172, R194 ;  /* 0x000000c2ac127220 */ /* 0x008fe20000410000 */
[----:B------:R-:W-:Y:S01]  /*8600*/  FMNMX.FTZ R2, R0, R2, !PT ;  /* 0x0000000200027209 */ /* 0x000fe20007810000 */
[----:B------:R-:W3:Y:S01]  /*8610*/  LDSM.16.MT88.4 R204, [R220+0x100] ;  /* 0x00010000dccc783b */ /* 0x000ee20000004200 */
[----:B------:R-:W-:Y:S01]  /*8620*/  FMUL.FTZ R103, R172, R103 ;  /* 0x00000067ac677220 */ /* 0x000fe20000410000 */
[----:B------:R-:W-:Y:S01]  /*8630*/  MOV R194, R246 ;  /* 0x000000f600c27202 */ /* 0x000fe20000000f00 */
[----:B------:R-:W-:Y:S02]  /*8640*/  FMUL.FTZ R104, R173, R104 ;  /* 0x00000068ad687220 */ /* 0x000fe40000410000 */
[C---:B------:R-:W-:Y:S01]  /*8650*/  FADD.FTZ R0, -R2.reuse, R178 ;  /* 0x000000b202007221 */ /* 0x040fe20000010100 */
[----:B------:R-:W-:Y:S01]  /*8660*/  MUFU.EX2 R252, R22 ;  /* 0x0000001600fc7308 */ /* 0x000fe20000000800 */
[----:B------:R-:W-:Y:S01]  /*8670*/  FMUL.FTZ R3, R2, c[0x0][0x2d0] ;  /* 0x0000b40002037a20 */ /* 0x000fe20000410000 */
[----:B------:R-:W0:Y:S01]  /*8680*/  LDGDEPBAR ;  /* 0x00000000000079af */ /* 0x000e220000000000 */
[----:B------:R-:W-:Y:S01]  /*8690*/  FMUL.FTZ R0, R0, c[0x0][0x2d0] ;  /* 0x0000b40000007a20 */ /* 0x000fe20000410000 */
[----:B----4-:R-:W-:Y:S01]  /*86a0*/  F2FP.PACK_AB R187, R243, R245 ;  /* 0x000000f5f3bb723e */ /* 0x010fe200000000ff */
[--C-:B------:R-:W-:Y:S02]  /*86b0*/  FFMA.FTZ R14, R14, c[0x0][0x2d0], -R3.reuse ;  /* 0x0000b4000e0e7a23 */ /* 0x100fe40000010803 */
[--C-:B------:R-:W-:Y:S02]  /*86c0*/  FFMA.FTZ R15, R15, c[0x0][0x2d0], -R3.reuse ;  /* 0x0000b4000f0f7a23 */ /* 0x100fe40000010803 */
[--C-:B------:R-:W-:Y:S01]  /*86d0*/  FFMA.FTZ R10, R10, c[0x0][0x2d0], -R3.reuse ;  /* 0x0000b4000a0a7a23 */ /* 0x100fe20000010803 */
[----:B------:R-:W4:Y:S01]  /*86e0*/  MUFU.EX2 R0, R0 ;  /* 0x0000000000007308 */ /* 0x000f220000000800 */
[----:B------:R-:W-:Y:S02]  /*86f0*/  FFMA.FTZ R11, R11, c[0x0][0x2d0], -R3 ;  /* 0x0000b4000b0b7a23 */ /* 0x000fe40000010803 */
[C---:B--2---:R-:W-:Y:S01]  /*8700*/  FMUL.FTZ R4, R174.reuse, R184 ;  /* 0x000000b8ae047220 */ /* 0x044fe20000410000 */
[----:B------:R-:W-:Y:S01]  /*8710*/  F2FP.PACK_AB R184, R241, R217 ;  /* 0x000000d9f1b8723e */ /* 0x000fe200000000ff */
[----:B------:R-:W-:Y:S01]  /*8720*/  FMUL.FTZ R5, R174, R185 ;  /* 0x000000b9ae057220 */ /* 0x000fe20000410000 */
[----:B------:R-:W-:Y:S01]  /*8730*/  F2FP.PACK_AB R185, R247, R215 ;  /* 0x000000d7f7b9723e */ /* 0x000fe200000000ff */
[--C-:B------:R-:W-:Y:S02]  /*8740*/  FFMA.FTZ R37, R37, c[0x0][0x2d0], -R208.reuse ;  /* 0x0000b40025257a23 */ /* 0x100fe400000108d0 */
[--C-:B------:R-:W-:Y:S01]  /*8750*/  FFMA.FTZ R48, R48, c[0x0][0x2d0], -R208.reuse ;  /* 0x0000b40030307a23 */ /* 0x100fe200000108d0 */
[----:B------:R4:W-:Y:S01]  /*8760*/  MUFU.EX2 R219, R14 ;  /* 0x0000000e00db7308 */ /* 0x0009e20000000800 */
[----:B------:R-:W-:Y:S02]  /*8770*/  FFMA.FTZ R49, R49, c[0x0][0x2d0], -R208 ;  /* 0x0000b40031317a23 */ /* 0x000fe400000108d0 */
[--C-:B------:R-:W-:Y:S02]  /*8780*/  FFMA.FTZ R40, R40, c[0x0][0x2d0], -R209.reuse ;  /* 0x0000b40028287a23 */ /* 0x100fe400000108d1 */
[----:B------:R-:W-:Y:S02]  /*8790*/  FFMA.FTZ R41, R41, c[0x0][0x2d0], -R209 ;  /* 0x0000b40029297a23 */ /* 0x000fe400000108d1 */
[--C-:B------:R-:W-:Y:S02]  /*87a0*/  FFMA.FTZ R42, R42, c[0x0][0x2d0], -R3.reuse ;  /* 0x0000b4002a2a7a23 */ /* 0x100fe40000010803 */
[----:B------:R-:W-:Y:S01]  /*87b0*/  FFMA.FTZ R43, R43, c[0x0][0x2d0], -R3 ;  /* 0x0000b4002b2b7a23 */ /* 0x000fe20000010803 */
[----:B------:R2:W-:Y:S01]  /*87c0*/  MUFU.EX2 R240, R15 ;  /* 0x0000000f00f07308 */ /* 0x0005e20000000800 */
[--C-:B------:R-:W-:Y:S02]  /*87d0*/  FFMA.FTZ R50, R50, c[0x0][0x2d0], -R210.reuse ;  /* 0x0000b40032327a23 */ /* 0x100fe400000108d2 */
[--C-:B------:R-:W-:Y:S01]  /*87e0*/  FFMA.FTZ R51, R51, c[0x0][0x2d0], -R210.reuse ;  /* 0x0000b40033337a23 */ /* 0x100fe200000108d2 */
[-C--:B---3--:R-:W-:Y:S05]  /*87f0*/  HMMA.16816.F32 R4, R184, R204.reuse, R4 ;  /* 0x000000ccb804723c */ /* 0x088fea0000001804 */
[C---:B-1----:R-:W-:Y:S01]  /*8800*/  FMUL.FTZ R8, R173.reuse, R180 ;  /* 0x000000b4ad087220 */ /* 0x042fe20000410000 */
[----:B------:R1:W-:Y:S01]  /*8810*/  MUFU.EX2 R211, R10 ;  /* 0x0000000a00d37308 */ /* 0x0003e20000000800 */
[----:B------:R-:W-:Y:S01]  /*8820*/  F2FP.PACK_AB R180, R214, R213 ;  /* 0x000000d5d6b4723e */ /* 0x000fe200000000ff */
[C---:B------:R-:W-:Y:S04]  /*8830*/  FMUL.FTZ R9, R173.reuse, R181 ;  /* 0x000000b5ad097220 */ /* 0x040fe80000410000 */
[----:B----4-:R-:W-:Y:S02]  /*8840*/  FMUL.FTZ R14, R0, R190 ;  /* 0x000000be000e7220 */ /* 0x010fe40000410000 */
[----:B------:R-:W-:Y:S01]  /*8850*/  FMUL.FTZ R19, R172, R195 ;  /* 0x000000c3ac137220 */ /* 0x000fe20000410000 */
[----:B------:R-:W-:Y:S01]  /*8860*/  MOV R195, R245 ;  /* 0x000000f500c37202 */ /* 0x000fe20000000f00 */
[----:B------:R-:W3:Y:S01]  /*8870*/  MUFU.EX2 R218, R11 ;  /* 0x0000000b00da7308 */ /* 0x000ee20000000800 */
[C---:B------:R-:W-:Y:S02]  /*8880*/  FMUL.FTZ R74, R0.reuse, R74 ;  /* 0x0000004a004a7220 */ /* 0x040fe40000410000 */
[C---:B------:R-:W-:Y:S02]  /*8890*/  FMUL.FTZ R75, R0.reuse, R75 ;  /* 0x0000004b004b7220 */ /* 0x040fe40000410000 */
[C---:B--2---:R-:W-:Y:S02]  /*88a0*/  FMUL.FTZ R15, R0.reuse, R191 ;  /* 0x000000bf000f7220 */ /* 0x044fe40000410000 */
[----:B------:R-:W2:Y:S01]  /*88b0*/  LDSM.16.MT88.4 R188, [R221+0x100] ;  /* 0x00010000ddbc783b */ /* 0x000ea20000004200 */
[C---:B------:R-:W-:Y:S02]  /*88c0*/  FMUL.FTZ R78, R0.reuse, R78 ;  /* 0x0000004e004e7220 */ /* 0x040fe40000410000 */
[C---:B------:R-:W-:Y:S01]  /*88d0*/  FMUL.FTZ R79, R0.reuse, R79 ;  /* 0x0000004f004f7220 */ /* 0x040fe20000410000 */
[----:B------:R4:W5:Y:S01]  /*88e0*/  MUFU.EX2 R178, R20 ;  /* 0x0000001400b27308 */ /* 0x0009620000000800 */
[C---:B------:R-:W-:Y:S02]  /*88f0*/  FMUL.FTZ R90, R0.reuse, R90 ;  /* 0x0000005a005a7220 */ /* 0x040fe40000410000 */
[----:B-1----:R-:W-:Y:S01]  /*8900*/  FMUL.FTZ R10, R0, R182 ;  /* 0x000000b6000a7220 */ /* 0x002fe20000410000 */
[----:B------:R-:W-:Y:S01]  /*8910*/  F2FP.PACK_AB R182, R242, R212 ;  /* 0x000000d4f2b6723e */ /* 0x000fe200000000ff */
[C---:B------:R-:W-:Y:S02]  /*8920*/  FMUL.FTZ R91, R0.reuse, R91 ;  /* 0x0000005b005b7220 */ /* 0x040fe40000410000 */
[C---:B------:R-:W-:Y:S02]  /*8930*/  FMUL.FTZ R94, R0.reuse, R94 ;  /* 0x0000005e005e7220 */ /* 0x040fe40000410000 */
[----:B------:R-:W-:Y:S01]  /*8940*/  FMUL.FTZ R95, R0, R95 ;  /* 0x0000005f005f7220 */ /* 0x000fe20000410000 */
[----:B------:R-:W-:Y:S01]  /*8950*/  MUFU.EX2 R245, R50 ;  /* 0x0000003200f57308 */ /* 0x000fe20000000800 */
[----:B------:R-:W-:Y:S01]  /*8960*/  FMUL.FTZ R105, R173, R105 ;  /* 0x00000069ad697220 */ /* 0x000fe20000410000 */
[----:B---3--:R-:W-:Y:S01]  /*8970*/  F2FP.PACK_AB R181, R218, R211 ;  /* 0x000000d3dab5723e */ /* 0x008fe200000000ff */
[----:B------:R-:W-:Y:S01]  /*8980*/  FMUL.FTZ R11, R0, R183 ;  /* 0x000000b7000b7220 */ /* 0x000fe20000410000 */
[----:B------:R-:W-:Y:S01]  /*8990*/  F2FP.PACK_AB R183, R240, R219 ;  /* 0x000000dbf0b7723e */ /* 0x000fe200000000ff */
[--C-:B------:R-:W-:Y:S02]  /*89a0*/  FFMA.FTZ R44, R44, c[0x0][0x2d0], -R209.reuse ;  /* 0x0000b4002c2c7a23 */ /* 0x100fe400000108d1 */
[----:B------:R-:W-:Y:S03]  /*89b0*/  FFMA.FTZ R45, R45, c[0x0][0x2d0], -R209 ;  /* 0x0000b4002d2d7a23 */ /* 0x000fe600000108d1 */
[----:B------:R-:W-:Y:S01]  /*89c0*/  MUFU.EX2 R246, R51 ;  /* 0x0000003300f67308 */ /* 0x000fe20000000800 */
[--C-:B------:R-:W-:Y:S01]  /*89d0*/  FFMA.FTZ R46, R46, c[0x0][0x2d0], -R3.reuse ;  /* 0x0000b4002e2e7a23 */ /* 0x100fe20000010803 */
[C---:B------:R-:W-:Y:S04]  /*89e0*/  HMMA.16816.F32 R8, R180.reuse, R204, R8 ;  /* 0x000000ccb408723c */ /* 0x040fe80000001808 */
[----:B------:R-:W-:Y:S02]  /*89f0*/  FFMA.FTZ R47, R47, c[0x0][0x2d0], -R3 ;  /* 0x0000b4002f2f7a23 */ /* 0x000fe40000010803 */
[--C-:B------:R-:W-:Y:S02]  /*8a00*/  FFMA.FTZ R54, R54, c[0x0][0x2d0], -R210.reuse ;  /* 0x0000b40036367a23 */ /* 0x100fe400000108d2 */
[-C--:B------:R-:W-:Y:S01]  /*8a10*/  HMMA.16816.F32 R12, R180, R206.reuse, R12 ;  /* 0x000000ceb40c723c */ /* 0x080fe2000000180c */
[----:B------:R1:W-:Y:S03]  /*8a20*/  MUFU.EX2 R204, R21 ;  /* 0x0000001500cc7308 */ /* 0x0003e60000000800 */
[----:B------:R-:W-:Y:S02]  /*8a30*/  FFMA.FTZ R55, R55, c[0x0][0x2d0], -R210 ;  /* 0x0000b40037377a23 */ /* 0x000fe400000108d2 */
[--C-:B------:R-:W-:Y:S02]  /*8a40*/  FFMA.FTZ R56, R56, c[0x0][0x2d0], -R209.reuse ;  /* 0x0000b40038387a23 */ /* 0x100fe400000108d1 */
[C---:B------:R-:W-:Y:S04]  /*8a50*/  HMMA.16816.F32 R16, R184.reuse, R206, R16 ;  /* 0x000000ceb810723c */ /* 0x040fe80000001810 */
[----:B------:R-:W-:Y:S02]  /*8a60*/  FFMA.FTZ R57, R57, c[0x0][0x2d0], -R209 ;  /* 0x0000b40039397a23 */ /* 0x000fe400000108d1 */
[--C-:B------:R-:W-:Y:S01]  /*8a70*/  FFMA.FTZ R58, R58, c[0x0][0x2d0], -R3.reuse ;  /* 0x0000b4003a3a7a23 */ /* 0x100fe20000010803 */
[----:B------:R-:W-:Y:S01]  /*8a80*/  MOV R207, R212 ;  /* 0x000000d400cf7202 */ /* 0x000fe20000000f00 */
[-C--:B--2---:R-:W-:Y:S04]  /*8a90*/  HMMA.16816.F32 R68, R184, R188.reuse, R68 ;  /* 0x000000bcb844723c */ /* 0x084fe80000001844 */
[----:B------:R-:W-:Y:S01]  /*8aa0*/  FFMA.FTZ R212, R52, c[0x0][0x2d0], -R208 ;  /* 0x0000b40034d47a23 */ /* 0x000fe200000108d0 */
[----:B------:R-:W-:Y:S01]  /*8ab0*/  MOV R206, R244 ;  /* 0x000000f400ce7202 */ /* 0x000fe20000000f00 */
[----:B------:R-:W2:Y:S01]  /*8ac0*/  LDL.LU R52, [R1+0xc] ;  /* 0x00000c0001347983 */ /* 0x000ea20000300800 */
[----:B------:R-:W-:Y:S01]  /*8ad0*/  MUFU.EX2 R244, R45 ;  /* 0x0000002d00f47308 */ /* 0x000fe20000000800 */
[C---:B------:R-:W-:Y:S04]  /*8ae0*/  HMMA.16816.F32 R72, R180.reuse, R188, R72 ;  /* 0x000000bcb448723c */ /* 0x040fe80000001848 */
[----:B------:R-:W-:Y:S02]  /*8af0*/  FFMA.FTZ R59, R59, c[0x0][0x2d0], -R3 ;  /* 0x0000b4003b3b7a23 */ /* 0x000fe40000010803 */
[C---:B------:R-:W-:Y:S02]  /*8b00*/  FMUL.FTZ R106, R0.reuse, R106 ;  /* 0x0000006a006a7220 */ /* 0x040fe40000410000 */
[-C--:B------:R-:W-:Y:S01]  /*8b10*/  HMMA.16816.F32 R76, R180, R190.reuse, R76 ;  /* 0x000000beb44c723c */ /* 0x080fe2000000184c */
[----:B------:R-:W-:Y:S03]  /*8b20*/  MUFU.EX2 R212, R212 ;  /* 0x000000d400d47308 */ /* 0x000fe60000000800 */
[C---:B------:R-:W-:Y:S02]  /*8b30*/  FMUL.FTZ R107, R0.reuse, R107 ;  /* 0x0000006b006b7220 */ /* 0x040fe40000410000 */
[C---:B------:R-:W-:Y:S02]  /*8b40*/  FMUL.FTZ R108, R173.reuse, R108 ;  /* 0x0000006cad6c7220 */ /* 0x040fe40000410000 */
[C---:B------:R-:W-:Y:S01]  /*8b50*/  HMMA.16816.F32 R80, R184.reuse, R190, R80 ;  /* 0x000000beb850723c */ /* 0x040fe20000001850 */
[----:B------:R-:W3:Y:S03]  /*8b60*/  LDSM.16.MT88.4 R188, [R223+0x100] ;  /* 0x00010000dfbc783b */ /* 0x000ee60000004200 */
[C---:B------:R-:W-:Y:S02]  /*8b70*/  FMUL.FTZ R109, R173.reuse, R109 ;  /* 0x0000006dad6d7220 */ /* 0x040fe40000410000 */
[C---:B------:R-:W-:Y:S02]  /*8b80*/  FMUL.FTZ R110, R0.reuse, R110 ;  /* 0x0000006e006e7220 */ /* 0x040fe40000410000 */
[----:B------:R-:W-:Y:S04]  /*8b90*/  FMUL.FTZ R111, R0, R111 ;  /* 0x0000006f006f7220 */ /* 0x000fe80000410000 */
[C---:B------:R-:W-:Y:S02]  /*8ba0*/  FMUL.FTZ R114, R172.reuse, R114 ;  /* 0x00000072ac727220 */ /* 0x040fe40000410000 */
[C---:B------:R-:W-:Y:S02]  /*8bb0*/  FMUL.FTZ R115, R172.reuse, R115 ;  /* 0x00000073ac737220 */ /* 0x040fe40000410000 */
[C---:B------:R-:W-:Y:S02]  /*8bc0*/  FMUL.FTZ R118, R172.reuse, R118 ;  /* 0x00000076ac767220 */ /* 0x040fe40000410000 */
[----:B------:R-:W-:Y:S02]  /*8bd0*/  FMUL.FTZ R119, R172, R119 ;  /* 0x00000077ac777220 */ /* 0x000fe40000410000 */
[C---:B------:R-:W-:Y:S02]  /*8be0*/  FMUL.FTZ R120, R173.reuse, R120 ;  /* 0x00000078ad787220 */ /* 0x040fe40000410000 */
[C---:B------:R-:W-:Y:S02]  /*8bf0*/  FMUL.FTZ R121, R173.reuse, R121 ;  /* 0x00000079ad797220 */ /* 0x040fe40000410000 */
[C---:B------:R-:W-:Y:S02]  /*8c00*/  FMUL.FTZ R122, R0.reuse, R122 ;  /* 0x0000007a007a7220 */ /* 0x040fe40000410000 */
[C---:B------:R-:W-:Y:S02]  /*8c10*/  FMUL.FTZ R123, R0.reuse, R123 ;  /* 0x0000007b007b7220 */ /* 0x040fe40000410000 */
[C---:B------:R-:W-:Y:S02]  /*8c20*/  FMUL.FTZ R124, R173.reuse, R124 ;  /* 0x0000007cad7c7220 */ /* 0x040fe40000410000 */
[C---:B------:R-:W-:Y:S02]  /*8c30*/  FMUL.FTZ R125, R173.reuse, R125 ;  /* 0x0000007dad7d7220 */ /* 0x040fe40000410000 */
[C---:B------:R-:W-:Y:S02]  /*8c40*/  FMUL.FTZ R126, R0.reuse, R126 ;  /* 0x0000007e007e7220 */ /* 0x040fe40000410000 */
[----:B------:R-:W-:Y:S02]  /*8c50*/  FMUL.FTZ R127, R0, R127 ;  /* 0x0000007f007f7220 */ /* 0x000fe40000410000 */
[C---:B------:R-:W-:Y:S02]  /*8c60*/  FMUL.FTZ R130, R172.reuse, R130 ;  /* 0x00000082ac827220 */ /* 0x040fe40000410000 */
[C---:B------:R-:W-:Y:S02]  /*8c70*/  FMUL.FTZ R131, R172.reuse, R131 ;  /* 0x00000083ac837220 */ /* 0x040fe40000410000 */
[C---:B------:R-:W-:Y:S01]  /*8c80*/  FMUL.FTZ R134, R172.reuse, R134 ;  /* 0x00000086ac867220 */ /* 0x040fe20000410000 */
[-C--:B---3--:R-:W-:Y:S03]  /*8c90*/  HMMA.16816.F32 R84, R184, R188.reuse, R84 ;  /* 0x000000bcb854723c */ /* 0x088fe60000001854 */
[----:B------:R-:W-:Y:S02]  /*8ca0*/  FMUL.FTZ R135, R172, R135 ;  /* 0x00000087ac877220 */ /* 0x000fe40000410000 */
[C---:B------:R-:W-:Y:S02]  /*8cb0*/  FMUL.FTZ R136, R173.reuse, R136 ;  /* 0x00000088ad887220 */ /* 0x040fe40000410000 */
[C---:B------:R-:W-:Y:S01]  /*8cc0*/  FMUL.FTZ R137, R173.reuse, R137 ;  /* 0x00000089ad897220 */ /* 0x040fe20000410000 */
[C---:B------:R-:W-:Y:S04]  /*8cd0*/  HMMA.16816.F32 R88, R180.reuse, R188, R88 ;  /* 0x000000bcb458723c */ /* 0x040fe80000001858 */
[C---:B------:R-:W-:Y:S02]  /*8ce0*/  FMUL.FTZ R138, R0.reuse, R138 ;  /* 0x0000008a008a7220 */ /* 0x040fe40000410000 */
[C---:B------:R-:W-:Y:S02]  /*8cf0*/  FMUL.FTZ R139, R0.reuse, R139 ;  /* 0x0000008b008b7220 */ /* 0x040fe40000410000 */
[-C--:B------:R-:W-:Y:S04]  /*8d00*/  HMMA.16816.F32 R92, R180, R190.reuse, R92 ;  /* 0x000000beb45c723c */ /* 0x080fe8000000185c */
[C---:B------:R-:W-:Y:S02]  /*8d10*/  FMUL.FTZ R140, R173.reuse, R140 ;  /* 0x0000008cad8c7220 */ /* 0x040fe40000410000 */
[C---:B------:R-:W-:Y:S02]  /*8d20*/  FMUL.FTZ R141, R173.reuse, R141 ;  /* 0x0000008dad8d7220 */ /* 0x040fe40000410000 */
[C---:B------:R-:W-:Y:S01]  /*8d30*/  HMMA.16816.F32 R96, R184.reuse, R190, R96 ;  /* 0x000000beb860723c */ /* 0x040fe20000001860 */
[----:B------:R-:W3:Y:S03]  /*8d40*/  LDSM.16.MT88.4 R188, [R222+0x100] ;  /* 0x00010000debc783b */ /* 0x000ee60000004200 */
[C---:B------:R-:W-:Y:S02]  /*8d50*/  FMUL.FTZ R142, R0.reuse, R142 ;  /* 0x0000008e008e7220 */ /* 0x040fe40000410000 */
[----:B------:R-:W-:Y:S02]  /*8d60*/  FMUL.FTZ R143, R0, R143 ;  /* 0x0000008f008f7220 */ /* 0x000fe40000410000 */
[C---:B------:R-:W-:Y:S04]  /*8d70*/  FMUL.FTZ R146, R172.reuse, R146 ;  /* 0x00000092ac927220 */ /* 0x040fe80000410000 */
        /* <DEDUP_REMOVED lines=12> */
[----:B------:R-:W-:Y:S02]  /*8e40*/  FMUL.FTZ R161, R174, R161 ;  /* 0x000000a1aea17220 */ /* 0x000fe40000410000 */
[C---:B------:R-:W-:Y:S02]  /*8e50*/  FMUL.FTZ R162, R172.reuse, R162 ;  /* 0x000000a2aca27220 */ /* 0x040fe40000410000 */
[----:B------:R-:W-:Y:S01]  /*8e60*/  FMUL.FTZ R163, R172, R163 ;  /* 0x000000a3aca37220 */ /* 0x000fe20000410000 */
[-C--:B---3--:R-:W-:Y:S03]  /*8e70*/  HMMA.16816.F32 R100, R184, R188.reuse, R100 ;  /* 0x000000bcb864723c */ /* 0x088fe60000001864 */
[C---:B----4-:R-:W-:Y:S02]  /*8e80*/  FMUL.FTZ R20, R174.reuse, R196 ;  /* 0x000000c4ae147220 */ /* 0x050fe40000410000 */
[----:B-1----:R-:W-:Y:S02]  /*8e90*/  FMUL.FTZ R21, R174, R197 ;  /* 0x000000c5ae157220 */ /* 0x002fe40000410000 */
        /* <DEDUP_REMOVED lines=10> */
[--C-:B------:R-:W-:Y:S02]  /*8f40*/  FFMA.FTZ R28, R28, c[0x0][0x2d0], -R209.reuse ;  /* 0x0000b4001c1c7a23 */ /* 0x100fe400000108d1 */
[----:B------:R-:W-:Y:S02]  /*8f50*/  FFMA.FTZ R29, R29, c[0x0][0x2d0], -R209 ;  /* 0x0000b4001d1d7a23 */ /* 0x000fe400000108d1 */
[----:B------:R-:W-:Y:S02]  /*8f60*/  MUFU.EX2 R199, R28 ;  /* 0x0000001c00c77308 */ /* 0x000fe40000000800 */
[--C-:B------:R-:W-:Y:S02]  /*8f70*/  FFMA.FTZ R30, R30, c[0x0][0x2d0], -R3.reuse ;  /* 0x0000b4001e1e7a23 */ /* 0x100fe40000010803 */
[----:B------:R-:W-:Y:S02]  /*8f80*/  FFMA.FTZ R31, R31, c[0x0][0x2d0], -R3 ;  /* 0x0000b4001f1f7a23 */ /* 0x000fe40000010803 */
[C---:B------:R-:W-:Y:S02]  /*8f90*/  FMUL.FTZ R168, R174.reuse, R168 ;  /* 0x000000a8aea87220 */ /* 0x040fe40000410000 */
[----:B------:R-:W-:Y:S02]  /*8fa0*/  FMUL.FTZ R169, R174, R169 ;  /* 0x000000a9aea97220 */ /* 0x000fe40000410000 */
[C---:B------:R-:W-:Y:S01]  /*8fb0*/  FMUL.FTZ R170, R172.reuse, R170 ;  /* 0x000000aaacaa7220 */ /* 0x040fe20000410000 */
[----:B------:R-:W3:Y:S01]  /*8fc0*/  MUFU.EX2 R198, R29 ;  /* 0x0000001d00c67308 */ /* 0x000ee20000000800 */
[----:B------:R-:W-:Y:S02]  /*8fd0*/  FMUL.FTZ R171, R172, R171 ;  /* 0x000000abacab7220 */ /* 0x000fe40000410000 */
[--C-:B------:R-:W-:Y:S02]  /*8fe0*/  FFMA.FTZ R38, R38, c[0x0][0x2d0], -R210.reuse ;  /* 0x0000b40026267a23 */ /* 0x100fe400000108d2 */
[----:B------:R-:W-:Y:S02]  /*8ff0*/  FFMA.FTZ R39, R39, c[0x0][0x2d0], -R210 ;  /* 0x0000b40027277a23 */ /* 0x000fe400000108d2 */
[--C-:B------:R-:W-:Y:S01]  /*9000*/  FFMA.FTZ R214, R53, c[0x0][0x2d0], -R208.reuse ;  /* 0x0000b40035d67a23 */ /* 0x100fe200000108d0 */
[----:B-----5:R-:W-:Y:S01]  /*9010*/  MOV R53, R178 ;  /* 0x000000b200357202 */ /* 0x020fe20000000f00 */
[--C-:B------:R-:W-:Y:S01]  /*9020*/  FFMA.FTZ R32, R32, c[0x0][0x2d0], -R208.reuse ;  /* 0x0000b40020207a23 */ /* 0x100fe200000108d0 */
[----:B------:R3:W-:Y:S01]  /*9030*/  MUFU.EX2 R197, R30 ;  /* 0x0000001e00c57308 */ /* 0x0007e20000000800 */
[----:B------:R-:W-:Y:S02]  /*9040*/  FFMA.FTZ R33, R33, c[0x0][0x2d0], -R208 ;  /* 0x0000b40021217a23 */ /* 0x000fe400000108d0 */
[--C-:B------:R-:W-:Y:S02]  /*9050*/  FFMA.FTZ R34, R34, c[0x0][0x2d0], -R210.reuse ;  /* 0x0000b40022227a23 */ /* 0x100fe400000108d2 */
[----:B------:R-:W-:Y:S02]  /*9060*/  FFMA.FTZ R35, R35, c[0x0][0x2d0], -R210 ;  /* 0x0000b40023237a23 */ /* 0x000fe400000108d2 */
[--C-:B------:R-:W-:Y:S02]  /*9070*/  FFMA.FTZ R24, R24, c[0x0][0x2d0], -R209.reuse ;  /* 0x0000b40018187a23 */ /* 0x100fe400000108d1 */
[----:B------:R-:W-:Y:S01]  /*9080*/  FFMA.FTZ R25, R25, c[0x0][0x2d0], -R209 ;  /* 0x0000b40019197a23 */ /* 0x000fe200000108d1 */
[-C--:B-1----:R-:W-:Y:S01]  /*9090*/  HMMA.16816.F32 R116, R184, R188.reuse, R116 ;  /* 0x000000bcb874723c */ /* 0x082fe20000001874 */
[----:B------:R1:W-:Y:S02]  /*90a0*/  MUFU.EX2 R248, R32 ;  /* 0x0000002000f87308 */ /* 0x0003e40000000800 */
[--C-:B------:R-:W-:Y:S02]  /*90b0*/  FFMA.FTZ R26, R26, c[0x0][0x2d0], -R3.reuse ;  /* 0x0000b4001a1a7a23 */ /* 0x100fe40000010803 */
[----:B------:R-:W-:Y:S02]  /*90c0*/  FFMA.FTZ R27, R27, c[0x0][0x2d0], -R3 ;  /* 0x0000b4001b1b7a23 */ /* 0x000fe40000010803 */
[----:B------:R-:W-:Y:S01]  /*90d0*/  FFMA.FTZ R36, R36, c[0x0][0x2d0], -R208 ;  /* 0x0000b40024247a23 */ /* 0x000fe200000108d0 */
[C---:B------:R-:W-:Y:S03]  /*90e0*/  HMMA.16816.F32 R120, R180.reuse, R188, R120 ;  /* 0x000000bcb478723c */ /* 0x040fe60000001878 */
[----:B------:R4:W-:Y:S01]  /*90f0*/  MUFU.EX2 R250, R33 ;  /* 0x0000002100fa7308 */ /* 0x0009e20000000800 */
[--C-:B------:R-:W-:Y:S01]  /*9100*/  FFMA.FTZ R66, R66, c[0x0][0x2d0], -R210.reuse ;  /* 0x0000b40042427a23 */ /* 0x100fe200000108d2 */
[----:B---3--:R-:W-:Y:S01]  /*9110*/  F2FP.PACK_AB R30, R198, R199 ;  /* 0x000000c7c61e723e */ /* 0x008fe200000000ff */
[----:B------:R-:W-:Y:S02]  /*9120*/  FFMA.FTZ R210, R67, c[0x0][0x2d0], -R210 ;  /* 0x0000b40043d27a23 */ /* 0x000fe400000108d2 */
[-C--:B------:R-:W-:Y:S04]  /*9130*/  HMMA.16816.F32 R124, R180, R190.reuse, R124 ;  /* 0x000000beb47c723c */ /* 0x080fe8000000187c */
[----:B------:R-:W-:Y:S01]  /*9140*/  MOV R67, R195 ;  /* 0x000000c300437202 */ /* 0x000fe20000000f00 */
[----:B------:R3:W-:Y:S01]  /*9150*/  MUFU.EX2 R205, R35 ;  /* 0x0000002300cd7308 */ /* 0x0007e20000000800 */
[--C-:B------:R-:W-:Y:S02]  /*9160*/  FFMA.FTZ R60, R60, c[0x0][0x2d0], -R209.reuse ;  /* 0x0000b4003c3c7a23 */ /* 0x100fe400000108d1 */
[C---:B------:R-:W-:Y:S01]  /*9170*/  HMMA.16816.F32 R128, R184.reuse, R190, R128 ;  /* 0x000000beb880723c */ /* 0x040fe20000001880 */
[----:B------:R-:W5:Y:S03]  /*9180*/  LDSM.16.MT88.4 R188, [R221+0x2100] ;  /* 0x00210000ddbc783b */ /* 0x000f660000004200 */
[----:B-1----:R-:W-:Y:S02]  /*9190*/  FMUL.FTZ R32, R173, R200 ;  /* 0x000000c8ad207220 */ /* 0x002fe40000410000 */
[----:B------:R-:W-:Y:S01]  /*91a0*/  FFMA.FTZ R209, R61, c[0x0][0x2d0], -R209 ;  /* 0x0000b4003dd17a23 */ /* 0x000fe200000108d1 */
[----:B------:R-:W-:Y:S01]  /*91b0*/  MUFU.EX2 R200, R42 ;  /* 0x0000002a00c87308 */ /* 0x000fe20000000800 */
[--C-:B------:R-:W-:Y:S04]  /*91c0*/  FFMA.FTZ R61, R62, c[0x0][0x2d0], -R3.reuse ;  /* 0x0000b4003e3d7a23 */ /* 0x100fe80000010803 */
[----:B----4-:R-:W-:Y:S02]  /*91d0*/  FMUL.FTZ R33, R173, R201 ;  /* 0x000000c9ad217220 */ /* 0x010fe40000410000 */
[----:B------:R-:W-:Y:S03]  /*91e0*/  FFMA.FTZ R3, R63, c[0x0][0x2d0], -R3 ;  /* 0x0000b4003f037a23 */ /* 0x000fe60000010803 */
[----:B------:R-:W-:Y:S01]  /*91f0*/  MUFU.EX2 R63, R58 ;  /* 0x0000003a003f7308 */ /* 0x000fe20000000800 */
[C---:B---3--:R-:W-:Y:S09]  /*9200*/  FMUL.FTZ R35, R0.reuse, R203 ;  /* 0x000000cb00237220 */ /* 0x048ff20000410000 */
[----:B------:R-:W-:Y:S10]  /*9210*/  MUFU.EX2 R62, R59 ;  /* 0x0000003b003e7308 */ /* 0x000ff40000000800 */
[----:B------:R-:W-:Y:S01]  /*9220*/  MUFU.EX2 R251, R24 ;  /* 0x0000001800fb7308 */ /* 0x000fe20000000800 */
[-C--:B-----5:R-:W-:Y:S09]  /*9230*/  HMMA.16816.F32 R132, R184, R188.reuse, R132 ;  /* 0x000000bcb884723c */ /* 0x0a0ff20000001884 */
[----:B------:R-:W-:Y:S01]  /*9240*/  MUFU.EX2 R196, R27 ;  /* 0x0000001b00c47308 */ /* 0x000fe20000000800 */
[C---:B------:R-:W-:Y:S08]  /*9250*/  HMMA.16816.F32 R136, R180.reuse, R188, R136 ;  /* 0x000000bcb488723c */ /* 0x040ff00000001888 */
[-C--:B------:R-:W-:Y:S01]  /*9260*/  HMMA.16816.F32 R140, R180, R190.reuse, R140 ;  /* 0x000000beb48c723c */ /* 0x080fe2000000188c */
[----:B------:R-:W1:Y:S07]  /*9270*/  MUFU.EX2 R201, R31 ;  /* 0x0000001f00c97308 */ /* 0x000e6e0000000800 */
[C---:B------:R-:W-:Y:S01]  /*9280*/  HMMA.16816.F32 R144, R184.reuse, R190, R144 ;  /* 0x000000beb890723c */ /* 0x040fe20000001890 */
[----:B------:R-:W3:Y:S02]  /*9290*/  LDSM.16.MT88.4 R188, [R223+0x2100] ;  /* 0x00210000dfbc783b */ /* 0x000ee40000004200 */
[----:B------:R-:W-:Y:S10]  /*92a0*/  MUFU.EX2 R203, R38 ;  /* 0x0000002600cb7308 */ /* 0x000ff40000000800 */
[----:B------:R-:W-:Y:S01]  /*92b0*/  MUFU.EX2 R210, R210 ;  /* 0x000000d200d27308 */ /* 0x000fe20000000800 */
[----:B-1----:R-:W-:Y:S01]  /*92c0*/  F2FP.PACK_AB R31, R201, R197 ;  /* 0x000000c5c91f723e */ /* 0x002fe200000000ff */
[C---:B--2---:R-:W-:Y:S08]  /*92d0*/  FFMA.FTZ R52, R0.reuse, R52, R211 ;  /* 0x0000003400347223 */ /* 0x044ff000000100d3 */
[----:B------:R-:W-:Y:S10]  /*92e0*/  MUFU.EX2 R209, R209 ;  /* 0x000000d100d17308 */ /* 0x000ff40000000800 */
[----:B------:R-:W-:Y:S01]  /*92f0*/  MUFU.EX2 R211, R54 ;  /* 0x0000003600d37308 */ /* 0x000fe20000000800 */
[-C--:B---3--:R-:W-:Y:S09]  /*9300*/  HMMA.16816.F32 R148, R184, R188.reuse, R148 ;  /* 0x000000bcb894723c */ /* 0x088ff20000001894 */
[----:B------:R1:W2:Y:S01]  /*9310*/  MUFU.EX2 R249, R34 ;  /* 0x0000002200f97308 */ /* 0x0002a20000000800 */
[C---:B------:R-:W-:Y:S09]  /*9320*/  HMMA.16816.F32 R152, R180.reuse, R188, R152 ;  /* 0x000000bcb498723c */ /* 0x040ff20000001898 */
[----:B------:R3:W4:Y:S01]  /*9330*/  MUFU.EX2 R216, R25 ;  /* 0x0000001900d87308 */ /* 0x0007220000000800 */
[-C--:B------:R-:W-:Y:S09]  /*9340*/  HMMA.16816.F32 R156, R180, R190.reuse, R156 ;  /* 0x000000beb49c723c */ /* 0x080ff2000000189c */
[----:B------:R-:W-:Y:S01]  /*9350*/  MUFU.EX2 R214, R214 ;  /* 0x000000d600d67308 */ /* 0x000fe20000000800 */
[C---:B------:R-:W-:Y:S01]  /*9360*/  HMMA.16816.F32 R160, R184.reuse, R190, R160 ;  /* 0x000000beb8a0723c */ /* 0x040fe200000018a0 */
[----:B------:R-:W5:Y:S03]  /*9370*/  LDSM.16.MT88.4 R188, [R222+0x2100] ;  /* 0x00210000debc783b */ /* 0x000f660000004200 */
[----:B-1----:R-:W-:Y:S05]  /*9380*/  FMUL.FTZ R34, R0, R202 ;  /* 0x000000ca00227220 */ /* 0x002fea0000410000 */
[----:B------:R-:W-:Y:S10]  /*9390*/  MUFU.EX2 R202, R40 ;  /* 0x0000002800ca7308 */ /* 0x000ff40000000800 */
[----:B------:R-:W-:Y:S01]  /*93a0*/  MUFU.EX2 R61, R61 ;  /* 0x0000003d003d7308 */ /* 0x000fe20000000800 */
[-C--:B-----5:R-:W-:Y:S08]  /*93b0*/  HMMA.16816.F32 R20, R184, R188.reuse, R20 ;  /* 0x000000bcb814723c */ /* 0x0a0ff00000001814 */
[C---:B------:R-:W-:Y:S01]  /*93c0*/  HMMA.16816.F32 R32, R180.reuse, R188, R32 ;  /* 0x000000bcb420723c */ /* 0x040fe20000001820 */
[----:B------:R1:W5:Y:S06]  /*93d0*/  MUFU.EX2 R188, R26 ;  /* 0x0000001a00bc7308 */ /* 0x00036c0000000800 */
[----:B------:R-:W-:Y:S01]  /*93e0*/  MOV R189, R192 ;  /* 0x000000c000bd7202 */ /* 0x000fe20000000f00 */
[-C--:B------:R-:W-:Y:S01]  /*93f0*/  HMMA.16816.F32 R164, R180, R190.reuse, R164 ;  /* 0x000000beb4a4723c */ /* 0x080fe200000018a4 */
[----:B------:R-:W5:Y:S03]  /*9400*/  LDSM.16.MT88.4 R180, [R220+0x900] ;  /* 0x00090000dcb4783b */ /* 0x000f660000004200 */
[----:B------:R-:W-:Y:S02]  /*9410*/  MOV R192, R247 ;  /* 0x000000f700c07202 */ /* 0x000fe40000000f00 */
[----:B------:R-:W-:Y:S01]  /*9420*/  MUFU.EX2 R247, R49 ;  /* 0x0000003100f77308 */ /* 0x000fe20000000800 */
[----:B---3--:R-:W-:Y:S01]  /*9430*/  F2FP.PACK_AB R25, R189, R252 ;  /* 0x000000fcbd19723e */ /* 0x008fe200000000ff */
[----:B------:R-:W-:Y:S04]  /*9440*/  HMMA.16816.F32 R168, R184, R190, R168 ;  /* 0x000000beb8a8723c */ /* 0x000fe800000018a8 */
[----:B------:R-:W-:Y:S03]  /*9450*/  MOV R0, R192 ;  /* 0x000000c000007202 */ /* 0x000fe60000000f00 */
[----:B------:R-:W-:Y:S02]  /*9460*/  MOV R184, R204 ;  /* 0x000000cc00b87202 */ /* 0x000fe40000000f00 */
[----:B------:R-:W-:Y:S01]  /*9470*/  MOV R185, R205 ;  /* 0x000000cd00b97202 */ /* 0x000fe20000000f00 */
[----:B------:R-:W-:Y:S02]  /*9480*/  MUFU.EX2 R204, R46 ;  /* 0x0000002e00cc7308 */ /* 0x000fe40000000800 */
[----:B------:R-:W-:Y:S02]  /*9490*/  MOV R186, R250 ;  /* 0x000000fa00ba7202 */ /* 0x000fe40000000f00 */
[----:B--2---:R-:W-:Y:S02]  /*94a0*/  MOV R187, R249 ;  /* 0x000000f900bb7202 */ /* 0x004fe40000000f00 */
[----:B------:R-:W-:Y:S02]  /*94b0*/  MOV R190, R248 ;  /* 0x000000f800be7202 */ /* 0x000fe40000000f00 */
[----:B------:R-:W-:Y:S02]  /*94c0*/  F2FP.PACK_AB R24, R184, R178 ;  /* 0x000000b2b818723e */ /* 0x000fe400000000ff */
[----:B-1----:R-:W-:Y:S01]  /*94d0*/  F2FP.PACK_AB R26, R186, R190 ;  /* 0x000000beba1a723e */ /* 0x002fe200000000ff */
[----:B------:R1:W-:Y:S01]  /*94e0*/  MUFU.EX2 R250, R37 ;  /* 0x0000002500fa7308 */ /* 0x0003e20000000800 */
[----:B------:R-:W-:Y:S02]  /*94f0*/  F2FP.PACK_AB R27, R185, R187 ;  /* 0x000000bbb91b723e */ /* 0x000fe400000000ff */
[----:B----4-:R-:W-:Y:S01]  /*9500*/  MOV R191, R216 ;  /* 0x000000d800bf7202 */ /* 0x010fe20000000f00 */
[--C-:B------:R-:W-:Y:S01]  /*9510*/  FFMA.FTZ R216, R64, c[0x0][0x2d0], -R208.reuse ;  /* 0x0000b40040d87a23 */ /* 0x100fe200000108d0 */
[----:B-----5:R-:W-:Y:S01]  /*9520*/  F2FP.PACK_AB R29, R196, R188 ;  /* 0x000000bcc41d723e */ /* 0x020fe200000000ff */
[----:B------:R-:W-:Y:S01]  /*9530*/  FFMA.FTZ R208, R65, c[0x0][0x2d0], -R208 ;  /* 0x0000b40041d07a23 */ /* 0x000fe200000108d0 */
[----:B------:R-:W-:Y:S02]  /*9540*/  F2FP.PACK_AB R28, R191, R251 ;  /* 0x000000fbbf1c723e */ /* 0x000fe400000000ff */
[----:B------:R-:W-:Y:S01]  /*9550*/  MOV R64, R242 ;  /* 0x000000f200407202 */ /* 0x000fe20000000f00 */
[----:B------:R2:W-:Y:S01]  /*9560*/  MUFU.EX2 R248, R48 ;  /* 0x0000003000f87308 */ /* 0x0005e20000000800 */
[----:B------:R-:W-:Y:S01]  /*9570*/  MOV R65, R243 ;  /* 0x000000f300417202 */ /* 0x000fe20000000f00 */
[-C--:B------:R-:W-:Y:S08]  /*9580*/  HMMA.16816.F32 R4, R24, R180.reuse, R4 ;  /* 0x000000b41804723c */ /* 0x080ff00000001804 */
[C---:B------:R-:W-:Y:S01]  /*9590*/  HMMA.16816.F32 R8, R28.reuse, R180, R8 ;  /* 0x000000b41c08723c */ /* 0x040fe20000001808 */
[----:B------:R-:W-:Y:S01]  /*95a0*/  MUFU.EX2 R178, R43 ;  /* 0x0000002b00b27308 */ /* 0x000fe20000000800 */
[----:B-1----:R-:W3:Y:S06]  /*95b0*/  LDL.LU R37, [R1+0x10] ;  /* 0x0000100001257983 */ /* 0x002eec0000300800 */
[-C--:B------:R-:W-:Y:S03]  /*95c0*/  HMMA.16816.F32 R12, R28, R182.reuse, R12 ;  /* 0x000000b61c0c723c */ /* 0x080fe6000000180c */
[----:B------:R-:W1:Y:S01]  /*95d0*/  MUFU.EX2 R242, R44 ;  /* 0x0000002c00f27308 */ /* 0x000e620000000800 */
[----:B--2---:R-:W2:Y:S04]  /*95e0*/  LDL.LU R48, [R1+0x8] ;  /* 0x0000080001307983 */ /* 0x004ea80000300800 */
[C---:B------:R-:W-:Y:S01]  /*95f0*/  HMMA.16816.F32 R16, R24.reuse, R182, R16 ;  /* 0x000000b61810723c */ /* 0x040fe20000001810 */
[----:B------:R-:W4:Y:S04]  /*9600*/  LDSM.16.MT88.4 R180, [R221+0x900] ;  /* 0x00090000ddb4783b */ /* 0x000f280000004200 */
[----:B------:R5:W5:Y:S04]  /*9610*/  MUFU.EX2 R205, R47 ;  /* 0x0000002f00cd7308 */ /* 0x000b680000000800 */
[----:B------:R-:W2:Y:S06]  /*9620*/  LDL.LU R49, [R1+0x4] ;  /* 0x0000040001317983 */ /* 0x000eac0000300800 */
[----:B------:R4:W-:Y:S01]  /*9630*/  MUFU.EX2 R243, R39 ;  /* 0x0000002700f37308 */ /* 0x0009e20000000800 */
[----:B-1----:R-:W-:Y:S09]  /*9640*/  F2FP.PACK_AB R38, R244, R242 ;  /* 0x000000f2f426723e */ /* 0x002ff200000000ff */
[----:B------:R1:W-:Y:S01]  /*9650*/  MUFU.EX2 R249, R36 ;  /* 0x0000002400f97308 */ /* 0x0003e20000000800 */
[----:B-----5:R-:W-:Y:S09]  /*9660*/  LDSM.16.MT88.4 R44, [R223+0x1100] ;  /* 0x00110000df2c783b */ /* 0x020ff20000004200 */
[----:B------:R-:W-:Y:S01]  /*9670*/  MUFU.EX2 R216, R216 ;  /* 0x000000d800d87308 */ /* 0x000fe20000000800 */
[----:B----4-:R-:W-:Y:S01]  /*9680*/  F2FP.PACK_AB R39, R205, R204 ;  /* 0x000000cccd27723e */ /* 0x010fe200000000ff */
[-C--:B------:R-:W-:Y:S03]  /*9690*/  HMMA.16816.F32 R68, R24, R180.reuse, R68 ;  /* 0x000000b41844723c */ /* 0x080fe60000001844 */
[----:B-1----:R-:W-:Y:S05]  /*96a0*/  MOV R36, R241 ;  /* 0x000000f100247202 */ /* 0x002fea0000000f00 */
[C---:B------:R-:W-:Y:S01]  /*96b0*/  HMMA.16816.F32 R72, R28.reuse, R180, R72 ;  /* 0x000000b41c48723c */ /* 0x040fe20000001848 */
[----:B------:R1:W4:Y:S07]  /*96c0*/  MUFU.EX2 R241, R41 ;  /* 0x0000002900f17308 */ /* 0x00032e0000000800 */
[-C--:B------:R-:W-:Y:S08]  /*96d0*/  HMMA.16816.F32 R76, R28, R182.reuse, R76 ;  /* 0x000000b61c4c723c */ /* 0x080ff0000000184c */
[C---:B------:R-:W-:Y:S01]  /*96e0*/  HMMA.16816.F32 R80, R24.reuse, R182, R80 ;  /* 0x000000b61850723c */ /* 0x040fe20000001850 */
[----:B------:R-:W5:Y:S08]  /*96f0*/  LDSM.16.MT88.4 R180, [R223+0x900] ;  /* 0x00090000dfb4783b */ /* 0x000f700000004200 */
[----:B-1----:R-:W-:Y:S01]  /*9700*/  LDSM.16.MT88.4 R40, [R221+0x1100] ;  /* 0x00110000dd28783b */ /* 0x002fe20000004200 */
[-C--:B-----5:R-:W-:Y:S08]  /*9710*/  HMMA.16816.F32 R84, R24, R180.reuse, R84 ;  /* 0x000000b41854723c */ /* 0x0a0ff00000001854 */
        /* <DEDUP_REMOVED lines=13> */
[----:B------:R-:W1:Y:S03]  /*97f0*/  LDSM.16.MT88.4 R180, [R221+0x2900] ;  /* 0x00290000ddb4783b */ /* 0x000e660000004200 */
[----:B---3--:R-:W-:Y:S01]  /*9800*/  FFMA.FTZ R173, R173, R37, R213 ;  /* 0x00000025adad7223 */ /* 0x008fe200000100d5 */
[----:B------:R-:W-:Y:S01]  /*9810*/  F2FP.PACK_AB R37, R178, R200 ;  /* 0x000000c8b225723e */ /* 0x000fe200000000ff */
[----:B------:R-:W-:Y:S01]  /*9820*/  MUFU.EX2 R213, R55 ;  /* 0x0000003700d57308 */ /* 0x000fe20000000800 */
[----:B--2---:R-:W-:Y:S09]  /*9830*/  FFMA.FTZ R172, R172, R48, R215 ;  /* 0x00000030acac7223 */ /* 0x004ff200000100d7 */
[----:B------:R-:W-:Y:S01]  /*9840*/  MUFU.EX2 R215, R66 ;  /* 0x0000004200d77308 */ /* 0x000fe20000000800 */
[-C--:B-1----:R-:W-:Y:S08]  /*9850*/  HMMA.16816.F32 R132, R24, R180.reuse, R132 ;  /* 0x000000b41884723c */ /* 0x082ff00000001884 */
[C---:B------:R-:W-:Y:S04]  /*9860*/  HMMA.16816.F32 R136, R28.reuse, R180, R136 ;  /* 0x000000b41c88723c */ /* 0x040fe80000001888 */
[----:B------:R-:W-:Y:S02]  /*9870*/  FFMA.FTZ R174, R174, R49, R217 ;  /* 0x00000031aeae7223 */ /* 0x000fe400000100d9 */
[----:B------:R-:W-:Y:S01]  /*9880*/  LDSM.16.MT88.4 R48, [R222+0x1100] ;  /* 0x00110000de30783b */ /* 0x000fe20000004200 */
[----:B------:R-:W-:Y:S01]  /*9890*/  MUFU.EX2 R217, R208 ;  /* 0x000000d000d97308 */ /* 0x000fe20000000800 */
[-C--:B------:R-:W-:Y:S04]  /*98a0*/  HMMA.16816.F32 R140, R28, R182.reuse, R140 ;  /* 0x000000b61c8c723c */ /* 0x080fe8000000188c */
[----:B------:R-:W-:Y:S01]  /*98b0*/  FADD.FTZ R174, R36, R174 ;  /* 0x000000ae24ae7221 */ /* 0x000fe20000010000 */
[----:B----4-:R-:W-:Y:S03]  /*98c0*/  F2FP.PACK_AB R36, R241, R202 ;  /* 0x000000caf124723e */ /* 0x010fe600000000ff */
[C---:B------:R-:W-:Y:S01]  /*98d0*/  HMMA.16816.F32 R144, R24.reuse, R182, R144 ;  /* 0x000000b61890723c */ /* 0x040fe20000001890 */
[----:B------:R-:W1:Y:S01]  /*98e0*/  LDSM.16.MT88.4 R180, [R223+0x2900] ;  /* 0x00290000dfb4783b */ /* 0x000e620000004200 */
[----:B------:R-:W-:Y:S06]  /*98f0*/  MUFU.EX2 R208, R56 ;  /* 0x0000003800d07308 */ /* 0x000fec0000000800 */
[-C--:B-1----:R-:W-:Y:S08]  /*9900*/  HMMA.16816.F32 R148, R24, R180.reuse, R148 ;  /* 0x000000b41894723c */ /* 0x082ff00000001894 */
[C---:B------:R-:W-:Y:S08]  /*9910*/  HMMA.16816.F32 R152, R28.reuse, R180, R152 ;  /* 0x000000b41c98723c */ /* 0x040ff00000001898 */
[-C--:B------:R-:W-:Y:S08]  /*9920*/  HMMA.16816.F32 R156, R28, R182.reuse, R156 ;  /* 0x000000b61c9c723c */ /* 0x080ff0000000189c */
[C---:B------:R-:W-:Y:S01]  /*9930*/  HMMA.16816.F32 R160, R24.reuse, R182, R160 ;  /* 0x000000b618a0723c */ /* 0x040fe200000018a0 */
[----:B------:R-:W1:Y:S07]  /*9940*/  LDSM.16.MT88.4 R180, [R222+0x2900] ;  /* 0x00290000deb4783b */ /* 0x000e6e0000004200 */
[-C--:B-1----:R-:W-:Y:S08]  /*9950*/  HMMA.16816.F32 R20, R24, R180.reuse, R20 ;  /* 0x000000b41814723c */ /* 0x082ff00000001814 */
[C---:B------:R-:W-:Y:S07]  /*9960*/  HMMA.16816.F32 R32, R28.reuse, R180, R32 ;  /* 0x000000b41c20723c */ /* 0x040fee0000001820 */
[----:B------:R-:W-:Y:S01]  /*9970*/  MOV R180, R207 ;  /* 0x000000cf00b47202 */ /* 0x000fe20000000f00 */
[-C--:B------:R-:W-:Y:S01]  /*9980*/  HMMA.16816.F32 R164, R28, R182.reuse, R164 ;  /* 0x000000b61ca4723c */ /* 0x080fe200000018a4 */
[----:B------:R-:W1:Y:S01]  /*9990*/  LDSM.16.MT88.4 R28, [R220+0x1100] ;  /* 0x00110000dc1c783b */ /* 0x000e620000004200 */
[----:B------:R2:W-:Y:S02]  /*99a0*/  MUFU.EX2 R207, R57 ;  /* 0x0000003900cf7308 */ /* 0x0005e40000000800 */
[----:B------:R-:W-:Y:S04]  /*99b0*/  MOV R181, R206 ;  /* 0x000000ce00b57202 */ /* 0x000fe80000000f00 */
[----:B------:R-:W-:Y:S04]  /*99c0*/  HMMA.16816.F32 R168, R24, R182, R168 ;  /* 0x000000b618a8723c */ /* 0x000fe800000018a8 */
[----:B------:R-:W-:Y:S03]  /*99d0*/  MUFU.EX2 R206, R60 ;  /* 0x0000003c00ce7308 */ /* 0x000fe60000000800 */
[----:B------:R-:W-:Y:S02]  /*99e0*/  F2FP.PACK_AB R24, R250, R249 ;  /* 0x000000f9fa18723e */ /* 0x000fe400000000ff */
[----:B------:R-:W-:Y:S03]  /*99f0*/  F2FP.PACK_AB R26, R247, R248 ;  /* 0x000000f8f71a723e */ /* 0x000fe600000000ff */
[----:B------:R-:W-:Y:S02]  /*9a00*/  F2FP.PACK_AB R25, R243, R203 ;  /* 0x000000cbf319723e */ /* 0x000fe400000000ff */
[----:B------:R-:W-:Y:S01]  /*9a10*/  F2FP.PACK_AB R27, R246, R245 ;  /* 0x000000f5f61b723e */ /* 0x000fe200000000ff */
[----:B------:R-:W3:Y:S01]  /*9a20*/  MUFU.EX2 R60, R3 ;  /* 0x00000003003c7308 */ /* 0x000ee20000000800 */
[----:B------:R-:W-:Y:S01]  /*9a30*/  MOV R183, R194 ;  /* 0x000000c200b77202 */ /* 0x000fe20000000f00 */
[----:B--2---:R-:W-:Y:S01]  /*9a40*/  LDSM.16.MT88.4 R56, [R223+0x3900] ;  /* 0x00390000df38783b */ /* 0x004fe20000004200 */
[----:B------:R-:W-:Y:S07]  /*9a50*/  MOV R182, R193 ;  /* 0x000000c100b67202 */ /* 0x000fee0000000f00 */
[----:B------:R-:W-:Y:S01]  /*9a60*/  LDSM.16.MT88.4 R192, [R220+0x1900] ;  /* 0x00190000dcc0783b */ /* 0x000fe20000004200 */
        /* <DEDUP_REMOVED lines=14> */
[----:B------:R-:W4:Y:S07]  /*9b50*/  LDSM.16.MT88.4 R44, [R223+0x3100] ;  /* 0x00310000df2c783b */ /* 0x000f2e0000004200 */
[-C--:B------:R-:W-:Y:S08]  /*9b60*/  HMMA.16816.F32 R100, R24, R48.reuse, R100 ;  /* 0x000000301864723c */ /* 0x080ff00000001864 */
[C---:B------:R-:W-:Y:S08]  /*9b70*/  HMMA.16816.F32 R104, R36.reuse, R48, R104 ;  /* 0x000000302468723c */ /* 0x040ff00000001868 */
[-C--:B------:R-:W-:Y:S08]  /*9b80*/  HMMA.16816.F32 R108, R36, R50.reuse, R108 ;  /* 0x00000032246c723c */ /* 0x080ff0000000186c */
[C---:B------:R-:W-:Y:S01]  /*9b90*/  HMMA.16816.F32 R112, R24.reuse, R50, R112 ;  /* 0x000000321870723c */ /* 0x040fe20000001870 */
[----:B------:R-:W5:Y:S07]  /*9ba0*/  LDSM.16.MT88.4 R48, [R222+0x3100] ;  /* 0x00310000de30783b */ /* 0x000f6e0000004200 */
[-C--:B-1----:R-:W-:Y:S08]  /*9bb0*/  HMMA.16816.F32 R116, R24, R28.reuse, R116 ;  /* 0x0000001c1874723c */ /* 0x082ff00000001874 */
[C---:B------:R-:W-:Y:S07]  /*9bc0*/  HMMA.16816.F32 R120, R36.reuse, R28, R120 ;  /* 0x0000001c2478723c */ /* 0x040fee0000001878 */
[----:B------:R-:W-:Y:S01]  /*9bd0*/  FADD.FTZ R29, R218, R52 ;  /* 0x00000034da1d7221 */ /* 0x000fe20000010000 */
[-C--:B------:R-:W-:Y:S04]  /*9be0*/  HMMA.16816.F32 R124, R36, R30.reuse, R124 ;  /* 0x0000001e247c723c */ /* 0x080fe8000000187c */
[----:B------:R-:W-:Y:S01]  /*9bf0*/  MOV R218, R187 ;  /* 0x000000bb00da7202 */ /* 0x000fe20000000f00 */
[----:B------:R-:W-:Y:S01]  /*9c00*/  FADD.FTZ R28, R0, R172 ;  /* 0x000000ac001c7221 */ /* 0x000fe20000010000 */
[----:B------:R-:W-:Y:S01]  /*9c10*/  MOV R172, R185 ;  /* 0x000000b900ac7202 */ /* 0x000fe20000000f00 */
[----:B------:R-:W-:Y:S01]  /*9c20*/  FADD.FTZ R0, R182, R173 ;  /* 0x000000adb6007221 */ /* 0x000fe20000010000 */
[C---:B------:R-:W-:Y:S04]  /*9c30*/  HMMA.16816.F32 R128, R24.reuse, R30, R128 ;  /* 0x0000001e1880723c */ /* 0x040fe80000001880 */
[----:B------:R-:W-:Y:S01]  /*9c40*/  MOV R173, R186 ;  /* 0x000000ba00ad7202 */ /* 0x000fe20000000f00 */
[----:B------:R-:W-:Y:S02]  /*9c50*/  FADD.FTZ R0, R180, R0 ;  /* 0x00000000b4007221 */ /* 0x000fe40000010000 */
[----:B------:R-:W-:Y:S01]  /*9c60*/  FADD.FTZ R30, R183, R174 ;  /* 0x000000aeb71e7221 */ /* 0x000fe20000010000 */
[-C--:B--2---:R-:W-:Y:S04]  /*9c70*/  HMMA.16816.F32 R132, R24, R40.reuse, R132 ;  /* 0x000000281884723c */ /* 0x084fe80000001884 */
[----:B------:R-:W-:Y:S01]  /*9c80*/  FADD.FTZ R30, R181, R30 ;  /* 0x0000001eb51e7221 */ /* 0x000fe20000010000 */
[----:B---3--:R-:W-:Y:S01]  /*9c90*/  F2FP.PACK_AB R31, R60, R61 ;  /* 0x0000003d3c1f723e */ /* 0x008fe200000000ff */
[----:B------:R-:W-:Y:S01]  /*9ca0*/  FADD.FTZ R3, R64, R0 ;  /* 0x0000000040037221 */ /* 0x000fe20000010000 */
[----:B------:R-:W-:Y:S01]  /*9cb0*/  MOV R174, R190 ;  /* 0x000000be00ae7202 */ /* 0x000fe20000000f00 */
[C---:B------:R-:W-:Y:S04]  /*9cc0*/  HMMA.16816.F32 R136, R36.reuse, R40, R136 ;  /* 0x000000282488723c */ /* 0x040fe80000001888 */
[----:B------:R-:W-:Y:S02]  /*9cd0*/  FADD.FTZ R30, R53, R30 ;  /* 0x0000001e351e7221 */ /* 0x000fe40000010000 */
[----:B------:R-:W-:Y:S01]  /*9ce0*/  LDSM.16.MT88.4 R52, [R221+0x3900] ;  /* 0x00390000dd34783b */ /* 0x000fe20000004200 */
[----:B------:R-:W-:Y:S01]  /*9cf0*/  FADD.FTZ R29, R219, R29 ;  /* 0x0000001ddb1d7221 */ /* 0x000fe20000010000 */
[-C--:B------:R-:W-:Y:S04]  /*9d00*/  HMMA.16816.F32 R140, R36, R42.reuse, R140 ;  /* 0x0000002a248c723c */ /* 0x080fe8000000188c */
[----:B------:R-:W-:Y:S01]  /*9d10*/  FADD.FTZ R64, R184, R30 ;  /* 0x0000001eb8407221 */ /* 0x000fe20000010000 */
[----:B------:R-:W-:Y:S01]  /*9d20*/  F2FP.PACK_AB R30, R209, R206 ;  /* 0x000000ced11e723e */ /* 0x000fe200000000ff */
[----:B------:R-:W-:Y:S01]  /*9d30*/  FADD.FTZ R0, R240, R29 ;  /* 0x0000001df0007221 */ /* 0x000fe20000010000 */
[----:B------:R-:W-:Y:S01]  /*9d40*/  F2FP.PACK_AB R29, R62, R63 ;  /* 0x0000003f3e1d723e */ /* 0x000fe200000000ff */
[C---:B------:R-:W-:Y:S01]  /*9d50*/  HMMA.16816.F32 R144, R24.reuse, R42, R144 ;  /* 0x0000002a1890723c */ /* 0x040fe20000001890 */
[----:B------:R-:W1:Y:S03]  /*9d60*/  LDSM.16.MT88.4 R40, [R221+0x1900] ;  /* 0x00190000dd28783b */ /* 0x000e660000004200 */
[----:B------:R-:W-:Y:S01]  /*9d70*/  FADD.FTZ R28, R67, R28 ;  /* 0x0000001c431c7221 */ /* 0x000fe20000010000 */
[----:B------:R-:W-:Y:S01]  /*9d80*/  MOV R219, R191 ;  /* 0x000000bf00db7202 */ /* 0x000fe20000000f00 */
[----:B------:R-:W-:Y:S01]  /*9d90*/  FADD.FTZ R66, R251, R3 ;  /* 0x00000003fb427221 */ /* 0x000fe20000010000 */
[----:B------:R-:W-:Y:S01]  /*9da0*/  MOV R240, R189 ;  /* 0x000000bd00f07202 */ /* 0x000fe20000000f00 */
[-C--:B----4-:R-:W-:Y:S04]  /*9db0*/  HMMA.16816.F32 R148, R24, R44.reuse, R148 ;  /* 0x0000002c1894723c */ /* 0x090fe80000001894 */
[----:B------:R-:W-:Y:S02]  /*9dc0*/  FADD.FTZ R28, R65, R28 ;  /* 0x0000001c411c7221 */ /* 0x000fe40000010000 */
[----:B------:R-:W-:Y:S02]  /*9dd0*/  FADD.FTZ R65, R188, R0 ;  /* 0x00000000bc417221 */ /* 0x000fe40000010000 */
[C---:B------:R-:W-:Y:S04]  /*9de0*/  HMMA.16816.F32 R152, R36.reuse, R44, R152 ;  /* 0x0000002c2498723c */ /* 0x040fe80000001898 */
[----:B------:R-:W-:Y:S01]  /*9df0*/  FADD.FTZ R67, R252, R28 ;  /* 0x0000001cfc437221 */ /* 0x000fe20000010000 */
[----:B------:R-:W-:Y:S01]  /*9e00*/  F2FP.PACK_AB R28, R207, R208 ;  /* 0x000000d0cf1c723e */ /* 0x000fe200000000ff */
[----:B------:R-:W-:Y:S02]  /*9e10*/  FADD.FTZ R0, R219, R66 ;  /* 0x00000042db007221 */ /* 0x000fe40000010000 */
[-C--:B------:R-:W-:Y:S04]  /*9e20*/  HMMA.16816.F32 R156, R36, R46.reuse, R156 ;  /* 0x0000002e249c723c */ /* 0x080fe8000000189c */
[----:B------:R-:W-:Y:S02]  /*9e30*/  FADD.FTZ R0, R199, R0 ;  /* 0x00000000c7007221 */ /* 0x000fe40000010000 */
[----:B------:R-:W-:Y:S02]  /*9e40*/  FADD.FTZ R3, R240, R67 ;  /* 0x00000043f0037221 */ /* 0x000fe40000010000 */
[C---:B------:R-:W-:Y:S01]  /*9e50*/  HMMA.16816.F32 R160, R24.reuse, R46, R160 ;  /* 0x0000002e18a0723c */ /* 0x040fe200000018a0 */
[----:B------:R-:W-:Y:S03]  /*9e60*/  LDSM.16.MT88.4 R44, [R222+0x1900] ;  /* 0x00190000de2c783b */ /* 0x000fe60000004200 */
[----:B------:R-:W-:Y:S04]  /*9e70*/  FADD.FTZ R3, R218, R3 ;  /* 0x00000003da037221 */ /* 0x000fe80000010000 */
[-C--:B-----5:R-:W-:Y:S08]  /*9e80*/  HMMA.16816.F32 R20, R24, R48.reuse, R20 ;  /* 0x000000301814723c */ /* 0x0a0ff00000001814 */
[C---:B------:R-:W-:Y:S08]  /*9e90*/  HMMA.16816.F32 R32, R36.reuse, R48, R32 ;  /* 0x000000302420723c */ /* 0x040ff00000001820 */
[-C--:B------:R-:W-:Y:S01]  /*9ea0*/  HMMA.16816.F32 R164, R36, R50.reuse, R164 ;  /* 0x0000003224a4723c */ /* 0x080fe200000018a4 */
[----:B------:R-:W2:Y:S07]  /*9eb0*/  LDSM.16.MT88.4 R36, [R223+0x1900] ;  /* 0x00190000df24783b */ /* 0x000eae0000004200 */
[----:B------:R-:W-:Y:S01]  /*9ec0*/  HMMA.16816.F32 R168, R24, R50, R168 ;  /* 0x0000003218a8723c */ /* 0x000fe200000018a8 */
[----:B------:R-:W3:Y:S06]  /*9ed0*/  LDSM.16.MT88.4 R48, [R220+0x3900] ;  /* 0x00390000dc30783b */ /* 0x000eec0000004200 */
[----:B------:R-:W-:Y:S02]  /*9ee0*/  F2FP.PACK_AB R24, R214, R212 ;  /* 0x000000d4d618723e */ /* 0x000fe400000000ff */
[----:B------:R-:W-:Y:S03]  /*9ef0*/  F2FP.PACK_AB R26, R217, R216 ;  /* 0x000000d8d91a723e */ /* 0x000fe600000000ff */
[----:B------:R-:W-:Y:S02]  /*9f00*/  F2FP.PACK_AB R25, R213, R211 ;  /* 0x000000d3d519723e */ /* 0x000fe400000000ff */
[----:B------:R-:W-:Y:S07]  /*9f10*/  F2FP.PACK_AB R27, R210, R215 ;  /* 0x000000d7d21b723e */ /* 0x000fee00000000ff */
[-C--:B------:R-:W-:Y:S01]  /*9f20*/  HMMA.16816.F32 R184, R24, R192.reuse, R4 ;  /* 0x000000c018b8723c */ /* 0x080fe20000001804 */
[----:B------:R-:W4:Y:S07]  /*9f30*/  LDSM.16.MT88.4 R4, [R222+0x3900] ;  /* 0x00390000de04783b */ /* 0x000f2e0000004200 */
[C---:B------:R-:W-:Y:S07]  /*9f40*/  HMMA.16816.F32 R180, R28.reuse, R192, R8 ;  /* 0x000000c01cb4723c */ /* 0x040fee0000001808 */
[----:B------:R-:W-:Y:S01]  /*9f50*/  FADD.FTZ R8, R174, R64 ;  /* 0x00000040ae087221 */ /* 0x000fe20000010000 */
[-C--:B------:R-:W-:Y:S04]  /*9f60*/  HMMA.16816.F32 R188, R28, R194.reuse, R12 ;  /* 0x000000c21cbc723c */ /* 0x080fe8000000180c */
[----:B------:R-:W-:Y:S02]  /*9f70*/  FADD.FTZ R9, R198, R0 ;  /* 0x00000000c6097221 */ /* 0x000fe40000010000 */
[----:B------:R-:W-:Y:S01]  /*9f80*/  FADD.FTZ R11, R173, R8 ;  /* 0x00000008ad0b7221 */ /* 0x000fe20000010000 */
[----:B------:R-:W-:Y:S01]  /*9f90*/  MOV R173, R175 ;  /* 0x000000af00ad7202 */ /* 0x000fe20000000f00 */
        /* <DEDUP_REMOVED lines=10> */
[----:B------:R-:W-:Y:S02]  /*a040*/  FADD.FTZ R11, R202, R9 ;  /* 0x00000009ca0b7221 */ /* 0x000fe40000010000 */
[----:B------:R-:W-:Y:S02]  /*a050*/  FADD.FTZ R10, R200, R8 ;  /* 0x00000008c80a7221 */ /* 0x000fe40000010000 */
[C---:B------:R-:W-:Y:S04]  /*a060*/  HMMA.16816.F32 R80, R24.reuse, R42, R80 ;  /* 0x0000002a1850723c */ /* 0x040fe80000001850 */
[----:B------:R-:W-:Y:S02]  /*a070*/  FADD.FTZ R9, R250, R3 ;  /* 0x00000003fa097221 */ /* 0x000fe40000010000 */
[----:B------:R-:W-:Y:S01]  /*a080*/  FADD.FTZ R3, R178, R10 ;  /* 0x0000000ab2037221 */ /* 0x000fe20000010000 */
[----:B------:R-:W-:Y:S01]  /*a090*/  MOV R178, R2 ;  /* 0x0000000200b27202 */ /* 0x000fe20000000f00 */
[-C--:B--2---:R-:W-:Y:S04]  /*a0a0*/  HMMA.16816.F32 R84, R24, R36.reuse, R84 ;  /* 0x000000241854723c */ /* 0x084fe80000001854 */
        /* <DEDUP_REMOVED lines=24> */
[-C--:B----4-:R-:W-:Y:S08]  /*a230*/  HMMA.16816.F32 R196, R24, R4.reuse, R20 ;  /* 0x0000000418c4723c */ /* 0x090ff00000001814 */
[C---:B------:R-:W-:Y:S07]  /*a240*/  HMMA.16816.F32 R200, R28.reuse, R4, R32 ;  /* 0x000000041cc8723c */ /* 0x040fee0000001820 */
[----:B------:R-:W-:Y:S01]  /*a250*/  FADD.FTZ R4, R241, R11 ;  /* 0x0000000bf1047221 */ /* 0x000fe20000010000 */
[-C--:B------:R-:W-:Y:S04]  /*a260*/  HMMA.16816.F32 R164, R28, R6.reuse, R164 ;  /* 0x000000061ca4723c */ /* 0x080fe800000018a4 */
        /* <DEDUP_REMOVED lines=17> */
[----:B------:R-:W-:Y:S01]  /*a380*/  STL [R1+0x4], R5 ;  /* 0x0000040501007387 */ /* 0x000fe20000100800 */
[----:B------:R-:W-:Y:S02]  /*a390*/  FADD.FTZ R3, R209, R3 ;  /* 0x00000003d1037221 */ /* 0x000fe40000010000 */
[----:B------:R-:W-:Y:S02]  /*a3a0*/  FADD.FTZ R4, R210, R4 ;  /* 0x00000004d2047221 */ /* 0x000fe40000010000 */
[----:B------:R-:W-:Y:S03]  /*a3b0*/  FADD.FTZ R0, R61, R7 ;  /* 0x000000073d007221 */ /* 0x000fe60000010000 */
[----:B------:R-:W-:Y:S01]  /*a3c0*/  STL [R1+0x8], R4 ;  /* 0x0000080401007387 */ /* 0x000fe20000100800 */
[----:B------:R-:W-:Y:S03]  /*a3d0*/  FADD.FTZ R0, R60, R0 ;  /* 0x000000003c007221 */ /* 0x000fe60000010000 */
[----:B------:R1:W-:Y:S04]  /*a3e0*/  STL [R1+0x10], R3 ;  /* 0x0000100301007387 */ /* 0x0003e80000100800 */
[----:B------:R2:W-:Y:S01]  /*a3f0*/  STL [R1+0xc], R0 ;  /* 0x00000c0001007387 */ /* 0x0005e20000100800 */
[----:B-1----:R-:W-:Y:S02]  /*a400*/  MOV R3, R176 ;  /* 0x000000b000037202 */ /* 0x002fe40000000f00 */
[----:B--2---:R-:W-:Y:S01]  /*a410*/  MOV R0, R177 ;  /* 0x000000b100007202 */ /* 0x004fe20000000f00 */
[----:B------:R-:W-:-:S05]  /*a420*/  @P1 BRA `(.L_x_690) ;  /* 0xffffc6c000001947 */ /* 0x000fca000383ffff */
.L_x_689:
[----:B-1----:R-:W2:Y:S04]  /*a430*/  LDL.LU R6, [R1+0x4] ;  /* 0x0000040001067983 */ /* 0x002ea80000300800 */
[----:B------:R-:W3:Y:S04]  /*a440*/  LDL.LU R4, [R1+0x8] ;  /* 0x0000080001047983 */ /* 0x000ee80000300800 */
[----:B------:R-:W4:Y:S04]  /*a450*/  LDL.LU R8, [R1+0x10] ;  /* 0x0000100001087983 */ /* 0x000f280000300800 */
[----:B------:R-:W4:Y:S01]  /*a460*/  LDL.LU R5, [R1+0xc] ;  /* 0x00000c0001057983 */ /* 0x000f220000300800 */
[----:B------:R-:W-:-:S02]  /*a470*/  MOV R62, 0xff800000 ;  /* 0xff800000003e7802 */ /* 0x000fc40000000f00 */
[----:B------:R-:W-:Y:S02]  /*a480*/  MOV R63, 0xff800000 ;  /* 0xff800000003f7802 */ /* 0x000fe40000000f00 */
[----:B------:R-:W-:Y:S02]  /*a490*/  MOV R64, 0xff800000 ;  /* 0xff80000000407802 */ /* 0x000fe40000000f00 */
[----:B------:R-:W-:Y:S02]  /*a4a0*/  MOV R65, 0xff800000 ;  /* 0xff80000000417802 */ /* 0x000fe40000000f00 */
[----:B------:R-:W-:Y:S01]  /*a4b0*/  PLOP3.LUT P0, PT, PT, PT, PT, 0x8, 0x0 ;  /* 0x000000000000781c */ /* 0x000fe20003f0e170 */
[----:B--2---:R-:W1:Y:S04]  /*a4c0*/  SHFL.BFLY PT, R11, R6, 0x2, 0x1f ;  /* 0x0c401f00060b7f89 */ /* 0x004e6800000e0000 */
[----:B---3--:R-:W2:Y:S04]  /*a4d0*/  SHFL.BFLY PT, R9, R4, 0x2, 0x1f ;  /* 0x0c401f0004097f89 */ /* 0x008ea800000e0000 */
[----:B----4-:R-:W3:Y:S01]  /*a4e0*/  SHFL.BFLY PT, R7, R8, 0x2, 0x1f ;  /* 0x0c401f0008077f89 */ /* 0x010ee200000e0000 */
[----:B-1----:R-:W-:-:S03]  /*a4f0*/  FADD.FTZ R11, R11, R6 ;  /* 0x000000060b0b7221 */ /* 0x002fc60000010000 */
[----:B------:R-:W1:Y:S01]  /*a500*/  SHFL.BFLY PT, R6, R5, 0x2, 0x1f ;  /* 0x0c401f0005067f89 */ /* 0x000e6200000e0000 */
[----:B--2---:R-:W-:-:S03]  /*a510*/  FADD.FTZ R9, R9, R4 ;  /* 0x0000000409097221 */ /* 0x004fc60000010000 */
[----:B------:R-:W2:Y:S01]  /*a520*/  SHFL.BFLY PT, R0, R11, 0x1, 0x1f ;  /* 0x0c201f000b007f89 */ /* 0x000ea200000e0000 */
[----:B---3--:R-:W-:-:S03]  /*a530*/  FADD.FTZ R7, R7, R8 ;  /* 0x0000000807077221 */ /* 0x008fc60000010000 */
[----:B------:R-:W3:Y:S04]  /*a540*/  SHFL.BFLY PT, R4, R9, 0x1, 0x1f ;  /* 0x0c201f0009047f89 */ /* 0x000ee800000e0000 */
[----:B------:R-:W4:Y:S01]  /*a550*/  SHFL.BFLY PT, R3, R7, 0x1, 0x1f ;  /* 0x0c201f0007037f89 */ /* 0x000f2200000e0000 */
[----:B-1----:R-:W-:Y:S02]  /*a560*/  FADD.FTZ R6, R6, R5 ;  /* 0x0000000506067221 */ /* 0x002fe40000010000 */
[----:B--2---:R-:W-:-:S03]  /*a570*/  FADD.FTZ R11, R11, R0 ;  /* 0x000000000b0b7221 */ /* 0x004fc60000010000 */
[----:B------:R-:W1:Y:S01]  /*a580*/  SHFL.BFLY PT, R5, R6, 0x1, 0x1f ;  /* 0x0c201f0006057f89 */ /* 0x000e6200000e0000 */
[----:B------:R-:W-:Y:S01]  /*a590*/  MOV R0, RZ ;  /* 0x000000ff00007202 */ /* 0x000fe20000000f00 */
[----:B---3--:R-:W-:Y:S01]  /*a5a0*/  FADD.FTZ R9, R9, R4 ;  /* 0x0000000409097221 */ /* 0x008fe20000010000 */
[----:B------:R-:W-:Y:S02]  /*a5b0*/  FSETP.NE.FTZ.AND P4, PT, R11, RZ, PT ;  /* 0x000000ff0b00720b */ /* 0x000fe40003f95000 */
[----:B------:R-:W-:Y:S01]  /*a5c0*/  MOV R4, RZ ;  /* 0x000000ff00047202 */ /* 0x000fe20000000f00 */
[----:B----4-:R-:W-:Y:S01]  /*a5d0*/  FADD.FTZ R7, R7, R3 ;  /* 0x0000000307077221 */ /* 0x010fe20000010000 */
[----:B------:R-:W-:Y:S02]  /*a5e0*/  FSETP.NE.FTZ.AND P3, PT, R9, RZ, PT ;  /* 0x000000ff0900720b */ /* 0x000fe40003f75000 */
[----:B------:R-:W-:Y:S02]  /*a5f0*/  MOV R3, RZ ;  /* 0x000000ff00037202 */ /* 0x000fe40000000f00 */
[----:B------:R-:W-:-:S05]  /*a600*/  FSETP.NE.FTZ.AND P2, PT, R7, RZ, PT ;  /* 0x000000ff0700720b */ /* 0x000fca0003f55000 */
[----:B------:R-:W2:Y:S01]  /*a610*/  @P4 MUFU.RCP R0, R11 ;  /* 0x0000000b00004308 */ /* 0x000ea20000001000 */
[----:B-1----:R-:W-:-:S07]  /*a620*/  FADD.FTZ R6, R5, R6 ;  /* 0x0000000605067221 */ /* 0x002fce0000010000 */
[----:B------:R-:W1:Y:S01]  /*a630*/  @P2 MUFU.RCP R3, R7 ;  /* 0x0000000700032308 */ /* 0x000e620000001000 */
[----:B------:R-:W-:Y:S01]  /*a640*/  FSETP.NE.FTZ.AND P1, PT, R6, RZ, PT ;  /* 0x000000ff0600720b */ /* 0x000fe20003f35000 */
[----:B--2---:R-:W-:-:S06]  /*a650*/  FMUL.FTZ R184, R0, R184 ;  /* 0x000000b800b87220 */ /* 0x004fcc0000410000 */
[----:B------:R-:W2:Y:S01]  /*a660*/  @P3 MUFU.RCP R4, R9 ;  /* 0x0000000900043308 */ /* 0x000ea20000001000 */
[C---:B------:R-:W-:Y:S02]  /*a670*/  FMUL.FTZ R58, R0.reuse, R185 ;  /* 0x000000b9003a7220 */ /* 0x040fe40000410000 */
[C---:B------:R-:W-:Y:S02]  /*a680*/  FMUL.FTZ R192, R0.reuse, R192 ;  /* 0x000000c000c07220 */ /* 0x040fe40000410000 */
[C---:B------:R-:W-:Y:S02]  /*a690*/  FMUL.FTZ R193, R0.reuse, R193 ;  /* 0x000000c100c17220 */ /* 0x040fe40000410000 */
[C---:B------:R-:W-:Y:S01]  /*a6a0*/  FMUL.FTZ R68, R0.reuse, R68 ;  /* 0x0000004400447220 */ /* 0x040fe20000410000 */
[----:B------:R-:W-:Y:S01]  /*a6b0*/  @P4 MUFU.LG2 R11, R11 ;  /* 0x0000000b000b4308 */ /* 0x000fe20000000c00 */
[C---:B------:R-:W-:Y:S01]  /*a6c0*/  FMUL.FTZ R52, R0.reuse, R69 ;  /* 0x0000004500347220 */ /* 0x040fe20000410000 */
[----:B------:R-:W-:Y:S01]  /*a6d0*/  @P1 MOV R8, 0x3f317218 ;  /* 0x3f31721800081802 */ /* 0x000fe20000000f00 */
[----:B------:R-:W-:-:S02]  /*a6e0*/  FMUL.FTZ R80, R0, R80 ;  /* 0x0000005000507220 */ /* 0x000fc40000410000 */
[C---:B------:R-:W-:Y:S02]  /*a6f0*/  FMUL.FTZ R81, R0.reuse, R81 ;  /* 0x0000005100517220 */ /* 0x040fe40000410000 */
[C---:B------:R-:W-:Y:S01]  /*a700*/  FMUL.FTZ R84, R0.reuse, R84 ;  /* 0x0000005400547220 */ /* 0x040fe20000410000 */
[----:B------:R-:W-:Y:S01]  /*a710*/  @P3 MUFU.LG2 R9, R9 ;  /* 0x0000000900093308 */ /* 0x000fe20000000c00 */
[C---:B------:R-:W-:Y:S02]  /*a720*/  FMUL.FTZ R50, R0.reuse, R85 ;  /* 0x0000005500327220 */ /* 0x040fe40000410000 */
[C---:B------:R-:W-:Y:S02]  /*a730*/  FMUL.FTZ R96, R0.reuse, R96 ;  /* 0x0000006000607220 */ /* 0x040fe40000410000 */
[C---:B------:R-:W-:Y:S02]  /*a740*/  FMUL.FTZ R46, R0.reuse, R97 ;  /* 0x00000061002e7220 */ /* 0x040fe40000410000 */
[C---:B------:R-:W-:Y:S01]  /*a750*/  FMUL.FTZ R100, R0.reuse, R100 ;  /* 0x0000006400647220 */ /* 0x040fe20000410000 */
[----:B------:R-:W-:Y:S01]  /*a760*/  @P2 MUFU.LG2 R7, R7 ;  /* 0x0000000700072308 */ /* 0x000fe20000000c00 */
        /* <DEDUP_REMOVED lines=18> */
[----:B------:R-:W-:Y:S01]  /*a890*/  FMUL.FTZ R169, R0, R169 ;  /* 0x000000a900a97220 */ /* 0x000fe20000410000 */
[----:B------:R-:W-:Y:S01]  /*a8a0*/  MOV R0, RZ ;  /* 0x000000ff00007202 */ /* 0x000fe20000000f00 */
[----:B-1----:R-:W-:-:S02]  /*a8b0*/  FMUL.FTZ R180, R3, R180 ;  /* 0x000000b403b47220 */ /* 0x002fc40000410000 */
[C---:B------:R-:W-:Y:S02]  /*a8c0*/  FMUL.FTZ R59, R3.reuse, R181 ;  /* 0x000000b5033b7220 */ /* 0x040fe40000410000 */
[C---:B------:R-:W-:Y:S01]  /*a8d0*/  FMUL.FTZ R188, R3.reuse, R188 ;  /* 0x000000bc03bc7220 */ /* 0x040fe20000410000 */
[----:B------:R-:W1:Y:S01]  /*a8e0*/  @P1 MUFU.RCP R0, R6 ;  /* 0x0000000600001308 */ /* 0x000e620000001000 */
[C---:B------:R-:W-:Y:S02]  /*a8f0*/  FMUL.FTZ R56, R3.reuse, R189 ;  /* 0x000000bd03387220 */ /* 0x040fe40000410000 */
[C---:B------:R-:W-:Y:S02]  /*a900*/  FMUL.FTZ R72, R3.reuse, R72 ;  /* 0x0000004803487220 */ /* 0x040fe40000410000 */
[C---:B------:R-:W-:Y:S02]  /*a910*/  FMUL.FTZ R55, R3.reuse, R73 ;  /* 0x0000004903377220 */ /* 0x040fe40000410000 */
[C---:B------:R-:W-:Y:S01]  /*a920*/  FMUL.FTZ R76, R3.reuse, R76 ;  /* 0x0000004c034c7220 */ /* 0x040fe20000410000 */
[----:B------:R-:W3:Y:S01]  /*a930*/  @P1 MUFU.LG2 R6, R6 ;  /* 0x0000000600061308 */ /* 0x000ee20000000c00 */
        /* <DEDUP_REMOVED lines=25> */
[----:B------:R-:W-:Y:S01]  /*aad0*/  @P3 MOV R3, 0x3f317218 ;  /* 0x3f31721800033802 */ /* 0x000fe20000000f00 */
[----:B--2---:R-:W-:-:S02]  /*aae0*/  FMUL.FTZ R186, R4, R186 ;  /* 0x000000ba04ba7220 */ /* 0x004fc40000410000 */
        /* <DEDUP_REMOVED lines=32> */
[C---:B-1----:R-:W-:Y:S02]  /*acf0*/  FMUL.FTZ R182, R0.reuse, R182 ;  /* 0x000000b600b67220 */ /* 0x042fe40000410000 */
        /* <DEDUP_REMOVED lines=31> */
[----:B------:R-:W-:Y:S01]  /*aef0*/  @P2 MOV R0, 0x3f317218 ;  /* 0x3f31721800002802 */ /* 0x000fe20000000f00 */
[----:B------:R-:W-:Y:S02]  /*af00*/  @P3 FMUL.FTZ R5, R3, c[0x0][0x2d0] ;  /* 0x0000b40003053a20 */ /* 0x000fe40000410000 */
[----:B------:R-:W-:Y:S02]  /*af10*/  @P4 FMUL.FTZ R10, R4, c[0x0][0x2d0] ;  /* 0x0000b400040a4a20 */ /* 0x000fe40000410000 */
[----:B------:R-:W-:-:S02]  /*af20*/  @P2 FMUL.FTZ R3, R0, c[0x0][0x2d0] ;  /* 0x0000b40000032a20 */ /* 0x000fc40000410000 */
[----:B------:R-:W-:Y:S02]  /*af30*/  @P4 FMUL.FTZ R11, R11, 0.69314718246459960938 ;  /* 0x3f3172180b0b4820 */ /* 0x000fe40000410000 */
[----:B------:R-:W-:Y:S02]  /*af40*/  @P3 FMUL.FTZ R9, R9, 0.69314718246459960938 ;  /* 0x3f31721809093820 */ /* 0x000fe40000410000 */
[----:B------:R-:W-:Y:S02]  /*af50*/  @P2 FMUL.FTZ R7, R7, 0.69314718246459960938 ;  /* 0x3f31721807072820 */ /* 0x000fe40000410000 */
[----:B---3--:R-:W-:Y:S02]  /*af60*/  @P1 FMUL.FTZ R4, R6, 0.69314718246459960938 ;  /* 0x3f31721806041820 */ /* 0x008fe40000410000 */
[----:B------:R-:W-:Y:S02]  /*af70*/  @P1 FMUL.FTZ R0, R8, c[0x0][0x2d0] ;  /* 0x0000b40008001a20 */ /* 0x000fe40000410000 */
[----:B------:R-:W-:-:S02]  /*af80*/  @P4 FFMA.FTZ R62, R10, R177, R11 ;  /* 0x000000b10a3e4223 */ /* 0x000fc4000001000b */
[----:B------:R-:W-:Y:S02]  /*af90*/  @P3 FFMA.FTZ R63, R5, R176, R9 ;  /* 0x000000b0053f3223 */ /* 0x000fe40000010009 */
[----:B-----5:R-:W-:Y:S02]  /*afa0*/  @P2 FFMA.FTZ R64, R3, R175, R7 ;  /* 0x000000af03402223 */ /* 0x020fe40000010007 */
[----:B------:R-:W-:Y:S02]  /*afb0*/  @P1 FFMA.FTZ R65, R0, R2, R4 ;  /* 0x0000000200411223 */ /* 0x000fe40000010004 */
.L_x_673:
[----:B------:R-:W-:Y:S05]  /*afc0*/  @P0 BRA `(.L_x_691) ;  /* 0x00001c6000000947 */ /* 0x000fea0003800000 */
[----:B------:R-:W2:Y:S01]  /*afd0*/  LDL R69, [R1+0x40] ;  /* 0x0000400001457983 */ /* 0x000ea20000100800 */
[----:B------:R-:W-:Y:S02]  /*afe0*/  F2FP.PACK_AB R58, R58, R184 ;  /* 0x000000b83a3a723e */ /* 0x000fe400000000ff */
[----:B------:R-:W-:Y:S01]  /*aff0*/  F2FP.PACK_AB R57, R57, R186 ;  /* 0x000000ba3939723e */ /* 0x000fe200000000ff */
[----:B------:R-:W1:Y:S01]  /*b000*/  S2R R67, SR_TID.X ;  /* 0x0000000000437919 */ /* 0x000e620000002100 */
        /* <DEDUP_REMOVED lines=12> */
[----:B-1----:R-:W-:Y:S02]  /*b0d0*/  SHF.R.S32.HI R66, RZ, 0x1f, R67 ;  /* 0x0000001fff427819 */ /* 0x002fe40000011443 */
[----:B------:R-:W-:-:S02]  /*b0e0*/  F2FP.PACK_AB R54, R54, R76 ;  /* 0x0000004c3636723e */ /* 0x000fc400000000ff */
[CC--:B------:R-:W-:Y:S02]  /*b0f0*/  LEA.HI R2, R66.reuse, R67.reuse, RZ, 0x2 ;  /* 0x0000004342027211 */ /* 0x0c0fe400078f10ff */
[----:B------:R-:W-:Y:S02]  /*b100*/  LEA.HI R61, R66, R67, RZ, 0x5 ;  /* 0x00000043423d7211 */ /* 0x000fe400078f28ff */
[--C-:B------:R-:W-:Y:S02]  /*b110*/  SHF.R.S32.HI R4, RZ, 0x2, R2.reuse ;  /* 0x00000002ff047819 */ /* 0x100fe40000011402 */
[----:B------:R-:W-:Y:S02]  /*b120*/  SHF.R.S32.HI R0, RZ, 0x1f, R2 ;  /* 0x0000001fff007819 */ /* 0x000fe40000011402 */
[----:B------:R-:W-:Y:S02]  /*b130*/  SHF.R.S32.HI R60, RZ, 0x5, R61 ;  /* 0x00000005ff3c7819 */ /* 0x000fe4000001143d */
[----:B------:R-:W-:-:S02]  /*b140*/  LEA.HI R0, R0, R4, RZ, 0x3 ;  /* 0x0000000400007211 */ /* 0x000fc400078f18ff */
[----:B------:R-:W-:Y:S02]  /*b150*/  F2FP.PACK_AB R78, R79, R78 ;  /* 0x0000004e4f4e723e */ /* 0x000fe400000000ff */
        /* <DEDUP_REMOVED lines=21> */
[----:B------:R-:W-:Y:S01]  /*b2b0*/  BAR.SYNC.DEFER_BLOCKING 0x1, 0x80 ;  /* 0x0042000000007b1d */ /* 0x000fe20000010000 */
[----:B------:R-:W-:Y:S02]  /*b2c0*/  F2FP.PACK_AB R47, R47, R92 ;  /* 0x0000005c2f2f723e */ /* 0x000fe400000000ff */
[----:B------:R-:W-:Y:S02]  /*b2d0*/  F2FP.PACK_AB R94, R95, R94 ;  /* 0x0000005e5f5e723e */ /* 0x000fe400000000ff */
[C---:B------:R-:W-:Y:S02]  /*b2e0*/  IADD3 R3, R0.reuse, 0x80, RZ ;  /* 0x0000008000037810 */ /* 0x040fe40007ffe0ff */
[C---:B------:R-:W-:Y:S02]  /*b2f0*/  IADD3 R2, R0.reuse, 0x70, RZ ;  /* 0x0000007000027810 */ /* 0x040fe40007ffe0ff */
[----:B------:R-:W-:Y:S01]  /*b300*/  @P0 IADD3 R2, R3, 0x10, RZ ;  /* 0x0000001003020810 */ /* 0x000fe20007ffe0ff */
[----:B------:R-:W-:Y:S01]  /*b310*/  IMAD.IADD R3, R0, 0x1, R4 ;  /* 0x0000000100037824 */ /* 0x000fe200078e0204 */
[----:B------:R-:W-:-:S02]  /*b320*/  F2FP.PACK_AB R45, R45, R100 ;  /* 0x000000642d2d723e */ /* 0x000fc400000000ff */
[----:B------:R-:W-:Y:S01]  /*b330*/  F2FP.PACK_AB R44, R44, R102 ;  /* 0x000000662c2c723e */ /* 0x000fe200000000ff */
[----:B------:R-:W-:Y:S01]  /*b340*/  IMAD.IADD R4, R4, 0x1, R2 ;  /* 0x0000000104047824 */ /* 0x000fe200078e0202 */
[----:B------:R-:W-:Y:S02]  /*b350*/  F2FP.PACK_AB R42, R42, R112 ;  /* 0x000000702a2a723e */ /* 0x000fe400000000ff */
[----:B------:R-:W-:Y:S02]  /*b360*/  F2FP.PACK_AB R41, R41, R114 ;  /* 0x000000722929723e */ /* 0x000fe400000000ff */
[----:B------:R-:W-:Y:S02]  /*b370*/  F2FP.PACK_AB R43, R43, R104 ;  /* 0x000000682b2b723e */ /* 0x000fe400000000ff */
[----:B------:R-:W-:Y:S02]  /*b380*/  F2FP.PACK_AB R106, R107, R106 ;  /* 0x0000006a6b6a723e */ /* 0x000fe400000000ff */
[----:B------:R-:W-:Y:S01]  /*b390*/  F2FP.PACK_AB R40, R40, R108 ;  /* 0x0000006c2828723e */ /* 0x000fe200000000ff */
[----:B------:R-:W-:Y:S01]  /*b3a0*/  STS [R0+0x80], R58 ;  /* 0x0000803a00007388 */ /* 0x000fe20000000800 */
[----:B------:R-:W-:-:S02]  /*b3b0*/  F2FP.PACK_AB R110, R111, R110 ;  /* 0x0000006e6f6e723e */ /* 0x000fc400000000ff */
[----:B------:R-:W-:Y:S01]  /*b3c0*/  F2FP.PACK_AB R39, R39, R116 ;  /* 0x000000742727723e */ /* 0x000fe200000000ff */
[----:B------:R-:W-:Y:S01]  /*b3d0*/  STS [R0+0x480], R57 ;  /* 0x0004803900007388 */ /* 0x000fe20000000800 */
[----:B------:R-:W-:Y:S02]  /*b3e0*/  F2FP.PACK_AB R38, R38, R118 ;  /* 0x000000762626723e */ /* 0x000fe400000000ff */
[----:B------:R-:W-:Y:S01]  /*b3f0*/  F2FP.PACK_AB R36, R36, R128 ;  /* 0x000000802424723e */ /* 0x000fe200000000ff */
[----:B------:R1:W-:Y:S01]  /*b400*/  STS [R2], R7 ;  /* 0x0000000702007388 */ /* 0x0003e20000000800 */
        /* <DEDUP_REMOVED lines=18> */
[----:B-1----:R-:W-:Y:S01]  /*b530*/  IMAD.MOV.U32 R7, RZ, RZ, 0x40 ;  /* 0x00000040ff077424 */ /* 0x002fe200078e00ff */
[----:B------:R-:W-:Y:S02]  /*b540*/  F2FP.PACK_AB R25, R25, R142 ;  /* 0x0000008e1919723e */ /* 0x000fe400000000ff */
[----:B------:R-:W-:Y:S01]  /*b550*/  STS [R3+0x480], R51 ;  /* 0x0004803303007388 */ /* 0x000fe20000000800 */
[----:B------:R-:W-:-:S02]  /*b560*/  F2FP.PACK_AB R24, R24, R148 ;  /* 0x000000941818723e */ /* 0x000fc400000000ff */
[----:B------:R-:W-:Y:S01]  /*b570*/  SEL R7, R7, 0xffffffc0, !P2 ;  /* 0xffffffc007077807 */ /* 0x000fe20005000000 */
[----:B------:R1:W-:Y:S01]  /*b580*/  STS [R4+0x400], R6 ;  /* 0x0004000604007388 */ /* 0x0003e20000000800 */
        /* <DEDUP_REMOVED lines=17> */
[----:B-1----:R-:W-:Y:S01]  /*b6a0*/  IMAD.IADD R6, R0, 0x1, R7 ;  /* 0x0000000100067824 */ /* 0x002fe200078e0207 */
[----:B------:R-:W-:Y:S02]  /*b6b0*/  F2FP.PACK_AB R16, R16, R202 ;  /* 0x000000ca1010723e */ /* 0x000fe400000000ff */
[----:B------:R-:W-:Y:S01]  /*b6c0*/  F2FP.PACK_AB R15, R15, R164 ;  /* 0x000000a40f0f723e */ /* 0x000fe200000000ff */
[----:B---3--:R-:W-:Y:S01]  /*b6d0*/  IMAD.IADD R8, R7, 0x1, R2 ;  /* 0x0000000107087824 */ /* 0x008fe200078e0202 */
[----:B------:R-:W-:Y:S01]  /*b6e0*/  STS [R6+0x80], R50 ;  /* 0x0000803206007388 */ /* 0x000fe20000000800 */
[----:B------:R-:W-:Y:S02]  /*b6f0*/  F2FP.PACK_AB R14, R14, R166 ;  /* 0x000000a60e0e723e */ /* 0x000fe400000000ff */
[----:B------:R-:W-:Y:S01]  /*b700*/  ISETP.NE.U32.AND P1, PT, RZ, c[0x0][0x500], PT ;  /* 0x00014000ff007a0c */ /* 0x000fe20003f25070 */
[----:B------:R-:W-:Y:S01]  /*b710*/  STS [R6+0x480], R49 ;  /* 0x0004803106007388 */ /* 0x000fe20000000800 */
[----:B------:R-:W-:-:S02]  /*b720*/  ISETP.NE.U32.AND P0, PT, RZ, c[0x0][0x508], PT ;  /* 0x00014200ff007a0c */ /* 0x000fc40003f05070 */
[----:B------:R-:W-:Y:S01]  /*b730*/  ISETP.NE.AND.EX P1, PT, RZ, c[0x0][0x504], PT, P1 ;  /* 0x00014100ff007a0c */ /* 0x000fe20003f25310 */
[----:B------:R1:W-:Y:S01]  /*b740*/  STS [R8+0x400], R5 ;  /* 0x0004000508007388 */ /* 0x0003e20000000800 */
[----:B------:R-:W-:-:S03]  /*b750*/  ISETP.NE.AND.EX P0, PT, RZ, c[0x0][0x50c], PT, P0 ;  /* 0x00014300ff007a0c */ /* 0x000fc60003f05300 */
[----:B------:R-:W-:Y:S04]  /*b760*/  STS [R8], R46 ;  /* 0x0000002e08007388 */ /* 0x000fe80000000800 */
[----:B------:R-:W-:Y:S04]  /*b770*/  STS [R6+0x2080], R48 ;  /* 0x0020803006007388 */ /* 0x000fe80000000800 */
[----:B------:R-:W-:Y:S04]  /*b780*/  STS [R6+0x2480], R90 ;  /* 0x0024805a06007388 */ /* 0x000fe80000000800 */
[----:B------:R-:W-:Y:S04]  /*b790*/  STS [R8+0x2000], R47 ;  /* 0x0020002f08007388 */ /* 0x000fe80000000800 */
[----:B------:R-:W-:Y:S01]  /*b7a0*/  STS [R8+0x2400], R94 ;  /* 0x0024005e08007388 */ /* 0x000fe20000000800 */
[----:B-1----:R-:W-:-:S02]  /*b7b0*/  IMAD.IADD R5, R7, 0x1, R3 ;  /* 0x0000000107057824 */ /* 0x002fc400078e0203 */
        /* <DEDUP_REMOVED lines=22> */
[----:B------:R-:W-:Y:S01]  /*b920*/  STS [R3+0x6480], R29 ;  /* 0x0064801d03007388 */ /* 0x000fe20000000800 */
[----:B-1----:R-:W-:-:S03]  /*b930*/  IMAD.MOV.U32 R2, RZ, RZ, 0x4 ;  /* 0x00000004ff027424 */ /* 0x002fc600078e00ff */
        /* <DEDUP_REMOVED lines=14> */
[----:B------:R1:W-:Y:S04]  /*ba20*/  STS [R5+0x6080], R11 ;  /* 0x0060800b05007388 */ /* 0x0003e80000000800 */
[----:B------:R1:W-:Y:S04]  /*ba30*/  STS [R5+0x6480], R16 ;  /* 0x0064801005007388 */ /* 0x0003e80000000800 */
[----:B------:R1:W-:Y:S04]  /*ba40*/  STS [R7+0x6000], R15 ;  /* 0x0060000f07007388 */ /* 0x0003e80000000800 */
[----:B------:R1:W-:Y:S01]  /*ba50*/  STS [R7+0x6400], R14 ;  /* 0x0064000e07007388 */ /* 0x0003e20000000800 */
[----:B--2---:R-:W-:-:S03]  /*ba60*/  IMAD.WIDE R8, R69, R2, c[0x0][0x500] ;  /* 0x0001400045087625 */ /* 0x004fc600078e0202 */
[----:B------:R-:W-:Y:S06]  /*ba70*/  BAR.SYNC.DEFER_BLOCKING 0x1, 0x80 ;  /* 0x0042000000007b1d */ /* 0x000fec0000010000 */
[----:B------:R-:W2:Y:S01]  /*ba80*/  @P1 LDG.E R0, [R8.64] ;  /* 0x0000001008001981 */ /* 0x000ea2000c1e1900 */
[----:B------:R-:W-:Y:S02]  /*ba90*/  IMAD.MOV.U32 R20, RZ, RZ, c[0x0][0x388] ;  /* 0x0000e200ff147624 */ /* 0x000fe400078e00ff */
[----:B------:R-:W-:-:S05]  /*baa0*/  @P0 IMAD.WIDE R2, R69, R2, c[0x0][0x508] ;  /* 0x0001420045020625 */ /* 0x000fca00078e0202 */
[----:B------:R3:W5:Y:S02]  /*bab0*/  @P0 LDG.E R20, [R2.64] ;  /* 0x0000001002140981 */ /* 0x000764000c1e1900 */
[----:B---3--:R-:W-:Y:S02]  /*bac0*/  CS2R R2, SRZ ;  /* 0x0000000000027805 */ /* 0x008fe4000001ff00 */
[--C-:B--2---:R-:W-:Y:S01]  /*bad0*/  @P1 SHF.R.S32.HI R3, RZ, 0x1f, R0.reuse ;  /* 0x0000001fff031819 */ /* 0x104fe20000011400 */
[----:B------:R-:W-:Y:S01]  /*bae0*/  @P1 IMAD.MOV.U32 R2, RZ, RZ, R0 ;  /* 0x000000ffff021224 */ /* 0x000fe200078e0000 */
[----:B------:R-:W-:Y:S05]  /*baf0*/  @P0 BRA `(.L_x_692) ;  /* 0x0000004000000947 */ /* 0x000fea0003800000 */
[----:B-1----:R-:W-:Y:S05]  /*bb00*/  @!P1 BRA `(.L_x_692) ;  /* 0x0000003000009947 */ /* 0x002fea0003800000 */
[----:B------:R-:W2:Y:S04]  /*bb10*/  LDG.E R4, [R8.64] ;  /* 0x0000001008047981 */ /* 0x000ea8000c1e1900 */
[----:B------:R-:W2:Y:S02]  /*bb20*/  LDG.E R0, [R8.64+0x4] ;  /* 0x0000041008007981 */ /* 0x000ea4000c1e1900 */
[----:B--2--5:R-:W-:-:S02]  /*bb30*/  IADD3 R20, -R4, R0, RZ ;  /* 0x0000000004147210 */ /* 0x024fc40007ffe1ff */
.L_x_692:
[----:B-1----:R-:W-:Y:S01]  /*bb40*/  LOP3.LUT R0, R61, 0xffffffe0, RZ, 0xc0, !PT ;  /* 0xffffffe03d007812 */ /* 0x002fe200078ec0ff */
[----:B------:R-:W-:Y:S01]  /*bb50*/  IMAD.MOV.U32 R6, RZ, RZ, c[0x0][0x4e8] ;  /* 0x00013a00ff067624 */ /* 0x000fe200078e00ff */
[----:B------:R-:W-:Y:S01]  /*bb60*/  SHF.R.S32.HI R5, RZ, 0x1f, R60 ;  /* 0x0000001fff057819 */ /* 0x000fe2000001143c */
[----:B------:R-:W1:Y:S01]  /*bb70*/  S2R R23, SR_CTAID.X ;  /* 0x0000000000177919 */ /* 0x000e620000002500 */
[----:B------:R-:W-:Y:S01]  /*bb80*/  LEA.HI R4, R32, R32, RZ, 0x1 ;  /* 0x0000002020047211 */ /* 0x000fe200078f08ff */
[----:B------:R-:W-:Y:S01]  /*bb90*/  IMAD.IADD R0, R67, 0x1, -R0 ;  /* 0x0000000143007824 */ /* 0x000fe200078e0a00 */
[----:B------:R-:W-:Y:S01]  /*bba0*/  LEA.HI R5, R5, R60, RZ, 0x2 ;  /* 0x0000003c05057211 */ /* 0x000fe200078f10ff */
[----:B------:R-:W2:Y:S01]  /*bbb0*/  S2R R13, SR_CTAID.Y ;  /* 0x00000000000d7919 */ /* 0x000ea20000002600 */
[----:B------:R-:W-:Y:S01]  /*bbc0*/  ISETP.NE.AND P2, PT, R6, 0x1, PT ;  /* 0x000000010600780c */ /* 0x000fe20003f45270 */
[----:B-----5:R-:W-:Y:S01]  /*bbd0*/  IMAD R20, R20, c[0x0][0x4e8], RZ ;  /* 0x00013a0014147a24 */ /* 0x020fe200078e02ff */
[----:B------:R-:W-:Y:S01]  /*bbe0*/  SHF.R.S32.HI R8, RZ, 0x1f, R0 ;  /* 0x0000001fff087819 */ /* 0x000fe20000011400 */
[----:B------:R-:W-:Y:S01]  /*bbf0*/  BSSY B0, `(.L_x_693) ;  /* 0x000008c000007945 */ /* 0x000fe20003800000 */
[C---:B------:R-:W-:Y:S01]  /*bc00*/  LOP3.LUT R6, R4.reuse, 0x1ffffffe, RZ, 0xc0, !PT ;  /* 0x1ffffffe04067812 */ /* 0x040fe200078ec0ff */
[----:B------:R-:W-:Y:S01]  /*bc10*/  IMAD.SHL.U32 R4, R4, 0x20, RZ ;  /* 0x0000002004047824 */ /* 0x000fe200078e00ff */
[----:B------:R-:W-:-:S02]  /*bc20*/  LOP3.LUT R7, R5, 0xffffffc, RZ, 0xc0, !PT ;  /* 0x0ffffffc05077812 */ /* 0x000fc400078ec0ff */
[----:B------:R-:W-:Y:S02]  /*bc30*/  LEA.HI R5, R8, R0, RZ, 0x2 ;  /* 0x0000000008057211 */ /* 0x000fe400078f10ff */
[----:B------:R-:W-:Y:S01]  /*bc40*/  IADD3 R6, R32, -R6, RZ ;  /* 0x8000000620067210 */ /* 0x000fe20007ffe0ff */
[----:B------:R-:W-:Y:S01]  /*bc50*/  IMAD.IADD R7, R60, 0x1, -R7 ;  /* 0x000000013c077824 */ /* 0x000fe200078e0a07 */
[----:B------:R-:W-:Y:S02]  /*bc60*/  LOP3.LUT R4, R4, 0xffffffc0, RZ, 0xc0, !PT ;  /* 0xffffffc004047812 */ /* 0x000fe400078ec0ff */
[----:B------:R-:W-:Y:S02]  /*bc70*/  SHF.R.S32.HI R5, RZ, 0x2, R5 ;  /* 0x00000002ff057819 */ /* 0x000fe40000011405 */
[----:B------:R-:W-:Y:S01]  /*bc80*/  LOP3.LUT P0, RZ, R0, 0x3, RZ, 0xc0, !PT ;  /* 0x0000000300ff7812 */ /* 0x000fe2000780c0ff */
[----:B------:R-:W-:Y:S01]  /*bc90*/  IMAD R0, R6, 0x8, R4 ;  /* 0x0000000806007824 */ /* 0x000fe200078e0204 */
[-C--:B------:R-:W-:Y:S01]  /*bca0*/  LEA.HI R19, R66, R67.reuse, RZ, 0x3 ;  /* 0x0000004342137211 */ /* 0x080fe200078f18ff */
[----:B------:R-:W-:Y:S01]  /*bcb0*/  IMAD R17, R7, 0x10, R5 ;  /* 0x0000001007117824 */ /* 0x000fe200078e0205 */
[----:B------:R-:W-:Y:S01]  /*bcc0*/  SEL R18, R69, RZ, !P1 ;  /* 0x000000ff45127207 */ /* 0x000fe20004800000 */
[----:B------:R-:W-:Y:S01]  /*bcd0*/  IMAD R6, R3, c[0x0][0x3a0], RZ ;  /* 0x0000e80003067a24 */ /* 0x000fe200078e02ff */
[----:B------:R-:W-:Y:S01]  /*bce0*/  LOP3.LUT R4, R19, 0xfffffff8, RZ, 0xc0, !PT ;  /* 0xfffffff813047812 */ /* 0x000fe200078ec0ff */
[----:B------:R-:W-:Y:S01]  /*bcf0*/  IMAD.IADD R0, R17, 0x1, R0 ;  /* 0x0000000111007824 */ /* 0x000fe200078e0200 */
[----:B--2---:R-:W-:Y:S01]  /*bd00*/  SHF.R.S32.HI R7, RZ, 0x1f, R13 ;  /* 0x0000001fff077819 */ /* 0x004fe2000001140d */
[----:B------:R-:W-:Y:S01]  /*bd10*/  IMAD R6, R2, c[0x0][0x3a4], R6 ;  /* 0x0000e90002067a24 */ /* 0x000fe200078e0206 */
[-C--:B------:R-:W-:Y:S01]  /*bd20*/  IADD3 R12, -R4, R67.reuse, RZ ;  /* 0x00000043040c7210 */ /* 0x080fe20007ffe1ff */
[----:B-1----:R-:W-:Y:S01]  /*bd30*/  IMAD R8, R23, 0x80, R0 ;  /* 0x0000008017087824 */ /* 0x002fe200078e0200 */
[----:B------:R-:W-:Y:S01]  /*bd40*/  SHF.R.S32.HI R19, RZ, 0x3, R19 ;  /* 0x00000003ff137819 */ /* 0x000fe20000011413 */
[----:B------:R-:W-:Y:S01]  /*bd50*/  IMAD.WIDE.U32 R4, R2, c[0x0][0x3a0], RZ ;  /* 0x0000e80002047a25 */ /* 0x000fe200078e00ff */
[----:B------:R-:W-:-:S03]  /*bd60*/  LEA.HI R22, R66, R67, RZ, 0x6 ;  /* 0x0000004342167211 */ /* 0x000fc600078f30ff */
[----:B------:R-:W-:-:S04]  /*bd70*/  @P2 IMAD.HI.U32 R0, R8, c[0x0][0x4ec], RZ ;  /* 0x00013b0008002a27 */ /* 0x000fc800078e00ff */
[----:B------:R-:W-:Y:S01]  /*bd80*/  IMAD.WIDE.U32 R10, R13, c[0x0][0x490], R2 ;  /* 0x000124000d0a7a25 */ /* 0x000fe200078e0002 */
[----:B------:R-:W-:-:S03]  /*bd90*/  IADD3 R3, R5, R6, RZ ;  /* 0x0000000605037210 */ /* 0x000fc60007ffe0ff */
[----:B------:R-:W-:Y:S02]  /*bda0*/  IMAD R5, R7, c[0x0][0x490], RZ ;  /* 0x0001240007057a24 */ /* 0x000fe400078e02ff */
[----:B------:R-:W-:Y:S01]  /*bdb0*/  IMAD.MOV.U32 R9, RZ, RZ, R8 ;  /* 0x000000ffff097224 */ /* 0x000fe200078e0008 */
[----:B------:R-:W-:Y:S01]  /*bdc0*/  @P2 SHF.R.U32.HI R9, RZ, c[0x0][0x4f0], R0 ;  /* 0x00013c00ff092a19 */ /* 0x000fe20000011600 */
[----:B------:R-:W-:Y:S01]  /*bdd0*/  IMAD R5, R13, c[0x0][0x494], R5 ;  /* 0x000125000d057a24 */ /* 0x000fe200078e0205 */
[----:B------:R-:W-:Y:S01]  /*bde0*/  SHF.R.S32.HI R0, RZ, 0x1f, R69 ;  /* 0x0000001fff007819 */ /* 0x000fe20000011445 */
[----:B------:R-:W-:Y:S02]  /*bdf0*/  IMAD.MOV.U32 R2, RZ, RZ, R4 ;  /* 0x000000ffff027224 */ /* 0x000fe400078e0004 */
[----:B------:R-:W-:Y:S01]  /*be00*/  IMAD R16, R7, c[0x0][0x3e8], RZ ;  /* 0x0000fa0007107a24 */ /* 0x000fe200078e02ff */
[----:B------:R-:W-:Y:S01]  /*be10*/  SEL R14, R0, RZ, !P1 ;  /* 0x000000ff000e7207 */ /* 0x000fe20004800000 */
[----:B------:R-:W-:Y:S01]  /*be20*/  IMAD.WIDE.U32 R6, R13, c[0x0][0x3e8], R2 ;  /* 0x0000fa000d067a25 */ /* 0x000fe200078e0002 */
[----:B------:R-:W-:-:S02]  /*be30*/  IADD3 R5, R11, R5, RZ ;  /* 0x000000050b057210 */ /* 0x000fc40007ffe0ff */
[----:B------:R-:W-:Y:S01]  /*be40*/  SHF.L.U32 R11, R19, 0x6, RZ ;  /* 0x00000006130b7819 */ /* 0x000fe200000006ff */
[----:B------:R-:W-:Y:S02]  /*be50*/  IMAD.MOV R0, RZ, RZ, -R9 ;  /* 0x000000ffff007224 */ /* 0x000fe400078e0a09 */
[----:B------:R-:W-:Y:S02]  /*be60*/  IMAD R2, R12, 0x10, R19 ;  /* 0x000000100c027824 */ /* 0x000fe400078e0213 */
[----:B------:R-:W-:Y:S02]  /*be70*/  IMAD R3, R14, c[0x0][0x498], RZ ;  /* 0x000126000e037a24 */ /* 0x000fe400078e02ff */
[----:B------:R-:W-:Y:S02]  /*be80*/  IMAD.MOV.U32 R4, RZ, RZ, R10 ;  /* 0x000000ffff047224 */ /* 0x000fe400078e000a */
[----:B------:R-:W-:Y:S01]  /*be90*/  IMAD R10, R0, c[0x0][0x4e8], R8 ;  /* 0x00013a00000a7a24 */ /* 0x000fe200078e0208 */
[----:B------:R-:W-:Y:S01]  /*bea0*/  LOP3.LUT R0, R11, 0x1c0, RZ, 0xc0, !PT ;  /* 0x000001c00b007812 */ /* 0x000fe200078ec0ff */
[C---:B------:R-:W-:Y:S01]  /*beb0*/  IMAD R15, R18.reuse, c[0x0][0x49c], R3 ;  /* 0x00012700120f7a24 */ /* 0x040fe200078e0203 */
[----:B------:R-:W-:Y:S01]  /*bec0*/  LEA R11, R23, R2, 0x7 ;  /* 0x00000002170b7211 */ /* 0x000fe200078e38ff */
[----:B------:R-:W-:Y:S01]  /*bed0*/  IMAD R16, R13, c[0x0][0x3ec], R16 ;  /* 0x0000fb000d107a24 */ /* 0x000fe200078e0210 */
[----:B------:R-:W-:Y:S01]  /*bee0*/  SHF.R.U32.HI R13, RZ, 0x3, R0 ;  /* 0x00000003ff0d7819 */ /* 0x000fe20000011600 */
[----:B------:R-:W-:-:S04]  /*bef0*/  IMAD.WIDE.U32 R2, R18, c[0x0][0x498], R4 ;  /* 0x0001260012027a25 */ /* 0x000fc800078e0004 */
[----:B------:R-:W-:Y:S01]  /*bf00*/  IMAD.SHL.U32 R8, R12, 0x8, RZ ;  /* 0x000000080c087824 */ /* 0x000fe200078e00ff */
[----:B------:R-:W-:Y:S01]  /*bf10*/  SHF.R.S32.HI R12, RZ, 0x1f, R9 ;  /* 0x0000001fff0c7819 */ /* 0x000fe20000011409 */
[----:B------:R-:W-:Y:S01]  /*bf20*/  IMAD.IADD R5, R7, 0x1, R16 ;  /* 0x0000000107057824 */ /* 0x000fe200078e0210 */
[----:B------:R-:W-:Y:S01]  /*bf30*/  IADD3 R2, P1, R9, R2, RZ ;  /* 0x0000000209027210 */ /* 0x000fe20007f3e0ff */
[----:B------:R-:W-:Y:S01]  /*bf40*/  IMAD.MOV.U32 R16, RZ, RZ, R11 ;  /* 0x000000ffff107224 */ /* 0x000fe200078e000b */
[----:B------:R-:W-:Y:S01]  /*bf50*/  SHF.R.S32.HI R7, RZ, 0x1f, R10 ;  /* 0x0000001fff077819 */ /* 0x000fe2000001140a */
[----:B------:R-:W-:Y:S01]  /*bf60*/  IMAD R17, R23, 0x80, R17 ;  /* 0x0000008017117824 */ /* 0x000fe200078e0211 */
[----:B------:R-:W-:Y:S02]  /*bf70*/  IADD3.X R3, R12, R3, R15, P1, !PT ;  /* 0x000000030c037210 */ /* 0x000fe40000ffe40f */
[----:B------:R-:W-:Y:S01]  /*bf80*/  LOP3.LUT R4, R0, 0x38, R8, 0xf8, !PT ;  /* 0x0000003800047812 */ /* 0x000fe200078ef808 */
[----:B------:R-:W-:Y:S01]  /*bf90*/  IMAD R7, R7, c[0x0][0x488], RZ ;  /* 0x0001220007077a24 */ /* 0x000fe200078e02ff */
[----:B------:R-:W-:Y:S01]  /*bfa0*/  IADD3 R9, R17, 0x8, RZ ;  /* 0x0000000811097810 */ /* 0x000fe20007ffe0ff */
[----:B------:R-:W-:Y:S01]  /*bfb0*/  @P2 IMAD.HI.U32 R0, R11, c[0x0][0x4ec], RZ ;  /* 0x00013b000b002a27 */ /* 0x000fe200078e00ff */
[----:B------:R-:W-:-:S02]  /*bfc0*/  LOP3.LUT R21, R4, R13, RZ, 0x3c, !PT ;  /* 0x0000000d04157212 */ /* 0x000fc400078e3cff */
[----:B------:R-:W-:Y:S01]  /*bfd0*/  MOV R4, R6 ;  /* 0x0000000600047202 */ /* 0x000fe20000000f00 */
[C---:B------:R-:W-:Y:S01]  /*bfe0*/  IMAD.WIDE.U32 R2, R10.reuse, c[0x0][0x488], R2 ;  /* 0x000122000a027a25 */ /* 0x040fe200078e0002 */
[----:B------:R-:W-:Y:S02]  /*bff0*/  @P2 SHF.R.U32.HI R16, RZ, c[0x0][0x4f0], R0 ;  /* 0x00013c00ff102a19 */ /* 0x000fe40000011600 */
[-C--:B------:R-:W-:Y:S01]  /*c000*/  ISETP.GE.OR P2, PT, R9, R20.reuse, P0 ;  /* 0x000000140900720c */ /* 0x080fe20000746670 */
[----:B------:R-:W-:Y:S01]  /*c010*/  IMAD R7, R10, c[0x0][0x48c], R7 ;  /* 0x000123000a077a24 */ /* 0x000fe200078e0207 */
[----:B------:R-:W-:Y:S01]  /*c020*/  LEA R0, P1, R2, c[0x0][0x450], 0x2 ;  /* 0x0001140002007a11 */ /* 0x000fe200078210ff */
[----:B------:R-:W-:Y:S01]  /*c030*/  IMAD R6, R14, c[0x0][0x3f0], RZ ;  /* 0x0000fc000e067a24 */ /* 0x000fe200078e02ff */
[----:B------:R-:W-:Y:S01]  /*c040*/  ISETP.GE.OR P3, PT, R17, R20, P0 ;  /* 0x000000141100720c */ /* 0x000fe20000766670 */
[----:B------:R-:W-:Y:S01]  /*c050*/  IMAD.MOV R10, RZ, RZ, -R16 ;  /* 0x000000ffff0a7224 */ /* 0x000fe200078e0a10 */
[----:B------:R-:W-:Y:S01]  /*c060*/  IADD3 R7, R3, R7, RZ ;  /* 0x0000000703077210 */ /* 0x000fe20007ffe0ff */
[C---:B------:R-:W-:Y:S01]  /*c070*/  IMAD R3, R18.reuse, c[0x0][0x3f4], R6 ;  /* 0x0000fd0012037a24 */ /* 0x040fe200078e0206 */
[----:B------:R-:W-:Y:S01]  /*c080*/  SHF.R.S32.HI R6, RZ, 0x1f, R16 ;  /* 0x0000001fff067819 */ /* 0x000fe20000011410 */
[----:B------:R-:W-:Y:S01]  /*c090*/  IMAD.WIDE.U32 R4, R18, c[0x0][0x3f0], R4 ;  /* 0x0000fc0012047a25 */ /* 0x000fe200078e0004 */
[----:B------:R-:W-:Y:S01]  /*c0a0*/  LEA.HI.X R2, R2, c[0x0][0x454], R7, 0x2, P1 ;  /* 0x0001150002027a11 */ /* 0x000fe200008f1407 */
[----:B------:R-:W-:Y:S02]  /*c0b0*/  SHFL.IDX PT, R12, R0, RZ, 0x1c1f ;  /* 0x001c1fff000c7589 */ /* 0x000fe400000e0000 */
[----:B------:R-:W-:-:S02]  /*c0c0*/  IMAD R9, R10, c[0x0][0x4e8], R11 ;  /* 0x00013a000a097a24 */ /* 0x000fc400078e020b */
[----:B------:R-:W1:Y:S01]  /*c0d0*/  SHFL.IDX PT, R13, R2, RZ, 0x1c1f ;  /* 0x001c1fff020d7589 */ /* 0x000e6200000e0000 */
[----:B------:R-:W-:Y:S02]  /*c0e0*/  IMAD.IADD R3, R5, 0x1, R3 ;  /* 0x0000000105037824 */ /* 0x000fe400078e0203 */
[----:B------:R-:W-:Y:S01]  /*c0f0*/  IMAD R5, R6, c[0x0][0x3e0], RZ ;  /* 0x0000f80006057a24 */ /* 0x000fe200078e02ff */
[----:B------:R-:W-:Y:S03]  /*c100*/  SHFL.IDX PT, R10, R0, 0x1, 0x1c1f ;  /* 0x003c1f00000a7f89 */ /* 0x000fe600000e0000 */
[----:B------:R-:W-:Y:S01]  /*c110*/  IMAD R18, R16, c[0x0][0x3e4], R5 ;  /* 0x0000f90010127a24 */ /* 0x000fe200078e0205 */
[----:B------:R-:W2:Y:S01]  /*c120*/  SHFL.IDX PT, R11, R2, 0x1, 0x1c1f ;  /* 0x003c1f00020b7f89 */ /* 0x000ea200000e0000 */
[----:B------:R-:W-:-:S03]  /*c130*/  SHF.L.U32 R5, R22, 0x3, RZ ;  /* 0x0000000316057819 */ /* 0x000fc600000006ff */
[----:B------:R-:W-:Y:S01]  /*c140*/  SHFL.IDX PT, R14, R0, 0x2, 0x1c1f ;  /* 0x005c1f00000e7f89 */ /* 0x000fe200000e0000 */
[----:B------:R-:W-:-:S03]  /*c150*/  LOP3.LUT R5, R21, 0x7ffffe00, R5, 0xf8, !PT ;  /* 0x7ffffe0015057812 */ /* 0x000fc600078ef805 */
[----:B------:R-:W3:Y:S04]  /*c160*/  SHFL.IDX PT, R15, R2, 0x2, 0x1c1f ;  /* 0x005c1f00020f7f89 */ /* 0x000ee800000e0000 */
[----:B------:R4:W-:Y:S04]  /*c170*/  SHFL.IDX PT, R6, R0, 0x3, 0x1c1f ;  /* 0x007c1f0000067f89 */ /* 0x0009e800000e0000 */
[----:B------:R3:W3:Y:S04]  /*c180*/  SHFL.IDX PT, R7, R2, 0x3, 0x1c1f ;  /* 0x007c1f0002077f89 */ /* 0x0006e800000e0000 */
[----:B-1----:R-:W-:Y:S04]  /*c190*/  @!P3 ST.E [R12.64], R62 ;  /* 0x0000003e0c00b985 */ /* 0x002fe8000c101910 */
[----:B--2---:R-:W-:Y:S01]  /*c1a0*/  @!P2 ST.E [R10.64], R63 ;  /* 0x0000003f0a00a985 */ /* 0x004fe2000c101910 */
[----:B----4-:R-:W-:Y:S01]  /*c1b0*/  SHF.R.S32.HI R0, RZ, 0x1f, R9 ;  /* 0x0000001fff007819 */ /* 0x010fe20000011409 */
[----:B---3--:R-:W-:Y:S01]  /*c1c0*/  IMAD.MOV.U32 R2, RZ, RZ, R4 ;  /* 0x000000ffff027224 */ /* 0x008fe200078e0004 */
[----:B------:R-:W-:-:S03]  /*c1d0*/  IADD3 R4, R17, 0x40, RZ ;  /* 0x0000004011047810 */ /* 0x000fc60007ffe0ff */
[----:B------:R-:W-:Y:S01]  /*c1e0*/  IMAD R0, R0, c[0x0][0x3d8], RZ ;  /* 0x0000f60000007a24 */ /* 0x000fe200078e02ff */
[----:B------:R-:W-:Y:S01]  /*c1f0*/  IADD3 R17, R17, 0x48, RZ ;  /* 0x0000004811117810 */ /* 0x000fe20007ffe0ff */
[----:B------:R-:W-:Y:S01]  /*c200*/  IMAD.WIDE.U32 R2, R16, c[0x0][0x3e0], R2 ;  /* 0x0000f80010027a25 */ /* 0x000fe200078e0002 */
[-C--:B------:R-:W-:Y:S02]  /*c210*/  ISETP.GE.OR P1, PT, R4, R20.reuse, P0 ;  /* 0x000000140400720c */ /* 0x080fe40000726670 */
[----:B------:R-:W-:Y:S01]  /*c220*/  ISETP.GE.OR P0, PT, R17, R20, P0 ;  /* 0x000000141100720c */ /* 0x000fe20000706670 */
[----:B------:R-:W-:Y:S02]  /*c230*/  IMAD R4, R9, c[0x0][0x3dc], R0 ;  /* 0x0000f70009047a24 */ /* 0x000fe400078e0200 */
[----:B------:R-:W-:Y:S02]  /*c240*/  IMAD.SHL.U32 R0, R5, 0x2, RZ ;  /* 0x0000000205007824 */ /* 0x000fe400078e00ff */
[----:B------:R-:W-:-:S04]  /*c250*/  IMAD.IADD R3, R3, 0x1, R18 ;  /* 0x0000000103037824 */ /* 0x000fc800078e0212 */
[----:B------:R-:W-:Y:S02]  /*c260*/  IMAD.WIDE.U32 R2, R9, c[0x0][0x3d8], R2 ;  /* 0x0000f60009027a25 */ /* 0x000fe400078e0002 */
[----:B------:R-:W-:Y:S03]  /*c270*/  @!P1 ST.E [R14.64], R64 ;  /* 0x000000400e009985 */ /* 0x000fe6000c101910 */
[----:B------:R-:W-:Y:S01]  /*c280*/  IADD3 R3, R3, R4, RZ ;  /* 0x0000000403037210 */ /* 0x000fe20007ffe0ff */
[----:B------:R1:W-:Y:S01]  /*c290*/  @!P0 ST.E [R6.64], R65 ;  /* 0x0000004106008985 */ /* 0x0003e2000c101910 */
[----:B------:R-:W-:-:S03]  /*c2a0*/  LEA R9, P0, R2, c[0x0][0x380], 0x1 ;  /* 0x0000e00002097a11 */ /* 0x000fc600078008ff */
[----:B------:R2:W3:Y:S04]  /*c2b0*/  LDS.128 R28, [R0+0x880] ;  /* 0x00088000001c7984 */ /* 0x0004e80000000c00 */
[----:B------:R2:W4:Y:S04]  /*c2c0*/  LDS.128 R36, [R0+0x1080] ;  /* 0x0010800000247984 */ /* 0x0005280000000c00 */
[----:B------:R2:W2:Y:S04]  /*c2d0*/  LDS.128 R44, [R0+0x1880] ;  /* 0x00188000002c7984 */ /* 0x0004a80000000c00 */
[----:B------:R2:W2:Y:S04]  /*c2e0*/  LDS.128 R52, [R0+0x2080] ;  /* 0x0020800000347984 */ /* 0x0004a80000000c00 */
[----:B------:R2:W2:Y:S04]  /*c2f0*/  LDS.128 R60, [R0+0x2880] ;  /* 0x00288000003c7984 */ /* 0x0004a80000000c00 */
[----:B------:R2:W2:Y:S01]  /*c300*/  LDS.128 R68, [R0+0x3080] ;  /* 0x0030800000447984 */ /* 0x0004a20000000c00 */
[----:B-1----:R-:W-:-:S03]  /*c310*/  IMAD R6, R23, 0x80, R19 ;  /* 0x0000008017067824 */ /* 0x002fc600078e0213 */
[----:B------:R1:W1:Y:S01]  /*c320*/  LDS.128 R72, [R0+0x3880] ;  /* 0x0038800000487984 */ /* 0x0002620000000c00 */
[----:B------:R-:W-:-:S03]  /*c330*/  LEA.HI.X R7, R2, c[0x0][0x384], R3, 0x1, P0 ;  /* 0x0000e10002077a11 */ /* 0x000fc600000f0c03 */
[----:B------:R1:W1:Y:S01]  /*c340*/  LDS.128 R24, [R0+0x4880] ;  /* 0x0048800000187984 */ /* 0x0002620000000c00 */
[----:B------:R-:W-:-:S03]  /*c350*/  ISETP.GE.AND P0, PT, R6, R20, PT ;  /* 0x000000140600720c */ /* 0x000fc60003f06270 */
[----:B------:R1:W1:Y:S04]  /*c360*/  LDS.128 R32, [R0+0x5080] ;  /* 0x0050800000207984 */ /* 0x0002680000000c00 */
[----:B------:R1:W1:Y:S04]  /*c370*/  LDS.128 R40, [R0+0x5880] ;  /* 0x0058800000287984 */ /* 0x0002680000000c00 */
[----:B------:R1:W1:Y:S04]  /*c380*/  LDS.128 R48, [R0+0x6080] ;  /* 0x0060800000307984 */ /* 0x0002680000000c00 */
[----:B------:R1:W1:Y:S04]  /*c390*/  LDS.128 R56, [R0+0x6880] ;  /* 0x0068800000387984 */ /* 0x0002680000000c00 */
[----:B------:R1:W1:Y:S04]  /*c3a0*/  LDS.128 R64, [R0+0x7080] ;  /* 0x0070800000407984 */ /* 0x0002680000000c00 */
[----:B------:R1:W1:Y:S04]  /*c3b0*/  LDS.128 R76, [R0+0x7880] ;  /* 0x00788000004c7984 */ /* 0x0002680000000c00 */
[----:B------:R1:W1:Y:S04]  /*c3c0*/  SHFL.IDX PT, R2, R9, RZ, 0x181f ;  /* 0x00181fff09027589 */ /* 0x00026800000e0000 */
[----:B------:R1:W1:Y:S01]  /*c3d0*/  SHFL.IDX PT, R3, R7, RZ, 0x181f ;  /* 0x00181fff07037589 */ /* 0x00026200000e0000 */
[----:B------:R-:W-:Y:S05]  /*c3e0*/  @P0 BRA `(.L_x_694) ;  /* 0x000000c000000947 */ /* 0x000fea0003800000 */
[----:B--234-:R-:W2:Y:S01]  /*c3f0*/  LDS.128 R16, [R0+0x80] ;  /* 0x0000800000107984 */ /* 0x01cea20000000c00 */
[----:B------:R-:W-:-:S02]  /*c400*/  IADD3 R4, R8, 0x40, RZ ;  /* 0x0000004008047810 */ /* 0x000fc40007ffe0ff */
[----:B------:R-:W-:Y:S01]  /*c410*/  ISETP.GE.AND P1, PT, R8, c[0x0][0x3c8], PT ;  /* 0x0000f20008007a0c */ /* 0x000fe20003f26270 */
[----:B------:R3:W4:Y:S01]  /*c420*/  LDS.128 R12, [R0+0x4080] ;  /* 0x00408000000c7984 */ /* 0x0007220000000c00 */
[----:B------:R-:W-:-:S13]  /*c430*/  ISETP.GE.AND P0, PT, R4, c[0x0][0x3c8], PT ;  /* 0x0000f20004007a0c */ /* 0x000fda0003f06270 */
[----:B-1-3--:R-:W-:-:S04]  /*c440*/  @!P0 SHF.R.S32.HI R0, RZ, 0x1f, R4 ;  /* 0x0000001fff008819 */ /* 0x00afc80000011404 */
[----:B------:R-:W-:Y:S01]  /*c450*/  @!P0 LEA.HI R0, R0, R4, RZ, 0x3 ;  /* 0x0000000400008211 */ /* 0x000fe200078f18ff */
[----:B------:R-:W-:-:S03]  /*c460*/  @!P1 IMAD.WIDE R4, R8, 0x2, R2 ;  /* 0x0000000208049825 */ /* 0x000fc600078e0202 */
[----:B------:R-:W-:-:S05]  /*c470*/  @!P0 LOP3.LUT R0, R0, 0xfffffff8, RZ, 0xc0, !PT ;  /* 0xfffffff800008812 */ /* 0x000fca00078ec0ff */
[----:B------:R-:W-:Y:S01]  /*c480*/  @!P0 IMAD.WIDE R2, R0, 0x2, R2 ;  /* 0x0000000200028825 */ /* 0x000fe200078e0202 */
[----:B--2---:R1:W-:Y:S04]  /*c490*/  @!P1 ST.E.128 [R4.64], R16 ;  /* 0x0000001004009985 */ /* 0x0043e8000c101d10 */
[----:B----4-:R1:W-:Y:S02]  /*c4a0*/  @!P0 ST.E.128 [R2.64], R12 ;  /* 0x0000000c02008985 */ /* 0x0103e4000c101d10 */
.L_x_694:
[----:B--234-:R-:W-:Y:S05]  /*c4b0*/  BSYNC B0 ;  /* 0x0000000000007941 */ /* 0x01cfea0003800000 */
.L_x_693:
[----:B-1----:R-:W-:Y:S01]  /*c4c0*/  IADD3 R0, R6, 0x10, RZ ;  /* 0x0000001006007810 */ /* 0x002fe20007ffe0ff */
[----:B------:R1:W2:Y:S01]  /*c4d0*/  SHFL.IDX PT, R3, R7, 0x1, 0x181f ;  /* 0x00381f0007037f89 */ /* 0x0002a200000e0000 */
[----:B------:R-:W-:Y:S02]  /*c4e0*/  BSSY B0, `(.L_x_695) ;  /* 0x000000e000007945 */ /* 0x000fe40003800000 */
[----:B------:R-:W-:Y:S01]  /*c4f0*/  ISETP.GE.AND P0, PT, R0, R20, PT ;  /* 0x000000140000720c */ /* 0x000fe20003f06270 */
[----:B------:R1:W3:-:S12]  /*c500*/  SHFL.IDX PT, R2, R9, 0x1, 0x181f ;  /* 0x00381f0009027f89 */ /* 0x0002d800000e0000 */
[----:B------:R-:W-:Y:S05]  /*c510*/  @P0 BRA `(.L_x_696) ;  /* 0x000000a000000947 */ /* 0x000fea0003800000 */
[C---:B------:R-:W-:Y:S02]  /*c520*/  IADD3 R4, R8.reuse, 0x40, RZ ;  /* 0x0000004008047810 */ /* 0x040fe40007ffe0ff */
[----:B------:R-:W-:Y:S02]  /*c530*/  ISETP.GE.AND P1, PT, R8, c[0x0][0x3c8], PT ;  /* 0x0000f20008007a0c */ /* 0x000fe40003f26270 */
[----:B------:R-:W-:-:S13]  /*c540*/  ISETP.GE.AND P0, PT, R4, c[0x0][0x3c8], PT ;  /* 0x0000f20004007a0c */ /* 0x000fda0003f06270 */
[----:B------:R-:W-:-:S04]  /*c550*/  @!P0 SHF.R.S32.HI R0, RZ, 0x1f, R4 ;  /* 0x0000001fff008819 */ /* 0x000fc80000011404 */
[----:B------:R-:W-:Y:S01]  /*c560*/  @!P0 LEA.HI R0, R0, R4, RZ, 0x3 ;  /* 0x0000000400008211 */ /* 0x000fe200078f18ff */
[----:B--23--:R-:W-:-:S03]  /*c570*/  @!P1 IMAD.WIDE R4, R8, 0x2, R2 ;  /* 0x0000000208049825 */ /* 0x00cfc600078e0202 */
[----:B------:R-:W-:Y:S02]  /*c580*/  @!P0 LOP3.LUT R0, R0, 0xfffffff8, RZ, 0xc0, !PT ;  /* 0xfffffff800008812 */ /* 0x000fe400078ec0ff */
[----:B------:R2:W-:Y:S03]  /*c590*/  @!P1 ST.E.128 [R4.64], R28 ;  /* 0x0000001c04009985 */ /* 0x0005e6000c101d10 */
[----:B------:R-:W-:-:S05]  /*c5a0*/  @!P0 IMAD.WIDE R2, R0, 0x2, R2 ;  /* 0x0000000200028825 */ /* 0x000fca00078e0202 */
[----:B------:R2:W-:Y:S02]  /*c5b0*/  @!P0 ST.E.128 [R2.64], R24 ;  /* 0x0000001802008985 */ /* 0x0005e4000c101d10 */
.L_x_696:
[----:B------:R-:W-:Y:S05]  /*c5c0*/  BSYNC B0 ;  /* 0x0000000000007941 */ /* 0x000fea0003800000 */
.L_x_695:
[----:B------:R-:W-:Y:S01]  /*c5d0*/  IADD3 R0, R6, 0x20, RZ ;  /* 0x0000002006007810 */ /* 0x000fe20007ffe0ff */
[----:B--2---:R2:W4:Y:S01]  /*c5e0*/  SHFL.IDX PT, R3, R7, 0x2, 0x181f ;  /* 0x00581f0007037f89 */ /* 0x00452200000e0000 */
[----:B------:R-:W-:Y:S02]  /*c5f0*/  BSSY B0, `(.L_x_697) ;  /* 0x000000e000007945 */ /* 0x000fe40003800000 */
[----:B------:R-:W-:Y:S01]  /*c600*/  ISETP.GE.AND P0, PT, R0, R20, PT ;  /* 0x000000140000720c */ /* 0x000fe20003f06270 */
[----:B---3--:R2:W3:-:S12]  /*c610*/  SHFL.IDX PT, R2, R9, 0x2, 0x181f ;  /* 0x00581f0009027f89 */ /* 0x0084d800000e0000 */
[----:B------:R-:W-:Y:S05]  /*c620*/  @P0 BRA `(.L_x_698) ;  /* 0x000000a000000947 */ /* 0x000fea0003800000 */
[C---:B------:R-:W-:Y:S02]  /*c630*/  IADD3 R4, R8.reuse, 0x40, RZ ;  /* 0x0000004008047810 */ /* 0x040fe40007ffe0ff */
[----:B------:R-:W-:Y:S02]  /*c640*/  ISETP.GE.AND P1, PT, R8, c[0x0][0x3c8], PT ;  /* 0x0000f20008007a0c */ /* 0x000fe40003f26270 */
[----:B------:R-:W-:-:S13]  /*c650*/  ISETP.GE.AND P0, PT, R4, c[0x0][0x3c8], PT ;  /* 0x0000f20004007a0c */ /* 0x000fda0003f06270 */
[----:B------:R-:W-:-:S04]  /*c660*/  @!P0 SHF.R.S32.HI R0, RZ, 0x1f, R4 ;  /* 0x0000001fff008819 */ /* 0x000fc80000011404 */
[----:B------:R-:W-:Y:S01]  /*c670*/  @!P0 LEA.HI R0, R0, R4, RZ, 0x3 ;  /* 0x0000000400008211 */ /* 0x000fe200078f18ff */
[----:B---34-:R-:W-:-:S03]  /*c680*/  @!P1 IMAD.WIDE R4, R8, 0x2, R2 ;  /* 0x0000000208049825 */ /* 0x018fc600078e0202 */
[----:B------:R-:W-:Y:S02]  /*c690*/  @!P0 LOP3.LUT R0, R0, 0xfffffff8, RZ, 0xc0, !PT ;  /* 0xfffffff800008812 */ /* 0x000fe400078ec0ff */
[----:B------:R3:W-:Y:S03]  /*c6a0*/  @!P1 ST.E.128 [R4.64], R36 ;  /* 0x0000002404009985 */ /* 0x0007e6000c101d10 */
[----:B------:R-:W-:-:S05]  /*c6b0*/  @!P0 IMAD.WIDE R2, R0, 0x2, R2 ;  /* 0x0000000200028825 */ /* 0x000fca00078e0202 */
[----:B------:R3:W-:Y:S02]  /*c6c0*/  @!P0 ST.E.128 [R2.64], R32 ;  /* 0x0000002002008985 */ /* 0x0007e4000c101d10 */
.L_x_698:
[----:B------:R-:W-:Y:S05]  /*c6d0*/  BSYNC B0 ;  /* 0x0000000000007941 */ /* 0x000fea0003800000 */
.L_x_697:
[----:B------:R-:W-:Y:S01]  /*c6e0*/  IADD3 R0, R6, 0x30, RZ ;  /* 0x0000003006007810 */ /* 0x000fe20007ffe0ff */
[----:B---34-:R3:W4:Y:S01]  /*c6f0*/  SHFL.IDX PT, R3, R7, 0x3, 0x181f ;  /* 0x00781f0007037f89 */ /* 0x01872200000e0000 */
[----:B------:R-:W-:Y:S02]  /*c700*/  BSSY B0, `(.L_x_699) ;  /* 0x000000e000007945 */ /* 0x000fe40003800000 */
[----:B------:R-:W-:Y:S01]  /*c710*/  ISETP.GE.AND P0, PT, R0, R20, PT ;  /* 0x000000140000720c */ /* 0x000fe20003f06270 */
[----:B------:R3:W1:-:S12]  /*c720*/  SHFL.IDX PT, R2, R9, 0x3, 0x181f ;  /* 0x00781f0009027f89 */ /* 0x00065800000e0000 */
[----:B------:R-:W-:Y:S05]  /*c730*/  @P0 BRA `(.L_x_700) ;  /* 0x000000a000000947 */ /* 0x000fea0003800000 */
[C---:B------:R-:W-:Y:S02]  /*c740*/  IADD3 R4, R8.reuse, 0x40, RZ ;  /* 0x0000004008047810 */ /* 0x040fe40007ffe0ff */
[----:B------:R-:W-:Y:S02]  /*c750*/  ISETP.GE.AND P1, PT, R8, c[0x0][0x3c8], PT ;  /* 0x0000f20008007a0c */ /* 0x000fe40003f26270 */
[----:B------:R-:W-:-:S13]  /*c760*/  ISETP.GE.AND P0, PT, R4, c[0x0][0x3c8], PT ;  /* 0x0000f20004007a0c */ /* 0x000fda0003f06270 */
[----:B------:R-:W-:-:S04]  /*c770*/  @!P0 SHF.R.S32.HI R0, RZ, 0x1f, R4 ;  /* 0x0000001fff008819 */ /* 0x000fc80000011404 */
[----:B------:R-:W-:Y:S01]  /*c780*/  @!P0 LEA.HI R0, R0, R4, RZ, 0x3 ;  /* 0x0000000400008211 */ /* 0x000fe200078f18ff */
[----:B-1--4-:R-:W-:-:S03]  /*c790*/  @!P1 IMAD.WIDE R4, R8, 0x2, R2 ;  /* 0x0000000208049825 */ /* 0x012fc600078e0202 */
[----:B------:R-:W-:Y:S02]  /*c7a0*/  @!P0 LOP3.LUT R0, R0, 0xfffffff8, RZ, 0xc0, !PT ;  /* 0xfffffff800008812 */ /* 0x000fe400078ec0ff */
[----:B------:R1:W-:Y:S03]  /*c7b0*/  @!P1 ST.E.128 [R4.64], R44 ;  /* 0x0000002c04009985 */ /* 0x0003e6000c101d10 */
[----:B------:R-:W-:-:S05]  /*c7c0*/  @!P0 IMAD.WIDE R2, R0, 0x2, R2 ;  /* 0x0000000200028825 */ /* 0x000fca00078e0202 */
[----:B------:R1:W-:Y:S02]  /*c7d0*/  @!P0 ST.E.128 [R2.64], R40 ;  /* 0x0000002802008985 */ /* 0x0003e4000c101d10 */
.L_x_700:
[----:B------:R-:W-:Y:S05]  /*c7e0*/  BSYNC B0 ;  /* 0x0000000000007941 */ /* 0x000fea0003800000 */
.L_x_699:
[----:B------:R-:W-:Y:S01]  /*c7f0*/  IADD3 R0, R6, 0x40, RZ ;  /* 0x0000004006007810 */ /* 0x000fe20007ffe0ff */
[----:B-1--4-:R1:W4:Y:S01]  /*c800*/  SHFL.IDX PT, R3, R7, 0x4, 0x181f ;  /* 0x00981f0007037f89 */ /* 0x01232200000e0000 */
[----:B------:R-:W-:Y:S02]  /*c810*/  BSSY B0, `(.L_x_701) ;  /* 0x000000e000007945 */ /* 0x000fe40003800000 */
[----:B------:R-:W-:Y:S01]  /*c820*/  ISETP.GE.AND P0, PT, R0, R20, PT ;  /* 0x000000140000720c */ /* 0x000fe20003f06270 */
[----:B------:R1:W2:-:S12]  /*c830*/  SHFL.IDX PT, R2, R9, 0x4, 0x181f ;  /* 0x00981f0009027f89 */ /* 0x00029800000e0000 */
[----:B------:R-:W-:Y:S05]  /*c840*/  @P0 BRA `(.L_x_702) ;  /* 0x000000a000000947 */ /* 0x000fea0003800000 */
[C---:B------:R-:W-:Y:S02]  /*c850*/  IADD3 R4, R8.reuse, 0x40, RZ ;  /* 0x0000004008047810 */ /* 0x040fe40007ffe0ff */
[----:B------:R-:W-:Y:S02]  /*c860*/  ISETP.GE.AND P1, PT, R8, c[0x0][0x3c8], PT ;  /* 0x0000f20008007a0c */ /* 0x000fe40003f26270 */
[----:B------:R-:W-:-:S13]  /*c870*/  ISETP.GE.AND P0, PT, R4, c[0x0][0x3c8], PT ;  /* 0x0000f20004007a0c */ /* 0x000fda0003f06270 */
[----:B------:R-:W-:-:S04]  /*c880*/  @!P0 SHF.R.S32.HI R0, RZ, 0x1f, R4 ;  /* 0x0000001fff008819 */ /* 0x000fc80000011404 */
[----:B------:R-:W-:Y:S01]  /*c890*/  @!P0 LEA.HI R0, R0, R4, RZ, 0x3 ;  /* 0x0000000400008211 */ /* 0x000fe200078f18ff */
[----:B--2-4-:R-:W-:-:S03]  /*c8a0*/  @!P1 IMAD.WIDE R4, R8, 0x2, R2 ;  /* 0x0000000208049825 */ /* 0x014fc600078e0202 */
[----:B------:R-:W-:Y:S02]  /*c8b0*/  @!P0 LOP3.LUT R0, R0, 0xfffffff8, RZ, 0xc0, !PT ;  /* 0xfffffff800008812 */ /* 0x000fe400078ec0ff */
[----:B------:R2:W-:Y:S03]  /*c8c0*/  @!P1 ST.E.128 [R4.64], R52 ;  /* 0x0000003404009985 */ /* 0x0005e6000c101d10 */
[----:B------:R-:W-:-:S05]  /*c8d0*/  @!P0 IMAD.WIDE R2, R0, 0x2, R2 ;  /* 0x0000000200028825 */ /* 0x000fca00078e0202 */
[----:B------:R2:W-:Y:S02]  /*c8e0*/  @!P0 ST.E.128 [R2.64], R48 ;  /* 0x0000003002008985 */ /* 0x0005e4000c101d10 */
.L_x_702:
[----:B------:R-:W-:Y:S05]  /*c8f0*/  BSYNC B0 ;  /* 0x0000000000007941 */ /* 0x000fea0003800000 */
.L_x_701:
[----:B------:R-:W-:Y:S01]  /*c900*/  IADD3 R0, R6, 0x50, RZ ;  /* 0x0000005006007810 */ /* 0x000fe20007ffe0ff */
[----:B--2-4-:R2:W4:Y:S01]  /*c910*/  SHFL.IDX PT, R3, R7, 0x5, 0x181f ;  /* 0x00b81f0007037f89 */ /* 0x01452200000e0000 */
        /* <DEDUP_REMOVED lines=14> */
.L_x_704:
[----:B------:R-:W-:Y:S05]  /*ca00*/  BSYNC B0 ;  /* 0x0000000000007941 */ /* 0x000fea0003800000 */
.L_x_703:
        /* <DEDUP_REMOVED lines=16> */
.L_x_706:
[----:B------:R-:W-:Y:S05]  /*cb10*/  BSYNC B0 ;  /* 0x0000000000007941 */ /* 0x000fea0003800000 */
.L_x_705:
[----:B------:R-:W-:Y:S01]  /*cb20*/  IADD3 R0, R6, 0x70, RZ ;  /* 0x0000007006007810 */ /* 0x000fe20007ffe0ff */
[----:B--2-4-:R2:W4:Y:S03]  /*cb30*/  SHFL.IDX PT, R3, R7, 0x7, 0x181f ;  /* 0x00f81f0007037f89 */ /* 0x01452600000e0000 */
[----:B------:R-:W-:Y:S01]  /*cb40*/  ISETP.GE.AND P0, PT, R0, R20, PT ;  /* 0x000000140000720c */ /* 0x000fe20003f06270 */
[----:B------:R2:W1:-:S12]  /*cb50*/  SHFL.IDX PT, R2, R9, 0x7, 0x181f ;  /* 0x00f81f0009027f89 */ /* 0x00045800000e0000 */
[----:B------:R-:W-:Y:S05]  /*cb60*/  @P0 EXIT ;  /* 0x000000000000094d */ /* 0x000fea0003800000 */
[C---:B------:R-:W-:Y:S02]  /*cb70*/  ISETP.GE.AND P0, PT, R8.reuse, c[0x0][0x3c8], PT ;  /* 0x0000f20008007a0c */ /* 0x040fe40003f06270 */
[----:B------:R-:W-:-:S11]  /*cb80*/  IADD3 R0, R8, 0x40, RZ ;  /* 0x0000004008007810 */ /* 0x000fd60007ffe0ff */
        /* <DEDUP_REMOVED lines=10> */
.L_x_691:
        /* <DEDUP_REMOVED lines=19> */
.L_x_707:
        /* <DEDUP_REMOVED lines=15> */
[----:B------:R-:W-:Y:S02]  /*ce50*/  MOV R2, R4 ;  /* 0x0000000400027202 */ /* 0x000fe40000000f00 */
[----:B------:R-:W-:-:S13]  /*ce60*/  ISETP.NE.AND P0, PT, R0, 0x1, PT ;  /* 0x000000010000780c */ /* 0x000fda0003f05270 */
[----:B------:R-:W-:Y:S01]  /*ce70*/  @P0 IMAD.HI.U32 R7, R9, c[0x0][0x4ec], RZ ;  /* 0x00013b0009070a27 */ /* 0x000fe200078e00ff */
[----:B-1----:R-:W-:-:S03]  /*ce80*/  SHF.R.S32.HI R0, RZ, 0x1f, R8 ;  /* 0x0000001fff007819 */ /* 0x002fc60000011408 */
[----:B------:R-:W-:-:S04]  /*ce90*/  IMAD.WIDE.U32 R2, R8, c[0x0][0x490], R2 ;  /* 0x0001240008027a25 */ /* 0x000fc800078e0002 */
[----:B------:R-:W-:Y:S02]  /*cea0*/  IMAD R6, R0, c[0x0][0x490], RZ ;  /* 0x0001240000067a24 */ /* 0x000fe400078e02ff */
[----:B------:R-:W-:Y:S01]  /*ceb0*/  IMAD.MOV.U32 R0, RZ, RZ, R9 ;  /* 0x000000ffff007224 */ /* 0x000fe200078e0009 */
[----:B------:R-:W-:Y:S01]  /*cec0*/  @P0 SHF.R.U32.HI R0, RZ, c[0x0][0x4f0], R7 ;  /* 0x00013c00ff000a19 */ /* 0x000fe20000011607 */
[----:B------:R-:W-:Y:S02]  /*ced0*/  IMAD R6, R8, c[0x0][0x494], R6 ;  /* 0x0001250008067a24 */ /* 0x000fe400078e0206 */
[----:B------:R-:W-:Y:S01]  /*cee0*/  IMAD R8, R11, c[0x0][0x498], RZ ;  /* 0x000126000b087a24 */ /* 0x000fe200078e02ff */
[----:B------:R-:W-:Y:S01]  /*cef0*/  IADD3 R7, -R0, RZ, RZ ;  /* 0x000000ff00077210 */ /* 0x000fe20007ffe1ff */
[----:B------:R-:W-:Y:S02]  /*cf00*/  IMAD.IADD R3, R6, 0x1, R3 ;  /* 0x0000000106037824 */ /* 0x000fe400078e0203 */
[----:B------:R-:W-:-:S02]  /*cf10*/  IMAD R8, R10, c[0x0][0x49c], R8 ;  /* 0x000127000a087a24 */ /* 0x000fc400078e0208 */
[----:B------:R-:W-:Y:S01]  /*cf20*/  IMAD R6, R7, c[0x0][0x4e8], R9 ;  /* 0x00013a0007067a24 */ /* 0x000fe200078e0209 */
[----:B------:R-:W-:Y:S01]  /*cf30*/  SHF.R.S32.HI R9, RZ, 0x1f, R0 ;  /* 0x0000001fff097819 */ /* 0x000fe20000011400 */
[----:B------:R-:W-:-:S03]  /*cf40*/  IMAD.WIDE.U32 R2, R10, c[0x0][0x498], R2 ;  /* 0x000126000a027a25 */ /* 0x000fc600078e0002 */
[----:B------:R-:W-:Y:S02]  /*cf50*/  SHF.R.S32.HI R7, RZ, 0x1f, R6 ;  /* 0x0000001fff077819 */ /* 0x000fe40000011406 */
[----:B------:R-:W-:-:S03]  /*cf60*/  IADD3 R2, P0, R0, R2, RZ ;  /* 0x0000000200027210 */ /* 0x000fc60007f1e0ff */
[----:B------:R-:W-:Y:S01]  /*cf70*/  IMAD R0, R7, c[0x0][0x488], RZ ;  /* 0x0001220007007a24 */ /* 0x000fe200078e02ff */
[----:B------:R-:W-:-:S03]  /*cf80*/  IADD3.X R3, R9, R3, R8, P0, !PT ;  /* 0x0000000309037210 */ /* 0x000fc600007fe408 */
[C---:B------:R-:W-:Y:S02]  /*cf90*/  IMAD R0, R6.reuse, c[0x0][0x48c], R0 ;  /* 0x0001230006007a24 */ /* 0x040fe400078e0200 */
[----:B------:R-:W-:-:S05]  /*cfa0*/  IMAD.WIDE.U32 R2, R6, c[0x0][0x488], R2 ;  /* 0x0001220006027a25 */ /* 0x000fca00078e0002 */
[----:B------:R-:W-:Y:S02]  /*cfb0*/  IADD3 R0, R3, R0, RZ ;  /* 0x0000000003007210 */ /* 0x000fe40007ffe0ff */
[----:B------:R-:W-:-:S04]  /*cfc0*/  LEA R6, P0, R2, c[0x0][0x450], 0x2 ;  /* 0x0001140002067a11 */ /* 0x000fc800078010ff */
[----:B------:R-:W-:Y:S02]  /*cfd0*/  LEA.HI.X R7, R2, c[0x0][0x454], R0, 0x2, P0 ;  /* 0x0001150002077a11 */ /* 0x000fe400000f1400 */
[----:B------:R-:W-:-:S05]  /*cfe0*/  MOV R0, 0xff800000 ;  /* 0xff80000000007802 */ /* 0x000fca0000000f00 */
[----:B------:R1:W-:Y:S02]  /*cff0*/  STG.E [R6.64], R0 ;  /* 0x0000000006007986 */ /* 0x0003e4000c101910 */
.L_x_709:
[----:B------:R-:W-:Y:S05]  /*d000*/  BSYNC B0 ;  /* 0x0000000000007941 */ /* 0x000fea0003800000 */
.L_x_708:
[----:B-1----:R-:W1:Y:S01]  /*d010*/  S2R R6, SR_CTAID.Y ;  /* 0x0000000000067919 */ /* 0x002e620000002600 */
[----:B------:R-:W-:Y:S01]  /*d020*/  IMAD R0, R5, c[0x0][0x3a0], RZ ;  /* 0x0000e80005007a24 */ /* 0x000fe200078e02ff */
[----:B------:R-:W-:Y:S01]  /*d030*/  SHF.R.S32.HI R5, RZ, 0x1f, R12 ;  /* 0x0000001fff057819 */ /* 0x000fe2000001140c */
[C---:B------:R-:W-:Y:S01]  /*d040*/  IMAD.WIDE.U32 R2, R4.reuse, c[0x0][0x3a0], RZ ;  /* 0x0000e80004027a25 */ /* 0x040fe200078e00ff */
[----:B------:R-:W2:Y:S01]  /*d050*/  S2R R14, SR_CTAID.X ;  /* 0x00000000000e7919 */ /* 0x000ea20000002500 */
[----:B------:R-:W-:Y:S01]  /*d060*/  MOV R8, c[0x0][0x4e8] ;  /* 0x00013a0000087a02 */ /* 0x000fe20000000f00 */
[----:B------:R-:W-:Y:S01]  /*d070*/  BSSY B0, `(.L_x_710) ;  /* 0x0000035000007945 */ /* 0x000fe20003800000 */
[----:B------:R-:W-:Y:S01]  /*d080*/  LEA.HI R5, R5, R12, RZ, 0x3 ;  /* 0x0000000c05057211 */ /* 0x000fe200078f18ff */
[----:B------:R-:W-:Y:S01]  /*d090*/  IMAD R0, R4, c[0x0][0x3a4], R0 ;  /* 0x0000e90004007a24 */ /* 0x000fe200078e0200 */
[----:B------:R-:W-:Y:S02]  /*d0a0*/  ISETP.NE.AND P0, PT, R8, 0x1, PT ;  /* 0x000000010800780c */ /* 0x000fe40003f05270 */
[----:B------:R-:W-:-:S02]  /*d0b0*/  LOP3.LUT R4, R5, 0xfffffff8, RZ, 0xc0, !PT ;  /* 0xfffffff805047812 */ /* 0x000fc400078ec0ff */
[----:B------:R-:W-:Y:S02]  /*d0c0*/  SHF.R.S32.HI R8, RZ, 0x3, R5 ;  /* 0x00000003ff087819 */ /* 0x000fe40000011405 */
[----:B------:R-:W-:Y:S01]  /*d0d0*/  IADD3 R3, R3, R0, RZ ;  /* 0x0000000003037210 */ /* 0x000fe20007ffe0ff */
[----:B------:R-:W-:-:S05]  /*d0e0*/  IMAD.IADD R12, R12, 0x1, -R4 ;  /* 0x000000010c0c7824 */ /* 0x000fca00078e0a04 */
[-C--:B------:R-:W-:Y:S02]  /*d0f0*/  LEA R4, R12, R8.reuse, 0x4 ;  /* 0x000000080c047211 */ /* 0x080fe400078e20ff */
[----:B-1----:R-:W-:Y:S01]  /*d100*/  SHF.R.S32.HI R7, RZ, 0x1f, R6 ;  /* 0x0000001fff077819 */ /* 0x002fe20000011406 */
[----:B------:R-:W-:Y:S01]  /*d110*/  IMAD.WIDE.U32 R2, R6, c[0x0][0x3e8], R2 ;  /* 0x0000fa0006027a25 */ /* 0x000fe200078e0002 */
[----:B--2---:R-:W-:-:S03]  /*d120*/  LEA R8, R14, R8, 0x7 ;  /* 0x000000080e087211 */ /* 0x004fc600078e38ff */
[----:B------:R-:W-:Y:S02]  /*d130*/  IMAD R0, R7, c[0x0][0x3e8], RZ ;  /* 0x0000fa0007007a24 */ /* 0x000fe400078e02ff */
[----:B------:R-:W-:Y:S02]  /*d140*/  IMAD R4, R14, 0x80, R4 ;  /* 0x000000800e047824 */ /* 0x000fe400078e0204 */
[----:B------:R-:W-:Y:S02]  /*d150*/  IMAD R0, R6, c[0x0][0x3ec], R0 ;  /* 0x0000fb0006007a24 */ /* 0x000fe400078e0200 */
[----:B------:R-:W-:-:S03]  /*d160*/  @P0 IMAD.HI.U32 R5, R4, c[0x0][0x4ec], RZ ;  /* 0x00013b0004050a27 */ /* 0x000fc600078e00ff */
[----:B------:R-:W-:Y:S01]  /*d170*/  IADD3 R3, R0, R3, RZ ;  /* 0x0000000300037210 */ /* 0x000fe20007ffe0ff */
[----:B------:R-:W-:Y:S01]  /*d180*/  IMAD R6, R11, c[0x0][0x3f0], RZ ;  /* 0x0000fc000b067a24 */ /* 0x000fe200078e02ff */
[----:B------:R-:W-:Y:S02]  /*d190*/  MOV R0, R4 ;  /* 0x0000000400007202 */ /* 0x000fe40000000f00 */
[----:B------:R-:W-:Y:S01]  /*d1a0*/  @P0 SHF.R.U32.HI R0, RZ, c[0x0][0x4f0], R5 ;  /* 0x00013c00ff000a19 */ /* 0x000fe20000011605 */
[C---:B------:R-:W-:Y:S02]  /*d1b0*/  IMAD R7, R10.reuse, c[0x0][0x3f4], R6 ;  /* 0x0000fd000a077a24 */ /* 0x040fe400078e0206 */
[----:B------:R-:W-:Y:S01]  /*d1c0*/  IMAD.WIDE.U32 R2, R10, c[0x0][0x3f0], R2 ;  /* 0x0000fc000a027a25 */ /* 0x000fe200078e0002 */
[----:B------:R-:W-:-:S03]  /*d1d0*/  SHF.R.S32.HI R6, RZ, 0x1f, R0 ;  /* 0x0000001fff067819 */ /* 0x000fc60000011400 */
[----:B------:R-:W-:Y:S01]  /*d1e0*/  IMAD.MOV R5, RZ, RZ, -R0 ;  /* 0x000000ffff057224 */ /* 0x000fe200078e0a00 */
[----:B------:R-:W-:Y:S01]  /*d1f0*/  IADD3 R3, R3, R7, RZ ;  /* 0x0000000703037210 */ /* 0x000fe20007ffe0ff */
[----:B------:R-:W-:Y:S02]  /*d200*/  IMAD R6, R6, c[0x0][0x3e0], RZ ;  /* 0x0000f80006067a24 */ /* 0x000fe400078e02ff */
[----:B------:R-:W-:Y:S02]  /*d210*/  IMAD R5, R5, c[0x0][0x4e8], R4 ;  /* 0x00013a0005057a24 */ /* 0x000fe400078e0204 */
[----:B------:R-:W-:-:S03]  /*d220*/  IMAD.WIDE.U32 R2, R0, c[0x0][0x3e0], R2 ;  /* 0x0000f80000027a25 */ /* 0x000fc600078e0002 */
[----:B------:R-:W-:Y:S01]  /*d230*/  SHF.R.S32.HI R4, RZ, 0x1f, R5 ;  /* 0x0000001fff047819 */ /* 0x000fe20000011405 */
[----:B------:R-:W-:Y:S01]  /*d240*/  IMAD R0, R0, c[0x0][0x3e4], R6 ;  /* 0x0000f90000007a24 */ /* 0x000fe200078e0206 */
[----:B------:R-:W-:Y:S01]  /*d250*/  SHF.L.U32 R6, R12, 0x3, RZ ;  /* 0x000000030c067819 */ /* 0x000fe200000006ff */
[----:B-----5:R-:W-:-:S03]  /*d260*/  IMAD R10, R13, c[0x0][0x4e8], RZ ;  /* 0x00013a000d0a7a24 */ /* 0x020fc600078e02ff */
[----:B------:R-:W-:Y:S01]  /*d270*/  IADD3 R3, R3, R0, RZ ;  /* 0x0000000003037210 */ /* 0x000fe20007ffe0ff */
[----:B------:R-:W-:Y:S01]  /*d280*/  IMAD R0, R4, c[0x0][0x3d8], RZ ;  /* 0x0000f60004007a24 */ /* 0x000fe200078e02ff */
[----:B------:R-:W-:-:S03]  /*d290*/  IADD3 R7, R6, 0x40, RZ ;  /* 0x0000004006077810 */ /* 0x000fc60007ffe0ff */
[C---:B------:R-:W-:Y:S02]  /*d2a0*/  IMAD R0, R5.reuse, c[0x0][0x3dc], R0 ;  /* 0x0000f70005007a24 */ /* 0x040fe400078e0200 */
[----:B------:R-:W-:-:S04]  /*d2b0*/  IMAD.WIDE.U32 R2, R5, c[0x0][0x3d8], R2 ;  /* 0x0000f60005027a25 */ /* 0x000fc800078e0002 */
[----:B------:R-:W-:Y:S01]  /*d2c0*/  IMAD.IADD R0, R3, 0x1, R0 ;  /* 0x0000000103007824 */ /* 0x000fe200078e0200 */
[----:B------:R-:W-:-:S04]  /*d2d0*/  LEA R11, P0, R2, c[0x0][0x380], 0x1 ;  /* 0x0000e000020b7a11 */ /* 0x000fc800078008ff */
[----:B------:R-:W-:Y:S02]  /*d2e0*/  LEA.HI.X R9, R2, c[0x0][0x384], R0, 0x1, P0 ;  /* 0x0000e10002097a11 */ /* 0x000fe400000f0c00 */
[----:B------:R-:W-:Y:S01]  /*d2f0*/  ISETP.GE.AND P0, PT, R8, R10, PT ;  /* 0x0000000a0800720c */ /* 0x000fe20003f06270 */
[----:B------:R1:W2:Y:S04]  /*d300*/  SHFL.IDX PT, R2, R11, RZ, 0x181f ;  /* 0x00181fff0b027589 */ /* 0x0002a800000e0000 */
[----:B------:R1:W3:Y:S08]  /*d310*/  SHFL.IDX PT, R3, R9, RZ, 0x181f ;  /* 0x00181fff09037589 */ /* 0x0002f000000e0000 */
        /* <DEDUP_REMOVED lines=10> */
.L_x_711:
[----:B------:R-:W-:Y:S05]  /*d3c0*/  BSYNC B0 ;  /* 0x0000000000007941 */ /* 0x000fea0003800000 */
.L_x_710:
[----:B------:R-:W-:Y:S01]  /*d3d0*/  IADD3 R0, R8, 0x10, RZ ;  /* 0x0000001008007810 */ /* 0x000fe20007ffe0ff */
[----:B--23--:R2:W3:Y:S01]  /*d3e0*/  SHFL.IDX PT, R3, R9, 0x1, 0x181f ;  /* 0x00381f0009037f89 */ /* 0x00c4e200000e0000 */
        /* <DEDUP_REMOVED lines=13> */
.L_x_713:
[----:B------:R-:W-:Y:S05]  /*d4c0*/  BSYNC B0 ;  /* 0x0000000000007941 */ /* 0x000fea0003800000 */
.L_x_712:
[----:B------:R-:W-:Y:S01]  /*d4d0*/  IADD3 R0, R8, 0x20, RZ ;  /* 0x0000002008007810 */ /* 0x000fe20007ffe0ff */
[----:B---3--:R3:W1:Y:S01]  /*d4e0*/  SHFL.IDX PT, R3, R9, 0x2, 0x181f ;  /* 0x00581f0009037f89 */ /* 0x00866200000e0000 */
        /* <DEDUP_REMOVED lines=13> */
.L_x_715:
[----:B------:R-:W-:Y:S05]  /*d5c0*/  BSYNC B0 ;  /* 0x0000000000007941 */ /* 0x000fea0003800000 */
.L_x_714:
[----:B------:R-:W-:Y:S01]  /*d5d0*/  IADD3 R0, R8, 0x30, RZ ;  /* 0x0000003008007810 */ /* 0x000fe20007ffe0ff */
[----:B-1----:R1:W2:Y:S01]  /*d5e0*/  SHFL.IDX PT, R3, R9, 0x3, 0x181f ;  /* 0x00781f0009037f89 */ /* 0x0022a200000e0000 */
[----:B------:R-:W-:Y:S02]  /*d5f0*/  BSSY B0, `(.L_x_716) ;  /* 0x000000d000007945 */ /* 0x000fe40003800000 */
[----:B------:R-:W-:Y:S01]  /*d600*/  ISETP.GE.AND P0, PT, R0, R10, PT ;  /* 0x0000000a0000720c */ /* 0x000fe20003f06270 */
[----:B----4-:R1:W4:-:S12]  /*d610*/  SHFL.IDX PT, R2, R11, 0x3, 0x181f ;  /* 0x00781f000b027f89 */ /* 0x01031800000e0000 */
        /* <DEDUP_REMOVED lines=10> */
.L_x_717:
[----:B------:R-:W-:Y:S05]  /*d6c0*/  BSYNC B0 ;  /* 0x0000000000007941 */ /* 0x000fea0003800000 */
.L_x_716:
[----:B------:R-:W-:Y:S01]  /*d6d0*/  IADD3 R0, R8, 0x40, RZ ;  /* 0x0000004008007810 */ /* 0x000fe20007ffe0ff */
[----:B--2---:R2:W1:Y:S01]  /*d6e0*/  SHFL.IDX PT, R3, R9, 0x4, 0x181f ;  /* 0x00981f0009037f89 */ /* 0x00446200000e0000 */
        /* <DEDUP_REMOVED lines=13> */
.L_x_719:
[----:B------:R-:W-:Y:S05]  /*d7c0*/  BSYNC B0 ;  /* 0x0000000000007941 */ /* 0x000fea0003800000 */
.L_x_718:
        /* <DEDUP_REMOVED lines=15> */
.L_x_721:
[----:B------:R-:W-:Y:S05]  /*d8c0*/  BSYNC B0 ;  /* 0x0000000000007941 */ /* 0x000fea0003800000 */
.L_x_720:
        /* <DEDUP_REMOVED lines=15> */
.L_x_723:
[----:B------:R-:W-:Y:S05]  /*d9c0*/  BSYNC B0 ;  /* 0x0000000000007941 */ /* 0x000fea0003800000 */
.L_x_722:
[----:B------:R-:W-:Y:S01]  /*d9d0*/  IADD3 R0, R8, 0x70, RZ ;  /* 0x0000007008007810 */ /* 0x000fe20007ffe0ff */
[----:B-1----:R1:W2:Y:S03]  /*d9e0*/  SHFL.IDX PT, R3, R9, 0x7, 0x181f ;  /* 0x00f81f0009037f89 */ /* 0x0022a600000e0000 */
        /* <DEDUP_REMOVED lines=14> */
.L_x_724:
        /* <DEDUP_REMOVED lines=11> */
.L_x_1724:


//--------------------- .text._ZN7cutlass13device_kernelIN5flash19enable_sm80_to_sm89INS1_16FlashAttnFwdSm80INS1_25CollectiveMainloopFwdSm80ILi4ELi1ELb0EN4cute5tupleIJNS5_1CILi128EEENS7_ILi64EEES8_EEELi128ENS_6half_tEfNS_4arch4Sm80ELb0ELb0ELb0ELb1ELb0ELb1ELb1ELb0EEENS1_21CollectiveEpilogueFwdINS6_IJS8_S8_S9_EEENS6_IJNS7_ILi1EEESH_SH_EEESB_SD_Li128ELb1ELb1ELb0ELb0EEENS1_19SingleTileSchedulerILb1ELb0ELb1ELi128EEEEEEEEEvNT_6ParamsE --------------------------
	.section	.text._ZN7cutlass13device_kernelIN5flash19enable_sm80_to_sm89INS1_16FlashAttnFwdSm80INS1_25CollectiveMainloopFwdSm80ILi4ELi1ELb0EN4cute5tupleIJNS5_1CILi128EEENS7_ILi64EEES8_EEELi128ENS_6half_tEfNS_4arch4Sm80ELb0ELb0ELb0ELb1ELb0ELb1ELb1ELb0EEENS1_21CollectiveEpilogueFwdINS6_IJS8_S8_S9_EEENS6_IJNS7_ILi1EEESH_SH_EEESB_SD_Li128ELb1ELb1ELb0ELb0EEENS1_19SingleTileSchedulerILb1ELb0ELb1ELi128EEEEEEEEEvNT_6ParamsE,"ax",@progbits
	.sectioninfo	@"SHI_REGISTERS=255"
	.align	128
.text._ZN7cutlass13device_kernelIN5flash19enable_sm80_to_sm89INS1_16FlashAttnFwdSm80INS1_25CollectiveMainloopFwdSm80ILi4ELi1ELb0EN4cute5tupleIJNS5_1CILi128EEENS7_ILi64EEES8_EEELi128ENS_6half_tEfNS_4arch4Sm80ELb0ELb0ELb0ELb1ELb0ELb1ELb1ELb0EEENS1_21CollectiveEpilogueFwdINS6_IJS8_S8_S9_EEENS6_IJNS7_ILi1EEESH_SH_EEESB_SD_Li128ELb1ELb1ELb0ELb0EEENS1_19SingleTileSchedulerILb1ELb0ELb1ELi128EEEEEEEEEvNT_6ParamsE:
        .type           _ZN7cutlass13device_kernelIN5flash19enable_sm80_to_sm89INS1_16FlashAttnFwdSm80INS1_25CollectiveMainloopFwdSm80ILi4ELi1ELb0EN4cute5tupleIJNS5_1CILi128EEENS7_ILi64EEES8_EEELi128ENS_6half_tEfNS_4arch4Sm80ELb0ELb0ELb0ELb1ELb0ELb1ELb1ELb0EEENS1_21CollectiveEpilogueFwdINS6_IJS8_S8_S9_EEENS6_IJNS7_ILi1EEESH_SH_EEESB_SD_Li128ELb1ELb1ELb0ELb0EEENS1_19SingleTileSchedulerILb1ELb0ELb1ELi128EEEEEEEEEvNT_6ParamsE,@function
        .size           _ZN7cutlass13device_kernelIN5flash19enable_sm80_to_sm89INS1_16FlashAttnFwdSm80INS1_25CollectiveMainloopFwdSm80ILi4ELi1ELb0EN4cute5tupleIJNS5_1CILi128EEENS7_ILi64EEES8_EEELi128ENS_6half_tEfNS_4arch4Sm80ELb0ELb0ELb0ELb1ELb0ELb1ELb1ELb0EEENS1_21CollectiveEpilogueFwdINS6_IJS8_S8_S9_EEENS6_IJNS7_ILi1EEESH_SH_EEESB_SD_Li128ELb1ELb1ELb0ELb0EEENS1_19SingleTileSchedulerILb1ELb0ELb1ELi128EEEEEEEEEvNT_6ParamsE,(.L_x_1725 - _ZN7cutlass13device_kernelIN5flash19enable_sm80_to_sm89INS1_16FlashAttnFwdSm80INS1_25CollectiveMainloopFwdSm80ILi4ELi1ELb0EN4cute5tupleIJNS5_1CILi128EEENS7_ILi64EEES8_EEELi128ENS_6half_tEfNS_4arch4Sm80ELb0ELb0ELb0ELb1ELb0ELb1ELb1ELb0EEENS1_21CollectiveEpilogueFwdINS6_IJS8_S8_S9_EEENS6_IJNS7_ILi1EEESH_SH_EEESB_SD_Li128ELb1ELb1ELb0ELb0EEENS1_19SingleTileSchedulerILb1ELb0ELb1ELi128EEEEEEEEEvNT_6ParamsE)
        .other          _ZN7cutlass13device_kernelIN5flash19enable_sm80_to_sm89INS1_16FlashAttnFwdSm80INS1_25CollectiveMainloopFwdSm80ILi4ELi1ELb0EN4cute5tupleIJNS5_1CILi128EEENS7_ILi64EEES8_EEELi128ENS_6half_tEfNS_4arch4Sm80ELb0ELb0ELb0ELb1ELb0ELb1ELb1ELb0EEENS1_21CollectiveEpilogueFwdINS6_IJS8_S8_S9_EEENS6_IJNS7_ILi1EEESH_SH_EEESB_SD_Li128ELb1ELb1ELb0ELb0EEENS1_19SingleTileSchedulerILb1ELb0ELb1ELi128EEEEEEEEEvNT_6ParamsE,@"STO_CUDA_ENTRY STV_DEFAULT"
_ZN7cutlass13device_kernelIN5flash19enable_sm80_to_sm89INS1_16FlashAttnFwdSm80INS1_25CollectiveMainloopFwdSm80ILi4ELi1ELb0EN4cute5tupleIJNS5_1CILi128EEENS7_ILi64EEES8_EEELi128ENS_6half_tEfNS_4arch4Sm80ELb0ELb0ELb0ELb1ELb0ELb1ELb1ELb0EEENS1_21CollectiveEpilogueFwdINS6_IJS8_S8_S9_EEENS6_IJNS7_ILi1EEESH_SH_EEESB_SD_Li128ELb1ELb1ELb0ELb0EEENS1_19SingleTileSchedulerILb1ELb0ELb1ELi128EEEEEEEEEvNT_6ParamsE:
        /* <DEDUP_REMOVED lines=17> */
.L_x_726:
        /* <DEDUP_REMOVED lines=8> */
.L_x_728:
[----:B------:R-:W-:-:S05]  /*0190*/  MOV R0, c[0x0][0x54c] ;  /* 0x0001530000007a02 */ /* 0x000fca0000000f00 */
.L_x_727:
[----:B-----5:R-:W-:Y:S01]  /*01a0*/  IMAD R0, R0, c[0x0][0x548], RZ ;  /* 0x0001520000007a24 */ /* 0x020fe200078e02ff */
[----:B-1----:R-:W-:-:S04]  /*01b0*/  SHF.L.U32 R2, R210, 0x7, RZ ;  /* 0x00000007d2027819 */ /* 0x002fc800000006ff */
[----:B------:R-:W-:-:S04]  /*01c0*/  ISETP.GE.AND P0, PT, R2, R0, PT ;  /* 0x000000000200720c */ /* 0x000fc80003f06270 */
[----:B------:R-:W-:-:S05]  /*01d0*/  SEL R0, R5, 0xffffffff, !P0 ;  /* 0xffffffff05007807 */ /* 0x000fca0004000000 */
[----:B------:R1:W-:Y:S01]  /*01e0*/  STL [R1+0x4c], R0 ;  /* 0x00004c0001007387 */ /* 0x0003e20000100800 */
[----:B------:R-:W-:Y:S05]  /*01f0*/  BRA `(.L_x_729) ;  /* 0x0000013000007947 */ /* 0x000fea0003800000 */
.L_x_725:
[----:B---3--:R-:W-:-:S04]  /*0200*/  ISETP.NE.U32.AND P0, PT, RZ, c[0x0][0x568], PT ;  /* 0x00015a00ff007a0c */ /* 0x008fc80003f05070 */
[----:B------:R-:W-:-:S13]  /*0210*/  ISETP.NE.AND.EX P0, PT, RZ, c[0x0][0x56c], PT, P0 ;  /* 0x00015b00ff007a0c */ /* 0x000fda0003f05300 */
[----:B------:R-:W-:Y:S05]  /*0220*/  @!P0 BRA `(.L_x_730) ;  /* 0x0000002000008947 */ /* 0x000fea0003800000 */
[----:B------:R1:W5:Y:S01]  /*0230*/  LDG.E R0, [R2.64] ;  /* 0x0000000802007981 */ /* 0x000362000c1e1900 */
[----:B------:R-:W-:Y:S05]  /*0240*/  BRA `(.L_x_731) ;  /* 0x0000009000007947 */ /* 0x000fea0003800000 */
.L_x_730:
        /* <DEDUP_REMOVED lines=8> */
.L_x_732:
[----:B------:R-:W-:-:S05]  /*02d0*/  MOV R0, c[0x0][0x54c] ;  /* 0x0001530000007a02 */ /* 0x000fca0000000f00 */
.L_x_731:
[----:B-----5:R-:W-:Y:S01]  /*02e0*/  IMAD R0, R0, c[0x0][0x548], RZ ;  /* 0x0001520000007a24 */ /* 0x020fe200078e02ff */
[----:B-1----:R-:W-:-:S04]  /*02f0*/  SHF.L.U32 R2, R210, 0x7, RZ ;  /* 0x00000007d2027819 */ /* 0x002fc800000006ff */
[----:B------:R-:W-:-:S04]  /*0300*/  ISETP.GE.AND P0, PT, R2, R0, PT ;  /* 0x000000000200720c */ /* 0x000fc80003f06270 */
[----:B------:R-:W-:-:S05]  /*0310*/  SEL R0, R5, 0xffffffff, !P0 ;  /* 0xffffffff05007807 */ /* 0x000fca0004000000 */
[----:B------:R1:W-:Y:S04]  /*0320*/  STL [R1+0x4c], R0 ;  /* 0x00004c0001007387 */ /* 0x0003e80000100800 */
.L_x_729:
[----:B------:R-:W2:Y:S02]  /*0330*/  LDL R13, [R1+0x4c] ;  /* 0x00004c00010d7983 */ /* 0x000ea40000100800 */
[----:B--2---:R-:W-:-:S13]  /*0340*/  ISETP.GE.AND P0, PT, R13, RZ, PT ;  /* 0x000000ff0d00720c */ /* 0x004fda0003f06270 */
[----:B------:R-:W-:Y:S05]  /*0350*/  @!P0 EXIT ;  /* 0x000000000000894d */ /* 0x000fea0003800000 */
[----:B------:R-:W-:Y:S01]  /*0360*/  ISETP.NE.U32.AND P0, PT, RZ, c[0x0][0x370], PT ;  /* 0x0000dc00ff007a0c */ /* 0x000fe20003f05070 */
[----:B------:R-:W-:Y:S01]  /*0370*/  CS2R R178, SRZ ;  /* 0x0000000000b27805 */ /* 0x000fe2000001ff00 */
        /* <DEDUP_REMOVED lines=15> */
[----:B------:R-:W2:Y:S03]  /*0470*/  S2R R26, SR_CTAID.Y ;  /* 0x00000000001a7919 */ /* 0x000ea60000002600 */
[----:B------:R-:W-:Y:S01]  /*0480*/  IMAD.MOV.U32 R187, RZ, RZ, c[0x0][0x168] ;  /* 0x00005a00ffbb7624 */ /* 0x000fe200078e00ff */
[----:B------:R3:W5:Y:S01]  /*0490*/  @P2 LDG.E R178, [R10.64] ;  /* 0x000000080ab22981 */ /* 0x000762000c1e1900 */
[----:B------:R-:W-:-:S03]  /*04a0*/  @P0 IMAD.WIDE R8, R13, R40, c[0x0][0x360] ;  /* 0x0000d8000d080625 */ /* 0x000fc600078e0228 */
[----:B------:R3:W5:Y:S04]  /*04b0*/  @P1 LDG.E R179, [R6.64] ;  /* 0x0000000806b31981 */ /* 0x000768000c1e1900 */
[----:B------:R3:W5:Y:S04]  /*04c0*/  @P5 LDG.E R182, [R4.64] ;  /* 0x0000000804b65981 */ /* 0x000768000c1e1900 */
[----:B------:R3:W5:Y:S01]  /*04d0*/  @P3 LDG.E R12, [R2.64] ;  /* 0x00000008020c3981 */ /* 0x000762000c1e1900 */
[----:B------:R-:W-:-:S03]  /*04e0*/  IMAD.MOV.U32 R127, RZ, RZ, c[0x0][0x228] ;  /* 0x00008a00ff7f7624 */ /* 0x000fc600078e00ff */
[----:B------:R4:W5:Y:S01]  /*04f0*/  @P0 LDG.E R187, [R8.64] ;  /* 0x0000000808bb0981 */ /* 0x000962000c1e1900 */
[----:B--2---:R-:W-:Y:S01]  /*0500*/  SHF.R.S32.HI R215, RZ, 0x1f, R26 ;  /* 0x0000001fffd77819 */ /* 0x004fe2000001141a */
[----:B----4-:R-:W-:Y:S01]  /*0510*/  IMAD.MOV.U32 R8, RZ, RZ, c[0x0][0x1d0] ;  /* 0x00007400ff087624 */ /* 0x010fe200078e00ff */
[----:B------:R-:W-:Y:S05]  /*0520*/  @P0 BRA `(.L_x_733) ;  /* 0x0000004000000947 */ /* 0x000fea0003800000 */
[----:B---3--:R-:W-:Y:S05]  /*0530*/  @!P1 BRA `(.L_x_733) ;  /* 0x0000003000009947 */ /* 0x008fea0003800000 */
[----:B-1----:R1:W2:Y:S04]  /*0540*/  LDG.E R0, [R6.64] ;  /* 0x0000000806007981 */ /* 0x0022a8000c1e1900 */
[----:B-1----:R-:W2:Y:S02]  /*0550*/  LDG.E R6, [R6.64+0x4] ;  /* 0x0000040806067981 */ /* 0x002ea4000c1e1900 */
[----:B--2--5:R-:W-:Y:S02]  /*0560*/  IADD3 R187, -R0, R6, RZ ;  /* 0x0000000600bb7210 */ /* 0x024fe40007ffe1ff */
.L_x_733:
[----:B---3--:R-:W-:-:S04]  /*0570*/  ISETP.NE.U32.AND P0, PT, RZ, c[0x0][0x368], PT ;  /* 0x0000da00ff007a0c */ /* 0x008fc80003f05070 */
[----:B------:R-:W-:-:S13]  /*0580*/  ISETP.NE.AND.EX P0, PT, RZ, c[0x0][0x36c], PT, P0 ;  /* 0x0000db00ff007a0c */ /* 0x000fda0003f05300 */
[----:B------:R-:W-:Y:S05]  /*0590*/  @!P0 BRA `(.L_x_734) ;  /* 0x0000003000008947 */ /* 0x000fea0003800000 */
[----:B------:R-:W-:-:S05]  /*05a0*/  IMAD.WIDE R4, R13, R40, c[0x0][0x368] ;  /* 0x0000da000d047625 */ /* 0x000fca00078e0228 */
[----:B------:R2:W5:Y:S01]  /*05b0*/  LDG.E R8, [R4.64] ;  /* 0x0000000804087981 */ /* 0x000562000c1e1900 */
[----:B------:R-:W-:Y:S05]  /*05c0*/  BRA `(.L_x_735) ;  /* 0x0000004000007947 */ /* 0x000fea0003800000 */
.L_x_734:
[----:B------:R-:W-:Y:S05]  /*05d0*/  @!P5 BRA `(.L_x_735) ;  /* 0x000000300000d947 */ /* 0x000fea0003800000 */
[----:B-1----:R1:W2:Y:S04]  /*05e0*/  LDG.E R0, [R4.64] ;  /* 0x0000000804007981 */ /* 0x0022a8000c1e1900 */
[----:B-1----:R-:W2:Y:S02]  /*05f0*/  LDG.E R4, [R4.64+0x4] ;  /* 0x0000040804047981 */ /* 0x002ea4000c1e1900 */
[----:B--2---:R-:W-:Y:S02]  /*0600*/  IADD3 R8, -R0, R4, RZ ;  /* 0x0000000400087210 */ /* 0x004fe40007ffe1ff */
.L_x_735:
[----:B--2---:R2:W3:Y:S04]  /*0610*/  @P3 LDG.E R5, [R2.64] ;  /* 0x0000000802053981 */ /* 0x0044e8000c1e1900 */
[----:B------:R2:W3:Y:S01]  /*0620*/  @P3 LDG.E R4, [R2.64+0x4] ;  /* 0x0000040802043981 */ /* 0x0004e2000c1e1900 */
[----:B------:R-:W-:Y:S01]  /*0630*/  ISETP.NE.U32.AND P0, PT, RZ, c[0x0][0x378], PT ;  /* 0x0000de00ff007a0c */ /* 0x000fe20003f05070 */
[----:B-----5:R-:W-:-:S03]  /*0640*/  IMAD.MOV.U32 R166, RZ, RZ, R8 ;  /* 0x000000ffffa67224 */ /* 0x020fc600078e0008 */
[----:B------:R-:W-:Y:S01]  /*0650*/  ISETP.NE.AND.EX P0, PT, RZ, c[0x0][0x37c], PT, P0 ;  /* 0x0000df00ff007a0c */ /* 0x000fe20003f05300 */
[----:B-1----:R-:W-:-:S12]  /*0660*/  IMAD.IADD R0, R8, 0x1, -R178 ;  /* 0x0000000108007824 */ /* 0x002fd800078e0ab2 */
[----:B--2---:R-:W-:-:S05]  /*0670*/  @P0 IMAD.WIDE R2, R13, R40, c[0x0][0x378] ;  /* 0x0000de000d020625 */ /* 0x004fca00078e0228 */
[----:B------:R1:W5:Y:S01]  /*0680*/  @P0 LDG.E R166, [R2.64] ;  /* 0x0000000802a60981 */ /* 0x000362000c1e1900 */
[----:B---3--:R-:W-:-:S04]  /*0690*/  @P3 IMAD.IADD R127, R4, 0x1, -R5 ;  /* 0x00000001047f3824 */ /* 0x008fc800078e0a05 */
        /* <DEDUP_REMOVED lines=112> */
[----:B------:R-:W-:Y:S02]  /*0da0*/  IMAD.MOV.U32 R176, RZ, RZ, 0x5 ;  /* 0x00000005ffb07424 */ /* 0x000fe400078e00ff */
[----:B------:R1:W-:Y:S01]  /*0db0*/  @P0 LDGSTS.E.BYPASS.LTC128B.128 [R75+0x6100], [R2.64+0x80], !P6 ;  /* 0x06100080024b0fae */ /* 0x0003e2000f101d48 */
[----:B------:R-:W-:Y:S02]  /*0dc0*/  IMAD.SHL.U32 R171, R170, 0x20, RZ ;  /* 0x00000020aaab7824 */ /* 0x000fe400078e00ff */
[----:B------:R-:W-:-:S04]  /*0dd0*/  IMAD.WIDE.U32 R180, R97, c[0x0][0x1e0], RZ ;  /* 0x0000780061b47a25 */ /* 0x000fc800078e00ff */
[----:B------:R-:W-:Y:S02]  /*0de0*/  IMAD.MOV.U32 R186, RZ, RZ, c[0x0][0x1e4] ;  /* 0x00007900ffba7624 */ /* 0x000fe400078e00ff */
[----:B------:R-:W-:-:S04]  /*0df0*/  IMAD.WIDE.U32 R190, R169, c[0x0][0x1e0], RZ ;  /* 0x00007800a9be7a25 */ /* 0x000fc800078e00ff */
[----:B------:R-:W-:Y:S02]  /*0e00*/  IMAD R186, R186, 0x30, RZ ;  /* 0x00000030baba7824 */ /* 0x000fe400078e02ff */
[----:B------:R-:W-:-:S04]  /*0e10*/  IMAD.WIDE.U32 R188, R168, c[0x0][0x1e0], RZ ;  /* 0x00007800a8bc7a25 */ /* 0x000fc800078e00ff */
[----:B------:R-:W-:-:S04]  /*0e20*/  IMAD.WIDE.U32 R184, R167, c[0x0][0x1e0], RZ ;  /* 0x00007800a7b87a25 */ /* 0x000fc800078e00ff */
[----:B-1----:R-:W-:Y:S01]  /*0e30*/  IMAD.IADD R3, R7, 0x1, R4 ;  /* 0x0000000107037824 */ /* 0x002fe200078e0204 */
[C---:B------:R-:W-:Y:S02]  /*0e40*/  @P2 LEA R4, P0, R0.reuse, c[0x0][0x220], 0x1 ;  /* 0x0000880000042a11 */ /* 0x040fe400078008ff */
[----:B------:R-:W-:Y:S02]  /*0e50*/  MOV R2, R6 ;  /* 0x0000000600027202 */ /* 0x000fe40000000f00 */
[----:B------:R-:W-:Y:S01]  /*0e60*/  @P2 LEA.HI.X R5, R0, c[0x0][0x224], R5, 0x1, P0 ;  /* 0x0000890000052a11 */ /* 0x000fe200000f0c05 */
[----:B------:R-:W-:Y:S01]  /*0e70*/  IMAD.SHL.U32 R0, R214, 0x2, RZ ;  /* 0x00000002d6007824 */ /* 0x000fe200078e00ff */
[----:B------:R-:W-:Y:S01]  /*0e80*/  ISETP.GE.AND P0, PT, R32, c[0x0][0x27c], PT ;  /* 0x00009f0020007a0c */ /* 0x000fe20003f06270 */
[----:B------:R-:W-:Y:S01]  /*0e90*/  IMAD.WIDE.U32 R2, R26, c[0x0][0x1e8], R2 ;  /* 0x00007a001a027a25 */ /* 0x000fe200078e0002 */
[----:B------:R-:W-:-:S03]  /*0ea0*/  @P1 IADD3 R6, P3, R20, R10, RZ ;  /* 0x0000000a14061210 */ /* 0x000fc60007f7e0ff */
[----:B------:R-:W-:-:S08]  /*0eb0*/  IMAD.MOV.U32 R94, RZ, RZ, R2 ;  /* 0x000000ffff5e7224 */ /* 0x000fd000078e0002 */
[----:B------:R-:W-:Y:S02]  /*0ec0*/  @P0 IADD3 R0, -R0, c[0x0][0x1d4], RZ ;  /* 0x0000750000000a10 */ /* 0x000fe40007ffe1ff */
[----:B--2---:R-:W-:Y:S01]  /*0ed0*/  @P4 SHF.R.S32.HI R17, RZ, 0x1f, R16 ;  /* 0x0000001fff114819 */ /* 0x004fe20000011410 */
[----:B------:R-:W-:Y:S02]  /*0ee0*/  @!P4 IMAD.MOV.U32 R16, RZ, RZ, R13 ;  /* 0x000000ffff10c224 */ /* 0x000fe400078e000d */
[----:B------:R-:W-:Y:S01]  /*0ef0*/  @!P4 IMAD.MOV.U32 R17, RZ, RZ, R9 ;  /* 0x000000ffff11c224 */ /* 0x000fe200078e0009 */
[----:B------:R-:W-:Y:S01]  /*0f00*/  ISETP.NE.AND P4, PT, R148, RZ, PT ;  /* 0x000000ff9400720c */ /* 0x000fe20003f85270 */
[----:B------:R-:W-:-:S04]  /*0f10*/  IMAD.WIDE.U32 R12, R97, c[0x0][0x280], R28 ;  /* 0x0000a000610c7a25 */ /* 0x000fc800078e001c */
[----:B------:R-:W-:Y:S02]  /*0f20*/  IMAD.MOV.U32 R110, RZ, RZ, R12 ;  /* 0x000000ffff6e7224 */ /* 0x000fe400078e000c */
[----:B------:R-:W-:-:S04]  /*0f30*/  IMAD.IADD R111, R13, 0x1, R14 ;  /* 0x000000010d6f7824 */ /* 0x000fc800078e020e */
[----:B-----5:R-:W-:Y:S02]  /*0f40*/  IMAD.WIDE.U32 R110, R166, c[0x0][0x280], R110 ;  /* 0x0000a000a66e7a25 */ /* 0x020fe400078e006e */
        /* <DEDUP_REMOVED lines=136> */
[----:B------:R-:W-:Y:S01]  /*17d0*/  IMAD.MOV.U32 R4, RZ, RZ, c[0x0][0x280] ;  /* 0x0000a000ff047624 */ /* 0x000fe200078e00ff */
[----:B------:R-:W-:Y:S01]  /*17e0*/  SHF.L.U64.HI R174, R3, R40, c[0x0][0x294] ;  /* 0x0000a50003ae7619 */ /* 0x000fe20000010228 */
[----:B------:R-:W-:Y:S01]  /*17f0*/  IMAD R0, R0, c[0x0][0x290], RZ ;  /* 0x0000a40000007a24 */ /* 0x000fe200078e02ff */
[-C--:B------:R-:W-:Y:S01]  /*1800*/  SHF.L.U64.HI R195, R5, R176.reuse, c[0x0][0x1e4] ;  /* 0x0000790005c37619 */ /* 0x080fe200000102b0 */
[C---:B------:R-:W-:Y:S01]  /*1810*/  IMAD.SHL.U32 R203, R4.reuse, 0x20, RZ ;  /* 0x0000002004cb7824 */ /* 0x040fe200078e00ff */
[C---:B------:R-:W-:Y:S01]  /*1820*/  SHF.L.U64.HI R175, R4.reuse, R176, c[0x0][0x284] ;  /* 0x0000a10004af7619 */ /* 0x040fe200000102b0 */
[C---:B------:R-:W-:Y:S01]  /*1830*/  IMAD.SHL.U32 R207, R4.reuse, 0x10, RZ ;  /* 0x0000001004cf7824 */ /* 0x040fe200078e00ff */
[C---:B------:R-:W-:Y:S01]  /*1840*/  SHF.L.U64.HI R193, R4.reuse, R194, c[0x0][0x284] ;  /* 0x0000a10004c17619 */ /* 0x040fe200000102c2 */
[C---:B------:R-:W-:Y:S01]  /*1850*/  IMAD.WIDE.U32 R198, R4.reuse, 0x30, RZ ;  /* 0x0000003004c67825 */ /* 0x040fe200078e00ff */
[----:B------:R-:W-:-:S02]  /*1860*/  SHF.L.U64.HI R177, R4, R40, c[0x0][0x284] ;  /* 0x0000a10004b17619 */ /* 0x000fc40000010228 */
[----:B------:R-:W-:Y:S01]  /*1870*/  SHF.L.U32 R206, R4, 0x6, RZ ;  /* 0x0000000604ce7819 */ /* 0x000fe200000006ff */
        /* <DEDUP_REMOVED lines=14> */
[----:B------:R-:W-:Y:S01]  /*1960*/  IADD3 R143, P0, R32, R180, RZ ;  /* 0x000000b4208f7210 */ /* 0x000fe20007f1e0ff */
[----:B------:R-:W-:Y:S01]  /*1970*/  IMAD.SHL.U32 R202, R3, 0x10, RZ ;  /* 0x0000001003ca7824 */ /* 0x000fe200078e00ff */
[----:B------:R-:W-:Y:S01]  /*1980*/  IADD3 R129, R199, UR5, RZ ;  /* 0x00000005c7817c10 */ /* 0x000fe2000fffe0ff */
[----:B------:R-:W-:Y:S01]  /*1990*/  IMAD.WIDE.U32 R196, R3, 0x30, RZ ;  /* 0x0000003003c47825 */ /* 0x000fe200078e00ff */
[----:B------:R-:W-:-:S02]  /*19a0*/  IADD3 R31, R28, 0x20, RZ ;  /* 0x000000201c1f7810 */ /* 0x000fc40007ffe0ff */
        /* <DEDUP_REMOVED lines=41> */
.L_x_783:
        /* <DEDUP_REMOVED lines=50> */
.L_x_741:
[----:B------:R-:W-:Y:S05]  /*1f60*/  BSYNC B0 ;  /* 0x0000000000007941 */ /* 0x000fea0003800000 */
.L_x_740:
        /* <DEDUP_REMOVED lines=40> */
.L_x_743:
[----:B------:R-:W-:Y:S05]  /*21f0*/  BSYNC B0 ;  /* 0x0000000000007941 */ /* 0x000fea0003800000 */
.L_x_742:
        /* <DEDUP_REMOVED lines=40> */
.L_x_745:
[----:B------:R-:W-:Y:S05]  /*2480*/  BSYNC B0 ;  /* 0x0000000000007941 */ /* 0x000fea0003800000 */
.L_x_744:
        /* <DEDUP_REMOVED lines=38> */
.L_x_747:
[----:B------:R-:W-:Y:S05]  /*26f0*/  BSYNC B0 ;  /* 0x0000000000007941 */ /* 0x000fea0003800000 */
.L_x_746:
        /* <DEDUP_REMOVED lines=74> */
.L_x_751:
[----:B------:R-:W-:Y:S05]  /*2ba0*/  BSYNC B0 ;  /* 0x0000000000007941 */ /* 0x000fea0003800000 */
.L_x_750:
        /* <DEDUP_REMOVED lines=59> */
.L_x_749:
[----:B------:R-:W-:Y:S05]  /*2f60*/  BSYNC B1 ;  /* 0x0000000000017941 */ /* 0x000fea0003800000 */
.L_x_748:
        /* <DEDUP_REMOVED lines=62> */
.L_x_755:
[----:B------:R-:W-:Y:S05]  /*3350*/  BSYNC B0 ;  /* 0x0000000000007941 */ /* 0x000fea0003800000 */
.L_x_754:
        /* <DEDUP_REMOVED lines=59> */
.L_x_753:
[----:B------:R-:W-:Y:S05]  /*3710*/  BSYNC B1 ;  /* 0x0000000000017941 */ /* 0x000fea0003800000 */
.L_x_752:
        /* <DEDUP_REMOVED lines=62> */
.L_x_759:
[----:B------:R-:W-:Y:S05]  /*3b00*/  BSYNC B0 ;  /* 0x0000000000007941 */ /* 0x000fea0003800000 */
.L_x_758:
        /* <DEDUP_REMOVED lines=59> */
.L_x_757:
[----:B------:R-:W-:Y:S05]  /*3ec0*/  BSYNC B1 ;  /* 0x0000000000017941 */ /* 0x000fea0003800000 */
.L_x_756:
        /* <DEDUP_REMOVED lines=60> */
.L_x_762:
[----:B------:R-:W-:Y:S05]  /*4290*/  BSYNC B0 ;  /* 0x0000000000007941 */ /* 0x000fea0003800000 */
.L_x_761:
        /* <DEDUP_REMOVED lines=59> */
.L_x_739:
        /* <DEDUP_REMOVED lines=224> */
.L_x_764:
[----:B-1----:R-:W-:Y:S05]  /*5450*/  BSYNC B0 ;  /* 0x0000000000007941 */ /* 0x002fea0003800000 */
.L_x_763:
        /* <DEDUP_REMOVED lines=115> */
.L_x_766:
[----:B------:R-:W-:Y:S05]  /*5b90*/  BSYNC B0 ;  /* 0x0000000000007941 */ /* 0x000fea0003800000 */
.L_x_765:
        /* <DEDUP_REMOVED lines=115> */
.L_x_768:
[----:B------:R-:W-:Y:S05]  /*62d0*/  BSYNC B0 ;  /* 0x0000000000007941 */ /* 0x000fea0003800000 */
.L_x_767:
        /* <DEDUP_REMOVED lines=116> */
.L_x_738:
        /* <DEDUP_REMOVED lines=19> */
.L_x_770:
[----:B------:R-:W-:Y:S05]  /*6b50*/  BSYNC B0 ;  /* 0x0000000000007941 */ /* 0x000fea0003800000 */
.L_x_769:
        /* <DEDUP_REMOVED lines=19> */
.L_x_772:
[----:B------:R-:W-:Y:S05]  /*6c90*/  BSYNC B0 ;  /* 0x0000000000007941 */ /* 0x000fea0003800000 */
.L_x_771:
        /* <DEDUP_REMOVED lines=19> */
.L_x_774:
[----:B------:R-:W-:Y:S05]  /*6dd0*/  BSYNC B0 ;  /* 0x0000000000007941 */ /* 0x000fea0003800000 */
.L_x_773:
        /* <DEDUP_REMOVED lines=18> */
.L_x_760:
[----:B------:R-:W-:Y:S05]  /*6f00*/  BSYNC B2 ;  /* 0x0000000000027941 */ /* 0x000fea0003800000 */
.L_x_737:
        /* <DEDUP_REMOVED lines=63> */
[----:B--2---:R-:W-:Y:S01]  /*7300*/  IMNMX R7, R0, 0x40, PT ;  /* 0x0000004000077817 */ /* 0x004fe20003800200 */
[----:B------:R-:W-:Y:S04]  /*7310*/  DEPBAR.LE SB0, 0x0 ;  /* 0x000080000000791a */ /* 0x000fe80000000000 */
[----:B------:R-:W-:Y:S01]  /*7320*/  BAR.SYNC.DEFER_BLOCKING 0x0 ;  /* 0x0000000000007b1d */ /* 0x000fe20000010000 */
[----:B------:R-:W-:Y:S02]  /*7330*/  ISETP.GE.AND P1, PT, R97, R7, PT ;  /* 0x000000076100720c */ /* 0x000fe40003f26270 */
[----:B------:R-:W-:Y:S05]  /*7340*/  IADD3 R6, P0, R14, R162, RZ ;  /* 0x000000a20e067210 */ /* 0x000fea0007f1e0ff */
[----:B------:R-:W-:Y:S06]  /*7350*/  IMAD.X R16, R16, 0x1, R161, P0 ;  /* 0x0000000110107824 */ /* 0x000fec00000e06a1 */
        /* <DEDUP_REMOVED lines=14> */
.L_x_776:
[----:B-1----:R-:W-:Y:S05]  /*7440*/  BSYNC B0 ;  /* 0x0000000000007941 */ /* 0x002fea0003800000 */
.L_x_775:
        /* <DEDUP_REMOVED lines=19> */
.L_x_778:
[----:B------:R-:W-:Y:S05]  /*7580*/  BSYNC B0 ;  /* 0x0000000000007941 */ /* 0x000fea0003800000 */
.L_x_777:
        /* <DEDUP_REMOVED lines=19> */
.L_x_780:
[----:B------:R-:W-:Y:S05]  /*76c0*/  BSYNC B0 ;  /* 0x0000000000007941 */ /* 0x000fea0003800000 */
.L_x_779:
        /* <DEDUP_REMOVED lines=19> */
.L_x_782:
[----:B------:R-:W-:Y:S05]  /*7800*/  BSYNC B0 ;  /* 0x0000000000007941 */ /* 0x000fea0003800000 */
.L_x_781:
        /* <DEDUP_REMOVED lines=37> */
.L_x_736:
[----:B-1----:R-:W-:Y:S01]  /*7a60*/  ISETP.GE.AND P0, PT, R205, 0x1, PT ;  /* 0x00000001cd00780c */ /* 0x002fe20003f06270 */
[----:B------:R-:W-:Y:S01]  /*7a70*/  IMAD.IADD R18, R182, 0x1, R178 ;  /* 0x00000001b6127824 */ /* 0x000fe200078e02b2 */
[----:B------:R-:W-:Y:S01]  /*7a80*/  PLOP3.LUT P4, PT, PT, PT, PT, 0x80, 0x0 ;  /* 0x000000000000781c */ /* 0x000fe20003f8f070 */
[----:B------:R-:W-:Y:S01]  /*7a90*/  CS2R R14, SRZ ;  /* 0x00000000000e7805 */ /* 0x000fe2000001ff00 */
[----:B------:R-:W-:Y:S01]  /*7aa0*/  MOV R198, RZ ;  /* 0x000000ff00c67202 */ /* 0x000fe20000000f00 */
[----:B------:R-:W-:Y:S01]  /*7ab0*/  IMAD.MOV.U32 R196, RZ, RZ, RZ ;  /* 0x000000ffffc47224 */ /* 0x000fe200078e00ff */
[----:B------:R-:W-:Y:S01]  /*7ac0*/  CS2R R202, SRZ ;  /* 0x0000000000ca7805 */ /* 0x000fe2000001ff00 */
[----:B------:R-:W-:Y:S01]  /*7ad0*/  CS2R R200, SRZ ;  /* 0x0000000000c87805 */ /* 0x000fe2000001ff00 */
[----:B------:R-:W-:Y:S01]  /*7ae0*/  CS2R R16, SRZ ;  /* 0x0000000000107805 */ /* 0x000fe2000001ff00 */
[----:B------:R-:W-:Y:S01]  /*7af0*/  MOV R162, RZ ;  /* 0x000000ff00a27202 */ /* 0x000fe20000000f00 */
[----:B------:R-:W-:Y:S01]  /*7b00*/  CS2R R160, SRZ ;  /* 0x0000000000a07805 */ /* 0x000fe2000001ff00 */
[----:B--2---:R-:W-:Y:S01]  /*7b10*/  CS2R R12, SRZ ;  /* 0x00000000000c7805 */ /* 0x004fe2000001ff00 */
        /* <DEDUP_REMOVED lines=62> */
[----:B------:R-:W-:Y:S01]  /*7f00*/  CS2R R80, SRZ ;  /* 0x0000000000507805 */ /* 0x000fe2000001ff00 */
[----:B------:R-:W-:Y:S01]  /*7f10*/  CS2R R74, SRZ ;  /* 0x00000000004a7805 */ /* 0x000fe2000001ff00 */
[----:B------:R-:W-:Y:S01]  /*7f20*/  CS2R R54, SRZ ;  /* 0x0000000000367805 */ /* 0x000fe2000001ff00 */
        /* <DEDUP_REMOVED lines=13> */
[----:B------:R-:W-:Y:S01]  /*8000*/  IMAD.MOV.U32 R176, RZ, RZ, RZ ;  /* 0x000000ffffb07224 */ /* 0x000fe200078e00ff */
[----:B------:R-:W-:Y:S01]  /*8010*/  MOV R64, RZ ;  /* 0x000000ff00407202 */ /* 0x000fe20000000f00 */
[----:B------:R-:W-:Y:S01]  /*8020*/  CS2R R62, SRZ ;  /* 0x00000000003e7805 */ /* 0x000fe2000001ff00 */
[----:B------:R-:W-:Y:S01]  /*8030*/  IMAD.MOV.U32 R61, RZ, RZ, RZ ;  /* 0x000000ffff3d7224 */ /* 0x000fe200078e00ff */
[----:B------:R-:W-:Y:S05]  /*8040*/  @!P0 BRA `(.L_x_784) ;  /* 0x00010ad000008947 */ /* 0x000fea0003800000 */
[----:B------:R-:W2:Y:S01]  /*8050*/  LDL R59, [R1+0x4c] ;  /* 0x00004c00013b7983 */ /* 0x000ea20000100800 */
[----:B------:R-:W-:-:S03]  /*8060*/  ISETP.NE.U32.AND P0, PT, RZ, c[0x0][0x340], PT ;  /* 0x0000d000ff007a0c */ /* 0x000fc60003f05070 */
[----:B------:R-:W3:Y:S01]  /*8070*/  LDL R170, [R1+0x58] ;  /* 0x0000580001aa7983 */ /* 0x000ee20000100800 */
[----:B------:R-:W-:-:S13]  /*8080*/  ISETP.NE.AND.EX P5, PT, RZ, c[0x0][0x344], PT, P0 ;  /* 0x0000d100ff007a0c */ /* 0x000fda0003fa5300 */
[----:B------:R-:W-:Y:S01]  /*8090*/  @P5 IMAD.MOV.U32 R2, RZ, RZ, 0x4 ;  /* 0x00000004ff025424 */ /* 0x000fe200078e00ff */
[----:B------:R-:W-:Y:S01]  /*80a0*/  SHF.R.S32.HI R0, RZ, 0x1f, R179 ;  /* 0x0000001fff007819 */ /* 0x000fe200000114b3 */
[----:B------:R-:W1:Y:S01]  /*80b0*/  S2R R60, SR_CTAID.Y ;  /* 0x00000000003c7919 */ /* 0x000e620000002600 */
[----:B------:R-:W-:-:S03]  /*80c0*/  SHF.R.S32.HI R159, RZ, 0x1f, R213 ;  /* 0x0000001fff9f7819 */ /* 0x000fc600000114d5 */
[----:B------:R-:W-:Y:S01]  /*80d0*/  IMAD R0, R0, c[0x0][0x178], RZ ;  /* 0x00005e0000007a24 */ /* 0x000fe200078e02ff */
[----:B------:R-:W-:-:S03]  /*80e0*/  LEA.HI R4, R159, R213, RZ, 0x3 ;  /* 0x000000d59f047211 */ /* 0x000fc600078f18ff */
[----:B------:R-:W-:Y:S02]  /*80f0*/  IMAD R0, R179, c[0x0][0x17c], R0 ;  /* 0x00005f00b3007a24 */ /* 0x000fe400078e0200 */
[----:B------:R-:W-:Y:S01]  /*8100*/  IMAD.MOV.U32 R5, RZ, RZ, c[0x0][0x2c4] ;  /* 0x0000b100ff057624 */ /* 0x000fe200078e00ff */
[----:B------:R-:W-:-:S04]  /*8110*/  SHF.R.S32.HI R48, RZ, 0x3, R4 ;  /* 0x00000003ff307819 */ /* 0x000fc80000011404 */
[----:B------:R-:W-:Y:S02]  /*8120*/  ISETP.NE.AND P1, PT, R5, 0x1, PT ;  /* 0x000000010500780c */ /* 0x000fe40003f25270 */
[----:B------:R-:W-:-:S04]  /*8130*/  ISETP.NE.U32.AND P0, PT, RZ, c[0x0][0x348], PT ;  /* 0x0000d200ff007a0c */ /* 0x000fc80003f05070 */
[----:B------:R-:W-:Y:S01]  /*8140*/  ISETP.NE.AND.EX P0, PT, RZ, c[0x0][0x34c], PT, P0 ;  /* 0x0000d300ff007a0c */ /* 0x000fe20003f05300 */
[----:B------:R-:W-:Y:S02]  /*8150*/  IMAD R17, R210, 0x80, R48 ;  /* 0x00000080d2117824 */ /* 0x000fe400078e0230 */
[----:B------:R-:W-:-:S05]  /*8160*/  IMAD R24, R187, c[0x0][0x2c4], RZ ;  /* 0x0000b100bb187a24 */ /* 0x000fca00078e02ff */
[C---:B------:R-:W-:Y:S02]  /*8170*/  ISETP.GE.AND P6, PT, R17.reuse, R24, PT ;  /* 0x000000181100720c */ /* 0x040fe40003fc6270 */
[----:B------:R-:W-:Y:S01]  /*8180*/  IADD3 R16, R17, 0x30, RZ ;  /* 0x0000003011107810 */ /* 0x000fe20007ffe0ff */
[----:B--2---:R-:W-:-:S05]  /*8190*/  @P5 IMAD.WIDE R2, R59, R2, c[0x0][0x340] ;  /* 0x0000d0003b025625 */ /* 0x004fca00078e0202 */
[----:B------:R2:W4:Y:S01]  /*81a0*/  @P5 LDG.E R22, [R2.64] ;  /* 0x0000000802165981 */ /* 0x000522000c1e1900 */
[----:B------:R-:W-:Y:S01]  /*81b0*/  SHF.R.S32.HI R19, RZ, 0x1f, R59 ;  /* 0x0000001fff137819 */ /* 0x000fe2000001143b */
[----:B------:R-:W-:Y:S01]  /*81c0*/  IMAD.MOV.U32 R162, RZ, RZ, c[0x0][0x1e0] ;  /* 0x00007800ffa27624 */ /* 0x000fe200078e00ff */
[----:B---3--:R-:W-:Y:S02]  /*81d0*/  LEA.HI.SX32 R55, R170, 0xffffffff, 0x1a ;  /* 0xffffffffaa377811 */ /* 0x008fe400078fd2ff */
[----:B------:R-:W-:Y:S01]  /*81e0*/  SEL R6, R19, RZ, !P0 ;  /* 0x000000ff13067207 */ /* 0x000fe20004000000 */
[C---:B------:R-:W-:Y:S01]  /*81f0*/  IMAD.SHL.U32 R163, R162.reuse, 0x40, RZ ;  /* 0x00000040a2a37824 */ /* 0x040fe200078e00ff */
[----:B------:R-:W-:Y:S01]  /*8200*/  SHF.R.S32.HI R58, RZ, 0x1f, R55 ;  /* 0x0000001fff3a7819 */ /* 0x000fe20000011437 */
[----:B------:R-:W-:-:S04]  /*8210*/  IMAD.WIDE.U32 R164, R162, 0x20, RZ ;  /* 0x00000020a2a47825 */ /* 0x000fc800078e00ff */
[----:B------:R-:W-:Y:S02]  /*8220*/  IMAD R6, R6, c[0x0][0x1c0], RZ ;  /* 0x0000700006067a24 */ /* 0x000fe400078e02ff */
[----:B--2---:R-:W-:-:S04]  /*8230*/  IMAD.WIDE.U32 R2, R179, c[0x0][0x178], RZ ;  /* 0x00005e00b3027a25 */ /* 0x004fc800078e00ff */
[----:B------:R-:W-:Y:S01]  /*8240*/  IMAD.IADD R3, R3, 0x1, R0 ;  /* 0x0000000103037824 */ /* 0x000fe200078e0200 */
[----:B------:R-:W-:Y:S02]  /*8250*/  LOP3.LUT R0, R4, 0xfffffff8, RZ, 0xc0, !PT ;  /* 0xfffffff804007812 */ /* 0x000fe400078ec0ff */
[----:B------:R-:W-:Y:S01]  /*8260*/  SEL R4, R59, RZ, !P0 ;  /* 0x000000ff3b047207 */ /* 0x000fe20004000000 */
[----:B-1----:R-:W-:-:S04]  /*8270*/  IMAD.WIDE.U32 R2, R60, c[0x0][0x1b8], R2 ;  /* 0x00006e003c027a25 */ /* 0x002fc800078e0002 */
        /* <DEDUP_REMOVED lines=20> */
[----:B------:R-:W-:Y:S01]  /*83c0*/  IMAD.IADD R3, R3, 0x1, R6 ;  /* 0x0000000103037824 */ /* 0x000fe200078e0206 */
[----:B------:R-:W-:Y:S01]  /*83d0*/  IADD3 R6, R17, 0x20, RZ ;  /* 0x0000002011067810 */ /* 0x000fe20007ffe0ff */
[----:B------:R-:W-:Y:S01]  /*83e0*/  IMAD R0, R5, c[0x0][0x1a8], RZ ;  /* 0x00006a0005007a24 */ /* 0x000fe200078e02ff */
[----:B------:R-:W-:Y:S01]  /*83f0*/  IADD3 R21, R20, 0x40, RZ ;  /* 0x0000004014157810 */ /* 0x000fe20007ffe0ff */
[----:B------:R-:W-:Y:S01]  /*8400*/  IMAD.WIDE.U32 R2, R4, c[0x0][0x1a8], R2 ;  /* 0x00006a0004027a25 */ /* 0x000fe200078e0002 */
[----:B------:R-:W-:Y:S02]  /*8410*/  ISETP.GE.AND P4, PT, R20, c[0x0][0x198], PT ;  /* 0x0000660014007a0c */ /* 0x000fe40003f86270 */
[----:B------:R-:W-:Y:S01]  /*8420*/  ISETP.GE.AND P1, PT, R6, R24, PT ;  /* 0x000000180600720c */ /* 0x000fe20003f26270 */
[----:B------:R-:W-:Y:S01]  /*8430*/  IMAD R0, R4, c[0x0][0x1ac], R0 ;  /* 0x00006b0004007a24 */ /* 0x000fe200078e0200 */
[----:B------:R-:W-:Y:S01]  /*8440*/  LEA R14, P0, R2, c[0x0][0x160], 0x1 ;  /* 0x00005800020e7a11 */ /* 0x000fe200078008ff */
[----:B------:R-:W-:Y:S01]  /*8450*/  IMAD.SHL.U32 R7, R48, 0x40, RZ ;  /* 0x0000004030077824 */ /* 0x000fe200078e00ff */
[----:B------:R-:W-:Y:S01]  /*8460*/  ISETP.GE.AND P3, PT, R21, c[0x0][0x198], PT ;  /* 0x0000660015007a0c */ /* 0x000fe20003f66270 */
[----:B------:R-:W-:Y:S01]  /*8470*/  IMAD.IADD R0, R3, 0x1, R0 ;  /* 0x0000000103007824 */ /* 0x000fe200078e0200 */
[----:B------:R-:W-:Y:S01]  /*8480*/  LEA.HI R3, R159, R213, RZ, 0x6 ;  /* 0x000000d59f037211 */ /* 0x000fe200078f30ff */
[----:B------:R-:W1:Y:S01]  /*8490*/  SHFL.IDX PT, R4, R14, RZ, 0x181f ;  /* 0x00181fff0e047589 */ /* 0x000e6200000e0000 */
[----:B------:R-:W-:Y:S01]  /*84a0*/  IMAD.SHL.U32 R42, R49, 0x8, RZ ;  /* 0x00000008312a7824 */ /* 0x000fe200078e00ff */
[----:B------:R-:W-:-:S02]  /*84b0*/  LOP3.LUT R25, R7, 0x1c0, RZ, 0xc0, !PT ;  /* 0x000001c007197812 */ /* 0x000fc400078ec0ff */
[----:B------:R-:W-:Y:S01]  /*84c0*/  LEA.HI.X R15, R2, c[0x0][0x164], R0, 0x1, P0 ;  /* 0x00005900020f7a11 */ /* 0x000fe200000f0c00 */
[----:B------:R-:W-:Y:S01]  /*84d0*/  SHFL.IDX PT, R8, R14, 0x2, 0x181f ;  /* 0x00581f000e087f89 */ /* 0x000fe200000e0000 */
[----:B------:R-:W-:Y:S02]  /*84e0*/  IADD3 R0, R17, 0x10, RZ ;  /* 0x0000001011007810 */ /* 0x000fe40007ffe0ff */
[--C-:B------:R-:W-:Y:S01]  /*84f0*/  LOP3.LUT R13, R25, 0x38, R42.reuse, 0xf8, !PT ;  /* 0x00000038190d7812 */ /* 0x100fe200078ef82a */
[----:B------:R-:W2:Y:S01]  /*8500*/  SHFL.IDX PT, R5, R15, RZ, 0x181f ;  /* 0x00181fff0f057589 */ /* 0x000ea200000e0000 */
[----:B------:R-:W-:Y:S01]  /*8510*/  ISETP.GE.AND P2, PT, R0, R24, PT ;  /* 0x000000180000720c */ /* 0x000fe20003f46270 */
[----:B------:R-:W-:Y:S01]  /*8520*/  IMAD.SHL.U32 R0, R3, 0x8, RZ ;  /* 0x0000000803007824 */ /* 0x000fe200078e00ff */
[----:B------:R-:W-:Y:S01]  /*8530*/  SHF.R.U32.HI R27, RZ, 0x3, R25 ;  /* 0x00000003ff1b7819 */ /* 0x000fe20000011619 */
[----:B------:R-:W3:Y:S01]  /*8540*/  SHFL.IDX PT, R2, R14, 0x1, 0x181f ;  /* 0x00381f000e027f89 */ /* 0x000ee200000e0000 */
[----:B------:R-:W-:-:S02]  /*8550*/  SHF.R.S32.HI R43, RZ, 0x1f, R42 ;  /* 0x0000001fff2b7819 */ /* 0x000fc4000001142a */
[----:B------:R-:W-:Y:S01]  /*8560*/  LOP3.LUT R26, R0, 0xfffffe00, RZ, 0xc0, !PT ;  /* 0xfffffe00001a7812 */ /* 0x000fe200078ec0ff */
[----:B------:R-:W3:Y:S01]  /*8570*/  SHFL.IDX PT, R3, R15, 0x1, 0x181f ;  /* 0x00381f000f037f89 */ /* 0x000ee200000e0000 */
[----:B------:R-:W-:Y:S02]  /*8580*/  @!P6 SHF.R.S32.HI R0, RZ, 0x1f, R21 ;  /* 0x0000001fff00e819 */ /* 0x000fe40000011415 */
[----:B------:R-:W-:Y:S02]  /*8590*/  LOP3.LUT R247, R26, R13, R27, 0xf6, !PT ;  /* 0x0000000d1af77212 */ /* 0x000fe400078ef61b */
[----:B------:R-:W-:Y:S02]  /*85a0*/  @!P6 LEA.HI R12, R0, R21, RZ, 0x3 ;  /* 0x00000015000ce211 */ /* 0x000fe400078f18ff */
[----:B------:R-:W-:Y:S02]  /*85b0*/  @!P2 SHF.R.S32.HI R9, RZ, 0x1f, R21 ;  /* 0x0000001fff09a819 */ /* 0x000fe40000011415 */
[----:B-1----:R-:W-:-:S02]  /*85c0*/  @!P6 LEA R6, P0, R20, R4, 0x1 ;  /* 0x000000041406e211 */ /* 0x002fc400078008ff */
[----:B------:R-:W-:Y:S02]  /*85d0*/  @!P2 LEA.HI R0, R9, R21, RZ, 0x3 ;  /* 0x000000150900a211 */ /* 0x000fe400078f18ff */
[----:B------:R-:W1:Y:S01]  /*85e0*/  SHFL.IDX PT, R9, R15, 0x2, 0x181f ;  /* 0x00581f000f097f89 */ /* 0x000e6200000e0000 */
[----:B------:R-:W-:Y:S02]  /*85f0*/  @!P6 LOP3.LUT R12, R12, 0xfffffff8, RZ, 0xc0, !PT ;  /* 0xfffffff80c0ce812 */ /* 0x000fe400078ec0ff */
[----:B--2---:R-:W-:Y:S02]  /*8600*/  @!P6 LEA.HI.X R7, R20, R5, R43, 0x1, P0 ;  /* 0x000000051407e211 */ /* 0x004fe400000f0c2b */
[----:B------:R-:W-:Y:S01]  /*8610*/  @!P2 LOP3.LUT R0, R0, 0xfffffff8, RZ, 0xc0, !PT ;  /* 0xfffffff80000a812 */ /* 0x000fe200078ec0ff */
[----:B------:R-:W-:Y:S01]  /*8620*/  @!P6 IMAD.WIDE R12, R12, 0x2, R4 ;  /* 0x000000020c0ce825 */ /* 0x000fe200078e0204 */
[C---:B---3--:R-:W-:Y:S01]  /*8630*/  @!P2 LEA R10, P0, R20.reuse, R2, 0x1 ;  /* 0x00000002140aa211 */ /* 0x048fe200078008ff */
[----:B------:R-:W2:Y:S02]  /*8640*/  SHFL.IDX PT, R4, R14, 0x3, 0x181f ;  /* 0x00781f000e047f89 */ /* 0x000ea400000e0000 */
[----:B------:R-:W-:Y:S01]  /*8650*/  @!P6 IMAD.SHL.U32 R5, R247, 0x2, RZ ;  /* 0x00000002f705e824 */ /* 0x000fe200078e00ff */
[----:B------:R-:W-:Y:S01]  /*8660*/  @!P2 LEA.HI.X R11, R20, R3, R43, 0x1, P0 ;  /* 0x00000003140ba211 */ /* 0x000fe200000f0c2b */
[----:B------:R-:W-:Y:S01]  /*8670*/  @!P2 IMAD.WIDE R2, R0, 0x2, R2 ;  /* 0x000000020002a825 */ /* 0x000fe200078e0202 */
[----:B------:R-:W-:-:S02]  /*8680*/  ISETP.GE.AND P0, PT, R16, R24, PT ;  /* 0x000000181000720c */ /* 0x000fc40003f06270 */
[----:B------:R3:W-:Y:S01]  /*8690*/  @!P6 LDGSTS.E.BYPASS.LTC128B.128 [R5+0x8100], [R6.64], !P4 ;  /* 0x081000000605efae */ /* 0x0007e2000e101d48 */
[----:B------:R-:W-:-:S03]  /*86a0*/  @!P2 IMAD.SHL.U32 R0, R247, 0x2, RZ ;  /* 0x00000002f700a824 */ /* 0x000fc600078e00ff */
[----:B------:R1:W-:Y:S04]  /*86b0*/  @!P6 LDGSTS.E.BYPASS.LTC128B.128 [R5+0xc100], [R12.64], !P3 ;  /* 0x0c1000000c05efae */ /* 0x0003e8000d901d48 */
[----:B------:R2:W-:Y:S04]  /*86c0*/  @!P2 LDGSTS.E.BYPASS.LTC128B.128 [R0+0x8900], [R10.64], !P4 ;  /* 0x089000000a00afae */ /* 0x0005e8000e101d48 */
[----:B------:R2:W-:Y:S01]  /*86d0*/  @!P2 LDGSTS.E.BYPASS.LTC128B.128 [R0+0xc900], [R2.64], !P3 ;  /* 0x0c9000000200afae */ /* 0x0005e2000d901d48 */
[--C-:B---3--:R-:W-:Y:S02]  /*86e0*/  @!P1 SHF.R.S32.HI R7, RZ, 0x1f, R21.reuse ;  /* 0x0000001fff079819 */ /* 0x108fe40000011415 */
[----:B------:R-:W-:Y:S01]  /*86f0*/  @!P1 LEA R6, P2, R20, R8, 0x1 ;  /* 0x0000000814069211 */ /* 0x000fe200078408ff */
[----:B-1----:R-:W1:Y:S01]  /*8700*/  SHFL.IDX PT, R5, R15, 0x3, 0x181f ;  /* 0x00781f000f057f89 */ /* 0x002e6200000e0000 */
[----:B------:R-:W-:Y:S01]  /*8710*/  IMAD R12, R215, c[0x0][0x1e8], RZ ;  /* 0x00007a00d70c7a24 */ /* 0x000fe200078e02ff */
[----:B--2---:R-:W-:-:S03]  /*8720*/  @!P0 SHF.R.S32.HI R10, RZ, 0x1f, R21 ;  /* 0x0000001fff0a8819 */ /* 0x004fc60000011415 */
[----:B------:R-:W-:Y:S01]  /*8730*/  IMAD R12, R60, c[0x0][0x1ec], R12 ;  /* 0x00007b003c0c7a24 */ /* 0x000fe200078e020c */
[----:B------:R-:W-:Y:S02]  /*8740*/  @!P1 LEA.HI R0, R7, R21, RZ, 0x3 ;  /* 0x0000001507009211 */ /* 0x000fe400078f18ff */
[----:B------:R-:W-:Y:S02]  /*8750*/  IADD3 R2, R17, 0x40, RZ ;  /* 0x0000004011027810 */ /* 0x000fe40007ffe0ff */
[----:B------:R-:W-:Y:S01]  /*8760*/  @!P1 LOP3.LUT R3, R0, 0xfffffff8, RZ, 0xc0, !PT ;  /* 0xfffffff800039812 */ /* 0x000fe200078ec0ff */
[----:B------:R-:W-:Y:S01]  /*8770*/  @!P1 IMAD.SHL.U32 R0, R247, 0x2, RZ ;  /* 0x00000002f7009824 */ /* 0x000fe200078e00ff */
[----:B------:R-:W-:Y:S02]  /*8780*/  @!P1 LEA.HI.X R7, R20, R9, R43, 0x1, P2 ;  /* 0x0000000914079211 */ /* 0x000fe400010f0c2b */
[----:B------:R-:W-:Y:S01]  /*8790*/  ISETP.GE.AND P2, PT, R2, R24, PT ;  /* 0x000000180200720c */ /* 0x000fe20003f46270 */
[----:B------:R-:W-:Y:S01]  /*87a0*/  @!P1 IMAD.WIDE R8, R3, 0x2, R8 ;  /* 0x0000000203089825 */ /* 0x000fe200078e0208 */
[----:B------:R-:W2:Y:S01]  /*87b0*/  SHFL.IDX PT, R2, R14, 0x4, 0x181f ;  /* 0x00981f000e027f89 */ /* 0x000ea200000e0000 */
[----:B------:R-:W-:-:S03]  /*87c0*/  @!P0 LEA.HI R10, R10, R21, RZ, 0x3 ;  /* 0x000000150a0a8211 */ /* 0x000fc600078f18ff */
[----:B------:R-:W3:Y:S04]  /*87d0*/  SHFL.IDX PT, R3, R15, 0x4, 0x181f ;  /* 0x00981f000f037f89 */ /* 0x000ee800000e0000 */
[----:B------:R1:W-:Y:S04]  /*87e0*/  @!P1 LDGSTS.E.BYPASS.LTC128B.128 [R0+0x9100], [R6.64], !P4 ;  /* 0x0910000006009fae */ /* 0x0003e8000e101d48 */
[----:B------:R2:W-:Y:S01]  /*87f0*/  @!P1 LDGSTS.E.BYPASS.LTC128B.128 [R0+0xd100], [R8.64], !P3 ;  /* 0x0d10000008009fae */ /* 0x0005e2000d901d48 */
[----:B-1----:R-:W-:Y:S02]  /*8800*/  @!P0 LEA R6, P1, R20, R4, 0x1 ;  /* 0x0000000414068211 */ /* 0x002fe400078208ff */
[----:B--2---:R-:W-:Y:S01]  /*8810*/  @!P0 LOP3.LUT R0, R10, 0xfffffff8, RZ, 0xc0, !PT ;  /* 0xfffffff80a008812 */ /* 0x004fe200078ec0ff */
[----:B------:R-:W-:Y:S01]  /*8820*/  @!P0 IMAD.SHL.U32 R9, R247, 0x2, RZ ;  /* 0x00000002f7098824 */ /* 0x000fe200078e00ff */
[----:B------:R-:W-:Y:S01]  /*8830*/  @!P0 LEA.HI.X R7, R20, R5, R43, 0x1, P1 ;  /* 0x0000000514078211 */ /* 0x000fe200008f0c2b */
[----:B------:R-:W1:Y:S02]  /*8840*/  SHFL.IDX PT, R8, R14, 0x5, 0x181f ;  /* 0x00b81f000e087f89 */ /* 0x000e6400000e0000 */
[----:B------:R-:W-:Y:S01]  /*8850*/  @!P0 IMAD.WIDE R4, R0, 0x2, R4 ;  /* 0x0000000200048825 */ /* 0x000fe200078e0204 */
[----:B------:R-:W-:Y:S01]  /*8860*/  @!P2 SHF.R.S32.HI R0, RZ, 0x1f, R21 ;  /* 0x0000001fff00a819 */ /* 0x000fe20000011415 */
[----:B------:R2:W-:Y:S03]  /*8870*/  @!P0 LDGSTS.E.BYPASS.LTC128B.128 [R9+0x9900], [R6.64], !P4 ;  /* 0x0990000006098fae */ /* 0x0005e6000e101d48 */
[----:B------:R-:W-:Y:S01]  /*8880*/  @!P2 LEA.HI R0, R0, R21, RZ, 0x3 ;  /* 0x000000150000a211 */ /* 0x000fe200078f18ff */
[----:B------:R1:W-:Y:S01]  /*8890*/  @!P0 LDGSTS.E.BYPASS.LTC128B.128 [R9+0xd900], [R4.64], !P3 ;  /* 0x0d90000004098fae */ /* 0x0003e2000d901d48 */
[----:B------:R-:W-:-:S02]  /*88a0*/  IADD3 R16, P3, R48, R18, RZ ;  /* 0x0000001230107210 */ /* 0x000fc40007f7e0ff */
[----:B--2---:R-:W-:Y:S02]  /*88b0*/  SHF.R.S32.HI R7, RZ, 0x1f, R18 ;  /* 0x0000001fff077819 */ /* 0x004fe40000011412 */
[----:B------:R-:W-:Y:S01]  /*88c0*/  IADD3 R6, R17, 0x50, RZ ;  /* 0x0000005011067810 */ /* 0x000fe20007ffe0ff */
[----:B-1----:R-:W1:Y:S01]  /*88d0*/  SHFL.IDX PT, R9, R15, 0x5, 0x181f ;  /* 0x00b81f000f097f89 */ /* 0x002e6200000e0000 */
[----:B------:R-:W-:Y:S02]  /*88e0*/  LEA.HI.X.SX32 R18, R48, R7, 0x1, P3 ;  /* 0x0000000730127211 */ /* 0x000fe400018f0eff */
[----:B------:R-:W-:Y:S02]  /*88f0*/  @!P2 LEA R4, P0, R20, R2, 0x1 ;  /* 0x000000021404a211 */ /* 0x000fe400078008ff */
[----:B------:R-:W-:Y:S02]  /*8900*/  ISETP.GE.AND P3, PT, R21, c[0x0][0x198], PT ;  /* 0x0000660015007a0c */ /* 0x000fe40003f66270 */
[----:B------:R-:W-:-:S02]  /*8910*/  ISETP.GE.AND P1, PT, R6, R24, PT ;  /* 0x000000180600720c */ /* 0x000fc40003f26270 */
[----:B------:R-:W-:Y:S01]  /*8920*/  @!P2 LOP3.LUT R6, R0, 0xfffffff8, RZ, 0xc0, !PT ;  /* 0xfffffff80006a812 */ /* 0x000fe200078ec0ff */
[----:B------:R-:W-:Y:S01]  /*8930*/  @!P2 IMAD.SHL.U32 R0, R247, 0x2, RZ ;  /* 0x00000002f700a824 */ /* 0x000fe200078e00ff */
[----:B---3--:R-:W-:Y:S02]  /*8940*/  @!P2 LEA.HI.X R5, R20, R3, R43, 0x1, P0 ;  /* 0x000000031405a211 */ /* 0x008fe400000f0c2b */
[----:B------:R-:W-:Y:S01]  /*8950*/  IADD3 R7, R17, 0x60, RZ ;  /* 0x0000006011077810 */ /* 0x000fe20007ffe0ff */
[----:B------:R-:W-:Y:S02]  /*8960*/  @!P2 IMAD.WIDE R2, R6, 0x2, R2 ;  /* 0x000000020602a825 */ /* 0x000fe400078e0202 */
[----:B------:R2:W-:Y:S01]  /*8970*/  @!P2 LDGSTS.E.BYPASS.LTC128B.128 [R0+0xa100], [R4.64], !P4 ;  /* 0x0a1000000400afae */ /* 0x0005e2000e101d48 */
[----:B------:R-:W-:-:S03]  /*8980*/  ISETP.GE.AND P0, PT, R7, R24, PT ;  /* 0x000000180700720c */ /* 0x000fc60003f06270 */
[----:B------:R3:W-:Y:S01]  /*8990*/  @!P2 LDGSTS.E.BYPASS.LTC128B.128 [R0+0xe100], [R2.64], !P3 ;  /* 0x0e1000000200afae */ /* 0x0007e2000d901d48 */
[----:B------:R-:W-:-:S03]  /*89a0*/  @!P1 LEA R10, P2, R20, R8, 0x1 ;  /* 0x00000008140a9211 */ /* 0x000fc600078408ff */
[----:B------:R-:W-:Y:S01]  /*89b0*/  SHFL.IDX PT, R6, R14, 0x6, 0x181f ;  /* 0x00d81f000e067f89 */ /* 0x000fe200000e0000 */
[----:B-1----:R-:W-:-:S03]  /*89c0*/  @!P1 LEA.HI.X R11, R20, R9, R43, 0x1, P2 ;  /* 0x00000009140b9211 */ /* 0x002fc600010f0c2b */
[----:B------:R-:W1:Y:S01]  /*89d0*/  SHFL.IDX PT, R7, R15, 0x6, 0x181f ;  /* 0x00d81f000f077f89 */ /* 0x000e6200000e0000 */
[----:B--2---:R-:W-:-:S04]  /*89e0*/  IMAD R4, R18, c[0x0][0x1e0], RZ ;  /* 0x0000780012047a24 */ /* 0x004fc800078e02ff */
[C---:B------:R-:W-:Y:S01]  /*89f0*/  IMAD R4, R16.reuse, c[0x0][0x1e4], R4 ;  /* 0x0000790010047a24 */ /* 0x040fe200078e0204 */
[----:B---3--:R-:W-:Y:S01]  /*8a00*/  IADD3 R0, R17, 0x70, RZ ;  /* 0x0000007011007810 */ /* 0x008fe20007ffe0ff */
[----:B------:R-:W-:-:S03]  /*8a10*/  IMAD.WIDE.U32 R2, R16, c[0x0][0x1e0], R42 ;  /* 0x0000780010027a25 */ /* 0x000fc600078e002a */
[----:B------:R-:W-:Y:S01]  /*8a20*/  ISETP.GE.AND P2, PT, R0, R24, PT ;  /* 0x000000180000720c */ /* 0x000fe20003f46270 */
[----:B------:R-:W-:Y:S01]  /*8a30*/  IMAD.IADD R3, R3, 0x1, R4 ;  /* 0x0000000103037824 */ /* 0x000fe200078e0204 */
[--C-:B------:R-:W-:Y:S02]  /*8a40*/  @!P1 SHF.R.S32.HI R4, RZ, 0x1f, R21.reuse ;  /* 0x0000001fff049819 */ /* 0x100fe40000011415 */
[----:B------:R-:W-:Y:S01]  /*8a50*/  @!P0 SHF.R.S32.HI R0, RZ, 0x1f, R21 ;  /* 0x0000001fff008819 */ /* 0x000fe20000011415 */
[----:B------:R-:W-:Y:S01]  /*8a60*/  IMAD.WIDE.U32 R2, R60, c[0x0][0x1e8], R2 ;  /* 0x00007a003c027a25 */ /* 0x000fe200078e0002 */
[-C--:B------:R-:W-:Y:S02]  /*8a70*/  @!P1 LEA.HI R4, R4, R21.reuse, RZ, 0x3 ;  /* 0x0000001504049211 */ /* 0x080fe400078f18ff */
[----:B------:R-:W-:Y:S01]  /*8a80*/  @!P0 LEA.HI R13, R0, R21, RZ, 0x3 ;  /* 0x00000015000d8211 */ /* 0x000fe200078f18ff */
[----:B------:R-:W-:Y:S01]  /*8a90*/  @!P1 IMAD.SHL.U32 R0, R247, 0x2, RZ ;  /* 0x00000002f7009824 */ /* 0x000fe200078e00ff */
[----:B------:R-:W-:-:S03]  /*8aa0*/  @!P1 LOP3.LUT R4, R4, 0xfffffff8, RZ, 0xc0, !PT ;  /* 0xfffffff804049812 */ /* 0x000fc600078ec0ff */
[----:B------:R-:W-:Y:S01]  /*8ab0*/  @!P2 SHF.R.S32.HI R5, RZ, 0x1f, R21 ;  /* 0x0000001fff05a819 */ /* 0x000fe20000011415 */
[----:B------:R2:W-:Y:S01]  /*8ac0*/  @!P1 LDGSTS.E.BYPASS.LTC128B.128 [R0+0xa900], [R10.64], !P4 ;  /* 0x0a9000000a009fae */ /* 0x0005e2000e101d48 */
[----:B------:R-:W-:Y:S02]  /*8ad0*/  @!P1 IMAD.WIDE R8, R4, 0x2, R8 ;  /* 0x0000000204089825 */ /* 0x000fe400078e0208 */
[----:B------:R-:W-:Y:S02]  /*8ae0*/  @!P2 LEA.HI R17, R5, R21, RZ, 0x3 ;  /* 0x000000150511a211 */ /* 0x000fe400078f18ff */
[----:B------:R-:W-:Y:S01]  /*8af0*/  IMAD.IADD R5, R12, 0x1, R3 ;  /* 0x000000010c057824 */ /* 0x000fe200078e0203 */
[----:B------:R3:W-:Y:S01]  /*8b00*/  @!P1 LDGSTS.E.BYPASS.LTC128B.128 [R0+0xe900], [R8.64], !P3 ;  /* 0x0e90000008009fae */ /* 0x0007e2000d901d48 */
[----:B----4-:R-:W-:Y:S01]  /*8b10*/  @P5 SHF.R.S32.HI R3, RZ, 0x1f, R22 ;  /* 0x0000001fff035819 */ /* 0x010fe20000011416 */
[----:B------:R-:W-:Y:S02]  /*8b20*/  @!P5 IMAD.MOV.U32 R3, RZ, RZ, R19 ;  /* 0x000000ffff03d224 */ /* 0x000fe400078e0013 */
[----:B------:R-:W-:-:S02]  /*8b30*/  IMAD.MOV.U32 R4, RZ, RZ, R2 ;  /* 0x000000ffff047224 */ /* 0x000fc400078e0002 */
[----:B------:R-:W-:Y:S02]  /*8b40*/  @P5 IMAD.MOV.U32 R2, RZ, RZ, R22 ;  /* 0x000000ffff025224 */ /* 0x000fe400078e0016 */
[----:B------:R-:W-:Y:S01]  /*8b50*/  @!P5 IMAD.MOV.U32 R2, RZ, RZ, R59 ;  /* 0x000000ffff02d224 */ /* 0x000fe200078e003b */
[----:B------:R-:W-:Y:S01]  /*8b60*/  LEA.HI R59, R159, R213, RZ, 0x4 ;  /* 0x000000d59f3b7211 */ /* 0x000fe200078f20ff */
[----:B------:R-:W-:Y:S01]  /*8b70*/  IMAD.MOV.U32 R12, RZ, RZ, c[0x0][0x1e4] ;  /* 0x00007900ff0c7624 */ /* 0x000fe200078e00ff */
[----:B--2---:R-:W-:-:S05]  /*8b80*/  @!P0 LOP3.LUT R10, R13, 0xfffffff8, RZ, 0xc0, !PT ;  /* 0xfffffff80d0a8812 */ /* 0x004fca00078ec0ff */
[----:B-1----:R-:W-:Y:S01]  /*8b90*/  @!P0 IMAD.WIDE R10, R10, 0x2, R6 ;  /* 0x000000020a0a8825 */ /* 0x002fe200078e0206 */
[C---:B---3--:R-:W-:Y:S02]  /*8ba0*/  @!P0 LEA R8, P1, R20.reuse, R6, 0x1 ;  /* 0x0000000614088211 */ /* 0x048fe400078208ff */
[----:B------:R1:W2:Y:S01]  /*8bb0*/  SHFL.IDX PT, R6, R14, 0x7, 0x181f ;  /* 0x00f81f000e067f89 */ /* 0x0002a200000e0000 */
[----:B------:R-:W-:Y:S01]  /*8bc0*/  @!P0 IMAD.SHL.U32 R0, R247, 0x2, RZ ;  /* 0x00000002f7008824 */ /* 0x000fe200078e00ff */
[----:B------:R-:W-:Y:S02]  /*8bd0*/  @!P0 LEA.HI.X R9, R20, R7, R43, 0x1, P1 ;  /* 0x0000000714098211 */ /* 0x000fe400008f0c2b */
[----:B------:R-:W-:Y:S01]  /*8be0*/  ISETP.NE.U32.AND P1, PT, RZ, c[0x0][0x350], PT ;  /* 0x0000d400ff007a0c */ /* 0x000fe20003f25070 */
[----:B------:R-:W3:Y:S04]  /*8bf0*/  SHFL.IDX PT, R7, R15, 0x7, 0x181f ;  /* 0x00f81f000f077f89 */ /* 0x000ee800000e0000 */
[----:B------:R4:W-:Y:S04]  /*8c00*/  @!P0 LDGSTS.E.BYPASS.LTC128B.128 [R0+0xb100], [R8.64], !P4 ;  /* 0x0b10000008008fae */ /* 0x0009e8000e101d48 */
[----:B------:R4:W-:Y:S01]  /*8c10*/  @!P0 LDGSTS.E.BYPASS.LTC128B.128 [R0+0xf100], [R10.64], !P3 ;  /* 0x0f1000000a008fae */ /* 0x0009e2000d901d48 */
[----:B------:R-:W-:-:S04]  /*8c20*/  ISETP.NE.AND.EX P0, PT, RZ, c[0x0][0x354], PT, P1 ;  /* 0x0000d500ff007a0c */ /* 0x000fc80003f05310 */
[----:B------:R-:W-:Y:S02]  /*8c30*/  SEL R13, R2, RZ, !P0 ;  /* 0x000000ff020d7207 */ /* 0x000fe40004000000 */
[----:B-1----:R-:W-:Y:S01]  /*8c40*/  SEL R14, R3, RZ, !P0 ;  /* 0x000000ff030e7207 */ /* 0x002fe20004000000 */
[----:B------:R-:W-:Y:S02]  /*8c50*/  IMAD.MOV.U32 R3, RZ, RZ, 0x6 ;  /* 0x00000006ff037424 */ /* 0x000fe400078e00ff */
[----:B------:R-:W-:Y:S01]  /*8c60*/  IMAD.WIDE.U32 R22, R13, c[0x0][0x1f0], R4 ;  /* 0x00007c000d167a25 */ /* 0x000fe200078e0004 */
[----:B--2---:R-:W-:Y:S02]  /*8c70*/  @!P2 LEA R4, P1, R20, R6, 0x1 ;  /* 0x000000061404a211 */ /* 0x004fe400078208ff */
[----:B------:R-:W-:Y:S01]  /*8c80*/  SHF.L.U64.HI R161, R162, R3, c[0x0][0x1e4] ;  /* 0x00007900a2a17619 */ /* 0x000fe20000010203 */
[----:B------:R-:W-:Y:S01]  /*8c90*/  IMAD.MOV.U32 R168, RZ, RZ, R22 ;  /* 0x000000ffffa87224 */ /* 0x000fe200078e0016 */
[----:B---3--:R-:W-:Y:S01]  /*8ca0*/  @!P2 LEA.HI.X R5, R20, R7, R43, 0x1, P1 ;  /* 0x000000071405a211 */ /* 0x008fe200008f0c2b */
[----:B------:R1:W-:Y:S01]  /*8cb0*/  STL.64 [R1+0x40], R22 ;  /* 0x0000401601007387 */ /* 0x0003e20000100a00 */
[----:B----4-:R-:W-:-:S04]  /*8cc0*/  IMAD.IADD R8, R205, 0x1, -R48 ;  /* 0x00000001cd087824 */ /* 0x010fc800078e0a30 */
[----:B------:R-:W-:Y:S02]  /*8cd0*/  IMAD R8, R55, -0x40, R8 ;  /* 0xffffffc037087824 */ /* 0x000fe400078e0208 */
[----:B------:R-:W-:Y:S02]  /*8ce0*/  IMAD R0, R14, c[0x0][0x1f0], RZ ;  /* 0x00007c000e007a24 */ /* 0x000fe400078e02ff */
[----:B------:R-:W-:Y:S01]  /*8cf0*/  @!P2 IMAD.SHL.U32 R10, R247, 0x2, RZ ;  /* 0x00000002f70aa824 */ /* 0x000fe200078e00ff */
[C---:B------:R-:W-:Y:S01]  /*8d00*/  ISETP.GE.AND P0, PT, R8.reuse, 0x1, PT ;  /* 0x000000010800780c */ /* 0x040fe20003f06270 */
[----:B------:R-:W-:Y:S01]  /*8d10*/  IMAD R2, R13, c[0x0][0x1f4], R0 ;  /* 0x00007d000d027a24 */ /* 0x000fe200078e0200 */
[----:B------:R-:W-:Y:S01]  /*8d20*/  ISETP.GE.AND P5, PT, R8, 0x11, PT ;  /* 0x000000110800780c */ /* 0x000fe20003fa6270 */
[----:B------:R-:W-:Y:S01]  /*8d30*/  IMAD R0, R161, R55, RZ ;  /* 0x00000037a1007224 */ /* 0x000fe200078e02ff */
[----:B------:R2:W-:Y:S01]  /*8d40*/  @!P2 LDGSTS.E.BYPASS.LTC128B.128 [R10+0xb900], [R4.64], !P4 ;  /* 0x0b900000040aafae */ /* 0x0005e2000e101d48 */
[----:B------:R-:W-:Y:S01]  /*8d50*/  IMAD.IADD R169, R23, 0x1, R2 ;  /* 0x0000000117a97824 */ /* 0x000fe200078e0202 */
[----:B------:R-:W-:Y:S01]  /*8d60*/  ISETP.GE.AND P4, PT, R42, c[0x0][0x1d4], PT ;  /* 0x000075002a007a0c */ /* 0x000fe20003f86270 */
[-C--:B------:R-:W-:Y:S01]  /*8d70*/  IMAD R9, R58, R163.reuse, R0 ;  /* 0x000000a33a097224 */ /* 0x080fe200078e0200 */
[----:B------:R-:W-:Y:S01]  /*8d80*/  IADD3 R0, R42, 0x40, RZ ;  /* 0x000000402a007810 */ /* 0x000fe20007ffe0ff */
[----:B------:R-:W-:Y:S01]  /*8d90*/  IMAD.WIDE.U32 R2, R55, R163, R168 ;  /* 0x000000a337027225 */ /* 0x000fe200078e00a8 */
[----:B------:R1:W-:Y:S02]  /*8da0*/  STL.64 [R1+0x30], R168 ;  /* 0x000030a801007387 */ /* 0x0003e40000100a00 */
[----:B------:R-:W-:Y:S01]  /*8db0*/  ISETP.GE.AND P3, PT, R0, c[0x0][0x1d4], PT ;  /* 0x0000750000007a0c */ /* 0x000fe20003f66270 */
[----:B------:R-:W-:Y:S01]  /*8dc0*/  IMAD.IADD R3, R3, 0x1, R9 ;  /* 0x0000000103037824 */ /* 0x000fe200078e0209 */
[----:B------:R-:W-:-:S05]  /*8dd0*/  @!P2 LOP3.LUT R0, R17, 0xfffffff8, RZ, 0xc0, !PT ;  /* 0xfffffff81100a812 */ /* 0x000fca00078ec0ff */
[----:B------:R-:W-:-:S04]  /*8de0*/  @!P2 IMAD.WIDE R6, R0, 0x2, R6 ;  /* 0x000000020006a825 */ /* 0x000fc800078e0206 */
[----:B------:R-:W-:Y:S01]  /*8df0*/  @P0 IMAD.SHL.U32 R0, R247, 0x2, RZ ;  /* 0x00000002f7000824 */ /* 0x000fe200078e00ff */
[----:B--2---:R-:W-:-:S04]  /*8e00*/  @P0 LEA R4, P1, R2, c[0x0][0x1c8], 0x1 ;  /* 0x0000720002040a11 */ /* 0x004fc800078208ff */
[----:B------:R-:W-:Y:S02]  /*8e10*/  @P0 LEA.HI.X R5, R2, c[0x0][0x1cc], R3, 0x1, P1 ;  /* 0x0000730002050a11 */ /* 0x000fe400008f0c03 */
[----:B------:R-:W-:-:S13]  /*8e20*/  ISETP.GE.AND P1, PT, R21, c[0x0][0x198], PT ;  /* 0x0000660015007a0c */ /* 0x000fda0003f26270 */
[----:B------:R2:W-:Y:S01]  /*8e30*/  @!P2 LDGSTS.E.BYPASS.LTC128B.128 [R10+0xf900], [R6.64], !P1 ;  /* 0x0f900000060aafae */ /* 0x0005e2000c901d48 */
[----:B------:R-:W-:-:S03]  /*8e40*/  ISETP.GE.AND P1, PT, R8, 0x21, PT ;  /* 0x000000210800780c */ /* 0x000fc60003f26270 */
[----:B------:R-:W0:Y:S04]  /*8e50*/  LDGDEPBAR ;  /* 0x00000000000079af */ /* 0x000e280000000000 */
[----:B------:R-:W-:Y:S01]  /*8e60*/  BAR.SYNC.DEFER_BLOCKING 0x0 ;  /* 0x0000000000007b1d */ /* 0x000fe20000010000 */
[----:B--2---:R-:W-:-:S04]  /*8e70*/  IMAD.SHL.U32 R6, R12, 0x20, RZ ;  /* 0x000000200c067824 */ /* 0x004fc800078e00ff */
[----:B------:R-:W-:Y:S01]  /*8e80*/  IMAD.IADD R167, R165, 0x1, R6 ;  /* 0x00000001a5a77824 */ /* 0x000fe200078e0206 */
[----:B------:R-:W-:Y:S01]  /*8e90*/  @!PT LDS RZ, [RZ] ;  /* 0x00000000fffff984 */ /* 0x000fe20000000800 */
[----:B------:R-:W-:Y:S01]  /*8ea0*/  @!PT LDS RZ, [RZ] ;  /* 0x00000000fffff984 */ /* 0x000fe20000000800 */
[----:B------:R-:W-:Y:S01]  /*8eb0*/  @!PT LDS RZ, [RZ] ;  /* 0x00000000fffff984 */ /* 0x000fe20000000800 */
[----:B------:R2:W-:Y:S04]  /*8ec0*/  @P0 LDGSTS.E.BYPASS.LTC128B.128 [R0+0x4100], [R4.64], !P4 ;  /* 0x0410000004000fae */ /* 0x0005e8000e101d48 */
[----:B------:R2:W-:Y:S01]  /*8ed0*/  @P0 LDGSTS.E.BYPASS.LTC128B.128 [R0+0x6100], [R4.64+0x80], !P3 ;  /* 0x0610008004000fae */ /* 0x0005e2000d901d48 */
[----:B------:R-:W-:-:S03]  /*8ee0*/  ISETP.GE.AND P0, PT, R8, 0x31, PT ;  /* 0x000000310800780c */ /* 0x000fc60003f06270 */
[----:B------:R1:W-:Y:S01]  /*8ef0*/  STL [R1+0x50], R167 ;  /* 0x000050a701007387 */ /* 0x0003e20000100800 */
[----:B--2---:R-:W-:Y:S01]  /*8f00*/  @P5 LEA R0, P2, R162, R2, 0x4 ;  /* 0x00000002a2005211 */ /* 0x004fe200078420ff */
[----:B------:R-:W-:-:S03]  /*8f10*/  IMAD R4, R18, c[0x0][0x208], RZ ;  /* 0x0000820012047a24 */ /* 0x000fc600078e02ff */
[----:B------:R-:W-:Y:S01]  /*8f20*/  @P5 LEA.HI.X R5, R162, R3, R12, 0x4, P2 ;  /* 0x00000003a2055211 */ /* 0x000fe200010f240c */
[----:B------:R-:W-:Y:S01]  /*8f30*/  IMAD R6, R16, c[0x0][0x20c], R4 ;  /* 0x0000830010067a24 */ /* 0x000fe200078e0204 */
[----:B------:R-:W-:-:S03]  /*8f40*/  @P5 LEA R10, P2, R0, c[0x0][0x1c8], 0x1 ;  /* 0x00007200000a5a11 */ /* 0x000fc600078408ff */
[----:B------:R-:W-:Y:S01]  /*8f50*/  @P0 IMAD R12, R12, 0x30, RZ ;  /* 0x000000300c0c0824 */ /* 0x000fe200078e02ff */
[----:B------:R-:W-:Y:S01]  /*8f60*/  @P5 LEA.HI.X R11, R0, c[0x0][0x1cc], R5, 0x1, P2 ;  /* 0x00007300000b5a11 */ /* 0x000fe200010f0c05 */
[----:B------:R-:W-:Y:S01]  /*8f70*/  IMAD.WIDE.U32 R4, R16, c[0x0][0x208], R42 ;  /* 0x0000820010047a25 */ /* 0x000fe200078e002a */
[----:B------:R-:W-:-:S03]  /*8f80*/  @P1 IADD3 R0, P2, R2, R164, RZ ;  /* 0x000000a402001210 */ /* 0x000fc60007f5e0ff */
[----:B------:R-:W-:Y:S02]  /*8f90*/  IMAD.IADD R5, R5, 0x1, R6 ;  /* 0x0000000105057824 */ /* 0x000fe400078e0206 */
[--C-:B------:R-:W-:Y:S01]  /*8fa0*/  @P1 IMAD.X R7, R167, 0x1, R3.reuse, P2 ;  /* 0x00000001a7071824 */ /* 0x100fe200010e0603 */
[----:B------:R-:W-:Y:S01]  /*8fb0*/  @P1 LEA R8, P2, R0, c[0x0][0x1c8], 0x1 ;  /* 0x0000720000081a11 */ /* 0x000fe200078408ff */
[----:B------:R-:W-:-:S03]  /*8fc0*/  @P0 IMAD.WIDE.U32 R2, R162, 0x30, R2 ;  /* 0x00000030a2020825 */ /* 0x000fc600078e0002 */
[----:B------:R-:W-:Y:S01]  /*8fd0*/  @P1 LEA.HI.X R9, R0, c[0x0][0x1cc], R7, 0x1, P2 ;  /* 0x0000730000091a11 */ /* 0x000fe200010f0c07 */
[----:B------:R-:W-:Y:S01]  /*8fe0*/  @P0 IMAD.IADD R0, R12, 0x1, R3 ;  /* 0x000000010c000824 */ /* 0x000fe200078e0203 */
[C---:B------:R-:W-:Y:S01]  /*8ff0*/  @P0 LEA R6, P2, R2.reuse, c[0x0][0x1c8], 0x1 ;  /* 0x0000720002060a11 */ /* 0x040fe200078408ff */
[----:B------:R-:W-:Y:S01]  /*9000*/  @P5 IMAD.SHL.U32 R3, R247, 0x2, RZ ;  /* 0x00000002f7035824 */ /* 0x000fe200078e00ff */
[----:B------:R-:W-:Y:S02]  /*9010*/  LOP3.LUT R12, R59, 0xfffffff0, RZ, 0xc0, !PT ;  /* 0xfffffff03b0c7812 */ /* 0x000fe400078ec0ff */
[----:B------:R-:W-:Y:S01]  /*9020*/  @P0 LEA.HI.X R7, R2, c[0x0][0x1cc], R0, 0x1, P2 ;  /* 0x0000730002070a11 */ /* 0x000fe200010f0c00 */
[----:B------:R-:W-:Y:S01]  /*9030*/  @P1 IMAD.SHL.U32 R0, R247, 0x2, RZ ;  /* 0x00000002f7001824 */ /* 0x000fe200078e00ff */
[----:B------:R2:W-:Y:S01]  /*9040*/  @P5 LDGSTS.E.BYPASS.LTC128B.128 [R3+0x4900], [R10.64], !P4 ;  /* 0x049000000a035fae */ /* 0x0005e2000e101d48 */
[----:B------:R-:W-:-:S03]  /*9050*/  IMAD.IADD R12, R213, 0x1, -R12 ;  /* 0x00000001d50c7824 */ /* 0x000fc600078e0a0c */
[----:B------:R2:W-:Y:S02]  /*9060*/  @P5 LDGSTS.E.BYPASS.LTC128B.128 [R3+0x6900], [R10.64+0x80], !P3 ;  /* 0x069000800a035fae */ /* 0x0005e4000d901d48 */
[----:B------:R-:W-:Y:S02]  /*9070*/  SHF.R.S32.HI R2, RZ, 0x1f, R12 ;  /* 0x0000001fff027819 */ /* 0x000fe4000001140c */
[----:B------:R3:W-:Y:S02]  /*9080*/  @P1 LDGSTS.E.BYPASS.LTC128B.128 [R0+0x5100], [R8.64], !P4 ;  /* 0x0510000008001fae */ /* 0x0007e4000e101d48 */
[----:B------:R-:W-:Y:S02]  /*9090*/  LEA.HI R57, R2, R12, RZ, 0x3 ;  /* 0x0000000c02397211 */ /* 0x000fe400078f18ff */
[----:B------:R3:W-:Y:S01]  /*90a0*/  @P1 LDGSTS.E.BYPASS.LTC128B.128 [R0+0x7100], [R8.64+0x80], !P3 ;  /* 0x0710008008001fae */ /* 0x0007e2000d901d48 */
[----:B--2---:R-:W-:Y:S02]  /*90b0*/  IMAD R3, R215, c[0x0][0x210], RZ ;  /* 0x00008400d7037a24 */ /* 0x004fe400078e02ff */
[----:B---3--:R-:W-:-:S02]  /*90c0*/  @P0 IMAD.SHL.U32 R0, R247, 0x2, RZ ;  /* 0x00000002f7000824 */ /* 0x008fc400078e00ff */
[C---:B------:R-:W-:Y:S02]  /*90d0*/  IMAD R8, R60.reuse, c[0x0][0x214], R3 ;  /* 0x000085003c087a24 */ /* 0x040fe400078e0203 */
[----:B------:R-:W-:Y:S01]  /*90e0*/  IMAD.WIDE.U32 R2, R60, c[0x0][0x210], R4 ;  /* 0x000084003c027a25 */ /* 0x000fe200078e0004 */
[----:B------:R2:W-:Y:S01]  /*90f0*/  @P0 LDGSTS.E.BYPASS.LTC128B.128 [R0+0x5900], [R6.64], !P4 ;  /* 0x0590000006000fae */ /* 0x0005e2000e101d48 */
[----:B------:R-:W-:Y:S02]  /*9100*/  LOP3.LUT R4, R57, 0xfffffff8, RZ, 0xc0, !PT ;  /* 0xfffffff839047812 */ /* 0x000fe400078ec0ff */
[----:B------:R-:W-:Y:S01]  /*9110*/  IMAD.IADD R3, R8, 0x1, R3 ;  /* 0x0000000108037824 */ /* 0x000fe200078e0203 */
[----:B------:R2:W-:Y:S01]  /*9120*/  @P0 LDGSTS.E.BYPASS.LTC128B.128 [R0+0x7900], [R6.64+0x80], !P3 ;  /* 0x0790008006000fae */ /* 0x0005e2000d901d48 */
[----:B------:R-:W-:Y:S01]  /*9130*/  ISETP.LT.AND P0, PT, RZ, c[0x0][0x27c], PT ;  /* 0x00009f00ff007a0c */ /* 0x000fe20003f01270 */
[----:B------:R-:W-:Y:S02]  /*9140*/  IMAD.IADD R56, R12, 0x1, -R4 ;  /* 0x000000010c387824 */ /* 0x000fe400078e0a04 */
[----:B------:R-:W-:Y:S01]  /*9150*/  IMAD.WIDE.U32 R82, R13, c[0x0][0x218], R2 ;  /* 0x000086000d527a25 */ /* 0x000fe200078e0002 */
[----:B------:R-:W0:Y:S02]  /*9160*/  LDGDEPBAR ;  /* 0x00000000000079af */ /* 0x000e240000000000 */
[----:B------:R-:W-:Y:S01]  /*9170*/  R2P PR, R56, 0x6 ;  /* 0x0000000638007804 */ /* 0x000fe20000000000 */
[----:B------:R-:W-:Y:S01]  /*9180*/  IMAD.MOV.U32 R4, RZ, RZ, 0x10 ;  /* 0x00000010ff047424 */ /* 0x000fe200078e00ff */
[----:B------:R1:W-:Y:S01]  /*9190*/  STL.64 [R1+0x38], R82 ;  /* 0x0000385201007387 */ /* 0x0003e20000100a00 */
[----:B------:R-:W-:-:S03]  /*91a0*/  IMAD.MOV.U32 R3, RZ, RZ, 0x20 ;  /* 0x00000020ff037424 */ /* 0x000fc600078e00ff */
[----:B------:R-:W-:Y:S02]  /*91b0*/  SEL R4, R4, 0xfffffff0, !P1 ;  /* 0xfffffff004047807 */ /* 0x000fe40004800000 */
[----:B------:R-:W-:Y:S01]  /*91c0*/  SEL R3, R3, 0xffffffe0, !P2 ;  /* 0xffffffe003037807 */ /* 0x000fe20005000000 */
[----:B--2---:R-:W-:-:S04]  /*91d0*/  IMAD R0, R14, c[0x0][0x218], RZ ;  /* 0x000086000e007a24 */ /* 0x004fc800078e02ff */
[----:B------:R-:W-:-:S04]  /*91e0*/  IMAD R0, R13, c[0x0][0x21c], R0 ;  /* 0x000087000d007a24 */ /* 0x000fc800078e0200 */
[----:B------:R-:W-:-:S05]  /*91f0*/  IMAD.IADD R80, R83, 0x1, R0 ;  /* 0x0000000153507824 */ /* 0x000fca00078e0200 */
[----:B------:R1:W-:Y:S01]  /*9200*/  STL [R1+0x48], R80 ;  /* 0x0000485001007387 */ /* 0x0003e20000100800 */
[----:B------:R-:W-:Y:S05]  /*9210*/  @P0 BRA `(.L_x_785) ;  /* 0x0000002000000947 */ /* 0x000fea0003800000 */
[----:B------:R-:W-:-:S04]  /*9220*/  DEPBAR.LE SB0, 0x1 ;  /* 0x000080400000791a */ /* 0x000fc80000000000 */
[----:B------:R-:W-:Y:S05]  /*9230*/  BRA `(.L_x_786) ;  /* 0x0000657000007947 */ /* 0x000fea0003800000 */
.L_x_785:
        /* <DEDUP_REMOVED lines=41> */
.L_x_789:
[----:B------:R-:W-:Y:S05]  /*94d0*/  BSYNC B0 ;  /* 0x0000000000007941 */ /* 0x000fea0003800000 */
.L_x_788:
[----:B------:R-:W-:Y:S01]  /*94e0*/  IMAD R2, R210, -0x80, R24 ;  /* 0xffffff80d2027824 */ /* 0x000fe200078e0218 */
[--C-:B--2--5:R-:W-:Y:S01]  /*94f0*/  SHF.R.U64 R20, R12, 0x10, R13.reuse ;  /* 0x000000100c147819 */ /* 0x124fe2000000120d */
[----:B-1----:R-:W-:Y:S01]  /*9500*/  IMAD.MOV.U32 R22, RZ, RZ, R12 ;  /* 0x000000ffff167224 */ /* 0x002fe200078e000c */
[--C-:B------:R-:W-:Y:S01]  /*9510*/  SHF.R.U32.HI R17, RZ, 0x10, R13.reuse ;  /* 0x00000010ff117819 */ /* 0x100fe2000001160d */
[----:B------:R-:W-:Y:S01]  /*9520*/  IMAD.MOV.U32 R21, RZ, RZ, R13 ;  /* 0x000000ffff157224 */ /* 0x000fe200078e000d */
[----:B------:R-:W-:Y:S01]  /*9530*/  IMNMX R23, R2, 0x80, PT ;  /* 0x0000008002177817 */ /* 0x000fe20003800200 */
[----:B------:R-:W-:Y:S01]  /*9540*/  IMAD.MOV.U32 R19, RZ, RZ, R8 ;  /* 0x000000ffff137224 */ /* 0x000fe200078e0008 */
[--C-:B------:R-:W-:Y:S01]  /*9550*/  SHF.R.U64 R16, R8, 0x10, R9.reuse ;  /* 0x0000001008107819 */ /* 0x100fe20000001209 */
[--C-:B------:R-:W-:Y:S01]  /*9560*/  IMAD.MOV.U32 R18, RZ, RZ, R9.reuse ;  /* 0x000000ffff127224 */ /* 0x100fe200078e0009 */
[----:B------:R-:W-:Y:S01]  /*9570*/  ISETP.GE.AND P0, PT, R48, R23, PT ;  /* 0x000000173000720c */ /* 0x000fe20003f06270 */
[----:B------:R-:W-:Y:S01]  /*9580*/  IMAD.MOV.U32 R15, RZ, RZ, R10 ;  /* 0x000000ffff0f7224 */ /* 0x000fe200078e000a */
[----:B------:R-:W-:Y:S01]  /*9590*/  SHF.R.U32.HI R13, RZ, 0x10, R9 ;  /* 0x00000010ff0d7819 */ /* 0x000fe20000011609 */
[--C-:B------:R-:W-:Y:S01]  /*95a0*/  IMAD.MOV.U32 R14, RZ, RZ, R11.reuse ;  /* 0x000000ffff0e7224 */ /* 0x100fe200078e000b */
[--C-:B------:R-:W-:Y:S01]  /*95b0*/  SHF.R.U64 R12, R10, 0x10, R11.reuse ;  /* 0x000000100a0c7819 */ /* 0x100fe2000000120b */
[----:B------:R-:W-:Y:S01]  /*95c0*/  IMAD.MOV.U32 R10, RZ, RZ, R6 ;  /* 0x000000ffff0a7224 */ /* 0x000fe200078e0006 */
[----:B------:R-:W-:Y:S01]  /*95d0*/  SHF.R.U32.HI R8, RZ, 0x10, R11 ;  /* 0x00000010ff087819 */ /* 0x000fe2000001160b */
[--C-:B------:R-:W-:Y:S01]  /*95e0*/  IMAD.MOV.U32 R9, RZ, RZ, R7.reuse ;  /* 0x000000ffff097224 */ /* 0x100fe200078e0007 */
[----:B------:R-:W-:Y:S01]  /*95f0*/  SHF.R.U64 R5, R6, 0x10, R7 ;  /* 0x0000001006057819 */ /* 0x000fe20000001207 */
[----:B------:R-:W-:-:S04]  /*9600*/  DEPBAR.LE SB0, 0x1 ;  /* 0x000080400000791a */ /* 0x000fc80000000000 */
[----:B------:R-:W-:Y:S01]  /*9610*/  SHF.R.U32.HI R0, RZ, 0x10, R7 ;  /* 0x00000010ff007819 */ /* 0x000fe20000011607 */
[----:B------:R-:W-:Y:S01]  /*9620*/  BSSY B1, `(.L_x_790) ;  /* 0x000005e000017945 */ /* 0x000fe20003800000 */
[----:B------:R-:W-:Y:S02]  /*9630*/  PRMT R25, R16, 0x5410, R19 ;  /* 0x0000541010197816 */ /* 0x000fe40000000013 */
        /* <DEDUP_REMOVED lines=15> */
[----:B------:R-:W-:Y:S02]  /*9730*/  HADD2.F32 R5, -RZ, R22.H0_H0 ;  /* 0x20000016ff057230 */ /* 0x000fe40000004100 */
        /* <DEDUP_REMOVED lines=8> */
[--C-:B------:R-:W-:Y:S02]  /*97c0*/  HADD2.F32 R16, -RZ, R11.reuse.H0_H0 ;  /* 0x2000000bff107230 */ /* 0x100fe40000004100 */
[----:B------:R-:W-:Y:S01]  /*97d0*/  HADD2.F32 R15, -RZ, R11.H1_H1 ;  /* 0x3000000bff0f7230 */ /* 0x000fe20000004100 */
[----:B------:R-:W-:-:S02]  /*97e0*/  FMUL.FTZ R11, R8, R7 ;  /* 0x00000007080b7220 */ /* 0x000fc40000410000 */
[CC--:B------:R-:W-:Y:S02]  /*97f0*/  FMUL.FTZ R7, R9.reuse, R0.reuse ;  /* 0x0000000009077220 */ /* 0x0c0fe40000410000 */
[----:B------:R-:W-:Y:S02]  /*9800*/  FMUL.FTZ R0, R6, R0 ;  /* 0x0000000006007220 */ /* 0x000fe40000410000 */
[-C--:B------:R-:W-:Y:S02]  /*9810*/  FFMA.FTZ R17, R12, R5.reuse, -R11 ;  /* 0x000000050c117223 */ /* 0x080fe4000001080b */
[-C--:B------:R-:W-:Y:S01]  /*9820*/  FFMA.FTZ R11, R6, R2.reuse, -R7 ;  /* 0x00000002060b7223 */ /* 0x080fe20000010807 */
[--C-:B------:R-:W-:Y:S01]  /*9830*/  HADD2.F32 R6, -RZ, R19.reuse.H1_H1 ;  /* 0x30000013ff067230 */ /* 0x100fe20000004100 */
[----:B------:R-:W-:Y:S01]  /*9840*/  FFMA.FTZ R9, R9, R2, R0 ;  /* 0x0000000209097223 */ /* 0x000fe20000010000 */
[----:B------:R-:W-:Y:S01]  /*9850*/  HADD2.F32 R0, -RZ, R19.H0_H0 ;  /* 0x20000013ff007230 */ /* 0x000fe20000004100 */
[----:B------:R-:W-:Y:S01]  /*9860*/  FFMA.FTZ R12, R8, R5, R10 ;  /* 0x00000005080c7223 */ /* 0x000fe2000001000a */
[----:B------:R-:W-:Y:S01]  /*9870*/  HADD2.F32 R5, -RZ, R21.H0_H0 ;  /* 0x20000015ff057230 */ /* 0x000fe20000004100 */
[-C--:B------:R-:W-:Y:S01]  /*9880*/  FMUL.FTZ R8, R13, R6.reuse ;  /* 0x000000060d087220 */ /* 0x080fe20000410000 */
[----:B------:R-:W-:Y:S01]  /*9890*/  HADD2.F32 R2, -RZ, R20.H1_H1 ;  /* 0x30000014ff027230 */ /* 0x000fe20000004100 */
[----:B------:R-:W-:Y:S01]  /*98a0*/  FMUL.FTZ R7, R14, R6 ;  /* 0x000000060e077220 */ /* 0x000fe20000410000 */
[----:B------:R-:W-:Y:S01]  /*98b0*/  F2FP.PACK_AB R9, R9, R11 ;  /* 0x0000000b0909723e */ /* 0x000fe200000000ff */
[----:B------:R-:W-:-:S02]  /*98c0*/  FMUL.FTZ R6, R15, R0 ;  /* 0x000000000f067220 */ /* 0x000fc40000410000 */
[----:B------:R-:W-:Y:S02]  /*98d0*/  FMUL.FTZ R0, R16, R0 ;  /* 0x0000000010007220 */ /* 0x000fe40000410000 */
[----:B------:R-:W-:Y:S01]  /*98e0*/  FFMA.FTZ R10, R14, R5, -R8 ;  /* 0x000000050e0a7223 */ /* 0x000fe20000010808 */
[----:B------:R-:W-:Y:S01]  /*98f0*/  F2FP.PACK_AB R8, R12, R17 ;  /* 0x000000110c08723e */ /* 0x000fe200000000ff */
[----:B------:R-:W-:Y:S02]  /*9900*/  FFMA.FTZ R7, R13, R5, R7 ;  /* 0x000000050d077223 */ /* 0x000fe40000010007 */
[-C--:B------:R-:W-:Y:S02]  /*9910*/  FFMA.FTZ R6, R16, R2.reuse, -R6 ;  /* 0x0000000210067223 */ /* 0x080fe40000010806 */
[----:B------:R-:W-:Y:S01]  /*9920*/  FFMA.FTZ R0, R15, R2, R0 ;  /* 0x000000020f007223 */ /* 0x000fe20000010000 */
[----:B------:R-:W-:-:S04]  /*9930*/  F2FP.PACK_AB R10, R7, R10 ;  /* 0x0000000a070a723e */ /* 0x000fc800000000ff */
[----:B------:R-:W-:-:S05]  /*9940*/  F2FP.PACK_AB R11, R0, R6 ;  /* 0x00000006000b723e */ /* 0x000fca00000000ff */
[----:B------:R1:W-:Y:S02]  /*9950*/  STS.128 [R32+0x8100], R8 ;  /* 0x0081000820007388 */ /* 0x0003e40000000c00 */
.L_x_793:
[----:B------:R-:W-:Y:S05]  /*9960*/  BSYNC B0 ;  /* 0x0000000000007941 */ /* 0x000fea0003800000 */
.L_x_792:
[----:B------:R-:W-:-:S04]  /*9970*/  IADD3 R0, R27, 0x20, RZ ;  /* 0x000000201b007810 */ /* 0x000fc80007ffe0ff */
[----:B------:R-:W-:-:S13]  /*9980*/  ISETP.GE.AND P0, PT, R0, c[0x0][0x27c], PT ;  /* 0x00009f0000007a0c */ /* 0x000fda0003f06270 */
[----:B------:R-:W-:Y:S05]  /*9990*/  @P0 BRA `(.L_x_791) ;  /* 0x0000026000000947 */ /* 0x000fea0003800000 */
[----:B-1----:R-:W1:Y:S01]  /*99a0*/  LDS.128 R8, [R32+0xc100] ;  /* 0x00c1000020087984 */ /* 0x002e620000000c00 */
[----:B------:R-:W-:Y:S02]  /*99b0*/  HADD2.F32 R7, -RZ, R21.H1_H1 ;  /* 0x30000015ff077230 */ /* 0x000fe40000004100 */
        /* <DEDUP_REMOVED lines=21> */
[--C-:B------:R-:W-:Y:S01]  /*9b10*/  HADD2.F32 R5, -RZ, R26.reuse.H1_H1 ;  /* 0x3000001aff057230 */ /* 0x100fe20000004100 */
[-C--:B------:R-:W-:Y:S01]  /*9b20*/  FMUL.FTZ R8, R13, R6.reuse ;  /* 0x000000060d087220 */ /* 0x080fe20000410000 */
[----:B------:R-:W-:Y:S01]  /*9b30*/  HADD2.F32 R2, -RZ, R26.H0_H0 ;  /* 0x2000001aff027230 */ /* 0x000fe20000004100 */
        /* <DEDUP_REMOVED lines=12> */
.L_x_791:
[----:B------:R-:W-:Y:S05]  /*9c00*/  BSYNC B1 ;  /* 0x0000000000017941 */ /* 0x000fea0003800000 */
.L_x_790:
        /* <DEDUP_REMOVED lines=19> */
[--C-:B------:R-:W-:Y:S02]  /*9d40*/  HADD2.F32 R16, -RZ, R11.reuse.H0_H0 ;  /* 0x2000000bff107230 */ /* 0x100fe40000004100 */
[----:B------:R-:W-:Y:S01]  /*9d50*/  HADD2.F32 R15, -RZ, R11.H1_H1 ;  /* 0x3000000bff0f7230 */ /* 0x000fe20000004100 */
[----:B------:R-:W-:-:S02]  /*9d60*/  FMUL.FTZ R11, R7, R8 ;  /* 0x00000008070b7220 */ /* 0x000fc40000410000 */
[CC--:B------:R-:W-:Y:S02]  /*9d70*/  FMUL.FTZ R7, R0.reuse, R9.reuse ;  /* 0x0000000900077220 */ /* 0x0c0fe40000410000 */
[----:B------:R-:W-:Y:S02]  /*9d80*/  FMUL.FTZ R0, R0, R6 ;  /* 0x0000000600007220 */ /* 0x000fe40000410000 */
[C---:B------:R-:W-:Y:S02]  /*9d90*/  FFMA.FTZ R17, R5.reuse, R12, -R11 ;  /* 0x0000000c05117223 */ /* 0x040fe4000001080b */
[C---:B------:R-:W-:Y:S01]  /*9da0*/  FFMA.FTZ R11, R2.reuse, R6, -R7 ;  /* 0x00000006020b7223 */ /* 0x040fe20000010807 */
[--C-:B------:R-:W-:Y:S01]  /*9db0*/  HADD2.F32 R6, -RZ, R19.reuse.H1_H1 ;  /* 0x30000013ff067230 */ /* 0x100fe20000004100 */
[----:B------:R-:W-:Y:S01]  /*9dc0*/  FFMA.FTZ R9, R2, R9, R0 ;  /* 0x0000000902097223 */ /* 0x000fe20000010000 */
[----:B------:R-:W-:Y:S01]  /*9dd0*/  HADD2.F32 R0, -RZ, R19.H0_H0 ;  /* 0x20000013ff007230 */ /* 0x000fe20000004100 */
[----:B------:R-:W-:Y:S01]  /*9de0*/  FFMA.FTZ R12, R5, R8, R10 ;  /* 0x00000008050c7223 */ /* 0x000fe2000001000a */
[----:B------:R-:W-:Y:S01]  /*9df0*/  HADD2.F32 R5, -RZ, R21.H0_H0 ;  /* 0x20000015ff057230 */ /* 0x000fe20000004100 */
[C---:B------:R-:W-:Y:S01]  /*9e00*/  FMUL.FTZ R8, R6.reuse, R13 ;  /* 0x0000000d06087220 */ /* 0x040fe20000410000 */
[----:B------:R-:W-:Y:S01]  /*9e10*/  HADD2.F32 R2, -RZ, R20.H1_H1 ;  /* 0x30000014ff027230 */ /* 0x000fe20000004100 */
[----:B------:R-:W-:Y:S01]  /*9e20*/  FMUL.FTZ R7, R6, R14 ;  /* 0x0000000e06077220 */ /* 0x000fe20000410000 */
[----:B------:R-:W-:Y:S01]  /*9e30*/  F2FP.PACK_AB R9, R9, R11 ;  /* 0x0000000b0909723e */ /* 0x000fe200000000ff */
[----:B------:R-:W-:-:S02]  /*9e40*/  FMUL.FTZ R6, R0, R15 ;  /* 0x0000000f00067220 */ /* 0x000fc40000410000 */
[----:B------:R-:W-:Y:S02]  /*9e50*/  FMUL.FTZ R0, R0, R16 ;  /* 0x0000001000007220 */ /* 0x000fe40000410000 */
[C---:B------:R-:W-:Y:S01]  /*9e60*/  FFMA.FTZ R10, R5.reuse, R14, -R8 ;  /* 0x0000000e050a7223 */ /* 0x040fe20000010808 */
[----:B------:R-:W-:Y:S01]  /*9e70*/  F2FP.PACK_AB R8, R12, R17 ;  /* 0x000000110c08723e */ /* 0x000fe200000000ff */
[----:B------:R-:W-:Y:S02]  /*9e80*/  FFMA.FTZ R7, R5, R13, R7 ;  /* 0x0000000d05077223 */ /* 0x000fe40000010007 */
[C---:B------:R-:W-:Y:S02]  /*9e90*/  FFMA.FTZ R6, R2.reuse, R16, -R6 ;  /* 0x0000001002067223 */ /* 0x040fe40000010806 */
[----:B------:R-:W-:Y:S01]  /*9ea0*/  FFMA.FTZ R0, R2, R15, R0 ;  /* 0x0000000f02007223 */ /* 0x000fe20000010000 */
[----:B------:R-:W-:-:S04]  /*9eb0*/  F2FP.PACK_AB R10, R7, R10 ;  /* 0x0000000a070a723e */ /* 0x000fc800000000ff */
[----:B------:R-:W-:-:S05]  /*9ec0*/  F2FP.PACK_AB R11, R0, R6 ;  /* 0x00000006000b723e */ /* 0x000fca00000000ff */
[----:B------:R1:W-:Y:S02]  /*9ed0*/  STS.128 [R32+0x8900], R8 ;  /* 0x0089000820007388 */ /* 0x0003e40000000c00 */
.L_x_797:
[----:B------:R-:W-:Y:S05]  /*9ee0*/  BSYNC B0 ;  /* 0x0000000000007941 */ /* 0x000fea0003800000 */
.L_x_796:
        /* <DEDUP_REMOVED lines=26> */
[--C-:B------:R-:W-:Y:S01]  /*a090*/  HADD2.F32 R5, -RZ, R26.reuse.H1_H1 ;  /* 0x3000001aff057230 */ /* 0x100fe20000004100 */
[C---:B------:R-:W-:Y:S01]  /*a0a0*/  FMUL.FTZ R8, R6.reuse, R13 ;  /* 0x0000000d06087220 */ /* 0x040fe20000410000 */
[----:B------:R-:W-:Y:S01]  /*a0b0*/  HADD2.F32 R2, -RZ, R26.H0_H0 ;  /* 0x2000001aff027230 */ /* 0x000fe20000004100 */
        /* <DEDUP_REMOVED lines=12> */
.L_x_795:
[----:B------:R-:W-:Y:S05]  /*a180*/  BSYNC B1 ;  /* 0x0000000000017941 */ /* 0x000fea0003800000 */
.L_x_794:
        /* <DEDUP_REMOVED lines=45> */
.L_x_801:
[----:B------:R-:W-:Y:S05]  /*a460*/  BSYNC B0 ;  /* 0x0000000000007941 */ /* 0x000fea0003800000 */
.L_x_800:
        /* <DEDUP_REMOVED lines=41> */
.L_x_799:
[----:B------:R-:W-:Y:S05]  /*a700*/  BSYNC B1 ;  /* 0x0000000000017941 */ /* 0x000fea0003800000 */
.L_x_798:
        /* <DEDUP_REMOVED lines=45> */
.L_x_805:
[----:B------:R-:W-:Y:S05]  /*a9e0*/  BSYNC B0 ;  /* 0x0000000000007941 */ /* 0x000fea0003800000 */
.L_x_804:
        /* <DEDUP_REMOVED lines=41> */
.L_x_803:
[----:B------:R-:W-:Y:S05]  /*ac80*/  BSYNC B1 ;  /* 0x0000000000017941 */ /* 0x000fea0003800000 */
.L_x_802:
        /* <DEDUP_REMOVED lines=45> */
.L_x_809:
[----:B------:R-:W-:Y:S05]  /*af60*/  BSYNC B0 ;  /* 0x0000000000007941 */ /* 0x000fea0003800000 */
.L_x_808:
        /* <DEDUP_REMOVED lines=41> */
.L_x_807:
[----:B------:R-:W-:Y:S05]  /*b200*/  BSYNC B1 ;  /* 0x0000000000017941 */ /* 0x000fea0003800000 */
.L_x_806:
        /* <DEDUP_REMOVED lines=45> */
.L_x_813:
[----:B------:R-:W-:Y:S05]  /*b4e0*/  BSYNC B0 ;  /* 0x0000000000007941 */ /* 0x000fea0003800000 */
.L_x_812:
        /* <DEDUP_REMOVED lines=41> */
.L_x_811:
[----:B------:R-:W-:Y:S05]  /*b780*/  BSYNC B1 ;  /* 0x0000000000017941 */ /* 0x000fea0003800000 */
.L_x_810:
        /* <DEDUP_REMOVED lines=45> */
.L_x_817:
[----:B------:R-:W-:Y:S05]  /*ba60*/  BSYNC B0 ;  /* 0x0000000000007941 */ /* 0x000fea0003800000 */
.L_x_816:
        /* <DEDUP_REMOVED lines=41> */
.L_x_815:
[----:B------:R-:W-:Y:S05]  /*bd00*/  BSYNC B1 ;  /* 0x0000000000017941 */ /* 0x000fea0003800000 */
.L_x_814:
        /* <DEDUP_REMOVED lines=44> */
.L_x_820:
[----:B------:R-:W-:Y:S05]  /*bfd0*/  BSYNC B0 ;  /* 0x0000000000007941 */ /* 0x000fea0003800000 */
.L_x_819:
        /* <DEDUP_REMOVED lines=40> */
[----:B------:R1:W-:Y:S01]  /*c260*/  STS.128 [R32+0xf900], R8 ;  /* 0x00f9000820007388 */ /* 0x0003e20000000c00 */
[----:B------:R-:W-:Y:S05]  /*c270*/  BRA `(.L_x_818) ;  /* 0x0000352000007947 */ /* 0x000fea0003800000 */
.L_x_787:
        /* <DEDUP_REMOVED lines=17> */
.L_x_822:
[----:B------:R-:W-:Y:S05]  /*c390*/  BSYNC B0 ;  /* 0x0000000000007941 */ /* 0x000fea0003800000 */
.L_x_821:
[----:B------:R-:W-:Y:S01]  /*c3a0*/  IMAD R2, R210, -0x80, R24 ;  /* 0xffffff80d2027824 */ /* 0x000fe200078e0218 */
[----:B------:R-:W-:Y:S01]  /*c3b0*/  ISETP.GE.AND P0, PT, R20, c[0x0][0x27c], PT ;  /* 0x00009f0014007a0c */ /* 0x000fe20003f06270 */
[--C-:B-1---5:R-:W-:Y:S01]  /*c3c0*/  IMAD.MOV.U32 R22, RZ, RZ, R13.reuse ;  /* 0x000000ffff167224 */ /* 0x122fe200078e000d */
[----:B------:R-:W-:Y:S01]  /*c3d0*/  SHF.R.U64 R21, R12, 0x10, R13 ;  /* 0x000000100c157819 */ /* 0x000fe2000000120d */
[----:B------:R-:W-:Y:S01]  /*c3e0*/  IMAD.MOV.U32 R23, RZ, RZ, R12 ;  /* 0x000000ffff177224 */ /* 0x000fe200078e000c */
[----:B------:R-:W-:Y:S01]  /*c3f0*/  IMNMX R44, R2, 0x80, PT ;  /* 0x00000080022c7817 */ /* 0x000fe20003800200 */
[----:B--2---:R-:W-:Y:S01]  /*c400*/  IMAD.MOV.U32 R18, RZ, RZ, R15 ;  /* 0x000000ffff127224 */ /* 0x004fe200078e000f */
[----:B------:R-:W-:Y:S01]  /*c410*/  SHF.R.U32.HI R17, RZ, 0x10, R13 ;  /* 0x00000010ff117819 */ /* 0x000fe2000001160d */
[----:B------:R-:W-:Y:S01]  /*c420*/  IMAD.MOV.U32 R19, RZ, RZ, R14 ;  /* 0x000000ffff137224 */ /* 0x000fe200078e000e */
[----:B------:R-:W-:Y:S01]  /*c430*/  ISETP.GE.OR P1, PT, R48, R44, P0 ;  /* 0x0000002c3000720c */ /* 0x000fe20000726670 */
[----:B------:R-:W-:Y:S01]  /*c440*/  IMAD.MOV.U32 R7, RZ, RZ, R11 ;  /* 0x000000ffff077224 */ /* 0x000fe200078e000b */
[----:B------:R-:W-:Y:S01]  /*c450*/  SHF.R.U64 R16, R14, 0x10, R15 ;  /* 0x000000100e107819 */ /* 0x000fe2000000120f */
        /* <DEDUP_REMOVED lines=43> */
[--C-:B------:R-:W-:Y:S02]  /*c710*/  HADD2.F32 R27, -RZ, R14.reuse.H0_H0 ;  /* 0x2000000eff1b7230 */ /* 0x100fe40000004100 */
[----:B------:R-:W-:Y:S02]  /*c720*/  HADD2.F32 R26, -RZ, R14.H1_H1 ;  /* 0x3000000eff1a7230 */ /* 0x000fe40000004100 */
[----:B------:R-:W-:-:S02]  /*c730*/  HADD2.F32 R24, -RZ, R13.H1_H1 ;  /* 0x3000000dff187230 */ /* 0x000fc40000004100 */
[--C-:B------:R-:W-:Y:S02]  /*c740*/  HADD2.F32 R29, -RZ, R15.reuse.H0_H0 ;  /* 0x2000000fff1d7230 */ /* 0x100fe40000004100 */
[----:B------:R-:W-:Y:S02]  /*c750*/  HADD2.F32 R28, -RZ, R15.H1_H1 ;  /* 0x3000000fff1c7230 */ /* 0x000fe40000004100 */
[--C-:B--2---:R-:W-:Y:S02]  /*c760*/  HADD2.F32 R7, -RZ, R8.reuse.H0_H0 ;  /* 0x20000008ff077230 */ /* 0x104fe40000004100 */
[----:B------:R-:W-:Y:S02]  /*c770*/  HADD2.F32 R8, -RZ, R8.H1_H1 ;  /* 0x30000008ff087230 */ /* 0x000fe40000004100 */
[--C-:B------:R-:W-:Y:S01]  /*c780*/  HADD2.F32 R12, -RZ, R9.reuse.H0_H0 ;  /* 0x20000009ff0c7230 */ /* 0x100fe20000004100 */
[C---:B------:R-:W-:Y:S01]  /*c790*/  FFMA.FTZ R41, R7.reuse, R18, R2 ;  /* 0x0000001207297223 */ /* 0x040fe20000010002 */
[----:B------:R-:W-:Y:S01]  /*c7a0*/  HADD2.F32 R14, -RZ, R9.H1_H1 ;  /* 0x30000009ff0e7230 */ /* 0x000fe20000004100 */
[-C--:B------:R-:W-:Y:S01]  /*c7b0*/  FMUL.FTZ R2, R22, R0.reuse ;  /* 0x0000000016027220 */ /* 0x080fe20000410000 */
[----:B------:R-:W-:Y:S01]  /*c7c0*/  HADD2.F32 R13, -RZ, R10.H0_H0 ;  /* 0x2000000aff0d7230 */ /* 0x000fe20000004100 */
[C---:B------:R-:W-:Y:S01]  /*c7d0*/  FMUL.FTZ R36, R8.reuse, R0 ;  /* 0x0000000008247220 */ /* 0x040fe20000410000 */
[----:B------:R-:W-:Y:S01]  /*c7e0*/  HADD2.F32 R0, -RZ, R47.H1_H1 ;  /* 0x3000002fff007230 */ /* 0x000fe20000004100 */
[----:B------:R-:W-:Y:S01]  /*c7f0*/  FMUL.FTZ R38, R7, R6 ;  /* 0x0000000607267220 */ /* 0x000fe20000410000 */
[----:B------:R-:W-:Y:S01]  /*c800*/  HADD2.F32 R9, -RZ, R52.H1_H1 ;  /* 0x30000034ff097230 */ /* 0x000fe20000004100 */
[-C--:B------:R-:W-:Y:S01]  /*c810*/  FMUL.FTZ R6, R25, R5.reuse ;  /* 0x0000000519067220 */ /* 0x080fe20000410000 */
[----:B------:R-:W-:Y:S01]  /*c820*/  HADD2.F32 R15, -RZ, R10.H1_H1 ;  /* 0x3000000aff0f7230 */ /* 0x000fe20000004100 */
[----:B------:R-:W-:Y:S01]  /*c830*/  FFMA.FTZ R40, R8, R16, R2 ;  /* 0x0000001008287223 */ /* 0x000fe20000010002 */
[----:B------:R-:W-:Y:S01]  /*c840*/  HADD2.F32 R2, -RZ, R46.H1_H1 ;  /* 0x3000002eff027230 */ /* 0x000fe20000004100 */
[C---:B------:R-:W-:Y:S01]  /*c850*/  FMUL.FTZ R34, R12.reuse, R5 ;  /* 0x000000050c227220 */ /* 0x040fe20000410000 */
[----:B------:R-:W-:Y:S01]  /*c860*/  HADD2.F32 R8, -RZ, R50.H0_H0 ;  /* 0x20000032ff087230 */ /* 0x000fe20000004100 */
[----:B------:R-:W-:Y:S01]  /*c870*/  FMUL.FTZ R5, R27, R0 ;  /* 0x000000001b057220 */ /* 0x000fe20000410000 */
[----:B------:R-:W-:Y:S01]  /*c880*/  HADD2.F32 R10, -RZ, R52.H0_H0 ;  /* 0x20000034ff0a7230 */ /* 0x000fe20000004100 */
[----:B------:R-:W-:Y:S01]  /*c890*/  FFMA.FTZ R39, R12, R17, R6 ;  /* 0x000000110c277223 */ /* 0x000fe20000010006 */
[----:B------:R-:W-:Y:S01]  /*c8a0*/  HADD2.F32 R7, -RZ, R53.H1_H1 ;  /* 0x30000035ff077230 */ /* 0x000fe20000004100 */
[C---:B------:R-:W-:Y:S01]  /*c8b0*/  FFMA.FTZ R33, R13.reuse, R9, R5 ;  /* 0x000000090d217223 */ /* 0x040fe20000010005 */
[--C-:B------:R-:W-:Y:S01]  /*c8c0*/  HADD2.F32 R20, -RZ, R11.reuse.H0_H0 ;  /* 0x2000000bff147230 */ /* 0x100fe20000004100 */
[-C--:B------:R-:W-:Y:S01]  /*c8d0*/  FMUL.FTZ R6, R24, R2.reuse ;  /* 0x0000000218067220 */ /* 0x080fe20000410000 */
[----:B------:R-:W-:Y:S01]  /*c8e0*/  HADD2.F32 R19, -RZ, R11.H1_H1 ;  /* 0x3000000bff137230 */ /* 0x000fe20000004100 */
        /* <DEDUP_REMOVED lines=10> */
[----:B------:R-:W-:Y:S02]  /*c990*/  FMUL.FTZ R8, R29, R2 ;  /* 0x000000021d087220 */ /* 0x000fe40000410000 */
[----:B------:R-:W-:Y:S02]  /*c9a0*/  FMUL.FTZ R11, R28, R0 ;  /* 0x000000001c0b7220 */ /* 0x000fe40000410000 */
[----:B------:R-:W-:-:S02]  /*c9b0*/  FMUL.FTZ R2, R20, R2 ;  /* 0x0000000214027220 */ /* 0x000fc40000410000 */
[C---:B------:R-:W-:Y:S02]  /*c9c0*/  FMUL.FTZ R0, R19.reuse, R0 ;  /* 0x0000000013007220 */ /* 0x040fe40000410000 */
[----:B------:R-:W-:Y:S02]  /*c9d0*/  FFMA.FTZ R19, R19, R5, R11 ;  /* 0x0000000513137223 */ /* 0x000fe4000001000b */
[----:B------:R-:W-:Y:S02]  /*c9e0*/  FFMA.FTZ R15, R25, R17, -R34 ;  /* 0x00000011190f7223 */ /* 0x000fe40000010822 */
[----:B------:R-:W-:Y:S01]  /*c9f0*/  FFMA.FTZ R13, R24, R10, -R31 ;  /* 0x0000000a180d7223 */ /* 0x000fe2000001081f */
[----:B------:R-:W-:Y:S01]  /*ca00*/  F2FP.PACK_AB R10, R30, R33 ;  /* 0x000000211e0a723e */ /* 0x000fe200000000ff */
        /* <DEDUP_REMOVED lines=9> */
[----:B------:R-:W-:Y:S01]  /*caa0*/  F2FP.PACK_AB R14, R14, R11 ;  /* 0x0000000b0e0e723e */ /* 0x000fe200000000ff */
[----:B------:R-:W-:Y:S01]  /*cab0*/  FFMA.FTZ R20, R20, R6, R8 ;  /* 0x0000000614147223 */ /* 0x000fe20000010008 */
[----:B------:R-:W-:Y:S02]  /*cac0*/  F2FP.PACK_AB R8, R40, R41 ;  /* 0x000000292808723e */ /* 0x000fe400000000ff */
[----:B------:R-:W-:Y:S02]  /*cad0*/  F2FP.PACK_AB R15, R0, R2 ;  /* 0x00000002000f723e */ /* 0x000fe400000000ff */
[----:B------:R-:W-:-:S03]  /*cae0*/  F2FP.PACK_AB R11, R19, R20 ;  /* 0x00000014130b723e */ /* 0x000fc600000000ff */
[----:B------:R1:W-:Y:S04]  /*caf0*/  STS.128 [R32+0x8100], R12 ;  /* 0x0081000c20007388 */ /* 0x0003e80000000c00 */
[----:B------:R1:W-:Y:S02]  /*cb00*/  STS.128 [R37+0x8100], R8 ;  /* 0x0081000825007388 */ /* 0x0003e40000000c00 */
.L_x_824:
[----:B------:R-:W-:Y:S05]  /*cb10*/  BSYNC B0 ;  /* 0x0000000000007941 */ /* 0x000fea0003800000 */
.L_x_823:
        /* <DEDUP_REMOVED lines=37> */
[----:B------:R-:W-:Y:S02]  /*cd70*/  HADD2.F32 R12, -RZ, R12.H1_H1 ;  /* 0x3000000cff0c7230 */ /* 0x000fe40000004100 */
[--C-:B------:R-:W-:Y:S01]  /*cd80*/  HADD2.F32 R19, -RZ, R15.reuse.H0_H0 ;  /* 0x2000000fff137230 */ /* 0x100fe20000004100 */
[-C--:B------:R-:W-:Y:S01]  /*cd90*/  FMUL.FTZ R37, R2, R5.reuse ;  /* 0x0000000502257220 */ /* 0x080fe20000410000 */
[----:B------:R-:W-:Y:S01]  /*cda0*/  HADD2.F32 R18, -RZ, R15.H1_H1 ;  /* 0x3000000fff127230 */ /* 0x000fe20000004100 */
[----:B------:R-:W-:Y:S01]  /*cdb0*/  FFMA.FTZ R41, R17, R5, R7 ;  /* 0x0000000511297223 */ /* 0x000fe20000010007 */
[----:B------:R-:W-:Y:S01]  /*cdc0*/  HADD2.F32 R8, -RZ, R13.H0_H0 ;  /* 0x2000000dff087230 */ /* 0x000fe20000004100 */
[C---:B------:R-:W-:Y:S01]  /*cdd0*/  FMUL.FTZ R2, R0.reuse, R22 ;  /* 0x0000001600027220 */ /* 0x040fe20000410000 */
[----:B------:R-:W-:Y:S01]  /*cde0*/  HADD2.F32 R15, -RZ, R50.H1_H1 ;  /* 0x30000032ff0f7230 */ /* 0x000fe20000004100 */
[-C--:B------:R-:W-:Y:S01]  /*cdf0*/  FMUL.FTZ R35, R0, R12.reuse ;  /* 0x0000000c00237220 */ /* 0x080fe20000410000 */
[----:B------:R-:W-:Y:S01]  /*ce00*/  HADD2.F32 R27, -RZ, R10.H0_H0 ;  /* 0x2000000aff1b7230 */ /* 0x000fe20000004100 */
[C---:B------:R-:W-:Y:S01]  /*ce10*/  FMUL.FTZ R5, R6.reuse, R25 ;  /* 0x0000001906057220 */ /* 0x040fe20000410000 */
[----:B------:R-:W-:Y:S01]  /*ce20*/  HADD2.F32 R0, -RZ, R47.H1_H1 ;  /* 0x3000002fff007230 */ /* 0x000fe20000004100 */
[C---:B------:R-:W-:Y:S01]  /*ce30*/  FFMA.FTZ R40, R15.reuse, R12, R2 ;  /* 0x0000000c0f287223 */ /* 0x040fe20000010002 */
[----:B------:R-:W-:Y:S01]  /*ce40*/  HADD2.F32 R24, -RZ, R9.H1_H1 ;  /* 0x30000009ff187230 */ /* 0x000fe20000004100 */
[-C--:B------:R-:W-:Y:S01]  /*ce50*/  FMUL.FTZ R33, R6, R8.reuse ;  /* 0x0000000806217220 */ /* 0x080fe20000410000 */
[--C-:B------:R-:W-:Y:S01]  /*ce60*/  HADD2.F32 R29, -RZ, R11.reuse.H0_H0 ;  /* 0x2000000bff1d7230 */ /* 0x100fe20000004100 */
[----:B------:R-:W-:Y:S01]  /*ce70*/  FFMA.FTZ R39, R16, R8, R5 ;  /* 0x0000000810277223 */ /* 0x000fe20000010005 */
[----:B------:R-:W-:Y:S01]  /*ce80*/  HADD2.F32 R28, -RZ, R11.H1_H1 ;  /* 0x3000000bff1c7230 */ /* 0x000fe20000004100 */
[----:B------:R-:W-:Y:S01]  /*ce90*/  FMUL.FTZ R5, R0, R27 ;  /* 0x0000001b00057220 */ /* 0x000fe20000410000 */
[----:B------:R-:W-:Y:S01]  /*cea0*/  HADD2.F32 R11, -RZ, R14.H0_H0 ;  /* 0x2000000eff0b7230 */ /* 0x000fe20000004100 */
[----:B------:R-:W-:Y:S01]  /*ceb0*/  FFMA.FTZ R12, R15, R22, -R35 ;  /* 0x000000160f0c7223 */ /* 0x000fe20000010823 */
[----:B------:R-:W-:Y:S01]  /*cec0*/  HADD2.F32 R9, -RZ, R52.H1_H1 ;  /* 0x30000034ff097230 */ /* 0x000fe20000004100 */
[----:B------:R-:W-:Y:S01]  /*ced0*/  FFMA.FTZ R15, R16, R25, -R33 ;  /* 0x00000019100f7223 */ /* 0x000fe20000010821 */
[----:B------:R-:W-:Y:S01]  /*cee0*/  HADD2.F32 R26, -RZ, R10.H1_H1 ;  /* 0x3000000aff1a7230 */ /* 0x000fe20000004100 */
[-C--:B------:R-:W-:Y:S01]  /*cef0*/  FMUL.FTZ R21, R0, R11.reuse ;  /* 0x0000000b00157220 */ /* 0x080fe20000410000 */
[----:B------:R-:W-:Y:S01]  /*cf00*/  HADD2.F32 R13, -RZ, R13.H1_H1 ;  /* 0x3000000dff0d7230 */ /* 0x000fe20000004100 */
[----:B------:R-:W-:Y:S01]  /*cf10*/  FFMA.FTZ R32, R9, R11, R5 ;  /* 0x0000000b09207223 */ /* 0x000fe20000010005 */
[----:B------:R-:W-:Y:S01]  /*cf20*/  HADD2.F32 R2, -RZ, R46.H1_H1 ;  /* 0x3000002eff027230 */ /* 0x000fe20000004100 */
[----:B------:R-:W-:Y:S01]  /*cf30*/  FFMA.FTZ R17, R17, R23, -R37 ;  /* 0x0000001711117223 */ /* 0x000fe20000010825 */
[----:B------:R-:W-:-:S02]  /*cf40*/  HADD2.F32 R8, -RZ, R50.H0_H0 ;  /* 0x20000032ff087230 */ /* 0x000fc40000004100 */
[----:B------:R-:W-:Y:S01]  /*cf50*/  HADD2.F32 R14, -RZ, R14.H1_H1 ;  /* 0x3000000eff0e7230 */ /* 0x000fe20000004100 */
[C---:B------:R-:W-:Y:S01]  /*cf60*/  FMUL.FTZ R6, R2.reuse, R24 ;  /* 0x0000001802067220 */ /* 0x040fe20000410000 */
[--C-:B------:R-:W-:Y:S01]  /*cf70*/  HADD2.F32 R7, -RZ, R53.reuse.H1_H1 ;  /* 0x30000035ff077230 */ /* 0x100fe20000004100 */
[-C--:B------:R-:W-:Y:S01]  /*cf80*/  FMUL.FTZ R31, R2, R13.reuse ;  /* 0x0000000d021f7220 */ /* 0x080fe20000410000 */
[----:B------:R-:W-:Y:S01]  /*cf90*/  HADD2.F32 R10, -RZ, R52.H0_H0 ;  /* 0x20000034ff0a7230 */ /* 0x000fe20000004100 */
[C---:B------:R-:W-:Y:S01]  /*cfa0*/  FMUL.FTZ R5, R8.reuse, R26 ;  /* 0x0000001a08057220 */ /* 0x040fe20000410000 */
[----:B------:R-:W-:Y:S01]  /*cfb0*/  HADD2.F32 R2, -RZ, R53.H0_H0 ;  /* 0x20000035ff027230 */ /* 0x000fe20000004100 */
[-C--:B------:R-:W-:Y:S01]  /*cfc0*/  FMUL.FTZ R20, R8, R14.reuse ;  /* 0x0000000e08147220 */ /* 0x080fe20000410000 */
[----:B------:R-:W-:Y:S01]  /*cfd0*/  HADD2.F32 R0, -RZ, R51.H1_H1 ;  /* 0x30000033ff007230 */ /* 0x000fe20000004100 */
[----:B------:R-:W-:Y:S01]  /*cfe0*/  FFMA.FTZ R30, R7, R14, R5 ;  /* 0x0000000e071e7223 */ /* 0x000fe20000010005 */
[--C-:B------:R-:W-:Y:S01]  /*cff0*/  HADD2.F32 R5, -RZ, R54.reuse.H0_H0 ;  /* 0x20000036ff057230 */ /* 0x100fe20000004100 */
[----:B------:R-:W-:Y:S01]  /*d000*/  FFMA.FTZ R34, R10, R13, R6 ;  /* 0x0000000d0a227223 */ /* 0x000fe20000010006 */
[----:B------:R-:W-:Y:S01]  /*d010*/  HADD2.F32 R6, -RZ, R54.H1_H1 ;  /* 0x30000036ff067230 */ /* 0x000fe20000004100 */
[----:B------:R-:W-:Y:S01]  /*d020*/  FMUL.FTZ R8, R2, R29 ;  /* 0x0000001d02087220 */ /* 0x000fe20000410000 */
[----:B------:R-:W-:Y:S01]  /*d030*/  F2FP.PACK_AB R12, R12, R17 ;  /* 0x000000110c0c723e */ /* 0x000fe200000000ff */
[----:B------:R-:W-:-:S02]  /*d040*/  FMUL.FTZ R11, R0, R28 ;  /* 0x0000001c000b7220 */ /* 0x000fc40000410000 */
[----:B------:R-:W-:Y:S02]  /*d050*/  FMUL.FTZ R2, R2, R19 ;  /* 0x0000001302027220 */ /* 0x000fe40000410000 */
[-C--:B------:R-:W-:Y:S02]  /*d060*/  FMUL.FTZ R0, R0, R18.reuse ;  /* 0x0000001200007220 */ /* 0x080fe40000410000 */
[----:B------:R-:W-:Y:S02]  /*d070*/  FFMA.FTZ R18, R5, R18, R11 ;  /* 0x0000001205127223 */ /* 0x000fe4000001000b */
        /* <DEDUP_REMOVED lines=15> */
.L_x_826:
[----:B------:R-:W-:Y:S05]  /*d170*/  BSYNC B0 ;  /* 0x0000000000007941 */ /* 0x000fea0003800000 */
.L_x_825:
        /* <DEDUP_REMOVED lines=101> */
.L_x_828:
[----:B------:R-:W-:Y:S05]  /*d7d0*/  BSYNC B0 ;  /* 0x0000000000007941 */ /* 0x000fea0003800000 */
.L_x_827:
        /* <DEDUP_REMOVED lines=101> */
.L_x_830:
[----:B------:R-:W-:Y:S05]  /*de30*/  BSYNC B0 ;  /* 0x0000000000007941 */ /* 0x000fea0003800000 */
.L_x_829:
[----:B------:R-:W-:Y:S01]  /*de40*/  IADD3 R0, R48, 0x40, RZ ;  /* 0x0000004030007810 */ /* 0x000fe20007ffe0ff */
[----:B------:R-:W-:Y:S03]  /*de50*/  BSSY B0, `(.L_x_831) ;  /* 0x0000064000007945 */ /* 0x000fe60003800000 */
[----:B------:R-:W-:-:S13]  /*de60*/  ISETP.GE.OR P1, PT, R0, R44, P0 ;  /* 0x0000002c0000720c */ /* 0x000fda0000726670 */
[----:B------:R-:W-:Y:S05]  /*de70*/  @P1 BRA `(.L_x_832) ;  /* 0x0000061000001947 */ /* 0x000fea0003800000 */
[----:B------:R-:W-:Y:S01]  /*de80*/  SHF.R.S32.HI R2, RZ, 0x1f, R0 ;  /* 0x0000001fff027819 */ /* 0x000fe20000011400 */
[----:B------:R-:W-:Y:S01]  /*de90*/  HADD2.F32 R17, -RZ, R47.H0_H0 ;  /* 0x2000002fff117230 */ /* 0x000fe20000004100 */
[----:B-1----:R-:W-:Y:S01]  /*dea0*/  MOV R9, c[0x0][0x27c] ;  /* 0x00009f0000097a02 */ /* 0x002fe20000000f00 */
[----:B------:R-:W-:Y:S01]  /*deb0*/  HADD2.F32 R16, -RZ, R51.H0_H0 ;  /* 0x20000033ff107230 */ /* 0x000fe20000004100 */
[----:B------:R-:W-:Y:S02]  /*dec0*/  SHF.L.U32 R5, R0, 0x6, RZ ;  /* 0x0000000600057819 */ /* 0x000fe400000006ff */
[----:B------:R-:W-:Y:S02]  /*ded0*/  LEA.HI R2, R2, R0, RZ, 0x3 ;  /* 0x0000000002027211 */ /* 0x000fe400078f18ff */
[----:B------:R-:W-:Y:S02]  /*dee0*/  LEA.HI R9, R9, R49, RZ, 0x1d ;  /* 0x0000003109097211 */ /* 0x000fe400078fe8ff */
[----:B------:R-:W-:-:S02]  /*def0*/  LOP3.LUT R0, R5, 0x1c0, RZ, 0xc0, !PT ;  /* 0x000001c005007812 */ /* 0x000fc400078ec0ff */
[----:B------:R-:W-:Y:S02]  /*df00*/  SHF.L.U32 R5, R2, 0x6, RZ ;  /* 0x0000000602057819 */ /* 0x000fe400000006ff */
[----:B------:R-:W-:Y:S02]  /*df10*/  SHF.R.S32.HI R10, RZ, 0x1f, R9 ;  /* 0x0000001fff0a7819 */ /* 0x000fe40000011409 */
[----:B------:R-:W-:Y:S02]  /*df20*/  SHF.L.U32 R7, R9, 0x3, RZ ;  /* 0x0000000309077819 */ /* 0x000fe400000006ff */
[----:B------:R-:W-:Y:S02]  /*df30*/  LOP3.LUT R6, R5, 0xfffffe00, RZ, 0xc0, !PT ;  /* 0xfffffe0005067812 */ /* 0x000fe400078ec0ff */
[----:B------:R-:W-:Y:S02]  /*df40*/  LEA.HI R5, R10, R9, RZ, 0x3 ;  /* 0x000000090a057211 */ /* 0x000fe400078f18ff */
[----:B------:R-:W-:-:S02]  /*df50*/  LOP3.LUT R8, R0, 0x38, R42, 0xf8, !PT ;  /* 0x0000003800087812 */ /* 0x000fc400078ef82a */
[----:B------:R-:W-:Y:S02]  /*df60*/  SHF.R.U32.HI R2, RZ, 0x3, R0 ;  /* 0x00000003ff027819 */ /* 0x000fe40000011600 */
[----:B------:R-:W-:Y:S02]  /*df70*/  LOP3.LUT R7, R0, 0x38, R7, 0xf8, !PT ;  /* 0x0000003800077812 */ /* 0x000fe400078ef807 */
[----:B------:R-:W-:Y:S02]  /*df80*/  SHF.L.U32 R0, R5, 0xa, RZ ;  /* 0x0000000a05007819 */ /* 0x000fe400000006ff */
        /* <DEDUP_REMOVED lines=8> */
[----:B------:R-:W-:Y:S02]  /*e010*/  HADD2.F32 R0, -RZ, R45.H1_H1 ;  /* 0x3000002dff007230 */ /* 0x000fe40000004100 */
[----:B------:R-:W-:Y:S02]  /*e020*/  HADD2.F32 R6, -RZ, R46.H0_H0 ;  /* 0x2000002eff067230 */ /* 0x000fe40000004100 */
[----:B------:R-:W2:Y:S01]  /*e030*/  LDS.128 R12, [R36+0x8100] ;  /* 0x00810000240c7984 */ /* 0x000ea20000000c00 */
[----:B-1----:R-:W-:-:S02]  /*e040*/  HADD2.F32 R23, -RZ, R8.H0_H0 ;  /* 0x20000008ff177230 */ /* 0x002fc40000004100 */
        /* <DEDUP_REMOVED lines=68> */
.L_x_832:
[----:B------:R-:W-:Y:S05]  /*e490*/  BSYNC B0 ;  /* 0x0000000000007941 */ /* 0x000fea0003800000 */
.L_x_831:
        /* <DEDUP_REMOVED lines=101> */
.L_x_834:
[----:B------:R-:W-:Y:S05]  /*eaf0*/  BSYNC B0 ;  /* 0x0000000000007941 */ /* 0x000fea0003800000 */
.L_x_833:
        /* <DEDUP_REMOVED lines=101> */
.L_x_836:
[----:B------:R-:W-:Y:S05]  /*f150*/  BSYNC B0 ;  /* 0x0000000000007941 */ /* 0x000fea0003800000 */
.L_x_835:
[----:B------:R-:W-:-:S04]  /*f160*/  IADD3 R2, R48, 0x70, RZ ;  /* 0x0000007030027810 */ /* 0x000fc80007ffe0ff */
        /* <DEDUP_REMOVED lines=9> */
[----:B------:R-:W-:-:S02]  /*f200*/  SHF.L.U32 R5, R2, 0x6, RZ ;  /* 0x0000000602057819 */ /* 0x000fc400000006ff */
[----:B------:R-:W-:Y:S02]  /*f210*/  SHF.R.S32.HI R10, RZ, 0x1f, R9 ;  /* 0x0000001fff0a7819 */ /* 0x000fe40000011409 */
[----:B------:R-:W-:Y:S02]  /*f220*/  LOP3.LUT R0, R0, 0x1c0, RZ, 0xc0, !PT ;  /* 0x000001c000007812 */ /* 0x000fe400078ec0ff */
        /* <DEDUP_REMOVED lines=87> */
.L_x_818:
[----:B------:R-:W-:Y:S05]  /*f7a0*/  BSYNC B2 ;  /* 0x0000000000027941 */ /* 0x000fea0003800000 */
.L_x_786:
[----:B------:R-:W-:Y:S01]  /*f7b0*/  SHF.R.S32.HI R7, RZ, 0x4, R59 ;  /* 0x00000004ff077819 */ /* 0x000fe2000001143b */
[----:B------:R-:W-:Y:S01]  /*f7c0*/  IMAD.SHL.U32 R5, R49, 0x40, RZ ;  /* 0x0000004031057824 */ /* 0x000fe200078e00ff */
[----:B------:R-:W-:-:S04]  /*f7d0*/  DEPBAR.LE SB0, 0x0 ;  /* 0x000080000000791a */ /* 0x000fc80000000000 */
[----:B------:R-:W-:Y:S01]  /*f7e0*/  LEA.HI R0, R59, R7, RZ, 0x1 ;  /* 0x000000073b007211 */ /* 0x000fe200078f08ff */
[----:B------:R-:W-:Y:S01]  /*f7f0*/  IMAD.SHL.U32 R2, R56, 0x40, RZ ;  /* 0x0000004038027824 */ /* 0x000fe200078e00ff */
[----:B------:R-:W-:Y:S01]  /*f800*/  LEA.HI R159, R159, R213, RZ, 0x5 ;  /* 0x000000d59f9f7211 */ /* 0x000fe200078f28ff */
[----:B-1----:R-:W-:Y:S01]  /*f810*/  IMAD.SHL.U32 R9, R48, 0x8, RZ ;  /* 0x0000000830097824 */ /* 0x002fe200078e00ff */
[----:B------:R-:W-:Y:S01]  /*f820*/  LOP3.LUT R0, R0, 0xfffffffe, RZ, 0xc0, !PT ;  /* 0xfffffffe00007812 */ /* 0x000fe200078ec0ff */
[----:B------:R-:W-:Y:S01]  /*f830*/  IMAD.MOV.U32 R160, RZ, RZ, 0x5 ;  /* 0x00000005ffa07424 */ /* 0x000fe200078e00ff */
[----:B------:R-:W-:Y:S01]  /*f840*/  LOP3.LUT R2, R2, 0x1c0, RZ, 0xc0, !PT ;  /* 0x000001c002027812 */ /* 0x000fe200078ec0ff */
[----:B------:R-:W-:Y:S01]  /*f850*/  IMAD R158, R55, -0x40, R205 ;  /* 0xffffffc0379e7824 */ /* 0x000fe200078e02cd */
[----:B------:R-:W-:Y:S01]  /*f860*/  BAR.SYNC.DEFER_BLOCKING 0x0 ;  /* 0x0000000000007b1d */ /* 0x000fe20000010000 */
[----:B------:R-:W-:Y:S01]  /*f870*/  IMAD.IADD R7, R7, 0x1, -R0 ;  /* 0x0000000107077824 */ /* 0x000fe200078e0a00 */
[----:B------:R-:W-:Y:S01]  /*f880*/  LOP3.LUT R0, R5, 0x1c0, RZ, 0xc0, !PT ;  /* 0x000001c005007812 */ /* 0x000fe200078ec0ff */
[----:B------:R-:W-:Y:S01]  /*f890*/  IMAD.SHL.U32 R247, R247, 0x2, RZ ;  /* 0x00000002f7f77824 */ /* 0x000fe200078e00ff */
[----:B------:R-:W-:Y:S01]  /*f8a0*/  LOP3.LUT P1, RZ, R49, 0x2, RZ, 0xc0, !PT ;  /* 0x0000000231ff7812 */ /* 0x000fe2000782c0ff */
[----:B------:R-:W-:Y:S01]  /*f8b0*/  IMAD.SHL.U32 R5, R7, 0x8, RZ ;  /* 0x0000000807057824 */ /* 0x000fe200078e00ff */
[----:B------:R-:W-:-:S02]  /*f8c0*/  LOP3.LUT R9, R0, 0x8, R9, 0xf8, !PT ;  /* 0x0000000800097812 */ /* 0x000fc400078ef809 */
[----:B------:R-:W-:Y:S01]  /*f8d0*/  SHF.R.U32.HI R6, RZ, 0x3, R0 ;  /* 0x00000003ff067819 */ /* 0x000fe20000011600 */
[----:B------:R-:W-:Y:S01]  /*f8e0*/  IMAD.SHL.U32 R0, R159, 0x20, RZ ;  /* 0x000000209f007824 */ /* 0x000fe200078e00ff */
[----:B------:R-:W-:Y:S01]  /*f8f0*/  LOP3.LUT R8, R2, 0x8, R5, 0xf8, !PT ;  /* 0x0000000802087812 */ /* 0x000fe200078ef805 */
[----:B------:R-:W-:Y:S01]  /*f900*/  IMAD.SHL.U32 R5, R57, 0x40, RZ ;  /* 0x0000004039057824 */ /* 0x000fe200078e00ff */
[----:B------:R-:W-:Y:S02]  /*f910*/  SHF.R.U32.HI R2, RZ, 0x3, R2 ;  /* 0x00000003ff027819 */ /* 0x000fe40000011602 */
[----:B------:R-:W-:Y:S02]  /*f920*/  LOP3.LUT R6, R9, R6, RZ, 0x3c, !PT ;  /* 0x0000000609067212 */ /* 0x000fe400078e3cff */
[----:B------:R-:W-:Y:S02]  /*f930*/  LOP3.LUT R157, R8, R2, RZ, 0x3c, !PT ;  /* 0x00000002089d7212 */ /* 0x000fe400078e3cff */
[----:B------:R-:W-:-:S02]  /*f940*/  LOP3.LUT R156, R5, 0xfffffe00, RZ, 0xc0, !PT ;  /* 0xfffffe00059c7812 */ /* 0x000fc400078ec0ff */
[----:B------:R-:W-:Y:S01]  /*f950*/  LOP3.LUT R2, R0, 0x7ffffc00, RZ, 0xc0, !PT ;  /* 0x7ffffc0000027812 */ /* 0x000fe200078ec0ff */
[----:B------:R-:W-:Y:S02]  /*f960*/  IMAD R0, R7, 0x200, R6 ;  /* 0x0000020007007824 */ /* 0x000fe400078e0206 */
[----:B------:R-:W-:Y:S01]  /*f970*/  IMAD.WIDE.U32 R6, R55, c[0x0][0x208], RZ ;  /* 0x0000820037067a25 */ /* 0x000fe200078e00ff */
[----:B------:R-:W-:-:S03]  /*f980*/  IADD3 R2, R157, R156, R2 ;  /* 0x0000009c9d027210 */ /* 0x000fc60007ffe002 */
[----:B------:R-:W-:Y:S02]  /*f990*/  IMAD.SHL.U32 R171, R0, 0x2, RZ ;  /* 0x0000000200ab7824 */ /* 0x000fe400078e00ff */
[----:B------:R-:W-:Y:S02]  /*f9a0*/  IMAD.SHL.U32 R234, R2, 0x2, RZ ;  /* 0x0000000202ea7824 */ /* 0x000fe400078e00ff */
[----:B------:R-:W-:Y:S01]  /*f9b0*/  IMAD R0, R58, c[0x0][0x208], RZ ;  /* 0x000082003a007a24 */ /* 0x000fe200078e02ff */
[----:B------:R-:W-:Y:S01]  /*f9c0*/  LDSM.16.M88.4 R24, [R171+0x5100] ;  /* 0x00510000ab18783b */ /* 0x000fe20000000200 */
[----:B------:R-:W-:Y:S01]  /*f9d0*/  IADD3 R238, R171, 0x4120, RZ ;  /* 0x00004120abee7810 */ /* 0x000fe20007ffe0ff */
[----:B------:R-:W-:Y:S02]  /*f9e0*/  IMAD R236, R4, 0x2, R234 ;  /* 0x0000000204ec7824 */ /* 0x000fe400078e02ea */
[----:B------:R-:W1:Y:S01]  /*f9f0*/  LDSM.16.M88.4 R8, [R234+0xa100] ;  /* 0x00a10000ea08783b */ /* 0x000e620000000200 */
[----:B------:R-:W-:Y:S01]  /*fa00*/  IMAD R2, R55, c[0x0][0x20c], R0 ;  /* 0x0000830037027a24 */ /* 0x000fe200078e0200 */
[----:B------:R-:W-:Y:S01]  /*fa10*/  LEA R0, P0, R6, R82, 0x6 ;  /* 0x0000005206007211 */ /* 0x000fe200078030ff */
[----:B------:R-:W-:Y:S01]  /*fa20*/  IMAD R235, R3, 0x2, R234 ;  /* 0x0000000203eb7824 */ /* 0x000fe200078e02ea */
[----:B------:R-:W2:Y:S01]  /*fa30*/  LDSM.16.M88.4 R12, [R234+0x8100] ;  /* 0x00810000ea0c783b */ /* 0x000ea20000000200 */
[----:B------:R-:W-:Y:S01]  /*fa40*/  IMAD.IADD R5, R7, 0x1, R2 ;  /* 0x0000000107057824 */ /* 0x000fe200078e0202 */
[----:B------:R-:W-:Y:S01]  /*fa50*/  IADD3 R2, R171, 0x4100, RZ ;  /* 0x00004100ab027810 */ /* 0x000fe20007ffe0ff */
[----:B------:R-:W-:Y:S01]  /*fa60*/  IMAD R237, R3, 0x2, R236 ;  /* 0x0000000203ed7824 */ /* 0x000fe200078e02ec */
[----:B------:R-:W3:Y:S01]  /*fa70*/  LDSM.16.M88.4 R20, [R171+0x4100] ;  /* 0x00410000ab14783b */ /* 0x000ee20000000200 */
[----:B------:R-:W-:Y:S01]  /*fa80*/  IMAD R239, R4, 0x2, R235 ;  /* 0x0000000204ef7824 */ /* 0x000fe200078e02eb */
[----:B------:R-:W-:Y:S01]  /*fa90*/  @P1 IADD3 R238, R2, -0x20, RZ ;  /* 0xffffffe002ee1810 */ /* 0x000fe20007ffe0ff */
[----:B------:R-:W-:Y:S01]  /*faa0*/  IMAD.MOV.U32 R2, RZ, RZ, c[0x0][0x208] ;  /* 0x00008200ff027624 */ /* 0x000fe200078e00ff */
[----:B------:R-:W4:Y:S01]  /*fab0*/  LDSM.16.M88.4 R16, [R171+0x4900] ;  /* 0x00490000ab10783b */ /* 0x000f220000000200 */
[----:B------:R-:W-:-:S02]  /*fac0*/  LEA.HI.X R6, R6, R80, R5, 0x6, P0 ;  /* 0x0000005006067211 */ /* 0x000fc400000f3405 */
[----:B------:R-:W-:Y:S01]  /*fad0*/  IADD3 R246, R238, 0x800, RZ ;  /* 0x00000800eef67810 */ /* 0x000fe20007ffe0ff */
[----:B------:R-:W3:Y:S01]  /*fae0*/  LDSM.16.M88.4 R28, [R171+0x5900] ;  /* 0x00590000ab1c783b */ /* 0x000ee20000000200 */
[----:B------:R-:W-:Y:S02]  /*faf0*/  SHF.L.U64.HI R50, R2, R160, c[0x0][0x20c] ;  /* 0x0000830002327619 */ /* 0x000fe400000102a0 */
[C---:B------:R-:W-:Y:S01]  /*fb00*/  IADD3 R245, R238.reuse, 0x1000, RZ ;  /* 0x00001000eef57810 */ /* 0x040fe20007ffe0ff */
[----:B------:R-:W-:Y:S01]  /*fb10*/  LDSM.16.M88.4 R40, [R238] ;  /* 0x00000000ee28783b */ /* 0x000fe20000000200 */
[C---:B------:R-:W-:Y:S02]  /*fb20*/  IADD3 R244, R238.reuse, 0x1800, RZ ;  /* 0x00001800eef47810 */ /* 0x040fe40007ffe0ff */
[C---:B------:R-:W-:Y:S01]  /*fb30*/  IADD3 R243, R238.reuse, 0x2000, RZ ;  /* 0x00002000eef37810 */ /* 0x040fe20007ffe0ff */
[----:B------:R-:W-:Y:S01]  /*fb40*/  LDSM.16.M88.4 R32, [R238+0x1000] ;  /* 0x00100000ee20783b */ /* 0x000fe20000000200 */
[----:B------:R-:W-:-:S02]  /*fb50*/  IADD3 R242, R238, 0x2800, RZ ;  /* 0x00002800eef27810 */ /* 0x000fc40007ffe0ff */
[C---:B------:R-:W-:Y:S01]  /*fb60*/  IADD3 R241, R238.reuse, 0x3000, RZ ;  /* 0x00003000eef17810 */ /* 0x040fe20007ffe0ff */
[----:B------:R-:W-:Y:S01]  /*fb70*/  LDSM.16.M88.4 R36, [R238+0x800] ;  /* 0x00080000ee24783b */ /* 0x000fe20000000200 */
[----:B------:R-:W-:-:S03]  /*fb80*/  IADD3 R240, R238, 0x3800, RZ ;  /* 0x00003800eef07810 */ /* 0x000fc60007ffe0ff */
[----:B------:R-:W-:Y:S01]  /*fb90*/  STL [R1+0x54], R50 ;  /* 0x0000543201007387 */ /* 0x000fe20000100800 */
[-C--:B-1----:R-:W-:Y:S08]  /*fba0*/  HMMA.16816.F32 R64, R8, R24.reuse, RZ ;  /* 0x000000180840723c */ /* 0x082ff000000018ff */
[----:B--2---:R-:W-:Y:S07]  /*fbb0*/  HMMA.16816.F32 R88, R12, R24, RZ ;  /* 0x000000180c58723c */ /* 0x004fee00000018ff */
[----:B------:R-:W-:Y:S01]  /*fbc0*/  IMAD.SHL.U32 R24, R2, 0x20, RZ ;  /* 0x0000002002187824 */ /* 0x000fe200078e00ff */
[C---:B---3--:R-:W-:Y:S08]  /*fbd0*/  HMMA.16816.F32 R60, R8.reuse, R20, RZ ;  /* 0x00000014083c723c */ /* 0x048ff000000018ff */
[C---:B----4-:R-:W-:Y:S08]  /*fbe0*/  HMMA.16816.F32 R44, R8.reuse, R16, RZ ;  /* 0x00000010082c723c */ /* 0x050ff000000018ff */
[C---:B------:R-:W-:Y:S08]  /*fbf0*/  HMMA.16816.F32 R68, R8.reuse, R28, RZ ;  /* 0x0000001c0844723c */ /* 0x040ff000000018ff */
[C---:B------:R-:W-:Y:S08]  /*fc00*/  HMMA.16816.F32 R72, R8.reuse, R22, RZ ;  /* 0x000000160848723c */ /* 0x040ff000000018ff */
[C---:B------:R-:W-:Y:S08]  /*fc10*/  HMMA.16816.F32 R76, R8.reuse, R18, RZ ;  /* 0x00000012084c723c */ /* 0x040ff000000018ff */
[C---:B------:R-:W-:Y:S08]  /*fc20*/  HMMA.16816.F32 R92, R8.reuse, R26, RZ ;  /* 0x0000001a085c723c */ /* 0x040ff000000018ff */
[----:B------:R-:W-:Y:S07]  /*fc30*/  HMMA.16816.F32 R104, R8, R30, RZ ;  /* 0x0000001e0868723c */ /* 0x000fee00000018ff */
[C---:B------:R-:W-:Y:S01]  /*fc40*/  LEA R10, P0, R0.reuse, c[0x0][0x1f8], 0x1 ;  /* 0x00007e00000a7a11 */ /* 0x040fe200078008ff */
[----:B------:R-:W-:Y:S03]  /*fc50*/  HMMA.16816.F32 R112, R12, R22, RZ ;  /* 0x000000160c70723c */ /* 0x000fe600000018ff */
[----:B------:R-:W-:Y:S01]  /*fc60*/  LEA.HI.X R11, R0, c[0x0][0x1fc], R6, 0x1, P0 ;  /* 0x00007f00000b7a11 */ /* 0x000fe200000f0c06 */
[----:B------:R-:W-:Y:S01]  /*fc70*/  IMAD.IADD R0, R158, 0x1, -R48 ;  /* 0x000000019e007824 */ /* 0x000fe200078e0a30 */
[----:B------:R-:W-:-:S02]  /*fc80*/  IADD3 R8, P1, R24, R10, RZ ;  /* 0x0000000a18087210 */ /* 0x000fc40007f3e0ff */
[C---:B------:R-:W-:Y:S01]  /*fc90*/  IADD3 R5, P0, R24.reuse, 0x80, RZ ;  /* 0x0000008018057810 */ /* 0x040fe20007f1e0ff */
[C---:B------:R-:W-:Y:S01]  /*fca0*/  HMMA.16816.F32 R120, R12.reuse, R20, RZ ;  /* 0x000000140c78723c */ /* 0x040fe200000018ff */
[----:B------:R-:W-:Y:S01]  /*fcb0*/  IADD3 R22, P5, P2, R24, 0x80, R10 ;  /* 0x0000008018167810 */ /* 0x000fe20007abe00a */
[--C-:B------:R-:W-:Y:S01]  /*fcc0*/  IMAD.X R9, R50, 0x1, R11.reuse, P1 ;  /* 0x0000000132097824 */ /* 0x100fe200008e060b */
[----:B------:R-:W-:Y:S01]  /*fcd0*/  ISETP.LT.OR P6, PT, R0, 0x1, P4 ;  /* 0x000000010000780c */ /* 0x000fe200027c1670 */
[----:B------:R-:W-:Y:S01]  /*fce0*/  IMAD.X R2, RZ, RZ, R50, P0 ;  /* 0x000000ffff027224 */ /* 0x000fe200000e0632 */
[----:B------:R-:W-:Y:S02]  /*fcf0*/  IADD3.X R23, R50, RZ, R11, P5, P2 ;  /* 0x000000ff32177210 */ /* 0x000fe40002fe440b */
[----:B------:R-:W-:Y:S01]  /*fd00*/  IADD3 R20, P1, R5, R8, RZ ;  /* 0x0000000805147210 */ /* 0x000fe20007f3e0ff */
[----:B------:R-:W-:Y:S01]  /*fd10*/  HMMA.16816.F32 R96, R12, R16, RZ ;  /* 0x000000100c60723c */ /* 0x000fe200000018ff */
[----:B------:R-:W-:-:S02]  /*fd20*/  IADD3 R6, P0, R8, R24, RZ ;  /* 0x0000001808067210 */ /* 0x000fc40007f1e0ff */
[----:B------:R-:W-:Y:S01]  /*fd30*/  ISETP.LT.OR P5, PT, R0, 0x1, P3 ;  /* 0x000000010000780c */ /* 0x000fe20001fa1670 */
[----:B------:R-:W-:Y:S01]  /*fd40*/  IMAD.X R21, R2, 0x1, R9, P1 ;  /* 0x0000000102157824 */ /* 0x000fe200008e0609 */
[C---:B------:R-:W-:Y:S01]  /*fd50*/  ISETP.LT.OR P2, PT, R0.reuse, 0x11, P4 ;  /* 0x000000110000780c */ /* 0x040fe20002741670 */
[----:B------:R-:W-:Y:S01]  /*fd60*/  IMAD.X R7, R9, 0x1, R50, P0 ;  /* 0x0000000109077824 */ /* 0x000fe200000e0632 */
[----:B------:R-:W-:Y:S01]  /*fd70*/  ISETP.LT.OR P1, PT, R0, 0x11, P3 ;  /* 0x000000110000780c */ /* 0x000fe20001f21670 */
[C---:B------:R-:W-:Y:S01]  /*fd80*/  HMMA.16816.F32 R108, R12.reuse, R18, RZ ;  /* 0x000000120c6c723c */ /* 0x040fe200000018ff */
[----:B------:R-:W1:Y:S07]  /*fd90*/  LDSM.16.M88.4 R16, [R236+0xa100] ;  /* 0x00a10000ec10783b */ /* 0x000e6e0000000200 */
[C---:B------:R-:W-:Y:S07]  /*fda0*/  HMMA.16816.F32 R116, R12.reuse, R26, RZ ;  /* 0x0000001a0c74723c */ /* 0x040fee00000018ff */
[----:B------:R-:W-:Y:S01]  /*fdb0*/  IADD3 R26, P0, R5, R6, RZ ;  /* 0x00000006051a7210 */ /* 0x000fe20007f1e0ff */
[----:B------:R-:W-:Y:S04]  /*fdc0*/  HMMA.16816.F32 R84, R12, R28, RZ ;  /* 0x0000001c0c54723c */ /* 0x000fe800000018ff */
[----:B------:R-:W-:Y:S01]  /*fdd0*/  IMAD.X R27, R2, 0x1, R7, P0 ;  /* 0x00000001021b7824 */ /* 0x000fe200000e0607 */
[----:B------:R-:W-:-:S03]  /*fde0*/  IADD3 R24, P0, R6, R24, RZ ;  /* 0x0000001806187210 */ /* 0x000fc60007f1e0ff */
[----:B------:R-:W-:Y:S01]  /*fdf0*/  HMMA.16816.F32 R80, R12, R30, RZ ;  /* 0x0000001e0c50723c */ /* 0x000fe200000018ff */
[----:B------:R-:W2:Y:S01]  /*fe00*/  LDSM.16.M88.4 R12, [R236+0x8100] ;  /* 0x00810000ec0c783b */ /* 0x000ea20000000200 */
[----:B------:R-:W-:Y:S01]  /*fe10*/  IMAD.X R25, R7, 0x1, R50, P0 ;  /* 0x0000000107197824 */ /* 0x000fe200000e0632 */
[----:B------:R-:W-:Y:S02]  /*fe20*/  LOP3.LUT P0, RZ, R49, 0x4, RZ, 0xc0, !PT ;  /* 0x0000000431ff7812 */ /* 0x000fe4000780c0ff */
[----:B------:R-:W3:Y:S04]  /*fe30*/  LDSM.16.M88.4 R28, [R238+0x1800] ;  /* 0x00180000ee1c783b */ /* 0x000ee80000000200 */
[----:B------:R-:W-:Y:S01]  /*fe40*/  @!PT LDS RZ, [RZ] ;  /* 0x00000000fffff984 */ /* 0x000fe20000000800 */
[----:B------:R-:W-:Y:S01]  /*fe50*/  @!PT LDS RZ, [RZ] ;  /* 0x00000000fffff984 */ /* 0x000fe20000000800 */
[----:B------:R-:W-:Y:S01]  /*fe60*/  @!PT LDS RZ, [RZ] ;  /* 0x00000000fffff984 */ /* 0x000fe20000000800 */
[----:B------:R4:W-:Y:S01]  /*fe70*/  LDGSTS.E.BYPASS.LTC128B.128 [R247+0x100], [R10.64], !P6 ;  /* 0x001000000af77fae */ /* 0x0009e2000f101d48 */
[----:B------:R-:W-:-:S03]  /*fe80*/  ISETP.LT.OR P6, PT, R0, 0x21, P4 ;  /* 0x000000210000780c */ /* 0x000fc600027c1670 */
[----:B------:R4:W-:Y:S01]  /*fe90*/  LDGSTS.E.BYPASS.LTC128B.128 [R247+0x2100], [R10.64+0x80], !P5 ;  /* 0x021000800af77fae */ /* 0x0009e2000e901d48 */
[----:B------:R-:W-:-:S03]  /*fea0*/  ISETP.LT.OR P5, PT, R0, 0x21, P3 ;  /* 0x000000210000780c */ /* 0x000fc60001fa1670 */
[----:B------:R4:W-:Y:S01]  /*feb0*/  LDGSTS.E.BYPASS.LTC128B.128 [R247+0x900], [R8.64], !P2 ;  /* 0x0090000008f77fae */ /* 0x0009e2000d101d48 */
[C---:B------:R-:W-:Y:S01]  /*fec0*/  ISETP.LT.OR P2, PT, R0.reuse, 0x31, P4 ;  /* 0x000000310000780c */ /* 0x040fe20002741670 */
[C---:B-1----:R-:W-:Y:S02]  /*fed0*/  HMMA.16816.F32 R100, R16.reuse, R42, R72 ;  /* 0x0000002a1064723c */ /* 0x042fe40000001848 */
[----:B------:R1:W-:Y:S01]  /*fee0*/  LDGSTS.E.BYPASS.LTC128B.128 [R247+0x2900], [R22.64], !P1 ;  /* 0x0290000016f77fae */ /* 0x0003e2000c901d48 */
[----:B------:R-:W-:Y:S01]  /*fef0*/  ISETP.LT.OR P1, PT, R0, 0x31, P3 ;  /* 0x000000310000780c */ /* 0x000fe20001f21670 */
[----:B------:R-:W-:Y:S02]  /*ff00*/  IMAD.MOV.U32 R0, RZ, RZ, 0x40 ;  /* 0x00000040ff007424 */ /* 0x000fe400078e00ff */
[----:B------:R1:W-:Y:S01]  /*ff10*/  LDGSTS.E.BYPASS.LTC128B.128 [R247+0x1100], [R6.64], !P6 ;  /* 0x0110000006f77fae */ /* 0x0003e2000f101d48 */
[----:B------:R-:W-:Y:S01]  /*ff20*/  ISETP.GE.AND P6, PT, R205, 0x41, PT ;  /* 0x00000041cd00780c */ /* 0x000fe20003fc6270 */
[C---:B------:R-:W-:Y:S01]  /*ff30*/  HMMA.16816.F32 R72, R16.reuse, R34, R92 ;  /* 0x000000221048723c */ /* 0x040fe2000000185c */
[----:B------:R-:W-:Y:S01]  /*ff40*/  SEL R0, R0, 0xffffffc0, !P0 ;  /* 0xffffffc000007807 */ /* 0x000fe20004000000 */
[----:B------:R1:W-:Y:S04]  /*ff50*/  LDGSTS.E.BYPASS.LTC128B.128 [R247+0x3100], [R20.64], !P5 ;  /* 0x0310000014f77fae */ /* 0x0003e8000e901d48 */
[----:B------:R-:W-:Y:S01]  /*ff60*/  IMAD.IADD R233, R171, 0x1, R0 ;  /* 0x00000001abe97824 */ /* 0x000fe200078e0200 */
[----:B------:R3:W-:Y:S01]  /*ff70*/  LDGSTS.E.BYPASS.LTC128B.128 [R247+0x1900], [R24.64], !P2 ;  /* 0x0190000018f77fae */ /* 0x0007e2000d101d48 */
[----:B------:R-:W-:Y:S01]  /*ff80*/  HMMA.16816.F32 R76, R16, R38, R76 ;  /* 0x00000026104c723c */ /* 0x000fe2000000184c */
[----:B------:R-:W-:Y:S01]  /*ff90*/  IMAD.IADD R232, R0, 0x1, R238 ;  /* 0x0000000100e87824 */ /* 0x000fe200078e02ee */
[----:B------:R-:W-:Y:S01]  /*ffa0*/  LOP3.LUT R0, R157, R156, RZ, 0xfc, !PT ;  /* 0x0000009c9d007212 */ /* 0x000fe200078efcff */
[----:B------:R3:W-:Y:S04]  /*ffb0*/  LDGSTS.E.BYPASS.LTC128B.128 [R247+0x3900], [R26.64], !P1 ;  /* 0x039000001af77fae */ /* 0x0007e8000c901d48 */
[----:B------:R-:W-:Y:S01]  /*ffc0*/  LDSM.16.M88.4 R52, [R233+0x4900] ;  /* 0x00490000e934783b */ /* 0x000fe20000000200 */
[-C--:B--2---:R-:W-:Y:S03]  /*ffd0*/  HMMA.16816.F32 R132, R12, R36.reuse, R96 ;  /* 0x000000240c84723c */ /* 0x084fe60000001860 */
[----:B------:R-:W-:Y:S04]  /*ffe0*/  LDSM.16.M88.4 R56, [R233+0x4100] ;  /* 0x00410000e938783b */ /* 0x000fe80000000200 */
[----:B------:R-:W-:Y:S01]  /*fff0*/  LDSM.16.M88.4 R48, [R233+0x5100] ;  /* 0x00510000e930783b */ /* 0x000fe20000000200 */
[----:B----4-:R-:W-:Y:S03]  /*10000*/  HMMA.16816.F32 R8, R16, R36, R44 ;  /* 0x000000241008723c */ /* 0x010fe6000000182c */
[----:B------:R-:W-:Y:S04]  /*10010*/  LDSM.16.M88.4 R44, [R233+0x5900] ;  /* 0x00590000e92c783b */ /* 0x000fe80000000200 */
[----:B-1----:R-:W1:Y:S01]  /*10020*/  LDSM.16.M88.4 R20, [R235+0xa100] ;  /* 0x00a10000eb14783b */ /* 0x002e620000000200 */
[C---:B------:R-:W-:Y:S03]  /*10030*/  HMMA.16816.F32 R92, R12.reuse, R42, R112 ;  /* 0x0000002a0c5c723c */ /* 0x040fe60000001870 */
[----:B------:R-:W0:Y:S04]  /*10040*/  LDGDEPBAR ;  /* 0x00000000000079af */ /* 0x000e280000000000 */
[----:B---3--:R-:W-:Y:S01]  /*10050*/  LDSM.16.M88.4 R24, [R232+0x1000] ;  /* 0x00100000e818783b */ /* 0x008fe20000000200 */
[C---:B------:R-:W-:Y:S08]  /*10060*/  HMMA.16816.F32 R120, R12.reuse, R40, R120 ;  /* 0x000000280c78723c */ /* 0x040ff00000001878 */
[C---:B------:R-:W-:Y:S08]  /*10070*/  HMMA.16816.F32 R136, R12.reuse, R32, R88 ;  /* 0x000000200c88723c */ /* 0x040ff00000001858 */
[C---:B------:R-:W-:Y:S08]  /*10080*/  HMMA.16816.F32 R140, R12.reuse, R28, R84 ;  /* 0x0000001c0c8c723c */ /* 0x040ff00000001854 */
[C---:B------:R-:W-:Y:S08]  /*10090*/  HMMA.16816.F32 R36, R12.reuse, R38, R108 ;  /* 0x000000260c24723c */ /* 0x040ff0000000186c */
[C---:B------:R-:W-:Y:S08]  /*100a0*/  HMMA.16816.F32 R116, R12.reuse, R34, R116 ;  /* 0x000000220c74723c */ /* 0x040ff00000001874 */
[----:B------:R-:W-:Y:S01]  /*100b0*/  HMMA.16816.F32 R112, R12, R30, R80 ;  /* 0x0000001e0c70723c */ /* 0x000fe20000001850 */
[----:B------:R-:W2:Y:S07]  /*100c0*/  LDSM.16.M88.4 R12, [R235+0x8100] ;  /* 0x00810000eb0c783b */ /* 0x000eae0000000200 */
[C---:B------:R-:W-:Y:S01]  /*100d0*/  HMMA.16816.F32 R60, R16.reuse, R40, R60 ;  /* 0x00000028103c723c */ /* 0x040fe2000000183c */
[----:B------:R-:W-:Y:S07]  /*100e0*/  LDSM.16.M88.4 R40, [R232+0x1800] ;  /* 0x00180000e828783b */ /* 0x000fee0000000200 */
[C---:B------:R-:W-:Y:S01]  /*100f0*/  HMMA.16816.F32 R64, R16.reuse, R32, R64 ;  /* 0x000000201040723c */ /* 0x040fe20000001840 */
[----:B------:R-:W-:Y:S07]  /*10100*/  LDSM.16.M88.4 R32, [R232] ;  /* 0x00000000e820783b */ /* 0x000fee0000000200 */
[C---:B------:R-:W-:Y:S08]  /*10110*/  HMMA.16816.F32 R68, R16.reuse, R28, R68 ;  /* 0x0000001c1044723c */ /* 0x040ff00000001844 */
[----:B------:R-:W-:Y:S01]  /*10120*/  HMMA.16816.F32 R104, R16, R30, R104 ;  /* 0x0000001e1068723c */ /* 0x000fe20000001868 */
[----:B------:R-:W-:Y:S04]  /*10130*/  LDSM.16.M88.4 R28, [R232+0x800] ;  /* 0x00080000e81c783b */ /* 0x000fe80000000200 */
[----:B------:R-:W-:Y:S03]  /*10140*/  LDSM.16.M88.4 R16, [R237+0x8100] ;  /* 0x00810000ed10783b */ /* 0x000fe60000000200 */
[C---:B-1----:R-:W-:Y:S01]  /*10150*/  HMMA.16816.F32 R124, R20.reuse, R52, R8 ;  /* 0x00000034147c723c */ /* 0x042fe20000001808 */
[----:B------:R-:W1:Y:S07]  /*10160*/  LDSM.16.M88.4 R8, [R237+0xa100] ;  /* 0x00a10000ed08783b */ /* 0x000e6e0000000200 */
[C---:B------:R-:W-:Y:S08]  /*10170*/  HMMA.16816.F32 R108, R20.reuse, R56, R60 ;  /* 0x00000038146c723c */ /* 0x040ff0000000183c */
[C---:B------:R-:W-:Y:S08]  /*10180*/  HMMA.16816.F32 R128, R20.reuse, R48, R64 ;  /* 0x000000301480723c */ /* 0x040ff00000001840 */
        /* <DEDUP_REMOVED lines=16> */
[C---:B-1----:R-:W-:Y:S08]  /*10290*/  HMMA.16816.F32 R76, R8.reuse, R32, R108 ;  /* 0x00000020084c723c */ /* 0x042ff0000000186c */
[C---:B------:R-:W-:Y:S08]  /*102a0*/  HMMA.16816.F32 R104, R8.reuse, R28, R124 ;  /* 0x0000001c0868723c */ /* 0x040ff0000000187c */
[C---:B------:R-:W-:Y:S08]  /*102b0*/  HMMA.16816.F32 R92, R8.reuse, R30, R88 ;  /* 0x0000001e085c723c */ /* 0x040ff00000001858 */
[C---:B------:R-:W-:Y:S08]  /*102c0*/  HMMA.16816.F32 R144, R8.reuse, R24, R128 ;  /* 0x000000180890723c */ /* 0x040ff00000001880 */
[----:B------:R-:W-:Y:S08]  /*102d0*/  HMMA.16816.F32 R136, R8, R40, R96 ;  /* 0x000000280888723c */ /* 0x000ff00000001860 */
[C---:B------:R-:W-:Y:S08]  /*102e0*/  HMMA.16816.F32 R128, R16.reuse, R32, R84 ;  /* 0x000000201080723c */ /* 0x040ff00000001854 */
[C---:B------:R-:W-:Y:S08]  /*102f0*/  HMMA.16816.F32 R124, R16.reuse, R34, R80 ;  /* 0x00000022107c723c */ /* 0x040ff00000001850 */
[C---:B------:R-:W-:Y:S08]  /*10300*/  HMMA.16816.F32 R120, R16.reuse, R28, R68 ;  /* 0x0000001c1078723c */ /* 0x040ff00000001844 */
[C---:B------:R-:W-:Y:S01]  /*10310*/  HMMA.16816.F32 R116, R16.reuse, R30, R64 ;  /* 0x0000001e1074723c */ /* 0x040fe20000001840 */
[----:B------:R-:W-:Y:S07]  /*10320*/  LDSM.16.M88.4 R28, [R238+0x2800] ;  /* 0x00280000ee1c783b */ /* 0x000fee0000000200 */
[C---:B------:R-:W-:Y:S01]  /*10330*/  HMMA.16816.F32 R112, R16.reuse, R24, R56 ;  /* 0x000000181070723c */ /* 0x040fe20000001838 */
[----:B------:R-:W-:Y:S07]  /*10340*/  LDSM.16.M88.4 R56, [R238+0x3800] ;  /* 0x00380000ee38783b */ /* 0x000fee0000000200 */
[C---:B------:R-:W-:Y:S01]  /*10350*/  HMMA.16816.F32 R88, R16.reuse, R26, R48 ;  /* 0x0000001a1058723c */ /* 0x040fe20000001830 */
[----:B------:R-:W-:Y:S07]  /*10360*/  LDSM.16.M88.4 R48, [R238+0x3000] ;  /* 0x00300000ee30783b */ /* 0x000fee0000000200 */
[C---:B------:R-:W-:Y:S01]  /*10370*/  HMMA.16816.F32 R108, R16.reuse, R40, R36 ;  /* 0x00000028106c723c */ /* 0x040fe20000001824 */
[----:B------:R-:W-:Y:S07]  /*10380*/  LDSM.16.M88.4 R36, [R171+0x7100] ;  /* 0x00710000ab24783b */ /* 0x000fee0000000200 */
[----:B------:R-:W-:Y:S01]  /*10390*/  HMMA.16816.F32 R96, R16, R42, R20 ;  /* 0x0000002a1060723c */ /* 0x000fe20000001814 */
[----:B------:R-:W1:Y:S04]  /*103a0*/  LDSM.16.M88.4 R16, [R234+0xc100] ;  /* 0x00c10000ea10783b */ /* 0x000e680000000200 */
[----:B------:R-:W3:Y:S03]  /*103b0*/  LDSM.16.M88.4 R20, [R171+0x7900] ;  /* 0x00790000ab14783b */ /* 0x000ee60000000200 */
[C---:B------:R-:W-:Y:S01]  /*103c0*/  HMMA.16816.F32 R140, R8.reuse, R26, R72 ;  /* 0x0000001a088c723c */ /* 0x040fe20000001848 */
[----:B------:R-:W4:Y:S07]  /*103d0*/  LDSM.16.M88.4 R24, [R236+0xc100] ;  /* 0x00c10000ec18783b */ /* 0x000f2e0000000200 */
[C---:B------:R-:W-:Y:S01]  /*103e0*/  HMMA.16816.F32 R100, R8.reuse, R34, R100 ;  /* 0x000000220864723c */ /* 0x040fe20000001864 */
[----:B------:R-:W-:Y:S07]  /*103f0*/  LDSM.16.M88.4 R32, [R238+0x2000] ;  /* 0x00200000ee20783b */ /* 0x000fee0000000200 */
[----:B------:R-:W-:Y:S01]  /*10400*/  HMMA.16816.F32 R132, R8, R42, R60 ;  /* 0x0000002a0884723c */ /* 0x000fe2000000183c */
[----:B------:R-:W3:Y:S07]  /*10410*/  LDSM.16.M88.4 R8, [R236+0xe100] ;  /* 0x00e10000ec08783b */ /* 0x000eee0000000200 */
        /* <DEDUP_REMOVED lines=24> */
[C---:B------:R-:W-:Y:S08]  /*105a0*/  HMMA.16816.F32 R144, R8.reuse, R30, R60 ;  /* 0x0000001e0890723c */ /* 0x040ff0000000183c */
        /* <DEDUP_REMOVED lines=11> */
[----:B------:R-:W-:Y:S07]  /*10660*/  LDSM.16.M88.4 R8, [R239+0xe100] ;  /* 0x00e10000ef08783b */ /* 0x000fee0000000200 */
[C---:B------:R-:W-:Y:S01]  /*10670*/  HMMA.16816.F32 R112, R24.reuse, R48, R12 ;  /* 0x000000301870723c */ /* 0x040fe2000000180c */
[----:B------:R-:W-:Y:S07]  /*10680*/  LDSM.16.M88.4 R12, [R237+0xc100] ;  /* 0x00c10000ed0c783b */ /* 0x000fee0000000200 */
[C---:B------:R-:W-:Y:S01]  /*10690*/  HMMA.16816.F32 R72, R24.reuse, R50, R88 ;  /* 0x000000321848723c */ /* 0x040fe20000001858 */
[----:B------:R-:W4:Y:S07]  /*106a0*/  LDSM.16.M88.4 R48, [R232+0x2000] ;  /* 0x00200000e830783b */ /* 0x000f2e0000000200 */
        /* <DEDUP_REMOVED lines=21> */
[C---:B------:R-:W-:Y:S08]  /*10800*/  HMMA.16816.F32 R100, R8.reuse, R50, R100 ;  /* 0x000000320864723c */ /* 0x040ff00000001864 */
[C---:B------:R-:W-:Y:S08]  /*10810*/  HMMA.16816.F32 R96, R8.reuse, R32, R96 ;  /* 0x000000200860723c */ /* 0x040ff00000001860 */
[C---:B------:R-:W-:Y:S08]  /*10820*/  HMMA.16816.F32 R92, R8.reuse, R34, R92 ;  /* 0x00000022085c723c */ /* 0x040ff0000000185c */
[----:B------:R-:W-:Y:S08]  /*10830*/  HMMA.16816.F32 R68, R8, R26, R64 ;  /* 0x0000001a0844723c */ /* 0x000ff00000001840 */
[C---:B------:R-:W-:Y:S08]  /*10840*/  HMMA.16816.F32 R60, R12.reuse, R48, R60 ;  /* 0x000000300c3c723c */ /* 0x040ff0000000183c */
[C---:B------:R-:W-:Y:S08]  /*10850*/  HMMA.16816.F32 R56, R12.reuse, R50, R56 ;  /* 0x000000320c38723c */ /* 0x040ff00000001838 */
[C---:B------:R-:W-:Y:S08]  /*10860*/  HMMA.16816.F32 R52, R12.reuse, R32, R52 ;  /* 0x000000200c34723c */ /* 0x040ff00000001834 */
[----:B------:R-:W-:Y:S08]  /*10870*/  HMMA.16816.F32 R44, R12, R34, R44 ;  /* 0x000000220c2c723c */ /* 0x000ff0000000182c */
[C---:B------:R-:W-:Y:S08]  /*10880*/  HMMA.16816.F32 R88, R8.reuse, R28, R88 ;  /* 0x0000001c0858723c */ /* 0x040ff00000001858 */
[C---:B------:R-:W-:Y:S08]  /*10890*/  HMMA.16816.F32 R84, R8.reuse, R30, R84 ;  /* 0x0000001e0854723c */ /* 0x040ff00000001854 */
[----:B------:R-:W-:Y:S08]  /*108a0*/  HMMA.16816.F32 R80, R8, R24, R80 ;  /* 0x000000180850723c */ /* 0x000ff00000001850 */
[C---:B------:R-:W-:Y:S08]  /*108b0*/  HMMA.16816.F32 R48, R12.reuse, R28, R108 ;  /* 0x0000001c0c30723c */ /* 0x040ff0000000186c */
[C---:B------:R-:W-:Y:S08]  /*108c0*/  HMMA.16816.F32 R40, R12.reuse, R30, R40 ;  /* 0x0000001e0c28723c */ /* 0x040ff00000001828 */
[C---:B------:R-:W-:Y:S07]  /*108d0*/  HMMA.16816.F32 R64, R12.reuse, R24, R20 ;  /* 0x000000180c40723c */ /* 0x040fee0000001814 */
[----:B------:R-:W-:Y:S01]  /*108e0*/  P2R R21, PR, RZ, 0x40 ;  /* 0x00000040ff157803 */ /* 0x000fe20000000000 */
        /* <DEDUP_REMOVED lines=38> */
.L_x_837:
[----:B------:R-:W-:Y:S01]  /*10b50*/  LOP3.LUT R2, R159, 0xffffffe0, RZ, 0xc0, !PT ;  /* 0xffffffe09f027812 */ /* 0x000fe200078ec0ff */
[----:B------:R-:W-:Y:S01]  /*10b60*/  STL [R1+0x9c], R247 ;  /* 0x00009cf701007387 */ /* 0x000fe20000100800 */
[----:B------:R-:W-:-:S03]  /*10b70*/  SHF.L.U32 R228, R0, 0x1, RZ ;  /* 0x0000000100e47819 */ /* 0x000fc600000006ff */
[----:B------:R-:W-:Y:S01]  /*10b80*/  IMAD.IADD R2, R213, 0x1, -R2 ;  /* 0x00000001d5027824 */ /* 0x000fe200078e0a02 */
[----:B------:R-:W-:Y:S01]  /*10b90*/  STL [R1+0x98], R246 ;  /* 0x000098f601007387 */ /* 0x000fe20000100800 */
[--C-:B------:R-:W-:Y:S02]  /*10ba0*/  IMAD R229, R4, 0x2, R228.reuse ;  /* 0x0000000204e57824 */ /* 0x100fe400078e02e4 */
[C---:B------:R-:W-:Y:S01]  /*10bb0*/  IMAD R231, R3.reuse, 0x2, R228 ;  /* 0x0000000203e77824 */ /* 0x040fe200078e02e4 */
[----:B------:R-:W-:Y:S01]  /*10bc0*/  SHF.R.S32.HI R5, RZ, 0x1f, R2 ;  /* 0x0000001fff057819 */ /* 0x000fe20000011402 */
[----:B------:R-:W-:Y:S01]  /*10bd0*/  STL [R1+0x94], R245 ;  /* 0x000094f501007387 */ /* 0x000fe20000100800 */
[----:B------:R-:W-:Y:S02]  /*10be0*/  LEA R230, R3, R229, 0x1 ;  /* 0x000000e503e67211 */ /* 0x000fe400078e08ff */
[----:B------:R-:W-:Y:S01]  /*10bf0*/  LEA.HI R5, R5, R2, RZ, 0x2 ;  /* 0x0000000205057211 */ /* 0x000fe200078f10ff */
[----:B------:R1:W-:Y:S03]  /*10c00*/  STL [R1+0x90], R244 ;  /* 0x000090f401007387 */ /* 0x0003e60000100800 */
[----:B------:R-:W-:Y:S01]  /*10c10*/  LOP3.LUT R5, R5, 0x7ffffffc, RZ, 0xc0, !PT ;  /* 0x7ffffffc05057812 */ /* 0x000fe200078ec0ff */
[----:B------:R2:W-:Y:S04]  /*10c20*/  STL [R1+0x8c], R243 ;  /* 0x00008cf301007387 */ /* 0x0005e80000100800 */
[----:B------:R-:W-:Y:S01]  /*10c30*/  IMAD.IADD R2, R2, 0x1, -R5 ;  /* 0x0000000102027824 */ /* 0x000fe200078e0a05 */
[----:B------:R-:W-:Y:S03]  /*10c40*/  STL [R1+0x88], R242 ;  /* 0x000088f201007387 */ /* 0x000fe60000100800 */
[----:B------:R-:W-:Y:S01]  /*10c50*/  IMAD R2, R2, -0x2, R158 ;  /* 0xfffffffe02027824 */ /* 0x000fe200078e029e */
[----:B------:R4:W-:Y:S04]  /*10c60*/  STL [R1+0x84], R241 ;  /* 0x000084f101007387 */ /* 0x0009e80000100800 */
[C---:B------:R-:W-:Y:S01]  /*10c70*/  ISETP.GT.AND P1, PT, R2.reuse, RZ, PT ;  /* 0x000000ff0200720c */ /* 0x040fe20003f24270 */
[----:B------:R-:W-:Y:S01]  /*10c80*/  STL [R1+0x80], R240 ;  /* 0x000080f001007387 */ /* 0x000fe20000100800 */
[----:B------:R-:W-:-:S02]  /*10c90*/  ISETP.GT.AND P0, PT, R2, 0x1, PT ;  /* 0x000000010200780c */ /* 0x000fc40003f04270 */
[----:B------:R-:W-:Y:S01]  /*10ca0*/  ISETP.GT.AND P5, PT, R2, 0x8, PT ;  /* 0x000000080200780c */ /* 0x000fe20003fa4270 */
[----:B------:R-:W-:Y:S01]  /*10cb0*/  STL [R1+0x7c], R239 ;  /* 0x00007cef01007387 */ /* 0x000fe20000100800 */
[----:B---3--:R-:W-:Y:S02]  /*10cc0*/  FSEL R6, R60, -INF , P1 ;  /* 0xff8000003c067808 */ /* 0x008fe40000800000 */
[----:B------:R-:W-:Y:S01]  /*10cd0*/  FSEL R9, R61, -INF , P0 ;  /* 0xff8000003d097808 */ /* 0x000fe20000000000 */
        /* <DEDUP_REMOVED lines=69> */
[----:B------:R-:W-:Y:S01]  /*11130*/  ISETP.GT.AND P5, PT, R2, 0x31, PT ;  /* 0x000000310200780c */ /* 0x000fe20003fa4270 */
[----:B------:R-:W-:Y:S01]  /*11140*/  LDSM.16.MT88.4 R56, [R229+0x2100] ;  /* 0x00210000e538783b */ /* 0x000fe20000004200 */
        /* <DEDUP_REMOVED lines=18> */
[----:B------:R-:W-:Y:S02]  /*11270*/  FMNMX.FTZ R2, R207, R2, !PT ;  /* 0x00000002cf027209 */ /* 0x000fe40007810000 */
[----:B------:R-:W-:Y:S02]  /*11280*/  FSEL R162, R85, -INF , P2 ;  /* 0xff80000055a27808 */ /* 0x000fe40001000000 */
[----:B------:R-:W-:Y:S01]  /*11290*/  FSEL R156, R43, -INF , P2 ;  /* 0xff8000002b9c7808 */ /* 0x000fe20001000000 */
[----:B------:R-:W3:Y:S01]  /*112a0*/  SHFL.BFLY PT, R5, R2, 0x2, 0x1f ;  /* 0x0c401f0002057f89 */ /* 0x000ee200000e0000 */
[----:B------:R-:W-:Y:S02]  /*112b0*/  FSEL R7, R66, -INF , P6 ;  /* 0xff80000042077808 */ /* 0x000fe40003000000 */
[----:B-1----:R-:W-:Y:S01]  /*112c0*/  FSEL R244, R34, -INF , P1 ;  /* 0xff80000022f47808 */ /* 0x002fe20000800000 */
[----:B------:R-:W-:Y:S01]  /*112d0*/  LDSM.16.MT88.4 R40, [R228+0x100] ;  /* 0x00010000e428783b */ /* 0x000fe20000004200 */
[----:B------:R-:W-:-:S02]  /*112e0*/  FSEL R247, R35, -INF , P0 ;  /* 0xff80000023f77808 */ /* 0x000fc40000000000 */
[----:B------:R-:W-:Y:S01]  /*112f0*/  FSEL R246, R80, -INF , P6 ;  /* 0xff80000050f67808 */ /* 0x000fe20003000000 */
[----:B------:R-:W-:Y:S01]  /*11300*/  LDSM.16.MT88.4 R32, [R230+0x2100] ;  /* 0x00210000e620783b */ /* 0x000fe20000004200 */
[----:B--2---:R-:W-:Y:S02]  /*11310*/  FSEL R243, R81, -INF , P5 ;  /* 0xff80000051f37808 */ /* 0x004fe40002800000 */
[----:B----4-:R-:W-:Y:S01]  /*11320*/  FSEL R241, R68, -INF , P1 ;  /* 0xff80000044f17808 */ /* 0x010fe20000800000 */
[----:B------:R-:W-:Y:S01]  /*11330*/  LDSM.16.MT88.4 R84, [R231+0x2900] ;  /* 0x00290000e754783b */ /* 0x000fe20000004200 */
[----:B------:R-:W-:Y:S02]  /*11340*/  FSEL R252, R69, -INF , P0 ;  /* 0xff80000045fc7808 */ /* 0x000fe40000000000 */
[----:B------:R-:W-:Y:S02]  /*11350*/  FSEL R250, R82, -INF , P6 ;  /* 0xff80000052fa7808 */ /* 0x000fe40003000000 */
[----:B------:R-:W-:-:S02]  /*11360*/  FSEL R249, R83, -INF , P5 ;  /* 0xff80000053f97808 */ /* 0x000fc40002800000 */
[----:B------:R-:W-:Y:S01]  /*11370*/  FSEL R203, R70, -INF , P1 ;  /* 0xff80000046cb7808 */ /* 0x000fe20000800000 */
[----:B------:R-:W-:Y:S01]  /*11380*/  LDSM.16.MT88.4 R80, [R230+0x2900] ;  /* 0x00290000e650783b */ /* 0x000fe20000004200 */
[----:B------:R-:W-:Y:S02]  /*11390*/  FSEL R202, R71, -INF , P0 ;  /* 0xff80000047ca7808 */ /* 0x000fe40000000000 */
[----:B---3--:R-:W-:Y:S01]  /*113a0*/  FMNMX.FTZ R2, R2, R5, !PT ;  /* 0x0000000502027209 */ /* 0x008fe20007810000 */
[----:B------:R-:W-:Y:S04]  /*113b0*/  LDSM.16.MT88.4 R68, [R228+0x2100] ;  /* 0x00210000e444783b */ /* 0x000fe80000004200 */
[----:B------:R-:W1:Y:S02]  /*113c0*/  SHFL.BFLY PT, R5, R2, 0x1, 0x1f ;  /* 0x0c201f0002057f89 */ /* 0x000e6400000e0000 */
[----:B-1----:R-:W-:-:S02]  /*113d0*/  FMNMX.FTZ R168, R2, R5, !PT ;  /* 0x0000000502a87209 */ /* 0x002fc40007810000 */
[----:B------:R-:W-:Y:S02]  /*113e0*/  FMNMX.FTZ R5, R26, R27, !PT ;  /* 0x0000001b1a057209 */ /* 0x000fe40007810000 */
[C---:B------:R-:W-:Y:S01]  /*113f0*/  FSETP.NEU.FTZ.AND P2, PT, R168.reuse, -INF , PT ;  /* 0xff800000a800780b */ /* 0x040fe20003f5d000 */
[----:B------:R-:W-:Y:S01]  /*11400*/  FMUL.FTZ R2, R168, c[0x0][0x2d0] ;  /* 0x0000b400a8027a20 */ /* 0x000fe20000410000 */
[----:B------:R1:W-:Y:S01]  /*11410*/  STL [R1+0xa0], R168 ;  /* 0x0000a0a801007387 */ /* 0x0003e20000100800 */
[----:B------:R-:W-:-:S03]  /*11420*/  FMNMX.FTZ R5, R28, R5, !PT ;  /* 0x000000051c057209 */ /* 0x000fc60007810000 */
[----:B------:R-:W-:Y:S01]  /*11430*/  FSEL R22, R2, RZ, P2 ;  /* 0x000000ff02167208 */ /* 0x000fe20001000000 */
[----:B------:R-:W-:Y:S01]  /*11440*/  STL [R1], R7 ;  /* 0x0000000701007387 */ /* 0x000fe20000100800 */
[----:B------:R-:W-:Y:S02]  /*11450*/  FMNMX.FTZ R2, R16, R17, !PT ;  /* 0x0000001110027209 */ /* 0x000fe40007810000 */
[----:B------:R-:W-:Y:S01]  /*11460*/  FMNMX.FTZ R5, R29, R5, !PT ;  /* 0x000000051d057209 */ /* 0x000fe20007810000 */
[----:B------:R-:W-:Y:S01]  /*11470*/  FFMA.FTZ R6, R6, c[0x0][0x2d0], -R22 ;  /* 0x0000b40006067a23 */ /* 0x000fe20000010816 */
[----:B------:R-:W-:Y:S01]  /*11480*/  FMNMX.FTZ R2, R18, R2, !PT ;  /* 0x0000000212027209 */ /* 0x000fe20007810000 */
[----:B------:R-:W-:Y:S01]  /*11490*/  STL [R1+0xa4], R244 ;  /* 0x0000a4f401007387 */ /* 0x000fe20000100800 */
[----:B------:R-:W-:Y:S01]  /*114a0*/  FMNMX.FTZ R5, R38, R5, !PT ;  /* 0x0000000526057209 */ /* 0x000fe20007810000 */
[----:B------:R2:W-:Y:S01]  /*114b0*/  MUFU.EX2 R238, R6 ;  /* 0x0000000600ee7308 */ /* 0x0005e20000000800 */
[----:B------:R-:W-:-:S02]  /*114c0*/  FMNMX.FTZ R2, R19, R2, !PT ;  /* 0x0000000213027209 */ /* 0x000fc40007810000 */
[----:B------:R-:W-:Y:S02]  /*114d0*/  FMNMX.FTZ R5, R39, R5, !PT ;  /* 0x0000000527057209 */ /* 0x000fe40007810000 */
[----:B------:R-:W-:Y:S02]  /*114e0*/  FMNMX.FTZ R2, R20, R2, !PT ;  /* 0x0000000214027209 */ /* 0x000fe40007810000 */
[----:B------:R-:W-:Y:S02]  /*114f0*/  FMNMX.FTZ R5, R52, R5, !PT ;  /* 0x0000000534057209 */ /* 0x000fe40007810000 */
[----:B------:R-:W-:Y:S02]  /*11500*/  FMNMX.FTZ R2, R23, R2, !PT ;  /* 0x0000000217027209 */ /* 0x000fe40007810000 */
[----:B------:R-:W-:Y:S02]  /*11510*/  FMNMX.FTZ R5, R53, R5, !PT ;  /* 0x0000000535057209 */ /* 0x000fe40007810000 */
[----:B------:R-:W-:-:S02]  /*11520*/  FMNMX.FTZ R2, R24, R2, !PT ;  /* 0x0000000218027209 */ /* 0x000fc40007810000 */
[----:B-1----:R-:W-:Y:S02]  /*11530*/  FSEL R168, R67, -INF , P5 ;  /* 0xff80000043a87808 */ /* 0x002fe40002800000 */
[----:B------:R-:W-:Y:S01]  /*11540*/  FMNMX.FTZ R2, R25, R2, !PT ;  /* 0x0000000219027209 */ /* 0x000fe20007810000 */
[----:B------:R-:W-:Y:S01]  /*11550*/  LDSM.16.MT88.4 R64, [R231+0x900] ;  /* 0x00090000e740783b */ /* 0x000fe20000004200 */
[----:B--2---:R-:W-:Y:S02]  /*11560*/  FMNMX.FTZ R6, R30, R31, !PT ;  /* 0x0000001f1e067209 */ /* 0x004fe40007810000 */
        /* <DEDUP_REMOVED lines=9> */
[----:B------:R-:W-:Y:S02]  /*11600*/  ISETP.NE.AND P2, PT, R21, RZ, PT ;  /* 0x000000ff1500720c */ /* 0x000fe40003f45270 */
[----:B------:R-:W-:-:S04]  /*11610*/  FMNMX.FTZ R2, R168, R2, !PT ;  /* 0x00000002a8027209 */ /* 0x000fc80007810000 */
[----:B------:R-:W-:-:S04]  /*11620*/  FMNMX.FTZ R2, R244, R2, !PT ;  /* 0x00000002f4027209 */ /* 0x000fc80007810000 */
[----:B------:R-:W-:-:S05]  /*11630*/  FMNMX.FTZ R2, R247, R2, !PT ;  /* 0x00000002f7027209 */ /* 0x000fca0007810000 */
[----:B------:R-:W1:Y:S02]  /*11640*/  SHFL.BFLY PT, R7, R2, 0x2, 0x1f ;  /* 0x0c401f0002077f89 */ /* 0x000e6400000e0000 */
[----:B-1----:R-:W-:Y:S01]  /*11650*/  FMNMX.FTZ R8, R2, R7, !PT ;  /* 0x0000000702087209 */ /* 0x002fe20007810000 */
[--C-:B------:R-:W-:Y:S02]  /*11660*/  FFMA.FTZ R2, R9, c[0x0][0x2d0], -R22.reuse ;  /* 0x0000b40009027a23 */ /* 0x100fe40000010816 */
[----:B------:R-:W-:Y:S02]  /*11670*/  FFMA.FTZ R7, R10, c[0x0][0x2d0], -R22 ;  /* 0x0000b4000a077a23 */ /* 0x000fe40000010816 */
[----:B------:R1:W-:Y:S01]  /*11680*/  MUFU.EX2 R237, R2 ;  /* 0x0000000200ed7308 */ /* 0x0003e20000000800 */
[----:B------:R-:W2:Y:S07]  /*11690*/  SHFL.BFLY PT, R167, R8, 0x1, 0x1f ;  /* 0x0c201f0008a77f89 */ /* 0x000eae00000e0000 */
[----:B------:R-:W-:Y:S01]  /*116a0*/  MUFU.EX2 R210, R7 ;  /* 0x0000000700d27308 */ /* 0x000fe20000000800 */
[----:B-1----:R-:W-:-:S02]  /*116b0*/  FMNMX.FTZ R2, R169, R5, !PT ;  /* 0x00000005a9027209 */ /* 0x002fc40007810000 */
[----:B------:R-:W-:Y:S01]  /*116c0*/  FMNMX.FTZ R5, R60, R6, !PT ;  /* 0x000000063c057209 */ /* 0x000fe20007810000 */
[--C-:B------:R-:W-:Y:S01]  /*116d0*/  FFMA.FTZ R6, R11, c[0x0][0x2d0], -R22.reuse ;  /* 0x0000b4000b067a23 */ /* 0x100fe20000010816 */
[----:B------:R-:W-:Y:S02]  /*116e0*/  FMNMX.FTZ R2, R162, R2, !PT ;  /* 0x00000002a2027209 */ /* 0x000fe40007810000 */
[----:B------:R-:W-:Y:S01]  /*116f0*/  FMNMX.FTZ R5, R61, R5, !PT ;  /* 0x000000053d057209 */ /* 0x000fe20007810000 */
[----:B------:R1:W-:Y:S01]  /*11700*/  MUFU.EX2 R245, R6 ;  /* 0x0000000600f57308 */ /* 0x0003e20000000800 */
[----:B-----5:R-:W-:Y:S02]  /*11710*/  FMNMX.FTZ R166, R246, R2, !PT ;  /* 0x00000002f6a67209 */ /* 0x020fe40007810000 */
[----:B------:R-:W-:Y:S01]  /*11720*/  FMNMX.FTZ R2, R62, R5, !PT ;  /* 0x000000053e027209 */ /* 0x000fe20007810000 */
[----:B------:R-:W-:Y:S01]  /*11730*/  FFMA.FTZ R5, R12, c[0x0][0x2d0], -R22 ;  /* 0x0000b4000c057a23 */ /* 0x000fe20000010816 */
[----:B------:R-:W-:-:S02]  /*11740*/  FMNMX.FTZ R166, R243, R166, !PT ;  /* 0x000000a6f3a67209 */ /* 0x000fc40007810000 */
[----:B------:R-:W-:Y:S01]  /*11750*/  FMNMX.FTZ R2, R63, R2, !PT ;  /* 0x000000023f027209 */ /* 0x000fe20007810000 */
[----:B------:R3:W-:Y:S01]  /*11760*/  MUFU.EX2 R239, R5 ;  /* 0x0000000500ef7308 */ /* 0x0007e20000000800 */
[----:B------:R-:W-:Y:S02]  /*11770*/  FMNMX.FTZ R166, R241, R166, !PT ;  /* 0x000000a6f1a67209 */ /* 0x000fe40007810000 */
[----:B------:R-:W-:Y:S02]  /*11780*/  FMNMX.FTZ R2, R176, R2, !PT ;  /* 0x00000002b0027209 */ /* 0x000fe40007810000 */
[----:B------:R-:W-:Y:S02]  /*11790*/  FMNMX.FTZ R166, R252, R166, !PT ;  /* 0x000000a6fca67209 */ /* 0x000fe40007810000 */
[----:B------:R-:W-:Y:S02]  /*117a0*/  FMNMX.FTZ R2, R175, R2, !PT ;  /* 0x00000002af027209 */ /* 0x000fe40007810000 */
[----:B--2---:R-:W-:Y:S01]  /*117b0*/  FMNMX.FTZ R167, R8, R167, !PT ;  /* 0x000000a708a77209 */ /* 0x004fe20007810000 */
[----:B-1----:R-:W1:Y:S01]  /*117c0*/  SHFL.BFLY PT, R6, R166, 0x2, 0x1f ;  /* 0x0c401f00a6067f89 */ /* 0x002e6200000e0000 */
[----:B------:R-:W-:-:S02]  /*117d0*/  FMNMX.FTZ R2, R174, R2, !PT ;  /* 0x00000002ae027209 */ /* 0x000fc40007810000 */
[C---:B------:R-:W-:Y:S01]  /*117e0*/  FSETP.NEU.FTZ.AND P0, PT, R167.reuse, -INF , PT ;  /* 0xff800000a700780b */ /* 0x040fe20003f1d000 */
[----:B------:R-:W-:Y:S01]  /*117f0*/  FMUL.FTZ R21, R167, c[0x0][0x2d0] ;  /* 0x0000b400a7157a20 */ /* 0x000fe20000410000 */
[----:B------:R-:W-:Y:S01]  /*11800*/  FMNMX.FTZ R2, R173, R2, !PT ;  /* 0x00000002ad027209 */ /* 0x000fe20007810000 */
[----:B---3--:R-:W-:-:S03]  /*11810*/  FFMA.FTZ R5, R13, c[0x0][0x2d0], -R22 ;  /* 0x0000b4000d057a23 */ /* 0x008fc60000010816 */
[----:B------:R-:W-:Y:S01]  /*11820*/  FMNMX.FTZ R2, R250, R2, !PT ;  /* 0x00000002fa027209 */ /* 0x000fe20007810000 */
[----:B------:R2:W3:Y:S01]  /*11830*/  MUFU.EX2 R212, R5 ;  /* 0x0000000500d47308 */ /* 0x0004e20000000800 */
[----:B------:R-:W-:Y:S02]  /*11840*/  FSEL R21, R21, RZ, P0 ;  /* 0x000000ff15157208 */ /* 0x000fe40000000000 */
[----:B------:R-:W-:-:S04]  /*11850*/  FMNMX.FTZ R2, R249, R2, !PT ;  /* 0x00000002f9027209 */ /* 0x000fc80007810000 */
[----:B------:R-:W-:-:S04]  /*11860*/  FMNMX.FTZ R2, R203, R2, !PT ;  /* 0x00000002cb027209 */ /* 0x000fc80007810000 */
[----:B------:R-:W-:Y:S02]  /*11870*/  FMNMX.FTZ R2, R202, R2, !PT ;  /* 0x00000002ca027209 */ /* 0x000fe40007810000 */
[----:B-1----:R-:W-:Y:S01]  /*11880*/  FMNMX.FTZ R166, R166, R6, !PT ;  /* 0x00000006a6a67209 */ /* 0x002fe20007810000 */
[--C-:B--2---:R-:W-:Y:S02]  /*11890*/  FFMA.FTZ R5, R14, c[0x0][0x2d0], -R22.reuse ;  /* 0x0000b4000e057a23 */ /* 0x104fe40000010816 */
[----:B------:R-:W1:Y:S01]  /*118a0*/  SHFL.BFLY PT, R6, R2, 0x2, 0x1f ;  /* 0x0c401f0002067f89 */ /* 0x000e6200000e0000 */
[----:B---3--:R-:W-:Y:S01]  /*118b0*/  F2FP.PACK_AB R8, R212, R239 ;  /* 0x000000efd408723e */ /* 0x008fe200000000ff */
[----:B------:R2:W-:Y:S02]  /*118c0*/  MUFU.EX2 R165, R5 ;  /* 0x0000000500a57308 */ /* 0x0005e40000000800 */
[----:B------:R-:W3:Y:S01]  /*118d0*/  SHFL.BFLY PT, R7, R166, 0x1, 0x1f ;  /* 0x0c201f00a6077f89 */ /* 0x000ee200000e0000 */
[----:B--2---:R-:W-:-:S05]  /*118e0*/  FFMA.FTZ R5, R15, c[0x0][0x2d0], -R22 ;  /* 0x0000b4000f057a23 */ /* 0x004fca0000010816 */
[----:B------:R2:W4:Y:S01]  /*118f0*/  MUFU.EX2 R233, R5 ;  /* 0x0000000500e97308 */ /* 0x0005220000000800 */
[----:B-1----:R-:W-:Y:S02]  /*11900*/  FMNMX.FTZ R2, R2, R6, !PT ;  /* 0x0000000602027209 */ /* 0x002fe40007810000 */
[----:B---3--:R-:W-:-:S03]  /*11910*/  FMNMX.FTZ R166, R166, R7, !PT ;  /* 0x00000007a6a67209 */ /* 0x008fc60007810000 */
[----:B------:R-:W1:Y:S01]  /*11920*/  SHFL.BFLY PT, R6, R2, 0x1, 0x1f ;  /* 0x0c201f0002067f89 */ /* 0x000e6200000e0000 */
[----:B------:R-:W-:Y:S01]  /*11930*/  FSETP.NEU.FTZ.AND P0, PT, R166, -INF , PT ;  /* 0xff800000a600780b */ /* 0x000fe20003f1d000 */
[----:B--2---:R-:W-:Y:S01]  /*11940*/  FFMA.FTZ R5, R16, c[0x0][0x2d0], -R21 ;  /* 0x0000b40010057a23 */ /* 0x004fe20000010815 */
[----:B------:R-:W-:Y:S02]  /*11950*/  F2FP.PACK_AB R16, R237, R238 ;  /* 0x000000eeed10723e */ /* 0x000fe400000000ff */
[----:B----4-:R-:W-:Y:S01]  /*11960*/  F2FP.PACK_AB R10, R233, R165 ;  /* 0x000000a5e90a723e */ /* 0x010fe200000000ff */
[----:B------:R2:W-:Y:S01]  /*11970*/  MUFU.EX2 R201, R5 ;  /* 0x0000000500c97308 */ /* 0x0005e20000000800 */
[----:B-1----:R-:W-:-:S05]  /*11980*/  FMNMX.FTZ R2, R2, R6, !PT ;  /* 0x0000000602027209 */ /* 0x002fca0007810000 */
[----:B------:R-:W-:Y:S02]  /*11990*/  FMUL.FTZ R6, R2, c[0x0][0x2d0] ;  /* 0x0000b40002067a20 */ /* 0x000fe40000410000 */
[----:B--2---:R-:W-:-:S04]  /*119a0*/  FFMA.FTZ R5, R17, c[0x0][0x2d0], -R21 ;  /* 0x0000b40011057a23 */ /* 0x004fc80000010815 */
[----:B------:R1:W2:Y:S02]  /*119b0*/  MUFU.EX2 R200, R5 ;  /* 0x0000000500c87308 */ /* 0x0002a40000000800 */
[----:B-1----:R-:W-:Y:S01]  /*119c0*/  FFMA.FTZ R5, R18, c[0x0][0x2d0], -R21 ;  /* 0x0000b40012057a23 */ /* 0x002fe20000010815 */
[----:B------:R-:W-:Y:S02]  /*119d0*/  F2FP.PACK_AB R18, R245, R210 ;  /* 0x000000d2f512723e */ /* 0x000fe400000000ff */
[----:B--2---:R-:W-:-:S03]  /*119e0*/  F2FP.PACK_AB R17, R200, R201 ;  /* 0x000000c9c811723e */ /* 0x004fc600000000ff */
[----:B------:R1:W-:Y:S02]  /*119f0*/  MUFU.EX2 R251, R5 ;  /* 0x0000000500fb7308 */ /* 0x0003e40000000800 */
[----:B-1----:R-:W-:-:S06]  /*11a00*/  FFMA.FTZ R5, R19, c[0x0][0x2d0], -R21 ;  /* 0x0000b40013057a23 */ /* 0x002fcc0000010815 */
[----:B------:R1:W2:Y:S02]  /*11a10*/  MUFU.EX2 R179, R5 ;  /* 0x0000000500b37308 */ /* 0x0002a40000000800 */
[----:B-1----:R-:W-:Y:S01]  /*11a20*/  FFMA.FTZ R5, R20, c[0x0][0x2d0], -R21 ;  /* 0x0000b40014057a23 */ /* 0x002fe20000010815 */
[----:B--2---:R-:W-:Y:S01]  /*11a30*/  F2FP.PACK_AB R19, R179, R251 ;  /* 0x000000fbb313723e */ /* 0x004fe200000000ff */
[----:B------:R-:W-:-:S04]  /*11a40*/  FMUL.FTZ R20, R166, c[0x0][0x2d0] ;  /* 0x0000b400a6147a20 */ /* 0x000fc80000410000 */
[----:B------:R1:W-:Y:S01]  /*11a50*/  MUFU.EX2 R234, R5 ;  /* 0x0000000500ea7308 */ /* 0x0003e20000000800 */
[----:B------:R-:W-:Y:S01]  /*11a60*/  FSEL R20, R20, RZ, P0 ;  /* 0x000000ff14147208 */ /* 0x000fe20000000000 */
[----:B------:R-:W-:Y:S01]  /*11a70*/  HMMA.16816.F32 R100, R16, R40, RZ ;  /* 0x000000281064723c */ /* 0x000fe200000018ff */
[----:B------:R-:W-:-:S03]  /*11a80*/  FSETP.NEU.FTZ.AND P0, PT, R2, -INF , PT ;  /* 0xff8000000200780b */ /* 0x000fc60003f1d000 */
[----:B------:R-:W-:Y:S01]  /*11a90*/  FFMA.FTZ R3, R39, c[0x0][0x2d0], -R20 ;  /* 0x0000b40027037a23 */ /* 0x000fe20000010814 */
[----:B------:R-:W-:-:S03]  /*11aa0*/  FSEL R0, R6, RZ, P0 ;  /* 0x000000ff06007208 */ /* 0x000fc60000000000 */
[----:B------:R2:W-:Y:S02]  /*11ab0*/  MUFU.EX2 R244, R3 ;  /* 0x0000000300f47308 */ /* 0x0005e40000000800 */
[----:B------:R-:W-:Y:S02]  /*11ac0*/  FFMA.FTZ R4, R36, c[0x0][0x2d0], -R0 ;  /* 0x0000b40024047a23 */ /* 0x000fe40000010800 */
[----:B-1----:R-:W-:-:S04]  /*11ad0*/  FFMA.FTZ R5, R23, c[0x0][0x2d0], -R21 ;  /* 0x0000b40017057a23 */ /* 0x002fc80000010815 */
[----:B------:R1:W3:Y:S08]  /*11ae0*/  MUFU.EX2 R211, R5 ;  /* 0x0000000500d37308 */ /* 0x0002f00000000800 */
[----:B------:R4:W-:Y:S01]  /*11af0*/  MUFU.EX2 R242, R4 ;  /* 0x0000000400f27308 */ /* 0x0009e20000000800 */
[----:B--2---:R-:W-:Y:S02]  /*11b00*/  FFMA.FTZ R3, R52, c[0x0][0x2d0], -R20 ;  /* 0x0000b40034037a23 */ /* 0x004fe40000010814 */
[----:B-1----:R-:W-:-:S05]  /*11b10*/  FFMA.FTZ R5, R24, c[0x0][0x2d0], -R21 ;  /* 0x0000b40018057a23 */ /* 0x002fca0000010815 */
[----:B------:R1:W-:Y:S01]  /*11b20*/  MUFU.EX2 R236, R3 ;  /* 0x0000000300ec7308 */ /* 0x0003e20000000800 */
[----:B---3--:R-:W-:Y:S01]  /*11b30*/  F2FP.PACK_AB R9, R211, R234 ;  /* 0x000000ead309723e */ /* 0x008fe200000000ff */
[----:B----4-:R-:W-:-:S06]  /*11b40*/  FFMA.FTZ R4, R37, c[0x0][0x2d0], -R0 ;  /* 0x0000b40025047a23 */ /* 0x010fcc0000010800 */
[----:B------:R2:W-:Y:S08]  /*11b50*/  MUFU.EX2 R232, R5 ;  /* 0x0000000500e87308 */ /* 0x0005f00000000800 */
[----:B------:R-:W3:Y:S01]  /*11b60*/  MUFU.EX2 R240, R4 ;  /* 0x0000000400f07308 */ /* 0x000ee20000000800 */
[----:B-1----:R-:W-:Y:S02]  /*11b70*/  FFMA.FTZ R3, R53, c[0x0][0x2d0], -R20 ;  /* 0x0000b40035037a23 */ /* 0x002fe40000010814 */
[----:B------:R-:W1:Y:S01]  /*11b80*/  LDSM.16.MT88.4 R52, [R228+0x900] ;  /* 0x00090000e434783b */ /* 0x000e620000004200 */
[----:B--2---:R-:W-:-:S04]  /*11b90*/  FFMA.FTZ R5, R25, c[0x0][0x2d0], -R21 ;  /* 0x0000b40019057a23 */ /* 0x004fc80000010815 */
[----:B------:R2:W4:Y:S01]  /*11ba0*/  MUFU.EX2 R23, R3 ;  /* 0x0000000300177308 */ /* 0x0005220000000800 */
[----:B---3--:R-:W-:-:S07]  /*11bb0*/  F2FP.PACK_AB R15, R240, R242 ;  /* 0x000000f2f00f723e */ /* 0x008fce00000000ff */
[----:B------:R3:W3:Y:S01]  /*11bc0*/  MUFU.EX2 R178, R5 ;  /* 0x0000000500b27308 */ /* 0x0006e20000000800 */
[----:B------:R-:W-:Y:S02]  /*11bd0*/  FFMA.FTZ R4, R38, c[0x0][0x2d0], -R20 ;  /* 0x0000b40026047a23 */ /* 0x000fe40000010814 */
[----:B------:R-:W-:Y:S01]  /*11be0*/  LDSM.16.MT88.4 R36, [R231+0x2100] ;  /* 0x00210000e724783b */ /* 0x000fe20000004200 */
[----:B--2---:R-:W-:-:S04]  /*11bf0*/  FFMA.FTZ R3, R60, c[0x0][0x2d0], -R0 ;  /* 0x0000b4003c037a23 */ /* 0x004fc80000010800 */
[----:B------:R-:W2:Y:S01]  /*11c00*/  MUFU.EX2 R208, R4 ;  /* 0x0000000400d07308 */ /* 0x000ea20000000800 */
[----:B----4-:R-:W-:Y:S01]  /*11c10*/  F2FP.PACK_AB R6, R23, R236 ;  /* 0x000000ec1706723e */ /* 0x010fe200000000ff */
[----:B---3--:R-:W-:-:S06]  /*11c20*/  FFMA.FTZ R5, R26, c[0x0][0x2d0], -R20 ;  /* 0x0000b4001a057a23 */ /* 0x008fcc0000010814 */
[----:B------:R3:W-:Y:S01]  /*11c30*/  MUFU.EX2 R213, R3 ;  /* 0x0000000300d57308 */ /* 0x0007e20000000800 */
[----:B------:R-:W-:-:S07]  /*11c40*/  F2FP.PACK_AB R11, R178, R232 ;  /* 0x000000e8b20b723e */ /* 0x000fce00000000ff */
[----:B------:R4:W-:Y:S01]  /*11c50*/  MUFU.EX2 R199, R5 ;  /* 0x0000000500c77308 */ /* 0x0009e20000000800 */
[----:B--2---:R-:W-:Y:S01]  /*11c60*/  F2FP.PACK_AB R4, R244, R208 ;  /* 0x000000d0f404723e */ /* 0x004fe200000000ff */
[----:B-1----:R-:W-:Y:S01]  /*11c70*/  HMMA.16816.F32 R180, R8, R52, R100 ;  /* 0x0000003408b4723c */ /* 0x002fe20000001864 */
[----:B---3--:R-:W-:-:S05]  /*11c80*/  FFMA.FTZ R3, R61, c[0x0][0x2d0], -R0 ;  /* 0x0000b4003d037a23 */ /* 0x008fca0000010800 */
[----:B------:R1:W-:Y:S01]  /*11c90*/  MUFU.EX2 R171, R3 ;  /* 0x0000000300ab7308 */ /* 0x0003e20000000800 */
[----:B----4-:R-:W-:Y:S02]  /*11ca0*/  FFMA.FTZ R5, R27, c[0x0][0x2d0], -R20 ;  /* 0x0000b4001b057a23 */ /* 0x010fe40000010814 */
[----:B------:R-:W2:Y:S05]  /*11cb0*/  LDSM.16.MT88.4 R24, [R229+0x100] ;  /* 0x00010000e518783b */ /* 0x000eaa0000004200 */
[----:B------:R3:W4:Y:S01]  /*11cc0*/  MUFU.EX2 R198, R5 ;  /* 0x0000000500c67308 */ /* 0x0007220000000800 */
[----:B-1----:R-:W-:-:S07]  /*11cd0*/  FFMA.FTZ R3, R62, c[0x0][0x2d0], -R0 ;  /* 0x0000b4003e037a23 */ /* 0x002fce0000010800 */
[----:B------:R1:W-:Y:S01]  /*11ce0*/  MUFU.EX2 R235, R3 ;  /* 0x0000000300eb7308 */ /* 0x0003e20000000800 */
[----:B---3--:R-:W-:Y:S01]  /*11cf0*/  FFMA.FTZ R5, R28, c[0x0][0x2d0], -R20 ;  /* 0x0000b4001c057a23 */ /* 0x008fe20000010814 */
[----:B----4-:R-:W-:-:S06]  /*11d00*/  F2FP.PACK_AB R12, R198, R199 ;  /* 0x000000c7c60c723e */ /* 0x010fcc00000000ff */
[----:B------:R3:W-:Y:S01]  /*11d10*/  MUFU.EX2 R248, R5 ;  /* 0x0000000500f87308 */ /* 0x0007e20000000800 */
[----:B-1----:R-:W-:Y:S02]  /*11d20*/  FFMA.FTZ R3, R63, c[0x0][0x2d0], -R0 ;  /* 0x0000b4003f037a23 */ /* 0x002fe40000010800 */
[----:B------:R-:W-:Y:S05]  /*11d30*/  LDSM.16.MT88.4 R60, [R230+0x900] ;  /* 0x00090000e63c783b */ /* 0x000fea0000004200 */
[----:B------:R-:W1:Y:S01]  /*11d40*/  MUFU.EX2 R204, R3 ;  /* 0x0000000300cc7308 */ /* 0x000e620000000800 */
[----:B---3--:R-:W-:Y:S01]  /*11d50*/  FFMA.FTZ R5, R29, c[0x0][0x2d0], -R20 ;  /* 0x0000b4001d057a23 */ /* 0x008fe20000010814 */
[----:B--2---:R-:W-:Y:S06]  /*11d60*/  HMMA.16816.F32 R92, R16, R24, RZ ;  /* 0x00000018105c723c */ /* 0x004fec00000018ff */
[----:B------:R2:W3:Y:S01]  /*11d70*/  MUFU.EX2 R205, R5 ;  /* 0x0000000500cd7308 */ /* 0x0004e20000000800 */
[----:B-1----:R-:W-:Y:S01]  /*11d80*/  F2FP.PACK_AB R7, R204, R235 ;  /* 0x000000ebcc07723e */ /* 0x002fe200000000ff */
[----:B--2---:R-:W-:Y:S01]  /*11d90*/  FFMA.FTZ R5, R30, c[0x0][0x2d0], -R0 ;  /* 0x0000b4001e057a23 */ /* 0x004fe20000010800 */
[----:B---3--:R-:W-:-:S05]  /*11da0*/  F2FP.PACK_AB R14, R205, R248 ;  /* 0x000000f8cd0e723e */ /* 0x008fca00000000ff */
[----:B------:R1:W-:Y:S02]  /*11db0*/  MUFU.EX2 R197, R5 ;  /* 0x0000000500c57308 */ /* 0x0003e40000000800 */
[----:B-1----:R-:W-:Y:S02]  /*11dc0*/  FFMA.FTZ R5, R31, c[0x0][0x2d0], -R0 ;  /* 0x0000b4001f057a23 */ /* 0x002fe40000010800 */
[----:B------:R-:W1:Y:S04]  /*11dd0*/  LDSM.16.MT88.4 R28, [R229+0x900] ;  /* 0x00090000e51c783b */ /* 0x000e680000004200 */
[----:B------:R-:W2:Y:S02]  /*11de0*/  MUFU.EX2 R196, R5 ;  /* 0x0000000500c47308 */ /* 0x000ea40000000800 */
[----:B--2---:R-:W-:-:S02]  /*11df0*/  F2FP.PACK_AB R13, R196, R197 ;  /* 0x000000c5c40d723e */ /* 0x004fc400000000ff */
[----:B------:R-:W-:-:S05]  /*11e00*/  F2FP.PACK_AB R5, R171, R213 ;  /* 0x000000d5ab05723e */ /* 0x000fca00000000ff */
[C---:B------:R-:W-:Y:S08]  /*11e10*/  HMMA.16816.F32 R140, R12.reuse, R56, RZ ;  /* 0x000000380c8c723c */ /* 0x040ff000000018ff */
[C---:B------:R-:W-:Y:S08]  /*11e20*/  HMMA.16816.F32 R104, R12.reuse, R32, RZ ;  /* 0x000000200c68723c */ /* 0x040ff000000018ff */
[----:B------:R-:W-:Y:S08]  /*11e30*/  HMMA.16816.F32 R116, R12, R58, RZ ;  /* 0x0000003a0c74723c */ /* 0x000ff000000018ff */
[C---:B------:R-:W-:Y:S08]  /*11e40*/  HMMA.16816.F32 R216, R4.reuse, R44, R140 ;  /* 0x0000002c04d8723c */ /* 0x040ff0000000188c */
[----:B------:R-:W-:Y:S08]  /*11e50*/  HMMA.16816.F32 R104, R4, R80, R104 ;  /* 0x000000500468723c */ /* 0x000ff00000001868 */
[C---:B------:R-:W-:Y:S08]  /*11e60*/  HMMA.16816.F32 R96, R12.reuse, R40, RZ ;  /* 0x000000280c60723c */ /* 0x040ff000000018ff */
[----:B------:R-:W-:Y:S01]  /*11e70*/  IMAD.MOV.U32 R223, RZ, RZ, R219 ;  /* 0x000000ffffdf7224 */ /* 0x000fe200078e00db */
[----:B------:R-:W-:Y:S01]  /*11e80*/  HMMA.16816.F32 R120, R12, R70, RZ ;  /* 0x000000460c78723c */ /* 0x000fe200000018ff */
[----:B------:R-:W-:Y:S01]  /*11e90*/  IMAD.MOV.U32 R226, RZ, RZ, R216 ;  /* 0x000000ffffe27224 */ /* 0x000fe200078e00d8 */
[----:B------:R-:W-:Y:S01]  /*11ea0*/  MOV R224, R218 ;  /* 0x000000da00e07202 */ /* 0x000fe20000000f00 */
[----:B------:R-:W-:-:S04]  /*11eb0*/  IMAD.MOV.U32 R225, RZ, RZ, R217 ;  /* 0x000000ffffe17224 */ /* 0x000fc800078e00d9 */
[----:B------:R-:W-:Y:S01]  /*11ec0*/  MOV R222, R104 ;  /* 0x0000006800de7202 */ /* 0x000fe20000000f00 */
[----:B------:R-:W-:Y:S01]  /*11ed0*/  IMAD.MOV.U32 R221, RZ, RZ, R105 ;  /* 0x000000ffffdd7224 */ /* 0x000fe200078e0069 */
[----:B------:R-:W-:Y:S01]  /*11ee0*/  MOV R219, R107 ;  /* 0x0000006b00db7202 */ /* 0x000fe20000000f00 */
[----:B------:R-:W-:Y:S01]  /*11ef0*/  IMAD.MOV.U32 R220, RZ, RZ, R106 ;  /* 0x000000ffffdc7224 */ /* 0x000fe200078e006a */
[----:B-1----:R-:W-:Y:S08]  /*11f00*/  HMMA.16816.F32 R192, R8, R28, R92 ;  /* 0x0000001c08c0723c */ /* 0x002ff0000000185c */
[----:B------:R-:W-:Y:S08]  /*11f10*/  HMMA.16816.F32 R104, R4, R46, R116 ;  /* 0x0000002e0468723c */ /* 0x000ff00000001874 */
[----:B------:R-:W-:Y:S08]  /*11f20*/  HMMA.16816.F32 R108, R12, R38, RZ ;  /* 0x000000260c6c723c */ /* 0x000ff000000018ff */
[----:B------:R-:W-:Y:S08]  /*11f30*/  HMMA.16816.F32 R92, R16, R72, RZ ;  /* 0x00000048105c723c */ /* 0x000ff000000018ff */
[----:B------:R-:W-:Y:S01]  /*11f40*/  HMMA.16816.F32 R88, R12, R24, RZ ;  /* 0x000000180c58723c */ /* 0x000fe200000018ff */
[----:B------:R-:W-:Y:S01]  /*11f50*/  IMAD.MOV.U32 R3, RZ, RZ, R106 ;  /* 0x000000ffff037224 */ /* 0x000fe200078e006a */
[----:B------:R-:W-:-:S05]  /*11f60*/  MOV R227, R107 ;  /* 0x0000006b00e37202 */ /* 0x000fca0000000f00 */
[----:B------:R-:W-:Y:S01]  /*11f70*/  IMAD.MOV.U32 R24, RZ, RZ, R105 ;  /* 0x000000ffff187224 */ /* 0x000fe200078e0069 */
[----:B------:R-:W-:Y:S08]  /*11f80*/  HMMA.16816.F32 R184, R4, R52, R96 ;  /* 0x0000003404b8723c */ /* 0x000ff00000001860 */
[C---:B------:R-:W-:Y:S08]  /*11f90*/  HMMA.16816.F32 R100, R12.reuse, R34, RZ ;  /* 0x000000220c64723c */ /* 0x040ff000000018ff */
[-C--:B------:R-:W-:Y:S08]  /*11fa0*/  HMMA.16816.F32 R152, R12, R76.reuse, RZ ;  /* 0x0000004c0c98723c */ /* 0x080ff000000018ff */
[----:B------:R-:W-:Y:S08]  /*11fb0*/  HMMA.16816.F32 R96, R16, R76, RZ ;  /* 0x0000004c1060723c */ /* 0x000ff000000018ff */
[C---:B------:R-:W-:Y:S08]  /*11fc0*/  HMMA.16816.F32 R148, R12.reuse, R72, RZ ;  /* 0x000000480c94723c */ /* 0x040ff000000018ff */
[C---:B------:R-:W-:Y:S08]  /*11fd0*/  HMMA.16816.F32 R144, R12.reuse, R68, RZ ;  /* 0x000000440c90723c */ /* 0x040ff000000018ff */
[C---:B------:R-:W-:Y:S08]  /*11fe0*/  HMMA.16816.F32 R112, R12.reuse, R36, RZ ;  /* 0x000000240c70723c */ /* 0x040ff000000018ff */
[C---:B------:R-:W-:Y:S08]  /*11ff0*/  HMMA.16816.F32 R136, R12.reuse, R42, RZ ;  /* 0x0000002a0c88723c */ /* 0x040ff000000018ff */
[C---:B------:R-:W-:Y:S08]  /*12000*/  HMMA.16816.F32 R132, R12.reuse, R26, RZ ;  /* 0x0000001a0c84723c */ /* 0x040ff000000018ff */
[C---:B------:R-:W-:Y:S08]  /*12010*/  HMMA.16816.F32 R128, R12.reuse, R78, RZ ;  /* 0x0000004e0c80723c */ /* 0x040ff000000018ff */
[----:B------:R-:W-:Y:S08]  /*12020*/  HMMA.16816.F32 R124, R12, R74, RZ ;  /* 0x0000004a0c7c723c */ /* 0x000ff000000018ff */
[C---:B------:R-:W-:Y:S07]  /*12030*/  HMMA.16816.F32 R140, R4.reuse, R50, R120 ;  /* 0x00000032048c723c */ /* 0x040fee0000001878 */
[----:B------:R-:W-:Y:S01]  /*12040*/  IMAD.MOV.U32 R123, RZ, RZ, R104 ;  /* 0x000000ffff7b7224 */ /* 0x000fe200078e0068 */
[C---:B------:R-:W-:Y:S07]  /*12050*/  HMMA.16816.F32 R188, R4.reuse, R28, R88 ;  /* 0x0000001c04bc723c */ /* 0x040fee0000001858 */
[----:B------:R-:W-:Y:S01]  /*12060*/  MOV R29, R213 ;  /* 0x000000d5001d7202 */ /* 0x000fe20000000f00 */
[----:B------:R-:W-:Y:S01]  /*12070*/  HMMA.16816.F32 R104, R4, R86, R108 ;  /* 0x000000560468723c */ /* 0x000fe2000000186c */
[----:B------:R-:W-:-:S07]  /*12080*/  IMAD.MOV.U32 R28, RZ, RZ, R212 ;  /* 0x000000ffff1c7224 */ /* 0x000fce00078e00d4 */
[----:B------:R-:W-:Y:S07]  /*12090*/  HMMA.16816.F32 R108, R8, R60, R92 ;  /* 0x0000003c086c723c */ /* 0x000fee000000185c */
[----:B------:R-:W-:Y:S01]  /*120a0*/  IMAD.MOV.U32 R95, RZ, RZ, R3 ;  /* 0x000000ffff5f7224 */ /* 0x000fe200078e0003 */
[----:B------:R-:W-:Y:S01]  /*120b0*/  HMMA.16816.F32 R212, R4, R82, R100 ;  /* 0x0000005204d4723c */ /* 0x000fe20000001864 */
[----:B------:R-:W-:Y:S01]  /*120c0*/  FFMA.FTZ R3, R161, c[0x0][0x2d0], -R22 ;  /* 0x0000b400a1037a23 */ /* 0x000fe20000010816 */
[----:B------:R-:W-:Y:S01]  /*120d0*/  MOV R92, R165 ;  /* 0x000000a5005c7202 */ /* 0x000fe20000000f00 */
[----:B------:R-:W-:Y:S01]  /*120e0*/  IMAD.MOV.U32 R94, RZ, RZ, R24 ;  /* 0x000000ffff5e7224 */ /* 0x000fe200078e0018 */
[----:B------:R-:W-:Y:S01]  /*120f0*/  MOV R93, R204 ;  /* 0x000000cc005d7202 */ /* 0x000fe20000000f00 */
[----:B------:R-:W-:-:S03]  /*12100*/  IMAD.MOV.U32 R161, RZ, RZ, R221 ;  /* 0x000000ffffa17224 */ /* 0x000fc600078e00dd */
[----:B------:R-:W-:Y:S01]  /*12110*/  HMMA.16816.F32 R152, R4, R64, R152 ;  /* 0x000000400498723c */ /* 0x000fe20000001898 */
[----:B------:R-:W-:Y:S01]  /*12120*/  IMAD.MOV.U32 R122, RZ, RZ, R105 ;  /* 0x000000ffff7a7224 */ /* 0x000fe200078e0069 */
[----:B------:R-:W-:Y:S01]  /*12130*/  MOV R121, R106 ;  /* 0x0000006a00797202 */ /* 0x000fe20000000f00 */
[----:B------:R-:W-:Y:S02]  /*12140*/  IMAD.MOV.U32 R120, RZ, RZ, R107 ;  /* 0x000000ffff787224 */ /* 0x000fe400078e006b */
[----:B------:R-:W-:-:S03]  /*12150*/  IMAD.MOV.U32 R53, RZ, RZ, R104 ;  /* 0x000000ffff357224 */ /* 0x000fc600078e0068 */
[----:B------:R-:W-:Y:S07]  /*12160*/  HMMA.16816.F32 R100, R8, R64, R96 ;  /* 0x000000400864723c */ /* 0x000fee0000001860 */
[----:B------:R-:W-:Y:S01]  /*12170*/  IMAD.MOV.U32 R64, RZ, RZ, R206 ;  /* 0x000000ffff407224 */ /* 0x000fe200078e00ce */
[----:B------:R-:W-:Y:S01]  /*12180*/  HMMA.16816.F32 R12, R16, R56, RZ ;  /* 0x00000038100c723c */ /* 0x000fe200000018ff */
[----:B------:R1:W-:Y:S01]  /*12190*/  MUFU.EX2 R206, R3 ;  /* 0x0000000300ce7308 */ /* 0x0003e20000000800 */
[----:B------:R-:W-:-:S06]  /*121a0*/  IMAD.MOV.U32 R65, RZ, RZ, R209 ;  /* 0x000000ffff417224 */ /* 0x000fcc00078e00d1 */
[----:B------:R-:W-:Y:S07]  /*121b0*/  HMMA.16816.F32 R88, R16, R68, RZ ;  /* 0x000000441058723c */ /* 0x000fee00000018ff */
[----:B------:R-:W-:Y:S01]  /*121c0*/  MOV R68, R210 ;  /* 0x000000d200447202 */ /* 0x000fe20000000f00 */
[----:B------:R-:W-:Y:S01]  /*121d0*/  IMAD.MOV.U32 R69, RZ, RZ, R211 ;  /* 0x000000ffff457224 */ /* 0x000fe200078e00d3 */
[----:B------:R-:W-:Y:S01]  /*121e0*/  HMMA.16816.F32 R148, R4, R60, R148 ;  /* 0x0000003c0494723c */ /* 0x000fe20000001894 */
[----:B-1----:R-:W-:-:S02]  /*121f0*/  FFMA.FTZ R3, R160, c[0x0][0x2d0], -R22 ;  /* 0x0000b400a0037a23 */ /* 0x002fc40000010816 */
[----:B------:R-:W-:Y:S02]  /*12200*/  IMAD.MOV.U32 R160, RZ, RZ, R222 ;  /* 0x000000ffffa07224 */ /* 0x000fe400078e00de */
[----:B------:R1:W-:Y:S02]  /*12210*/  MUFU.EX2 R209, R3 ;  /* 0x0000000300d17308 */ /* 0x0003e40000000800 */
[----:B------:R-:W-:Y:S01]  /*12220*/  IMAD.MOV.U32 R61, RZ, RZ, R65 ;  /* 0x000000ffff3d7224 */ /* 0x000fe200078e0041 */
[----:B------:R-:W-:Y:S01]  /*12230*/  HMMA.16816.F32 R144, R4, R48, R144 ;  /* 0x000000300490723c */ /* 0x000fe20000001890 */
[----:B------:R-:W-:Y:S01]  /*12240*/  IMAD.MOV.U32 R60, RZ, RZ, R68 ;  /* 0x000000ffff3c7224 */ /* 0x000fe200078e0044 */
[----:B------:R-:W-:-:S06]  /*12250*/  MOV R68, R178 ;  /* 0x000000b200447202 */ /* 0x000fcc0000000f00 */
[----:B------:R-:W-:Y:S01]  /*12260*/  HMMA.16816.F32 R112, R4, R84, R112 ;  /* 0x000000540470723c */ /* 0x000fe20000001870 */
[----:B-1----:R-:W-:Y:S02]  /*12270*/  FFMA.FTZ R3, R159, c[0x0][0x2d0], -R22 ;  /* 0x0000b4009f037a23 */ /* 0x002fe40000010816 */
[----:B------:R-:W-:-:S05]  /*12280*/  IMAD.MOV.U32 R159, RZ, RZ, R61 ;  /* 0x000000ffff9f7224 */ /* 0x000fca00078e003d */
[C---:B------:R-:W-:Y:S01]  /*12290*/  HMMA.16816.F32 R136, R4.reuse, R54, R136 ;  /* 0x000000360488723c */ /* 0x040fe20000001888 */
[----:B------:R1:W-:Y:S07]  /*122a0*/  MUFU.EX2 R210, R3 ;  /* 0x0000000300d27308 */ /* 0x0003ee0000000800 */
[C---:B------:R-:W-:Y:S08]  /*122b0*/  HMMA.16816.F32 R132, R4.reuse, R30, R132 ;  /* 0x0000001e0484723c */ /* 0x040ff00000001884 */
[----:B------:R-:W-:Y:S01]  /*122c0*/  HMMA.16816.F32 R128, R4, R66, R128 ;  /* 0x000000420480723c */ /* 0x000fe20000001880 */
[----:B-1----:R-:W-:Y:S01]  /*122d0*/  FFMA.FTZ R3, R157, c[0x0][0x2d0], -R22 ;  /* 0x0000b4009d037a23 */ /* 0x002fe20000010816 */
[----:B------:R-:W-:Y:S01]  /*122e0*/  MOV R217, R114 ;  /* 0x0000007200d97202 */ /* 0x000fe20000000f00 */
[----:B------:R-:W-:-:S02]  /*122f0*/  IMAD.MOV.U32 R218, RZ, RZ, R113 ;  /* 0x000000ffffda7224 */ /* 0x000fc400078e0071 */
[----:B------:R1:W-:Y:S01]  /*12300*/  MUFU.EX2 R211, R3 ;  /* 0x0000000300d37308 */ /* 0x0003e20000000800 */
[----:B------:R-:W-:Y:S02]  /*12310*/  IMAD.MOV.U32 R216, RZ, RZ, R115 ;  /* 0x000000ffffd87224 */ /* 0x000fe400078e0073 */
[----:B------:R-:W-:Y:S01]  /*12320*/  HMMA.16816.F32 R124, R4, R62, R124 ;  /* 0x0000003e047c723c */ /* 0x000fe2000000187c */
[----:B------:R-:W-:-:S07]  /*12330*/  IMAD.MOV.U32 R52, RZ, RZ, R112 ;  /* 0x000000ffff347224 */ /* 0x000fce00078e0070 */
[----:B------:R-:W-:Y:S01]  /*12340*/  HMMA.16816.F32 R76, R16, R78, RZ ;  /* 0x0000004e104c723c */ /* 0x000fe200000018ff */
[----:B-1----:R-:W-:-:S07]  /*12350*/  FFMA.FTZ R3, R164, c[0x0][0x2d0], -R21 ;  /* 0x0000b400a4037a23 */ /* 0x002fce0000010815 */
[----:B------:R-:W-:Y:S01]  /*12360*/  HMMA.16816.F32 R4, R16, R32, RZ ;  /* 0x000000201004723c */ /* 0x000fe200000018ff */
[----:B------:R1:W-:Y:S07]  /*12370*/  MUFU.EX2 R165, R3 ;  /* 0x0000000300a57308 */ /* 0x0003ee0000000800 */
[----:B------:R-:W-:Y:S08]  /*12380*/  HMMA.16816.F32 R116, R8, R44, R12 ;  /* 0x0000002c0874723c */ /* 0x000ff0000000180c */
[----:B------:R-:W-:Y:S01]  /*12390*/  HMMA.16816.F32 R12, R16, R36, RZ ;  /* 0x00000024100c723c */ /* 0x000fe200000018ff */
[----:B-1----:R-:W-:-:S02]  /*123a0*/  FFMA.FTZ R3, R163, c[0x0][0x2d0], -R21 ;  /* 0x0000b400a3037a23 */ /* 0x002fc40000010815 */
[----:B------:R-:W-:Y:S02]  /*123b0*/  IMAD.MOV.U32 R163, RZ, RZ, R219 ;  /* 0x000000ffffa37224 */ /* 0x000fe400078e00db */
[----:B------:R1:W-:Y:S03]  /*123c0*/  MUFU.EX2 R204, R3 ;  /* 0x0000000300cc7308 */ /* 0x0003e60000000800 */
[C---:B------:R-:W-:Y:S07]  /*123d0*/  HMMA.16816.F32 R104, R8.reuse, R48, R88 ;  /* 0x000000300868723c */ /* 0x040fee0000001858 */
[----:B------:R-:W-:Y:S01]  /*123e0*/  IMAD.MOV.U32 R89, RZ, RZ, R29 ;  /* 0x000000ffff597224 */ /* 0x000fe200078e001d */
[----:B------:R-:W-:Y:S01]  /*123f0*/  MOV R29, R208 ;  /* 0x000000d0001d7202 */ /* 0x000fe20000000f00 */
[----:B------:R-:W-:Y:S01]  /*12400*/  HMMA.16816.F32 R76, R8, R66, R76 ;  /* 0x00000042084c723c */ /* 0x000fe2000000184c */
[----:B------:R-:W-:Y:S01]  /*12410*/  IMAD.MOV.U32 R90, RZ, RZ, R28 ;  /* 0x000000ffff5a7224 */ /* 0x000fe200078e001c */
[----:B------:R-:W-:Y:S01]  /*12420*/  MOV R91, R69 ;  /* 0x00000045005b7202 */ /* 0x000fe20000000f00 */
[----:B------:R-:W-:-:S02]  /*12430*/  IMAD.MOV.U32 R28, RZ, RZ, R205 ;  /* 0x000000ffff1c7224 */ /* 0x000fc400078e00cd */
[----:B-1----:R-:W-:Y:S02]  /*12440*/  FFMA.FTZ R3, R158, c[0x0][0x2d0], -R21 ;  /* 0x0000b4009e037a23 */ /* 0x002fe40000010815 */
[----:B------:R-:W-:Y:S01]  /*12450*/  IMAD.MOV.U32 R158, RZ, RZ, R207 ;  /* 0x000000ffff9e7224 */ /* 0x000fe200078e00cf */
[----:B------:R-:W-:Y:S01]  /*12460*/  HMMA.16816.F32 R96, R8, R80, R4 ;  /* 0x000000500860723c */ /* 0x000fe20000001804 */
[----:B------:R1:W-:Y:S01]  /*12470*/  MUFU.EX2 R207, R3 ;  /* 0x0000000300cf7308 */ /* 0x0003e20000000800 */
[----:B------:R-:W-:Y:S02]  /*12480*/  IMAD.MOV.U32 R88, RZ, RZ, R179 ;  /* 0x000000ffff587224 */ /* 0x000fe400078e00b3 */
[----:B------:R-:W-:-:S04]  /*12490*/  IMAD.MOV.U32 R69, RZ, RZ, R177 ;  /* 0x000000ffff457224 */ /* 0x000fc800078e00b1 */
[C---:B------:R-:W-:Y:S08]  /*124a0*/  HMMA.16816.F32 R4, R16.reuse, R70, RZ ;  /* 0x000000461004723c */ /* 0x040ff000000018ff */
[----:B------:R-:W-:Y:S01]  /*124b0*/  HMMA.16816.F32 R40, R16, R42, RZ ;  /* 0x0000002a1028723c */ /* 0x000fe200000018ff */
[----:B-1----:R-:W-:Y:S02]  /*124c0*/  FFMA.FTZ R3, R156, c[0x0][0x2d0], -R21 ;  /* 0x0000b4009c037a23 */ /* 0x002fe40000010815 */
[----:B------:R-:W-:Y:S01]  /*124d0*/  IMAD.MOV.U32 R156, RZ, RZ, R92 ;  /* 0x000000ffff9c7224 */ /* 0x000fe200078e005c */
[----:B------:R-:W-:Y:S01]  /*124e0*/  MOV R92, R64 ;  /* 0x00000040005c7202 */ /* 0x000fe20000000f00 */
[----:B------:R1:W-:Y:S03]  /*124f0*/  MUFU.EX2 R208, R3 ;  /* 0x0000000300d07308 */ /* 0x0003e60000000800 */
[----:B------:R-:W-:Y:S01]  /*12500*/  HMMA.16816.F32 R112, R8, R84, R12 ;  /* 0x000000540870723c */ /* 0x000fe2000000180c */
[----:B------:R-:W2:Y:S01]  /*12510*/  LDSM.16.MT88.4 R12, [R228+0x1100] ;  /* 0x00110000e40c783b */ /* 0x000ea20000004200 */
[----:B------:R-:W-:-:S06]  /*12520*/  MOV R157, R92 ;  /* 0x0000005c009d7202 */ /* 0x000fcc0000000f00 */
[----:B------:R-:W-:Y:S01]  /*12530*/  HMMA.16816.F32 R24, R16, R26, RZ ;  /* 0x0000001a1018723c */ /* 0x000fe200000018ff */
[----:B-1----:R-:W-:-:S07]  /*12540*/  FFMA.FTZ R3, R172, c[0x0][0x2d0], -R20 ;  /* 0x0000b400ac037a23 */ /* 0x002fce0000010814 */
[C---:B------:R-:W-:Y:S01]  /*12550*/  HMMA.16816.F32 R72, R16.reuse, R74, RZ ;  /* 0x0000004a1048723c */ /* 0x040fe200000018ff */
[----:B------:R1:W-:Y:S07]  /*12560*/  MUFU.EX2 R66, R3 ;  /* 0x0000000300427308 */ /* 0x0003ee0000000800 */
[C---:B------:R-:W-:Y:S08]  /*12570*/  HMMA.16816.F32 R56, R16.reuse, R58, RZ ;  /* 0x0000003a1038723c */ /* 0x040ff000000018ff */
[----:B------:R-:W-:Y:S01]  /*12580*/  HMMA.16816.F32 R36, R16, R38, RZ ;  /* 0x000000261024723c */ /* 0x000fe200000018ff */
[----:B-1----:R-:W-:-:S04]  /*12590*/  FFMA.FTZ R3, R170, c[0x0][0x2d0], -R20 ;  /* 0x0000b400aa037a23 */ /* 0x002fc80000010814 */
[----:B------:R1:W3:Y:S03]  /*125a0*/  MUFU.EX2 R164, R3 ;  /* 0x0000000300a47308 */ /* 0x0002e60000000800 */
[----:B------:R-:W-:Y:S08]  /*125b0*/  HMMA.16816.F32 R16, R16, R34, RZ ;  /* 0x000000221010723c */ /* 0x000ff000000018ff */
[----:B------:R-:W-:Y:S01]  /*125c0*/  HMMA.16816.F32 R48, R8, R50, R4 ;  /* 0x000000320830723c */ /* 0x000fe20000001804 */
[----:B-1----:R-:W-:-:S06]  /*125d0*/  FFMA.FTZ R3, R169, c[0x0][0x2d0], -R20 ;  /* 0x0000b400a9037a23 */ /* 0x002fcc0000010814 */
[----:B------:R-:W-:Y:S01]  /*125e0*/  FFMA.FTZ R4, R162, c[0x0][0x2d0], -R20 ;  /* 0x0000b400a2047a23 */ /* 0x000fe20000010814 */
[----:B------:R-:W-:Y:S01]  /*125f0*/  HMMA.16816.F32 R40, R8, R54, R40 ;  /* 0x000000360828723c */ /* 0x000fe20000001828 */
[----:B------:R1:W-:Y:S01]  /*12600*/  MUFU.EX2 R170, R3 ;  /* 0x0000000300aa7308 */ /* 0x0003e20000000800 */
[----:B------:R-:W-:-:S06]  /*12610*/  MOV R162, R220 ;  /* 0x000000dc00a27202 */ /* 0x000fcc0000000f00 */
[C---:B------:R-:W-:Y:S01]  /*12620*/  HMMA.16816.F32 R24, R8.reuse, R30, R24 ;  /* 0x0000001e0818723c */ /* 0x040fe20000001818 */
[----:B------:R3:W4:Y:S07]  /*12630*/  MUFU.EX2 R205, R4 ;  /* 0x0000000400cd7308 */ /* 0x00072e0000000800 */
[----:B------:R-:W-:Y:S01]  /*12640*/  HMMA.16816.F32 R72, R8, R62, R72 ;  /* 0x0000003e0848723c */ /* 0x000fe20000001848 */
[----:B-1----:R-:W-:-:S04]  /*12650*/  FFMA.FTZ R3, R176, c[0x0][0x2d0], -R0 ;  /* 0x0000b400b0037a23 */ /* 0x002fc80000010800 */
[----:B------:R1:W-:Y:S03]  /*12660*/  MUFU.EX2 R64, R3 ;  /* 0x0000000300407308 */ /* 0x0003e60000000800 */
[----:B------:R-:W-:Y:S01]  /*12670*/  HMMA.16816.F32 R56, R8, R46, R56 ;  /* 0x0000002e0838723c */ /* 0x000fe20000001838 */
[----:B---3--:R-:W-:Y:S02]  /*12680*/  F2FP.PACK_AB R4, R164, R66 ;  /* 0x00000042a404723e */ /* 0x008fe400000000ff */
[----:B----4-:R-:W-:-:S05]  /*12690*/  F2FP.PACK_AB R6, R205, R170 ;  /* 0x000000aacd06723e */ /* 0x010fca00000000ff */
[----:B------:R-:W-:Y:S01]  /*126a0*/  HMMA.16816.F32 R36, R8, R86, R36 ;  /* 0x000000560824723c */ /* 0x000fe20000001824 */
[----:B-1----:R-:W-:-:S07]  /*126b0*/  FFMA.FTZ R3, R175, c[0x0][0x2d0], -R0 ;  /* 0x0000b400af037a23 */ /* 0x002fce0000010800 */
[----:B------:R-:W-:Y:S01]  /*126c0*/  HMMA.16816.F32 R80, R8, R82, R16 ;  /* 0x000000520850723c */ /* 0x000fe20000001810 */
[----:B------:R1:W3:Y:S01]  /*126d0*/  MUFU.EX2 R65, R3 ;  /* 0x0000000300417308 */ /* 0x0002e20000000800 */
[----:B------:R-:W4:Y:S05]  /*126e0*/  LDSM.16.MT88.4 R16, [R229+0x1100] ;  /* 0x00110000e510783b */ /* 0x000f2a0000004200 */
[----:B------:R-:W-:Y:S02]  /*126f0*/  F2FP.PACK_AB R8, R209, R206 ;  /* 0x000000ced108723e */ /* 0x000fe400000000ff */
[----:B------:R-:W-:Y:S02]  /*12700*/  F2FP.PACK_AB R9, R204, R165 ;  /* 0x000000a5cc09723e */ /* 0x000fe400000000ff */
[----:B------:R-:W-:-:S02]  /*12710*/  F2FP.PACK_AB R10, R211, R210 ;  /* 0x000000d2d30a723e */ /* 0x000fc400000000ff */
[----:B------:R-:W-:Y:S01]  /*12720*/  F2FP.PACK_AB R11, R208, R207 ;  /* 0x000000cfd00b723e */ /* 0x000fe200000000ff */
[----:B-1----:R-:W-:Y:S01]  /*12730*/  FFMA.FTZ R3, R174, c[0x0][0x2d0], -R0 ;  /* 0x0000b400ae037a23 */ /* 0x002fe20000010800 */
[----:B---3--:R-:W-:-:S05]  /*12740*/  F2FP.PACK_AB R5, R65, R64 ;  /* 0x000000404105723e */ /* 0x008fca00000000ff */
[----:B--2---:R-:W-:Y:S01]  /*12750*/  HMMA.16816.F32 R176, R8, R12, R180 ;  /* 0x0000000c08b0723c */ /* 0x004fe200000018b4 */
[----:B------:R1:W-:Y:S02]  /*12760*/  MUFU.EX2 R67, R3 ;  /* 0x0000000300437308 */ /* 0x0003e40000000800 */
[----:B-1----:R-:W-:-:S06]  /*12770*/  FFMA.FTZ R3, R173, c[0x0][0x2d0], -R0 ;  /* 0x0000b400ad037a23 */ /* 0x002fcc0000010800 */
[----:B------:R-:W1:Y:S02]  /*12780*/  MUFU.EX2 R169, R3 ;  /* 0x0000000300a97308 */ /* 0x000e640000000800 */
[----:B-1----:R-:W-:Y:S01]  /*12790*/  F2FP.PACK_AB R7, R169, R67 ;  /* 0x00000043a907723e */ /* 0x002fe200000000ff */
[----:B------:R-:W-:-:S06]  /*127a0*/  IMAD.MOV.U32 R3, RZ, RZ, R69 ;  /* 0x000000ffff037224 */ /* 0x000fcc00078e0045 */
[C---:B------:R-:W-:Y:S07]  /*127b0*/  HMMA.16816.F32 R172, R4.reuse, R12, R184 ;  /* 0x0000000c04ac723c */ /* 0x040fee00000018b8 */
[----:B------:R-:W-:Y:S01]  /*127c0*/  IMAD.MOV.U32 R185, RZ, RZ, R28 ;  /* 0x000000ffffb97224 */ /* 0x000fe200078e001c */
[----:B------:R-:W-:Y:S01]  /*127d0*/  MOV R184, R29 ;  /* 0x0000001d00b87202 */ /* 0x000fe20000000f00 */
[----:B------:R-:W-:Y:S01]  /*127e0*/  HMMA.16816.F32 R180, R4, R14, R136 ;  /* 0x0000000e04b4723c */ /* 0x000fe20000001888 */
[----:B------:R-:W-:Y:S01]  /*127f0*/  MOV R186, R68 ;  /* 0x0000004400ba7202 */ /* 0x000fe20000000f00 */
[----:B------:R-:W-:-:S05]  /*12800*/  IMAD.MOV.U32 R187, RZ, RZ, R88 ;  /* 0x000000ffffbb7224 */ /* 0x000fca00078e0058 */
[----:B------:R-:W-:Y:S01]  /*12810*/  MOV R136, R226 ;  /* 0x000000e200887202 */ /* 0x000fe20000000f00 */
[----:B------:R-:W-:Y:S01]  /*12820*/  HMMA.16816.F32 R28, R8, R14, R40 ;  /* 0x0000000e081c723c */ /* 0x000fe20000001828 */
[----:B------:R-:W1:Y:S01]  /*12830*/  LDSM.16.MT88.4 R12, [R231+0x1100] ;  /* 0x00110000e70c783b */ /* 0x000e620000004200 */
[----:B------:R-:W-:Y:S01]  /*12840*/  IMAD.MOV.U32 R137, RZ, RZ, R225 ;  /* 0x000000ffff897224 */ /* 0x000fe200078e00e1 */
[----:B------:R-:W-:Y:S01]  /*12850*/  MOV R139, R223 ;  /* 0x000000df008b7202 */ /* 0x000fe20000000f00 */
[----:B------:R-:W-:-:S04]  /*12860*/  IMAD.MOV.U32 R138, RZ, RZ, R224 ;  /* 0x000000ffff8a7224 */ /* 0x000fc800078e00e0 */
[-C--:B----4-:R-:W-:Y:S07]  /*12870*/  HMMA.16816.F32 R68, R8, R16.reuse, R192 ;  /* 0x000000100844723c */ /* 0x090fee00000018c0 */
[----:B------:R-:W-:Y:S01]  /*12880*/  IMAD.MOV.U32 R195, RZ, RZ, R89 ;  /* 0x000000ffffc37224 */ /* 0x000fe200078e0059 */
        /* <DEDUP_REMOVED lines=8> */
[----:B------:R-:W-:-:S03]  /*12910*/  IMAD.MOV.U32 R188, RZ, RZ, R123 ;  /* 0x000000ffffbc7224 */ /* 0x000fc600078e007b */
[----:B------:R-:W-:Y:S01]  /*12920*/  IMAD.MOV.U32 R135, RZ, RZ, R93 ;  /* 0x000000ffff877224 */ /* 0x000fe200078e005d */
[----:B------:R-:W-:Y:S01]  /*12930*/  HMMA.16816.F32 R40, R8, R18, R24 ;  /* 0x000000120828723c */ /* 0x000fe20000001818 */
[----:B------:R-:W-:Y:S01]  /*12940*/  IMAD.MOV.U32 R134, RZ, RZ, R120 ;  /* 0x000000ffff867224 */ /* 0x000fe200078e0078 */
[----:B------:R-:W2:Y:S01]  /*12950*/  LDSM.16.MT88.4 R16, [R230+0x1100] ;  /* 0x00110000e610783b */ /* 0x000ea20000004200 */
[----:B------:R-:W-:Y:S01]  /*12960*/  IMAD.MOV.U32 R132, RZ, RZ, R122 ;  /* 0x000000ffff847224 */ /* 0x000fe200078e007a */
[----:B------:R-:W-:Y:S02]  /*12970*/  MOV R133, R121 ;  /* 0x0000007900857202 */ /* 0x000fe40000000f00 */
[----:B------:R-:W-:Y:S02]  /*12980*/  LDSM.16.MT88.4 R24, [R229+0x3100] ;  /* 0x00310000e518783b */ /* 0x000fe40000004200 */
[C---:B-1----:R-:W-:Y:S07]  /*12990*/  HMMA.16816.F32 R88, R4.reuse, R12, R152 ;  /* 0x0000000c0458723c */ /* 0x042fee0000001898 */
[----:B------:R-:W-:Y:S01]  /*129a0*/  IMAD.MOV.U32 R154, RZ, RZ, R216 ;  /* 0x000000ffff9a7224 */ /* 0x000fe200078e00d8 */
[----:B------:R-:W-:Y:S01]  /*129b0*/  HMMA.16816.F32 R92, R4, R14, R128 ;  /* 0x0000000e045c723c */ /* 0x000fe20000001880 */
[----:B------:R-:W-:Y:S01]  /*129c0*/  IMAD.MOV.U32 R155, RZ, RZ, R53 ;  /* 0x000000ffff9b7224 */ /* 0x000fe200078e0035 */
[----:B------:R-:W-:Y:S01]  /*129d0*/  MOV R153, R217 ;  /* 0x000000d900997202 */ /* 0x000fe20000000f00 */
[----:B------:R-:W-:-:S04]  /*129e0*/  IMAD.MOV.U32 R152, RZ, RZ, R218 ;  /* 0x000000ffff987224 */ /* 0x000fc800078e00da */
[----:B------:R-:W-:Y:S01]  /*129f0*/  MOV R131, R52 ;  /* 0x0000003400837202 */ /* 0x000fe20000000f00 */
[C---:B------:R-:W-:Y:S08]  /*12a00*/  HMMA.16816.F32 R84, R8.reuse, R12, R100 ;  /* 0x0000000c0854723c */ /* 0x040ff00000001864 */
[C---:B------:R-:W-:Y:S01]  /*12a10*/  HMMA.16816.F32 R52, R8.reuse, R14, R76 ;  /* 0x0000000e0834723c */ /* 0x040fe2000000184c */
[----:B------:R-:W1:Y:S06]  /*12a20*/  LDSM.16.MT88.4 R12, [R228+0x3100] ;  /* 0x00310000e40c783b */ /* 0x000e6c0000004200 */
[----:B------:R-:W-:Y:S01]  /*12a30*/  IMAD.MOV.U32 R79, RZ, RZ, R154 ;  /* 0x000000ffff4f7224 */ /* 0x000fe200078e009a */
[----:B------:R-:W-:Y:S01]  /*12a40*/  MOV R78, R153 ;  /* 0x00000099004e7202 */ /* 0x000fe20000000f00 */
[----:B------:R-:W-:Y:S01]  /*12a50*/  IMAD.MOV.U32 R76, RZ, RZ, R131 ;  /* 0x000000ffff4c7224 */ /* 0x000fe200078e0083 */
[----:B--2---:R-:W-:Y:S01]  /*12a60*/  HMMA.16816.F32 R100, R8, R16, R108 ;  /* 0x000000100864723c */ /* 0x004fe2000000186c */
[----:B------:R-:W-:Y:S01]  /*12a70*/  IMAD.MOV.U32 R154, RZ, RZ, R134 ;  /* 0x000000ffff9a7224 */ /* 0x000fe200078e0086 */
[----:B------:R-:W-:Y:S01]  /*12a80*/  MOV R134, R194 ;  /* 0x000000c200867202 */ /* 0x000fe20000000f00 */
[----:B------:R-:W-:Y:S01]  /*12a90*/  IMAD.MOV.U32 R131, RZ, RZ, R155 ;  /* 0x000000ffff837224 */ /* 0x000fe200078e009b */
[----:B------:R-:W-:Y:S01]  /*12aa0*/  MOV R155, R135 ;  /* 0x00000087009b7202 */ /* 0x000fe20000000f00 */
[----:B------:R-:W-:-:S02]  /*12ab0*/  IMAD.MOV.U32 R194, RZ, RZ, R186 ;  /* 0x000000ffffc27224 */ /* 0x000fc400078e00ba */
[----:B------:R-:W-:Y:S01]  /*12ac0*/  IMAD.MOV.U32 R135, RZ, RZ, R195 ;  /* 0x000000ffff877224 */ /* 0x000fe200078e00c3 */
[C---:B------:R-:W-:Y:S01]  /*12ad0*/  HMMA.16816.F32 R60, R4.reuse, R16, R148 ;  /* 0x00000010043c723c */ /* 0x040fe20000001894 */
[----:B------:R-:W-:Y:S02]  /*12ae0*/  IMAD.MOV.U32 R186, RZ, RZ, R244 ;  /* 0x000000ffffba7224 */ /* 0x000fe400078e00f4 */
[----:B------:R-:W-:Y:S01]  /*12af0*/  IMAD.MOV.U32 R195, RZ, RZ, R187 ;  /* 0x000000ffffc37224 */ /* 0x000fe200078e00bb */
[----:B------:R-:W2:Y:S01]  /*12b00*/  LDL.LU R244, [R1+0xa4] ;  /* 0x0000a40001f47983 */ /* 0x000ea20000300800 */
[----:B------:R-:W-:Y:S01]  /*12b10*/  IMAD.MOV.U32 R77, RZ, RZ, R152 ;  /* 0x000000ffff4d7224 */ /* 0x000fe200078e0098 */
[----:B------:R-:W-:Y:S01]  /*12b20*/  MOV R152, R132 ;  /* 0x0000008400987202 */ /* 0x000fe20000000f00 */
[----:B------:R-:W-:Y:S01]  /*12b30*/  IMAD.MOV.U32 R153, RZ, RZ, R133 ;  /* 0x000000ffff997224 */ /* 0x000fe200078e0085 */
[----:B------:R-:W3:Y:S01]  /*12b40*/  LDL.LU R187, [R1] ;  /* 0x0000000001bb7983 */ /* 0x000ee20000300800 */
[----:B------:R-:W-:Y:S01]  /*12b50*/  HMMA.16816.F32 R108, R4, R18, R124 ;  /* 0x00000012046c723c */ /* 0x000fe2000000187c */
[----:B------:R-:W-:Y:S01]  /*12b60*/  IMAD.MOV.U32 R133, RZ, RZ, R193 ;  /* 0x000000ffff857224 */ /* 0x000fe200078e00c1 */
[----:B------:R-:W-:Y:S01]  /*12b70*/  MOV R193, R185 ;  /* 0x000000b900c17202 */ /* 0x000fe20000000f00 */
[----:B------:R-:W-:-:S05]  /*12b80*/  IMAD.MOV.U32 R132, RZ, RZ, R192 ;  /* 0x000000ffff847224 */ /* 0x000fca00078e00c0 */
[----:B------:R-:W-:Y:S01]  /*12b90*/  HMMA.16816.F32 R224, R8, R18, R72 ;  /* 0x0000001208e0723c */ /* 0x000fe20000001848 */
[----:B------:R-:W4:Y:S01]  /*12ba0*/  LDSM.16.MT88.4 R16, [R231+0x3100] ;  /* 0x00310000e710783b */ /* 0x000f220000004200 */
[----:B------:R-:W-:-:S06]  /*12bb0*/  IMAD.MOV.U32 R192, RZ, RZ, R184 ;  /* 0x000000ffffc07224 */ /* 0x000fcc00078e00b8 */
[----:B-1----:R-:W-:Y:S01]  /*12bc0*/  HMMA.16816.F32 R220, R8, R12, R104 ;  /* 0x0000000c08dc723c */ /* 0x002fe20000001868 */
[----:B------:R-:W-:-:S07]  /*12bd0*/  IMAD.MOV.U32 R185, RZ, RZ, R158 ;  /* 0x000000ffffb97224 */ /* 0x000fce00078e009e */
[----:B------:R-:W-:Y:S08]  /*12be0*/  HMMA.16816.F32 R120, R4, R12, R144 ;  /* 0x0000000c0478723c */ /* 0x000ff00000001890 */
[----:B------:R-:W-:Y:S01]  /*12bf0*/  HMMA.16816.F32 R216, R8, R14, R48 ;  /* 0x0000000e08d8723c */ /* 0x000fe20000001830 */
[----:B------:R-:W-:Y:S01]  /*12c00*/  MOV R128, R152 ;  /* 0x0000009800807202 */ /* 0x000fe20000000f00 */
[----:B------:R-:W-:Y:S01]  /*12c10*/  IMAD.MOV.U32 R130, RZ, RZ, R154 ;  /* 0x000000ffff827224 */ /* 0x000fe200078e009a */
[----:B------:R-:W-:-:S05]  /*12c20*/  MOV R184, R156 ;  /* 0x0000009c00b87202 */ /* 0x000fca0000000f00 */
[----:B------:R-:W-:Y:S01]  /*12c30*/  HMMA.16816.F32 R124, R4, R14, R140 ;  /* 0x0000000e047c723c */ /* 0x000fe2000000188c */
[----:B------:R-:W1:Y:S01]  /*12c40*/  LDSM.16.MT88.4 R12, [R230+0x3100] ;  /* 0x00310000e60c783b */ /* 0x000e620000004200 */
[----:B------:R-:W-:Y:S01]  /*12c50*/  IMAD.MOV.U32 R129, RZ, RZ, R153 ;  /* 0x000000ffff817224 */ /* 0x000fe200078e0099 */
[----:B------:R-:W-:-:S05]  /*12c60*/  MOV R156, R168 ;  /* 0x000000a8009c7202 */ /* 0x000fca0000000f00 */
[----:B------:R-:W-:Y:S01]  /*12c70*/  HMMA.16816.F32 R136, R4, R24, R136 ;  /* 0x000000180488723c */ /* 0x000fe20000001888 */
[----:B------:R-:W-:-:S07]  /*12c80*/  IMAD.MOV.U32 R158, RZ, RZ, R247 ;  /* 0x000000ffff9e7224 */ /* 0x000fce00078e00f7 */
[----:B----4-:R-:W-:Y:S01]  /*12c90*/  HMMA.16816.F32 R144, R4, R16, R76 ;  /* 0x000000100490723c */ /* 0x010fe2000000184c */
[----:B------:R-:W-:Y:S01]  /*12ca0*/  IMAD.MOV.U32 R152, RZ, RZ, R133 ;  /* 0x000000ffff987224 */ /* 0x000fe200078e0085 */
[----:B------:R-:W-:Y:S01]  /*12cb0*/  MOV R153, R155 ;  /* 0x0000009b00997202 */ /* 0x000fe20000000f00 */
[----:B------:R-:W-:Y:S01]  /*12cc0*/  FFMA.FTZ R3, R3, c[0x0][0x2d0], -R22 ;  /* 0x0000b40003037a23 */ /* 0x000fe20000010816 */
[----:B------:R-:W-:Y:S01]  /*12cd0*/  MOV R154, R134 ;  /* 0x00000086009a7202 */ /* 0x000fe20000000f00 */
[----:B------:R4:W5:Y:S02]  /*12ce0*/  LDL.LU R168, [R1+0xa0] ;  /* 0x0000a00001a87983 */ /* 0x0009640000300800 */
        /* <DEDUP_REMOVED lines=23> */
[----:B-1----:R-:W-:Y:S01]  /*12e60*/  HMMA.16816.F32 R160, R4, R12, R160 ;  /* 0x0000000c04a0723c */ /* 0x002fe200000018a0 */
[----:B------:R-:W-:Y:S01]  /*12e70*/  IMAD.MOV.U32 R149, RZ, RZ, R76 ;  /* 0x000000ffff957224 */ /* 0x000fe200078e004c */
[----:B------:R4:W5:Y:S01]  /*12e80*/  LDL.LU R247, [R1+0x9c] ;  /* 0x00009c0001f77983 */ /* 0x0009620000300800 */
[----:B------:R-:W-:-:S02]  /*12e90*/  IMAD.MOV.U32 R150, RZ, RZ, R77 ;  /* 0x000000ffff967224 */ /* 0x000fc400078e004d */
[----:B------:R-:W-:Y:S02]  /*12ea0*/  IMAD.MOV.U32 R186, RZ, RZ, R246 ;  /* 0x000000ffffba7224 */ /* 0x000fe400078e00f6 */
[----:B------:R-:W-:Y:S02]  /*12eb0*/  IMAD.MOV.U32 R158, RZ, RZ, R243 ;  /* 0x000000ffff9e7224 */ /* 0x000fe400078e00f3 */
        /* <DEDUP_REMOVED lines=11> */
[C---:B------:R-:W-:Y:S01]  /*12f70*/  HMMA.16816.F32 R188, R4.reuse, R26, R188 ;  /* 0x0000001a04bc723c */ /* 0x040fe200000018bc */
[----:B------:R-:W-:Y:S01]  /*12f80*/  IMAD.MOV.U32 R77, RZ, RZ, R128 ;  /* 0x000000ffff4d7224 */ /* 0x000fe200078e0080 */
[----:B------:R4:W5:Y:S01]  /*12f90*/  LDL.LU R246, [R1+0x98] ;  /* 0x0000980001f67983 */ /* 0x0009620000300800 */
[----:B------:R-:W-:Y:S02]  /*12fa0*/  IMAD.MOV.U32 R79, RZ, RZ, R130 ;  /* 0x000000ffff4f7224 */ /* 0x000fe400078e0082 */
[----:B------:R-:W-:Y:S01]  /*12fb0*/  IMAD.MOV.U32 R128, RZ, RZ, R131 ;  /* 0x000000ffff807224 */ /* 0x000fe200078e0083 */
[----:B------:R-:W-:Y:S01]  /*12fc0*/  MOV R131, R135 ;  /* 0x0000008700837202 */ /* 0x000fe20000000f00 */
[----:B------:R-:W-:Y:S01]  /*12fd0*/  IMAD.MOV.U32 R130, RZ, RZ, R134 ;  /* 0x000000ffff827224 */ /* 0x000fe200078e0086 */
[----:B------:R-:W-:Y:S01]  /*12fe0*/  HMMA.16816.F32 R148, R4, R18, R148 ;  /* 0x000000120494723c */ /* 0x000fe20000001894 */
[----:B------:R-:W-:Y:S01]  /*12ff0*/  IMAD.MOV.U32 R158, RZ, RZ, R239 ;  /* 0x000000ffff9e7224 */ /* 0x000fe200078e00ef */
[----:B------:R-:W-:Y:S01]  /*13000*/  MOV R134, R194 ;  /* 0x000000c200867202 */ /* 0x000fe20000000f00 */
[----:B------:R-:W-:-:S02]  /*13010*/  IMAD.MOV.U32 R132, RZ, RZ, R192 ;  /* 0x000000ffff847224 */ /* 0x000fc400078e00c0 */
[----:B------:R-:W-:-:S03]  /*13020*/  IMAD.MOV.U32 R140, RZ, RZ, R75 ;  /* 0x000000ffff8c7224 */ /* 0x000fc600078e004b */
[----:B------:R-:W-:Y:S01]  /*13030*/  HMMA.16816.F32 R48, R4, R14, R212 ;  /* 0x0000000e0430723c */ /* 0x000fe200000018d4 */
[----:B------:R-:W-:Y:S02]  /*13040*/  IMAD.MOV.U32 R135, RZ, RZ, R195 ;  /* 0x000000ffff877224 */ /* 0x000fe400078e00c3 */
[----:B------:R-:W-:-:S04]  /*13050*/  IMAD.MOV.U32 R142, RZ, RZ, R130 ;  /* 0x000000ffff8e7224 */ /* 0x000fc800078e0082 */
        /* <DEDUP_REMOVED lines=13> */
[C---:B------:R-:W-:Y:S08]  /*13130*/  HMMA.16816.F32 R212, R8.reuse, R26, R56 ;  /* 0x0000001a08d4723c */ /* 0x040ff00000001838 */
[C---:B------:R-:W-:Y:S08]  /*13140*/  HMMA.16816.F32 R36, R8.reuse, R18, R36 ;  /* 0x000000120824723c */ /* 0x040ff00000001824 */
[----:B------:R-:W-:Y:S01]  /*13150*/  HMMA.16816.F32 R56, R8, R14, R80 ;  /* 0x0000000e0838723c */ /* 0x000fe20000001850 */
[----:B------:R-:W-:Y:S01]  /*13160*/  LDSM.16.MT88.4 R80, [R229+0x1900] ;  /* 0x00190000e550783b */ /* 0x000fe20000004200 */
[----:B------:R-:W-:-:S02]  /*13170*/  FFMA.FTZ R4, R203, c[0x0][0x2d0], -R0 ;  /* 0x0000b400cb047a23 */ /* 0x000fc40000010800 */
[----:B--2---:R-:W-:Y:S02]  /*13180*/  IMAD.MOV.U32 R156, RZ, RZ, R244 ;  /* 0x000000ffff9c7224 */ /* 0x004fe400078e00f4 */
[----:B---3--:R-:W-:-:S04]  /*13190*/  IMAD.MOV.U32 R193, RZ, RZ, R187 ;  /* 0x000000ffffc17224 */ /* 0x008fc800078e00bb */
[----:B------:R-:W-:Y:S01]  /*131a0*/  IMAD.MOV.U32 R133, RZ, RZ, R193 ;  /* 0x000000ffff857224 */ /* 0x000fe200078e00c1 */
[----:B------:R-:W-:-:S03]  /*131b0*/  MOV R193, R156 ;  /* 0x0000009c00c17202 */ /* 0x000fc60000000f00 */
        /* <DEDUP_REMOVED lines=25> */
[----:B------:R1:W-:Y:S01]  /*13350*/  MUFU.EX2 R23, R3 ;  /* 0x0000000300177308 */ /* 0x0003e20000000800 */
[----:B------:R-:W-:Y:S01]  /*13360*/  HMMA.16816.F32 R132, R8, R24, R116 ;  /* 0x000000180884723c */ /* 0x000fe20000001874 */
[----:B-1----:R-:W-:Y:S02]  /*13370*/  FFMA.FTZ R3, R5, c[0x0][0x2d0], -R22 ;  /* 0x0000b40005037a23 */ /* 0x002fe40000010816 */
[----:B------:R-:W-:Y:S01]  /*13380*/  IMAD.MOV.U32 R5, RZ, RZ, R6 ;  /* 0x000000ffff057224 */ /* 0x000fe200078e0006 */
[----:B------:R-:W-:Y:S01]  /*13390*/  MOV R6, R7 ;  /* 0x0000000700067202 */ /* 0x000fe20000000f00 */
[----:B------:R-:W-:Y:S02]  /*133a0*/  IMAD.MOV.U32 R7, RZ, RZ, R140 ;  /* 0x000000ffff077224 */ /* 0x000fe400078e008c */
[----:B------:R1:W2:Y:S01]  /*133b0*/  MUFU.EX2 R24, R3 ;  /* 0x0000000300187308 */ /* 0x0002a20000000800 */
[----:B------:R-:W-:Y:S01]  /*133c0*/  MOV R140, R141 ;  /* 0x0000008d008c7202 */ /* 0x000fe20000000f00 */
[----:B------:R-:W-:Y:S01]  /*133d0*/  IMAD.MOV.U32 R141, RZ, RZ, R142 ;  /* 0x000000ffff8d7224 */ /* 0x000fe200078e008e */
[----:B------:R-:W-:Y:S01]  /*133e0*/  MOV R142, R143 ;  /* 0x0000008f008e7202 */ /* 0x000fe20000000f00 */
[----:B------:R-:W-:-:S02]  /*133f0*/  IMAD.MOV.U32 R143, RZ, RZ, R104 ;  /* 0x000000ffff8f7224 */ /* 0x000fc400078e0068 */
[----:B-1----:R-:W-:Y:S02]  /*13400*/  FFMA.FTZ R3, R5, c[0x0][0x2d0], -R22 ;  /* 0x0000b40005037a23 */ /* 0x002fe40000010816 */
[----:B------:R-:W-:Y:S01]  /*13410*/  IMAD.MOV.U32 R5, RZ, RZ, R6 ;  /* 0x000000ffff057224 */ /* 0x000fe200078e0006 */
[----:B------:R-:W-:Y:S01]  /*13420*/  MOV R6, R7 ;  /* 0x0000000700067202 */ /* 0x000fe20000000f00 */
[----:B------:R1:W-:Y:S01]  /*13430*/  MUFU.EX2 R25, R3 ;  /* 0x0000000300197308 */ /* 0x0003e20000000800 */
[----:B------:R-:W-:Y:S01]  /*13440*/  IMAD.MOV.U32 R7, RZ, RZ, R140 ;  /* 0x000000ffff077224 */ /* 0x000fe200078e008c */
[----:B------:R-:W-:Y:S01]  /*13450*/  MOV R140, R141 ;  /* 0x0000008d008c7202 */ /* 0x000fe20000000f00 */
[----:B------:R-:W-:Y:S01]  /*13460*/  IMAD.MOV.U32 R141, RZ, RZ, R142 ;  /* 0x000000ffff8d7224 */ /* 0x000fe200078e008e */
[----:B------:R-:W-:Y:S01]  /*13470*/  MOV R142, R143 ;  /* 0x0000008f008e7202 */ /* 0x000fe20000000f00 */
[----:B------:R-:W-:Y:S02]  /*13480*/  IMAD.MOV.U32 R131, RZ, RZ, R192 ;  /* 0x000000ffff837224 */ /* 0x000fe400078e00c0 */
[----:B------:R-:W-:-:S02]  /*13490*/  IMAD.MOV.U32 R130, RZ, RZ, R193 ;  /* 0x000000ffff827224 */ /* 0x000fc400078e00c1 */
[----:B-1----:R-:W-:Y:S01]  /*134a0*/  FFMA.FTZ R3, R5, c[0x0][0x2d0], -R22 ;  /* 0x0000b40005037a23 */ /* 0x002fe20000010816 */
[----:B------:R-:W-:Y:S01]  /*134b0*/  MOV R5, R6 ;  /* 0x0000000600057202 */ /* 0x000fe20000000f00 */
[----:B------:R-:W-:Y:S02]  /*134c0*/  IMAD.MOV.U32 R6, RZ, RZ, R7 ;  /* 0x000000ffff067224 */ /* 0x000fe400078e0007 */
[----:B------:R1:W-:Y:S01]  /*134d0*/  MUFU.EX2 R26, R3 ;  /* 0x00000003001a7308 */ /* 0x0003e20000000800 */
[----:B------:R-:W-:Y:S01]  /*134e0*/  HMMA.16816.F32 R192, R8, R16, R112 ;  /* 0x0000001008c0723c */ /* 0x000fe20000001870 */
[----:B------:R-:W-:Y:S02]  /*134f0*/  MOV R7, R142 ;  /* 0x0000008e00077202 */ /* 0x000fe40000000f00 */
[----:B------:R-:W-:Y:S01]  /*13500*/  MOV R187, R245 ;  /* 0x000000f500bb7202 */ /* 0x000fe20000000f00 */
[----:B------:R-:W-:Y:S01]  /*13510*/  IMAD.MOV.U32 R129, RZ, RZ, R234 ;  /* 0x000000ffff817224 */ /* 0x000fe200078e00ea */
[----:B------:R-:W-:Y:S01]  /*13520*/  MOV R104, R105 ;  /* 0x0000006900687202 */ /* 0x000fe20000000f00 */
[----:B-1----:R-:W-:-:S02]  /*13530*/  FFMA.FTZ R3, R5, c[0x0][0x2d0], -R21 ;  /* 0x0000b40005037a23 */ /* 0x002fc40000010815 */
[----:B------:R-:W-:Y:S01]  /*13540*/  HMMA.16816.F32 R156, R8, R12, R96 ;  /* 0x0000000c089c723c */ /* 0x000fe20000001860 */
[----:B------:R-:W-:Y:S01]  /*13550*/  LDSM.16.MT88.4 R112, [R230+0x1900] ;  /* 0x00190000e670783b */ /* 0x000fe20000004200 */
[----:B------:R1:W-:Y:S01]  /*13560*/  MUFU.EX2 R16, R3 ;  /* 0x0000000300107308 */ /* 0x0003e20000000800 */
[----:B------:R-:W-:Y:S01]  /*13570*/  IMAD.MOV.U32 R105, RZ, RZ, R106 ;  /* 0x000000ffff697224 */ /* 0x000fe200078e006a */
[----:B------:R-:W-:Y:S01]  /*13580*/  MOV R106, R107 ;  /* 0x0000006b006a7202 */ /* 0x000fe20000000f00 */
[----:B------:R-:W-:Y:S01]  /*13590*/  IMAD.MOV.U32 R107, RZ, RZ, R72 ;  /* 0x000000ffff6b7224 */ /* 0x000fe200078e0048 */
[----:B------:R-:W-:Y:S01]  /*135a0*/  MOV R72, R73 ;  /* 0x0000004900487202 */ /* 0x000fe20000000f00 */
[----:B------:R-:W-:Y:S01]  /*135b0*/  IMAD.MOV.U32 R143, RZ, RZ, R104 ;  /* 0x000000ffff8f7224 */ /* 0x000fe200078e0068 */
[----:B------:R-:W-:Y:S04]  /*135c0*/  LDSM.16.MT88.4 R96, [R231+0x1900] ;  /* 0x00190000e760783b */ /* 0x000fe80000004200 */
[----:B------:R4:W5:Y:S01]  /*135d0*/  LDL.LU R245, [R1+0x94] ;  /* 0x0000940001f57983 */ /* 0x0009620000300800 */
[----:B-1----:R-:W-:Y:S01]  /*135e0*/  FFMA.FTZ R3, R6, c[0x0][0x2d0], -R21 ;  /* 0x0000b40006037a23 */ /* 0x002fe20000010815 */
[----:B------:R-:W-:Y:S01]  /*135f0*/  MOV R104, R105 ;  /* 0x0000006900687202 */ /* 0x000fe20000000f00 */
[----:B------:R-:W-:-:S02]  /*13600*/  IMAD.MOV.U32 R73, RZ, RZ, R74 ;  /* 0x000000ffff497224 */ /* 0x000fc400078e004a */
[----:B------:R-:W-:Y:S01]  /*13610*/  IMAD.MOV.U32 R186, RZ, RZ, R187 ;  /* 0x000000ffffba7224 */ /* 0x000fe200078e00bb */
[----:B------:R1:W3:Y:S01]  /*13620*/  MUFU.EX2 R18, R3 ;  /* 0x0000000300127308 */ /* 0x0002e20000000800 */
[----:B------:R-:W-:Y:S01]  /*13630*/  MOV R74, R75 ;  /* 0x0000004b004a7202 */ /* 0x000fe20000000f00 */
[----:B------:R-:W-:Y:S01]  /*13640*/  IMAD.MOV.U32 R75, RZ, RZ, R76 ;  /* 0x000000ffff4b7224 */ /* 0x000fe200078e004c */
[----:B------:R-:W-:Y:S01]  /*13650*/  MOV R76, R153 ;  /* 0x00000099004c7202 */ /* 0x000fe20000000f00 */
[----:B------:R-:W-:Y:S01]  /*13660*/  IMAD.MOV.U32 R105, RZ, RZ, R106 ;  /* 0x000000ffff697224 */ /* 0x000fe200078e006a */
[----:B------:R-:W-:Y:S01]  /*13670*/  MOV R106, R107 ;  /* 0x0000006b006a7202 */ /* 0x000fe20000000f00 */
[----:B------:R-:W-:Y:S01]  /*13680*/  IMAD.MOV.U32 R142, RZ, RZ, R143 ;  /* 0x000000ffff8e7224 */ /* 0x000fe200078e008f */
[----:B------:R4:W5:Y:S01]  /*13690*/  LDL.LU R244, [R1+0x90] ;  /* 0x0000900001f47983 */ /* 0x0009620000300800 */
[----:B-1----:R-:W-:Y:S02]  /*136a0*/  FFMA.FTZ R3, R7, c[0x0][0x2d0], -R21 ;  /* 0x0000b40007037a23 */ /* 0x002fe40000010815 */
[----:B------:R-:W-:-:S02]  /*136b0*/  IMAD.MOV.U32 R153, RZ, RZ, R154 ;  /* 0x000000ffff997224 */ /* 0x000fc400078e009a */
[----:B------:R-:W-:Y:S01]  /*136c0*/  IMAD.MOV.U32 R107, RZ, RZ, R73 ;  /* 0x000000ffff6b7224 */ /* 0x000fe200078e0049 */
[----:B------:R1:W-:Y:S01]  /*136d0*/  MUFU.EX2 R22, R3 ;  /* 0x0000000300167308 */ /* 0x0003e20000000800 */
[----:B------:R-:W-:Y:S01]  /*136e0*/  MOV R154, R233 ;  /* 0x000000e9009a7202 */ /* 0x000fe20000000f00 */
[----:B------:R-:W-:Y:S01]  /*136f0*/  IMAD.MOV.U32 R187, RZ, RZ, R242 ;  /* 0x000000ffffbb7224 */ /* 0x000fe200078e00f2 */
[----:B------:R-:W-:Y:S01]  /*13700*/  MOV R73, R74 ;  /* 0x0000004a00497202 */ /* 0x000fe20000000f00 */
[----:B------:R-:W-:Y:S01]  /*13710*/  IMAD.MOV.U32 R74, RZ, RZ, R75 ;  /* 0x000000ffff4a7224 */ /* 0x000fe200078e004b */
[----:B------:R-:W-:Y:S01]  /*13720*/  MOV R75, R76 ;  /* 0x0000004c004b7202 */ /* 0x000fe20000000f00 */
[----:B------:R-:W-:Y:S01]  /*13730*/  FADD.FTZ R6, R201, R200 ;  /* 0x000000c8c9067221 */ /* 0x000fe20000010000 */
[----:B------:R-:W-:Y:S01]  /*13740*/  MOV R143, R104 ;  /* 0x00000068008f7202 */ /* 0x000fe20000000f00 */
[----:B------:R-:W-:Y:S01]  /*13750*/  FADD.FTZ R5, R199, R198 ;  /* 0x000000c6c7057221 */ /* 0x000fe20000010000 */
[----:B------:R-:W-:Y:S01]  /*13760*/  MUFU.EX2 R13, R4 ;  /* 0x00000004000d7308 */ /* 0x000fe20000000800 */
[----:B------:R-:W-:Y:S01]  /*13770*/  FADD.FTZ R9, R197, R196 ;  /* 0x000000c4c5097221 */ /* 0x000fe20000010000 */
[----:B------:R4:W5:Y:S01]  /*13780*/  LDL.LU R243, [R1+0x8c] ;  /* 0x00008c0001f37983 */ /* 0x0009620000300800 */
[----:B-1----:R-:W-:-:S02]  /*13790*/  FFMA.FTZ R3, R140, c[0x0][0x2d0], -R21 ;  /* 0x0000b4008c037a23 */ /* 0x002fc40000010815 */
[----:B------:R-:W-:Y:S01]  /*137a0*/  IMAD.MOV.U32 R76, RZ, RZ, R153 ;  /* 0x000000ffff4c7224 */ /* 0x000fe200078e0099 */
[----:B--2---:R-:W-:Y:S02]  /*137b0*/  F2FP.PACK_AB R200, R24, R23 ;  /* 0x0000001718c8723e */ /* 0x004fe400000000ff */
[----:B------:R1:W2:Y:S01]  /*137c0*/  MUFU.EX2 R21, R3 ;  /* 0x0000000300157308 */ /* 0x0002a20000000800 */
[----:B------:R-:W-:Y:S01]  /*137d0*/  IMAD.MOV.U32 R104, RZ, RZ, R105 ;  /* 0x000000ffff687224 */ /* 0x000fe200078e0069 */
[----:B------:R-:W-:Y:S01]  /*137e0*/  MOV R153, R154 ;  /* 0x0000009a00997202 */ /* 0x000fe20000000f00 */
[----:B------:R-:W-:Y:S01]  /*137f0*/  IMAD.MOV.U32 R154, RZ, RZ, R232 ;  /* 0x000000ffff9a7224 */ /* 0x000fe200078e00e8 */
[----:B------:R-:W-:Y:S01]  /*13800*/  MOV R105, R106 ;  /* 0x0000006a00697202 */ /* 0x000fe20000000f00 */
[----:B------:R-:W-:Y:S01]  /*13810*/  IMAD.MOV.U32 R106, RZ, RZ, R73 ;  /* 0x000000ffff6a7224 */ /* 0x000fe200078e0049 */
[----:B------:R-:W-:Y:S01]  /*13820*/  MOV R73, R74 ;  /* 0x0000004a00497202 */ /* 0x000fe20000000f00 */
[----:B------:R4:W5:Y:S01]  /*13830*/  LDL.LU R242, [R1+0x88] ;  /* 0x0000880001f27983 */ /* 0x0009620000300800 */
[----:B-1----:R-:W-:Y:S01]  /*13840*/  FFMA.FTZ R3, R141, c[0x0][0x2d0], -R20 ;  /* 0x0000b4008d037a23 */ /* 0x002fe20000010814 */
[----:B------:R-:W-:Y:S01]  /*13850*/  MOV R140, R105 ;  /* 0x00000069008c7202 */ /* 0x000fe20000000f00 */
[----:B------:R-:W-:Y:S01]  /*13860*/  IMAD.MOV.U32 R74, RZ, RZ, R75 ;  /* 0x000000ffff4a7224 */ /* 0x000fe200078e004b */
[----:B---3--:R-:W-:Y:S01]  /*13870*/  F2FP.PACK_AB R201, R18, R16 ;  /* 0x0000001012c9723e */ /* 0x008fe200000000ff */
[----:B------:R1:W-:Y:S01]  /*13880*/  MUFU.EX2 R12, R3 ;  /* 0x00000003000c7308 */ /* 0x0003e20000000800 */
[----:B------:R-:W-:Y:S01]  /*13890*/  MOV R75, R76 ;  /* 0x0000004c004b7202 */ /* 0x000fe20000000f00 */
[----:B------:R-:W-:Y:S01]  /*138a0*/  IMAD.MOV.U32 R76, RZ, RZ, R153 ;  /* 0x000000ffff4c7224 */ /* 0x000fe200078e0099 */
[----:B------:R-:W-:Y:S01]  /*138b0*/  MOV R153, R154 ;  /* 0x0000009a00997202 */ /* 0x000fe20000000f00 */
[----:B------:R-:W-:Y:S01]  /*138c0*/  IMAD.MOV.U32 R154, RZ, RZ, R184 ;  /* 0x000000ffff9a7224 */ /* 0x000fe200078e00b8 */
[----:B------:R-:W-:Y:S01]  /*138d0*/  MOV R184, R171 ;  /* 0x000000ab00b87202 */ /* 0x000fe20000000f00 */
[----:B------:R4:W5:Y:S01]  /*138e0*/  LDL.LU R241, [R1+0x84] ;  /* 0x0000840001f17983 */ /* 0x0009620000300800 */
[----:B-1----:R-:W-:-:S02]  /*138f0*/  FFMA.FTZ R3, R142, c[0x0][0x2d0], -R20 ;  /* 0x0000b4008e037a23 */ /* 0x002fc40000010814 */
[----:B------:R-:W-:Y:S01]  /*13900*/  IMAD.MOV.U32 R141, RZ, RZ, R104 ;  /* 0x000000ffff8d7224 */ /* 0x000fe200078e0068 */
[----:B------:R-:W-:Y:S01]  /*13910*/  MOV R105, R75 ;  /* 0x0000004b00697202 */ /* 0x000fe20000000f00 */
[----:B------:R1:W3:Y:S01]  /*13920*/  MUFU.EX2 R15, R3 ;  /* 0x00000003000f7308 */ /* 0x0002e20000000800 */
[----:B------:R-:W-:Y:S01]  /*13930*/  IMAD.MOV.U32 R142, RZ, RZ, R106 ;  /* 0x000000ffff8e7224 */ /* 0x000fe200078e006a */
[----:B--2---:R-:W-:Y:S01]  /*13940*/  F2FP.PACK_AB R203, R21, R22 ;  /* 0x0000001615cb723e */ /* 0x004fe200000000ff */
[----:B------:R-:W-:Y:S01]  /*13950*/  IMAD.MOV.U32 R104, RZ, RZ, R74 ;  /* 0x000000ffff687224 */ /* 0x000fe200078e004a */
[----:B------:R-:W-:Y:S01]  /*13960*/  MOV R75, R184 ;  /* 0x000000b8004b7202 */ /* 0x000fe20000000f00 */
[----:B------:R-:W-:Y:S01]  /*13970*/  IMAD.MOV.U32 R106, RZ, RZ, R76 ;  /* 0x000000ffff6a7224 */ /* 0x000fe200078e004c */
[----:B------:R4:W5:Y:S01]  /*13980*/  LDL.LU R240, [R1+0x80] ;  /* 0x0000800001f07983 */ /* 0x0009620000300800 */
[----:B------:R-:W-:Y:S02]  /*13990*/  IMAD.MOV.U32 R74, RZ, RZ, R154 ;  /* 0x000000ffff4a7224 */ /* 0x000fe400078e009a */
[----:B-1----:R-:W-:Y:S01]  /*139a0*/  FFMA.FTZ R3, R143, c[0x0][0x2d0], -R20 ;  /* 0x0000b4008f037a23 */ /* 0x002fe20000010814 */
[----:B---3--:R-:W-:Y:S01]  /*139b0*/  F2FP.PACK_AB R196, R15, R12 ;  /* 0x0000000c0fc4723e */ /* 0x008fe200000000ff */
[----:B------:R-:W-:Y:S01]  /*139c0*/  IMAD.MOV.U32 R76, RZ, RZ, R185 ;  /* 0x000000ffff4c7224 */ /* 0x000fe200078e00b9 */
[----:B------:R4:W5:Y:S01]  /*139d0*/  LDL.LU R239, [R1+0x7c] ;  /* 0x00007c0001ef7983 */ /* 0x0009620000300800 */
[----:B------:R1:W-:Y:S01]  /*139e0*/  MUFU.EX2 R17, R3 ;  /* 0x0000000300117308 */ /* 0x0003e20000000800 */
[----:B------:R-:W-:-:S02]  /*139f0*/  MOV R143, R73 ;  /* 0x00000049008f7202 */ /* 0x000fc40000000f00 */
[----:B------:R-:W-:Y:S01]  /*13a00*/  MOV R73, R153 ;  /* 0x0000009900497202 */ /* 0x000fe20000000f00 */
[----:B------:R-:W-:Y:S01]  /*13a10*/  IMAD.MOV.U32 R153, RZ, RZ, R187 ;  /* 0x000000ffff997224 */ /* 0x000fe200078e00bb */
[----:B------:R-:W-:Y:S01]  /*13a20*/  MOV R154, R186 ;  /* 0x000000ba009a7202 */ /* 0x000fe20000000f00 */
[----:B------:R4:W5:Y:S04]  /*13a30*/  LDL.LU R238, [R1+0x78] ;  /* 0x0000780001ee7983 */ /* 0x0009680000300800 */
[----:B------:R-:W2:Y:S01]  /*13a40*/  LDSM.16.MT88.4 R184, [R228+0x1900] ;  /* 0x00190000e4b8783b */ /* 0x000ea20000004200 */
[----:B-1----:R-:W-:Y:S01]  /*13a50*/  FFMA.FTZ R3, R252, c[0x0][0x2d0], -R20 ;  /* 0x0000b400fc037a23 */ /* 0x002fe20000010814 */
[----:B------:R-:W-:Y:S02]  /*13a60*/  MOV R27, R143 ;  /* 0x0000008f001b7202 */ /* 0x000fe40000000f00 */
[----:B------:R4:W5:Y:S01]  /*13a70*/  LDL.LU R237, [R1+0x74] ;  /* 0x0000740001ed7983 */ /* 0x0009620000300800 */
[----:B------:R1:W3:Y:S01]  /*13a80*/  MUFU.EX2 R19, R3 ;  /* 0x0000000300137308 */ /* 0x0002e20000000800 */
[----:B------:R-:W-:-:S02]  /*13a90*/  FADD.FTZ R20, R251, R6 ;  /* 0x00000006fb147221 */ /* 0x000fc40000010000 */
[----:B------:R4:W5:Y:S01]  /*13aa0*/  LDL.LU R236, [R1+0x70] ;  /* 0x0000700001ec7983 */ /* 0x0009620000300800 */
[----:B-1----:R-:W-:Y:S01]  /*13ab0*/  FFMA.FTZ R3, R250, c[0x0][0x2d0], -R0 ;  /* 0x0000b400fa037a23 */ /* 0x002fe20000010800 */
[----:B---3--:R-:W-:Y:S01]  /*13ac0*/  F2FP.PACK_AB R198, R19, R17 ;  /* 0x0000001113c6723e */ /* 0x008fe200000000ff */
[----:B------:R-:W-:Y:S01]  /*13ad0*/  IMAD.MOV.U32 R252, RZ, RZ, R104 ;  /* 0x000000fffffc7224 */ /* 0x000fe200078e0068 */
[----:B------:R-:W-:Y:S01]  /*13ae0*/  MOV R251, R107 ;  /* 0x0000006b00fb7202 */ /* 0x000fe20000000f00 */
[----:B------:R1:W-:Y:S01]  /*13af0*/  MUFU.EX2 R10, R3 ;  /* 0x00000003000a7308 */ /* 0x0003e20000000800 */
[----:B------:R4:W5:Y:S01]  /*13b00*/  LDL.LU R235, [R1+0x6c] ;  /* 0x00006c0001eb7983 */ /* 0x0009620000300800 */
[----:B------:R-:W-:-:S03]  /*13b10*/  MOV R250, R105 ;  /* 0x0000006900fa7202 */ /* 0x000fc60000000f00 */
[----:B------:R4:W5:Y:S04]  /*13b20*/  LDL.LU R234, [R1+0x68] ;  /* 0x0000680001ea7983 */ /* 0x0009680000300800 */
[----:B------:R4:W5:Y:S04]  /*13b30*/  LDL.LU R233, [R1+0x64] ;  /* 0x0000640001e97983 */ /* 0x0009680000300800 */
[----:B------:R4:W5:Y:S01]  /*13b40*/  LDL.LU R232, [R1+0x60] ;  /* 0x0000600001e87983 */ /* 0x0009620000300800 */
[----:B-1----:R-:W-:-:S03]  /*13b50*/  FFMA.FTZ R3, R249, c[0x0][0x2d0], -R0 ;  /* 0x0000b400f9037a23 */ /* 0x002fc60000010800 */
[----:B------:R4:W5:Y:S01]  /*13b60*/  LDL.LU R171, [R1+0x5c] ;  /* 0x00005c0001ab7983 */ /* 0x0009620000300800 */
[----:B------:R1:W3:Y:S02]  /*13b70*/  MUFU.EX2 R11, R3 ;  /* 0x00000003000b7308 */ /* 0x0002e40000000800 */
[----:B-1----:R-:W-:-:S06]  /*13b80*/  FFMA.FTZ R3, R202, c[0x0][0x2d0], -R0 ;  /* 0x0000b400ca037a23 */ /* 0x002fcc0000010800 */
[----:B------:R1:W1:Y:S02]  /*13b90*/  MUFU.EX2 R14, R3 ;  /* 0x00000003000e7308 */ /* 0x0002640000000800 */
[----:B-1----:R-:W-:Y:S02]  /*13ba0*/  FADD.FTZ R3, R248, R5 ;  /* 0x00000005f8037221 */ /* 0x002fe40000010000 */
[----:B------:R-:W1:Y:S01]  /*13bb0*/  LDSM.16.MT88.4 R4, [R230+0x3900] ;  /* 0x00390000e604783b */ /* 0x000e620000004200 */
[----:B------:R-:W-:Y:S02]  /*13bc0*/  F2FP.PACK_AB R202, R26, R25 ;  /* 0x000000191aca723e */ /* 0x000fe400000000ff */
[----:B---3--:R-:W-:Y:S02]  /*13bd0*/  F2FP.PACK_AB R197, R11, R10 ;  /* 0x0000000a0bc5723e */ /* 0x008fe400000000ff */
[----:B------:R-:W-:Y:S01]  /*13be0*/  F2FP.PACK_AB R199, R14, R13 ;  /* 0x0000000d0ec7723e */ /* 0x000fe200000000ff */
[----:B------:R-:W-:-:S02]  /*13bf0*/  FADD.FTZ R0, R141, R140 ;  /* 0x0000008c8d007221 */ /* 0x000fc40000010000 */
[----:B--2---:R-:W-:Y:S01]  /*13c00*/  HMMA.16816.F32 R176, R200, R184, R176 ;  /* 0x000000b8c8b0723c */ /* 0x004fe200000018b0 */
[----:B------:R-:W-:Y:S02]  /*13c10*/  IMAD.MOV.U32 R248, RZ, RZ, R72 ;  /* 0x000000fffff87224 */ /* 0x000fe400078e0048 */
[----:B------:R-:W-:-:S05]  /*13c20*/  FADD.FTZ R8, R142, R0 ;  /* 0x000000008e087221 */ /* 0x000fca0000010000 */
[C---:B------:R-:W-:Y:S01]  /*13c30*/  HMMA.16816.F32 R172, R196.reuse, R184, R172 ;  /* 0x000000b8c4ac723c */ /* 0x040fe200000018ac */
[----:B------:R-:W-:Y:S01]  /*13c40*/  MOV R0, R153 ;  /* 0x0000009900007202 */ /* 0x000fe20000000f00 */
[----:B------:R-:W-:Y:S06]  /*13c50*/  LDSM.16.MT88.4 R140, [R229+0x3900] ;  /* 0x00390000e58c783b */ /* 0x000fec0000004200 */
[-C--:B------:R-:W-:Y:S08]  /*13c60*/  HMMA.16816.F32 R180, R196, R186.reuse, R180 ;  /* 0x000000bac4b4723c */ /* 0x080ff000000018b4 */
[----:B------:R-:W-:Y:S07]  /*13c70*/  HMMA.16816.F32 R184, R200, R186, R28 ;  /* 0x000000bac8b8723c */ /* 0x000fee000000181c */
[----:B------:R-:W-:Y:S01]  /*13c80*/  MOV R31, R73 ;  /* 0x00000049001f7202 */ /* 0x000fe20000000f00 */
[----:B------:R-:W-:Y:S01]  /*13c90*/  IMAD.MOV.U32 R30, RZ, RZ, R74 ;  /* 0x000000ffff1e7224 */ /* 0x000fe200078e004a */
[----:B------:R-:W-:Y:S01]  /*13ca0*/  MOV R29, R75 ;  /* 0x0000004b001d7202 */ /* 0x000fe20000000f00 */
[----:B------:R-:W-:Y:S01]  /*13cb0*/  IMAD.MOV.U32 R28, RZ, RZ, R76 ;  /* 0x000000ffff1c7224 */ /* 0x000fe200078e004c */
[----:B------:R-:W-:Y:S01]  /*13cc0*/  HMMA.16816.F32 R72, R196, R80, R32 ;  /* 0x00000050c448723c */ /* 0x000fe20000001820 */
[----:B------:R-:W-:-:S06]  /*13cd0*/  FADD.FTZ R0, R0, R9 ;  /* 0x0000000900007221 */ /* 0x000fcc0000010000 */
[----:B------:R-:W-:Y:S01]  /*13ce0*/  MOV R35, R77 ;  /* 0x0000004d00237202 */ /* 0x000fe20000000f00 */
[----:B------:R-:W-:Y:S01]  /*13cf0*/  IMAD.MOV.U32 R34, RZ, RZ, R78 ;  /* 0x000000ffff227224 */ /* 0x000fe200078e004e */
[----:B------:R-:W-:Y:S01]  /*13d00*/  MOV R33, R79 ;  /* 0x0000004f00217202 */ /* 0x000fe20000000f00 */
[----:B------:R-:W-:Y:S08]  /*13d10*/  HMMA.16816.F32 R68, R200, R80, R68 ;  /* 0x00000050c844723c */ /* 0x000ff00000001844 */
[-C--:B------:R-:W-:Y:S08]  /*13d20*/  HMMA.16816.F32 R76, R196, R82.reuse, R44 ;  /* 0x00000052c44c723c */ /* 0x080ff0000000182c */
[----:B------:R-:W-:Y:S01]  /*13d30*/  HMMA.16816.F32 R80, R200, R82, R40 ;  /* 0x00000052c850723c */ /* 0x000fe20000001828 */
[----:B------:R-:W-:Y:S01]  /*13d40*/  MOV R45, R131 ;  /* 0x00000083002d7202 */ /* 0x000fe20000000f00 */
[----:B------:R-:W-:-:S05]  /*13d50*/  IMAD.MOV.U32 R46, RZ, RZ, R130 ;  /* 0x000000ffff2e7224 */ /* 0x000fca00078e0082 */
[----:B------:R-:W-:Y:S01]  /*13d60*/  IMAD.MOV.U32 R42, RZ, RZ, R154 ;  /* 0x000000ffff2a7224 */ /* 0x000fe200078e009a */
[----:B------:R-:W-:-:S03]  /*13d70*/  MOV R43, R155 ;  /* 0x0000009b002b7202 */ /* 0x000fc60000000f00 */
[----:B------:R-:W-:Y:S01]  /*13d80*/  FADD.FTZ R8, R42, R8 ;  /* 0x000000082a087221 */ /* 0x000fe20000010000 */
[----:B------:R-:W-:Y:S01]  /*13d90*/  MOV R47, R129 ;  /* 0x00000081002f7202 */ /* 0x000fe20000000f00 */
[----:B------:R-:W-:Y:S01]  /*13da0*/  IMAD.MOV.U32 R44, RZ, RZ, R152 ;  /* 0x000000ffff2c7224 */ /* 0x000fe200078e0098 */
[----:B-1----:R-:W-:Y:S01]  /*13db0*/  HMMA.16816.F32 R160, R196, R4, R160 ;  /* 0x00000004c4a0723c */ /* 0x002fe200000018a0 */
[----:B------:R-:W-:Y:S01]  /*13dc0*/  FADD.FTZ R0, R45, R0 ;  /* 0x000000002d007221 */ /* 0x000fe20000010000 */
[----:B------:R-:W-:Y:S01]  /*13dd0*/  LDSM.16.MT88.4 R152, [R231+0x3900] ;  /* 0x00390000e798783b */ /* 0x000fe20000004200 */
[----:B------:R-:W-:Y:S02]  /*13de0*/  FADD.FTZ R9, R46, R8 ;  /* 0x000000082e097221 */ /* 0x000fe40000010000 */
[----:B------:R-:W-:-:S03]  /*13df0*/  IMAD.MOV.U32 R32, RZ, RZ, R128 ;  /* 0x000000ffff207224 */ /* 0x000fc600078e0080 */
[----:B------:R-:W-:Y:S01]  /*13e00*/  HMMA.16816.F32 R156, R200, R4, R156 ;  /* 0x00000004c89c723c */ /* 0x000fe2000000189c */
[----:B------:R-:W-:Y:S01]  /*13e10*/  FADD.FTZ R3, R44, R3 ;  /* 0x000000032c037221 */ /* 0x000fe20000010000 */
[----:B------:R-:W1:Y:S05]  /*13e20*/  LDSM.16.MT88.4 R128, [R228+0x3900] ;  /* 0x00390000e480783b */ /* 0x000e6a0000004200 */
[----:B------:R-:W-:Y:S02]  /*13e30*/  FADD.FTZ R4, R43, R20 ;  /* 0x000000142b047221 */ /* 0x000fe40000010000 */
[----:B------:R-:W-:Y:S02]  /*13e40*/  FADD.FTZ R5, R33, R0 ;  /* 0x0000000021057221 */ /* 0x000fe40000010000 */
[----:B------:R-:W-:-:S02]  /*13e50*/  FADD.FTZ R0, R34, R9 ;  /* 0x0000000922007221 */ /* 0x000fc40000010000 */
[----:B------:R-:W-:Y:S02]  /*13e60*/  FADD.FTZ R8, R47, R4 ;  /* 0x000000042f087221 */ /* 0x000fe40000010000 */
[----:B------:R-:W-:Y:S02]  /*13e70*/  FADD.FTZ R4, R32, R3 ;  /* 0x0000000320047221 */ /* 0x000fe40000010000 */
[----:B------:R-:W-:Y:S02]  /*13e80*/  IMAD.MOV.U32 R249, RZ, RZ, R106 ;  /* 0x000000fffff97224 */ /* 0x000fe400078e006a */
        /* <DEDUP_REMOVED lines=41> */
[C---:B------:R-:W-:Y:S01]  /*14120*/  HMMA.16816.F32 R88, R196.reuse, R96, R88 ;  /* 0x00000060c458723c */ /* 0x040fe20000001858 */
[----:B------:R2:W-:Y:S07]  /*14130*/  STL [R1+0xc], R0 ;  /* 0x00000c0001007387 */ /* 0x0005ee0000100800 */
[C---:B------:R-:W-:Y:S08]  /*14140*/  HMMA.16816.F32 R92, R196.reuse, R98, R92 ;  /* 0x00000062c45c723c */ /* 0x040ff0000000185c */
[C---:B------:R-:W-:Y:S08]  /*14150*/  HMMA.16816.F32 R104, R196.reuse, R112, R60 ;  /* 0x00000070c468723c */ /* 0x040ff0000000183c */
[----:B------:R-:W-:Y:S01]  /*14160*/  HMMA.16816.F32 R108, R196, R114, R108 ;  /* 0x00000072c46c723c */ /* 0x000fe2000000186c */
[----:B--2---:R-:W-:-:S07]  /*14170*/  FADD.FTZ R0, R14, R5 ;  /* 0x000000050e007221 */ /* 0x004fce0000010000 */
[C---:B-1----:R-:W-:Y:S08]  /*14180*/  HMMA.16816.F32 R120, R196.reuse, R128, R120 ;  /* 0x00000080c478723c */ /* 0x042ff00000001878 */
        /* <DEDUP_REMOVED lines=14> */
[-C--:B------:R-:W-:Y:S08]  /*14270*/  HMMA.16816.F32 R196, R196, R6.reuse, R48 ;  /* 0x00000006c4c4723c */ /* 0x080ff00000001830 */
        /* <DEDUP_REMOVED lines=9> */
[----:B----4-:R-:W4:Y:S04]  /*14310*/  LDL R252, [R1+0x48] ;  /* 0x0000480001fc7983 */ /* 0x010f280000100800 */
[----:B------:R-:W4:Y:S04]  /*14320*/  LDL R27, [R1+0x54] ;  /* 0x00005400011b7983 */ /* 0x000f280000100800 */
[----:B------:R-:W4:Y:S04]  /*14330*/  LDL.64 R250, [R1+0x30] ;  /* 0x0000300001fa7983 */ /* 0x000f280000100a00 */
[----:B------:R-:W4:Y:S01]  /*14340*/  LDL.LU R249, [R1+0x58] ;  /* 0x0000580001f97983 */ /* 0x000f220000300800 */
[----:B------:R-:W-:-:S02]  /*14350*/  MOV R170, R2 ;  /* 0x0000000200aa7202 */ /* 0x000fc40000000f00 */
[----:B------:R-:W-:-:S05]  /*14360*/  MOV R2, c[0x0][0x208] ;  /* 0x0000820000027a02 */ /* 0x000fca0000000f00 */
[----:B------:R-:W-:-:S05]  /*14370*/  IMAD.SHL.U32 R4, R2, 0x20, RZ ;  /* 0x0000002002047824 */ /* 0x000fca00078e00ff */
[----:B------:R-:W-:Y:S01]  /*14380*/  IADD3 R2, P2, R4, 0x80, RZ ;  /* 0x0000008004027810 */ /* 0x000fe20007f5e0ff */
[----:B------:R-:W-:Y:S02]  /*14390*/  IMAD.MOV.U32 R3, RZ, RZ, R167 ;  /* 0x000000ffff037224 */ /* 0x000fe400078e00a7 */
[----:B-----5:R-:W-:Y:S02]  /*143a0*/  IMAD.MOV.U32 R0, RZ, RZ, R168 ;  /* 0x000000ffff007224 */ /* 0x020fe400078e00a8 */
[----:B------:R-:W-:Y:S01]  /*143b0*/  IMAD.MOV.U32 R169, RZ, RZ, R166 ;  /* 0x000000ffffa97224 */ /* 0x000fe200078e00a6 */
[----:B------:R-:W-:Y:S01]  /*143c0*/  ULDC.64 UR4, c[0x0][0x118] ;  /* 0x0000460000047ab9 */ /* 0x000fe20000000a00 */
[----:B--2---:R-:W-:Y:S02]  /*143d0*/  IADD3 R5, P1, R28, 0x40, RZ ;  /* 0x000000401c057810 */ /* 0x004fe40007f3e0ff */
[----:B---3--:R-:W-:-:S03]  /*143e0*/  IADD3 R6, P0, R30, 0x40, RZ ;  /* 0x000000401e067810 */ /* 0x008fc60007f1e0ff */
[----:B------:R1:W-:Y:S04]  /*143f0*/  STL [R1+0x28], R5 ;  /* 0x0000280501007387 */ /* 0x0003e80000100800 */
[----:B------:R-:W-:Y:S04]  /*14400*/  STL [R1+0x20], R6 ;  /* 0x0000200601007387 */ /* 0x000fe80000100800 */
[----:B------:R2:W-:Y:S01]  /*14410*/  STL [R1+0x18], R2 ;  /* 0x0000180201007387 */ /* 0x0005e20000100800 */
[----:B----4-:R-:W-:Y:S01]  /*14420*/  IMAD.X R4, RZ, RZ, R251, P0 ;  /* 0x000000ffff047224 */ /* 0x010fe200000e06fb */
[----:B-1----:R-:W-:-:S02]  /*14430*/  IADD3.X R5, RZ, R252, RZ, P1, !PT ;  /* 0x000000fcff057210 */ /* 0x002fc40000ffe4ff */
[----:B--2---:R-:W-:-:S03]  /*14440*/  IADD3.X R2, RZ, R27, RZ, P2, !PT ;  /* 0x0000001bff027210 */ /* 0x004fc600017fe4ff */
[----:B------:R1:W-:Y:S04]  /*14450*/  STL [R1+0x24], R5 ;  /* 0x0000240501007387 */ /* 0x0003e80000100800 */
[----:B------:R1:W-:Y:S04]  /*14460*/  STL [R1+0x14], R2 ;  /* 0x0000140201007387 */ /* 0x0003e80000100800 */
[----:B------:R1:W-:Y:S01]  /*14470*/  STL [R1+0x1c], R4 ;  /* 0x00001c0401007387 */ /* 0x0003e20000100800 */
[----:B------:R-:W-:-:S03]  /*14480*/  LEA.HI.SX32 R248, R249, 0xfffffffe, 0x1a ;  /* 0xfffffffef9f87811 */ /* 0x000fc600078fd2ff */
.L_x_839:
[----:B------:R-:W2:Y:S01]  /*14490*/  LDL.64 R26, [R1+0x38] ;  /* 0x00003800011a7983 */ /* 0x000ea20000100a00 */
[----:B------:R-:W-:Y:S04]  /*144a0*/  DEPBAR.LE SB0, 0x0 ;  /* 0x000080000000791a */ /* 0x000fe80000000000 */
[----:B-1----:R-:W-:Y:S01]  /*144b0*/  SHF.R.S32.HI R2, RZ, 0x1f, R248 ;  /* 0x0000001fff027819 */ /* 0x002fe200000114f8 */
[----:B------:R-:W3:Y:S01]  /*144c0*/  LDL R24, [R1+0x28] ;  /* 0x0000280001187983 */ /* 0x000ee20000100800 */
[----:B------:R-:W-:Y:S01]  /*144d0*/  IMAD.WIDE.U32 R28, R248, c[0x0][0x208], RZ ;  /* 0x00008200f81c7a25 */ /* 0x000fe200078e00ff */
[----:B------:R-:W-:Y:S02]  /*144e0*/  MOV R58, c[0x0][0x208] ;  /* 0x00008200003a7a02 */ /* 0x000fe40000000f00 */
[----:B------:R-:W4:Y:S01]  /*144f0*/  LDL R31, [R1+0x48] ;  /* 0x00004800011f7983 */ /* 0x000f220000100800 */
[----:B------:R-:W-:Y:S01]  /*14500*/  IMAD R2, R2, c[0x0][0x208], RZ ;  /* 0x0000820002027a24 */ /* 0x000fe200078e02ff */
[----:B------:R-:W-:Y:S02]  /*14510*/  SHF.L.U32 R38, R28, 0x6, RZ ;  /* 0x000000061c267819 */ /* 0x000fe400000006ff */
[----:B------:R-:W4:Y:S01]  /*14520*/  LDL R30, [R1+0x24] ;  /* 0x00002400011e7983 */ /* 0x000f220000100800 */
[----:B------:R-:W-:Y:S01]  /*14530*/  IMAD R2, R248, c[0x0][0x20c], R2 ;  /* 0x00008300f8027a24 */ /* 0x000fe200078e0202 */
[----:B------:R-:W-:Y:S02]  /*14540*/  MOV R57, 0x5 ;  /* 0x0000000500397802 */ /* 0x000fe40000000f00 */
[----:B------:R-:W4:Y:S01]  /*14550*/  LDL R55, [R1+0x18] ;  /* 0x0000180001377983 */ /* 0x000f220000100800 */
[----:B------:R-:W-:Y:S02]  /*14560*/  SHF.L.U32 R58, R58, 0x5, RZ ;  /* 0x000000053a3a7819 */ /* 0x000fe400000006ff */
[----:B------:R-:W-:Y:S01]  /*14570*/  IADD3 R2, R29, R2, RZ ;  /* 0x000000021d027210 */ /* 0x000fe20007ffe0ff */
[----:B------:R-:W4:Y:S01]  /*14580*/  LDL R54, [R1+0x14] ;  /* 0x0000140001367983 */ /* 0x000f220000100800 */
[----:B------:R-:W-:Y:S02]  /*14590*/  MOV R56, c[0x0][0x208] ;  /* 0x0000820000387a02 */ /* 0x000fe40000000f00 */
[----:B------:R-:W-:Y:S01]  /*145a0*/  SHF.L.U64.HI R2, R28, 0x6, R2 ;  /* 0x000000061c027819 */ /* 0x000fe20000010202 */
[----:B------:R-:W-:Y:S01]  /*145b0*/  BAR.SYNC.DEFER_BLOCKING 0x0 ;  /* 0x0000000000007b1d */ /* 0x000fe20000010000 */
[----:B------:R-:W-:Y:S07]  /*145c0*/  SHF.L.U64.HI R56, R56, R57, c[0x0][0x20c] ;  /* 0x0000830038387619 */ /* 0x000fee0000010239 */
[----:B-----5:R-:W-:Y:S04]  /*145d0*/  STL [R1+0x5c], R238 ;  /* 0x00005cee01007387 */ /* 0x020fe80000100800 */
[----:B------:R-:W-:Y:S04]  /*145e0*/  STL [R1+0x60], R246 ;  /* 0x000060f601007387 */ /* 0x000fe80000100800 */
[----:B------:R-:W-:Y:S04]  /*145f0*/  STL [R1+0x64], R245 ;  /* 0x000064f501007387 */ /* 0x000fe80000100800 */
[----:B------:R-:W-:Y:S04]  /*14600*/  STL [R1+0x68], R244 ;  /* 0x000068f401007387 */ /* 0x000fe80000100800 */
[----:B------:R-:W-:Y:S08]  /*14610*/  LDSM.16.M88.4 R64, [R234+0x8100] ;  /* 0x00810000ea40783b */ /* 0x000ff00000000200 */
[----:B------:R-:W1:Y:S08]  /*14620*/  LDSM.16.M88.4 R16, [R171+0x4100] ;  /* 0x00410000ab10783b */ /* 0x000e700000000200 */
[----:B------:R-:W1:Y:S08]  /*14630*/  LDSM.16.M88.4 R60, [R234+0xa100] ;  /* 0x00a10000ea3c783b */ /* 0x000e700000000200 */
[----:B------:R-:W1:Y:S08]  /*14640*/  LDSM.16.M88.4 R32, [R171+0x4900] ;  /* 0x00490000ab20783b */ /* 0x000e700000000200 */
[----:B------:R-:W4:Y:S04]  /*14650*/  LDL R249, [R1+0x1c] ;  /* 0x00001c0001f97983 */ /* 0x000f280000100800 */
[----:B------:R-:W2:Y:S08]  /*14660*/  LDSM.16.M88.4 R48, [R171+0x5100] ;  /* 0x00510000ab30783b */ /* 0x000eb00000000200 */
[----:B------:R-:W2:Y:S01]  /*14670*/  LDSM.16.M88.4 R164, [R171+0x5900] ;  /* 0x00590000aba4783b */ /* 0x000ea20000000200 */
[-C--:B-1----:R-:W-:Y:S07]  /*14680*/  HMMA.16816.F32 R4, R64, R16.reuse, RZ ;  /* 0x000000104004723c */ /* 0x082fee00000018ff */
[----:B------:R-:W-:Y:S01]  /*14690*/  LDSM.16.M88.4 R204, [R236+0x8100] ;  /* 0x00810000eccc783b */ /* 0x000fe20000000200 */
[C---:B------:R-:W-:Y:S07]  /*146a0*/  HMMA.16816.F32 R8, R60.reuse, R16, RZ ;  /* 0x000000103c08723c */ /* 0x040fee00000018ff */
[----:B------:R1:W1:Y:S01]  /*146b0*/  LDSM.16.M88.4 R208, [R238] ;  /* 0x00000000eed0783b */ /* 0x0002620000000200 */
[-C--:B------:R-:W-:Y:S07]  /*146c0*/  HMMA.16816.F32 R12, R60, R18.reuse, RZ ;  /* 0x000000123c0c723c */ /* 0x080fee00000018ff */
[----:B------:R-:W2:Y:S01]  /*146d0*/  LDSM.16.M88.4 R212, [R236+0xa100] ;  /* 0x00a10000ecd4783b */ /* 0x000ea20000000200 */
[C---:B------:R-:W-:Y:S07]  /*146e0*/  HMMA.16816.F32 R16, R64.reuse, R18, RZ ;  /* 0x000000124010723c */ /* 0x040fee00000018ff */
[----:B------:R-:W2:Y:S01]  /*146f0*/  LDSM.16.M88.4 R216, [R246] ;  /* 0x00000000f6d8783b */ /* 0x000ea20000000200 */
[-C--:B------:R-:W-:Y:S07]  /*14700*/  HMMA.16816.F32 R20, R64, R32.reuse, RZ ;  /* 0x000000204014723c */ /* 0x080fee00000018ff */
[----:B------:R-:W2:Y:S08]  /*14710*/  LDSM.16.M88.4 R220, [R245] ;  /* 0x00000000f5dc783b */ /* 0x000eb00000000200 */
[----:B------:R1:W2:Y:S08]  /*14720*/  LDSM.16.M88.4 R224, [R244] ;  /* 0x00000000f4e0783b */ /* 0x0002b00000000200 */
[----:B-1----:R-:W4:Y:S04]  /*14730*/  LDL R238, [R1+0x50] ;  /* 0x0000500001ee7983 */ /* 0x002f280000100800 */
[----:B------:R-:W4:Y:S06]  /*14740*/  LDL.64 R250, [R1+0x30] ;  /* 0x0000300001fa7983 */ /* 0x000f2c0000100a00 */
[----:B------:R-:W4:Y:S01]  /*14750*/  LDL R244, [R1+0x20] ;  /* 0x0000200001f47983 */ /* 0x000f220000100800 */
[C---:B--2---:R-:W-:Y:S04]  /*14760*/  IADD3 R37, P5, R38.reuse, R26, RZ ;  /* 0x0000001a26257210 */ /* 0x044fe80007fbe0ff */
[C---:B------:R-:W-:Y:S02]  /*14770*/  LEA R36, P2, R37.reuse, c[0x0][0x1f8], 0x1 ;  /* 0x00007e0025247a11 */ /* 0x040fe400078408ff */
[----:B---3--:R-:W-:Y:S02]  /*14780*/  IADD3 R38, P1, R38, R24, RZ ;  /* 0x0000001826267210 */ /* 0x008fe40007f3e0ff */
[C---:B------:R-:W-:Y:S02]  /*14790*/  HMMA.16816.F32 R24, R60.reuse, R32, RZ ;  /* 0x000000203c18723c */ /* 0x040fe400000018ff */
[----:B------:R-:W-:Y:S05]  /*147a0*/  LEA R40, P0, R38, c[0x0][0x1f8], 0x1 ;  /* 0x00007e0026287a11 */ /* 0x000fea00078008ff */
[C---:B----4-:R-:W-:Y:S02]  /*147b0*/  IADD3.X R32, R2.reuse, R31, RZ, P5, !PT ;  /* 0x0000001f02207210 */ /* 0x050fe40002ffe4ff */
[----:B------:R-:W-:Y:S02]  /*147c0*/  IADD3.X R2, R2, R30, RZ, P1, !PT ;  /* 0x0000001e02027210 */ /* 0x000fe40000ffe4ff */
[-C--:B------:R-:W-:Y:S01]  /*147d0*/  HMMA.16816.F32 R28, R60, R34.reuse, RZ ;  /* 0x000000223c1c723c */ /* 0x080fe200000018ff */
[----:B------:R-:W-:Y:S02]  /*147e0*/  LEA.HI.X R37, R37, c[0x0][0x1fc], R32, 0x1, P2 ;  /* 0x00007f0025257a11 */ /* 0x000fe400010f0c20 */
[----:B------:R-:W-:Y:S02]  /*147f0*/  LEA.HI.X R41, R38, c[0x0][0x1fc], R2, 0x1, P0 ;  /* 0x00007f0026297a11 */ /* 0x000fe400000f0c02 */
[----:B------:R-:W-:Y:S01]  /*14800*/  IADD3 R44, P0, R36, R58, RZ ;  /* 0x0000003a242c7210 */ /* 0x000fe20007f1e0ff */
[----:B------:R-:W-:Y:S01]  /*14810*/  @!PT LDS RZ, [RZ] ;  /* 0x00000000fffff984 */ /* 0x000fe20000000800 */
[----:B------:R-:W-:Y:S01]  /*14820*/  @!PT LDS RZ, [RZ] ;  /* 0x00000000fffff984 */ /* 0x000fe20000000800 */
[----:B------:R-:W-:Y:S01]  /*14830*/  @!PT LDS RZ, [RZ] ;  /* 0x00000000fffff984 */ /* 0x000fe20000000800 */
[----:B------:R1:W-:Y:S02]  /*14840*/  LDGSTS.E.BYPASS.LTC128B.128 [R247+0x100], [R36.64], !P4 ;  /* 0x0010000024f77fae */ /* 0x0003e4000e101d44 */
[C---:B------:R-:W-:Y:S04]  /*14850*/  HMMA.16816.F32 R32, R64.reuse, R34, RZ ;  /* 0x000000224020723c */ /* 0x040fe800000018ff */
[----:B------:R-:W-:Y:S02]  /*14860*/  IADD3.X R45, R37, R56, RZ, P0, !PT ;  /* 0x00000038252d7210 */ /* 0x000fe400007fe4ff */
[----:B------:R2:W-:Y:S01]  /*14870*/  LDGSTS.E.BYPASS.LTC128B.128 [R247+0x2100], [R40.64], !P3 ;  /* 0x0210000028f77fae */ /* 0x0005e2000d901d44 */
[C---:B------:R-:W-:Y:S02]  /*14880*/  IADD3 R52, P1, R44.reuse, R58, RZ ;  /* 0x0000003a2c347210 */ /* 0x040fe40007f3e0ff */
[-C--:B------:R-:W-:Y:S03]  /*14890*/  IADD3 R46, P0, R44, R55.reuse, RZ ;  /* 0x000000372c2e7210 */ /* 0x080fe60007f1e0ff */
[C---:B------:R-:W-:Y:S02]  /*148a0*/  IADD3.X R53, R45.reuse, R56, RZ, P1, !PT ;  /* 0x000000382d357210 */ /* 0x040fe40000ffe4ff */
[----:B------:R3:W-:Y:S01]  /*148b0*/  LDGSTS.E.BYPASS.LTC128B.128 [R247+0x900], [R44.64], !P4 ;  /* 0x009000002cf77fae */ /* 0x0007e2000e101d44 */
[----:B------:R-:W-:Y:S07]  /*148c0*/  IADD3.X R47, R45, R54, RZ, P0, !PT ;  /* 0x000000362d2f7210 */ /* 0x000fee00007fe4ff */
[----:B------:R3:W-:Y:S01]  /*148d0*/  LDGSTS.E.BYPASS.LTC128B.128 [R247+0x2900], [R44.64+0x80], !P3 ;  /* 0x029000802cf77fae */ /* 0x0007e2000d901d44 */
[-C--:B-1----:R-:W-:Y:S07]  /*148e0*/  HMMA.16816.F32 R36, R64, R48.reuse, RZ ;  /* 0x000000304024723c */ /* 0x082fee00000018ff */
[----:B------:R1:W-:Y:S01]  /*148f0*/  LDGSTS.E.BYPASS.LTC128B.128 [R247+0x1100], [R52.64], !P4 ;  /* 0x0110000034f77fae */ /* 0x0003e2000e101d44 */
[C---:B--2---:R-:W-:Y:S07]  /*14900*/  HMMA.16816.F32 R40, R60.reuse, R48, RZ ;  /* 0x000000303c28723c */ /* 0x044fee00000018ff */
[----:B------:R3:W-:Y:S01]  /*14910*/  LDGSTS.E.BYPASS.LTC128B.128 [R247+0x3100], [R46.64], !P3 ;  /* 0x031000002ef77fae */ /* 0x0007e2000d901d44 */
[C---:B------:R-:W-:Y:S04]  /*14920*/  IADD3 R48, P0, R52.reuse, R58, RZ ;  /* 0x0000003a34307210 */ /* 0x040fe80007f1e0ff */
[C---:B------:R-:W-:Y:S05]  /*14930*/  IADD3.X R49, R53.reuse, R56, RZ, P0, !PT ;  /* 0x0000003835317210 */ /* 0x040fea00007fe4ff */
[----:B------:R2:W-:Y:S01]  /*14940*/  LDGSTS.E.BYPASS.LTC128B.128 [R247+0x1900], [R48.64], !P4 ;  /* 0x0190000030f77fae */ /* 0x0005e2000e101d44 */
[----:B-1----:R-:W-:Y:S04]  /*14950*/  IADD3 R52, P0, R52, R55, RZ ;  /* 0x0000003734347210 */ /* 0x002fe80007f1e0ff */
[----:B------:R-:W-:Y:S02]  /*14960*/  IADD3.X R53, R53, R54, RZ, P0, !PT ;  /* 0x0000003635357210 */ /* 0x000fe400007fe4ff */
[C---:B------:R-:W-:Y:S01]  /*14970*/  ISETP.GT.AND P0, PT, R248.reuse, RZ, PT ;  /* 0x000000fff800720c */ /* 0x040fe20003f04270 */
[-C--:B---3--:R-:W-:Y:S02]  /*14980*/  HMMA.16816.F32 R44, R60, R50.reuse, RZ ;  /* 0x000000323c2c723c */ /* 0x088fe400000018ff */
[----:B------:R1:W-:Y:S01]  /*14990*/  LDGSTS.E.BYPASS.LTC128B.128 [R247+0x3900], [R52.64], !P3 ;  /* 0x0390000034f77fae */ /* 0x0003e2000d901d44 */
[----:B------:R-:W-:Y:S07]  /*149a0*/  IADD3 R248, R248, -0x1, RZ ;  /* 0xfffffffff8f87810 */ /* 0x000fee0007ffe0ff */
[----:B------:R-:W0:Y:S01]  /*149b0*/  LDGDEPBAR ;  /* 0x00000000000079af */ /* 0x000e220000000000 */
[C---:B--2---:R-:W-:Y:S08]  /*149c0*/  HMMA.16816.F32 R48, R64.reuse, R50, RZ ;  /* 0x000000324030723c */ /* 0x044ff000000018ff */
[-C--:B-1----:R-:W-:Y:S08]  /*149d0*/  HMMA.16816.F32 R52, R64, R164.reuse, RZ ;  /* 0x000000a44034723c */ /* 0x082ff000000018ff */
[C---:B------:R-:W-:Y:S08]  /*149e0*/  HMMA.16816.F32 R56, R60.reuse, R164, RZ ;  /* 0x000000a43c38723c */ /* 0x040ff000000018ff */
[-C--:B------:R-:W-:Y:S08]  /*149f0*/  HMMA.16816.F32 R60, R60, R166.reuse, RZ ;  /* 0x000000a63c3c723c */ /* 0x080ff000000018ff */
[----:B------:R-:W-:Y:S01]  /*14a00*/  HMMA.16816.F32 R64, R64, R166, RZ ;  /* 0x000000a64040723c */ /* 0x000fe200000018ff */
[----:B------:R-:W-:Y:S07]  /*14a10*/  LDSM.16.M88.4 R164, [R235+0x8100] ;  /* 0x00810000eba4783b */ /* 0x000fee0000000200 */
[-C--:B------:R-:W-:Y:S08]  /*14a20*/  HMMA.16816.F32 R4, R204, R208.reuse, R4 ;  /* 0x000000d0cc04723c */ /* 0x080ff00000001804 */
[C---:B------:R-:W-:Y:S08]  /*14a30*/  HMMA.16816.F32 R8, R212.reuse, R208, R8 ;  /* 0x000000d0d408723c */ /* 0x040ff00000001808 */
[-C--:B------:R-:W-:Y:S08]  /*14a40*/  HMMA.16816.F32 R12, R212, R210.reuse, R12 ;  /* 0x000000d2d40c723c */ /* 0x080ff0000000180c */
[C---:B------:R-:W-:Y:S01]  /*14a50*/  HMMA.16816.F32 R16, R204.reuse, R210, R16 ;  /* 0x000000d2cc10723c */ /* 0x040fe20000001810 */
[----:B------:R-:W1:Y:S07]  /*14a60*/  LDSM.16.M88.4 R208, [R233+0x4100] ;  /* 0x00410000e9d0783b */ /* 0x000e6e0000000200 */
[-C--:B------:R-:W-:Y:S08]  /*14a70*/  HMMA.16816.F32 R20, R204, R216.reuse, R20 ;  /* 0x000000d8cc14723c */ /* 0x080ff00000001814 */
[C---:B------:R-:W-:Y:S08]  /*14a80*/  HMMA.16816.F32 R24, R212.reuse, R216, R24 ;  /* 0x000000d8d418723c */ /* 0x040ff00000001818 */
[-C--:B------:R-:W-:Y:S08]  /*14a90*/  HMMA.16816.F32 R28, R212, R218.reuse, R28 ;  /* 0x000000dad41c723c */ /* 0x080ff0000000181c */
[C---:B------:R-:W-:Y:S01]  /*14aa0*/  HMMA.16816.F32 R32, R204.reuse, R218, R32 ;  /* 0x000000dacc20723c */ /* 0x040fe20000001820 */
[----:B------:R-:W2:Y:S07]  /*14ab0*/  LDSM.16.M88.4 R216, [R235+0xa100] ;  /* 0x00a10000ebd8783b */ /* 0x000eae0000000200 */
[-C--:B------:R-:W-:Y:S08]  /*14ac0*/  HMMA.16816.F32 R36, R204, R220.reuse, R36 ;  /* 0x000000dccc24723c */ /* 0x080ff00000001824 */
[C---:B------:R-:W-:Y:S08]  /*14ad0*/  HMMA.16816.F32 R40, R212.reuse, R220, R40 ;  /* 0x000000dcd428723c */ /* 0x040ff00000001828 */
[-C--:B------:R-:W-:Y:S08]  /*14ae0*/  HMMA.16816.F32 R44, R212, R222.reuse, R44 ;  /* 0x000000ded42c723c */ /* 0x080ff0000000182c */
[C---:B------:R-:W-:Y:S01]  /*14af0*/  HMMA.16816.F32 R48, R204.reuse, R222, R48 ;  /* 0x000000decc30723c */ /* 0x040fe20000001830 */
[----:B------:R-:W-:Y:S07]  /*14b00*/  LDSM.16.M88.4 R220, [R233+0x5900] ;  /* 0x00590000e9dc783b */ /* 0x000fee0000000200 */
[-C--:B------:R-:W-:Y:S08]  /*14b10*/  HMMA.16816.F32 R52, R204, R224.reuse, R52 ;  /* 0x000000e0cc34723c */ /* 0x080ff00000001834 */
[C---:B------:R-:W-:Y:S01]  /*14b20*/  HMMA.16816.F32 R56, R212.reuse, R224, R56 ;  /* 0x000000e0d438723c */ /* 0x040fe20000001838 */
[----:B------:R-:W3:Y:S06]  /*14b30*/  LDL.64 R224, [R1+0x40] ;  /* 0x0000400001e07983 */ /* 0x000eec0000100a00 */
[----:B------:R-:W-:Y:S01]  /*14b40*/  STL [R1+0x6c], R234 ;  /* 0x00006cea01007387 */ /* 0x000fe20000100800 */
[-C--:B------:R-:W-:Y:S03]  /*14b50*/  HMMA.16816.F32 R60, R212, R226.reuse, R60 ;  /* 0x000000e2d43c723c */ /* 0x080fe6000000183c */
[----:B------:R-:W-:Y:S05]  /*14b60*/  LDSM.16.M88.4 R212, [R233+0x5100] ;  /* 0x00510000e9d4783b */ /* 0x000fea0000000200 */
[----:B------:R-:W-:Y:S03]  /*14b70*/  HMMA.16816.F32 R64, R204, R226, R64 ;  /* 0x000000e2cc40723c */ /* 0x000fe60000001840 */
[----:B------:R-:W4:Y:S05]  /*14b80*/  LDSM.16.M88.4 R204, [R233+0x4900] ;  /* 0x00490000e9cc783b */ /* 0x000f2a0000000200 */
[-C--:B-1----:R-:W-:Y:S03]  /*14b90*/  HMMA.16816.F32 R4, R164, R208.reuse, R4 ;  /* 0x000000d0a404723c */ /* 0x082fe60000001804 */
[----:B------:R-:W-:Y:S04]  /*14ba0*/  STL [R1+0x70], R171 ;  /* 0x000070ab01007387 */ /* 0x000fe80000100800 */
[----:B------:R-:W-:Y:S01]  /*14bb0*/  STL [R1+0x74], R243 ;  /* 0x000074f301007387 */ /* 0x000fe20000100800 */
[C---:B--2---:R-:W-:Y:S03]  /*14bc0*/  HMMA.16816.F32 R8, R216.reuse, R208, R8 ;  /* 0x000000d0d808723c */ /* 0x044fe60000001808 */
[----:B------:R-:W-:Y:S04]  /*14bd0*/  STL [R1+0x78], R236 ;  /* 0x000078ec01007387 */ /* 0x000fe80000100800 */
[----:B------:R-:W-:Y:S01]  /*14be0*/  STL [R1+0x7c], R242 ;  /* 0x00007cf201007387 */ /* 0x000fe20000100800 */
[-C--:B------:R-:W-:Y:S08]  /*14bf0*/  HMMA.16816.F32 R12, R216, R210.reuse, R12 ;  /* 0x000000d2d80c723c */ /* 0x080ff0000000180c */
[C---:B------:R-:W-:Y:S01]  /*14c00*/  HMMA.16816.F32 R16, R164.reuse, R210, R16 ;  /* 0x000000d2a410723c */ /* 0x040fe20000001810 */
[----:B------:R-:W-:Y:S07]  /*14c10*/  LDSM.16.M88.4 R208, [R232] ;  /* 0x00000000e8d0783b */ /* 0x000fee0000000200 */
[-C--:B----4-:R-:W-:Y:S08]  /*14c20*/  HMMA.16816.F32 R20, R164, R204.reuse, R20 ;  /* 0x000000cca414723c */ /* 0x090ff00000001814 */
        /* <DEDUP_REMOVED lines=11> */
[-C--:B------:R-:W-:Y:S01]  /*14ce0*/  HMMA.16816.F32 R60, R216, R222.reuse, R60 ;  /* 0x000000ded83c723c */ /* 0x080fe2000000183c */
[----:B------:R-:W-:Y:S07]  /*14cf0*/  LDSM.16.M88.4 R216, [R232+0x1000] ;  /* 0x00100000e8d8783b */ /* 0x000fee0000000200 */
[----:B------:R-:W-:Y:S01]  /*14d00*/  HMMA.16816.F32 R64, R164, R222, R64 ;  /* 0x000000dea440723c */ /* 0x000fe20000001840 */
[----:B------:R-:W4:Y:S07]  /*14d10*/  LDSM.16.M88.4 R164, [R232+0x800] ;  /* 0x00080000e8a4783b */ /* 0x000f2e0000000200 */
[-C--:B-1----:R-:W-:Y:S01]  /*14d20*/  HMMA.16816.F32 R4, R204, R208.reuse, R4 ;  /* 0x000000d0cc04723c */ /* 0x082fe20000001804 */
[----:B------:R-:W1:Y:S07]  /*14d30*/  LDSM.16.M88.4 R220, [R232+0x1800] ;  /* 0x00180000e8dc783b */ /* 0x000e6e0000000200 */
[C---:B--2---:R-:W-:Y:S08]  /*14d40*/  HMMA.16816.F32 R8, R212.reuse, R208, R8 ;  /* 0x000000d0d408723c */ /* 0x044ff00000001808 */
[-C--:B------:R-:W-:Y:S08]  /*14d50*/  HMMA.16816.F32 R12, R212, R210.reuse, R12 ;  /* 0x000000d2d40c723c */ /* 0x080ff0000000180c */
[C---:B------:R-:W-:Y:S01]  /*14d60*/  HMMA.16816.F32 R16, R204.reuse, R210, R16 ;  /* 0x000000d2cc10723c */ /* 0x040fe20000001810 */
[----:B------:R-:W-:Y:S07]  /*14d70*/  LDSM.16.M88.4 R208, [R171+0x6100] ;  /* 0x00610000abd0783b */ /* 0x000fee0000000200 */
[-C--:B----4-:R-:W-:Y:S08]  /*14d80*/  HMMA.16816.F32 R20, R204, R164.reuse, R20 ;  /* 0x000000a4cc14723c */ /* 0x090ff00000001814 */
        /* <DEDUP_REMOVED lines=8> */
[----:B------:R-:W4:Y:S07]  /*14e10*/  LDSM.16.M88.4 R216, [R234+0xe100] ;  /* 0x00e10000ead8783b */ /* 0x000f2e0000000200 */
[-C--:B-1----:R-:W-:Y:S08]  /*14e20*/  HMMA.16816.F32 R52, R204, R220.reuse, R52 ;  /* 0x000000dccc34723c */ /* 0x082ff00000001834 */
[C---:B------:R-:W-:Y:S08]  /*14e30*/  HMMA.16816.F32 R56, R212.reuse, R220, R56 ;  /* 0x000000dcd438723c */ /* 0x040ff00000001838 */
[-C--:B------:R-:W-:Y:S01]  /*14e40*/  HMMA.16816.F32 R60, R212, R222.reuse, R60 ;  /* 0x000000ded43c723c */ /* 0x080fe2000000183c */
[----:B------:R-:W-:Y:S07]  /*14e50*/  LDSM.16.M88.4 R212, [R171+0x7100] ;  /* 0x00710000abd4783b */ /* 0x000fee0000000200 */
[----:B------:R-:W-:Y:S01]  /*14e60*/  HMMA.16816.F32 R64, R204, R222, R64 ;  /* 0x000000decc40723c */ /* 0x000fe20000001840 */
[----:B------:R-:W1:Y:S07]  /*14e70*/  LDSM.16.M88.4 R204, [R171+0x6900] ;  /* 0x00690000abcc783b */ /* 0x000e6e0000000200 */
[-C--:B--2---:R-:W-:Y:S01]  /*14e80*/  HMMA.16816.F32 R4, R164, R208.reuse, R4 ;  /* 0x000000d0a404723c */ /* 0x084fe20000001804 */
[----:B------:R-:W2:Y:S07]  /*14e90*/  LDSM.16.M88.4 R220, [R171+0x7900] ;  /* 0x00790000abdc783b */ /* 0x000eae0000000200 */
[C---:B----4-:R-:W-:Y:S08]  /*14ea0*/  HMMA.16816.F32 R8, R216.reuse, R208, R8 ;  /* 0x000000d0d808723c */ /* 0x050ff00000001808 */
[-C--:B------:R-:W-:Y:S08]  /*14eb0*/  HMMA.16816.F32 R12, R216, R210.reuse, R12 ;  /* 0x000000d2d80c723c */ /* 0x080ff0000000180c */
[C---:B------:R-:W-:Y:S01]  /*14ec0*/  HMMA.16816.F32 R16, R164.reuse, R210, R16 ;  /* 0x000000d2a410723c */ /* 0x040fe20000001810 */
[----:B------:R-:W-:Y:S07]  /*14ed0*/  LDSM.16.M88.4 R208, [R243] ;  /* 0x00000000f3d0783b */ /* 0x000fee0000000200 */
[-C--:B-1----:R-:W-:Y:S08]  /*14ee0*/  HMMA.16816.F32 R20, R164, R204.reuse, R20 ;  /* 0x000000cca414723c */ /* 0x082ff00000001814 */
        /* <DEDUP_REMOVED lines=8> */
[----:B------:R-:W4:Y:S07]  /*14f70*/  LDSM.16.M88.4 R212, [R236+0xe100] ;  /* 0x00e10000ecd4783b */ /* 0x000f2e0000000200 */
[-C--:B--2---:R-:W-:Y:S08]  /*14f80*/  HMMA.16816.F32 R52, R164, R220.reuse, R52 ;  /* 0x000000dca434723c */ /* 0x084ff00000001834 */
[C---:B------:R-:W-:Y:S08]  /*14f90*/  HMMA.16816.F32 R56, R216.reuse, R220, R56 ;  /* 0x000000dcd838723c */ /* 0x040ff00000001838 */
[-C--:B------:R-:W-:Y:S01]  /*14fa0*/  HMMA.16816.F32 R60, R216, R222.reuse, R60 ;  /* 0x000000ded83c723c */ /* 0x080fe2000000183c */
[----:B------:R-:W-:Y:S07]  /*14fb0*/  LDSM.16.M88.4 R216, [R241] ;  /* 0x00000000f1d8783b */ /* 0x000fee0000000200 */
[----:B------:R-:W-:Y:S01]  /*14fc0*/  HMMA.16816.F32 R64, R164, R222, R64 ;  /* 0x000000dea440723c */ /* 0x000fe20000001840 */
[----:B------:R-:W2:Y:S07]  /*14fd0*/  LDSM.16.M88.4 R164, [R242] ;  /* 0x00000000f2a4783b */ /* 0x000eae0000000200 */
[-C--:B-1----:R-:W-:Y:S01]  /*14fe0*/  HMMA.16816.F32 R4, R204, R208.reuse, R4 ;  /* 0x000000d0cc04723c */ /* 0x082fe20000001804 */
[----:B------:R-:W1:Y:S07]  /*14ff0*/  LDSM.16.M88.4 R220, [R240] ;  /* 0x00000000f0dc783b */ /* 0x000e6e0000000200 */
[C---:B----4-:R-:W-:Y:S08]  /*15000*/  HMMA.16816.F32 R8, R212.reuse, R208, R8 ;  /* 0x000000d0d408723c */ /* 0x050ff00000001808 */
[-C--:B------:R-:W-:Y:S08]  /*15010*/  HMMA.16816.F32 R12, R212, R210.reuse, R12 ;  /* 0x000000d2d40c723c */ /* 0x080ff0000000180c */
[C---:B------:R-:W-:Y:S01]  /*15020*/  HMMA.16816.F32 R16, R204.reuse, R210, R16 ;  /* 0x000000d2cc10723c */ /* 0x040fe20000001810 */
[----:B------:R-:W-:Y:S07]  /*15030*/  LDSM.16.M88.4 R208, [R233+0x6100] ;  /* 0x00610000e9d0783b */ /* 0x000fee0000000200 */
[-C--:B--2---:R-:W-:Y:S08]  /*15040*/  HMMA.16816.F32 R20, R204, R164.reuse, R20 ;  /* 0x000000a4cc14723c */ /* 0x084ff00000001814 */
        /* <DEDUP_REMOVED lines=20> */
[----:B------:R-:W-:Y:S07]  /*15190*/  LDSM.16.M88.4 R208, [R232+0x2000] ;  /* 0x00200000e8d0783b */ /* 0x000fee0000000200 */
        /* <DEDUP_REMOVED lines=13> */
[----:B------:R-:W2:Y:S07]  /*15270*/  LDSM.16.M88.4 R216, [R232+0x2800] ;  /* 0x00280000e8d8783b */ /* 0x000eae0000000200 */
[----:B------:R-:W-:Y:S01]  /*15280*/  HMMA.16816.F32 R64, R164, R222, R64 ;  /* 0x000000dea440723c */ /* 0x000fe20000001840 */
[----:B------:R-:W3:Y:S07]  /*15290*/  LDSM.16.M88.4 R164, [R232+0x3000] ;  /* 0x00300000e8a4783b */ /* 0x000eee0000000200 */
[-C--:B-1----:R-:W-:Y:S01]  /*152a0*/  HMMA.16816.F32 R4, R204, R208.reuse, R4 ;  /* 0x000000d0cc04723c */ /* 0x082fe20000001804 */
[----:B------:R-:W1:Y:S01]  /*152b0*/  LDSM.16.M88.4 R220, [R232+0x3800] ;  /* 0x00380000e8dc783b */ /* 0x000e620000000200 */
[----:B------:R-:W-:Y:S06]  /*152c0*/  DEPBAR.LE SB0, 0x0 ;  /* 0x000080000000791a */ /* 0x000fec0000000000 */
[C---:B----4-:R-:W-:Y:S01]  /*152d0*/  HMMA.16816.F32 R8, R212.reuse, R208, R8 ;  /* 0x000000d0d408723c */ /* 0x050fe20000001808 */
[----:B------:R-:W-:Y:S07]  /*152e0*/  BAR.SYNC.DEFER_BLOCKING 0x0 ;  /* 0x0000000000007b1d */ /* 0x000fee0000010000 */
[-C--:B------:R-:W-:Y:S08]  /*152f0*/  HMMA.16816.F32 R12, R212, R210.reuse, R12 ;  /* 0x000000d2d40c723c */ /* 0x080ff0000000180c */
[C---:B------:R-:W-:Y:S04]  /*15300*/  HMMA.16816.F32 R16, R204.reuse, R210, R16 ;  /* 0x000000d2cc10723c */ /* 0x040fe80000001810 */
[----:B------:R-:W-:Y:S04]  /*15310*/  FMNMX.FTZ R2, R4, R0, !PT ;  /* 0x0000000004027209 */ /* 0x000fe80007810000 */
[-C--:B--2---:R-:W-:Y:S04]  /*15320*/  HMMA.16816.F32 R20, R204, R216.reuse, R20 ;  /* 0x000000d8cc14723c */ /* 0x084fe80000001814 */
[----:B------:R-:W-:Y:S04]  /*15330*/  FMNMX.FTZ R2, R5, R2, !PT ;  /* 0x0000000205027209 */ /* 0x000fe80007810000 */
[C---:B------:R-:W-:Y:S08]  /*15340*/  HMMA.16816.F32 R24, R212.reuse, R216, R24 ;  /* 0x000000d8d418723c */ /* 0x040ff00000001818 */
[-C--:B------:R-:W-:Y:S04]  /*15350*/  HMMA.16816.F32 R28, R212, R218.reuse, R28 ;  /* 0x000000dad41c723c */ /* 0x080fe8000000181c */
[----:B------:R-:W-:Y:S04]  /*15360*/  FMNMX.FTZ R2, R16, R2, !PT ;  /* 0x0000000210027209 */ /* 0x000fe80007810000 */
[C---:B------:R-:W-:Y:S04]  /*15370*/  HMMA.16816.F32 R32, R204.reuse, R218, R32 ;  /* 0x000000dacc20723c */ /* 0x040fe80000001820 */
[----:B------:R-:W-:Y:S04]  /*15380*/  FMNMX.FTZ R2, R17, R2, !PT ;  /* 0x0000000211027209 */ /* 0x000fe80007810000 */
[-C--:B---3--:R-:W-:Y:S04]  /*15390*/  HMMA.16816.F32 R36, R204, R164.reuse, R36 ;  /* 0x000000a4cc24723c */ /* 0x088fe80000001824 */
[----:B------:R-:W-:Y:S04]  /*153a0*/  FMNMX.FTZ R2, R20, R2, !PT ;  /* 0x0000000214027209 */ /* 0x000fe80007810000 */
[C---:B------:R-:W-:Y:S04]  /*153b0*/  HMMA.16816.F32 R40, R212.reuse, R164, R40 ;  /* 0x000000a4d428723c */ /* 0x040fe80000001828 */
[----:B------:R-:W-:Y:S03]  /*153c0*/  FMNMX.FTZ R2, R21, R2, !PT ;  /* 0x0000000215027209 */ /* 0x000fe60007810000 */
[----:B------:R-:W-:Y:S01]  /*153d0*/  FMNMX.FTZ R165, R8, R169, !PT ;  /* 0x000000a908a57209 */ /* 0x000fe20007810000 */
[-C--:B------:R-:W-:Y:S04]  /*153e0*/  HMMA.16816.F32 R44, R212, R166.reuse, R44 ;  /* 0x000000a6d42c723c */ /* 0x080fe8000000182c */
[----:B------:R-:W-:Y:S02]  /*153f0*/  FMNMX.FTZ R164, R6, R3, !PT ;  /* 0x0000000306a47209 */ /* 0x000fe40007810000 */
[----:B------:R-:W-:Y:S02]  /*15400*/  FMNMX.FTZ R165, R9, R165, !PT ;  /* 0x000000a509a57209 */ /* 0x000fe40007810000 */
[C---:B------:R-:W-:Y:S04]  /*15410*/  HMMA.16816.F32 R48, R204.reuse, R166, R48 ;  /* 0x000000a6cc30723c */ /* 0x040fe80000001830 */
[----:B------:R-:W-:Y:S02]  /*15420*/  FMNMX.FTZ R164, R7, R164, !PT ;  /* 0x000000a407a47209 */ /* 0x000fe40007810000 */
[----:B------:R-:W-:Y:S02]  /*15430*/  FMNMX.FTZ R165, R12, R165, !PT ;  /* 0x000000a50ca57209 */ /* 0x000fe40007810000 */
[-C--:B-1----:R-:W-:Y:S04]  /*15440*/  HMMA.16816.F32 R52, R204, R220.reuse, R52 ;  /* 0x000000dccc34723c */ /* 0x082fe80000001834 */
        /* <DEDUP_REMOVED lines=34> */
[----:B------:R-:W2:Y:S01]  /*15670*/  SHFL.BFLY PT, R166, R2, 0x2, 0x1f ;  /* 0x0c401f0002a67f89 */ /* 0x000ea200000e0000 */
        /* <DEDUP_REMOVED lines=13> */
[----:B------:R-:W-:Y:S02]  /*15750*/  FMNMX.FTZ R164, R60, R164, !PT ;  /* 0x000000a43ca47209 */ /* 0x000fe40007810000 */
[----:B--2---:R-:W-:Y:S02]  /*15760*/  FMNMX.FTZ R2, R2, R166, !PT ;  /* 0x000000a602027209 */ /* 0x004fe40007810000 */
[----:B------:R-:W-:Y:S02]  /*15770*/  FMNMX.FTZ R164, R61, R164, !PT ;  /* 0x000000a43da47209 */ /* 0x000fe40007810000 */
[----:B------:R-:W-:Y:S01]  /*15780*/  FMNMX.FTZ R165, R30, R165, !PT ;  /* 0x000000a51ea57209 */ /* 0x000fe20007810000 */
[----:B------:R-:W2:Y:S03]  /*15790*/  SHFL.BFLY PT, R167, R2, 0x1, 0x1f ;  /* 0x0c201f0002a77f89 */ /* 0x000ea600000e0000 */
[----:B------:R-:W-:Y:S04]  /*157a0*/  FMNMX.FTZ R165, R31, R165, !PT ;  /* 0x000000a51fa57209 */ /* 0x000fe80007810000 */
[----:B------:R-:W-:Y:S01]  /*157b0*/  FMNMX.FTZ R165, R42, R165, !PT ;  /* 0x000000a52aa57209 */ /* 0x000fe20007810000 */
[----:B------:R-:W3:Y:S03]  /*157c0*/  SHFL.BFLY PT, R204, R164, 0x2, 0x1f ;  /* 0x0c401f00a4cc7f89 */ /* 0x000ee600000e0000 */
[----:B------:R-:W-:Y:S02]  /*157d0*/  FMNMX.FTZ R165, R43, R165, !PT ;  /* 0x000000a52ba57209 */ /* 0x000fe40007810000 */
[----:B-1----:R-:W-:Y:S05]  /*157e0*/  FMNMX.FTZ R168, R168, R205, !PT ;  /* 0x000000cda8a87209 */ /* 0x002fea0007810000 */
[C---:B------:R-:W-:Y:S02]  /*157f0*/  FADD.FTZ R0, -R168.reuse, R0 ;  /* 0x00000000a8007221 */ /* 0x040fe40000010100 */
[----:B------:R-:W-:Y:S02]  /*15800*/  FMUL.FTZ R213, R168, c[0x0][0x2d0] ;  /* 0x0000b400a8d57a20 */ /* 0x000fe40000410000 */
[----:B------:R-:W-:Y:S01]  /*15810*/  FMUL.FTZ R0, R0, c[0x0][0x2d0] ;  /* 0x0000b40000007a20 */ /* 0x000fe20000410000 */
[----:B--2---:R-:W-:Y:S01]  /*15820*/  FMNMX.FTZ R167, R2, R167, !PT ;  /* 0x000000a702a77209 */ /* 0x004fe20007810000 */
[--C-:B------:R-:W-:Y:S01]  /*15830*/  FFMA.FTZ R4, R4, c[0x0][0x2d0], -R213.reuse ;  /* 0x0000b40004047a23 */ /* 0x100fe200000108d5 */
[----:B------:R-:W-:Y:S01]  /*15840*/  FMNMX.FTZ R2, R46, R165, !PT ;  /* 0x000000a52e027209 */ /* 0x000fe20007810000 */
[--C-:B------:R-:W-:Y:S01]  /*15850*/  FFMA.FTZ R5, R5, c[0x0][0x2d0], -R213.reuse ;  /* 0x0000b40005057a23 */ /* 0x100fe200000108d5 */
[----:B------:R1:W2:Y:S01]  /*15860*/  MUFU.EX2 R165, R0 ;  /* 0x0000000000a57308 */ /* 0x0002a20000000800 */
[----:B------:R-:W-:Y:S01]  /*15870*/  FMUL.FTZ R214, R167, c[0x0][0x2d0] ;  /* 0x0000b400a7d67a20 */ /* 0x000fe20000410000 */
[----:B------:R-:W-:Y:S01]  /*15880*/  FMNMX.FTZ R2, R47, R2, !PT ;  /* 0x000000022f027209 */ /* 0x000fe20007810000 */
[--C-:B------:R-:W-:Y:S01]  /*15890*/  FFMA.FTZ R17, R17, c[0x0][0x2d0], -R213.reuse ;  /* 0x0000b40011117a23 */ /* 0x100fe200000108d5 */
[----:B---3--:R-:W-:Y:S01]  /*158a0*/  FMNMX.FTZ R164, R164, R204, !PT ;  /* 0x000000cca4a47209 */ /* 0x008fe20007810000 */
[--C-:B------:R-:W-:Y:S02]  /*158b0*/  FFMA.FTZ R7, R7, c[0x0][0x2d0], -R214.reuse ;  /* 0x0000b40007077a23 */ /* 0x100fe400000108d6 */
[--C-:B------:R-:W-:Y:S02]  /*158c0*/  FFMA.FTZ R18, R18, c[0x0][0x2d0], -R214.reuse ;  /* 0x0000b40012127a23 */ /* 0x100fe400000108d6 */
[----:B------:R-:W3:Y:S01]  /*158d0*/  SHFL.BFLY PT, R166, R164, 0x1, 0x1f ;  /* 0x0c201f00a4a67f89 */ /* 0x000ee200000e0000 */
[----:B------:R4:W-:Y:S01]  /*158e0*/  MUFU.EX2 R221, R4 ;  /* 0x0000000400dd7308 */ /* 0x0009e20000000800 */
[--C-:B------:R-:W-:Y:S02]  /*158f0*/  FFMA.FTZ R6, R6, c[0x0][0x2d0], -R214.reuse ;  /* 0x0000b40006067a23 */ /* 0x100fe400000108d6 */
[--C-:B------:R-:W-:Y:S02]  /*15900*/  FFMA.FTZ R16, R16, c[0x0][0x2d0], -R213.reuse ;  /* 0x0000b40010107a23 */ /* 0x100fe400000108d5 */
[--C-:B------:R-:W-:Y:S02]  /*15910*/  FFMA.FTZ R19, R19, c[0x0][0x2d0], -R214.reuse ;  /* 0x0000b40013137a23 */ /* 0x100fe400000108d6 */
[--C-:B------:R-:W-:Y:S02]  /*15920*/  FFMA.FTZ R36, R36, c[0x0][0x2d0], -R213.reuse ;  /* 0x0000b40024247a23 */ /* 0x100fe400000108d5 */
[----:B------:R-:W-:Y:S01]  /*15930*/  FFMA.FTZ R37, R37, c[0x0][0x2d0], -R213 ;  /* 0x0000b40025257a23 */ /* 0x000fe200000108d5 */
[----:B------:R4:W-:Y:S01]  /*15940*/  MUFU.EX2 R236, R7 ;  /* 0x0000000700ec7308 */ /* 0x0009e20000000800 */
[--C-:B------:R-:W-:Y:S02]  /*15950*/  FFMA.FTZ R38, R38, c[0x0][0x2d0], -R214.reuse ;  /* 0x0000b40026267a23 */ /* 0x100fe400000108d6 */
[----:B------:R-:W-:Y:S02]  /*15960*/  FFMA.FTZ R39, R39, c[0x0][0x2d0], -R214 ;  /* 0x0000b40027277a23 */ /* 0x000fe400000108d6 */
[----:B-1----:R-:W-:Y:S01]  /*15970*/  FADD.FTZ R0, -R167, R3 ;  /* 0x00000003a7007221 */ /* 0x002fe20000010100 */
[----:B------:R-:W-:Y:S01]  /*15980*/  FMNMX.FTZ R3, R58, R2, !PT ;  /* 0x000000023a037209 */ /* 0x000fe20007810000 */
[----:B--2---:R-:W-:Y:S02]  /*15990*/  FMUL.FTZ R68, R165, R68 ;  /* 0x00000044a5447220 */ /* 0x004fe40000410000 */
[----:B------:R-:W-:Y:S01]  /*159a0*/  FMUL.FTZ R2, R0, c[0x0][0x2d0] ;  /* 0x0000b40000027a20 */ /* 0x000fe20000410000 */
[----:B------:R1:W-:Y:S01]  /*159b0*/  MUFU.EX2 R242, R5 ;  /* 0x0000000500f27308 */ /* 0x0003e20000000800 */
[----:B------:R-:W-:Y:S01]  /*159c0*/  FMNMX.FTZ R0, R59, R3, !PT ;  /* 0x000000033b007209 */ /* 0x000fe20007810000 */
[C---:B------:R-:W-:Y:S01]  /*159d0*/  FMUL.FTZ R69, R165.reuse, R69 ;  /* 0x00000045a5457220 */ /* 0x040fe20000410000 */
[----:B---3--:R-:W-:Y:S01]  /*159e0*/  FMNMX.FTZ R166, R164, R166, !PT ;  /* 0x000000a6a4a67209 */ /* 0x008fe20007810000 */
[C---:B------:R-:W-:Y:S01]  /*159f0*/  FMUL.FTZ R80, R165.reuse, R80 ;  /* 0x00000050a5507220 */ /* 0x040fe20000410000 */
[----:B----4-:R-:W-:Y:S01]  /*15a00*/  @P0 SHF.R.S32.HI R4, RZ, 0x1f, R248 ;  /* 0x0000001fff040819 */ /* 0x010fe200000114f8 */
[----:B------:R-:W-:Y:S01]  /*15a10*/  FMUL.FTZ R81, R165, R81 ;  /* 0x00000051a5517220 */ /* 0x000fe20000410000 */
[----:B------:R-:W-:Y:S01]  /*15a20*/  FMNMX.FTZ R0, R62, R0, !PT ;  /* 0x000000003e007209 */ /* 0x000fe20007810000 */
[----:B------:R-:W-:Y:S02]  /*15a30*/  FMUL.FTZ R212, R166, c[0x0][0x2d0] ;  /* 0x0000b400a6d47a20 */ /* 0x000fe40000410000 */
[----:B------:R2:W-:Y:S01]  /*15a40*/  MUFU.EX2 R234, R18 ;  /* 0x0000001200ea7308 */ /* 0x0005e20000000800 */
[----:B------:R-:W-:Y:S01]  /*15a50*/  FMNMX.FTZ R0, R63, R0, !PT ;  /* 0x000000003f007209 */ /* 0x000fe20007810000 */
[--C-:B------:R-:W-:Y:S02]  /*15a60*/  FFMA.FTZ R9, R9, c[0x0][0x2d0], -R212.reuse ;  /* 0x0000b40009097a23 */ /* 0x100fe400000108d4 */
[----:B------:R-:W-:Y:S02]  /*15a70*/  @P0 IMAD R7, R4, c[0x0][0x1e0], RZ ;  /* 0x0000780004070a24 */ /* 0x000fe400078e02ff */
[--C-:B------:R-:W-:Y:S02]  /*15a80*/  FFMA.FTZ R12, R12, c[0x0][0x2d0], -R212.reuse ;  /* 0x0000b4000c0c7a23 */ /* 0x100fe400000108d4 */
[C---:B------:R-:W-:Y:S02]  /*15a90*/  @P0 IMAD R7, R248.reuse, c[0x0][0x1e4], R7 ;  /* 0x00007900f8070a24 */ /* 0x040fe400078e0207 */
[----:B------:R3:W-:Y:S01]  /*15aa0*/  MUFU.EX2 R218, R6 ;  /* 0x0000000600da7308 */ /* 0x0007e20000000800 */
[C---:B------:R-:W-:Y:S02]  /*15ab0*/  FMUL.FTZ R84, R165.reuse, R84 ;  /* 0x00000054a5547220 */ /* 0x040fe40000410000 */
[C---:B------:R-:W-:Y:S02]  /*15ac0*/  FMUL.FTZ R85, R165.reuse, R85 ;  /* 0x00000055a5557220 */ /* 0x040fe40000410000 */
[----:B-1----:R-:W-:Y:S04]  /*15ad0*/  @P0 IMAD.WIDE.U32 R4, R248, c[0x0][0x1e0], RZ ;  /* 0x00007800f8040a25 */ /* 0x002fe800078e00ff */
[----:B------:R-:W-:Y:S01]  /*15ae0*/  FMUL.FTZ R96, R165, R96 ;  /* 0x00000060a5607220 */ /* 0x000fe20000410000 */
[----:B------:R1:W4:Y:S01]  /*15af0*/  MUFU.EX2 R164, R2 ;  /* 0x0000000200a47308 */ /* 0x0003220000000800 */
[----:B------:R-:W-:Y:S01]  /*15b00*/  @P0 IADD3 R5, R5, R7, RZ ;  /* 0x0000000705050210 */ /* 0x000fe20007ffe0ff */
[C---:B------:R-:W-:Y:S02]  /*15b10*/  FMUL.FTZ R97, R165.reuse, R97 ;  /* 0x00000061a5617220 */ /* 0x040fe40000410000 */
[--C-:B--2---:R-:W-:Y:S01]  /*15b20*/  FFMA.FTZ R18, R8, c[0x0][0x2d0], -R212.reuse ;  /* 0x0000b40008127a23 */ /* 0x104fe200000108d4 */
[----:B------:R-:W-:Y:S01]  /*15b30*/  @P0 SHF.L.U64.HI R5, R4, 0x6, R5 ;  /* 0x0000000604050819 */ /* 0x000fe20000010205 */
[C---:B------:R-:W-:Y:S02]  /*15b40*/  FMUL.FTZ R100, R165.reuse, R100 ;  /* 0x00000064a5647220 */ /* 0x040fe40000410000 */
[----:B------:R-:W-:Y:S02]  /*15b50*/  FMUL.FTZ R101, R165, R101 ;  /* 0x00000065a5657220 */ /* 0x000fe40000410000 */
[----:B------:R2:W-:Y:S01]  /*15b60*/  MUFU.EX2 R245, R17 ;  /* 0x0000001100f57308 */ /* 0x0005e20000000800 */
[--C-:B------:R-:W-:Y:S02]  /*15b70*/  FFMA.FTZ R40, R40, c[0x0][0x2d0], -R212.reuse ;  /* 0x0000b40028287a23 */ /* 0x100fe400000108d4 */
[----:B------:R-:W-:Y:S01]  /*15b80*/  FFMA.FTZ R41, R41, c[0x0][0x2d0], -R212 ;  /* 0x0000b40029297a23 */ /* 0x000fe200000108d4 */
[----:B---3--:R-:W-:Y:S01]  /*15b90*/  @P0 SHF.L.U32 R6, R4, 0x6, RZ ;  /* 0x0000000604060819 */ /* 0x008fe200000006ff */
[--C-:B------:R-:W-:Y:S02]  /*15ba0*/  FFMA.FTZ R48, R48, c[0x0][0x2d0], -R213.reuse ;  /* 0x0000b40030307a23 */ /* 0x100fe400000108d5 */
[----:B------:R-:W-:Y:S01]  /*15bb0*/  FFMA.FTZ R49, R49, c[0x0][0x2d0], -R213 ;  /* 0x0000b40031317a23 */ /* 0x000fe200000108d5 */
[----:B------:R-:W-:Y:S01]  /*15bc0*/  @P0 IADD3 R7, P1, R6, R224, RZ ;  /* 0x000000e006070210 */ /* 0x000fe20007f3e0ff */
[--C-:B------:R-:W-:Y:S01]  /*15bd0*/  FFMA.FTZ R50, R50, c[0x0][0x2d0], -R214.reuse ;  /* 0x0000b40032327a23 */ /* 0x100fe200000108d6 */
[----:B------:R3:W-:Y:S01]  /*15be0*/  MUFU.EX2 R171, R16 ;  /* 0x0000001000ab7308 */ /* 0x0007e20000000800 */
[----:B------:R-:W-:Y:S01]  /*15bf0*/  @P0 IADD3 R4, P2, R6, R244, RZ ;  /* 0x000000f406040210 */ /* 0x000fe20007f5e0ff */
[----:B------:R-:W-:Y:S01]  /*15c00*/  FFMA.FTZ R51, R51, c[0x0][0x2d0], -R214 ;  /* 0x0000b40033337a23 */ /* 0x000fe200000108d6 */
[----:B------:R-:W-:Y:S01]  /*15c10*/  @P0 LEA R6, P5, R7, c[0x0][0x1c8], 0x1 ;  /* 0x0000720007060a11 */ /* 0x000fe200078a08ff */
[----:B-1----:R-:W-:Y:S01]  /*15c20*/  FADD.FTZ R2, -R166, R169 ;  /* 0x000000a9a6027221 */ /* 0x002fe20000010100 */
[----:B------:R-:W-:Y:S01]  /*15c30*/  MOV R244, c[0x0][0x1e0] ;  /* 0x0000780000f47a02 */ /* 0x000fe20000000f00 */
[----:B----4-:R-:W-:Y:S02]  /*15c40*/  FMUL.FTZ R70, R164, R70 ;  /* 0x00000046a4467220 */ /* 0x010fe40000410000 */
[----:B------:R-:W-:Y:S01]  /*15c50*/  FMUL.FTZ R2, R2, c[0x0][0x2d0] ;  /* 0x0000b40002027a20 */ /* 0x000fe20000410000 */
[----:B------:R-:W-:Y:S01]  /*15c60*/  @P0 SHF.L.U32 R8, R244, 0x5, RZ ;  /* 0x00000005f4080819 */ /* 0x000fe200000006ff */
[----:B------:R1:W-:Y:S01]  /*15c70*/  MUFU.EX2 R216, R18 ;  /* 0x0000001200d87308 */ /* 0x0003e20000000800 */
[C---:B------:R-:W-:Y:S02]  /*15c80*/  FMUL.FTZ R71, R164.reuse, R71 ;  /* 0x00000047a4477220 */ /* 0x040fe40000410000 */
[C---:B------:R-:W-:Y:S01]  /*15c90*/  FMUL.FTZ R82, R164.reuse, R82 ;  /* 0x00000052a4527220 */ /* 0x040fe20000410000 */
[C---:B--2---:R-:W-:Y:S01]  /*15ca0*/  @P0 IADD3.X R17, R5.reuse, R251, RZ, P1, !PT ;  /* 0x000000fb05110210 */ /* 0x044fe20000ffe4ff */
[C---:B------:R-:W-:Y:S01]  /*15cb0*/  FMUL.FTZ R83, R164.reuse, R83 ;  /* 0x00000053a4537220 */ /* 0x040fe20000410000 */
[----:B------:R-:W-:Y:S01]  /*15cc0*/  @P0 IADD3.X R5, R5, R249, RZ, P2, !PT ;  /* 0x000000f905050210 */ /* 0x000fe200017fe4ff */
[C---:B------:R-:W-:Y:S01]  /*15cd0*/  FMUL.FTZ R86, R164.reuse, R86 ;  /* 0x00000056a4567220 */ /* 0x040fe20000410000 */
[----:B------:R-:W-:Y:S01]  /*15ce0*/  @P0 LEA.HI.X R7, R7, c[0x0][0x1cc], R17, 0x1, P5 ;  /* 0x0000730007070a11 */ /* 0x000fe200028f0c11 */
[C---:B------:R-:W-:Y:S01]  /*15cf0*/  FMUL.FTZ R87, R164.reuse, R87 ;  /* 0x00000057a4577220 */ /* 0x040fe20000410000 */
[----:B------:R2:W-:Y:S01]  /*15d00*/  MUFU.EX2 R243, R9 ;  /* 0x0000000900f37308 */ /* 0x0005e20000000800 */
[----:B------:R-:W-:Y:S01]  /*15d10*/  MOV R249, 0x5 ;  /* 0x0000000500f97802 */ /* 0x000fe20000000f00 */
[----:B------:R-:W-:Y:S01]  /*15d20*/  FMUL.FTZ R98, R164, R98 ;  /* 0x00000062a4627220 */ /* 0x000fe20000410000 */
[----:B------:R4:W-:Y:S01]  /*15d30*/  @P0 LDGSTS.E.BYPASS.LTC128B.128 [R247+0x4100], [R6.64], !P4 ;  /* 0x0410000006f70fae */ /* 0x0009e2000e101d44 */
[----:B---3--:R-:W-:Y:S01]  /*15d40*/  @P0 LEA R16, P1, R4, c[0x0][0x1c8], 0x1 ;  /* 0x0000720004100a11 */ /* 0x008fe200078208ff */
[C---:B------:R-:W-:Y:S02]  /*15d50*/  FMUL.FTZ R99, R164.reuse, R99 ;  /* 0x00000063a4637220 */ /* 0x040fe40000410000 */
[----:B------:R-:W-:Y:S01]  /*15d60*/  FMUL.FTZ R102, R164, R102 ;  /* 0x00000066a4667220 */ /* 0x000fe20000410000 */
[----:B------:R-:W-:Y:S01]  /*15d70*/  @P0 LEA.HI.X R17, R4, c[0x0][0x1cc], R5, 0x1, P1 ;  /* 0x0000730004110a11 */ /* 0x000fe200008f0c05 */
[----:B------:R-:W-:Y:S01]  /*15d80*/  FMUL.FTZ R103, R164, R103 ;  /* 0x00000067a4677220 */ /* 0x000fe20000410000 */
[----:B------:R-:W3:Y:S01]  /*15d90*/  MUFU.EX2 R3, R2 ;  /* 0x0000000200037308 */ /* 0x000ee20000000800 */
[----:B------:R-:W-:Y:S01]  /*15da0*/  @P0 IADD3 R4, P1, R6, R8, RZ ;  /* 0x0000000806040210 */ /* 0x000fe20007f3e0ff */
[--C-:B------:R-:W-:Y:S01]  /*15db0*/  FFMA.FTZ R57, R57, c[0x0][0x2d0], -R212.reuse ;  /* 0x0000b40039397a23 */ /* 0x100fe200000108d4 */
[----:B------:R3:W-:Y:S01]  /*15dc0*/  @P0 LDGSTS.E.BYPASS.LTC128B.128 [R247+0x6100], [R16.64], !P3 ;  /* 0x0610000010f70fae */ /* 0x0007e2000d901d44 */
[C---:B-1----:R-:W-:Y:S01]  /*15dd0*/  @P0 SHF.L.U64.HI R18, R244.reuse, R249, c[0x0][0x1e4] ;  /* 0x00007900f4120619 */ /* 0x042fe200000102f9 */
[C---:B------:R-:W-:Y:S01]  /*15de0*/  FMUL.FTZ R112, R165.reuse, R112 ;  /* 0x00000070a5707220 */ /* 0x040fe20000410000 */
[----:B------:R-:W-:Y:S01]  /*15df0*/  SHF.L.U32 R244, R244, 0x5, RZ ;  /* 0x00000005f4f47819 */ /* 0x000fe200000006ff */
[----:B------:R-:W-:Y:S01]  /*15e00*/  FMUL.FTZ R113, R165, R113 ;  /* 0x00000071a5717220 */ /* 0x000fe20000410000 */
[----:B------:R-:W-:Y:S01]  /*15e10*/  @P0 IADD3.X R5, R7, R18, RZ, P1, !PT ;  /* 0x0000001207050210 */ /* 0x000fe20000ffe4ff */
[C---:B------:R-:W-:Y:S01]  /*15e20*/  FMUL.FTZ R114, R164.reuse, R114 ;  /* 0x00000072a4727220 */ /* 0x040fe20000410000 */
[----:B------:R1:W1:Y:S01]  /*15e30*/  MUFU.EX2 R246, R19 ;  /* 0x0000001300f67308 */ /* 0x0002620000000800 */
[----:B------:R-:W-:Y:S02]  /*15e40*/  FMUL.FTZ R115, R164, R115 ;  /* 0x00000073a4737220 */ /* 0x000fe40000410000 */
[----:B------:R1:W-:Y:S01]  /*15e50*/  @P0 LDGSTS.E.BYPASS.LTC128B.128 [R247+0x4900], [R4.64], !P4 ;  /* 0x0490000004f70fae */ /* 0x0003e2000e101d44 */
[----:B--2---:R-:W-:Y:S01]  /*15e60*/  @P0 IADD3 R9, P1, R244, 0x80, RZ ;  /* 0x00000080f4090810 */ /* 0x004fe20007f3e0ff */
[C---:B------:R-:W-:Y:S02]  /*15e70*/  FMUL.FTZ R116, R165.reuse, R116 ;  /* 0x00000074a5747220 */ /* 0x040fe40000410000 */
[----:B------:R-:W-:Y:S02]  /*15e80*/  FMUL.FTZ R117, R165, R117 ;  /* 0x00000075a5757220 */ /* 0x000fe40000410000 */
[----:B------:R-:W-:Y:S01]  /*15e90*/  FMUL.FTZ R118, R164, R118 ;  /* 0x00000076a4767220 */ /* 0x000fe20000410000 */
[----:B------:R2:W-:Y:S01]  /*15ea0*/  MUFU.EX2 R244, R12 ;  /* 0x0000000c00f47308 */ /* 0x0005e20000000800 */
[----:B------:R2:W-:Y:S01]  /*15eb0*/  @P0 LDGSTS.E.BYPASS.LTC128B.128 [R247+0x6900], [R4.64+0x80], !P3 ;  /* 0x0690008004f70fae */ /* 0x0005e2000d901d44 */
[----:B----4-:R-:W-:Y:S01]  /*15ec0*/  @P0 IADD3 R6, P6, R4, R8, RZ ;  /* 0x0000000804060210 */ /* 0x010fe20007fde0ff */
[----:B------:R-:W-:Y:S02]  /*15ed0*/  FMUL.FTZ R119, R164, R119 ;  /* 0x00000077a4777220 */ /* 0x000fe40000410000 */
[----:B---3--:R-:W-:Y:S01]  /*15ee0*/  FMUL.FTZ R72, R3, R72 ;  /* 0x0000004803487220 */ /* 0x008fe20000410000 */
[----:B------:R-:W-:Y:S01]  /*15ef0*/  @P0 IADD3.X R7, R5, R18, RZ, P6, !PT ;  /* 0x0000001205070210 */ /* 0x000fe200037fe4ff */
[----:B------:R-:W-:Y:S01]  /*15f00*/  FMUL.FTZ R73, R3, R73 ;  /* 0x0000004903497220 */ /* 0x000fe20000410000 */
[----:B------:R-:W-:Y:S01]  /*15f10*/  @P0 IADD3 R8, P2, R6, R8, RZ ;  /* 0x0000000806080210 */ /* 0x000fe20007f5e0ff */
[----:B------:R-:W3:Y:S01]  /*15f20*/  SHFL.BFLY PT, R2, R0, 0x2, 0x1f ;  /* 0x0c401f0000027f89 */ /* 0x000ee200000e0000 */
[----:B------:R-:W-:Y:S01]  /*15f30*/  @P0 IADD3.X R16, RZ, R238, RZ, P1, !PT ;  /* 0x000000eeff100210 */ /* 0x000fe20000ffe4ff */
[----:B------:R-:W-:Y:S01]  /*15f40*/  FFMA.FTZ R17, R13, c[0x0][0x2d0], -R212 ;  /* 0x0000b4000d117a23 */ /* 0x000fe200000108d4 */
[----:B------:R-:W-:Y:S01]  /*15f50*/  MUFU.EX2 R251, R39 ;  /* 0x0000002700fb7308 */ /* 0x000fe20000000800 */
[C---:B------:R-:W-:Y:S02]  /*15f60*/  FMUL.FTZ R76, R3.reuse, R76 ;  /* 0x0000004c034c7220 */ /* 0x040fe40000410000 */
[----:B-1----:R-:W-:Y:S02]  /*15f70*/  FMUL.FTZ R19, R164, R187 ;  /* 0x000000bba4137220 */ /* 0x002fe40000410000 */
[----:B------:R1:W-:Y:S01]  /*15f80*/  @P0 LDGSTS.E.BYPASS.LTC128B.128 [R247+0x5100], [R6.64], !P4 ;  /* 0x0510000006f70fae */ /* 0x0003e2000e101d44 */
[C---:B------:R-:W-:Y:S02]  /*15f90*/  FMUL.FTZ R77, R3.reuse, R77 ;  /* 0x0000004d034d7220 */ /* 0x040fe40000410000 */
[C---:B------:R-:W-:Y:S02]  /*15fa0*/  FMUL.FTZ R88, R3.reuse, R88 ;  /* 0x0000005803587220 */ /* 0x040fe40000410000 */
[----:B------:R4:W-:Y:S01]  /*15fb0*/  MUFU.EX2 R238, R17 ;  /* 0x0000001100ee7308 */ /* 0x0009e20000000800 */
[C---:B------:R-:W-:Y:S01]  /*15fc0*/  FMUL.FTZ R89, R3.reuse, R89 ;  /* 0x0000005903597220 */ /* 0x040fe20000410000 */
[----:B--2---:R-:W-:Y:S01]  /*15fd0*/  @P0 IADD3 R12, P5, R4, R9, RZ ;  /* 0x00000009040c0210 */ /* 0x004fe20007fbe0ff */
[C---:B------:R-:W-:Y:S02]  /*15fe0*/  FMUL.FTZ R92, R3.reuse, R92 ;  /* 0x0000005c035c7220 */ /* 0x040fe40000410000 */
[----:B------:R-:W-:Y:S01]  /*15ff0*/  FMUL.FTZ R93, R3, R93 ;  /* 0x0000005d035d7220 */ /* 0x000fe20000410000 */
[----:B------:R-:W-:Y:S01]  /*16000*/  @P0 IADD3.X R13, R5, R16, RZ, P5, !PT ;  /* 0x00000010050d0210 */ /* 0x000fe20002ffe4ff */
[C---:B------:R-:W-:Y:S01]  /*16010*/  FMUL.FTZ R104, R3.reuse, R104 ;  /* 0x0000006803687220 */ /* 0x040fe20000410000 */
[----:B------:R-:W-:Y:S01]  /*16020*/  @P0 IADD3 R4, P1, R6, R9, RZ ;  /* 0x0000000906040210 */ /* 0x000fe20007f3e0ff */
[----:B------:R-:W-:Y:S01]  /*16030*/  FMUL.FTZ R105, R3, R105 ;  /* 0x0000006903697220 */ /* 0x000fe20000410000 */
[C---:B------:R-:W-:Y:S01]  /*16040*/  @P0 IADD3.X R9, R7.reuse, R18, RZ, P2, !PT ;  /* 0x0000001207090210 */ /* 0x040fe200017fe4ff */
[----:B------:R2:W-:Y:S01]  /*16050*/  @P0 LDGSTS.E.BYPASS.LTC128B.128 [R247+0x7100], [R12.64], !P3 ;  /* 0x071000000cf70fae */ /* 0x0005e2000d901d44 */
[----:B---3--:R-:W-:Y:S01]  /*16060*/  FMNMX.FTZ R0, R0, R2, !PT ;  /* 0x0000000200007209 */ /* 0x008fe20007810000 */
[C---:B------:R-:W-:Y:S01]  /*16070*/  FMUL.FTZ R18, R164.reuse, R186 ;  /* 0x000000baa4127220 */ /* 0x040fe20000410000 */
[----:B------:R-:W-:Y:S01]  /*16080*/  @P0 IADD3.X R5, R7, R16, RZ, P1, !PT ;  /* 0x0000001007050210 */ /* 0x000fe20000ffe4ff */
[----:B------:R-:W-:Y:S01]  /*16090*/  FMUL.FTZ R16, R165, R184 ;  /* 0x000000b8a5107220 */ /* 0x000fe20000410000 */
[----:B------:R-:W-:Y:S01]  /*160a0*/  MUFU.EX2 R226, R41 ;  /* 0x0000002900e27308 */ /* 0x000fe20000000800 */
[C---:B------:R-:W-:Y:S02]  /*160b0*/  FMUL.FTZ R108, R3.reuse, R108 ;  /* 0x0000006c036c7220 */ /* 0x040fe40000410000 */
[----:B------:R-:W3:Y:S01]  /*160c0*/  SHFL.BFLY PT, R2, R0, 0x1, 0x1f ;  /* 0x0c201f0000027f89 */ /* 0x000ee200000e0000 */
[----:B------:R-:W-:Y:S02]  /*160d0*/  FMUL.FTZ R109, R3, R109 ;  /* 0x0000006d036d7220 */ /* 0x000fe40000410000 */
[C---:B-1----:R-:W-:Y:S01]  /*160e0*/  FMUL.FTZ R6, R164.reuse, R178 ;  /* 0x000000b2a4067220 */ /* 0x042fe20000410000 */
[----:B------:R-:W-:Y:S01]  /*160f0*/  F2FP.PACK_AB R178, R245, R171 ;  /* 0x000000abf5b2723e */ /* 0x000fe200000000ff */
[----:B------:R-:W-:Y:S01]  /*16100*/  FMUL.FTZ R7, R164, R179 ;  /* 0x000000b3a4077220 */ /* 0x000fe20000410000 */
[----:B------:R-:W-:Y:S01]  /*16110*/  F2FP.PACK_AB R179, R246, R234 ;  /* 0x000000eaf6b3723e */ /* 0x000fe200000000ff */
[----:B----4-:R-:W-:Y:S01]  /*16120*/  FMUL.FTZ R17, R165, R185 ;  /* 0x000000b9a5117220 */ /* 0x010fe20000410000 */
[----:B------:R1:W-:Y:S01]  /*16130*/  @P0 LDGSTS.E.BYPASS.LTC128B.128 [R247+0x5900], [R8.64], !P4 ;  /* 0x0590000008f70fae */ /* 0x0003e2000e101d44 */
[----:B------:R-:W-:Y:S01]  /*16140*/  MUFU.EX2 R250, R50 ;  /* 0x0000003200fa7308 */ /* 0x000fe20000000800 */
[C---:B------:R-:W-:Y:S02]  /*16150*/  FMUL.FTZ R120, R3.reuse, R120 ;  /* 0x0000007803787220 */ /* 0x040fe40000410000 */
[C---:B------:R-:W-:Y:S02]  /*16160*/  FMUL.FTZ R121, R3.reuse, R121 ;  /* 0x0000007903797220 */ /* 0x040fe40000410000 */
[C---:B------:R-:W-:Y:S02]  /*16170*/  FMUL.FTZ R124, R3.reuse, R124 ;  /* 0x0000007c037c7220 */ /* 0x040fe40000410000 */
[----:B------:R4:W-:Y:S01]  /*16180*/  @P0 LDGSTS.E.BYPASS.LTC128B.128 [R247+0x7900], [R4.64], !P3 ;  /* 0x0790000004f70fae */ /* 0x0009e2000d901d44 */
[C---:B------:R-:W-:Y:S02]  /*16190*/  FMUL.FTZ R125, R3.reuse, R125 ;  /* 0x0000007d037d7220 */ /* 0x040fe40000410000 */
[C---:B--2---:R-:W-:Y:S01]  /*161a0*/  FMUL.FTZ R12, R3.reuse, R180 ;  /* 0x000000b4030c7220 */ /* 0x044fe20000410000 */
[----:B------:R-:W-:Y:S01]  /*161b0*/  MUFU.EX2 R252, R51 ;  /* 0x0000003300fc7308 */ /* 0x000fe20000000800 */
[----:B------:R-:W-:Y:S02]  /*161c0*/  FMUL.FTZ R13, R3, R181 ;  /* 0x000000b5030d7220 */ /* 0x000fe40000410000 */
[--C-:B------:R-:W-:Y:S01]  /*161d0*/  FFMA.FTZ R32, R32, c[0x0][0x2d0], -R213.reuse ;  /* 0x0000b40020207a23 */ /* 0x100fe200000108d5 */
[----:B------:R-:W2:Y:S01]  /*161e0*/  LDSM.16.MT88.4 R204, [R228+0x100] ;  /* 0x00010000e4cc783b */ /* 0x000ea20000004200 */
[----:B---3--:R-:W-:Y:S01]  /*161f0*/  FMNMX.FTZ R2, R0, R2, !PT ;  /* 0x0000000200027209 */ /* 0x008fe20007810000 */
[----:B------:R-:W-:Y:S02]  /*16200*/  FFMA.FTZ R21, R21, c[0x0][0x2d0], -R213 ;  /* 0x0000b40015157a23 */ /* 0x000fe400000108d5 */
[----:B------:R-:W-:Y:S02]  /*16210*/  FMUL.FTZ R128, R165, R128 ;  /* 0x00000080a5807220 */ /* 0x000fe40000410000 */
[C---:B------:R-:W-:Y:S01]  /*16220*/  FADD.FTZ R0, -R2.reuse, R170 ;  /* 0x000000aa02007221 */ /* 0x040fe20000010100 */
[----:B------:R-:W-:Y:S01]  /*16230*/  MUFU.EX2 R225, R32 ;  /* 0x0000002000e17308 */ /* 0x000fe20000000800 */
[----:B------:R-:W-:Y:S01]  /*16240*/  FMUL.FTZ R169, R2, c[0x0][0x2d0] ;  /* 0x0000b40002a97a20 */ /* 0x000fe20000410000 */
[----:B------:R-:W3:Y:S01]  /*16250*/  LDSM.16.MT88.4 R208, [R229+0x100] ;  /* 0x00010000e5d0783b */ /* 0x000ee20000004200 */
[----:B------:R-:W-:Y:S02]  /*16260*/  FMUL.FTZ R0, R0, c[0x0][0x2d0] ;  /* 0x0000b40000007a20 */ /* 0x000fe40000410000 */
[--C-:B------:R-:W-:Y:S02]  /*16270*/  FFMA.FTZ R14, R14, c[0x0][0x2d0], -R169.reuse ;  /* 0x0000b4000e0e7a23 */ /* 0x100fe400000108a9 */
[--C-:B------:R-:W-:Y:S02]  /*16280*/  FFMA.FTZ R15, R15, c[0x0][0x2d0], -R169.reuse ;  /* 0x0000b4000f0f7a23 */ /* 0x100fe400000108a9 */
[--C-:B------:R-:W-:Y:S01]  /*16290*/  FFMA.FTZ R10, R10, c[0x0][0x2d0], -R169.reuse ;  /* 0x0000b4000a0a7a23 */ /* 0x100fe200000108a9 */
[----:B------:R-:W2:Y:S01]  /*162a0*/  MUFU.EX2 R0, R0 ;  /* 0x0000000000007308 */ /* 0x000ea20000000800 */
[--C-:B------:R-:W-:Y:S01]  /*162b0*/  FFMA.FTZ R11, R11, c[0x0][0x2d0], -R169.reuse ;  /* 0x0000b4000b0b7a23 */ /* 0x100fe200000108a9 */
[----:B------:R-:W-:Y:S01]  /*162c0*/  LDSM.16.MT88.4 R184, [R230+0x100] ;  /* 0x00010000e6b8783b */ /* 0x000fe20000004200 */
[C---:B----4-:R-:W-:Y:S01]  /*162d0*/  FMUL.FTZ R4, R165.reuse, R176 ;  /* 0x000000b0a5047220 */ /* 0x050fe20000410000 */
[----:B------:R-:W-:Y:S01]  /*162e0*/  F2FP.PACK_AB R176, R242, R221 ;  /* 0x000000ddf2b0723e */ /* 0x000fe200000000ff */
[----:B------:R-:W-:Y:S01]  /*162f0*/  FMUL.FTZ R5, R165, R177 ;  /* 0x000000b1a5057220 */ /* 0x000fe20000410000 */
[----:B------:R-:W-:Y:S01]  /*16300*/  F2FP.PACK_AB R177, R236, R218 ;  /* 0x000000daecb1723e */ /* 0x000fe200000000ff */
[--C-:B------:R-:W-:Y:S02]  /*16310*/  FFMA.FTZ R42, R42, c[0x0][0x2d0], -R169.reuse ;  /* 0x0000b4002a2a7a23 */ /* 0x100fe400000108a9 */
[--C-:B------:R-:W-:Y:S01]  /*16320*/  FFMA.FTZ R43, R43, c[0x0][0x2d0], -R169.reuse ;  /* 0x0000b4002b2b7a23 */ /* 0x100fe200000108a9 */
[----:B------:R4:W-:Y:S01]  /*16330*/  MUFU.EX2 R219, R14 ;  /* 0x0000000e00db7308 */ /* 0x0009e20000000800 */
[----:B------:R-:W0:Y:S01]  /*16340*/  LDGDEPBAR ;  /* 0x00000000000079af */ /* 0x000e220000000000 */
[--C-:B------:R-:W-:Y:S02]  /*16350*/  FFMA.FTZ R58, R58, c[0x0][0x2d0], -R169.reuse ;  /* 0x0000b4003a3a7a23 */ /* 0x100fe400000108a9 */
[----:B------:R-:W-:Y:S02]  /*16360*/  FFMA.FTZ R59, R59, c[0x0][0x2d0], -R169 ;  /* 0x0000b4003b3b7a23 */ /* 0x000fe400000108a9 */
[----:B-1----:R-:W-:Y:S01]  /*16370*/  FMUL.FTZ R8, R3, R172 ;  /* 0x000000ac03087220 */ /* 0x002fe20000410000 */
[----:B------:R-:W-:Y:S01]  /*16380*/  F2FP.PACK_AB R172, R243, R216 ;  /* 0x000000d8f3ac723e */ /* 0x000fe200000000ff */
[----:B------:R-:W-:Y:S02]  /*16390*/  FMUL.FTZ R129, R165, R129 ;  /* 0x00000081a5817220 */ /* 0x000fe40000410000 */
[----:B------:R1:W-:Y:S01]  /*163a0*/  MUFU.EX2 R220, R15 ;  /* 0x0000000f00dc7308 */ /* 0x0003e20000000800 */
[----:B------:R-:W-:Y:S01]  /*163b0*/  FMUL.FTZ R130, R164, R130 ;  /* 0x00000082a4827220 */ /* 0x000fe20000410000 */
[-C--:B--2---:R-:W-:Y:S05]  /*163c0*/  HMMA.16816.F32 R4, R176, R204.reuse, R4 ;  /* 0x000000ccb004723c */ /* 0x084fea0000001804 */
[----:B------:R-:W-:Y:S03]  /*163d0*/  FMUL.FTZ R9, R3, R173 ;  /* 0x000000ad03097220 */ /* 0x000fe60000410000 */
[----:B------:R2:W-:Y:S01]  /*163e0*/  MUFU.EX2 R215, R10 ;  /* 0x0000000a00d77308 */ /* 0x0005e20000000800 */
[C---:B------:R-:W-:Y:S03]  /*163f0*/  FMUL.FTZ R74, R0.reuse, R74 ;  /* 0x0000004a004a7220 */ /* 0x040fe60000410000 */
[C---:B----4-:R-:W-:Y:S02]  /*16400*/  FMUL.FTZ R14, R0.reuse, R182 ;  /* 0x000000b6000e7220 */ /* 0x050fe40000410000 */
[C---:B------:R-:W-:Y:S02]  /*16410*/  FMUL.FTZ R75, R0.reuse, R75 ;  /* 0x0000004b004b7220 */ /* 0x040fe40000410000 */
[C---:B------:R-:W-:Y:S02]  /*16420*/  FMUL.FTZ R78, R0.reuse, R78 ;  /* 0x0000004e004e7220 */ /* 0x040fe40000410000 */
[----:B------:R-:W4:Y:S01]  /*16430*/  MUFU.EX2 R217, R11 ;  /* 0x0000000b00d97308 */ /* 0x000f220000000800 */
[C---:B------:R-:W-:Y:S02]  /*16440*/  FMUL.FTZ R79, R0.reuse, R79 ;  /* 0x0000004f004f7220 */ /* 0x040fe40000410000 */
[C---:B------:R-:W-:Y:S02]  /*16450*/  FMUL.FTZ R90, R0.reuse, R90 ;  /* 0x0000005a005a7220 */ /* 0x040fe40000410000 */
[C---:B-1----:R-:W-:Y:S02]  /*16460*/  FMUL.FTZ R15, R0.reuse, R183 ;  /* 0x000000b7000f7220 */ /* 0x042fe40000410000 */
[----:B------:R-:W1:Y:S01]  /*16470*/  LDSM.16.MT88.4 R180, [R231+0x100] ;  /* 0x00010000e7b4783b */ /* 0x000e620000004200 */
[C---:B------:R-:W-:Y:S02]  /*16480*/  FMUL.FTZ R91, R0.reuse, R91 ;  /* 0x0000005b005b7220 */ /* 0x040fe40000410000 */
[C---:B------:R-:W-:Y:S01]  /*16490*/  FMUL.FTZ R94, R0.reuse, R94 ;  /* 0x0000005e005e7220 */ /* 0x040fe20000410000 */
[----:B------:R1:W1:Y:S01]  /*164a0*/  MUFU.EX2 R170, R21 ;  /* 0x0000001500aa7308 */ /* 0x0002620000000800 */
[C---:B------:R-:W-:Y:S02]  /*164b0*/  FMUL.FTZ R95, R0.reuse, R95 ;  /* 0x0000005f005f7220 */ /* 0x040fe40000410000 */
[----:B--2---:R-:W-:Y:S01]  /*164c0*/  FMUL.FTZ R10, R0, R174 ;  /* 0x000000ae000a7220 */ /* 0x004fe20000410000 */
[----:B------:R-:W-:Y:S01]  /*164d0*/  F2FP.PACK_AB R174, R238, R244 ;  /* 0x000000f4eeae723e */ /* 0x000fe200000000ff */
[C---:B------:R-:W-:Y:S02]  /*164e0*/  FMUL.FTZ R106, R0.reuse, R106 ;  /* 0x0000006a006a7220 */ /* 0x040fe40000410000 */
[C---:B------:R-:W-:Y:S02]  /*164f0*/  FMUL.FTZ R107, R0.reuse, R107 ;  /* 0x0000006b006b7220 */ /* 0x040fe40000410000 */
[C---:B------:R-:W-:Y:S02]  /*16500*/  FMUL.FTZ R110, R0.reuse, R110 ;  /* 0x0000006e006e7220 */ /* 0x040fe40000410000 */
[C---:B------:R-:W-:Y:S01]  /*16510*/  FMUL.FTZ R111, R0.reuse, R111 ;  /* 0x0000006f006f7220 */ /* 0x040fe20000410000 */
[----:B----4-:R-:W-:Y:S01]  /*16520*/  F2FP.PACK_AB R173, R217, R215 ;  /* 0x000000d7d9ad723e */ /* 0x010fe200000000ff */
[----:B------:R-:W-:Y:S01]  /*16530*/  FMUL.FTZ R11, R0, R175 ;  /* 0x000000af000b7220 */ /* 0x000fe20000410000 */
[----:B------:R-:W-:Y:S01]  /*16540*/  F2FP.PACK_AB R175, R220, R219 ;  /* 0x000000dbdcaf723e */ /* 0x000fe200000000ff */
[C---:B------:R-:W-:Y:S02]  /*16550*/  FMUL.FTZ R122, R0.reuse, R122 ;  /* 0x0000007a007a7220 */ /* 0x040fe40000410000 */
[C---:B------:R-:W-:Y:S02]  /*16560*/  FMUL.FTZ R123, R0.reuse, R123 ;  /* 0x0000007b007b7220 */ /* 0x040fe40000410000 */
[C---:B------:R-:W-:Y:S02]  /*16570*/  FMUL.FTZ R126, R0.reuse, R126 ;  /* 0x0000007e007e7220 */ /* 0x040fe40000410000 */
[C---:B------:R-:W-:Y:S01]  /*16580*/  HMMA.16816.F32 R8, R172.reuse, R204, R8 ;  /* 0x000000ccac08723c */ /* 0x040fe20000001808 */
[----:B------:R-:W-:Y:S03]  /*16590*/  MUFU.EX2 R205, R43 ;  /* 0x0000002b00cd7308 */ /* 0x000fe60000000800 */
[----:B------:R-:W-:Y:S02]  /*165a0*/  FMUL.FTZ R127, R0, R127 ;  /* 0x0000007f007f7220 */ /* 0x000fe40000410000 */
[----:B------:R-:W-:Y:S02]  /*165b0*/  FMUL.FTZ R131, R164, R131 ;  /* 0x00000083a4837220 */ /* 0x000fe40000410000 */
[-C--:B------:R-:W-:Y:S04]  /*165c0*/  HMMA.16816.F32 R12, R172, R206.reuse, R12 ;  /* 0x000000ceac0c723c */ /* 0x080fe8000000180c */
[--C-:B------:R-:W-:Y:S02]  /*165d0*/  FFMA.FTZ R20, R20, c[0x0][0x2d0], -R213.reuse ;  /* 0x0000b40014147a23 */ /* 0x100fe400000108d5 */
[--C-:B------:R-:W-:Y:S02]  /*165e0*/  FFMA.FTZ R22, R22, c[0x0][0x2d0], -R214.reuse ;  /* 0x0000b40016167a23 */ /* 0x100fe400000108d6 */
[C---:B------:R-:W-:Y:S01]  /*165f0*/  HMMA.16816.F32 R16, R176.reuse, R206, R16 ;  /* 0x000000ceb010723c */ /* 0x040fe20000001810 */
[----:B------:R-:W-:Y:S03]  /*16600*/  MUFU.EX2 R206, R42 ;  /* 0x0000002a00ce7308 */ /* 0x000fe60000000800 */
[C---:B------:R-:W-:Y:S02]  /*16610*/  FMUL.FTZ R132, R165.reuse, R132 ;  /* 0x00000084a5847220 */ /* 0x040fe40000410000 */
[----:B------:R-:W-:Y:S02]  /*16620*/  FMUL.FTZ R133, R165, R133 ;  /* 0x00000085a5857220 */ /* 0x000fe40000410000 */
[-C--:B---3--:R-:W-:Y:S03]  /*16630*/  HMMA.16816.F32 R68, R176, R208.reuse, R68 ;  /* 0x000000d0b044723c */ /* 0x088fe60000001844 */
[----:B------:R-:W2:Y:S01]  /*16640*/  MUFU.EX2 R224, R22 ;  /* 0x0000001600e07308 */ /* 0x000ea20000000800 */
[C---:B------:R-:W-:Y:S02]  /*16650*/  FMUL.FTZ R134, R164.reuse, R134 ;  /* 0x00000086a4867220 */ /* 0x040fe40000410000 */
[----:B------:R-:W-:Y:S02]  /*16660*/  FMUL.FTZ R135, R164, R135 ;  /* 0x00000087a4877220 */ /* 0x000fe40000410000 */
[C---:B------:R-:W-:Y:S04]  /*16670*/  HMMA.16816.F32 R72, R172.reuse, R208, R72 ;  /* 0x000000d0ac48723c */ /* 0x040fe80000001848 */
[C---:B------:R-:W-:Y:S01]  /*16680*/  FMUL.FTZ R136, R3.reuse, R136 ;  /* 0x0000008803887220 */ /* 0x040fe20000410000 */
[----:B------:R3:W-:Y:S01]  /*16690*/  MUFU.EX2 R222, R20 ;  /* 0x0000001400de7308 */ /* 0x0007e20000000800 */
[----:B------:R-:W-:Y:S02]  /*166a0*/  FMUL.FTZ R137, R3, R137 ;  /* 0x0000008903897220 */ /* 0x000fe40000410000 */
[-C--:B------:R-:W-:Y:S04]  /*166b0*/  HMMA.16816.F32 R76, R172, R210.reuse, R76 ;  /* 0x000000d2ac4c723c */ /* 0x080fe8000000184c */
[C---:B------:R-:W-:Y:S02]  /*166c0*/  FMUL.FTZ R138, R0.reuse, R138 ;  /* 0x0000008a008a7220 */ /* 0x040fe40000410000 */
[----:B------:R-:W-:Y:S02]  /*166d0*/  FMUL.FTZ R139, R0, R139 ;  /* 0x0000008b008b7220 */ /* 0x000fe40000410000 */
[C---:B------:R-:W-:Y:S04]  /*166e0*/  HMMA.16816.F32 R80, R176.reuse, R210, R80 ;  /* 0x000000d2b050723c */ /* 0x040fe80000001850 */
[--C-:B------:R-:W-:Y:S02]  /*166f0*/  FFMA.FTZ R34, R34, c[0x0][0x2d0], -R214.reuse ;  /* 0x0000b40022227a23 */ /* 0x100fe400000108d6 */
[----:B------:R-:W-:Y:S02]  /*16700*/  FFMA.FTZ R33, R33, c[0x0][0x2d0], -R213 ;  /* 0x0000b40021217a23 */ /* 0x000fe400000108d5 */
[-C--:B-1----:R-:W-:Y:S02]  /*16710*/  HMMA.16816.F32 R84, R176, R180.reuse, R84 ;  /* 0x000000b4b054723c */ /* 0x082fe40000001854 */
[----:B------:R-:W-:Y:S02]  /*16720*/  MUFU.EX2 R223, R33 ;  /* 0x0000002100df7308 */ /* 0x000fe40000000800 */
[--C-:B------:R-:W-:Y:S02]  /*16730*/  FFMA.FTZ R32, R23, c[0x0][0x2d0], -R214.reuse ;  /* 0x0000b40017207a23 */ /* 0x100fe400000108d6 */
[C---:B------:R-:W-:Y:S02]  /*16740*/  FMUL.FTZ R21, R3.reuse, R189 ;  /* 0x000000bd03157220 */ /* 0x040fe40000410000 */
[C---:B------:R-:W-:Y:S04]  /*16750*/  HMMA.16816.F32 R88, R172.reuse, R180, R88 ;  /* 0x000000b4ac58723c */ /* 0x040fe80000001858 */
[----:B---3--:R-:W-:Y:S01]  /*16760*/  FMUL.FTZ R20, R3, R188 ;  /* 0x000000bc03147220 */ /* 0x008fe20000410000 */
[----:B------:R-:W-:Y:S01]  /*16770*/  MOV R188, R225 ;  /* 0x000000e100bc7202 */ /* 0x000fe20000000f00 */
[C---:B------:R-:W-:Y:S01]  /*16780*/  FMUL.FTZ R22, R0.reuse, R190 ;  /* 0x000000be00167220 */ /* 0x040fe20000410000 */
[----:B------:R1:W-:Y:S01]  /*16790*/  MUFU.EX2 R225, R40 ;  /* 0x0000002800e17308 */ /* 0x0003e20000000800 */
[-C--:B------:R-:W-:Y:S04]  /*167a0*/  HMMA.16816.F32 R92, R172, R182.reuse, R92 ;  /* 0x000000b6ac5c723c */ /* 0x080fe8000000185c */
[----:B------:R-:W-:Y:S01]  /*167b0*/  FMUL.FTZ R23, R0, R191 ;  /* 0x000000bf00177220 */ /* 0x000fe20000410000 */
[----:B------:R-:W-:Y:S01]  /*167c0*/  MOV R190, R170 ;  /* 0x000000aa00be7202 */ /* 0x000fe20000000f00 */
[C---:B------:R-:W-:Y:S02]  /*167d0*/  FMUL.FTZ R140, R165.reuse, R140 ;  /* 0x0000008ca58c7220 */ /* 0x040fe40000410000 */
[C---:B------:R-:W-:Y:S01]  /*167e0*/  HMMA.16816.F32 R96, R176.reuse, R182, R96 ;  /* 0x000000b6b060723c */ /* 0x040fe20000001860 */
[----:B------:R-:W3:Y:S01]  /*167f0*/  LDSM.16.MT88.4 R180, [R228+0x2100] ;  /* 0x00210000e4b4783b */ /* 0x000ee20000004200 */
[----:B------:R4:W-:Y:S02]  /*16800*/  MUFU.EX2 R189, R32 ;  /* 0x0000002000bd7308 */ /* 0x0009e40000000800 */
[----:B------:R-:W-:Y:S02]  /*16810*/  FMUL.FTZ R141, R165, R141 ;  /* 0x0000008da58d7220 */ /* 0x000fe40000410000 */
[C---:B------:R-:W-:Y:S02]  /*16820*/  FMUL.FTZ R142, R164.reuse, R142 ;  /* 0x0000008ea48e7220 */ /* 0x040fe40000410000 */
[-C--:B------:R-:W-:Y:S04]  /*16830*/  HMMA.16816.F32 R100, R176, R184.reuse, R100 ;  /* 0x000000b8b064723c */ /* 0x080fe80000001864 */
[C---:B------:R-:W-:Y:S02]  /*16840*/  FMUL.FTZ R143, R164.reuse, R143 ;  /* 0x0000008fa48f7220 */ /* 0x040fe40000410000 */
[----:B------:R-:W-:Y:S01]  /*16850*/  FFMA.FTZ R170, R35, c[0x0][0x2d0], -R214 ;  /* 0x0000b40023aa7a23 */ /* 0x000fe200000108d6 */
[----:B-1----:R-:W-:Y:S01]  /*16860*/  LDSM.16.MT88.4 R40, [R228+0x1100] ;  /* 0x00110000e428783b */ /* 0x002fe20000004200 */
[C---:B------:R-:W-:Y:S04]  /*16870*/  HMMA.16816.F32 R104, R172.reuse, R184, R104 ;  /* 0x000000b8ac68723c */ /* 0x040fe80000001868 */
[C---:B------:R-:W-:Y:S01]  /*16880*/  FMUL.FTZ R33, R165.reuse, R193 ;  /* 0x000000c1a5217220 */ /* 0x040fe20000410000 */
[----:B--2---:R-:W-:Y:S01]  /*16890*/  MOV R193, R224 ;  /* 0x000000e000c17202 */ /* 0x004fe20000000f00 */
[----:B------:R-:W-:Y:S01]  /*168a0*/  FMUL.FTZ R35, R164, R195 ;  /* 0x000000c3a4237220 */ /* 0x000fe20000410000 */
[----:B------:R-:W2:Y:S01]  /*168b0*/  LDL.LU R224, [R1+0xc] ;  /* 0x00000c0001e07983 */ /* 0x000ea20000300800 */
[-C--:B------:R-:W-:Y:S01]  /*168c0*/  HMMA.16816.F32 R108, R172, R186.reuse, R108 ;  /* 0x000000baac6c723c */ /* 0x080fe2000000186c */
[----:B------:R-:W-:Y:S03]  /*168d0*/  MUFU.EX2 R170, R170 ;  /* 0x000000aa00aa7308 */ /* 0x000fe60000000800 */
[----:B----4-:R-:W-:Y:S02]  /*168e0*/  FMUL.FTZ R32, R165, R192 ;  /* 0x000000c0a5207220 */ /* 0x010fe40000410000 */
[C---:B------:R-:W-:Y:S02]  /*168f0*/  FMUL.FTZ R144, R3.reuse, R144 ;  /* 0x0000009003907220 */ /* 0x040fe40000410000 */
[C---:B------:R-:W-:Y:S01]  /*16900*/  HMMA.16816.F32 R112, R176.reuse, R186, R112 ;  /* 0x000000bab070723c */ /* 0x040fe20000001870 */
[----:B------:R-:W1:Y:S03]  /*16910*/  LDSM.16.MT88.4 R184, [R229+0x2100] ;  /* 0x00210000e5b8783b */ /* 0x000e660000004200 */
[C---:B------:R-:W-:Y:S02]  /*16920*/  FMUL.FTZ R145, R3.reuse, R145 ;  /* 0x0000009103917220 */ /* 0x040fe40000410000 */
[C---:B------:R-:W-:Y:S02]  /*16930*/  FMUL.FTZ R146, R0.reuse, R146 ;  /* 0x0000009200927220 */ /* 0x040fe40000410000 */
[C---:B------:R-:W-:Y:S01]  /*16940*/  FMUL.FTZ R147, R0.reuse, R147 ;  /* 0x0000009300937220 */ /* 0x040fe20000410000 */
[-C--:B---3--:R-:W-:Y:S03]  /*16950*/  HMMA.16816.F32 R116, R176, R180.reuse, R116 ;  /* 0x000000b4b074723c */ /* 0x088fe60000001874 */
[C---:B------:R-:W-:Y:S02]  /*16960*/  FMUL.FTZ R148, R3.reuse, R148 ;  /* 0x0000009403947220 */ /* 0x040fe40000410000 */
[----:B------:R-:W-:Y:S02]  /*16970*/  FMUL.FTZ R149, R3, R149 ;  /* 0x0000009503957220 */ /* 0x000fe40000410000 */
[C---:B------:R-:W-:Y:S01]  /*16980*/  FMUL.FTZ R150, R0.reuse, R150 ;  /* 0x0000009600967220 */ /* 0x040fe20000410000 */
[C---:B------:R-:W-:Y:S04]  /*16990*/  HMMA.16816.F32 R120, R172.reuse, R180, R120 ;  /* 0x000000b4ac78723c */ /* 0x040fe80000001878 */
[----:B------:R-:W-:Y:S02]  /*169a0*/  FMUL.FTZ R151, R0, R151 ;  /* 0x0000009700977220 */ /* 0x000fe40000410000 */
[C---:B------:R-:W-:Y:S02]  /*169b0*/  FMUL.FTZ R152, R165.reuse, R152 ;  /* 0x00000098a5987220 */ /* 0x040fe40000410000 */
[-C--:B------:R-:W-:Y:S04]  /*169c0*/  HMMA.16816.F32 R124, R172, R182.reuse, R124 ;  /* 0x000000b6ac7c723c */ /* 0x080fe8000000187c */
[C---:B------:R-:W-:Y:S02]  /*169d0*/  FMUL.FTZ R153, R165.reuse, R153 ;  /* 0x00000099a5997220 */ /* 0x040fe40000410000 */
[C---:B------:R-:W-:Y:S02]  /*169e0*/  FMUL.FTZ R154, R164.reuse, R154 ;  /* 0x0000009aa49a7220 */ /* 0x040fe40000410000 */
[C---:B------:R-:W-:Y:S01]  /*169f0*/  HMMA.16816.F32 R128, R176.reuse, R182, R128 ;  /* 0x000000b6b080723c */ /* 0x040fe20000001880 */
[----:B------:R-:W3:Y:S03]  /*16a00*/  LDSM.16.MT88.4 R180, [R231+0x2100] ;  /* 0x00210000e7b4783b */ /* 0x000ee60000004200 */
[C---:B------:R-:W-:Y:S02]  /*16a10*/  FMUL.FTZ R155, R164.reuse, R155 ;  /* 0x0000009ba49b7220 */ /* 0x040fe40000410000 */
[C---:B------:R-:W-:Y:S02]  /*16a20*/  FMUL.FTZ R156, R165.reuse, R156 ;  /* 0x0000009ca59c7220 */ /* 0x040fe40000410000 */
[-C--:B-1----:R-:W-:Y:S04]  /*16a30*/  HMMA.16816.F32 R132, R176, R184.reuse, R132 ;  /* 0x000000b8b084723c */ /* 0x082fe80000001884 */
[----:B------:R-:W-:Y:S02]  /*16a40*/  FMUL.FTZ R157, R165, R157 ;  /* 0x0000009da59d7220 */ /* 0x000fe40000410000 */
[C---:B------:R-:W-:Y:S02]  /*16a50*/  FMUL.FTZ R158, R164.reuse, R158 ;  /* 0x0000009ea49e7220 */ /* 0x040fe40000410000 */
[C---:B------:R-:W-:Y:S01]  /*16a60*/  HMMA.16816.F32 R136, R172.reuse, R184, R136 ;  /* 0x000000b8ac88723c */ /* 0x040fe20000001888 */
[----:B------:R1:W4:Y:S03]  /*16a70*/  MUFU.EX2 R184, R34 ;  /* 0x0000002200b87308 */ /* 0x0003260000000800 */
[----:B------:R-:W-:Y:S02]  /*16a80*/  FMUL.FTZ R159, R164, R159 ;  /* 0x0000009fa49f7220 */ /* 0x000fe40000410000 */
[C---:B------:R-:W-:Y:S02]  /*16a90*/  FMUL.FTZ R160, R3.reuse, R160 ;  /* 0x000000a003a07220 */ /* 0x040fe40000410000 */
[-C--:B------:R-:W-:Y:S04]  /*16aa0*/  HMMA.16816.F32 R20, R172, R186.reuse, R20 ;  /* 0x000000baac14723c */ /* 0x080fe80000001814 */
[----:B------:R-:W-:Y:S02]  /*16ab0*/  FMUL.FTZ R161, R3, R161 ;  /* 0x000000a103a17220 */ /* 0x000fe40000410000 */
[----:B------:R-:W-:Y:S02]  /*16ac0*/  FMUL.FTZ R162, R0, R162 ;  /* 0x000000a200a27220 */ /* 0x000fe40000410000 */
[C---:B------:R-:W-:Y:S04]  /*16ad0*/  HMMA.16816.F32 R140, R176.reuse, R186, R140 ;  /* 0x000000bab08c723c */ /* 0x040fe8000000188c */
[--C-:B------:R-:W-:Y:S02]  /*16ae0*/  FFMA.FTZ R24, R24, c[0x0][0x2d0], -R212.reuse ;  /* 0x0000b40018187a23 */ /* 0x100fe400000108d4 */
[--C-:B------:R-:W-:Y:S02]  /*16af0*/  FFMA.FTZ R25, R25, c[0x0][0x2d0], -R212.reuse ;  /* 0x0000b40019197a23 */ /* 0x100fe400000108d4 */
[--C-:B------:R-:W-:Y:S01]  /*16b00*/  FFMA.FTZ R26, R26, c[0x0][0x2d0], -R169.reuse ;  /* 0x0000b4001a1a7a23 */ /* 0x100fe200000108a9 */
[----:B------:R3:W-:Y:S03]  /*16b10*/  MUFU.EX2 R192, R24 ;  /* 0x0000001800c07308 */ /* 0x0007e60000000800 */
[----:B-1----:R-:W-:Y:S01]  /*16b20*/  FMUL.FTZ R34, R164, R194 ;  /* 0x000000c2a4227220 */ /* 0x002fe20000410000 */
[----:B----4-:R-:W-:Y:S01]  /*16b30*/  MOV R194, R184 ;  /* 0x000000b800c27202 */ /* 0x010fe20000000f00 */
[----:B------:R-:W-:Y:S01]  /*16b40*/  FMUL.FTZ R163, R0, R163 ;  /* 0x000000a300a37220 */ /* 0x000fe20000410000 */
[----:B------:R-:W1:Y:S01]  /*16b50*/  LDSM.16.MT88.4 R184, [R230+0x2100] ;  /* 0x00210000e6b8783b */ /* 0x000e620000004200 */
[--C-:B------:R-:W-:Y:S02]  /*16b60*/  FFMA.FTZ R44, R44, c[0x0][0x2d0], -R212.reuse ;  /* 0x0000b4002c2c7a23 */ /* 0x100fe400000108d4 */
[--C-:B------:R-:W-:Y:S01]  /*16b70*/  FFMA.FTZ R45, R45, c[0x0][0x2d0], -R212.reuse ;  /* 0x0000b4002d2d7a23 */ /* 0x100fe200000108d4 */
[-C--:B---3--:R-:W-:Y:S01]  /*16b80*/  HMMA.16816.F32 R32, R176, R180.reuse, R32 ;  /* 0x000000b4b020723c */ /* 0x088fe20000001820 */
[----:B------:R3:W-:Y:S02]  /*16b90*/  MUFU.EX2 R227, R44 ;  /* 0x0000002c00e37308 */ /* 0x0007e40000000800 */
[--C-:B------:R-:W-:Y:S02]  /*16ba0*/  FFMA.FTZ R46, R46, c[0x0][0x2d0], -R169.reuse ;  /* 0x0000b4002e2e7a23 */ /* 0x100fe400000108a9 */
[--C-:B------:R-:W-:Y:S02]  /*16bb0*/  FFMA.FTZ R47, R47, c[0x0][0x2d0], -R169.reuse ;  /* 0x0000b4002f2f7a23 */ /* 0x100fe400000108a9 */
[--C-:B------:R-:W-:Y:S01]  /*16bc0*/  FFMA.FTZ R60, R60, c[0x0][0x2d0], -R212.reuse ;  /* 0x0000b4003c3c7a23 */ /* 0x100fe200000108d4 */
[C---:B------:R-:W-:Y:S03]  /*16bd0*/  HMMA.16816.F32 R144, R172.reuse, R180, R144 ;  /* 0x000000b4ac90723c */ /* 0x040fe60000001890 */
[----:B------:R4:W-:Y:S01]  /*16be0*/  MUFU.EX2 R249, R45 ;  /* 0x0000002d00f97308 */ /* 0x0009e20000000800 */
[--C-:B------:R-:W-:Y:S02]  /*16bf0*/  FFMA.FTZ R27, R27, c[0x0][0x2d0], -R169.reuse ;  /* 0x0000b4001b1b7a23 */ /* 0x100fe400000108a9 */
[----:B------:R-:W-:Y:S01]  /*16c00*/  FMUL.FTZ R24, R3, R196 ;  /* 0x000000c403187220 */ /* 0x000fe20000410000 */
[----:B------:R-:W-:Y:S01]  /*16c10*/  MOV R196, R170 ;  /* 0x000000aa00c47202 */ /* 0x000fe20000000f00 */
[-C--:B------:R-:W-:Y:S04]  /*16c20*/  HMMA.16816.F32 R148, R172, R182.reuse, R148 ;  /* 0x000000b6ac94723c */ /* 0x080fe80000001894 */
[--C-:B------:R-:W-:Y:S01]  /*16c30*/  FFMA.FTZ R28, R28, c[0x0][0x2d0], -R212.reuse ;  /* 0x0000b4001c1c7a23 */ /* 0x100fe200000108d4 */
[----:B------:R4:W-:Y:S01]  /*16c40*/  MUFU.EX2 R191, R25 ;  /* 0x0000001900bf7308 */ /* 0x0009e20000000800 */
[----:B------:R-:W-:Y:S02]  /*16c50*/  FFMA.FTZ R29, R29, c[0x0][0x2d0], -R212 ;  /* 0x0000b4001d1d7a23 */ /* 0x000fe400000108d4 */
[C---:B------:R-:W-:Y:S01]  /*16c60*/  HMMA.16816.F32 R152, R176.reuse, R182, R152 ;  /* 0x000000b6b098723c */ /* 0x040fe20000001898 */
[----:B------:R-:W4:Y:S03]  /*16c70*/  LDSM.16.MT88.4 R180, [R228+0x900] ;  /* 0x00090000e4b4783b */ /* 0x000f260000004200 */
[--C-:B------:R-:W-:Y:S01]  /*16c80*/  FFMA.FTZ R30, R30, c[0x0][0x2d0], -R169.reuse ;  /* 0x0000b4001e1e7a23 */ /* 0x100fe200000108a9 */
[----:B---3--:R-:W-:Y:S01]  /*16c90*/  F2FP.PACK_AB R44, R226, R225 ;  /* 0x000000e1e22c723e */ /* 0x008fe200000000ff */
[--C-:B------:R-:W-:Y:S01]  /*16ca0*/  FFMA.FTZ R31, R31, c[0x0][0x2d0], -R169.reuse ;  /* 0x0000b4001f1f7a23 */ /* 0x100fe200000108a9 */
[----:B------:R3:W-:Y:S01]  /*16cb0*/  MUFU.EX2 R210, R26 ;  /* 0x0000001a00d27308 */ /* 0x0007e20000000800 */
[--C-:B------:R-:W-:Y:S01]  /*16cc0*/  FFMA.FTZ R62, R62, c[0x0][0x2d0], -R169.reuse ;  /* 0x0000b4003e3e7a23 */ /* 0x100fe200000108a9 */
[-C--:B-1----:R-:W-:Y:S03]  /*16cd0*/  HMMA.16816.F32 R156, R176, R184.reuse, R156 ;  /* 0x000000b8b09c723c */ /* 0x082fe6000000189c */
[----:B----4-:R-:W-:Y:S01]  /*16ce0*/  F2FP.PACK_AB R45, R205, R206 ;  /* 0x000000cecd2d723e */ /* 0x010fe200000000ff */
[----:B------:R-:W-:Y:S04]  /*16cf0*/  FFMA.FTZ R169, R63, c[0x0][0x2d0], -R169 ;  /* 0x0000b4003fa97a23 */ /* 0x000fe800000108a9 */
[----:B------:R1:W-:Y:S01]  /*16d00*/  MUFU.EX2 R208, R27 ;  /* 0x0000001b00d07308 */ /* 0x0003e20000000800 */
[C---:B------:R-:W-:Y:S04]  /*16d10*/  HMMA.16816.F32 R160, R172.reuse, R184, R160 ;  /* 0x000000b8aca0723c */ /* 0x040fe800000018a0 */
[----:B------:R-:W-:Y:S05]  /*16d20*/  FMUL.FTZ R25, R3, R197 ;  /* 0x000000c503197220 */ /* 0x000fea0000410000 */
[----:B------:R4:W-:Y:S03]  /*16d30*/  MUFU.EX2 R195, R28 ;  /* 0x0000001c00c37308 */ /* 0x0009e60000000800 */
[C---:B---3--:R-:W-:Y:S07]  /*16d40*/  FMUL.FTZ R26, R0.reuse, R198 ;  /* 0x000000c6001a7220 */ /* 0x048fee0000410000 */
[----:B------:R3:W3:Y:S01]  /*16d50*/  MUFU.EX2 R204, R29 ;  /* 0x0000001d00cc7308 */ /* 0x0006e20000000800 */
[----:B-1----:R-:W-:Y:S01]  /*16d60*/  FMUL.FTZ R27, R0, R199 ;  /* 0x000000c7001b7220 */ /* 0x002fe20000410000 */
[----:B------:R-:W-:Y:S02]  /*16d70*/  MOV R199, R223 ;  /* 0x000000df00c77202 */ /* 0x000fe40000000f00 */
[----:B------:R-:W2:Y:S06]  /*16d80*/  LDL.LU R223, [R1+0x8] ;  /* 0x0000080001df7983 */ /* 0x000eac0000300800 */
[----:B------:R1:W-:Y:S01]  /*16d90*/  MUFU.EX2 R207, R30 ;  /* 0x0000001e00cf7308 */ /* 0x0003e20000000800 */
[-C--:B------:R-:W-:Y:S01]  /*16da0*/  HMMA.16816.F32 R24, R172, R186.reuse, R24 ;  /* 0x000000baac18723c */ /* 0x080fe20000001818 */
[----:B------:R-:W2:Y:S02]  /*16db0*/  LDL.LU R211, [R1+0x4] ;  /* 0x0000040001d37983 */ /* 0x000ea40000300800 */
[----:B----4-:R-:W-:Y:S04]  /*16dc0*/  FMUL.FTZ R28, R165, R200 ;  /* 0x000000c8a51c7220 */ /* 0x010fe80000410000 */
[----:B------:R-:W-:Y:S02]  /*16dd0*/  F2FP.PACK_AB R172, R190, R222 ;  /* 0x000000debeac723e */ /* 0x000fe400000000ff */
[----:B------:R4:W4:Y:S03]  /*16de0*/  MUFU.EX2 R209, R31 ;  /* 0x0000001f00d17308 */ /* 0x0009260000000800 */
[----:B------:R-:W-:Y:S01]  /*16df0*/  F2FP.PACK_AB R174, R199, R188 ;  /* 0x000000bcc7ae723e */ /* 0x000fe200000000ff */
[----:B---3--:R-:W-:Y:S01]  /*16e00*/  FMUL.FTZ R29, R165, R201 ;  /* 0x000000c9a51d7220 */ /* 0x008fe20000410000 */
[----:B------:R-:W-:Y:S02]  /*16e10*/  F2FP.PACK_AB R173, R189, R193 ;  /* 0x000000c1bdad723e */ /* 0x000fe400000000ff */
[----:B------:R-:W-:Y:S02]  /*16e20*/  F2FP.PACK_AB R175, R196, R194 ;  /* 0x000000c2c4af723e */ /* 0x000fe400000000ff */
[----:B------:R-:W-:Y:S01]  /*16e30*/  MOV R197, R204 ;  /* 0x000000cc00c57202 */ /* 0x000fe20000000f00 */
[----:B------:R-:W-:Y:S01]  /*16e40*/  MUFU.EX2 R198, R36 ;  /* 0x0000002400c67308 */ /* 0x000fe20000000800 */
[C---:B-1----:R-:W-:Y:S09]  /*16e50*/  FMUL.FTZ R30, R164.reuse, R202 ;  /* 0x000000caa41e7220 */ /* 0x042ff20000410000 */
[----:B------:R-:W-:Y:S01]  /*16e60*/  MUFU.EX2 R201, R37 ;  /* 0x0000002500c97308 */ /* 0x000fe20000000800 */
[----:B----4-:R-:W-:Y:S09]  /*16e70*/  FMUL.FTZ R31, R164, R203 ;  /* 0x000000cba41f7220 */ /* 0x010ff20000410000 */
[----:B------:R1:W-:Y:S01]  /*16e80*/  MUFU.EX2 R200, R38 ;  /* 0x0000002600c87308 */ /* 0x0003e20000000800 */
[----:B------:R-:W-:Y:S01]  /*16e90*/  HMMA.16816.F32 R28, R176, R186, R28 ;  /* 0x000000bab01c723c */ /* 0x000fe2000000181c */
[----:B------:R-:W3:Y:S06]  /*16ea0*/  LDSM.16.MT88.4 R184, [R229+0x900] ;  /* 0x00090000e5b8783b */ /* 0x000eec0000004200 */
[----:B------:R-:W-:Y:S01]  /*16eb0*/  F2FP.PACK_AB R176, R191, R192 ;  /* 0x000000c0bfb0723e */ /* 0x000fe200000000ff */
[-C--:B------:R-:W-:Y:S01]  /*16ec0*/  HMMA.16816.F32 R4, R172, R180.reuse, R4 ;  /* 0x000000b4ac04723c */ /* 0x080fe20000001804 */
[----:B------:R-:W-:Y:S04]  /*16ed0*/  MUFU.EX2 R202, R48 ;  /* 0x0000003000ca7308 */ /* 0x000fe80000000800 */
[----:B------:R-:W-:Y:S02]  /*16ee0*/  F2FP.PACK_AB R178, R197, R195 ;  /* 0x000000c3c5b2723e */ /* 0x000fe400000000ff */
[----:B------:R-:W-:Y:S02]  /*16ef0*/  F2FP.PACK_AB R177, R208, R210 ;  /* 0x000000d2d0b1723e */ /* 0x000fe400000000ff */
[----:B------:R-:W-:Y:S02]  /*16f00*/  F2FP.PACK_AB R179, R209, R207 ;  /* 0x000000cfd1b3723e */ /* 0x000fe400000000ff */
[----:B------:R4:W-:Y:S01]  /*16f10*/  MUFU.EX2 R203, R49 ;  /* 0x0000003100cb7308 */ /* 0x0009e20000000800 */
[----:B-1----:R-:W-:Y:S04]  /*16f20*/  LDSM.16.MT88.4 R36, [R230+0x2900] ;  /* 0x00290000e624783b */ /* 0x002fe80000004200 */
[C---:B------:R-:W-:Y:S05]  /*16f30*/  HMMA.16816.F32 R8, R176.reuse, R180, R8 ;  /* 0x000000b4b008723c */ /* 0x040fea0000001808 */
[----:B------:R1:W-:Y:S03]  /*16f40*/  MUFU.EX2 R204, R46 ;  /* 0x0000002e00cc7308 */ /* 0x0003e60000000800 */
[-C--:B------:R-:W-:Y:S07]  /*16f50*/  HMMA.16816.F32 R12, R176, R182.reuse, R12 ;  /* 0x000000b6b00c723c */ /* 0x080fee000000180c */
[----:B------:R-:W1:Y:S01]  /*16f60*/  MUFU.EX2 R170, R47 ;  /* 0x0000002f00aa7308 */ /* 0x000e620000000800 */
[C---:B------:R-:W-:Y:S01]  /*16f70*/  HMMA.16816.F32 R16, R172.reuse, R182, R16 ;  /* 0x000000b6ac10723c */ /* 0x040fe20000001810 */
[----:B------:R-:W1:Y:S07]  /*16f80*/  LDSM.16.MT88.4 R180, [R231+0x900] ;  /* 0x00090000e7b4783b */ /* 0x000e6e0000004200 */
[-C--:B---3--:R-:W-:Y:S01]  /*16f90*/  HMMA.16816.F32 R68, R172, R184.reuse, R68 ;  /* 0x000000b8ac44723c */ /* 0x088fe20000001844 */
[----:B----4-:R-:W-:Y:S01]  /*16fa0*/  LDSM.16.MT88.4 R48, [R229+0x1100] ;  /* 0x00110000e530783b */ /* 0x010fe20000004200 */
[----:B------:R-:W-:Y:S02]  /*16fb0*/  MUFU.EX2 R169, R169 ;  /* 0x000000a900a97308 */ /* 0x000fe40000000800 */
[----:B-1----:R-:W-:Y:S04]  /*16fc0*/  F2FP.PACK_AB R46, R249, R227 ;  /* 0x000000e3f92e723e */ /* 0x002fe800000000ff */
[C---:B------:R-:W-:Y:S04]  /*16fd0*/  HMMA.16816.F32 R72, R176.reuse, R184, R72 ;  /* 0x000000b8b048723c */ /* 0x040fe80000001848 */
[----:B------:R-:W-:Y:S01]  /*16fe0*/  MUFU.EX2 R62, R62 ;  /* 0x0000003e003e7308 */ /* 0x000fe20000000800 */
[----:B------:R-:W-:Y:S03]  /*16ff0*/  F2FP.PACK_AB R47, R170, R204 ;  /* 0x000000ccaa2f723e */ /* 0x000fe600000000ff */
[-C--:B------:R-:W-:Y:S08]  /*17000*/  HMMA.16816.F32 R76, R176, R186.reuse, R76 ;  /* 0x000000bab04c723c */ /* 0x080ff0000000184c */
[C---:B------:R-:W-:Y:S01]  /*17010*/  HMMA.16816.F32 R80, R172.reuse, R186, R80 ;  /* 0x000000baac50723c */ /* 0x040fe20000001850 */
[----:B------:R-:W1:Y:S07]  /*17020*/  LDSM.16.MT88.4 R184, [R230+0x900] ;  /* 0x00090000e6b8783b */ /* 0x000e6e0000004200 */
[-C--:B------:R-:W-:Y:S08]  /*17030*/  HMMA.16816.F32 R84, R172, R180.reuse, R84 ;  /* 0x000000b4ac54723c */ /* 0x080ff00000001854 */
[C---:B------:R-:W-:Y:S08]  /*17040*/  HMMA.16816.F32 R88, R176.reuse, R180, R88 ;  /* 0x000000b4b058723c */ /* 0x040ff00000001858 */
[-C--:B------:R-:W-:Y:S08]  /*17050*/  HMMA.16816.F32 R92, R176, R182.reuse, R92 ;  /* 0x000000b6b05c723c */ /* 0x080ff0000000185c */
[C---:B------:R-:W-:Y:S01]  /*17060*/  HMMA.16816.F32 R96, R172.reuse, R182, R96 ;  /* 0x000000b6ac60723c */ /* 0x040fe20000001860 */
[----:B------:R-:W3:Y:S07]  /*17070*/  LDSM.16.MT88.4 R180, [R228+0x2900] ;  /* 0x00290000e4b4783b */ /* 0x000eee0000004200 */
[-C--:B-1----:R-:W-:Y:S08]  /*17080*/  HMMA.16816.F32 R100, R172, R184.reuse, R100 ;  /* 0x000000b8ac64723c */ /* 0x082ff00000001864 */
[C---:B------:R-:W-:Y:S08]  /*17090*/  HMMA.16816.F32 R104, R176.reuse, R184, R104 ;  /* 0x000000b8b068723c */ /* 0x040ff00000001868 */
[-C--:B------:R-:W-:Y:S08]  /*170a0*/  HMMA.16816.F32 R108, R176, R186.reuse, R108 ;  /* 0x000000bab06c723c */ /* 0x080ff0000000186c */
[C---:B------:R-:W-:Y:S01]  /*170b0*/  HMMA.16816.F32 R112, R172.reuse, R186, R112 ;  /* 0x000000baac70723c */ /* 0x040fe20000001870 */
[----:B------:R-:W1:Y:S07]  /*170c0*/  LDSM.16.MT88.4 R184, [R229+0x2900] ;  /* 0x00290000e5b8783b */ /* 0x000e6e0000004200 */
[-C--:B---3--:R-:W-:Y:S08]  /*170d0*/  HMMA.16816.F32 R116, R172, R180.reuse, R116 ;  /* 0x000000b4ac74723c */ /* 0x088ff00000001874 */
[C---:B------:R-:W-:Y:S08]  /*170e0*/  HMMA.16816.F32 R120, R176.reuse, R180, R120 ;  /* 0x000000b4b078723c */ /* 0x040ff00000001878 */
[-C--:B------:R-:W-:Y:S08]  /*170f0*/  HMMA.16816.F32 R124, R176, R182.reuse, R124 ;  /* 0x000000b6b07c723c */ /* 0x080ff0000000187c */
[C---:B------:R-:W-:Y:S01]  /*17100*/  HMMA.16816.F32 R128, R172.reuse, R182, R128 ;  /* 0x000000b6ac80723c */ /* 0x040fe20000001880 */
[----:B------:R-:W3:Y:S07]  /*17110*/  LDSM.16.MT88.4 R180, [R231+0x2900] ;  /* 0x00290000e7b4783b */ /* 0x000eee0000004200 */
[-C--:B-1----:R-:W-:Y:S08]  /*17120*/  HMMA.16816.F32 R132, R172, R184.reuse, R132 ;  /* 0x000000b8ac84723c */ /* 0x082ff00000001884 */
[C---:B------:R-:W-:Y:S07]  /*17130*/  HMMA.16816.F32 R136, R176.reuse, R184, R136 ;  /* 0x000000b8b088723c */ /* 0x040fee0000001888 */
[--C-:B------:R-:W-:Y:S01]  /*17140*/  FFMA.FTZ R185, R53, c[0x0][0x2d0], -R213.reuse ;  /* 0x0000b40035b97a23 */ /* 0x100fe200000108d5 */
[-C--:B------:R-:W-:Y:S04]  /*17150*/  HMMA.16816.F32 R20, R176, R186.reuse, R20 ;  /* 0x000000bab014723c */ /* 0x080fe80000001814 */
[----:B------:R-:W-:Y:S04]  /*17160*/  FFMA.FTZ R184, R66, c[0x0][0x2d0], -R214 ;  /* 0x0000b40042b87a23 */ /* 0x000fe800000108d6 */
[C---:B------:R-:W-:Y:S07]  /*17170*/  HMMA.16816.F32 R140, R172.reuse, R186, R140 ;  /* 0x000000baac8c723c */ /* 0x040fee000000188c */
[----:B------:R-:W-:Y:S01]  /*17180*/  FFMA.FTZ R186, R52, c[0x0][0x2d0], -R213 ;  /* 0x0000b40034ba7a23 */ /* 0x000fe200000108d5 */
[-C--:B---3--:R-:W-:Y:S04]  /*17190*/  HMMA.16816.F32 R32, R172, R180.reuse, R32 ;  /* 0x000000b4ac20723c */ /* 0x088fe80000001820 */
[----:B------:R-:W-:Y:S02]  /*171a0*/  FFMA.FTZ R187, R56, c[0x0][0x2d0], -R212 ;  /* 0x0000b40038bb7a23 */ /* 0x000fe400000108d4 */
[----:B--2---:R-:W-:Y:S02]  /*171b0*/  FFMA.FTZ R56, R165, R224, R221 ;  /* 0x000000e0a5387223 */ /* 0x004fe400000100dd */
[----:B------:R-:W-:Y:S01]  /*171c0*/  MUFU.EX2 R165, R57 ;  /* 0x0000003900a57308 */ /* 0x000fe20000000800 */
[C---:B------:R-:W-:Y:S04]  /*171d0*/  HMMA.16816.F32 R144, R176.reuse, R180, R144 ;  /* 0x000000b4b090723c */ /* 0x040fe80000001890 */
[----:B------:R-:W-:Y:S02]  /*171e0*/  FADD.FTZ R56, R242, R56 ;  /* 0x00000038f2387221 */ /* 0x000fe40000010000 */
[----:B------:R-:W-:Y:S02]  /*171f0*/  FFMA.FTZ R212, R61, c[0x0][0x2d0], -R212 ;  /* 0x0000b4003dd47a23 */ /* 0x000fe400000108d4 */
[-C--:B------:R-:W-:Y:S01]  /*17200*/  HMMA.16816.F32 R148, R176, R182.reuse, R148 ;  /* 0x000000b6b094723c */ /* 0x080fe20000001894 */
[----:B------:R-:W-:Y:S03]  /*17210*/  MUFU.EX2 R61, R59 ;  /* 0x0000003b003d7308 */ /* 0x000fe60000000800 */
[--C-:B------:R-:W-:Y:S02]  /*17220*/  FFMA.FTZ R181, R54, c[0x0][0x2d0], -R214.reuse ;  /* 0x0000b40036b57a23 */ /* 0x100fe400000108d6 */
[--C-:B------:R-:W-:Y:S02]  /*17230*/  FFMA.FTZ R180, R55, c[0x0][0x2d0], -R214.reuse ;  /* 0x0000b40037b47a23 */ /* 0x100fe400000108d6 */
[C---:B------:R-:W-:Y:S01]  /*17240*/  HMMA.16816.F32 R152, R172.reuse, R182, R152 ;  /* 0x000000b6ac98723c */ /* 0x040fe20000001898 */
[----:B------:R-:W1:Y:S02]  /*17250*/  LDSM.16.MT88.4 R52, [R231+0x1100] ;  /* 0x00110000e734783b */ /* 0x000e640000004200 */
[----:B------:R-:W-:Y:S01]  /*17260*/  MUFU.EX2 R212, R212 ;  /* 0x000000d400d47308 */ /* 0x000fe20000000800 */
[----:B------:R-:W-:Y:S03]  /*17270*/  FFMA.FTZ R214, R67, c[0x0][0x2d0], -R214 ;  /* 0x0000b40043d67a23 */ /* 0x000fe600000108d6 */
[--C-:B------:R-:W-:Y:S01]  /*17280*/  FFMA.FTZ R183, R64, c[0x0][0x2d0], -R213.reuse ;  /* 0x0000b40040b77a23 */ /* 0x100fe200000108d5 */
[-C--:B------:R-:W-:Y:S04]  /*17290*/  HMMA.16816.F32 R156, R172, R36.reuse, R156 ;  /* 0x00000024ac9c723c */ /* 0x080fe8000000189c */
[----:B------:R-:W-:Y:S01]  /*172a0*/  FFMA.FTZ R182, R65, c[0x0][0x2d0], -R213 ;  /* 0x0000b40041b67a23 */ /* 0x000fe200000108d5 */
[----:B------:R-:W-:Y:S01]  /*172b0*/  MUFU.EX2 R214, R214 ;  /* 0x000000d600d67308 */ /* 0x000fe20000000800 */
[----:B------:R-:W-:Y:S02]  /*172c0*/  LDSM.16.MT88.4 R64, [R229+0x3100] ;  /* 0x00310000e540783b */ /* 0x000fe40000004200 */
[C---:B------:R-:W-:Y:S04]  /*172d0*/  HMMA.16816.F32 R160, R176.reuse, R36, R160 ;  /* 0x00000024b0a0723c */ /* 0x040fe800000018a0 */
[----:B------:R-:W-:Y:S03]  /*172e0*/  FFMA.FTZ R164, R164, R223, R218 ;  /* 0x000000dfa4a47223 */ /* 0x000fe600000100da */
[----:B------:R-:W-:Y:S01]  /*172f0*/  MUFU.EX2 R218, R186 ;  /* 0x000000ba00da7308 */ /* 0x000fe20000000800 */
[-C--:B------:R-:W-:Y:S04]  /*17300*/  HMMA.16816.F32 R24, R176, R38.reuse, R24 ;  /* 0x00000026b018723c */ /* 0x080fe80000001818 */
[----:B------:R-:W-:Y:S03]  /*17310*/  FFMA.FTZ R3, R3, R211, R216 ;  /* 0x000000d303037223 */ /* 0x000fe600000100d8 */
[----:B------:R-:W-:Y:S01]  /*17320*/  MOV R176, R203 ;  /* 0x000000cb00b07202 */ /* 0x000fe20000000f00 */
[----:B------:R-:W-:Y:S01]  /*17330*/  HMMA.16816.F32 R28, R172, R38, R28 ;  /* 0x00000026ac1c723c */ /* 0x000fe2000000181c */
[----:B------:R-:W2:Y:S01]  /*17340*/  LDL.LU R172, [R1+0x10] ;  /* 0x0000100001ac7983 */ /* 0x000ea20000300800 */
[----:B------:R-:W3:Y:S02]  /*17350*/  MUFU.EX2 R213, R184 ;  /* 0x000000b800d57308 */ /* 0x000ee40000000800 */
[----:B------:R-:W-:Y:S01]  /*17360*/  MOV R177, R202 ;  /* 0x000000ca00b17202 */ /* 0x000fe20000000f00 */
[----:B------:R4:W5:Y:S01]  /*17370*/  LDL.LU R242, [R1+0x7c] ;  /* 0x00007c0001f27983 */ /* 0x0009620000300800 */
[----:B------:R-:W-:Y:S01]  /*17380*/  MOV R178, R201 ;  /* 0x000000c900b27202 */ /* 0x000fe20000000f00 */
[----:B------:R-:W-:Y:S01]  /*17390*/  FADD.FTZ R3, R243, R3 ;  /* 0x00000003f3037221 */ /* 0x000fe20000010000 */
[----:B------:R-:W-:Y:S04]  /*173a0*/  MOV R179, R200 ;  /* 0x000000c800b37202 */ /* 0x000fe80000000f00 */
[----:B------:R-:W-:Y:S01]  /*173b0*/  F2FP.PACK_AB R36, R178, R198 ;  /* 0x000000c6b224723e */ /* 0x000fe200000000ff */
[----:B------:R-:W-:Y:S01]  /*173c0*/  MUFU.EX2 R211, R187 ;  /* 0x000000bb00d37308 */ /* 0x000fe20000000800 */
[----:B------:R-:W-:Y:S01]  /*173d0*/  F2FP.PACK_AB R38, R176, R177 ;  /* 0x000000b1b026723e */ /* 0x000fe200000000ff */
[----:B------:R-:W-:Y:S01]  /*173e0*/  FADD.FTZ R3, R244, R3 ;  /* 0x00000003f4037221 */ /* 0x000fe20000010000 */
[----:B------:R-:W-:Y:S02]  /*173f0*/  F2FP.PACK_AB R37, R251, R179 ;  /* 0x000000b3fb25723e */ /* 0x000fe400000000ff */
[----:B------:R-:W-:Y:S01]  /*17400*/  F2FP.PACK_AB R39, R252, R250 ;  /* 0x000000fafc27723e */ /* 0x000fe200000000ff */
[----:B------:R-:W-:Y:S01]  /*17410*/  FADD.FTZ R3, R238, R3 ;  /* 0x00000003ee037221 */ /* 0x000fe20000010000 */
[----:B------:R-:W-:Y:S03]  /*17420*/  MOV R175, R222 ;  /* 0x000000de00af7202 */ /* 0x000fe60000000f00 */
[----:B------:R1:W1:Y:S02]  /*17430*/  MUFU.EX2 R222, R185 ;  /* 0x000000b900de7308 */ /* 0x0002640000000800 */
[-C--:B------:R-:W-:Y:S05]  /*17440*/  HMMA.16816.F32 R4, R36, R40.reuse, R4 ;  /* 0x000000282404723c */ /* 0x080fea0000001804 */
[----:B---3--:R-:W-:Y:S03]  /*17450*/  F2FP.PACK_AB R203, R214, R213 ;  /* 0x000000d5d6cb723e */ /* 0x008fe600000000ff */
[C---:B------:R-:W-:Y:S01]  /*17460*/  HMMA.16816.F32 R8, R44.reuse, R40, R8 ;  /* 0x000000282c08723c */ /* 0x040fe20000001808 */
[----:B------:R-:W-:Y:S07]  /*17470*/  MUFU.EX2 R224, R182 ;  /* 0x000000b600e07308 */ /* 0x000fee0000000800 */
[-C--:B------:R-:W-:Y:S03]  /*17480*/  HMMA.16816.F32 R12, R44, R42.reuse, R12 ;  /* 0x0000002a2c0c723c */ /* 0x080fe6000000180c */
[----:B------:R-:W3:Y:S01]  /*17490*/  MUFU.EX2 R223, R183 ;  /* 0x000000b700df7308 */ /* 0x000ee20000000800 */
[----:B-1----:R-:W-:Y:S01]  /*174a0*/  LDSM.16.MT88.4 R184, [R228+0x1900] ;  /* 0x00190000e4b8783b */ /* 0x002fe20000004200 */
[----:B------:R-:W-:Y:S03]  /*174b0*/  F2FP.PACK_AB R200, R222, R218 ;  /* 0x000000dadec8723e */ /* 0x000fe600000000ff */
[C---:B------:R-:W-:Y:S05]  /*174c0*/  HMMA.16816.F32 R16, R36.reuse, R42, R16 ;  /* 0x0000002a2410723c */ /* 0x040fea0000001810 */
[----:B------:R-:W-:Y:S01]  /*174d0*/  MUFU.EX2 R216, R181 ;  /* 0x000000b500d87308 */ /* 0x000fe20000000800 */
[----:B------:R-:W1:Y:S02]  /*174e0*/  LDSM.16.MT88.4 R40, [R230+0x1100] ;  /* 0x00110000e628783b */ /* 0x000e640000004200 */
[-C--:B------:R-:W-:Y:S07]  /*174f0*/  HMMA.16816.F32 R68, R36, R48.reuse, R68 ;  /* 0x000000302444723c */ /* 0x080fee0000001844 */
[----:B------:R-:W4:Y:S01]  /*17500*/  MUFU.EX2 R221, R180 ;  /* 0x000000b400dd7308 */ /* 0x000f220000000800 */
[C---:B------:R-:W-:Y:S04]  /*17510*/  HMMA.16816.F32 R72, R44.reuse, R48, R72 ;  /* 0x000000302c48723c */ /* 0x040fe80000001848 */
[----:B---3--:R-:W-:Y:S04]  /*17520*/  F2FP.PACK_AB R202, R224, R223 ;  /* 0x000000dfe0ca723e */ /* 0x008fe800000000ff */
[-C--:B------:R-:W-:Y:S08]  /*17530*/  HMMA.16816.F32 R76, R44, R50.reuse, R76 ;  /* 0x000000322c4c723c */ /* 0x080ff0000000184c */
[C---:B------:R-:W-:Y:S01]  /*17540*/  HMMA.16816.F32 R80, R36.reuse, R50, R80 ;  /* 0x000000322450723c */ /* 0x040fe20000001850 */
[----:B------:R-:W3:Y:S03]  /*17550*/  LDSM.16.MT88.4 R48, [R228+0x3100] ;  /* 0x00310000e430783b */ /* 0x000ee60000004200 */
[----:B----4-:R-:W-:Y:S04]  /*17560*/  F2FP.PACK_AB R201, R221, R216 ;  /* 0x000000d8ddc9723e */ /* 0x010fe800000000ff */
[-C--:B------:R-:W-:Y:S08]  /*17570*/  HMMA.16816.F32 R84, R36, R52.reuse, R84 ;  /* 0x000000342454723c */ /* 0x080ff00000001854 */
[C---:B------:R-:W-:Y:S08]  /*17580*/  HMMA.16816.F32 R88, R44.reuse, R52, R88 ;  /* 0x000000342c58723c */ /* 0x040ff00000001858 */
[-C--:B------:R-:W-:Y:S08]  /*17590*/  HMMA.16816.F32 R92, R44, R54.reuse, R92 ;  /* 0x000000362c5c723c */ /* 0x080ff0000000185c */
[C---:B------:R-:W-:Y:S01]  /*175a0*/  HMMA.16816.F32 R96, R36.reuse, R54, R96 ;  /* 0x000000362460723c */ /* 0x040fe20000001860 */
[----:B------:R-:W4:Y:S07]  /*175b0*/  LDSM.16.MT88.4 R52, [R231+0x3100] ;  /* 0x00310000e734783b */ /* 0x000f2e0000004200 */
        /* <DEDUP_REMOVED lines=10> */
[-C--:B------:R-:W-:Y:S08]  /*17660*/  HMMA.16816.F32 R132, R36, R64.reuse, R132 ;  /* 0x000000402484723c */ /* 0x080ff00000001884 */
[C---:B------:R-:W-:Y:S01]  /*17670*/  HMMA.16816.F32 R136, R44.reuse, R64, R136 ;  /* 0x000000402c88723c */ /* 0x040fe20000001888 */
[----:B------:R-:W1:Y:S07]  /*17680*/  MUFU.EX2 R65, R60 ;  /* 0x0000003c00417308 */ /* 0x000e6e0000000800 */
[-C--:B------:R-:W-:Y:S03]  /*17690*/  HMMA.16816.F32 R20, R44, R66.reuse, R20 ;  /* 0x000000422c14723c */ /* 0x080fe60000001814 */
[----:B------:R-:W1:Y:S05]  /*176a0*/  MUFU.EX2 R60, R58 ;  /* 0x0000003a003c7308 */ /* 0x000e6a0000000800 */
[C---:B------:R-:W-:Y:S07]  /*176b0*/  HMMA.16816.F32 R140, R36.reuse, R66, R140 ;  /* 0x00000042248c723c */ /* 0x040fee000000188c */
[----:B------:R-:W-:Y:S01]  /*176c0*/  MOV R67, R176 ;  /* 0x000000b000437202 */ /* 0x000fe20000000f00 */
[-C--:B----4-:R-:W-:Y:S04]  /*176d0*/  HMMA.16816.F32 R32, R36, R52.reuse, R32 ;  /* 0x000000342420723c */ /* 0x090fe80000001820 */
[----:B------:R-:W-:Y:S04]  /*176e0*/  MOV R66, R177 ;  /* 0x000000b100427202 */ /* 0x000fe80000000f00 */
        /* <DEDUP_REMOVED lines=8> */
[----:B------:R1:W5:Y:S03]  /*17770*/  LDL.LU R236, [R1+0x78] ;  /* 0x0000780001ec7983 */ /* 0x0003660000300800 */
[----:B------:R-:W-:Y:S01]  /*17780*/  FADD.FTZ R41, R171, R56 ;  /* 0x00000038ab297221 */ /* 0x000fe20000010000 */
[----:B------:R1:W5:Y:S01]  /*17790*/  LDL.LU R243, [R1+0x74] ;  /* 0x0000740001f37983 */ /* 0x0003620000300800 */
[----:B------:R-:W-:Y:S01]  /*177a0*/  FADD.FTZ R40, R234, R40 ;  /* 0x00000028ea287221 */ /* 0x000fe20000010000 */
[----:B------:R-:W-:Y:S01]  /*177b0*/  MOV R164, R179 ;  /* 0x000000b300a47202 */ /* 0x000fe20000000f00 */
[----:B------:R-:W-:Y:S01]  /*177c0*/  HMMA.16816.F32 R28, R36, R42, R28 ;  /* 0x0000002a241c723c */ /* 0x000fe2000000181c */
[----:B------:R1:W5:Y:S03]  /*177d0*/  LDL.LU R171, [R1+0x70] ;  /* 0x0000700001ab7983 */ /* 0x0003660000300800 */
[----:B------:R-:W-:Y:S01]  /*177e0*/  FADD.FTZ R41, R245, R41 ;  /* 0x00000029f5297221 */ /* 0x000fe20000010000 */
[----:B------:R1:W5:Y:S01]  /*177f0*/  LDL.LU R234, [R1+0x6c] ;  /* 0x00006c0001ea7983 */ /* 0x0003620000300800 */
[----:B------:R-:W-:Y:S02]  /*17800*/  FADD.FTZ R64, R246, R40 ;  /* 0x00000028f6407221 */ /* 0x000fe40000010000 */
[----:B------:R-:W-:Y:S01]  /*17810*/  FADD.FTZ R63, R175, R41 ;  /* 0x00000029af3f7221 */ /* 0x000fe20000010000 */
[----:B------:R1:W5:Y:S04]  /*17820*/  LDL.LU R244, [R1+0x68] ;  /* 0x0000680001f47983 */ /* 0x0003680000300800 */
[----:B------:R1:W5:Y:S04]  /*17830*/  LDL.LU R245, [R1+0x64] ;  /* 0x0000640001f57983 */ /* 0x0003680000300800 */
[----:B------:R1:W5:Y:S04]  /*17840*/  LDL.LU R246, [R1+0x60] ;  /* 0x0000600001f67983 */ /* 0x0003680000300800 */
[----:B------:R1:W5:Y:S04]  /*17850*/  LDL.LU R238, [R1+0x5c] ;  /* 0x00005c0001ee7983 */ /* 0x0003680000300800 */
[----:B------:R-:W1:Y:S01]  /*17860*/  LDSM.16.MT88.4 R44, [R230+0x1900] ;  /* 0x00190000e62c783b */ /* 0x000e620000004200 */
[----:B--2---:R-:W-:Y:S01]  /*17870*/  FFMA.FTZ R0, R0, R172, R215 ;  /* 0x000000ac00007223 */ /* 0x004fe200000100d7 */
[----:B------:R-:W-:Y:S02]  /*17880*/  MOV R215, R178 ;  /* 0x000000b200d77202 */ /* 0x000fe40000000f00 */
[-C--:B------:R-:W-:Y:S04]  /*17890*/  HMMA.16816.F32 R176, R200, R184.reuse, R4 ;  /* 0x000000b8c8b0723c */ /* 0x080fe80000001804 */
[----:B------:R-:W2:Y:S01]  /*178a0*/  LDSM.16.MT88.4 R36, [R228+0x3900] ;  /* 0x00390000e424783b */ /* 0x000ea20000004200 */
[----:B------:R-:W-:Y:S01]  /*178b0*/  FADD.FTZ R0, R217, R0 ;  /* 0x00000000d9007221 */ /* 0x000fe20000010000 */
[----:B------:R-:W-:Y:S02]  /*178c0*/  MOV R217, R198 ;  /* 0x000000c600d97202 */ /* 0x000fe40000000f00 */
[----:B------:R-:W-:Y:S01]  /*178d0*/  MOV R7, R199 ;  /* 0x000000c700077202 */ /* 0x000fe20000000f00 */
[----:B------:R-:W-:Y:S03]  /*178e0*/  FADD.FTZ R0, R219, R0 ;  /* 0x00000000db007221 */ /* 0x000fe60000010000 */
[----:B------:R-:W1:Y:S01]  /*178f0*/  LDSM.16.MT88.4 R40, [R229+0x3900] ;  /* 0x00390000e528783b */ /* 0x000e620000004200 */
[----:B------:R-:W-:Y:S01]  /*17900*/  F2FP.PACK_AB R198, R212, R65 ;  /* 0x00000041d4c6723e */ /* 0x000fe200000000ff */
[----:B------:R-:W-:Y:S01]  /*17910*/  FADD.FTZ R0, R220, R0 ;  /* 0x00000000dc007221 */ /* 0x000fe20000010000 */
[----:B------:R-:W-:Y:S02]  /*17920*/  F2FP.PACK_AB R199, R169, R62 ;  /* 0x0000003ea9c7723e */ /* 0x000fe400000000ff */
[----:B------:R-:W-:Y:S01]  /*17930*/  MOV R219, R197 ;  /* 0x000000c500db7202 */ /* 0x000fe20000000f00 */
[----:B------:R-:W-:Y:S01]  /*17940*/  FADD.FTZ R0, R210, R0 ;  /* 0x00000000d2007221 */ /* 0x000fe20000010000 */
[----:B------:R-:W-:Y:S01]  /*17950*/  F2FP.PACK_AB R197, R61, R60 ;  /* 0x0000003c3dc5723e */ /* 0x000fe200000000ff */
[----:B------:R-:W1:Y:S01]  /*17960*/  LDSM.16.MT88.4 R56, [R231+0x3900] ;  /* 0x00390000e738783b */ /* 0x000e620000004200 */
[----:B------:R-:W-:Y:S02]  /*17970*/  MOV R220, R196 ;  /* 0x000000c400dc7202 */ /* 0x000fe40000000f00 */
[----:B------:R-:W-:Y:S07]  /*17980*/  F2FP.PACK_AB R196, R165, R211 ;  /* 0x000000d3a5c4723e */ /* 0x000fee00000000ff */
[C---:B------:R-:W-:Y:S07]  /*17990*/  HMMA.16816.F32 R172, R196.reuse, R184, R8 ;  /* 0x000000b8c4ac723c */ /* 0x040fee0000001808 */
[----:B------:R-:W-:Y:S01]  /*179a0*/  MOV R10, R191 ;  /* 0x000000bf000a7202 */ /* 0x000fe20000000f00 */
[-C--:B------:R-:W-:Y:S04]  /*179b0*/  HMMA.16816.F32 R180, R196, R186.reuse, R12 ;  /* 0x000000bac4b4723c */ /* 0x080fe8000000180c */
[----:B------:R-:W-:Y:S02]  /*179c0*/  MOV R9, R190 ;  /* 0x000000be00097202 */ /* 0x000fe40000000f00 */
[----:B------:R-:W-:Y:S02]  /*179d0*/  MOV R11, R189 ;  /* 0x000000bd000b7202 */ /* 0x000fe40000000f00 */
[C---:B------:R-:W-:Y:S04]  /*179e0*/  HMMA.16816.F32 R184, R200.reuse, R186, R16 ;  /* 0x000000bac8b8723c */ /* 0x040fe80000001810 */
[----:B------:R-:W-:Y:S02]  /*179f0*/  MOV R15, R7 ;  /* 0x00000007000f7202 */ /* 0x000fe40000000f00 */
[----:B------:R-:W1:Y:S01]  /*17a00*/  LDSM.16.MT88.4 R4, [R230+0x3900] ;  /* 0x00390000e604783b */ /* 0x000e620000004200 */
[----:B------:R-:W-:Y:S01]  /*17a10*/  MOV R19, R188 ;  /* 0x000000bc00137202 */ /* 0x000fe20000000f00 */
[-C--:B---3--:R-:W-:Y:S04]  /*17a20*/  HMMA.16816.F32 R68, R200, R48.reuse, R68 ;  /* 0x00000030c844723c */ /* 0x088fe80000001844 */
[----:B------:R-:W-:Y:S02]  /*17a30*/  MOV R14, R195 ;  /* 0x000000c3000e7202 */ /* 0x000fe40000000f00 */
[----:B------:R-:W-:Y:S02]  /*17a40*/  MOV R13, R194 ;  /* 0x000000c2000d7202 */ /* 0x000fe40000000f00 */
[C---:B------:R-:W-:Y:S04]  /*17a50*/  HMMA.16816.F32 R72, R196.reuse, R48, R72 ;  /* 0x00000030c448723c */ /* 0x040fe80000001848 */
[----:B------:R-:W-:Y:S02]  /*17a60*/  MOV R8, R193 ;  /* 0x000000c100087202 */ /* 0x000fe40000000f00 */
[----:B------:R-:W-:Y:S02]  /*17a70*/  MOV R12, R192 ;  /* 0x000000c0000c7202 */ /* 0x000fe40000000f00 */
[-C--:B------:R-:W-:Y:S04]  /*17a80*/  HMMA.16816.F32 R76, R196, R50.reuse, R76 ;  /* 0x00000032c44c723c */ /* 0x080fe8000000184c */
[----:B------:R-:W-:Y:S02]  /*17a90*/  FADD.FTZ R3, R12, R3 ;  /* 0x000000030c037221 */ /* 0x000fe40000010000 */
[----:B------:R-:W-:Y:S02]  /*17aa0*/  FADD.FTZ R8, R8, R64 ;  /* 0x0000004008087221 */ /* 0x000fe40000010000 */
[C---:B------:R-:W-:Y:S04]  /*17ab0*/  HMMA.16816.F32 R80, R200.reuse, R50, R80 ;  /* 0x00000032c850723c */ /* 0x040fe80000001850 */
[----:B------:R-:W-:Y:S02]  /*17ac0*/  FADD.FTZ R11, R11, R8 ;  /* 0x000000080b0b7221 */ /* 0x000fe40000010000 */
[----:B------:R-:W-:Y:S02]  /*17ad0*/  FADD.FTZ R10, R10, R3 ;  /* 0x000000030a0a7221 */ /* 0x000fe40000010000 */
[-C--:B----4-:R-:W-:Y:S04]  /*17ae0*/  HMMA.16816.F32 R84, R200, R52.reuse, R84 ;  /* 0x00000034c854723c */ /* 0x090fe80000001854 */
        /* <DEDUP_REMOVED lines=49> */
[----:B------:R-:W-:Y:S01]  /*17e00*/  FADD.FTZ R0, R170, R5 ;  /* 0x00000005aa007221 */ /* 0x000fe20000010000 */
[----:B------:R-:W-:Y:S01]  /*17e10*/  MOV R170, R2 ;  /* 0x0000000200aa7202 */ /* 0x000fe20000000f00 */
        /* <DEDUP_REMOVED lines=16> */
[----:B------:R-:W-:Y:S01]  /*17f20*/  FADD.FTZ R0, R169, R0 ;  /* 0x00000000a9007221 */ /* 0x000fe20000010000 */
[----:B------:R-:W-:Y:S02]  /*17f30*/  MOV R169, R166 ;  /* 0x000000a600a97202 */ /* 0x000fe40000000f00 */
[----:B------:R1:W-:Y:S04]  /*17f40*/  STL [R1+0x4], R3 ;  /* 0x0000040301007387 */ /* 0x0003e80000100800 */
[----:B------:R2:W-:Y:S01]  /*17f50*/  STL [R1+0x10], R0 ;  /* 0x0000100001007387 */ /* 0x0005e20000100800 */
[----:B-1----:R-:W-:Y:S02]  /*17f60*/  MOV R3, R167 ;  /* 0x000000a700037202 */ /* 0x002fe40000000f00 */
[----:B--2---:R-:W-:Y:S01]  /*17f70*/  MOV R0, R168 ;  /* 0x000000a800007202 */ /* 0x004fe20000000f00 */
[----:B------:R-:W-:-:S05]  /*17f80*/  @P0 BRA `(.L_x_839) ;  /* 0xffffc50000000947 */ /* 0x000fca000383ffff */
.L_x_838:
[----:B----4-:R-:W2:Y:S04]  /*17f90*/  LDL.LU R6, [R1+0xc] ;  /* 0x00000c0001067983 */ /* 0x010ea80000300800 */
        /* <DEDUP_REMOVED lines=180> */
[----:B-----5:R-:W-:-:S02]  /*18ae0*/  @P3 FFMA.FTZ R61, R10, R168, R11 ;  /* 0x000000a80a3d3223 */ /* 0x020fc4000001000b */
[----:B------:R-:W-:Y:S02]  /*18af0*/  @P2 FFMA.FTZ R62, R5, R167, R9 ;  /* 0x000000a7053e2223 */ /* 0x000fe40000010009 */
[----:B------:R-:W-:Y:S02]  /*18b00*/  @P1 FFMA.FTZ R63, R3, R166, R7 ;  /* 0x000000a6033f1223 */ /* 0x000fe40000010007 */
[----:B------:R-:W-:Y:S02]  /*18b10*/  @P0 FFMA.FTZ R64, R0, R2, R4 ;  /* 0x0000000200400223 */ /* 0x000fe40000010004 */
.L_x_784:
[----:B------:R-:W1:Y:S01]  /*18b20*/  S2R R85, SR_CTAID.Y ;  /* 0x0000000000557919 */ /* 0x000e620000002600 */
[----:B------:R-:W-:Y:S01]  /*18b30*/  ULDC.64 UR4, c[0x0][0x118] ;  /* 0x0000460000047ab9 */ /* 0x000fe20000000a00 */
        /* <DEDUP_REMOVED lines=69> */
[----:B------:R1:W-:Y:S01]  /*18f90*/  STS [R2], R7 ;  /* 0x0000000702007388 */ /* 0x0003e20000000800 */
        /* <DEDUP_REMOVED lines=18> */
[----:B-1----:R-:W-:Y:S01]  /*190c0*/  IMAD.MOV.U32 R7, RZ, RZ, 0x40 ;  /* 0x00000040ff077424 */ /* 0x002fe200078e00ff */
[----:B------:R-:W-:Y:S02]  /*190d0*/  F2FP.PACK_AB R25, R25, R190 ;  /* 0x000000be1919723e */ /* 0x000fe400000000ff */
[----:B------:R-:W-:Y:S01]  /*190e0*/  STS [R3+0x480], R50 ;  /* 0x0004803203007388 */ /* 0x000fe20000000800 */
[----:B------:R-:W-:Y:S02]  /*190f0*/  F2FP.PACK_AB R24, R24, R192 ;  /* 0x000000c01818723e */ /* 0x000fe400000000ff */
[----:B------:R-:W-:Y:S01]  /*19100*/  SEL R7, R7, 0xffffffc0, !P2 ;  /* 0xffffffc007077807 */ /* 0x000fe20005000000 */
[----:B------:R1:W-:Y:S01]  /*19110*/  STS [R4+0x400], R6 ;  /* 0x0004000604007388 */ /* 0x0003e20000000800 */
        /* <DEDUP_REMOVED lines=17> */
[----:B-1----:R-:W-:Y:S01]  /*19230*/  IMAD.IADD R6, R0, 0x1, R7 ;  /* 0x0000000100067824 */ /* 0x002fe200078e0207 */
[----:B------:R-:W-:-:S02]  /*19240*/  F2FP.PACK_AB R16, R16, R162 ;  /* 0x000000a21010723e */ /* 0x000fc400000000ff */
[----:B------:R-:W-:Y:S01]  /*19250*/  F2FP.PACK_AB R15, R15, R196 ;  /* 0x000000c40f0f723e */ /* 0x000fe200000000ff */
[----:B---3--:R-:W-:Y:S01]  /*19260*/  IMAD.IADD R8, R7, 0x1, R2 ;  /* 0x0000000107087824 */ /* 0x008fe200078e0202 */
[----:B------:R-:W-:Y:S01]  /*19270*/  STS [R6+0x80], R49 ;  /* 0x0000803106007388 */ /* 0x000fe20000000800 */
[----:B------:R-:W-:Y:S02]  /*19280*/  F2FP.PACK_AB R14, R14, R198 ;  /* 0x000000c60e0e723e */ /* 0x000fe400000000ff */
[----:B------:R-:W-:Y:S01]  /*19290*/  ISETP.NE.U32.AND P0, PT, RZ, c[0x0][0x500], PT ;  /* 0x00014000ff007a0c */ /* 0x000fe20003f05070 */
[----:B------:R-:W-:Y:S03]  /*192a0*/  STS [R6+0x480], R48 ;  /* 0x0004803006007388 */ /* 0x000fe60000000800 */
[----:B------:R-:W-:Y:S01]  /*192b0*/  ISETP.NE.AND.EX P1, PT, RZ, c[0x0][0x504], PT, P0 ;  /* 0x00014100ff007a0c */ /* 0x000fe20003f25300 */
[----:B------:R1:W-:Y:S01]  /*192c0*/  STS [R8+0x400], R5 ;  /* 0x0004000508007388 */ /* 0x0003e20000000800 */
[----:B------:R-:W-:-:S03]  /*192d0*/  ISETP.NE.U32.AND P0, PT, RZ, c[0x0][0x508], PT ;  /* 0x00014200ff007a0c */ /* 0x000fc60003f05070 */
[----:B------:R-:W-:Y:S01]  /*192e0*/  STS [R8], R45 ;  /* 0x0000002d08007388 */ /* 0x000fe20000000800 */
[----:B------:R-:W-:-:S03]  /*192f0*/  ISETP.NE.AND.EX P0, PT, RZ, c[0x0][0x50c], PT, P0 ;  /* 0x00014300ff007a0c */ /* 0x000fc60003f05300 */
        /* <DEDUP_REMOVED lines=61> */
.L_x_841:
[----:B-1----:R-:W-:Y:S01]  /*196d0*/  LOP3.LUT R0, R60, 0xffffffe0, RZ, 0xc0, !PT ;  /* 0xffffffe03c007812 */ /* 0x002fe200078ec0ff */
[----:B------:R-:W1:Y:S01]  /*196e0*/  S2R R80, SR_CTAID.X ;  /* 0x0000000000507919 */ /* 0x000e620000002500 */
[----:B------:R-:W-:Y:S01]  /*196f0*/  LEA.HI R4, R26, R26, RZ, 0x1 ;  /* 0x0000001a1a047211 */ /* 0x000fe200078f08ff */
[----:B------:R-:W-:Y:S01]  /*19700*/  IMAD R14, R67, c[0x0][0x3e8], RZ ;  /* 0x0000fa00430e7a24 */ /* 0x000fe200078e02ff */
[----:B------:R-:W-:Y:S01]  /*19710*/  SHF.R.S32.HI R6, RZ, 0x1f, R59 ;  /* 0x0000001fff067819 */ /* 0x000fe2000001143b */
[----:B------:R-:W-:Y:S01]  /*19720*/  IMAD.IADD R0, R66, 0x1, -R0 ;  /* 0x0000000142007824 */ /* 0x000fe200078e0a00 */
[----:B------:R-:W-:Y:S01]  /*19730*/  LOP3.LUT R5, R4, 0x1ffffffe, RZ, 0xc0, !PT ;  /* 0x1ffffffe04057812 */ /* 0x000fe200078ec0ff */
[----:B------:R-:W-:Y:S01]  /*19740*/  IMAD R14, R85, c[0x0][0x3ec], R14 ;  /* 0x0000fb00550e7a24 */ /* 0x000fe200078e020e */
[----:B------:R-:W-:Y:S01]  /*19750*/  LEA.HI R6, R6, R59, RZ, 0x2 ;  /* 0x0000003b06067211 */ /* 0x000fe200078f10ff */
[----:B-----5:R-:W-:Y:S01]  /*19760*/  IMAD R20, R20, c[0x0][0x4e8], RZ ;  /* 0x00013a0014147a24 */ /* 0x020fe200078e02ff */
[----:B------:R-:W-:Y:S01]  /*19770*/  SHF.R.S32.HI R8, RZ, 0x1f, R0 ;  /* 0x0000001fff087819 */ /* 0x000fe20000011400 */
[----:B------:R-:W-:Y:S01]  /*19780*/  IMAD.IADD R7, R26, 0x1, -R5 ;  /* 0x000000011a077824 */ /* 0x000fe200078e0a05 */
[----:B------:R-:W-:Y:S01]  /*19790*/  LOP3.LUT R6, R6, 0xffffffc, RZ, 0xc0, !PT ;  /* 0x0ffffffc06067812 */ /* 0x000fe200078ec0ff */
[----:B------:R-:W-:Y:S01]  /*197a0*/  IMAD.SHL.U32 R5, R4, 0x20, RZ ;  /* 0x0000002004057824 */ /* 0x000fe200078e00ff */
[----:B------:R-:W-:Y:S01]  /*197b0*/  LEA.HI R4, R8, R0, RZ, 0x2 ;  /* 0x0000000008047211 */ /* 0x000fe200078f10ff */
[----:B------:R-:W-:Y:S01]  /*197c0*/  BSSY B0, `(.L_x_842) ;  /* 0x0000084000007945 */ /* 0x000fe20003800000 */
[----:B------:R-:W-:Y:S01]  /*197d0*/  MOV R8, c[0x0][0x4e8] ;  /* 0x00013a0000087a02 */ /* 0x000fe20000000f00 */
[----:B------:R-:W-:Y:S01]  /*197e0*/  IMAD.IADD R6, R59, 0x1, -R6 ;  /* 0x000000013b067824 */ /* 0x000fe200078e0a06 */
[----:B------:R-:W-:-:S02]  /*197f0*/  LOP3.LUT R5, R5, 0xffffffc0, RZ, 0xc0, !PT ;  /* 0xffffffc005057812 */ /* 0x000fc400078ec0ff */
[----:B------:R-:W-:Y:S02]  /*19800*/  SHF.R.S32.HI R4, RZ, 0x2, R4 ;  /* 0x00000002ff047819 */ /* 0x000fe40000011404 */
[----:B------:R-:W-:Y:S01]  /*19810*/  ISETP.NE.AND P2, PT, R8, 0x1, PT ;  /* 0x000000010800780c */ /* 0x000fe20003f45270 */
[----:B------:R-:W-:Y:S01]  /*19820*/  IMAD R7, R7, 0x8, R5 ;  /* 0x0000000807077824 */ /* 0x000fe200078e0205 */
[----:B------:R-:W-:Y:S01]  /*19830*/  LOP3.LUT P0, RZ, R0, 0x3, RZ, 0xc0, !PT ;  /* 0x0000000300ff7812 */ /* 0x000fe2000780c0ff */
[----:B------:R-:W-:Y:S01]  /*19840*/  IMAD R19, R6, 0x10, R4 ;  /* 0x0000001006137824 */ /* 0x000fe200078e0204 */
[----:B------:R-:W-:Y:S01]  /*19850*/  LEA.HI R10, R65, R66, RZ, 0x3 ;  /* 0x00000042410a7211 */ /* 0x000fe200078f18ff */
[----:B------:R-:W-:Y:S01]  /*19860*/  IMAD R0, R3, c[0x0][0x3a0], RZ ;  /* 0x0000e80003007a24 */ /* 0x000fe200078e02ff */
[----:B------:R-:W-:Y:S01]  /*19870*/  SEL R18, R69, RZ, !P1 ;  /* 0x000000ff45127207 */ /* 0x000fe20004800000 */
[----:B------:R-:W-:Y:S01]  /*19880*/  IMAD.WIDE.U32 R4, R85, c[0x0][0x490], R2 ;  /* 0x0001240055047a25 */ /* 0x000fe200078e0002 */
[----:B------:R-:W-:-:S02]  /*19890*/  IADD3 R6, R19, R7, RZ ;  /* 0x0000000713067210 */ /* 0x000fc40007ffe0ff */
[----:B------:R-:W-:Y:S01]  /*198a0*/  SHF.R.S32.HI R21, RZ, 0x3, R10 ;  /* 0x00000003ff157819 */ /* 0x000fe2000001140a */
[----:B------:R-:W-:Y:S01]  /*198b0*/  IMAD R7, R2, c[0x0][0x3a4], R0 ;  /* 0x0000e90002077a24 */ /* 0x000fe200078e0200 */
[----:B------:R-:W-:Y:S01]  /*198c0*/  LOP3.LUT R12, R10, 0xfffffff8, RZ, 0xc0, !PT ;  /* 0xfffffff80a0c7812 */ /* 0x000fe200078ec0ff */
[----:B------:R-:W-:Y:S01]  /*198d0*/  IMAD.WIDE.U32 R2, R2, c[0x0][0x3a0], RZ ;  /* 0x0000e80002027a25 */ /* 0x000fe200078e00ff */
[----:B------:R-:W-:-:S03]  /*198e0*/  LEA.HI R23, R65, R66, RZ, 0x6 ;  /* 0x0000004241177211 */ /* 0x000fc600078f30ff */
[----:B-1----:R-:W-:Y:S01]  /*198f0*/  IMAD R0, R80, 0x80, R6 ;  /* 0x0000008050007824 */ /* 0x002fe200078e0206 */
[----:B------:R-:W-:Y:S01]  /*19900*/  IADD3 R3, R3, R7, RZ ;  /* 0x0000000703037210 */ /* 0x000fe20007ffe0ff */
[----:B------:R-:W-:Y:S01]  /*19910*/  IMAD R8, R67, c[0x0][0x490], RZ ;  /* 0x0001240043087a24 */ /* 0x000fe200078e02ff */
[----:B------:R-:W-:Y:S01]  /*19920*/  SHF.R.S32.HI R6, RZ, 0x1f, R69 ;  /* 0x0000001fff067819 */ /* 0x000fe20000011445 */
[----:B------:R-:W-:-:S03]  /*19930*/  @P2 IMAD.HI.U32 R7, R0, c[0x0][0x4ec], RZ ;  /* 0x00013b0000072a27 */ /* 0x000fc600078e00ff */
[----:B------:R-:W-:Y:S01]  /*19940*/  SEL R15, R6, RZ, !P1 ;  /* 0x000000ff060f7207 */ /* 0x000fe20004800000 */
[----:B------:R-:W-:Y:S01]  /*19950*/  IMAD.MOV.U32 R9, RZ, RZ, R0 ;  /* 0x000000ffff097224 */ /* 0x000fe200078e0000 */
[----:B------:R-:W-:Y:S01]  /*19960*/  @P2 SHF.R.U32.HI R9, RZ, c[0x0][0x4f0], R7 ;  /* 0x00013c00ff092a19 */ /* 0x000fe20000011607 */
[C---:B------:R-:W-:Y:S02]  /*19970*/  IMAD R8, R85.reuse, c[0x0][0x494], R8 ;  /* 0x0001250055087a24 */ /* 0x040fe400078e0208 */
[----:B------:R-:W-:Y:S01]  /*19980*/  IMAD.WIDE.U32 R6, R85, c[0x0][0x3e8], R2 ;  /* 0x0000fa0055067a25 */ /* 0x000fe200078e0002 */
[----:B------:R-:W-:-:S03]  /*19990*/  SHF.L.U32 R2, R21, 0x6, RZ ;  /* 0x0000000615027819 */ /* 0x000fc600000006ff */
[----:B------:R-:W-:Y:S02]  /*199a0*/  IMAD.MOV R10, RZ, RZ, -R9 ;  /* 0x000000ffff0a7224 */ /* 0x000fe400078e0a09 */
[----:B------:R-:W-:Y:S02]  /*199b0*/  IMAD.IADD R5, R5, 0x1, R8 ;  /* 0x0000000105057824 */ /* 0x000fe400078e0208 */
[----:B------:R-:W-:Y:S01]  /*199c0*/  IMAD R10, R10, c[0x0][0x4e8], R0 ;  /* 0x00013a000a0a7a24 */ /* 0x000fe200078e0200 */
[----:B------:R-:W-:Y:S01]  /*199d0*/  LOP3.LUT R0, R2, 0x1c0, RZ, 0xc0, !PT ;  /* 0x000001c002007812 */ /* 0x000fe200078ec0ff */
[----:B------:R-:W-:Y:S02]  /*199e0*/  IMAD.IADD R12, R66, 0x1, -R12 ;  /* 0x00000001420c7824 */ /* 0x000fe400078e0a0c */
[----:B------:R-:W-:Y:S01]  /*199f0*/  IMAD R8, R15, c[0x0][0x498], RZ ;  /* 0x000126000f087a24 */ /* 0x000fe200078e02ff */
[----:B------:R-:W-:Y:S01]  /*19a00*/  SHF.R.U32.HI R13, RZ, 0x3, R0 ;  /* 0x00000003ff0d7819 */ /* 0x000fe20000011600 */
[----:B------:R-:W-:-:S04]  /*19a10*/  IMAD.WIDE.U32 R2, R18, c[0x0][0x498], R4 ;  /* 0x0001260012027a25 */ /* 0x000fc800078e0004 */
[----:B------:R-:W-:Y:S01]  /*19a20*/  IMAD R17, R18, c[0x0][0x49c], R8 ;  /* 0x0001270012117a24 */ /* 0x000fe200078e0208 */
[----:B------:R-:W-:Y:S01]  /*19a30*/  IADD3 R2, P1, R9, R2, RZ ;  /* 0x0000000209027210 */ /* 0x000fe20007f3e0ff */
[C---:B------:R-:W-:Y:S02]  /*19a40*/  IMAD R11, R12.reuse, 0x10, R21 ;  /* 0x000000100c0b7824 */ /* 0x040fe400078e0215 */
[----:B------:R-:W-:Y:S01]  /*19a50*/  IMAD.SHL.U32 R8, R12, 0x8, RZ ;  /* 0x000000080c087824 */ /* 0x000fe200078e00ff */
[----:B------:R-:W-:Y:S01]  /*19a60*/  SHF.R.S32.HI R12, RZ, 0x1f, R9 ;  /* 0x0000001fff0c7819 */ /* 0x000fe20000011409 */
[----:B------:R-:W-:Y:S01]  /*19a70*/  IMAD.IADD R5, R7, 0x1, R14 ;  /* 0x0000000107057824 */ /* 0x000fe200078e020e */
[----:B------:R-:W-:Y:S02]  /*19a80*/  SHF.R.S32.HI R7, RZ, 0x1f, R10 ;  /* 0x0000001fff077819 */ /* 0x000fe4000001140a */
[----:B------:R-:W-:Y:S02]  /*19a90*/  LEA R11, R80, R11, 0x7 ;  /* 0x0000000b500b7211 */ /* 0x000fe400078e38ff */
[----:B------:R-:W-:Y:S01]  /*19aa0*/  IADD3.X R3, R12, R3, R17, P1, !PT ;  /* 0x000000030c037210 */ /* 0x000fe20000ffe411 */
[----:B------:R-:W-:Y:S01]  /*19ab0*/  IMAD R7, R7, c[0x0][0x488], RZ ;  /* 0x0001220007077a24 */ /* 0x000fe200078e02ff */
[----:B------:R-:W-:Y:S01]  /*19ac0*/  LOP3.LUT R4, R0, 0x38, R8, 0xf8, !PT ;  /* 0x0000003800047812 */ /* 0x000fe200078ef808 */
[----:B------:R-:W-:-:S03]  /*19ad0*/  @P2 IMAD.HI.U32 R0, R11, c[0x0][0x4ec], RZ ;  /* 0x00013b000b002a27 */ /* 0x000fc600078e00ff */
[----:B------:R-:W-:Y:S01]  /*19ae0*/  LOP3.LUT R22, R4, R13, RZ, 0x3c, !PT ;  /* 0x0000000d04167212 */ /* 0x000fe200078e3cff */
[----:B------:R-:W-:Y:S01]  /*19af0*/  IMAD.WIDE.U32 R2, R10, c[0x0][0x488], R2 ;  /* 0x000122000a027a25 */ /* 0x000fe200078e0002 */
[----:B------:R-:W-:-:S03]  /*19b00*/  MOV R4, R6 ;  /* 0x0000000600047202 */ /* 0x000fc60000000f00 */
[----:B------:R-:W-:Y:S02]  /*19b10*/  IMAD R7, R10, c[0x0][0x48c], R7 ;  /* 0x000123000a077a24 */ /* 0x000fe400078e0207 */
[----:B------:R-:W-:Y:S01]  /*19b20*/  IMAD.MOV.U32 R16, RZ, RZ, R11 ;  /* 0x000000ffff107224 */ /* 0x000fe200078e000b */
[----:B------:R-:W-:Y:S01]  /*19b30*/  @P2 SHF.R.U32.HI R16, RZ, c[0x0][0x4f0], R0 ;  /* 0x00013c00ff102a19 */ /* 0x000fe20000011600 */
[----:B------:R-:W-:Y:S01]  /*19b40*/  IMAD R17, R80, 0x80, R19 ;  /* 0x0000008050117824 */ /* 0x000fe200078e0213 */
[----:B------:R-:W-:Y:S01]  /*19b50*/  LEA R0, P1, R2, c[0x0][0x450], 0x2 ;  /* 0x0001140002007a11 */ /* 0x000fe200078210ff */
[----:B------:R-:W-:Y:S01]  /*19b60*/  IMAD R6, R15, c[0x0][0x3f0], RZ ;  /* 0x0000fc000f067a24 */ /* 0x000fe200078e02ff */
[----:B------:R-:W-:Y:S01]  /*19b70*/  IADD3 R7, R3, R7, RZ ;  /* 0x0000000703077210 */ /* 0x000fe20007ffe0ff */
[----:B------:R-:W-:Y:S01]  /*19b80*/  IMAD.MOV R10, RZ, RZ, -R16 ;  /* 0x000000ffff0a7224 */ /* 0x000fe200078e0a10 */
[----:B------:R-:W-:Y:S01]  /*19b90*/  IADD3 R9, R17, 0x8, RZ ;  /* 0x0000000811097810 */ /* 0x000fe20007ffe0ff */
[----:B------:R-:W-:Y:S01]  /*19ba0*/  IMAD R3, R18, c[0x0][0x3f4], R6 ;  /* 0x0000fd0012037a24 */ /* 0x000fe200078e0206 */
[----:B------:R-:W-:Y:S01]  /*19bb0*/  LEA.HI.X R2, R2, c[0x0][0x454], R7, 0x2, P1 ;  /* 0x0001150002027a11 */ /* 0x000fe200008f1407 */
[----:B------:R-:W-:Y:S01]  /*19bc0*/  IMAD.WIDE.U32 R4, R18, c[0x0][0x3f0], R4 ;  /* 0x0000fc0012047a25 */ /* 0x000fe200078e0004 */
[----:B------:R-:W-:Y:S01]  /*19bd0*/  SHF.R.S32.HI R6, RZ, 0x1f, R16 ;  /* 0x0000001fff067819 */ /* 0x000fe20000011410 */
[----:B------:R-:W-:Y:S01]  /*19be0*/  SHFL.IDX PT, R12, R0, RZ, 0x1c1f ;  /* 0x001c1fff000c7589 */ /* 0x000fe200000e0000 */
[-C--:B------:R-:W-:Y:S01]  /*19bf0*/  ISETP.GE.OR P3, PT, R9, R20.reuse, P0 ;  /* 0x000000140900720c */ /* 0x080fe20000766670 */
[----:B------:R-:W-:Y:S01]  /*19c00*/  IMAD R9, R10, c[0x0][0x4e8], R11 ;  /* 0x00013a000a097a24 */ /* 0x000fe200078e020b */
[----:B------:R-:W-:Y:S01]  /*19c10*/  ISETP.GE.OR P2, PT, R17, R20, P0 ;  /* 0x000000141100720c */ /* 0x000fe20000746670 */
[----:B------:R-:W1:Y:S01]  /*19c20*/  SHFL.IDX PT, R13, R2, RZ, 0x1c1f ;  /* 0x001c1fff020d7589 */ /* 0x000e6200000e0000 */
[----:B------:R-:W-:-:S02]  /*19c30*/  IMAD.IADD R3, R5, 0x1, R3 ;  /* 0x0000000105037824 */ /* 0x000fc400078e0203 */
        /* <DEDUP_REMOVED lines=60> */
.L_x_843:
[----:B--234-:R-:W-:Y:S05]  /*1a000*/  BSYNC B0 ;  /* 0x0000000000007941 */ /* 0x01cfea0003800000 */
.L_x_842:
        /* <DEDUP_REMOVED lines=16> */
.L_x_845:
[----:B------:R-:W-:Y:S05]  /*1a110*/  BSYNC B0 ;  /* 0x0000000000007941 */ /* 0x000fea0003800000 */
.L_x_844:
        /* <DEDUP_REMOVED lines=16> */
.L_x_847:
[----:B------:R-:W-:Y:S05]  /*1a220*/  BSYNC B0 ;  /* 0x0000000000007941 */ /* 0x000fea0003800000 */
.L_x_846:
        /* <DEDUP_REMOVED lines=16> */
.L_x_849:
[----:B------:R-:W-:Y:S05]  /*1a330*/  BSYNC B0 ;  /* 0x0000000000007941 */ /* 0x000fea0003800000 */
.L_x_848:
        /* <DEDUP_REMOVED lines=16> */
.L_x_851:
[----:B------:R-:W-:Y:S05]  /*1a440*/  BSYNC B0 ;  /* 0x0000000000007941 */ /* 0x000fea0003800000 */
.L_x_850:
        /* <DEDUP_REMOVED lines=16> */
.L_x_853:
[----:B------:R-:W-:Y:S05]  /*1a550*/  BSYNC B0 ;  /* 0x0000000000007941 */ /* 0x000fea0003800000 */
.L_x_852:
        /* <DEDUP_REMOVED lines=16> */
.L_x_855:
[----:B------:R-:W-:Y:S05]  /*1a660*/  BSYNC B0 ;  /* 0x0000000000007941 */ /* 0x000fea0003800000 */
.L_x_854:
        /* <DEDUP_REMOVED lines=17> */
.L_x_840:
        /* <DEDUP_REMOVED lines=19> */
.L_x_856:
        /* <DEDUP_REMOVED lines=40> */
.L_x_858:
[----:B------:R-:W-:Y:S05]  /*1ab30*/  BSYNC B0 ;  /* 0x0000000000007941 */ /* 0x000fea0003800000 */
.L_x_857:
        /* <DEDUP_REMOVED lines=34> */
[----:B------:R-:W-:Y:S01]  /*1ad60*/  IMAD R0, R0, c[0x0][0x3e4], R6 ;  /* 0x0000f90000007a24 */ /* 0x000fe200078e0206 */
[----:B------:R-:W-:-:S03]  /*1ad70*/  SHF.L.U32 R6, R12, 0x3, RZ ;  /* 0x000000030c067819 */ /* 0x000fc600000006ff */
[----:B------:R-:W-:Y:S01]  /*1ad80*/  IMAD.IADD R3, R3, 0x1, R0 ;  /* 0x0000000103037824 */ /* 0x000fe200078e0200 */
[----:B------:R-:W-:Y:S01]  /*1ad90*/  IADD3 R7, R6, 0x40, RZ ;  /* 0x0000004006077810 */ /* 0x000fe20007ffe0ff */
[----:B------:R-:W-:Y:S02]  /*1ada0*/  IMAD R0, R4, c[0x0][0x3d8], RZ ;  /* 0x0000f60004007a24 */ /* 0x000fe400078e02ff */
[----:B------:R-:W-:-:S04]  /*1adb0*/  IMAD.WIDE.U32 R2, R5, c[0x0][0x3d8], R2 ;  /* 0x0000f60005027a25 */ /* 0x000fc800078e0002 */
[----:B------:R-:W-:Y:S01]  /*1adc0*/  IMAD R0, R5, c[0x0][0x3dc], R0 ;  /* 0x0000f70005007a24 */ /* 0x000fe200078e0200 */
[----:B------:R-:W-:-:S04]  /*1add0*/  LEA R11, P0, R2, c[0x0][0x380], 0x1 ;  /* 0x0000e000020b7a11 */ /* 0x000fc800078008ff */
[----:B------:R-:W-:-:S04]  /*1ade0*/  IADD3 R0, R3, R0, RZ ;  /* 0x0000000003007210 */ /* 0x000fc80007ffe0ff */
        /* <DEDUP_REMOVED lines=14> */
.L_x_860:
[----:B------:R-:W-:Y:S05]  /*1aed0*/  BSYNC B0 ;  /* 0x0000000000007941 */ /* 0x000fea0003800000 */
.L_x_859:
        /* <DEDUP_REMOVED lines=15> */
.L_x_862:
[----:B------:R-:W-:Y:S05]  /*1afd0*/  BSYNC B0 ;  /* 0x0000000000007941 */ /* 0x000fea0003800000 */
.L_x_861:
        /* <DEDUP_REMOVED lines=15> */
.L_x_864:
[----:B------:R-:W-:Y:S05]  /*1b0d0*/  BSYNC B0 ;  /* 0x0000000000007941 */ /* 0x000fea0003800000 */
.L_x_863:
        /* <DEDUP_REMOVED lines=15> */
.L_x_866:
[----:B------:R-:W-:Y:S05]  /*1b1d0*/  BSYNC B0 ;  /* 0x0000000000007941 */ /* 0x000fea0003800000 */
.L_x_865:
        /* <DEDUP_REMOVED lines=15> */
.L_x_868:
[----:B------:R-:W-:Y:S05]  /*1b2d0*/  BSYNC B0 ;  /* 0x0000000000007941 */ /* 0x000fea0003800000 */
.L_x_867:
        /* <DEDUP_REMOVED lines=15> */
.L_x_870:
[----:B------:R-:W-:Y:S05]  /*1b3d0*/  BSYNC B0 ;  /* 0x0000000000007941 */ /* 0x000fea0003800000 */
.L_x_869:
        /* <DEDUP_REMOVED lines=15> */
.L_x_872:
[----:B------:R-:W-:Y:S05]  /*1b4d0*/  BSYNC B0 ;  /* 0x0000000000007941 */ /* 0x000fea0003800000 */
.L_x_871:
        /* <DEDUP_REMOVED lines=16> */
.L_x_873:
        /* <DEDUP_REMOVED lines=10> */
.L_x_1725:


//--------------------- .text._ZN7cutlass13device_kernelIN5flash19enable_sm80_to_sm89INS1_16FlashAttnFwdSm80INS1_25CollectiveMainloopFwdSm80ILi4ELi1ELb0EN4cute5tupleIJNS5_1CILi128EEENS7_ILi48EEES8_EEELi128ENS_6half_tEfNS_4arch4Sm80ELb0ELb1ELb0ELb0ELb0ELb0ELb1ELb0EEENS1_21CollectiveEpilogueFwdINS6_IJS8_S8_S9_EEENS6_IJNS7_ILi1EEESH_SH_EEESB_SD_Li128ELb0ELb1ELb0ELb0EEENS1_19SingleTileSchedulerILb0ELb0ELb1ELi128EEEEEEEEEvNT_6ParamsE --------------------------
	.section	.text._ZN7cutlass13device_kernelIN5flash19enable_sm80_to_sm89INS1_16FlashAttnFwdSm80INS1_25CollectiveMainloopFwdSm80ILi4ELi1ELb0EN4cute5tupleIJNS5_1CILi128EEENS7_ILi48EEES8_EEELi128ENS_6half_tEfNS_4arch4Sm80ELb0ELb1ELb0ELb0ELb0ELb0ELb1ELb0EEENS1_21CollectiveEpilogueFwdINS6_IJS8_S8_S9_EEENS6_IJNS7_ILi1EEESH_SH_EEESB_SD_Li128ELb0ELb1ELb0ELb0EEENS1_19SingleTileSchedulerILb0ELb0ELb1ELi128EEEEEEEEEvNT_6ParamsE,"ax",@progbits
	.sectioninfo	@"SHI_REGISTERS=255"
	.align	128
.text._ZN7cutlass13device_kernelIN5flash19enable_sm80_to_sm89INS1_16FlashAttnFwdSm80INS1_25CollectiveMainloopFwdSm80ILi4ELi1ELb0EN4cute5tupleIJNS5_1CILi128EEENS7_ILi48EEES8_EEELi128ENS_6half_tEfNS_4arch4Sm80ELb0ELb1ELb0ELb0ELb0ELb0ELb1ELb0EEENS1_21CollectiveEpilogueFwdINS6_IJS8_S8_S9_EEENS6_IJNS7_ILi1EEESH_SH_EEESB_SD_Li128ELb0ELb1ELb0ELb0EEENS1_19SingleTileSchedulerILb0ELb0ELb1ELi128EEEEEEEEEvNT_6ParamsE:
        .type           _ZN7cutlass13device_kernelIN5flash19enable_sm80_to_sm89INS1_16FlashAttnFwdSm80INS1_25CollectiveMainloopFwdSm80ILi4ELi1ELb0EN4cute5tupleIJNS5_1CILi128EEENS7_ILi48EEES8_EEELi128ENS_6half_tEfNS_4arch4Sm80ELb0ELb1ELb0ELb0ELb0ELb0ELb1ELb0EEENS1_21CollectiveEpilogueFwdINS6_IJS8_S8_S9_EEENS6_IJNS7_ILi1EEESH_SH_EEESB_SD_Li128ELb0ELb1ELb0ELb0EEENS1_19SingleTileSchedulerILb0ELb0ELb1ELi128EEEEEEEEEvNT_6ParamsE,@function
        .size           _ZN7cutlass13device_kernelIN5flash19enable_sm80_to_sm89INS1_16FlashAttnFwdSm80INS1_25CollectiveMainloopFwdSm80ILi4ELi1ELb0EN4cute5tupleIJNS5_1CILi128EEENS7_ILi48EEES8_EEELi128ENS_6half_tEfNS_4arch4Sm80ELb0ELb1ELb0ELb0ELb0ELb0ELb1ELb0EEENS1_21CollectiveEpilogueFwdINS6_IJS8_S8_S9_EEENS6_IJNS7_ILi1EEESH_SH_EEESB_SD_Li128ELb0ELb1ELb0ELb0EEENS1_19SingleTileSchedulerILb0ELb0ELb1ELi128EEEEEEEEEvNT_6ParamsE,(.L_x_1726 - _ZN7cutlass13device_kernelIN5flash19enable_sm80_to_sm89INS1_16FlashAttnFwdSm80INS1_25CollectiveMainloopFwdSm80ILi4ELi1ELb0EN4cute5tupleIJNS5_1CILi128EEENS7_ILi48EEES8_EEELi128ENS_6half_tEfNS_4arch4Sm80ELb0ELb1ELb0ELb0ELb0ELb0ELb1ELb0EEENS1_21CollectiveEpilogueFwdINS6_IJS8_S8_S9_EEENS6_IJNS7_ILi1EEESH_SH_EEESB_SD_Li128ELb0ELb1ELb0ELb0EEENS1_19SingleTileSchedulerILb0ELb0ELb1ELi128EEEEEEEEEvNT_6ParamsE)
        .other          _ZN7cutlass13device_kernelIN5flash19enable_sm80_to_sm89INS1_16FlashAttnFwdSm80INS1_25CollectiveMainloopFwdSm80ILi4ELi1ELb0EN4cute5tupleIJNS5_1CILi128EEENS7_ILi48EEES8_EEELi128ENS_6half_tEfNS_4arch4Sm80ELb0ELb1ELb0ELb0ELb0ELb0ELb1ELb0EEENS1_21CollectiveEpilogueFwdINS6_IJS8_S8_S9_EEENS6_IJNS7_ILi1EEESH_SH_EEESB_SD_Li128ELb0ELb1ELb0ELb0EEENS1_19SingleTileSchedulerILb0ELb0ELb1ELi128EEEEEEEEEvNT_6ParamsE,@"STO_CUDA_ENTRY STV_DEFAULT"
_ZN7cutlass13device_kernelIN5flash19enable_sm80_to_sm89INS1_16FlashAttnFwdSm80INS1_25CollectiveMainloopFwdSm80ILi4ELi1ELb0EN4cute5tupleIJNS5_1CILi128EEENS7_ILi48EEES8_EEELi128ENS_6half_tEfNS_4arch4Sm80ELb0ELb1ELb0ELb0ELb0ELb0ELb1ELb0EEENS1_21CollectiveEpilogueFwdINS6_IJS8_S8_S9_EEENS6_IJNS7_ILi1EEESH_SH_EEESB_SD_Li128ELb0ELb1ELb0ELb0EEENS1_19SingleTileSchedulerILb0ELb0ELb1ELi128EEEEEEEEEvNT_6ParamsE:
[----:B------:R-:W-:-:S03]  /*0000*/  MOV R1, c[0x0][0x28] ;  /* 0x00000a0000017a02 */ /* 0x000fc60000000f00 */
[----:B------:R-:W1:Y:S01]  /*0010*/  S2R R22, SR_CTAID.Z ;  /* 0x0000000000167919 */ /* 0x000e620000002700 */
[----:B------:R-:W-:Y:S02]  /*0020*/  IADD3 R1, R1, -0x80, RZ ;  /* 0xffffff8001017810 */ /* 0x000fe40007ffe0ff */
[----:B-1----:R-:W-:-:S13]  /*0030*/  ISETP.GE.AND P0, PT, R22, RZ, PT ;  /* 0x000000ff1600720c */ /* 0x002fda0003f06270 */
[----:B------:R-:W-:Y:S05]  /*0040*/  @!P0 EXIT ;  /* 0x000000000000894d */ /* 0x000fea0003800000 */
[----:B------:R-:W1:Y:S01]  /*0050*/  S2UR UR17, SR_CTAID.X ;  /* 0x00000000001179c3 */ /* 0x000e620000002500 */
[----:B------:R-:W-:Y:S01]  /*0060*/  ULDC UR6, c[0x0][0x2c4] ;  /* 0x0000b10000067ab9 */ /* 0x000fe20000000800 */
[----:B------:R-:W2:Y:S01]  /*0070*/  S2R R129, SR_TID.X ;  /* 0x0000000000817919 */ /* 0x000ea20000002100 */
[----:B------:R-:W-:Y:S02]  /*0080*/  UISETP.NE.AND UP3, UPT, UR6, 0x1, UPT ;  /* 0x000000010600788c */ /* 0x000fe4000bf65270 */
[----:B------:R-:W-:Y:S02]  /*0090*/  ULDC.64 UR4, c[0x0][0x2c8] ;  /* 0x0000b20000047ab9 */ /* 0x000fe40000000a00 */
[----:B------:R-:W-:Y:S02]  /*00a0*/  UMOV UR8, 0x1 ;  /* 0x0000000100087882 */ /* 0x000fe40000000000 */
[----:B------:R-:W-:Y:S02]  /*00b0*/  ULDC UR7, c[0x0][0x168] ;  /* 0x00005a0000077ab9 */ /* 0x000fe40000000800 */
[----:B------:R-:W-:-:S02]  /*00c0*/  UIADD3 UR7, UR8, -UR7, URZ ;  /* 0x8000000708077290 */ /* 0x000fc4000fffe03f */
[----:B-1----:R-:W-:-:S04]  /*00d0*/  USHF.L.U32 UR17, UR17, 0x7, URZ ;  /* 0x0000000711117899 */ /* 0x002fc8000800063f */
[----:B------:R-:W-:Y:S02]  /*00e0*/  @UP3 UIADD3 UR10, UR17, 0x7f, URZ ;  /* 0x0000007f110a3890 */ /* 0x000fe4000fffe03f */
[----:B------:R-:W-:Y:S02]  /*00f0*/  UIADD3 UR9, UR17, 0x7f, URZ ;  /* 0x0000007f11097890 */ /* 0x000fe4000fffe03f */
[----:B------:R-:W-:-:S04]  /*0100*/  UIMAD.WIDE.U32 UR10, UR10, UR4, URZ ;  /* 0x000000040a0a72a5 */ /* 0x000fc8000f8e003f */
[----:B------:R-:W-:-:S03]  /*0110*/  @UP3 USHF.R.U32.HI UR9, URZ, UR5, UR11 ;  /* 0x000000053f093299 */ /* 0x000fc6000801160b */
[----:B------:R-:W-:Y:S02]  /*0120*/  ULDC.64 UR4, c[0x0][0x328] ;  /* 0x0000ca0000047ab9 */ /* 0x000fe40000000a00 */
[----:B------:R-:W-:-:S03]  /*0130*/  UISETP.LE.AND UP2, UPT, UR8, UR5, UPT ;  /* 0x000000050800728c */ /* 0x000fc6000bf43270 */
[----:B------:R-:W-:Y:S02]  /*0140*/  ULDC UR5, c[0x0][0x1d0] ;  /* 0x0000740000057ab9 */ /* 0x000fe40000000800 */
[----:B------:R-:W-:Y:S01]  /*0150*/  UIADD3 UR5, UR9, UR5, UR7 ;  /* 0x0000000509057290 */ /* 0x000fe2000fffe007 */
[----:B------:R-:W-:-:S03]  /*0160*/  PLOP3.LUT P0, PT, PT, PT, UP2, 0x40, 0x0 ;  /* 0x000000000000781c */ /* 0x000fc60003f0e828 */
[----:B------:R-:W-:-:S06]  /*0170*/  UIADD3 UR4, UR5, UR4, URZ ;  /* 0x0000000405047290 */ /* 0x000fcc000fffe03f */
[----:B------:R-:W-:-:S04]  /*0180*/  MOV R0, UR4 ;  /* 0x0000000400007c02 */ /* 0x000fc80008000f00 */
[----:B------:R-:W-:Y:S05]  /*0190*/  @P0 BRA `(.L_x_874) ;  /* 0x0000013000000947 */ /* 0x000fea0003800000 */
[----:B--2---:R-:W-:Y:S01]  /*01a0*/  ISETP.LT.AND P0, PT, RZ, UR5, PT ;  /* 0x00000005ff007c0c */ /* 0x004fe2000bf01270 */
[----:B------:R-:W-:-:S12]  /*01b0*/  UIADD3 UR7, UR5, -0x1, URZ ;  /* 0xffffffff05077890 */ /* 0x000fd8000fffe03f */
[----:B------:R-:W-:Y:S05]  /*01c0*/  @P0 BRA `(.L_x_875) ;  /* 0x0000008000000947 */ /* 0x000fea0003800000 */
[----:B------:R-:W-:Y:S02]  /*01d0*/  ULDC UR4, c[0x0][0x32c] ;  /* 0x0000cb0000047ab9 */ /* 0x000fe40000000800 */
[----:B------:R-:W-:Y:S02]  /*01e0*/  UISETP.NE.AND UP0, UPT, UR8, UR4, UPT ;  /* 0x000000040800728c */ /* 0x000fe4000bf05270 */
[----:B------:R-:W-:-:S03]  /*01f0*/  UIADD3 UR7, -UR5, URZ, URZ ;  /* 0x0000003f05077290 */ /* 0x000fc6000fffe13f */
[----:B------:R-:W-:Y:S02]  /*0200*/  ULDC.64 UR4, c[0x0][0x330] ;  /* 0x0000cc0000047ab9 */ /* 0x000fe40000000a00 */
[----:B------:R-:W-:-:S04]  /*0210*/  UIMAD.WIDE.U32 UR8, UR7, UR4, URZ ;  /* 0x00000004070872a5 */ /* 0x000fc8000f8e003f */
[----:B------:R-:W-:-:S04]  /*0220*/  @UP0 USHF.R.U32.HI UR7, URZ, UR5, UR9 ;  /* 0x000000053f070299 */ /* 0x000fc80008011609 */
[----:B------:R-:W-:Y:S01]  /*0230*/  ULOP3.LUT UR7, URZ, UR7, URZ, 0x33, !UPT ;  /* 0x000000073f077292 */ /* 0x000fe2000f8e333f */
[----:B------:R-:W-:Y:S05]  /*0240*/  BRA `(.L_x_876) ;  /* 0x0000005000007947 */ /* 0x000fea0003800000 */
.L_x_875:
[----:B------:R-:W-:Y:S02]  /*0250*/  ULDC UR4, c[0x0][0x32c] ;  /* 0x0000cb0000047ab9 */ /* 0x000fe40000000800 */
[----:B------:R-:W-:-:S03]  /*0260*/  UISETP.NE.AND UP0, UPT, UR8, UR4, UPT ;  /* 0x000000040800728c */ /* 0x000fc6000bf05270 */
[----:B------:R-:W-:Y:S02]  /*0270*/  ULDC.64 UR4, c[0x0][0x330] ;  /* 0x0000cc0000047ab9 */ /* 0x000fe40000000a00 */
[----:B------:R-:W-:-:S06]  /*0280*/  UIMAD.WIDE.U32 UR8, UR7, UR4, URZ ;  /* 0x00000004070872a5 */ /* 0x000fcc000f8e003f */
[----:B------:R-:W-:Y:S02]  /*0290*/  @UP0 USHF.R.U32.HI UR7, URZ, UR5, UR9 ;  /* 0x000000053f070299 */ /* 0x000fe40008011609 */
.L_x_876:
[----:B------:R-:W-:Y:S02]  /*02a0*/  ULDC UR4, c[0x0][0x32c] ;  /* 0x0000cb0000047ab9 */ /* 0x000fe40000000800 */
[----:B------:R-:W-:-:S06]  /*02b0*/  UIMAD UR4, UR7, UR4, UR4 ;  /* 0x00000004070472a4 */ /* 0x000fcc000f8e0204 */
[----:B------:R-:W-:-:S03]  /*02c0*/  IMNMX R0, R0, UR4, PT ;  /* 0x0000000400007c17 */ /* 0x000fc6000b800200 */
.L_x_874:
[----:B--2---:R-:W-:Y:S01]  /*02d0*/  UMOV UR7, 0x2f ;  /* 0x0000002f00077882 */ /* 0x004fe20000000000 */
[----:B------:R-:W-:Y:S01]  /*02e0*/  IADD3 R0, R0, 0x2f, RZ ;  /* 0x0000002f00007810 */ /* 0x000fe20007ffe0ff */
[----:B------:R-:W-:Y:S01]  /*02f0*/  ULDC UR16, c[0x0][0x1d0] ;  /* 0x0000740000107ab9 */ /* 0x000fe20000000800 */
[----:B------:R-:W-:Y:S01]  /*0300*/  PLOP3.LUT P0, PT, PT, PT, UP2, 0x40, 0x0 ;  /* 0x000000000000781c */ /* 0x000fe20003f0e828 */
[----:B------:R-:W-:Y:S02]  /*0310*/  UIADD3 UR7, UR7, UR16, URZ ;  /* 0x0000001007077290 */ /* 0x000fe4000fffe03f */
[----:B------:R-:W-:Y:S01]  /*0320*/  ULDC.64 UR4, c[0x0][0x2c8] ;  /* 0x0000b20000047ab9 */ /* 0x000fe20000000a00 */
[----:B------:R-:W-:Y:S01]  /*0330*/  IMAD.HI R0, R0, 0x2aaaaaab, RZ ;  /* 0x2aaaaaab00007827 */ /* 0x000fe200078e02ff */
[----:B------:R-:W-:Y:S02]  /*0340*/  UIMAD.WIDE UR8, UR7, 0x2aaaaaab, URZ ;  /* 0x2aaaaaab070878a5 */ /* 0x000fe4000f8e023f */
[----:B------:R-:W-:-:S02]  /*0350*/  UIMAD.WIDE.U32 UR10, UR17, UR4, URZ ;  /* 0x00000004110a72a5 */ /* 0x000fc4000f8e003f */
[----:B------:R-:W-:Y:S01]  /*0360*/  ULDC UR7, c[0x0][0x168] ;  /* 0x00005a0000077ab9 */ /* 0x000fe20000000800 */
[----:B------:R-:W-:Y:S01]  /*0370*/  SHF.R.U32.HI R2, RZ, 0x1f, R0 ;  /* 0x0000001fff027819 */ /* 0x000fe20000011600 */
[----:B------:R-:W-:Y:S02]  /*0380*/  UIADD3 UR16, UR16, -UR7, URZ ;  /* 0x8000000710107290 */ /* 0x000fe4000fffe03f */
[----:B------:R-:W-:Y:S01]  /*0390*/  USHF.R.U32.HI UR7, URZ, 0x1f, UR9 ;  /* 0x0000001f3f077899 */ /* 0x000fe20008011609 */
[----:B------:R-:W-:Y:S01]  /*03a0*/  LEA.HI.SX32 R0, R0, R2, 0x1d ;  /* 0x0000000200007211 */ /* 0x000fe200078feaff */
[----:B------:R-:W-:Y:S02]  /*03b0*/  UMOV UR4, UR17 ;  /* 0x0000001100047c82 */ /* 0x000fe40008000000 */
[----:B------:R-:W-:Y:S02]  /*03c0*/  @UP3 USHF.R.U32.HI UR4, URZ, UR5, UR11 ;  /* 0x000000053f043299 */ /* 0x000fe4000801160b */
[----:B------:R-:W-:-:S02]  /*03d0*/  ULEA.HI.SX32 UR9, UR9, UR7, 0x1d ;  /* 0x0000000709097291 */ /* 0x000fc4000f8fea3f */
[----:B------:R-:W-:Y:S02]  /*03e0*/  UIADD3 UR4, UR16, UR4, URZ ;  /* 0x0000000410047290 */ /* 0x000fe4000fffe03f */
[----:B------:R-:W-:Y:S02]  /*03f0*/  ULDC UR5, c[0x0][0x324] ;  /* 0x0000c90000057ab9 */ /* 0x000fe40000000800 */
[----:B------:R-:W-:Y:S01]  /*0400*/  UIADD3 UR7, UR4, -UR5, URZ ;  /* 0x8000000504077290 */ /* 0x000fe2000fffe03f */
[----:B------:R-:W-:Y:S01]  /*0410*/  IMNMX R242, R0, UR9, PT ;  /* 0x0000000900f27c17 */ /* 0x000fe2000b800200 */
[----:B------:R-:W-:Y:S05]  /*0420*/  @P0 BRA `(.L_x_877) ;  /* 0x0000015000000947 */ /* 0x000fea0003800000 */
[----:B------:R-:W-:Y:S02]  /*0430*/  UMOV UR8, UR4 ;  /* 0x0000000400087c82 */ /* 0x000fe40008000000 */
[----:B------:R-:W-:-:S06]  /*0440*/  UISETP.GT.AND UP0, UPT, UR8, -0x1, UPT ;  /* 0xffffffff0800788c */ /* 0x000fcc000bf04270 */
[----:B------:R-:W-:-:S13]  /*0450*/  PLOP3.LUT P0, PT, PT, PT, UP0, 0x80, 0x0 ;  /* 0x000000000000781c */ /* 0x000fda0003f0f008 */
[----:B------:R-:W-:Y:S05]  /*0460*/  @P0 BRA `(.L_x_878) ;  /* 0x0000008000000947 */ /* 0x000fea0003800000 */
[----:B------:R-:W-:Y:S02]  /*0470*/  ULDC UR4, c[0x0][0x32c] ;  /* 0x0000cb0000047ab9 */ /* 0x000fe40000000800 */
[----:B------:R-:W-:Y:S02]  /*0480*/  UISETP.NE.AND UP0, UPT, UR4, 0x1, UPT ;  /* 0x000000010400788c */ /* 0x000fe4000bf05270 */
[----:B------:R-:W-:Y:S02]  /*0490*/  ULOP3.LUT UR8, URZ, UR8, URZ, 0x33, !UPT ;  /* 0x000000083f087292 */ /* 0x000fe4000f8e333f */
[----:B------:R-:W-:Y:S02]  /*04a0*/  ULDC.64 UR4, c[0x0][0x330] ;  /* 0x0000cc0000047ab9 */ /* 0x000fe40000000a00 */
[----:B------:R-:W-:-:S05]  /*04b0*/  UIMAD.WIDE.U32 UR10, UR8, UR4, URZ ;  /* 0x00000004080a72a5 */ /* 0x000fca000f8e003f */
[----:B------:R-:W-:-:S04]  /*04c0*/  @UP0 USHF.R.U32.HI UR8, URZ, UR5, UR11 ;  /* 0x000000053f080299 */ /* 0x000fc8000801160b */
[----:B------:R-:W-:Y:S01]  /*04d0*/  ULOP3.LUT UR8, URZ, UR8, URZ, 0x33, !UPT ;  /* 0x000000083f087292 */ /* 0x000fe2000f8e333f */
[----:B------:R-:W-:Y:S05]  /*04e0*/  BRA `(.L_x_879) ;  /* 0x0000005000007947 */ /* 0x000fea0003800000 */
.L_x_878:
[----:B------:R-:W-:Y:S02]  /*04f0*/  ULDC UR4, c[0x0][0x32c] ;  /* 0x0000cb0000047ab9 */ /* 0x000fe40000000800 */
[----:B------:R-:W-:-:S03]  /*0500*/  UISETP.NE.AND UP0, UPT, UR4, 0x1, UPT ;  /* 0x000000010400788c */ /* 0x000fc6000bf05270 */
[----:B------:R-:W-:Y:S02]  /*0510*/  ULDC.64 UR4, c[0x0][0x330] ;  /* 0x0000cc0000047ab9 */ /* 0x000fe40000000a00 */
[----:B------:R-:W-:-:S06]  /*0520*/  UIMAD.WIDE.U32 UR10, UR8, UR4, URZ ;  /* 0x00000004080a72a5 */ /* 0x000fcc000f8e003f */
[----:B------:R-:W-:Y:S02]  /*0530*/  @UP0 USHF.R.U32.HI UR8, URZ, UR5, UR11 ;  /* 0x000000053f080299 */ /* 0x000fe4000801160b */
.L_x_879:
[----:B------:R-:W-:Y:S02]  /*0540*/  ULDC UR4, c[0x0][0x32c] ;  /* 0x0000cb0000047ab9 */ /* 0x000fe40000000800 */
[----:B------:R-:W-:-:S04]  /*0550*/  UIMAD UR4, UR8, UR4, URZ ;  /* 0x00000004080472a4 */ /* 0x000fc8000f8e023f */
[----:B------:R-:W-:-:S04]  /*0560*/  UISETP.LT.AND UP0, UPT, UR7, UR4, UPT ;  /* 0x000000040700728c */ /* 0x000fc8000bf01270 */
[----:B------:R-:W-:-:S04]  /*0570*/  USEL UR7, UR7, UR4, !UP0 ;  /* 0x0000000407077287 */ /* 0x000fc8000c000000 */
.L_x_877:
[----:B------:R-:W-:Y:S01]  /*0580*/  UIMAD.WIDE UR4, UR7, 0x2aaaaaab, URZ ;  /* 0x2aaaaaab070478a5 */ /* 0x000fe2000f8e023f */
[----:B------:R-:W-:Y:S01]  /*0590*/  PLOP3.LUT P4, PT, PT, PT, PT, 0x80, 0x0 ;  /* 0x000000000000781c */ /* 0x000fe20003f8f070 */
[----:B------:R-:W-:Y:S01]  /*05a0*/  ULDC.64 UR14, c[0x0][0x118] ;  /* 0x00004600000e7ab9 */ /* 0x000fe20000000a00 */
[----:B------:R-:W-:Y:S01]  /*05b0*/  CS2R R126, SRZ ;  /* 0x00000000007e7805 */ /* 0x000fe2000001ff00 */
[----:B------:R-:W-:Y:S01]  /*05c0*/  USHF.R.U32.HI UR4, URZ, 0x1f, UR5 ;  /* 0x0000001f3f047899 */ /* 0x000fe20008011605 */
[----:B------:R-:W-:Y:S01]  /*05d0*/  CS2R R124, SRZ ;  /* 0x00000000007c7805 */ /* 0x000fe2000001ff00 */
[----:B------:R-:W-:Y:S01]  /*05e0*/  IMAD.MOV.U32 R23, RZ, RZ, RZ ;  /* 0x000000ffff177224 */ /* 0x000fe200078e00ff */
[----:B------:R-:W-:Y:S01]  /*05f0*/  CS2R R24, SRZ ;  /* 0x0000000000187805 */ /* 0x000fe2000001ff00 */
[----:B------:R-:W-:Y:S01]  /*0600*/  ULEA.HI.SX32 UR4, UR5, UR4, 0x1d ;  /* 0x0000000405047291 */ /* 0x000fe2000f8fea3f */
[----:B------:R-:W-:Y:S01]  /*0610*/  IMAD.MOV.U32 R130, RZ, RZ, RZ ;  /* 0x000000ffff827224 */ /* 0x000fe200078e00ff */
[----:B------:R-:W-:Y:S01]  /*0620*/  MOV R128, RZ ;  /* 0x000000ff00807202 */ /* 0x000fe20000000f00 */
[----:B------:R-:W-:Y:S01]  /*0630*/  CS2R R122, SRZ ;  /* 0x00000000007a7805 */ /* 0x000fe2000001ff00 */
[----:B------:R-:W-:Y:S01]  /*0640*/  UISETP.LT.AND UP0, UPT, URZ, UR4, UPT ;  /* 0x000000043f00728c */ /* 0x000fe2000bf01270 */
[----:B------:R-:W-:Y:S01]  /*0650*/  CS2R R120, SRZ ;  /* 0x0000000000787805 */ /* 0x000fe2000001ff00 */
[----:B------:R-:W-:Y:S01]  /*0660*/  IMAD.MOV.U32 R118, RZ, RZ, RZ ;  /* 0x000000ffff767224 */ /* 0x000fe200078e00ff */
[----:B------:R-:W-:Y:S01]  /*0670*/  CS2R R26, SRZ ;  /* 0x00000000001a7805 */ /* 0x000fe2000001ff00 */
[----:B------:R-:W-:Y:S01]  /*0680*/  USEL UR8, URZ, UR4, !UP0 ;  /* 0x000000043f087287 */ /* 0x000fe2000c000000 */
[----:B------:R-:W-:Y:S01]  /*0690*/  MOV R116, RZ ;  /* 0x000000ff00747202 */ /* 0x000fe20000000f00 */
[----:B------:R-:W-:Y:S01]  /*06a0*/  CS2R R110, SRZ ;  /* 0x00000000006e7805 */ /* 0x000fe2000001ff00 */
[----:B------:R-:W-:Y:S01]  /*06b0*/  CS2R R108, SRZ ;  /* 0x00000000006c7805 */ /* 0x000fe2000001ff00 */
[----:B------:R-:W-:Y:S01]  /*06c0*/  IMAD.MOV.U32 R114, RZ, RZ, RZ ;  /* 0x000000ffff727224 */ /* 0x000fe200078e00ff */
[----:B------:R-:W-:Y:S01]  /*06d0*/  CS2R R28, SRZ ;  /* 0x00000000001c7805 */ /* 0x000fe2000001ff00 */
[----:B------:R-:W-:Y:S01]  /*06e0*/  ISETP.GT.AND P0, PT, R242, UR8, PT ;  /* 0x00000008f2007c0c */ /* 0x000fe2000bf04270 */
        /* <DEDUP_REMOVED lines=23> */
[----:B------:R-:W-:Y:S01]  /*0860*/  CS2R R70, SRZ ;  /* 0x0000000000467805 */ /* 0x000fe2000001ff00 */
[----:B------:R-:W-:Y:S01]  /*0870*/  IMAD.MOV.U32 R68, RZ, RZ, RZ ;  /* 0x000000ffff447224 */ /* 0x000fe200078e00ff */
[----:B------:R-:W-:Y:S01]  /*0880*/  CS2R R62, SRZ ;  /* 0x00000000003e7805 */ /* 0x000fe2000001ff00 */
[----:B------:R-:W-:Y:S01]  /*0890*/  CS2R R60, SRZ ;  /* 0x00000000003c7805 */ /* 0x000fe2000001ff00 */
[----:B------:R-:W-:Y:S01]  /*08a0*/  CS2R R66, SRZ ;  /* 0x0000000000427805 */ /* 0x000fe2000001ff00 */
        /* <DEDUP_REMOVED lines=35> */
[----:B------:R-:W-:Y:S05]  /*0ae0*/  @!P0 BRA `(.L_x_880) ;  /* 0x0001218000008947 */ /* 0x000fea0003800000 */
[----:B------:R-:W-:-:S04]  /*0af0*/  ISETP.NE.U32.AND P6, PT, RZ, c[0x0][0x340], PT ;  /* 0x0000d000ff007a0c */ /* 0x000fc80003fc5070 */
[----:B------:R-:W-:-:S13]  /*0b00*/  ISETP.NE.AND.EX P6, PT, RZ, c[0x0][0x344], PT, P6 ;  /* 0x0000d100ff007a0c */ /* 0x000fda0003fc5360 */
[----:B------:R-:W-:-:S04]  /*0b10*/  @P6 IMAD.MOV.U32 R2, RZ, RZ, 0x4 ;  /* 0x00000004ff026424 */ /* 0x000fc800078e00ff */
[----:B------:R-:W-:-:S05]  /*0b20*/  @P6 IMAD.WIDE R2, R22, R2, c[0x0][0x340] ;  /* 0x0000d00016026625 */ /* 0x000fca00078e0202 */
[----:B------:R1:W2:Y:S01]  /*0b30*/  @P6 LDG.E R20, [R2.64] ;  /* 0x0000000e02146981 */ /* 0x0002a2000c1e1900 */
[----:B------:R-:W-:Y:S01]  /*0b40*/  SHF.R.S32.HI R123, RZ, 0x1f, R129 ;  /* 0x0000001fff7b7819 */ /* 0x000fe20000011481 */
[----:B------:R-:W-:Y:S01]  /*0b50*/  ULDC UR4, c[0x0][0x168] ;  /* 0x00005a0000047ab9 */ /* 0x000fe20000000800 */
[----:B------:R-:W-:Y:S01]  /*0b60*/  PLOP3.LUT P1, PT, PT, PT, UP3, 0x80, 0x0 ;  /* 0x000000000000781c */ /* 0x000fe20003f2f038 */
[----:B------:R-:W3:Y:S01]  /*0b70*/  S2R R40, SR_CTAID.Y ;  /* 0x0000000000287919 */ /* 0x000ee20000002600 */
[----:B------:R-:W-:Y:S01]  /*0b80*/  PLOP3.LUT P0, PT, PT, PT, UP3, 0x80, 0x0 ;  /* 0x000000000000781c */ /* 0x000fe20003f0f038 */
[----:B------:R-:W-:Y:S01]  /*0b90*/  UIMAD UR4, UR6, UR4, URZ ;  /* 0x00000004060472a4 */ /* 0x000fe2000f8e023f */
[----:B------:R-:W-:Y:S01]  /*0ba0*/  SHF.R.S32.HI R21, RZ, 0x1f, R22 ;  /* 0x0000001fff157819 */ /* 0x000fe20000011416 */
[----:B------:R-:W-:Y:S01]  /*0bb0*/  UMOV UR11, 0x5 ;  /* 0x00000005000b7882 */ /* 0x000fe20000000000 */
[----:B------:R-:W-:Y:S01]  /*0bc0*/  IADD3 R35, R242, -0x1, RZ ;  /* 0xfffffffff2237810 */ /* 0x000fe20007ffe0ff */
[----:B------:R-:W-:Y:S01]  /*0bd0*/  ULDC.64 UR6, c[0x0][0x1e0] ;  /* 0x0000780000067ab9 */ /* 0x000fe20000000a00 */
[----:B------:R-:W-:Y:S01]  /*0be0*/  LEA.HI R121, R123, R129, RZ, 0x5 ;  /* 0x000000817b797211 */ /* 0x000fe200078f28ff */
[----:B------:R-:W-:-:S02]  /*0bf0*/  UIMAD.WIDE.U32 UR12, UR6, 0x20, URZ ;  /* 0x00000020060c78a5 */ /* 0x000fc4000f8e003f */
[----:B------:R-:W-:Y:S01]  /*0c00*/  USHF.L.U32 UR9, UR7, 0x5, URZ ;  /* 0x0000000507097899 */ /* 0x000fe2000800063f */
[----:B------:R-:W-:-:S03]  /*0c10*/  SHF.R.S32.HI R120, RZ, 0x5, R121 ;  /* 0x00000005ff787819 */ /* 0x000fc60000011479 */
[----:B------:R-:W-:Y:S01]  /*0c20*/  UIADD3 UR9, UR13, UR9, URZ ;  /* 0x000000090d097290 */ /* 0x000fe2000fffe03f */
[----:B-1----:R-:W-:Y:S02]  /*0c30*/  LEA.HI R2, R123, R129, RZ, 0x3 ;  /* 0x000000817b027211 */ /* 0x002fe400078f18ff */
[----:B---3--:R-:W-:Y:S01]  /*0c40*/  SHF.R.S32.HI R41, RZ, 0x1f, R40 ;  /* 0x0000001fff297819 */ /* 0x008fe20000011428 */
[----:B------:R-:W-:Y:S01]  /*0c50*/  IMAD.WIDE.U32 R6, R40, c[0x0][0x1b8], RZ ;  /* 0x00006e0028067a25 */ /* 0x000fe200078e00ff */
[----:B------:R-:W-:Y:S02]  /*0c60*/  LOP3.LUT R0, R2, 0xfffffff8, RZ, 0xc0, !PT ;  /* 0xfffffff802007812 */ /* 0x000fe400078ec0ff */
[----:B------:R-:W-:Y:S01]  /*0c70*/  SHF.R.S32.HI R28, RZ, 0x3, R2 ;  /* 0x00000003ff1c7819 */ /* 0x000fe20000011402 */
[----:B------:R-:W-:Y:S02]  /*0c80*/  IMAD R2, R41, c[0x0][0x1b8], RZ ;  /* 0x00006e0029027a24 */ /* 0x000fe400078e02ff */
[----:B------:R-:W-:Y:S01]  /*0c90*/  IMAD.IADD R30, R129, 0x1, -R0 ;  /* 0x00000001811e7824 */ /* 0x000fe200078e0a00 */
[----:B------:R-:W-:Y:S01]  /*0ca0*/  IADD3 R13, R28, UR17, RZ ;  /* 0x000000111c0d7c10 */ /* 0x000fe2000fffe0ff */
[----:B------:R-:W-:Y:S01]  /*0cb0*/  IMAD R2, R40, c[0x0][0x1bc], R2 ;  /* 0x00006f0028027a24 */ /* 0x000fe200078e0202 */
[--C-:B------:R-:W-:Y:S01]  /*0cc0*/  SHF.R.S32.HI R31, RZ, 0x1f, R28.reuse ;  /* 0x0000001fff1f7819 */ /* 0x100fe2000001141c */
[----:B------:R-:W-:Y:S01]  /*0cd0*/  IMAD R0, R30, 0x10, R28 ;  /* 0x000000101e007824 */ /* 0x000fe200078e021c */
[----:B------:R-:W-:Y:S01]  /*0ce0*/  IADD3 R15, R13, 0x70, RZ ;  /* 0x000000700d0f7810 */ /* 0x000fe20007ffe0ff */
[----:B------:R-:W-:-:S02]  /*0cf0*/  IMAD.IADD R3, R7, 0x1, R2 ;  /* 0x0000000107037824 */ /* 0x000fc400078e0202 */
[----:B------:R-:W-:Y:S01]  /*0d00*/  IMAD R7, R21, c[0x0][0x1c0], RZ ;  /* 0x0000700015077a24 */ /* 0x000fe200078e02ff */
[----:B------:R-:W-:Y:S01]  /*0d10*/  IADD3 R4, R0, UR17, RZ ;  /* 0x0000001100047c10 */ /* 0x000fe2000fffe0ff */
[----:B------:R-:W-:Y:S02]  /*0d20*/  IMAD.MOV.U32 R2, RZ, RZ, R6 ;  /* 0x000000ffff027224 */ /* 0x000fe400078e0006 */
[----:B------:R-:W-:Y:S02]  /*0d30*/  IMAD R6, R22, c[0x0][0x1c4], R7 ;  /* 0x0000710016067a24 */ /* 0x000fe400078e0207 */
[----:B------:R-:W-:Y:S01]  /*0d40*/  @P1 IMAD.HI.U32 R5, R4, c[0x0][0x2c8], RZ ;  /* 0x0000b20004051a27 */ /* 0x000fe200078e00ff */
[----:B------:R-:W-:-:S03]  /*0d50*/  ISETP.GE.AND P1, PT, R13, UR4, PT ;  /* 0x000000040d007c0c */ /* 0x000fc6000bf26270 */
[----:B------:R-:W-:Y:S01]  /*0d60*/  IMAD.MOV.U32 R0, RZ, RZ, R4 ;  /* 0x000000ffff007224 */ /* 0x000fe200078e0004 */
[----:B------:R-:W-:Y:S01]  /*0d70*/  @P0 SHF.R.U32.HI R0, RZ, c[0x0][0x2cc], R5 ;  /* 0x0000b300ff000a19 */ /* 0x000fe20000011605 */
[----:B------:R-:W-:-:S03]  /*0d80*/  IMAD.WIDE.U32 R2, R22, c[0x0][0x1c0], R2 ;  /* 0x0000700016027a25 */ /* 0x000fc600078e0002 */
[--C-:B------:R-:W-:Y:S01]  /*0d90*/  SHF.R.S32.HI R7, RZ, 0x1f, R0.reuse ;  /* 0x0000001fff077819 */ /* 0x100fe20000011400 */
[----:B------:R-:W-:Y:S02]  /*0da0*/  IMAD.MOV R5, RZ, RZ, -R0 ;  /* 0x000000ffff057224 */ /* 0x000fe400078e0a00 */
[----:B------:R-:W-:Y:S01]  /*0db0*/  IMAD.IADD R3, R3, 0x1, R6 ;  /* 0x0000000103037824 */ /* 0x000fe200078e0206 */
[----:B------:R-:W-:Y:S01]  /*0dc0*/  IADD3 R6, R13, 0x10, RZ ;  /* 0x000000100d067810 */ /* 0x000fe20007ffe0ff */
[----:B------:R-:W-:Y:S02]  /*0dd0*/  IMAD R5, R5, c[0x0][0x2c4], R4 ;  /* 0x0000b10005057a24 */ /* 0x000fe400078e0204 */
[----:B------:R-:W-:Y:S01]  /*0de0*/  IMAD R7, R7, c[0x0][0x1b0], RZ ;  /* 0x00006c0007077a24 */ /* 0x000fe200078e02ff */
[----:B------:R-:W-:Y:S01]  /*0df0*/  ISETP.GE.AND P4, PT, R6, UR4, PT ;  /* 0x0000000406007c0c */ /* 0x000fe2000bf86270 */
[----:B------:R-:W-:Y:S01]  /*0e00*/  IMAD.WIDE.U32 R2, R0, c[0x0][0x1b0], R2 ;  /* 0x00006c0000027a25 */ /* 0x000fe200078e0002 */
[----:B------:R-:W-:-:S03]  /*0e10*/  SHF.R.S32.HI R4, RZ, 0x1f, R5 ;  /* 0x0000001fff047819 */ /* 0x000fc60000011405 */
[----:B------:R-:W-:Y:S01]  /*0e20*/  IMAD R0, R0, c[0x0][0x1b4], R7 ;  /* 0x00006d0000007a24 */ /* 0x000fe200078e0207 */
[----:B------:R-:W-:Y:S01]  /*0e30*/  LEA.HI R7, R123, R129, RZ, 0x6 ;  /* 0x000000817b077211 */ /* 0x000fe200078f30ff */
[----:B------:R-:W-:Y:S02]  /*0e40*/  IMAD R19, R41, c[0x0][0x1e8], RZ ;  /* 0x00007a0029137a24 */ /* 0x000fe400078e02ff */
[----:B------:R-:W-:Y:S02]  /*0e50*/  IMAD.IADD R3, R3, 0x1, R0 ;  /* 0x0000000103037824 */ /* 0x000fe400078e0200 */
[----:B------:R-:W-:Y:S02]  /*0e60*/  IMAD R0, R4, c[0x0][0x1a8], RZ ;  /* 0x00006a0004007a24 */ /* 0x000fe400078e02ff */
[----:B------:R-:W-:-:S04]  /*0e70*/  IMAD.WIDE.U32 R2, R5, c[0x0][0x1a8], R2 ;  /* 0x00006a0005027a25 */ /* 0x000fc800078e0002 */
[----:B------:R-:W-:Y:S01]  /*0e80*/  IMAD R0, R5, c[0x0][0x1ac], R0 ;  /* 0x00006b0005007a24 */ /* 0x000fe200078e0200 */
[----:B------:R-:W-:Y:S01]  /*0e90*/  LEA R17, P0, R2, c[0x0][0x160], 0x1 ;  /* 0x0000580002117a11 */ /* 0x000fe200078008ff */
[----:B------:R-:W-:Y:S02]  /*0ea0*/  IMAD.SHL.U32 R4, R30, 0x8, RZ ;  /* 0x000000081e047824 */ /* 0x000fe400078e00ff */
[----:B------:R-:W-:Y:S02]  /*0eb0*/  IMAD.IADD R0, R3, 0x1, R0 ;  /* 0x0000000103007824 */ /* 0x000fe400078e0200 */
[----:B------:R-:W-:Y:S01]  /*0ec0*/  IMAD.SHL.U32 R3, R28, 0x40, RZ ;  /* 0x000000401c037824 */ /* 0x000fe200078e00ff */
[----:B------:R-:W-:Y:S01]  /*0ed0*/  SHFL.IDX PT, R10, R17, 0x1, 0x181f ;  /* 0x00381f00110a7f89 */ /* 0x000fe200000e0000 */
[----:B------:R-:W-:Y:S01]  /*0ee0*/  IMAD.SHL.U32 R7, R7, 0x8, RZ ;  /* 0x0000000807077824 */ /* 0x000fe200078e00ff */
[----:B------:R-:W-:Y:S01]  /*0ef0*/  LEA.HI.X R16, R2, c[0x0][0x164], R0, 0x1, P0 ;  /* 0x0000590002107a11 */ /* 0x000fe200000f0c00 */
[----:B------:R-:W-:Y:S01]  /*0f00*/  IMAD R19, R40, c[0x0][0x1ec], R19 ;  /* 0x00007b0028137a24 */ /* 0x000fe200078e0213 */
[----:B------:R-:W1:Y:S01]  /*0f10*/  SHFL.IDX PT, R2, R17, RZ, 0x181f ;  /* 0x00181fff11027589 */ /* 0x000e6200000e0000 */
[----:B------:R-:W-:-:S02]  /*0f20*/  LOP3.LUT R0, R3, 0x1c0, RZ, 0xc0, !PT ;  /* 0x000001c003007812 */ /* 0x000fc400078ec0ff */
[----:B------:R-:W-:Y:S01]  /*0f30*/  ISETP.GE.AND P5, PT, R4, c[0x0][0x198], PT ;  /* 0x0000660004007a0c */ /* 0x000fe20003fa6270 */
[----:B------:R-:W3:Y:S01]  /*0f40*/  SHFL.IDX PT, R3, R16, RZ, 0x181f ;  /* 0x00181fff10037589 */ /* 0x000ee200000e0000 */
[----:B------:R-:W-:Y:S02]  /*0f50*/  LOP3.LUT R5, R0, 0x38, R4, 0xf8, !PT ;  /* 0x0000003800057812 */ /* 0x000fe400078ef804 */
[----:B------:R-:W-:Y:S01]  /*0f60*/  SHF.R.U32.HI R0, RZ, 0x3, R0 ;  /* 0x00000003ff007819 */ /* 0x000fe20000011600 */
[----:B------:R-:W4:Y:S03]  /*0f70*/  SHFL.IDX PT, R11, R16, 0x1, 0x181f ;  /* 0x00381f00100b7f89 */ /* 0x000f2600000e0000 */
[----:B------:R-:W-:Y:S02]  /*0f80*/  LOP3.LUT R6, R5, R0, RZ, 0x3c, !PT ;  /* 0x0000000005067212 */ /* 0x000fe400078e3cff */
[----:B------:R-:W-:-:S02]  /*0f90*/  IADD3 R5, R13, 0x20, RZ ;  /* 0x000000200d057810 */ /* 0x000fc40007ffe0ff */
[----:B------:R-:W-:Y:S02]  /*0fa0*/  IADD3 R0, R4, 0x40, RZ ;  /* 0x0000004004007810 */ /* 0x000fe40007ffe0ff */
[----:B------:R-:W-:Y:S02]  /*0fb0*/  ISETP.GE.AND P2, PT, R5, UR4, PT ;  /* 0x0000000405007c0c */ /* 0x000fe4000bf46270 */
[----:B------:R-:W-:Y:S02]  /*0fc0*/  @!P1 SHF.R.S32.HI R5, RZ, 0x1f, R0 ;  /* 0x0000001fff059819 */ /* 0x000fe40000011400 */
[----:B------:R-:W-:Y:S02]  /*0fd0*/  LOP3.LUT R8, R6, 0xfffffe00, R7, 0xf8, !PT ;  /* 0xfffffe0006087812 */ /* 0x000fe400078ef807 */
[----:B------:R-:W-:Y:S02]  /*0fe0*/  @!P1 LEA.HI R7, R5, R0, RZ, 0x3 ;  /* 0x0000000005079211 */ /* 0x000fe400078f18ff */
[----:B------:R-:W-:Y:S01]  /*0ff0*/  SHF.R.S32.HI R5, RZ, 0x1f, R4 ;  /* 0x0000001fff057819 */ /* 0x000fe20000011404 */
[----:B------:R-:W-:Y:S01]  /*1000*/  IMAD.SHL.U32 R243, R8, 0x2, RZ ;  /* 0x0000000208f37824 */ /* 0x000fe200078e00ff */
[----:B------:R-:W-:Y:S01]  /*1010*/  ISETP.GE.AND P3, PT, R0, c[0x0][0x198], PT ;  /* 0x0000660000007a0c */ /* 0x000fe20003f66270 */
[----:B------:R-:W5:Y:S01]  /*1020*/  SHFL.IDX PT, R8, R17, 0x2, 0x181f ;  /* 0x00581f0011087f89 */ /* 0x000f6200000e0000 */
[----:B-1----:R-:W-:-:S02]  /*1030*/  @!P1 LEA R6, P0, R4, R2, 0x1 ;  /* 0x0000000204069211 */ /* 0x002fc400078008ff */
[----:B------:R-:W-:Y:S02]  /*1040*/  @!P1 LOP3.LUT R9, R7, 0xfffffff8, RZ, 0xc0, !PT ;  /* 0xfffffff807099812 */ /* 0x000fe400078ec0ff */
[----:B---3--:R-:W-:Y:S02]  /*1050*/  @!P1 LEA.HI.X R7, R4, R3, R5, 0x1, P0 ;  /* 0x0000000304079211 */ /* 0x008fe400000f0c05 */
[----:B------:R-:W-:Y:S01]  /*1060*/  @!P4 SHF.R.S32.HI R12, RZ, 0x1f, R0 ;  /* 0x0000001fff0cc819 */ /* 0x000fe20000011400 */
[----:B------:R-:W-:Y:S02]  /*1070*/  @!P1 IMAD.WIDE R2, R9, 0x2, R2 ;  /* 0x0000000209029825 */ /* 0x000fe400078e0202 */
[----:B------:R-:W1:Y:S04]  /*1080*/  SHFL.IDX PT, R9, R16, 0x2, 0x181f ;  /* 0x00581f0010097f89 */ /* 0x000e6800000e0000 */
[----:B------:R3:W-:Y:S04]  /*1090*/  @!P1 LDGSTS.E.BYPASS.LTC128B.128 [R243+0x8080], [R6.64], !P5 ;  /* 0x0808000006f39fae */ /* 0x0007e8000e901d4e */
[----:B------:R1:W-:Y:S01]  /*10a0*/  @!P1 LDGSTS.E.BYPASS.LTC128B.128 [R243+0xc080], [R2.64], !P3 ;  /* 0x0c08000002f39fae */ /* 0x0003e2000d901d4e */
[----:B---3--:R-:W-:-:S02]  /*10b0*/  @!P4 LEA.HI R7, R12, R0, RZ, 0x3 ;  /* 0x000000000c07c211 */ /* 0x008fc400078f18ff */
[----:B------:R-:W-:Y:S02]  /*10c0*/  IADD3 R6, R13, 0x30, RZ ;  /* 0x000000300d067810 */ /* 0x000fe40007ffe0ff */
[----:B-1----:R-:W-:Y:S02]  /*10d0*/  @!P4 LEA R2, P0, R4, R10, 0x1 ;  /* 0x0000000a0402c211 */ /* 0x002fe400078008ff */
[----:B------:R-:W-:Y:S02]  /*10e0*/  @!P4 LOP3.LUT R7, R7, 0xfffffff8, RZ, 0xc0, !PT ;  /* 0xfffffff80707c812 */ /* 0x000fe400078ec0ff */
[----:B------:R-:W-:Y:S02]  /*10f0*/  ISETP.GE.AND P1, PT, R6, UR4, PT ;  /* 0x0000000406007c0c */ /* 0x000fe4000bf26270 */
[----:B------:R-:W1:Y:S01]  /*1100*/  SHFL.IDX PT, R6, R17, 0x3, 0x181f ;  /* 0x00781f0011067f89 */ /* 0x000e6200000e0000 */
[----:B----4-:R-:W-:Y:S01]  /*1110*/  @!P4 LEA.HI.X R3, R4, R11, R5, 0x1, P0 ;  /* 0x0000000b0403c211 */ /* 0x010fe200000f0c05 */
[----:B------:R-:W-:Y:S01]  /*1120*/  @!P4 IMAD.WIDE R10, R7, 0x2, R10 ;  /* 0x00000002070ac825 */ /* 0x000fe200078e020a */
[----:B------:R-:W-:Y:S01]  /*1130*/  @!P2 SHF.R.S32.HI R12, RZ, 0x1f, R0 ;  /* 0x0000001fff0ca819 */ /* 0x000fe20000011400 */
[----:B------:R-:W3:Y:S04]  /*1140*/  SHFL.IDX PT, R7, R16, 0x3, 0x181f ;  /* 0x00781f0010077f89 */ /* 0x000ee800000e0000 */
[----:B------:R4:W-:Y:S04]  /*1150*/  @!P4 LDGSTS.E.BYPASS.LTC128B.128 [R243+0x8880], [R2.64], !P5 ;  /* 0x0888000002f3cfae */ /* 0x0009e8000e901d4e */
[----:B------:R1:W-:Y:S01]  /*1160*/  @!P4 LDGSTS.E.BYPASS.LTC128B.128 [R243+0xc880], [R10.64], !P3 ;  /* 0x0c8800000af3cfae */ /* 0x0003e2000d901d4e */
[----:B----4-:R-:W-:-:S02]  /*1170*/  @!P2 LEA.HI R2, R12, R0, RZ, 0x3 ;  /* 0x000000000c02a211 */ /* 0x010fc400078f18ff */
[C---:B------:R-:W-:Y:S02]  /*1180*/  IADD3 R3, R13.reuse, 0x50, RZ ;  /* 0x000000500d037810 */ /* 0x040fe40007ffe0ff */
[----:B-1----:R-:W-:Y:S02]  /*1190*/  IADD3 R11, R13, 0x40, RZ ;  /* 0x000000400d0b7810 */ /* 0x002fe40007ffe0ff */
[----:B-----5:R-:W-:Y:S02]  /*11a0*/  @!P2 LEA R10, P4, R4, R8, 0x1 ;  /* 0x00000008040aa211 */ /* 0x020fe400078808ff */
[----:B------:R-:W-:Y:S02]  /*11b0*/  @!P2 LOP3.LUT R2, R2, 0xfffffff8, RZ, 0xc0, !PT ;  /* 0xfffffff80202a812 */ /* 0x000fe400078ec0ff */
[----:B------:R-:W-:Y:S02]  /*11c0*/  ISETP.GE.AND P0, PT, R11, UR4, PT ;  /* 0x000000040b007c0c */ /* 0x000fe4000bf06270 */
[----:B------:R-:W-:Y:S01]  /*11d0*/  @!P2 LEA.HI.X R11, R4, R9, R5, 0x1, P4 ;  /* 0x00000009040ba211 */ /* 0x000fe200020f0c05 */
[----:B------:R-:W-:Y:S01]  /*11e0*/  @!P2 IMAD.WIDE R8, R2, 0x2, R8 ;  /* 0x000000020208a825 */ /* 0x000fe200078e0208 */
[----:B------:R-:W-:Y:S01]  /*11f0*/  ISETP.GE.AND P4, PT, R3, UR4, PT ;  /* 0x0000000403007c0c */ /* 0x000fe2000bf86270 */
[----:B------:R-:W1:Y:S01]  /*1200*/  SHFL.IDX PT, R2, R17, 0x4, 0x181f ;  /* 0x00981f0011027f89 */ /* 0x000e6200000e0000 */
[----:B------:R-:W-:-:S03]  /*1210*/  @!P1 SHF.R.S32.HI R3, RZ, 0x1f, R0 ;  /* 0x0000001fff039819 */ /* 0x000fc60000011400 */
[----:B------:R4:W-:Y:S04]  /*1220*/  @!P2 LDGSTS.E.BYPASS.LTC128B.128 [R243+0x9080], [R10.64], !P5 ;  /* 0x090800000af3afae */ /* 0x0009e8000e901d4e */
[----:B------:R5:W-:Y:S04]  /*1230*/  @!P2 LDGSTS.E.BYPASS.LTC128B.128 [R243+0xd080], [R8.64], !P3 ;  /* 0x0d08000008f3afae */ /* 0x000be8000d901d4e */
[----:B------:R-:W-:Y:S02]  /*1240*/  @!P4 SHF.R.S32.HI R18, RZ, 0x1f, R0 ;  /* 0x0000001fff12c819 */ /* 0x000fe40000011400 */
[----:B----4-:R-:W-:-:S02]  /*1250*/  @!P1 LEA.HI R10, R3, R0, RZ, 0x3 ;  /* 0x00000000030a9211 */ /* 0x010fc400078f18ff */
[----:B------:R-:W4:Y:S01]  /*1260*/  SHFL.IDX PT, R3, R16, 0x4, 0x181f ;  /* 0x00981f0010037f89 */ /* 0x000f2200000e0000 */
[----:B------:R-:W-:Y:S02]  /*1270*/  IADD3 R11, R13, 0x60, RZ ;  /* 0x000000600d0b7810 */ /* 0x000fe40007ffe0ff */
[----:B-----5:R-:W-:Y:S02]  /*1280*/  @!P1 LEA R8, P2, R4, R6, 0x1 ;  /* 0x0000000604089211 */ /* 0x020fe400078408ff */
[----:B------:R-:W-:Y:S02]  /*1290*/  @!P1 LOP3.LUT R10, R10, 0xfffffff8, RZ, 0xc0, !PT ;  /* 0xfffffff80a0a9812 */ /* 0x000fe400078ec0ff */
[----:B---3--:R-:W-:Y:S02]  /*12a0*/  @!P1 LEA.HI.X R9, R4, R7, R5, 0x1, P2 ;  /* 0x0000000704099211 */ /* 0x008fe400010f0c05 */
[----:B------:R-:W-:Y:S01]  /*12b0*/  ISETP.GE.AND P2, PT, R11, UR4, PT ;  /* 0x000000040b007c0c */ /* 0x000fe2000bf46270 */
[----:B------:R-:W-:Y:S01]  /*12c0*/  @!P1 IMAD.WIDE R6, R10, 0x2, R6 ;  /* 0x000000020a069825 */ /* 0x000fe200078e0206 */
[----:B------:R-:W-:Y:S03]  /*12d0*/  SHFL.IDX PT, R11, R16, 0x5, 0x181f ;  /* 0x00b81f00100b7f89 */ /* 0x000fe600000e0000 */
[----:B------:R-:W-:Y:S01]  /*12e0*/  IMAD R10, R31, c[0x0][0x1e0], RZ ;  /* 0x000078001f0a7a24 */ /* 0x000fe200078e02ff */
[----:B------:R3:W-:Y:S04]  /*12f0*/  @!P1 LDGSTS.E.BYPASS.LTC128B.128 [R243+0x9880], [R8.64], !P5 ;  /* 0x0988000008f39fae */ /* 0x0007e8000e901d4e */
[----:B------:R5:W-:Y:S01]  /*1300*/  @!P1 LDGSTS.E.BYPASS.LTC128B.128 [R243+0xd880], [R6.64], !P3 ;  /* 0x0d88000006f39fae */ /* 0x000be2000d901d4e */
[----:B-1----:R-:W-:-:S04]  /*1310*/  @!P0 LEA R12, P1, R4, R2, 0x1 ;  /* 0x00000002040c8211 */ /* 0x002fc800078208ff */
[--C-:B----4-:R-:W-:Y:S02]  /*1320*/  @!P0 LEA.HI.X R13, R4, R3, R5.reuse, 0x1, P1 ;  /* 0x00000003040d8211 */ /* 0x110fe400008f0c05 */
[----:B------:R-:W-:Y:S01]  /*1330*/  ISETP.GE.AND P1, PT, R15, UR4, PT ;  /* 0x000000040f007c0c */ /* 0x000fe2000bf26270 */
[----:B------:R-:W-:Y:S02]  /*1340*/  ULDC.64 UR4, c[0x0][0x208] ;  /* 0x0000820000047ab9 */ /* 0x000fe40000000a00 */
[----:B------:R1:W-:Y:S01]  /*1350*/  @!P0 LDGSTS.E.BYPASS.LTC128B.128 [R243+0xa080], [R12.64], !P5 ;  /* 0x0a0800000cf38fae */ /* 0x0003e2000e901d4e */
[----:B------:R-:W-:Y:S02]  /*1360*/  USHF.L.U32 UR10, UR4, 0x5, URZ ;  /* 0x00000005040a7899 */ /* 0x000fe4000800063f */
[----:B------:R-:W-:Y:S01]  /*1370*/  USHF.L.U64.HI UR11, UR4, UR11, UR5 ;  /* 0x0000000b040b7299 */ /* 0x000fe20008010205 */
[----:B---3--:R-:W-:-:S04]  /*1380*/  IMAD.WIDE.U32 R8, R28, c[0x0][0x1e0], R4 ;  /* 0x000078001c087a25 */ /* 0x008fc800078e0004 */
[----:B-----5:R-:W-:Y:S01]  /*1390*/  IMAD R7, R28, c[0x0][0x1e4], R10 ;  /* 0x000079001c077a24 */ /* 0x020fe200078e020a */
[----:B------:R-:W-:Y:S01]  /*13a0*/  @!P0 SHF.R.S32.HI R6, RZ, 0x1f, R0 ;  /* 0x0000001fff068819 */ /* 0x000fe20000011400 */
[----:B------:R-:W1:Y:S02]  /*13b0*/  SHFL.IDX PT, R10, R17, 0x5, 0x181f ;  /* 0x00b81f00110a7f89 */ /* 0x000e6400000e0000 */
[----:B------:R-:W-:Y:S01]  /*13c0*/  IMAD.IADD R9, R9, 0x1, R7 ;  /* 0x0000000109097824 */ /* 0x000fe200078e0207 */
[----:B------:R-:W-:Y:S01]  /*13d0*/  @!P0 LEA.HI R6, R6, R0, RZ, 0x3 ;  /* 0x0000000006068211 */ /* 0x000fe200078f18ff */
[----:B------:R-:W-:Y:S02]  /*13e0*/  SHFL.IDX PT, R7, R16, 0x6, 0x181f ;  /* 0x00d81f0010077f89 */ /* 0x000fe400000e0000 */
[----:B------:R-:W-:Y:S01]  /*13f0*/  IMAD.WIDE.U32 R8, R40, c[0x0][0x1e8], R8 ;  /* 0x00007a0028087a25 */ /* 0x000fe200078e0008 */
[----:B------:R-:W-:Y:S02]  /*1400*/  @!P0 LOP3.LUT R14, R6, 0xfffffff8, RZ, 0xc0, !PT ;  /* 0xfffffff8060e8812 */ /* 0x000fe400078ec0ff */
[----:B------:R-:W-:Y:S01]  /*1410*/  SHFL.IDX PT, R6, R17, 0x6, 0x181f ;  /* 0x00d81f0011067f89 */ /* 0x000fe200000e0000 */
[----:B------:R-:W-:Y:S01]  /*1420*/  IMAD.IADD R9, R9, 0x1, R19 ;  /* 0x0000000109097824 */ /* 0x000fe200078e0213 */
[----:B------:R-:W-:Y:S01]  /*1430*/  SHF.R.S32.HI R19, RZ, 0x1f, R35 ;  /* 0x0000001fff137819 */ /* 0x000fe20000011423 */
[----:B------:R-:W-:-:S02]  /*1440*/  @!P0 IMAD.WIDE R14, R14, 0x2, R2 ;  /* 0x000000020e0e8825 */ /* 0x000fc400078e0202 */
[----:B------:R2:W3:Y:S04]  /*1450*/  SHFL.IDX PT, R2, R17, 0x7, 0x181f ;  /* 0x00f81f0011027f89 */ /* 0x0004e800000e0000 */
[----:B------:R4:W-:Y:S04]  /*1460*/  @!P0 LDGSTS.E.BYPASS.LTC128B.128 [R243+0xe080], [R14.64], !P3 ;  /* 0x0e0800000ef38fae */ /* 0x0009e8000d901d4e */
[----:B------:R5:W3:Y:S01]  /*1470*/  SHFL.IDX PT, R3, R16, 0x7, 0x181f ;  /* 0x00f81f0010037f89 */ /* 0x000ae200000e0000 */
[----:B-1----:R-:W-:-:S04]  /*1480*/  @!P4 LEA R12, P0, R4, R10, 0x1 ;  /* 0x0000000a040cc211 */ /* 0x002fc800078008ff */
[----:B------:R-:W-:-:S05]  /*1490*/  @!P4 LEA.HI.X R13, R4, R11, R5, 0x1, P0 ;  /* 0x0000000b040dc211 */ /* 0x000fca00000f0c05 */
[----:B------:R1:W-:Y:S01]  /*14a0*/  @!P4 LDGSTS.E.BYPASS.LTC128B.128 [R243+0xa880], [R12.64], !P5 ;  /* 0x0a8800000cf3cfae */ /* 0x0003e2000e901d4e */
[--C-:B--2---:R-:W-:Y:S01]  /*14b0*/  @P6 SHF.R.S32.HI R17, RZ, 0x1f, R20.reuse ;  /* 0x0000001fff116819 */ /* 0x104fe20000011414 */
[----:B------:R-:W-:Y:S01]  /*14c0*/  @!P6 IMAD.MOV.U32 R17, RZ, RZ, R21 ;  /* 0x000000ffff11e224 */ /* 0x000fe200078e0015 */
[----:B----4-:R-:W-:Y:S01]  /*14d0*/  @!P4 LEA.HI R14, R18, R0, RZ, 0x3 ;  /* 0x00000000120ec211 */ /* 0x010fe200078f18ff */
[----:B-----5:R-:W-:Y:S02]  /*14e0*/  @P6 IMAD.MOV.U32 R16, RZ, RZ, R20 ;  /* 0x000000ffff106224 */ /* 0x020fe400078e0014 */
[----:B------:R-:W-:Y:S01]  /*14f0*/  @!P6 IMAD.MOV.U32 R16, RZ, RZ, R22 ;  /* 0x000000ffff10e224 */ /* 0x000fe200078e0016 */
[----:B------:R-:W-:-:S03]  /*1500*/  @!P4 LOP3.LUT R14, R14, 0xfffffff8, RZ, 0xc0, !PT ;  /* 0xfffffff80e0ec812 */ /* 0x000fc600078ec0ff */
[----:B------:R-:W-:-:S04]  /*1510*/  IMAD.WIDE.U32 R24, R16, c[0x0][0x1f0], R8 ;  /* 0x00007c0010187a25 */ /* 0x000fc800078e0008 */
[----:B------:R-:W-:Y:S01]  /*1520*/  @!P4 IMAD.WIDE R10, R14, 0x2, R10 ;  /* 0x000000020e0ac825 */ /* 0x000fe200078e020a */
[--C-:B------:R-:W-:Y:S01]  /*1530*/  @!P2 SHF.R.S32.HI R14, RZ, 0x1f, R0.reuse ;  /* 0x0000001fff0ea819 */ /* 0x100fe20000011400 */
[----:B------:R-:W-:Y:S01]  /*1540*/  STL.64 [R1+0x40], R24 ;  /* 0x0000401801007387 */ /* 0x000fe20000100a00 */
[----:B-1----:R-:W-:Y:S01]  /*1550*/  @!P1 SHF.R.S32.HI R13, RZ, 0x1f, R0 ;  /* 0x0000001fff0d9819 */ /* 0x002fe20000011400 */
[----:B------:R-:W-:Y:S02]  /*1560*/  IMAD.MOV.U32 R126, RZ, RZ, R24 ;  /* 0x000000ffff7e7224 */ /* 0x000fe400078e0018 */
[----:B------:R1:W-:Y:S01]  /*1570*/  @!P4 LDGSTS.E.BYPASS.LTC128B.128 [R243+0xe880], [R10.64], !P3 ;  /* 0x0e8800000af3cfae */ /* 0x0003e2000d901d4e */
[-C--:B------:R-:W-:Y:S01]  /*1580*/  @!P2 LEA.HI R14, R14, R0.reuse, RZ, 0x3 ;  /* 0x000000000e0ea211 */ /* 0x080fe200078f18ff */
[----:B------:R-:W-:Y:S01]  /*1590*/  IMAD.MOV.U32 R9, RZ, RZ, c[0x0][0x1e4] ;  /* 0x00007900ff097624 */ /* 0x000fe200078e00ff */
[----:B------:R-:W-:Y:S02]  /*15a0*/  @!P1 LEA.HI R13, R13, R0, RZ, 0x3 ;  /* 0x000000000d0d9211 */ /* 0x000fe400078f18ff */
[----:B------:R-:W-:-:S02]  /*15b0*/  @!P2 LOP3.LUT R14, R14, 0xfffffff8, RZ, 0xc0, !PT ;  /* 0xfffffff80e0ea812 */ /* 0x000fc400078ec0ff */
[C---:B---3--:R-:W-:Y:S02]  /*15c0*/  @!P1 LEA R12, P0, R4.reuse, R2, 0x1 ;  /* 0x00000002040c9211 */ /* 0x048fe400078008ff */
[----:B------:R-:W-:Y:S02]  /*15d0*/  @!P1 LOP3.LUT R15, R13, 0xfffffff8, RZ, 0xc0, !PT ;  /* 0xfffffff80d0f9812 */ /* 0x000fe400078ec0ff */
[----:B------:R-:W-:-:S03]  /*15e0*/  @!P1 LEA.HI.X R13, R4, R3, R5, 0x1, P0 ;  /* 0x00000003040d9211 */ /* 0x000fc600000f0c05 */
[----:B------:R-:W-:Y:S01]  /*15f0*/  @!P1 IMAD.WIDE R2, R15, 0x2, R2 ;  /* 0x000000020f029825 */ /* 0x000fe200078e0202 */
[----:B-1----:R-:W-:-:S04]  /*1600*/  @!P2 LEA R10, P4, R4, R6, 0x1 ;  /* 0x00000006040aa211 */ /* 0x002fc800078808ff */
[----:B------:R-:W-:Y:S01]  /*1610*/  @!P2 LEA.HI.X R11, R4, R7, R5, 0x1, P4 ;  /* 0x00000007040ba211 */ /* 0x000fe200020f0c05 */
[----:B------:R-:W-:Y:S01]  /*1620*/  @!P2 IMAD.WIDE R6, R14, 0x2, R6 ;  /* 0x000000020e06a825 */ /* 0x000fe200078e0206 */
[----:B------:R-:W-:-:S03]  /*1630*/  ISETP.GE.AND P4, PT, R4, c[0x0][0x1d4], PT ;  /* 0x0000750004007a0c */ /* 0x000fc60003f86270 */
[----:B------:R1:W-:Y:S04]  /*1640*/  @!P2 LDGSTS.E.BYPASS.LTC128B.128 [R243+0xb080], [R10.64], !P5 ;  /* 0x0b0800000af3afae */ /* 0x0003e8000e901d4e */
[----:B------:R2:W-:Y:S04]  /*1650*/  @!P2 LDGSTS.E.BYPASS.LTC128B.128 [R243+0xf080], [R6.64], !P3 ;  /* 0x0f08000006f3afae */ /* 0x0005e8000d901d4e */
[----:B------:R3:W-:Y:S04]  /*1660*/  @!P1 LDGSTS.E.BYPASS.LTC128B.128 [R243+0xb880], [R12.64], !P5 ;  /* 0x0b8800000cf39fae */ /* 0x0007e8000e901d4e */
[----:B------:R4:W-:Y:S01]  /*1670*/  @!P1 LDGSTS.E.BYPASS.LTC128B.128 [R243+0xf880], [R2.64], !P3 ;  /* 0x0f88000002f39fae */ /* 0x0009e2000d901d4e */
[----:B------:R-:W-:-:S03]  /*1680*/  ISETP.GE.AND P3, PT, R0, c[0x0][0x1d4], PT ;  /* 0x0000750000007a0c */ /* 0x000fc60003f66270 */
[----:B------:R-:W0:Y:S01]  /*1690*/  LDGDEPBAR ;  /* 0x00000000000079af */ /* 0x000e220000000000 */
[----:B-1----:R-:W-:-:S04]  /*16a0*/  IMAD.MOV.U32 R10, RZ, RZ, 0x30 ;  /* 0x00000030ff0a7424 */ /* 0x002fc800078e00ff */
[----:B------:R-:W-:Y:S02]  /*16b0*/  IMAD R32, R242, -0x30, R10 ;  /* 0xffffffd0f2207824 */ /* 0x000fe400078e020a */
[C---:B--2---:R-:W-:Y:S02]  /*16c0*/  IMAD R7, R10.reuse, c[0x0][0x1e4], RZ ;  /* 0x000079000a077a24 */ /* 0x044fe400078e02ff */
[----:B------:R-:W-:Y:S01]  /*16d0*/  IMAD.WIDE.U32 R124, R10, c[0x0][0x1e0], RZ ;  /* 0x000078000a7c7a25 */ /* 0x000fe200078e00ff */
[----:B------:R-:W-:Y:S02]  /*16e0*/  IADD3 R29, R32, c[0x0][0x1d0], -R28 ;  /* 0x00007400201d7a10 */ /* 0x000fe40007ffe81c */
[----:B---3--:R-:W-:Y:S01]  /*16f0*/  LEA.HI R13, R123, R129, RZ, 0x4 ;  /* 0x000000817b0d7211 */ /* 0x008fe200078f20ff */
[----:B------:R-:W-:Y:S01]  /*1700*/  IMAD R6, R17, c[0x0][0x1f0], RZ ;  /* 0x00007c0011067a24 */ /* 0x000fe200078e02ff */
[----:B------:R-:W-:Y:S01]  /*1710*/  ISETP.GE.AND P5, PT, R29, 0x11, PT ;  /* 0x000000111d00780c */ /* 0x000fe20003fa6270 */
[----:B------:R-:W-:Y:S01]  /*1720*/  IMAD.IADD R122, R125, 0x1, R7 ;  /* 0x000000017d7a7824 */ /* 0x000fe200078e0207 */
[----:B------:R-:W-:Y:S01]  /*1730*/  BAR.SYNC.DEFER_BLOCKING 0x0 ;  /* 0x0000000000007b1d */ /* 0x000fe20000010000 */
[----:B------:R-:W-:Y:S01]  /*1740*/  IMAD R6, R16, c[0x0][0x1f4], R6 ;  /* 0x00007d0010067a24 */ /* 0x000fe200078e0206 */
[C---:B------:R-:W-:Y:S01]  /*1750*/  ISETP.GE.AND P6, PT, R29.reuse, 0x1, PT ;  /* 0x000000011d00780c */ /* 0x040fe20003fc6270 */
[----:B----4-:R-:W-:Y:S01]  /*1760*/  IMAD R2, R122, R35, RZ ;  /* 0x000000237a027224 */ /* 0x010fe200078e02ff */
[----:B------:R-:W-:Y:S01]  /*1770*/  ISETP.GE.AND P2, PT, R29, 0x21, PT ;  /* 0x000000211d00780c */ /* 0x000fe20003f46270 */
[----:B------:R-:W-:Y:S01]  /*1780*/  IMAD.IADD R127, R25, 0x1, R6 ;  /* 0x00000001197f7824 */ /* 0x000fe200078e0206 */
[----:B------:R-:W-:Y:S01]  /*1790*/  LOP3.LUT R8, R13, 0xfffffff0, RZ, 0xc0, !PT ;  /* 0xfffffff00d087812 */ /* 0x000fe200078ec0ff */
[-C--:B------:R-:W-:Y:S01]  /*17a0*/  IMAD R6, R19, R124.reuse, R2 ;  /* 0x0000007c13067224 */ /* 0x080fe200078e0202 */
[----:B------:R-:W-:Y:S01]  /*17b0*/  SHF.R.S32.HI R11, RZ, 0x4, R13 ;  /* 0x00000004ff0b7819 */ /* 0x000fe2000001140d */
[----:B------:R-:W-:Y:S01]  /*17c0*/  IMAD.MOV.U32 R12, RZ, RZ, c[0x0][0x1e0] ;  /* 0x00007800ff0c7624 */ /* 0x000fe200078e00ff */
[----:B------:R-:W-:Y:S01]  /*17d0*/  STL.64 [R1+0x30], R126 ;  /* 0x0000307e01007387 */ /* 0x000fe20000100a00 */
[----:B------:R-:W-:Y:S01]  /*17e0*/  IMAD.WIDE.U32 R2, R35, R124, R126 ;  /* 0x0000007c23027225 */ /* 0x000fe200078e007e */
[----:B------:R-:W-:-:S03]  /*17f0*/  LEA.HI R13, R13, R11, RZ, 0x1 ;  /* 0x0000000b0d0d7211 */ /* 0x000fc600078f08ff */
[----:B------:R-:W-:Y:S01]  /*1800*/  IMAD.IADD R3, R3, 0x1, R6 ;  /* 0x0000000103037824 */ /* 0x000fe200078e0206 */
[----:B------:R-:W-:Y:S01]  /*1810*/  @P5 LEA R7, P0, R12, R2, 0x4 ;  /* 0x000000020c075211 */ /* 0x000fe200078020ff */
[----:B------:R-:W-:-:S03]  /*1820*/  IMAD.IADD R0, R129, 0x1, -R8 ;  /* 0x0000000181007824 */ /* 0x000fc600078e0a08 */
[----:B------:R-:W-:Y:S02]  /*1830*/  @P5 LEA.HI.X R12, R12, R3, R9, 0x4, P0 ;  /* 0x000000030c0c5211 */ /* 0x000fe400000f2409 */
[C---:B------:R-:W-:Y:S02]  /*1840*/  @P6 LEA R8, P0, R2.reuse, c[0x0][0x1c8], 0x1 ;  /* 0x0000720002086a11 */ /* 0x040fe400078008ff */
[C---:B------:R-:W-:Y:S02]  /*1850*/  @P5 LEA R6, P1, R7.reuse, c[0x0][0x1c8], 0x1 ;  /* 0x0000720007065a11 */ /* 0x040fe400078208ff */
[C---:B------:R-:W-:Y:S02]  /*1860*/  @P6 LEA.HI.X R9, R2.reuse, c[0x0][0x1cc], R3, 0x1, P0 ;  /* 0x0000730002096a11 */ /* 0x040fe400000f0c03 */
[----:B------:R-:W-:Y:S02]  /*1870*/  @P2 IADD3 R10, P0, R2, UR12, RZ ;  /* 0x0000000c020a2c10 */ /* 0x000fe4000ff1e0ff */
[----:B------:R-:W-:Y:S01]  /*1880*/  @P5 LEA.HI.X R7, R7, c[0x0][0x1cc], R12, 0x1, P1 ;  /* 0x0000730007075a11 */ /* 0x000fe200008f0c0c */
[----:B------:R-:W-:Y:S01]  /*1890*/  @!PT LDS RZ, [RZ] ;  /* 0x00000000fffff984 */ /* 0x000fe20000000800 */
[----:B------:R-:W-:Y:S01]  /*18a0*/  @!PT LDS RZ, [RZ] ;  /* 0x00000000fffff984 */ /* 0x000fe20000000800 */
[----:B------:R-:W-:Y:S01]  /*18b0*/  @!PT LDS RZ, [RZ] ;  /* 0x00000000fffff984 */ /* 0x000fe20000000800 */
[----:B------:R1:W-:Y:S01]  /*18c0*/  @P6 LDGSTS.E.BYPASS.LTC128B.128 [R243+0x5080], [R8.64], !P4 ;  /* 0x0508000008f36fae */ /* 0x0003e2000e101d4e */
[----:B------:R-:W-:-:S02]  /*18d0*/  @P2 IADD3.X R3, R3, UR9, RZ, P0, !PT ;  /* 0x0000000903032c10 */ /* 0x000fc400087fe4ff */
[C---:B------:R-:W-:Y:S01]  /*18e0*/  @P2 LEA R2, P0, R10.reuse, c[0x0][0x1c8], 0x1 ;  /* 0x000072000a022a11 */ /* 0x040fe200078008ff */
[----:B------:R1:W-:Y:S01]  /*18f0*/  @P6 LDGSTS.E.BYPASS.LTC128B.128 [R243+0x6880], [R8.64+0x80], !P3 ;  /* 0x0688008008f36fae */ /* 0x0003e2000d901d4e */
[----:B------:R-:W-:Y:S02]  /*1900*/  SHF.R.S32.HI R14, RZ, 0x1f, R0 ;  /* 0x0000001fff0e7819 */ /* 0x000fe40000011400 */
[----:B------:R-:W-:Y:S01]  /*1910*/  @P2 LEA.HI.X R3, R10, c[0x0][0x1cc], R3, 0x1, P0 ;  /* 0x000073000a032a11 */ /* 0x000fe200000f0c03 */
[----:B------:R2:W-:Y:S01]  /*1920*/  @P5 LDGSTS.E.BYPASS.LTC128B.128 [R243+0x5880], [R6.64], !P4 ;  /* 0x0588000006f35fae */ /* 0x0005e2000e101d4e */
[----:B------:R-:W-:Y:S02]  /*1930*/  LEA.HI R14, R14, R0, RZ, 0x3 ;  /* 0x000000000e0e7211 */ /* 0x000fe400078f18ff */
[----:B------:R-:W-:Y:S01]  /*1940*/  LOP3.LUT R12, R13, 0xfffffffe, RZ, 0xc0, !PT ;  /* 0xfffffffe0d0c7812 */ /* 0x000fe200078ec0ff */
[----:B------:R2:W-:Y:S01]  /*1950*/  @P5 LDGSTS.E.BYPASS.LTC128B.128 [R243+0x7080], [R6.64+0x80], !P3 ;  /* 0x0708008006f35fae */ /* 0x0005e2000d901d4e */
[----:B------:R-:W-:-:S02]  /*1960*/  LOP3.LUT R13, R14, 0xfffffff8, RZ, 0xc0, !PT ;  /* 0xfffffff80e0d7812 */ /* 0x000fc400078ec0ff */
[----:B------:R-:W-:Y:S01]  /*1970*/  LOP3.LUT P0, RZ, R30, 0x2, RZ, 0xc0, !PT ;  /* 0x000000021eff7812 */ /* 0x000fe2000780c0ff */
[----:B------:R3:W-:Y:S01]  /*1980*/  @P2 LDGSTS.E.BYPASS.LTC128B.128 [R243+0x6080], [R2.64], !P4 ;  /* 0x0608000002f32fae */ /* 0x0007e2000e101d4e */
[----:B------:R-:W-:Y:S02]  /*1990*/  IMAD.IADD R12, R11, 0x1, -R12 ;  /* 0x000000010b0c7824 */ /* 0x000fe400078e0a0c */
[----:B------:R-:W-:Y:S01]  /*19a0*/  IMAD.IADD R18, R0, 0x1, -R13 ;  /* 0x0000000100127824 */ /* 0x000fe200078e0a0d */
[----:B------:R3:W-:Y:S01]  /*19b0*/  @P2 LDGSTS.E.BYPASS.LTC128B.128 [R243+0x7880], [R2.64+0x80], !P3 ;  /* 0x0788008002f32fae */ /* 0x0007e2000d901d4e */
[----:B------:R-:W-:-:S03]  /*19c0*/  IMAD.SHL.U32 R0, R30, 0x40, RZ ;  /* 0x000000401e007824 */ /* 0x000fc600078e00ff */
[----:B------:R-:W0:Y:S01]  /*19d0*/  LDGDEPBAR ;  /* 0x00000000000079af */ /* 0x000e220000000000 */
[----:B------:R-:W-:Y:S02]  /*19e0*/  R2P PR, R18, 0x6 ;  /* 0x0000000612007804 */ /* 0x000fe40000000000 */
[----:B------:R-:W-:Y:S02]  /*19f0*/  LOP3.LUT R0, R0, 0x1c0, RZ, 0xc0, !PT ;  /* 0x000001c000007812 */ /* 0x000fe400078ec0ff */
[C---:B------:R-:W-:Y:S02]  /*1a00*/  ISETP.LT.OR P5, PT, R29.reuse, 0x1, P4 ;  /* 0x000000011d00780c */ /* 0x040fe400027a1670 */
[----:B------:R-:W-:Y:S01]  /*1a10*/  ISETP.LT.OR P6, PT, R29, 0x11, P4 ;  /* 0x000000111d00780c */ /* 0x000fe200027c1670 */
[----:B--2---:R-:W-:Y:S02]  /*1a20*/  IMAD.SHL.U32 R6, R28, 0x8, RZ ;  /* 0x000000081c067824 */ /* 0x004fe400078e00ff */
[----:B------:R-:W-:-:S03]  /*1a30*/  IMAD.SHL.U32 R7, R14, 0x40, RZ ;  /* 0x000000400e077824 */ /* 0x000fc600078e00ff */
[----:B------:R-:W-:Y:S02]  /*1a40*/  LOP3.LUT R6, R0, 0x8, R6, 0xf8, !PT ;  /* 0x0000000800067812 */ /* 0x000fe400078ef806 */
[----:B------:R-:W-:Y:S01]  /*1a50*/  SHF.R.U32.HI R0, RZ, 0x3, R0 ;  /* 0x00000003ff007819 */ /* 0x000fe20000011600 */
[----:B---3--:R-:W-:Y:S01]  /*1a60*/  IMAD.SHL.U32 R2, R18, 0x40, RZ ;  /* 0x0000004012027824 */ /* 0x008fe200078e00ff */
[----:B------:R-:W-:-:S04]  /*1a70*/  DEPBAR.LE SB0, 0x1 ;  /* 0x000080400000791a */ /* 0x000fc80000000000 */
[----:B------:R-:W-:-:S04]  /*1a80*/  DEPBAR.LE SB0, 0x0 ;  /* 0x000080000000791a */ /* 0x000fc80000000000 */
[----:B------:R-:W-:Y:S01]  /*1a90*/  IMAD.SHL.U32 R3, R12, 0x8, RZ ;  /* 0x000000080c037824 */ /* 0x000fe200078e00ff */
[----:B------:R-:W-:Y:S02]  /*1aa0*/  LOP3.LUT R2, R2, 0x1c0, RZ, 0xc0, !PT ;  /* 0x000001c002027812 */ /* 0x000fe400078ec0ff */
[----:B------:R-:W-:Y:S02]  /*1ab0*/  LOP3.LUT R34, R7, 0xfffffe00, RZ, 0xc0, !PT ;  /* 0xfffffe0007227812 */ /* 0x000fe400078ec0ff */
[----:B------:R-:W-:Y:S02]  /*1ac0*/  LOP3.LUT R3, R2, 0x8, R3, 0xf8, !PT ;  /* 0x0000000802037812 */ /* 0x000fe400078ef803 */
[----:B------:R-:W-:Y:S02]  /*1ad0*/  SHF.R.U32.HI R2, RZ, 0x3, R2 ;  /* 0x00000003ff027819 */ /* 0x000fe40000011602 */
[----:B------:R-:W-:Y:S01]  /*1ae0*/  LOP3.LUT R0, R6, R0, RZ, 0x3c, !PT ;  /* 0x0000000006007212 */ /* 0x000fe200078e3cff */
[----:B------:R-:W-:Y:S01]  /*1af0*/  IMAD R6, R41, c[0x0][0x210], RZ ;  /* 0x0000840029067a24 */ /* 0x000fe200078e02ff */
[----:B------:R-:W-:Y:S01]  /*1b00*/  LOP3.LUT R33, R3, R2, RZ, 0x3c, !PT ;  /* 0x0000000203217212 */ /* 0x000fe200078e3cff */
[----:B------:R-:W-:-:S02]  /*1b10*/  IMAD R2, R120, 0x400, R34 ;  /* 0x0000040078027824 */ /* 0x000fc400078e0222 */
[----:B------:R-:W-:Y:S02]  /*1b20*/  IMAD R0, R12, 0x200, R0 ;  /* 0x000002000c007824 */ /* 0x000fe400078e0200 */
[----:B------:R-:W-:Y:S02]  /*1b30*/  IMAD.IADD R2, R33, 0x1, R2 ;  /* 0x0000000121027824 */ /* 0x000fe400078e0202 */
[----:B------:R-:W-:Y:S01]  /*1b40*/  IMAD.SHL.U32 R224, R0, 0x2, RZ ;  /* 0x0000000200e07824 */ /* 0x000fe200078e00ff */
[----:B------:R-:W-:Y:S01]  /*1b50*/  BAR.SYNC.DEFER_BLOCKING 0x0 ;  /* 0x0000000000007b1d */ /* 0x000fe20000010000 */
[----:B------:R-:W-:Y:S02]  /*1b60*/  IMAD.SHL.U32 R231, R2, 0x2, RZ ;  /* 0x0000000202e77824 */ /* 0x000fe400078e00ff */
[----:B------:R-:W-:Y:S01]  /*1b70*/  IMAD R0, R31, c[0x0][0x208], RZ ;  /* 0x000082001f007a24 */ /* 0x000fe200078e02ff */
[----:B------:R-:W-:Y:S01]  /*1b80*/  IADD3 R235, R224, 0x50a0, RZ ;  /* 0x000050a0e0eb7810 */ /* 0x000fe20007ffe0ff */
[----:B------:R-:W-:-:S04]  /*1b90*/  IMAD.WIDE.U32 R2, R28, c[0x0][0x208], R4 ;  /* 0x000082001c027a25 */ /* 0x000fc800078e0004 */
[----:B------:R-:W-:Y:S02]  /*1ba0*/  IMAD R0, R28, c[0x0][0x20c], R0 ;  /* 0x000083001c007a24 */ /* 0x000fe400078e0200 */
[----:B------:R-:W-:Y:S02]  /*1bb0*/  IMAD.MOV.U32 R4, RZ, RZ, 0x10 ;  /* 0x00000010ff047424 */ /* 0x000fe400078e00ff */
[----:B------:R-:W-:Y:S01]  /*1bc0*/  IMAD.IADD R5, R3, 0x1, R0 ;  /* 0x0000000103057824 */ /* 0x000fe200078e0200 */
[----:B------:R-:W-:Y:S02]  /*1bd0*/  IADD3 R0, R224, 0x5080, RZ ;  /* 0x00005080e0007810 */ /* 0x000fe40007ffe0ff */
[----:B------:R-:W-:Y:S01]  /*1be0*/  SEL R3, R4, 0xfffffff0, !P1 ;  /* 0xfffffff004037807 */ /* 0x000fe20004800000 */
[----:B------:R-:W-:Y:S01]  /*1bf0*/  IMAD.MOV.U32 R4, RZ, RZ, R2 ;  /* 0x000000ffff047224 */ /* 0x000fe200078e0002 */
[----:B------:R-:W-:Y:S01]  /*1c00*/  @P0 IADD3 R235, R0, -0x20, RZ ;  /* 0xffffffe000eb0810 */ /* 0x000fe20007ffe0ff */
[C---:B------:R-:W-:Y:S01]  /*1c10*/  IMAD R0, R40.reuse, c[0x0][0x214], R6 ;  /* 0x0000850028007a24 */ /* 0x040fe200078e0206 */
[----:B------:R-:W-:Y:S01]  /*1c20*/  ISETP.LT.OR P1, PT, R29, 0x1, P3 ;  /* 0x000000011d00780c */ /* 0x000fe20001f21670 */
[----:B------:R-:W-:Y:S01]  /*1c30*/  IMAD.WIDE.U32 R4, R40, c[0x0][0x210], R4 ;  /* 0x0000840028047a25 */ /* 0x000fe200078e0004 */
[----:B------:R-:W-:Y:S01]  /*1c40*/  IADD3 R241, R235, 0x800, RZ ;  /* 0x00000800ebf17810 */ /* 0x000fe20007ffe0ff */
[----:B------:R-:W-:Y:S02]  /*1c50*/  LDSM.16.M88.4 R20, [R224+0x5080] ;  /* 0x00508000e014783b */ /* 0x000fe40000000200 */
[----:B------:R-:W-:Y:S01]  /*1c60*/  IMAD.IADD R5, R5, 0x1, R0 ;  /* 0x0000000105057824 */ /* 0x000fe200078e0200 */
[----:B------:R-:W-:Y:S01]  /*1c70*/  IADD3 R240, R235, 0x1000, RZ ;  /* 0x00001000ebf07810 */ /* 0x000fe20007ffe0ff */
[----:B------:R-:W-:Y:S01]  /*1c80*/  IMAD R2, R17, c[0x0][0x218], RZ ;  /* 0x0000860011027a24 */ /* 0x000fe200078e02ff */
[----:B------:R-:W2:Y:S01]  /*1c90*/  LDSM.16.M88.4 R12, [R231+0x8080] ;  /* 0x00808000e70c783b */ /* 0x000ea20000000200 */
[----:B------:R-:W-:Y:S01]  /*1ca0*/  IMAD R0, R19, c[0x0][0x208], RZ ;  /* 0x0000820013007a24 */ /* 0x000fe200078e02ff */
[----:B------:R-:W-:Y:S01]  /*1cb0*/  IADD3 R239, R235, 0x1800, RZ ;  /* 0x00001800ebef7810 */ /* 0x000fe20007ffe0ff */
[----:B------:R-:W-:Y:S01]  /*1cc0*/  IMAD R233, R3, 0x2, R231 ;  /* 0x0000000203e97824 */ /* 0x000fe200078e02e7 */
[----:B-1----:R-:W1:Y:S01]  /*1cd0*/  LDSM.16.M88.4 R8, [R231+0xa080] ;  /* 0x00a08000e708783b */ /* 0x002e620000000200 */
[C---:B------:R-:W-:Y:S01]  /*1ce0*/  IMAD R2, R16.reuse, c[0x0][0x21c], R2 ;  /* 0x0000870010027a24 */ /* 0x040fe200078e0202 */
[C---:B------:R-:W-:Y:S01]  /*1cf0*/  IADD3 R238, R235.reuse, 0x2000, RZ ;  /* 0x00002000ebee7810 */ /* 0x040fe20007ffe0ff */
[----:B------:R-:W-:Y:S01]  /*1d00*/  IMAD.WIDE.U32 R78, R16, c[0x0][0x218], R4 ;  /* 0x00008600104e7a25 */ /* 0x000fe200078e0004 */
[----:B------:R-:W3:Y:S01]  /*1d10*/  LDSM.16.M88.4 R24, [R224+0x5880] ;  /* 0x00588000e018783b */ /* 0x000ee20000000200 */
[----:B------:R-:W-:-:S02]  /*1d20*/  IADD3 R237, R235, 0x2800, RZ ;  /* 0x00002800ebed7810 */ /* 0x000fc40007ffe0ff */
[C---:B------:R-:W-:Y:S01]  /*1d30*/  IMAD.WIDE.U32 R6, R35.reuse, c[0x0][0x208], RZ ;  /* 0x0000820023067a25 */ /* 0x040fe200078e00ff */
[----:B------:R-:W4:Y:S03]  /*1d40*/  LDSM.16.M88.4 R36, [R224+0x6080] ;  /* 0x00608000e024783b */ /* 0x000f260000000200 */
[----:B------:R-:W-:Y:S01]  /*1d50*/  IMAD R0, R35, c[0x0][0x20c], R0 ;  /* 0x0000830023007a24 */ /* 0x000fe200078e0200 */
[----:B------:R-:W-:Y:S01]  /*1d60*/  LDSM.16.M88.4 R48, [R235+0x1000] ;  /* 0x00100000eb30783b */ /* 0x000fe20000000200 */
[----:B------:R-:W-:Y:S02]  /*1d70*/  IMAD.IADD R77, R79, 0x1, R2 ;  /* 0x000000014f4d7824 */ /* 0x000fe400078e0202 */
[----:B------:R-:W-:Y:S01]  /*1d80*/  IMAD.IADD R0, R7, 0x1, R0 ;  /* 0x0000000107007824 */ /* 0x000fe200078e0200 */
[----:B------:R-:W-:Y:S01]  /*1d90*/  LDSM.16.M88.4 R52, [R235] ;  /* 0x00000000eb34783b */ /* 0x000fe20000000200 */
[----:B------:R-:W-:-:S02]  /*1da0*/  IMAD.MOV.U32 R76, RZ, RZ, R78 ;  /* 0x000000ffff4c7224 */ /* 0x000fc400078e004e */
[----:B------:R-:W-:Y:S01]  /*1db0*/  IMAD R0, R0, 0x30, RZ ;  /* 0x0000003000007824 */ /* 0x000fe200078e02ff */
[----:B------:R-:W-:Y:S01]  /*1dc0*/  LDSM.16.M88.4 R44, [R235+0x800] ;  /* 0x00080000eb2c783b */ /* 0x000fe20000000200 */
[----:B------:R-:W-:-:S03]  /*1dd0*/  IMAD.WIDE.U32 R6, R6, 0x30, R76 ;  /* 0x0000003006067825 */ /* 0x000fc600078e004c */
[----:B------:R-:W-:Y:S01]  /*1de0*/  LDSM.16.M88.4 R16, [R233+0x8080] ;  /* 0x00808000e910783b */ /* 0x000fe20000000200 */
[----:B------:R-:W-:Y:S01]  /*1df0*/  IMAD.IADD R0, R7, 0x1, R0 ;  /* 0x0000000107007824 */ /* 0x000fe200078e0200 */
[C---:B------:R-:W-:Y:S01]  /*1e00*/  LEA R4, P0, R6.reuse, c[0x0][0x1f8], 0x1 ;  /* 0x00007e0006047a11 */ /* 0x040fe200078008ff */
[----:B------:R-:W-:Y:S01]  /*1e10*/  IMAD.MOV.U32 R2, RZ, RZ, 0x20 ;  /* 0x00000020ff027424 */ /* 0x000fe200078e00ff */
[----:B------:R-:W-:Y:S02]  /*1e20*/  STL.64 [R1+0x48], R78 ;  /* 0x0000484e01007387 */ /* 0x000fe40000100a00 */
[----:B------:R-:W-:Y:S01]  /*1e30*/  LEA.HI.X R5, R6, c[0x0][0x1fc], R0, 0x1, P0 ;  /* 0x00007f0006057a11 */ /* 0x000fe200000f0c00 */
[----:B------:R-:W-:Y:S01]  /*1e40*/  IMAD.U32 R0, RZ, RZ, UR10 ;  /* 0x0000000aff007e24 */ /* 0x000fe2000f8e00ff */
[----:B------:R-:W-:Y:S01]  /*1e50*/  IADD3 R6, P0, R4, UR10, RZ ;  /* 0x0000000a04067c10 */ /* 0x000fe2000ff1e0ff */
[----:B------:R-:W-:Y:S01]  /*1e60*/  STL.64 [R1+0x38], R76 ;  /* 0x0000384c01007387 */ /* 0x000fe20000100a00 */
[----:B------:R-:W-:Y:S01]  /*1e70*/  SEL R2, R2, 0xffffffe0, !P2 ;  /* 0xffffffe002027807 */ /* 0x000fe20005000000 */
[----:B--2---:R-:W-:Y:S01]  /*1e80*/  HMMA.16816.F32 R72, R12, R20, RZ ;  /* 0x000000140c48723c */ /* 0x004fe200000018ff */
[----:B------:R-:W-:-:S02]  /*1e90*/  IADD3.X R7, R5, UR11, RZ, P0, !PT ;  /* 0x0000000b05077c10 */ /* 0x000fc400087fe4ff */
[----:B------:R-:W-:Y:S01]  /*1ea0*/  LOP3.LUT P0, RZ, R30, 0x4, RZ, 0xc0, !PT ;  /* 0x000000041eff7812 */ /* 0x000fe2000780c0ff */
[C---:B------:R-:W-:Y:S02]  /*1eb0*/  IMAD R232, R2.reuse, 0x2, R231 ;  /* 0x0000000202e87824 */ /* 0x040fe400078e02e7 */
[----:B------:R-:W-:Y:S02]  /*1ec0*/  IMAD R234, R2, 0x2, R233 ;  /* 0x0000000202ea7824 */ /* 0x000fe400078e02e9 */
[----:B-1----:R-:W-:Y:S01]  /*1ed0*/  HMMA.16816.F32 R60, R8, R20, RZ ;  /* 0x00000014083c723c */ /* 0x002fe200000018ff */
[----:B------:R-:W-:-:S07]  /*1ee0*/  IMAD R236, R3, 0x2, R232 ;  /* 0x0000000203ec7824 */ /* 0x000fce00078e02e8 */
[-C--:B------:R-:W-:Y:S08]  /*1ef0*/  HMMA.16816.F32 R68, R8, R22.reuse, RZ ;  /* 0x000000160844723c */ /* 0x080ff000000018ff */
[C---:B------:R-:W-:Y:S01]  /*1f00*/  HMMA.16816.F32 R116, R12.reuse, R22, RZ ;  /* 0x000000160c74723c */ /* 0x040fe200000018ff */
[----:B------:R-:W1:Y:S04]  /*1f10*/  LDSM.16.M88.4 R20, [R233+0xa080] ;  /* 0x00a08000e914783b */ /* 0x000e680000000200 */
[----:B------:R-:W-:Y:S01]  /*1f20*/  @!PT LDS RZ, [RZ] ;  /* 0x00000000fffff984 */ /* 0x000fe20000000800 */
[----:B------:R-:W-:Y:S01]  /*1f30*/  @!PT LDS RZ, [RZ] ;  /* 0x00000000fffff984 */ /* 0x000fe20000000800 */
[----:B------:R-:W-:Y:S01]  /*1f40*/  @!PT LDS RZ, [RZ] ;  /* 0x00000000fffff984 */ /* 0x000fe20000000800 */
[----:B------:R2:W-:Y:S03]  /*1f50*/  LDGSTS.E.BYPASS.LTC128B.128 [R243+0x2080], [R4.64], !P5 ;  /* 0x0208000004f37fae */ /* 0x0005e6000e901d4e */
[----:B---3--:R-:W-:Y:S01]  /*1f60*/  HMMA.16816.F32 R112, R12, R24, RZ ;  /* 0x000000180c70723c */ /* 0x008fe200000018ff */
[----:B------:R2:W-:Y:S04]  /*1f70*/  LDGSTS.E.BYPASS.LTC128B.128 [R243+0x3880], [R4.64+0x80], !P1 ;  /* 0x0388008004f37fae */ /* 0x0005e8000c901d4e */
[----:B------:R3:W-:Y:S01]  /*1f80*/  LDGSTS.E.BYPASS.LTC128B.128 [R243+0x2880], [R6.64], !P6 ;  /* 0x0288000006f37fae */ /* 0x0007e2000f101d4e */
[----:B------:R-:W-:-:S02]  /*1f90*/  ISETP.LT.OR P6, PT, R29, 0x11, P3 ;  /* 0x000000111d00780c */ /* 0x000fc40001fc1670 */
[C---:B------:R-:W-:Y:S08]  /*1fa0*/  HMMA.16816.F32 R56, R8.reuse, R24, RZ ;  /* 0x000000180838723c */ /* 0x040ff000000018ff */
[-C--:B------:R-:W-:Y:S08]  /*1fb0*/  HMMA.16816.F32 R64, R8, R26.reuse, RZ ;  /* 0x0000001a0840723c */ /* 0x080ff000000018ff */
[----:B------:R-:W-:Y:S08]  /*1fc0*/  HMMA.16816.F32 R108, R12, R26, RZ ;  /* 0x0000001a0c6c723c */ /* 0x000ff000000018ff */
[C---:B----4-:R-:W-:Y:S08]  /*1fd0*/  HMMA.16816.F32 R24, R8.reuse, R36, RZ ;  /* 0x000000240818723c */ /* 0x050ff000000018ff */
[----:B------:R-:W-:Y:S07]  /*1fe0*/  HMMA.16816.F32 R40, R8, R38, RZ ;  /* 0x000000260828723c */ /* 0x000fee00000018ff */
[----:B------:R-:W-:Y:S01]  /*1ff0*/  IADD3 R8, P5, P1, R0, 0x80, R4 ;  /* 0x0000008000087810 */ /* 0x000fe200079be004 */
[----:B------:R-:W-:Y:S01]  /*2000*/  IMAD.MOV.U32 R0, RZ, RZ, 0x40 ;  /* 0x00000040ff007424 */ /* 0x000fe200078e00ff */
[----:B--2---:R-:W-:Y:S01]  /*2010*/  IADD3 R4, P2, R6, UR10, RZ ;  /* 0x0000000a06047c10 */ /* 0x004fe2000ff5e0ff */
[----:B------:R-:W-:Y:S01]  /*2020*/  HMMA.16816.F32 R92, R12, R36, RZ ;  /* 0x000000240c5c723c */ /* 0x000fe200000018ff */
[----:B------:R-:W-:-:S02]  /*2030*/  IADD3.X R9, RZ, UR11, R5, P5, P1 ;  /* 0x0000000bff097c10 */ /* 0x000fc4000afe2405 */
[C---:B------:R-:W-:Y:S02]  /*2040*/  ISETP.LT.OR P5, PT, R29.reuse, 0x21, P4 ;  /* 0x000000211d00780c */ /* 0x040fe400027a1670 */
[----:B------:R-:W-:Y:S01]  /*2050*/  ISETP.LT.OR P1, PT, R29, 0x21, P3 ;  /* 0x000000211d00780c */ /* 0x000fe20001f21670 */
[----:B------:R2:W-:Y:S01]  /*2060*/  LDGSTS.E.BYPASS.LTC128B.128 [R243+0x4080], [R8.64], !P6 ;  /* 0x0408000008f37fae */ /* 0x0005e2000f101d4e */
[----:B------:R-:W-:Y:S01]  /*2070*/  SEL R0, R0, 0xffffffc0, !P0 ;  /* 0xffffffc000007807 */ /* 0x000fe20004000000 */
[----:B------:R-:W-:Y:S01]  /*2080*/  HMMA.16816.F32 R104, R12, R38, RZ ;  /* 0x000000260c68723c */ /* 0x000fe200000018ff */
[----:B------:R-:W-:Y:S02]  /*2090*/  IADD3.X R5, R7, UR11, RZ, P2, !PT ;  /* 0x0000000b07057c10 */ /* 0x000fe400097fe4ff */
[----:B------:R-:W-:Y:S01]  /*20a0*/  ISETP.GT.AND P0, PT, R35, UR8, PT ;  /* 0x0000000823007c0c */ /* 0x000fe2000bf04270 */
[----:B------:R-:W-:Y:S02]  /*20b0*/  IMAD.IADD R230, R224, 0x1, R0 ;  /* 0x00000001e0e67824 */ /* 0x000fe400078e0200 */
[----:B------:R-:W-:-:S02]  /*20c0*/  IMAD.IADD R229, R0, 0x1, R235 ;  /* 0x0000000100e57824 */ /* 0x000fc400078e02eb */
[----:B------:R3:W-:Y:S01]  /*20d0*/  LDGSTS.E.BYPASS.LTC128B.128 [R243+0x3080], [R4.64], !P5 ;  /* 0x0308000004f37fae */ /* 0x0007e2000e901d4e */
[C---:B-1----:R-:W-:Y:S03]  /*20e0*/  HMMA.16816.F32 R88, R20.reuse, R48, R24 ;  /* 0x000000301458723c */ /* 0x042fe60000001818 */
[----:B------:R3:W-:Y:S04]  /*20f0*/  LDGSTS.E.BYPASS.LTC128B.128 [R243+0x4880], [R4.64+0x80], !P1 ;  /* 0x0488008004f37fae */ /* 0x0007e8000c901d4e */
[----:B------:R-:W-:Y:S01]  /*2100*/  LDSM.16.M88.4 R28, [R230+0x5080] ;  /* 0x00508000e61c783b */ /* 0x000fe20000000200 */
[C---:B------:R-:W-:Y:S03]  /*2110*/  HMMA.16816.F32 R100, R20.reuse, R52, R60 ;  /* 0x000000341464723c */ /* 0x040fe6000000183c */
[----:B------:R-:W-:Y:S04]  /*2120*/  LDSM.16.M88.4 R24, [R230+0x5880] ;  /* 0x00588000e618783b */ /* 0x000fe80000000200 */
[----:B------:R-:W-:Y:S01]  /*2130*/  LDSM.16.M88.4 R36, [R230+0x6080] ;  /* 0x00608000e624783b */ /* 0x000fe20000000200 */
[C---:B------:R-:W-:Y:S03]  /*2140*/  HMMA.16816.F32 R96, R20.reuse, R44, R56 ;  /* 0x0000002c1460723c */ /* 0x040fe60000001838 */
[----:B--2---:R-:W1:Y:S04]  /*2150*/  LDSM.16.M88.4 R8, [R232+0xa080] ;  /* 0x00a08000e808783b */ /* 0x004e680000000200 */
[----:B------:R-:W2:Y:S01]  /*2160*/  LDSM.16.M88.4 R12, [R232+0x8080] ;  /* 0x00808000e80c783b */ /* 0x000ea20000000200 */
[C---:B------:R-:W-:Y:S03]  /*2170*/  HMMA.16816.F32 R84, R20.reuse, R54, R68 ;  /* 0x000000361454723c */ /* 0x040fe60000001844 */
[----:B------:R-:W-:Y:S04]  /*2180*/  LDSM.16.M88.4 R60, [R229+0x1000] ;  /* 0x00100000e53c783b */ /* 0x000fe80000000200 */
[----:B---3--:R-:W-:Y:S01]  /*2190*/  LDSM.16.M88.4 R4, [R234+0xa080] ;  /* 0x00a08000ea04783b */ /* 0x008fe20000000200 */
[C---:B------:R-:W-:Y:S03]  /*21a0*/  HMMA.16816.F32 R80, R20.reuse, R46, R64 ;  /* 0x0000002e1450723c */ /* 0x040fe60000001840 */
[----:B------:R-:W-:Y:S04]  /*21b0*/  LDSM.16.M88.4 R64, [R229+0x800] ;  /* 0x00080000e540783b */ /* 0x000fe80000000200 */
[----:B------:R-:W0:Y:S01]  /*21c0*/  LDGDEPBAR ;  /* 0x00000000000079af */ /* 0x000e220000000000 */
[----:B------:R-:W-:Y:S03]  /*21d0*/  HMMA.16816.F32 R76, R20, R50, R40 ;  /* 0x00000032144c723c */ /* 0x000fe60000001828 */
[----:B------:R-:W3:Y:S04]  /*21e0*/  LDSM.16.M88.4 R40, [R229] ;  /* 0x00000000e528783b */ /* 0x000ee80000000200 */
[----:B------:R-:W4:Y:S01]  /*21f0*/  LDSM.16.M88.4 R20, [R234+0x8080] ;  /* 0x00808000ea14783b */ /* 0x000f220000000200 */
[C---:B------:R-:W-:Y:S08]  /*2200*/  HMMA.16816.F32 R72, R16.reuse, R52, R72 ;  /* 0x000000341048723c */ /* 0x040ff00000001848 */
[C---:B------:R-:W-:Y:S08]  /*2210*/  HMMA.16816.F32 R68, R16.reuse, R44, R112 ;  /* 0x0000002c1044723c */ /* 0x040ff00000001870 */
[C---:B------:R-:W-:Y:S08]  /*2220*/  HMMA.16816.F32 R56, R16.reuse, R48, R92 ;  /* 0x000000301038723c */ /* 0x040ff0000000185c */
[C---:B------:R-:W-:Y:S08]  /*2230*/  HMMA.16816.F32 R52, R16.reuse, R54, R116 ;  /* 0x000000361034723c */ /* 0x040ff00000001874 */
[C---:B------:R-:W-:Y:S08]  /*2240*/  HMMA.16816.F32 R44, R16.reuse, R46, R108 ;  /* 0x0000002e102c723c */ /* 0x040ff0000000186c */
[----:B------:R-:W-:Y:S01]  /*2250*/  HMMA.16816.F32 R48, R16, R50, R104 ;  /* 0x000000321030723c */ /* 0x000fe20000001868 */
[----:B------:R-:W-:Y:S07]  /*2260*/  LDSM.16.M88.4 R16, [R231+0xe080] ;  /* 0x00e08000e710783b */ /* 0x000fee0000000200 */
[C---:B-1----:R-:W-:Y:S08]  /*2270*/  HMMA.16816.F32 R92, R8.reuse, R28, R100 ;  /* 0x0000001c085c723c */ /* 0x042ff00000001864 */
[C---:B------:R-:W-:Y:S08]  /*2280*/  HMMA.16816.F32 R96, R8.reuse, R24, R96 ;  /* 0x000000180860723c */ /* 0x040ff00000001860 */
[C---:B------:R-:W-:Y:S08]  /*2290*/  HMMA.16816.F32 R88, R8.reuse, R36, R88 ;  /* 0x000000240858723c */ /* 0x040ff00000001858 */
[C---:B------:R-:W-:Y:S08]  /*22a0*/  HMMA.16816.F32 R84, R8.reuse, R30, R84 ;  /* 0x0000001e0854723c */ /* 0x040ff00000001854 */
[C---:B------:R-:W-:Y:S08]  /*22b0*/  HMMA.16816.F32 R80, R8.reuse, R26, R80 ;  /* 0x0000001a0850723c */ /* 0x040ff00000001850 */
[----:B------:R-:W-:Y:S08]  /*22c0*/  HMMA.16816.F32 R8, R8, R38, R76 ;  /* 0x000000260808723c */ /* 0x000ff0000000184c */
[C---:B--2---:R-:W-:Y:S08]  /*22d0*/  HMMA.16816.F32 R72, R12.reuse, R28, R72 ;  /* 0x0000001c0c48723c */ /* 0x044ff00000001848 */
[C---:B------:R-:W-:Y:S01]  /*22e0*/  HMMA.16816.F32 R52, R12.reuse, R30, R52 ;  /* 0x0000001e0c34723c */ /* 0x040fe20000001834 */
[----:B------:R-:W1:Y:S07]  /*22f0*/  LDSM.16.M88.4 R28, [R224+0x6880] ;  /* 0x00688000e01c783b */ /* 0x000e6e0000000200 */
[C---:B------:R-:W-:Y:S08]  /*2300*/  HMMA.16816.F32 R112, R12.reuse, R36, R56 ;  /* 0x000000240c70723c */ /* 0x040ff00000001838 */
[C---:B------:R-:W-:Y:S08]  /*2310*/  HMMA.16816.F32 R108, R12.reuse, R24, R68 ;  /* 0x000000180c6c723c */ /* 0x040ff00000001844 */
[C---:B------:R-:W-:Y:S01]  /*2320*/  HMMA.16816.F32 R116, R12.reuse, R26, R44 ;  /* 0x0000001a0c74723c */ /* 0x040fe2000000182c */
[----:B------:R-:W2:Y:S07]  /*2330*/  LDSM.16.M88.4 R24, [R224+0x7080] ;  /* 0x00708000e018783b */ /* 0x000eae0000000200 */
[----:B------:R-:W-:Y:S01]  /*2340*/  HMMA.16816.F32 R56, R12, R38, R48 ;  /* 0x000000260c38723c */ /* 0x000fe20000001830 */
[----:B------:R-:W5:Y:S04]  /*2350*/  LDSM.16.M88.4 R12, [R224+0x7880] ;  /* 0x00788000e00c783b */ /* 0x000f680000000200 */
[----:B------:R-:W-:Y:S03]  /*2360*/  LDSM.16.M88.4 R48, [R235+0x2000] ;  /* 0x00200000eb30783b */ /* 0x000fe60000000200 */
[C---:B---3--:R-:W-:Y:S08]  /*2370*/  HMMA.16816.F32 R44, R4.reuse, R40, R92 ;  /* 0x00000028042c723c */ /* 0x048ff0000000185c */
[C---:B------:R-:W-:Y:S08]  /*2380*/  HMMA.16816.F32 R36, R4.reuse, R42, R84 ;  /* 0x0000002a0424723c */ /* 0x040ff00000001854 */
[C---:B------:R-:W-:Y:S08]  /*2390*/  HMMA.16816.F32 R68, R4.reuse, R64, R96 ;  /* 0x000000400444723c */ /* 0x040ff00000001860 */
[C---:B------:R-:W-:Y:S08]  /*23a0*/  HMMA.16816.F32 R104, R4.reuse, R60, R88 ;  /* 0x0000003c0468723c */ /* 0x040ff00000001858 */
[C---:B------:R-:W-:Y:S01]  /*23b0*/  HMMA.16816.F32 R100, R4.reuse, R62, R8 ;  /* 0x0000003e0464723c */ /* 0x040fe20000001808 */
[----:B------:R-:W3:Y:S07]  /*23c0*/  LDSM.16.M88.4 R8, [R231+0xc080] ;  /* 0x00c08000e708783b */ /* 0x000eee0000000200 */
[----:B------:R-:W-:Y:S01]  /*23d0*/  HMMA.16816.F32 R76, R4, R66, R80 ;  /* 0x00000042044c723c */ /* 0x000fe20000001850 */
[----:B------:R-:W1:Y:S07]  /*23e0*/  LDSM.16.M88.4 R4, [R233+0xe080] ;  /* 0x00e08000e904783b */ /* 0x000e6e0000000200 */
[C---:B----4-:R-:W-:Y:S01]  /*23f0*/  HMMA.16816.F32 R96, R20.reuse, R40, R72 ;  /* 0x000000281460723c */ /* 0x050fe20000001848 */
[----:B------:R-:W4:Y:S07]  /*2400*/  LDSM.16.M88.4 R72, [R235+0x2800] ;  /* 0x00280000eb48783b */ /* 0x000f2e0000000200 */
[C---:B------:R-:W-:Y:S01]  /*2410*/  HMMA.16816.F32 R88, R20.reuse, R42, R52 ;  /* 0x0000002a1458723c */ /* 0x040fe20000001834 */
[----:B------:R-:W2:Y:S07]  /*2420*/  LDSM.16.M88.4 R52, [R235+0x1800] ;  /* 0x00180000eb34783b */ /* 0x000eae0000000200 */
[C---:B------:R-:W-:Y:S08]  /*2430*/  HMMA.16816.F32 R92, R20.reuse, R64, R108 ;  /* 0x00000040145c723c */ /* 0x040ff0000000186c */
[C---:B------:R-:W-:Y:S08]  /*2440*/  HMMA.16816.F32 R108, R20.reuse, R66, R116 ;  /* 0x00000042146c723c */ /* 0x040ff00000001874 */
[C---:B------:R-:W-:Y:S08]  /*2450*/  HMMA.16816.F32 R112, R20.reuse, R60, R112 ;  /* 0x0000003c1470723c */ /* 0x040ff00000001870 */
[----:B------:R-:W-:Y:S01]  /*2460*/  HMMA.16816.F32 R84, R20, R62, R56 ;  /* 0x0000003e1454723c */ /* 0x000fe20000001838 */
[----:B------:R-:W3:Y:S07]  /*2470*/  LDSM.16.M88.4 R20, [R233+0xc080] ;  /* 0x00c08000e914783b */ /* 0x000eee0000000200 */
[C---:B-1----:R-:W-:Y:S08]  /*2480*/  HMMA.16816.F32 R80, R16.reuse, R28, R44 ;  /* 0x0000001c1050723c */ /* 0x042ff0000000182c */
[C---:B------:R-:W-:Y:S08]  /*2490*/  HMMA.16816.F32 R56, R16.reuse, R30, R36 ;  /* 0x0000001e1038723c */ /* 0x040ff00000001824 */
[C---:B--2---:R-:W-:Y:S08]  /*24a0*/  HMMA.16816.F32 R44, R16.reuse, R24, R68 ;  /* 0x00000018102c723c */ /* 0x044ff00000001844 */
[C---:B-----5:R-:W-:Y:S08]  /*24b0*/  HMMA.16816.F32 R36, R16.reuse, R12, R104 ;  /* 0x0000000c1024723c */ /* 0x060ff00000001868 */
[C---:B------:R-:W-:Y:S08]  /*24c0*/  HMMA.16816.F32 R40, R16.reuse, R26, R76 ;  /* 0x0000001a1028723c */ /* 0x040ff0000000184c */
[----:B------:R-:W-:Y:S01]  /*24d0*/  HMMA.16816.F32 R64, R16, R14, R100 ;  /* 0x0000000e1040723c */ /* 0x000fe20000001864 */
[----:B------:R-:W-:Y:S07]  /*24e0*/  LDSM.16.M88.4 R16, [R232+0xe080] ;  /* 0x00e08000e810783b */ /* 0x000fee0000000200 */
[C---:B---3--:R-:W-:Y:S08]  /*24f0*/  HMMA.16816.F32 R76, R8.reuse, R28, R96 ;  /* 0x0000001c084c723c */ /* 0x048ff00000001860 */
[C---:B------:R-:W-:Y:S08]  /*2500*/  HMMA.16816.F32 R68, R8.reuse, R30, R88 ;  /* 0x0000001e0844723c */ /* 0x040ff00000001858 */
[C---:B------:R-:W-:Y:S08]  /*2510*/  HMMA.16816.F32 R60, R8.reuse, R24, R92 ;  /* 0x00000018083c723c */ /* 0x040ff0000000185c */
[C---:B------:R-:W-:Y:S08]  /*2520*/  HMMA.16816.F32 R28, R8.reuse, R26, R108 ;  /* 0x0000001a081c723c */ /* 0x040ff0000000186c */
[C---:B------:R-:W-:Y:S08]  /*2530*/  HMMA.16816.F32 R24, R8.reuse, R12, R112 ;  /* 0x0000000c0818723c */ /* 0x040ff00000001870 */
[----:B------:R-:W-:Y:S01]  /*2540*/  HMMA.16816.F32 R84, R8, R14, R84 ;  /* 0x0000000e0854723c */ /* 0x000fe20000001854 */
[----:B------:R-:W-:Y:S04]  /*2550*/  LDSM.16.M88.4 R12, [R232+0xc080] ;  /* 0x00c08000e80c783b */ /* 0x000fe80000000200 */
[----:B------:R-:W-:Y:S03]  /*2560*/  LDSM.16.M88.4 R8, [R234+0xc080] ;  /* 0x00c08000ea08783b */ /* 0x000fe60000000200 */
[C---:B------:R-:W-:Y:S01]  /*2570*/  HMMA.16816.F32 R112, R4.reuse, R48, R44 ;  /* 0x000000300470723c */ /* 0x040fe2000000182c */
[----:B------:R-:W1:Y:S07]  /*2580*/  LDSM.16.M88.4 R44, [R230+0x6880] ;  /* 0x00688000e62c783b */ /* 0x000e6e0000000200 */
[C---:B----4-:R-:W-:Y:S01]  /*2590*/  HMMA.16816.F32 R104, R4.reuse, R72, R36 ;  /* 0x000000480468723c */ /* 0x050fe20000001824 */
[----:B------:R-:W2:Y:S07]  /*25a0*/  LDSM.16.M88.4 R36, [R230+0x7880] ;  /* 0x00788000e624783b */ /* 0x000eae0000000200 */
[C---:B------:R-:W-:Y:S01]  /*25b0*/  HMMA.16816.F32 R108, R4.reuse, R50, R40 ;  /* 0x00000032046c723c */ /* 0x040fe20000001828 */
[----:B------:R-:W3:Y:S07]  /*25c0*/  LDSM.16.M88.4 R40, [R230+0x7080] ;  /* 0x00708000e628783b */ /* 0x000eee0000000200 */
[C---:B------:R-:W-:Y:S08]  /*25d0*/  HMMA.16816.F32 R116, R4.reuse, R52, R80 ;  /* 0x000000340474723c */ /* 0x040ff00000001850 */
[C---:B------:R-:W-:Y:S08]  /*25e0*/  HMMA.16816.F32 R80, R4.reuse, R54, R56 ;  /* 0x000000360450723c */ /* 0x040ff00000001838 */
[----:B------:R-:W-:Y:S01]  /*25f0*/  HMMA.16816.F32 R56, R4, R74, R64 ;  /* 0x0000004a0438723c */ /* 0x000fe20000001840 */
[----:B------:R-:W-:Y:S07]  /*2600*/  LDSM.16.M88.4 R4, [R236+0xe080] ;  /* 0x00e08000ec04783b */ /* 0x000fee0000000200 */
[C---:B------:R-:W-:Y:S08]  /*2610*/  HMMA.16816.F32 R100, R20.reuse, R52, R76 ;  /* 0x000000341464723c */ /* 0x040ff0000000184c */
[C---:B------:R-:W-:Y:S08]  /*2620*/  HMMA.16816.F32 R96, R20.reuse, R54, R68 ;  /* 0x000000361460723c */ /* 0x040ff00000001844 */
[C---:B------:R-:W-:Y:S08]  /*2630*/  HMMA.16816.F32 R92, R20.reuse, R48, R60 ;  /* 0x00000030145c723c */ /* 0x040ff0000000183c */
[C---:B------:R-:W-:Y:S01]  /*2640*/  HMMA.16816.F32 R88, R20.reuse, R50, R28 ;  /* 0x000000321458723c */ /* 0x040fe2000000181c */
[----:B------:R-:W-:Y:S07]  /*2650*/  LDSM.16.M88.4 R28, [R229+0x1800] ;  /* 0x00180000e51c783b */ /* 0x000fee0000000200 */
[C---:B------:R-:W-:Y:S01]  /*2660*/  HMMA.16816.F32 R64, R20.reuse, R72, R24 ;  /* 0x000000481440723c */ /* 0x040fe20000001818 */
[----:B------:R-:W-:Y:S07]  /*2670*/  LDSM.16.M88.4 R24, [R229+0x2000] ;  /* 0x00200000e518783b */ /* 0x000fee0000000200 */
[----:B------:R-:W-:Y:S01]  /*2680*/  HMMA.16816.F32 R60, R20, R74, R84 ;  /* 0x0000004a143c723c */ /* 0x000fe20000001854 */
[----:B------:R-:W4:Y:S01]  /*2690*/  LDSM.16.M88.4 R20, [R229+0x2800] ;  /* 0x00280000e514783b */ /* 0x000f220000000200 */
[----:B------:R-:W-:-:S06]  /*26a0*/  DEPBAR.LE SB0, 0x0 ;  /* 0x000080000000791a */ /* 0x000fcc0000000000 */
[C---:B-1----:R-:W-:Y:S08]  /*26b0*/  HMMA.16816.F32 R84, R16.reuse, R44, R116 ;  /* 0x0000002c1054723c */ /* 0x042ff00000001874 */
[C---:B------:R-:W-:Y:S08]  /*26c0*/  HMMA.16816.F32 R80, R16.reuse, R46, R80 ;  /* 0x0000002e1050723c */ /* 0x040ff00000001850 */
[----:B--2---:R-:W-:Y:S08]  /*26d0*/  HMMA.16816.F32 R56, R16, R38, R56 ;  /* 0x000000261038723c */ /* 0x004ff00000001838 */
[C---:B------:R-:W-:Y:S08]  /*26e0*/  HMMA.16816.F32 R52, R12.reuse, R44, R100 ;  /* 0x0000002c0c34723c */ /* 0x040ff00000001864 */
[----:B------:R-:W-:Y:S08]  /*26f0*/  HMMA.16816.F32 R48, R12, R46, R96 ;  /* 0x0000002e0c30723c */ /* 0x000ff00000001860 */
[C---:B---3--:R-:W-:Y:S08]  /*2700*/  HMMA.16816.F32 R76, R16.reuse, R40, R112 ;  /* 0x00000028104c723c */ /* 0x048ff00000001870 */
[C---:B------:R-:W-:Y:S08]  /*2710*/  HMMA.16816.F32 R72, R16.reuse, R42, R108 ;  /* 0x0000002a1048723c */ /* 0x040ff0000000186c */
[----:B------:R-:W-:Y:S08]  /*2720*/  HMMA.16816.F32 R68, R16, R36, R104 ;  /* 0x000000241044723c */ /* 0x000ff00000001868 */
[C---:B------:R-:W-:Y:S08]  /*2730*/  HMMA.16816.F32 R44, R12.reuse, R40, R92 ;  /* 0x000000280c2c723c */ /* 0x040ff0000000185c */
[C---:B------:R-:W-:Y:S08]  /*2740*/  HMMA.16816.F32 R40, R12.reuse, R42, R88 ;  /* 0x0000002a0c28723c */ /* 0x040ff00000001858 */
[C---:B------:R-:W-:Y:S08]  /*2750*/  HMMA.16816.F32 R16, R12.reuse, R36, R64 ;  /* 0x000000240c10723c */ /* 0x040ff00000001840 */
[----:B------:R-:W-:Y:S08]  /*2760*/  HMMA.16816.F32 R12, R12, R38, R60 ;  /* 0x000000260c0c723c */ /* 0x000ff0000000183c */
[----:B----4-:R-:W-:Y:S08]  /*2770*/  HMMA.16816.F32 R160, R4, R22, R56 ;  /* 0x0000001604a0723c */ /* 0x010ff00000001838 */
        /* <DEDUP_REMOVED lines=8> */
[-C--:B------:R-:W-:Y:S08]  /*2800*/  HMMA.16816.F32 R68, R4, R20.reuse, R68 ;  /* 0x000000140444723c */ /* 0x080ff00000001844 */
        /* <DEDUP_REMOVED lines=13> */
[----:B------:R-:W-:Y:S01]  /*28e0*/  IMAD.IADD R0, R9, 0x1, R0 ;  /* 0x0000000109007824 */ /* 0x000fe200078e0200 */
[----:B------:R-:W-:Y:S02]  /*28f0*/  IADD3 R6, P5, R4, UR4, RZ ;  /* 0x0000000404067c10 */ /* 0x000fe4000ffbe0ff */
[----:B------:R-:W-:Y:S02]  /*2900*/  IADD3 R10, P2, P1, R7, 0x80, R4 ;  /* 0x00000080070a7810 */ /* 0x000fe4000795e004 */
[----:B------:R-:W-:Y:S02]  /*2910*/  LEA.HI.X R5, R8, c[0x0][0x1cc], R0, 0x1, P0 ;  /* 0x0000730008057a11 */ /* 0x000fe400000f0c00 */
[----:B------:R-:W-:-:S02]  /*2920*/  IADD3 R8, P0, R6, UR4, RZ ;  /* 0x0000000406087c10 */ /* 0x000fc4000ff1e0ff */
[----:B------:R-:W-:Y:S01]  /*2930*/  IADD3.X R7, R5, UR6, RZ, P5, !PT ;  /* 0x0000000605077c10 */ /* 0x000fe2000affe4ff */
[----:B------:R-:W-:Y:S01]  /*2940*/  @!PT LDS RZ, [RZ] ;  /* 0x00000000fffff984 */ /* 0x000fe20000000800 */
[----:B------:R-:W-:Y:S01]  /*2950*/  @!PT LDS RZ, [RZ] ;  /* 0x00000000fffff984 */ /* 0x000fe20000000800 */
[----:B------:R-:W-:Y:S01]  /*2960*/  @!PT LDS RZ, [RZ] ;  /* 0x00000000fffff984 */ /* 0x000fe20000000800 */
[----:B------:R1:W-:Y:S01]  /*2970*/  LDGSTS.E.BYPASS.LTC128B.128 [R243+0x5080], [R4.64], !P4 ;  /* 0x0508000004f37fae */ /* 0x0003e2000e101d4e */
[----:B------:R-:W-:Y:S02]  /*2980*/  IADD3.X R11, RZ, UR6, R5, P2, P1 ;  /* 0x00000006ff0b7c10 */ /* 0x000fe400097e2405 */
[----:B------:R-:W-:Y:S01]  /*2990*/  IADD3.X R9, R7, UR6, RZ, P0, !PT ;  /* 0x0000000607097c10 */ /* 0x000fe200087fe4ff */
[----:B------:R1:W-:Y:S04]  /*29a0*/  LDGSTS.E.BYPASS.LTC128B.128 [R243+0x6880], [R4.64+0x80], !P3 ;  /* 0x0688008004f37fae */ /* 0x0003e8000d901d4e */
[----:B------:R1:W-:Y:S04]  /*29b0*/  LDGSTS.E.BYPASS.LTC128B.128 [R243+0x5880], [R6.64], !P4 ;  /* 0x0588000006f37fae */ /* 0x0003e8000e101d4e */
[----:B------:R1:W-:Y:S04]  /*29c0*/  LDGSTS.E.BYPASS.LTC128B.128 [R243+0x7080], [R10.64], !P3 ;  /* 0x070800000af37fae */ /* 0x0003e8000d901d4e */
[----:B------:R1:W-:Y:S04]  /*29d0*/  LDGSTS.E.BYPASS.LTC128B.128 [R243+0x6080], [R8.64], !P4 ;  /* 0x0608000008f37fae */ /* 0x0003e8000e101d4e */
[----:B------:R1:W-:Y:S02]  /*29e0*/  LDGSTS.E.BYPASS.LTC128B.128 [R243+0x7880], [R8.64+0x80], !P3 ;  /* 0x0788008008f37fae */ /* 0x0003e4000d901d4e */
.L_x_881:
[----:B------:R-:W-:Y:S01]  /*29f0*/  LOP3.LUT R0, R121, 0xffffffe0, RZ, 0xc0, !PT ;  /* 0xffffffe079007812 */ /* 0x000fe200078ec0ff */
[----:B------:R-:W-:Y:S01]  /*2a00*/  ULDC UR6, c[0x0][0x324] ;  /* 0x0000c90000067ab9 */ /* 0x000fe20000000800 */
[----:B-1----:R-:W-:Y:S01]  /*2a10*/  LEA.HI R5, R123, R129, RZ, 0x2 ;  /* 0x000000817b057211 */ /* 0x002fe200078f10ff */
        /* <DEDUP_REMOVED lines=12> */
[----:B------:R-:W-:Y:S02]  /*2ae0*/  LEA.HI.SX32 R6, R7, UR17, 0x1e ;  /* 0x0000001107067c11 */ /* 0x000fe4000f8ff2ff */
[----:B------:R-:W-:Y:S01]  /*2af0*/  PLOP3.LUT P1, PT, PT, PT, UP3, 0x80, 0x0 ;  /* 0x000000000000781c */ /* 0x000fe20003f2f038 */
[C---:B------:R-:W-:Y:S01]  /*2b00*/  IMAD.SHL.U32 R9, R4.reuse, 0x20, RZ ;  /* 0x0000002004097824 */ /* 0x040fe200078e00ff */
[----:B------:R-:W-:Y:S01]  /*2b10*/  LOP3.LUT R4, R4, 0x1ffffffe, RZ, 0xc0, !PT ;  /* 0x1ffffffe04047812 */ /* 0x000fe200078ec0ff */
[----:B------:R-:W-:Y:S01]  /*2b20*/  IMAD R8, R8, 0x10, R6 ;  /* 0x0000001008087824 */ /* 0x000fe200078e0206 */
[----:B------:R-:W-:-:S02]  /*2b30*/  PLOP3.LUT P0, PT, PT, PT, UP3, 0x80, 0x0 ;  /* 0x000000000000781c */ /* 0x000fc40003f0f038 */
[----:B------:R-:W-:Y:S01]  /*2b40*/  LOP3.LUT R6, R9, 0xffffffc0, RZ, 0xc0, !PT ;  /* 0xffffffc009067812 */ /* 0x000fe200078ec0ff */
[----:B------:R-:W-:-:S04]  /*2b50*/  IMAD.IADD R5, R5, 0x1, -R4 ;  /* 0x0000000105057824 */ /* 0x000fc800078e0a04 */
[----:B------:R-:W-:-:S04]  /*2b60*/  IMAD.IADD R4, R6, 0x1, R8 ;  /* 0x0000000106047824 */ /* 0x000fc800078e0208 */
[----:B------:R-:W-:-:S04]  /*2b70*/  IMAD R10, R5, 0x8, R4 ;  /* 0x00000008050a7824 */ /* 0x000fc800078e0204 */
[----:B------:R-:W-:Y:S01]  /*2b80*/  @P1 IMAD.HI.U32 R4, R10, c[0x0][0x2c8], RZ ;  /* 0x0000b2000a041a27 */ /* 0x000fe200078e00ff */
[----:B------:R1:W-:Y:S03]  /*2b90*/  STL [R1+0x24], R10 ;  /* 0x0000240a01007387 */ /* 0x0003e60000100800 */
[----:B------:R-:W-:Y:S01]  /*2ba0*/  IMAD.MOV.U32 R9, RZ, RZ, R10 ;  /* 0x000000ffff097224 */ /* 0x000fe200078e000a */
[----:B------:R-:W-:Y:S02]  /*2bb0*/  @P0 SHF.R.U32.HI R9, RZ, c[0x0][0x2cc], R4 ;  /* 0x0000b300ff090a19 */ /* 0x000fe40000011604 */
[----:B------:R-:W-:Y:S02]  /*2bc0*/  LOP3.LUT R4, R7, 0x7ffffffc, RZ, 0xc0, !PT ;  /* 0x7ffffffc07047812 */ /* 0x000fe400078ec0ff */
[----:B------:R-:W-:Y:S01]  /*2bd0*/  PLOP3.LUT P0, PT, PT, PT, UP2, 0x40, 0x0 ;  /* 0x000000000000781c */ /* 0x000fe20003f0e828 */
[----:B------:R-:W2:Y:S02]  /*2be0*/  SHFL.IDX PT, R6, R9, RZ, 0x1c1f ;  /* 0x001c1fff09067589 */ /* 0x000ea400000e0000 */
[----:B------:R-:W-:Y:S01]  /*2bf0*/  IMAD.IADD R4, R0, 0x1, -R4 ;  /* 0x0000000100047824 */ /* 0x000fe200078e0a04 */
[----:B------:R-:W-:-:S03]  /*2c00*/  IADD3.X R0, R32, c[0x0][0x1d0], RZ, PT, !PT ;  /* 0x0000740020007a10 */ /* 0x000fc60003ffe4ff */
[----:B------:R-:W-:-:S04]  /*2c10*/  IMAD.SHL.U32 R8, R4, 0x2, RZ ;  /* 0x0000000204087824 */ /* 0x000fc800078e00ff */
[--C-:B------:R-:W-:Y:S01]  /*2c20*/  IMAD.IADD R13, R32, 0x1, -R8.reuse ;  /* 0x00000001200d7824 */ /* 0x100fe200078e0a08 */
[----:B------:R3:W-:Y:S01]  /*2c30*/  STL [R1+0x10], R8 ;  /* 0x0000100801007387 */ /* 0x0007e20000100800 */
[----:B------:R-:W-:Y:S02]  /*2c40*/  IADD3 R0, R0, -c[0x0][0x168], -R8 ;  /* 0x80005a0000007a10 */ /* 0x000fe40007ffe808 */
[----:B------:R-:W-:Y:S02]  /*2c50*/  IADD3 R11, -R8, c[0x0][0x1d0], R32 ;  /* 0x00007400080b7a10 */ /* 0x000fe40007ffe120 */
[C---:B-1----:R-:W-:Y:S02]  /*2c60*/  IADD3 R10, R0.reuse, c[0x0][0x328], RZ ;  /* 0x0000ca00000a7a10 */ /* 0x042fe40007ffe0ff */
[----:B------:R-:W-:Y:S01]  /*2c70*/  IADD3 R12, R0, UR6, RZ ;  /* 0x00000006000c7c10 */ /* 0x000fe2000fffe0ff */
[----:B------:R-:W-:Y:S02]  /*2c80*/  IMAD.IADD R0, R34, 0x1, R33 ;  /* 0x0000000122007824 */ /* 0x000fe400078e0221 */
[----:B--2---:R-:W-:-:S02]  /*2c90*/  IMAD.IADD R5, R10, 0x1, R6 ;  /* 0x000000010a057824 */ /* 0x004fc400078e0206 */
[----:B------:R-:W-:-:S03]  /*2ca0*/  IMAD.IADD R4, R12, 0x1, R6 ;  /* 0x000000010c047824 */ /* 0x000fc600078e0206 */
[----:B------:R-:W-:Y:S01]  /*2cb0*/  IMNMX R5, R5, R11, PT ;  /* 0x0000000b05057217 */ /* 0x000fe20003800200 */
[----:B------:R-:W-:Y:S05]  /*2cc0*/  @P0 BRA `(.L_x_882) ;  /* 0x0000015000000947 */ /* 0x000fea0003800000 */
        /* <DEDUP_REMOVED lines=12> */
.L_x_884:
[----:B------:R-:W-:-:S04]  /*2d90*/  MOV R7, c[0x0][0x32c] ;  /* 0x0000cb0000077a02 */ /* 0x000fc80000000f00 */
[----:B------:R-:W-:-:S13]  /*2da0*/  ISETP.NE.AND P0, PT, R7, 0x1, PT ;  /* 0x000000010700780c */ /* 0x000fda0003f05270 */
[----:B------:R-:W-:-:S05]  /*2db0*/  @P0 IMAD.HI.U32 R7, R6, c[0x0][0x330], RZ ;  /* 0x0000cc0006070a27 */ /* 0x000fca00078e00ff */
[----:B------:R-:W-:Y:S02]  /*2dc0*/  @P0 SHF.R.U32.HI R6, RZ, c[0x0][0x334], R7 ;  /* 0x0000cd00ff060a19 */ /* 0x000fe40000011607 */
.L_x_885:
[----:B------:R-:W-:Y:S05]  /*2dd0*/  BSYNC B0 ;  /* 0x0000000000007941 */ /* 0x000fea0003800000 */
.L_x_883:
[----:B------:R-:W-:-:S05]  /*2de0*/  IMAD R6, R6, c[0x0][0x32c], R13 ;  /* 0x0000cb0006067a24 */ /* 0x000fca00078e020d */
[----:B------:R-:W-:Y:S02]  /*2df0*/  IADD3 R7, R6, c[0x0][0x32c], RZ ;  /* 0x0000cb0006077a10 */ /* 0x000fe40007ffe0ff */
[----:B------:R-:W-:Y:S02]  /*2e00*/  IMNMX R4, R4, R6, !PT ;  /* 0x0000000604047217 */ /* 0x000fe40007800200 */
[----:B------:R-:W-:Y:S02]  /*2e10*/  IMNMX R5, R5, R7, PT ;  /* 0x0000000705057217 */ /* 0x000fe40003800200 */
.L_x_882:
[----:B---3--:R-:W1:Y:S01]  /*2e20*/  SHFL.IDX PT, R8, R9, 0x1, 0x1c1f ;  /* 0x003c1f0009087f89 */ /* 0x008e6200000e0000 */
[----:B------:R-:W-:Y:S01]  /*2e30*/  PLOP3.LUT P0, PT, PT, PT, UP2, 0x40, 0x0 ;  /* 0x000000000000781c */ /* 0x000fe20003f0e828 */
[--C-:B-1----:R-:W-:Y:S02]  /*2e40*/  IMAD.IADD R7, R10, 0x1, R8.reuse ;  /* 0x000000010a077824 */ /* 0x102fe400078e0208 */
[----:B------:R-:W-:-:S03]  /*2e50*/  IMAD.IADD R6, R12, 0x1, R8 ;  /* 0x000000010c067824 */ /* 0x000fc600078e0208 */
[----:B------:R-:W-:-:S07]  /*2e60*/  IMNMX R7, R7, R11, PT ;  /* 0x0000000b07077217 */ /* 0x000fce0003800200 */
        /* <DEDUP_REMOVED lines=13> */
.L_x_888:
[----:B------:R-:W-:-:S04]  /*2f40*/  MOV R14, c[0x0][0x32c] ;  /* 0x0000cb00000e7a02 */ /* 0x000fc80000000f00 */
[----:B------:R-:W-:-:S13]  /*2f50*/  ISETP.NE.AND P0, PT, R14, 0x1, PT ;  /* 0x000000010e00780c */ /* 0x000fda0003f05270 */
[----:B------:R-:W-:-:S05]  /*2f60*/  @P0 IMAD.HI.U32 R14, R8, c[0x0][0x330], RZ ;  /* 0x0000cc00080e0a27 */ /* 0x000fca00078e00ff */
[----:B------:R-:W-:Y:S02]  /*2f70*/  @P0 SHF.R.U32.HI R8, RZ, c[0x0][0x334], R14 ;  /* 0x0000cd00ff080a19 */ /* 0x000fe4000001160e */
.L_x_889:
[----:B------:R-:W-:Y:S05]  /*2f80*/  BSYNC B0 ;  /* 0x0000000000007941 */ /* 0x000fea0003800000 */
.L_x_887:
[----:B------:R-:W-:-:S05]  /*2f90*/  IMAD R8, R8, c[0x0][0x32c], R13 ;  /* 0x0000cb0008087a24 */ /* 0x000fca00078e020d */
[----:B------:R-:W-:Y:S02]  /*2fa0*/  IADD3 R14, R8, c[0x0][0x32c], RZ ;  /* 0x0000cb00080e7a10 */ /* 0x000fe40007ffe0ff */
[----:B------:R-:W-:Y:S02]  /*2fb0*/  IMNMX R6, R6, R8, !PT ;  /* 0x0000000806067217 */ /* 0x000fe40007800200 */
[----:B------:R-:W-:Y:S02]  /*2fc0*/  IMNMX R7, R7, R14, PT ;  /* 0x0000000e07077217 */ /* 0x000fe40003800200 */
.L_x_886:
[C---:B------:R-:W-:Y:S01]  /*2fd0*/  ISETP.GE.AND P0, PT, R32.reuse, 0x2, PT ;  /* 0x000000022000780c */ /* 0x040fe20003f06270 */
[----:B------:R-:W1:Y:S01]  /*2fe0*/  SHFL.IDX PT, R8, R9, 0x2, 0x1c1f ;  /* 0x005c1f0009087f89 */ /* 0x000e6200000e0000 */
[----:B------:R-:W-:Y:S02]  /*2ff0*/  ISETP.GE.AND P2, PT, R32, 0xa, PT ;  /* 0x0000000a2000780c */ /* 0x000fe40003f46270 */
[----:B------:R-:W-:Y:S02]  /*3000*/  P2R R18, PR, RZ, 0x1 ;  /* 0x00000001ff127803 */ /* 0x000fe40000000000 */
[----:B------:R-:W-:-:S02]  /*3010*/  ISETP.GT.AND P0, PT, R4, 0x1, !P0 ;  /* 0x000000010400780c */ /* 0x000fc40004704270 */
[----:B------:R-:W-:Y:S02]  /*3020*/  ISETP.GE.AND P1, PT, R32, 0x9, PT ;  /* 0x000000092000780c */ /* 0x000fe40003f26270 */
[----:B------:R-:W-:Y:S02]  /*3030*/  ISETP.LT.OR P0, PT, R5, 0x2, P0 ;  /* 0x000000020500780c */ /* 0x000fe40000701670 */
[----:B------:R-:W-:Y:S02]  /*3040*/  P2R R17, PR, RZ, 0x2 ;  /* 0x00000002ff117803 */ /* 0x000fe40000000000 */
[----:B------:R-:W-:Y:S02]  /*3050*/  FSEL R26, R61, -INF , !P0 ;  /* 0xff8000003d1a7808 */ /* 0x000fe40004000000 */
[----:B------:R-:W-:Y:S02]  /*3060*/  ISETP.GT.AND P0, PT, R4, 0x9, !P2 ;  /* 0x000000090400780c */ /* 0x000fe40005704270 */
[----:B------:R-:W-:-:S02]  /*3070*/  P2R R16, PR, RZ, 0x4 ;  /* 0x00000004ff107803 */ /* 0x000fc40000000000 */
[----:B------:R-:W-:Y:S02]  /*3080*/  ISETP.LT.OR P0, PT, R5, 0xa, P0 ;  /* 0x0000000a0500780c */ /* 0x000fe40000701670 */
[----:B------:R-:W-:Y:S02]  /*3090*/  ISETP.GT.AND P1, PT, R4, 0x8, !P1 ;  /* 0x000000080400780c */ /* 0x000fe40004f24270 */
[----:B------:R-:W-:Y:S02]  /*30a0*/  ISETP.GE.AND P2, PT, R32, 0x11, PT ;  /* 0x000000112000780c */ /* 0x000fe40003f46270 */
[----:B------:R-:W-:Y:S02]  /*30b0*/  FSEL R31, R57, -INF , !P0 ;  /* 0xff800000391f7808 */ /* 0x000fe40004000000 */
[----:B------:R-:W-:Y:S02]  /*30c0*/  ISETP.LT.OR P1, PT, R5, 0x9, P1 ;  /* 0x000000090500780c */ /* 0x000fe40000f21670 */
[----:B------:R-:W-:-:S02]  /*30d0*/  ISETP.GT.AND P0, PT, R4, 0x10, !P2 ;  /* 0x000000100400780c */ /* 0x000fc40005704270 */
[----:B------:R-:W-:Y:S02]  /*30e0*/  FSEL R30, R56, -INF , !P1 ;  /* 0xff800000381e7808 */ /* 0x000fe40004800000 */
        /* <DEDUP_REMOVED lines=14> */
[C---:B------:R-:W-:Y:S02]  /*31d0*/  ISETP.GE.AND P6, PT, R32.reuse, 0x21, PT ;  /* 0x000000212000780c */ /* 0x040fe40003fc6270 */
        /* <DEDUP_REMOVED lines=15> */
[----:B------:R-:W-:-:S04]  /*32d0*/  ISETP.LT.OR P0, PT, R5, 0x29, P0 ;  /* 0x000000290500780c */ /* 0x000fc80000701670 */
[----:B------:R-:W-:Y:S02]  /*32e0*/  FSEL R166, R40, -INF , !P0 ;  /* 0xff80000028a67808 */ /* 0x000fe40004000000 */
[----:B------:R-:W-:Y:S02]  /*32f0*/  ISETP.GT.AND P0, PT, R4, RZ, !P1 ;  /* 0x000000ff0400720c */ /* 0x000fe40004f04270 */
[----:B------:R-:W-:Y:S02]  /*3300*/  ISETP.GE.AND P1, PT, R32, 0x2a, PT ;  /* 0x0000002a2000780c */ /* 0x000fe40003f26270 */
[----:B------:R-:W-:-:S04]  /*3310*/  ISETP.LT.OR P0, PT, R5, 0x1, P0 ;  /* 0x000000010500780c */ /* 0x000fc80000701670 */
[----:B------:R-:W-:Y:S02]  /*3320*/  FSEL R25, R60, -INF , !P0 ;  /* 0xff8000003c197808 */ /* 0x000fe40004000000 */
[----:B------:R-:W-:Y:S01]  /*3330*/  ISETP.GT.AND P0, PT, R4, 0x29, !P1 ;  /* 0x000000290400780c */ /* 0x000fe20004f04270 */
[----:B-1----:R-:W-:-:S03]  /*3340*/  IMAD.IADD R4, R12, 0x1, R8 ;  /* 0x000000010c047824 */ /* 0x002fc600078e0208 */
[----:B------:R-:W-:Y:S01]  /*3350*/  ISETP.LT.OR P0, PT, R5, 0x2a, P0 ;  /* 0x0000002a0500780c */ /* 0x000fe20000701670 */
[----:B------:R-:W-:-:S03]  /*3360*/  IMAD.IADD R5, R10, 0x1, R8 ;  /* 0x000000010a057824 */ /* 0x000fc600078e0208 */
[----:B------:R-:W-:Y:S02]  /*3370*/  FSEL R158, R41, -INF , !P0 ;  /* 0xff800000299e7808 */ /* 0x000fe40004000000 */
[----:B------:R-:W-:Y:S02]  /*3380*/  PLOP3.LUT P0, PT, PT, PT, UP2, 0x40, 0x0 ;  /* 0x000000000000781c */ /* 0x000fe40003f0e828 */
[----:B------:R-:W-:-:S11]  /*3390*/  IMNMX R5, R5, R11, PT ;  /* 0x0000000b05057217 */ /* 0x000fd60003800200 */
        /* <DEDUP_REMOVED lines=13> */
.L_x_892:
[----:B------:R-:W-:-:S04]  /*3470*/  MOV R19, c[0x0][0x32c] ;  /* 0x0000cb0000137a02 */ /* 0x000fc80000000f00 */
[----:B------:R-:W-:-:S13]  /*3480*/  ISETP.NE.AND P0, PT, R19, 0x1, PT ;  /* 0x000000011300780c */ /* 0x000fda0003f05270 */
[----:B------:R-:W-:-:S05]  /*3490*/  @P0 IMAD.HI.U32 R19, R8, c[0x0][0x330], RZ ;  /* 0x0000cc0008130a27 */ /* 0x000fca00078e00ff */
[----:B------:R-:W-:Y:S02]  /*34a0*/  @P0 SHF.R.U32.HI R8, RZ, c[0x0][0x334], R19 ;  /* 0x0000cd00ff080a19 */ /* 0x000fe40000011613 */
.L_x_893:
[----:B------:R-:W-:Y:S05]  /*34b0*/  BSYNC B0 ;  /* 0x0000000000007941 */ /* 0x000fea0003800000 */
.L_x_891:
[----:B------:R-:W-:-:S05]  /*34c0*/  IMAD R8, R8, c[0x0][0x32c], R13 ;  /* 0x0000cb0008087a24 */ /* 0x000fca00078e020d */
[----:B------:R-:W-:Y:S02]  /*34d0*/  IADD3 R19, R8, c[0x0][0x32c], RZ ;  /* 0x0000cb0008137a10 */ /* 0x000fe40007ffe0ff */
[----:B------:R-:W-:Y:S02]  /*34e0*/  IMNMX R4, R4, R8, !PT ;  /* 0x0000000804047217 */ /* 0x000fe40007800200 */
[----:B------:R-:W-:Y:S02]  /*34f0*/  IMNMX R5, R5, R19, PT ;  /* 0x0000001305057217 */ /* 0x000fe40003800200 */
.L_x_890:
[----:B------:R-:W-:Y:S02]  /*3500*/  ISETP.NE.AND P0, PT, R17, RZ, PT ;  /* 0x000000ff1100720c */ /* 0x000fe40003f05270 */
[----:B------:R-:W-:Y:S02]  /*3510*/  P2R R19, PR, RZ, 0x10 ;  /* 0x00000010ff137803 */ /* 0x000fe40000000000 */
[----:B------:R-:W-:Y:S02]  /*3520*/  ISETP.GT.AND P0, PT, R6, 0x8, !P0 ;  /* 0x000000080600780c */ /* 0x000fe40004704270 */
[----:B------:R-:W-:-:S02]  /*3530*/  ISETP.NE.AND P4, PT, R21, RZ, PT ;  /* 0x000000ff1500720c */ /* 0x000fc40003f85270 */
[----:B------:R-:W-:Y:S02]  /*3540*/  ISETP.LT.OR P0, PT, R7, 0x9, P0 ;  /* 0x000000090700780c */ /* 0x000fe40000701670 */
[----:B------:R-:W-:Y:S02]  /*3550*/  P2R R8, PR, RZ, 0x8 ;  /* 0x00000008ff087803 */ /* 0x000fe40000000000 */
[----:B------:R-:W-:Y:S02]  /*3560*/  FSEL R27, R58, -INF , !P0 ;  /* 0xff8000003a1b7808 */ /* 0x000fe40004000000 */
[----:B------:R-:W-:Y:S02]  /*3570*/  ISETP.NE.AND P0, PT, R16, RZ, PT ;  /* 0x000000ff1000720c */ /* 0x000fe40003f05270 */
[----:B------:R-:W-:Y:S02]  /*3580*/  ISETP.NE.AND P3, PT, R29, RZ, PT ;  /* 0x000000ff1d00720c */ /* 0x000fe40003f65270 */
[----:B------:R-:W-:-:S02]  /*3590*/  ISETP.GT.AND P0, PT, R6, 0x9, !P0 ;  /* 0x000000090600780c */ /* 0x000fc40004704270 */
[----:B------:R-:W-:Y:S02]  /*35a0*/  P2R R20, PR, RZ, 0x10 ;  /* 0x00000010ff147803 */ /* 0x000fe40000000000 */
        /* <DEDUP_REMOVED lines=23> */
[----:B------:R-:W-:-:S04]  /*3720*/  ISETP.NE.AND P0, PT, R18, RZ, PT ;  /* 0x000000ff1200720c */ /* 0x000fc80003f05270 */
[----:B------:R-:W-:-:S04]  /*3730*/  ISETP.GT.AND P0, PT, R6, 0x1, !P0 ;  /* 0x000000010600780c */ /* 0x000fc80004704270 */
[----:B------:R-:W-:-:S04]  /*3740*/  ISETP.LT.OR P0, PT, R7, 0x2, P0 ;  /* 0x000000020700780c */ /* 0x000fc80000701670 */
[----:B------:R-:W-:Y:S02]  /*3750*/  FSEL R24, R63, -INF , !P0 ;  /* 0xff8000003f187808 */ /* 0x000fe40004000000 */
[----:B------:R-:W-:-:S04]  /*3760*/  ISETP.GT.AND P0, PT, R6, RZ, !P4 ;  /* 0x000000ff0600720c */ /* 0x000fc80006704270 */
        /* <DEDUP_REMOVED lines=8> */
[----:B------:R-:W-:Y:S02]  /*37f0*/  ISETP.GT.AND P0, PT, R4, RZ, !P4 ;  /* 0x000000ff0400720c */ /* 0x000fe40006704270 */
[----:B------:R-:W-:Y:S02]  /*3800*/  ISETP.NE.AND P4, PT, R20, RZ, PT ;  /* 0x000000ff1400720c */ /* 0x000fe40003f85270 */
        /* <DEDUP_REMOVED lines=40> */
[----:B------:R-:W1:Y:S02]  /*3a90*/  SHFL.IDX PT, R4, R9, 0x3, 0x1c1f ;  /* 0x007c1f0009047f89 */ /* 0x000e6400000e0000 */
[----:B------:R-:W-:-:S04]  /*3aa0*/  ISETP.LT.OR P0, PT, R5, 0x2a, P0 ;  /* 0x0000002a0500780c */ /* 0x000fc80000701670 */
[----:B------:R-:W-:Y:S02]  /*3ab0*/  FSEL R191, R161, -INF , !P0 ;  /* 0xff800000a1bf7808 */ /* 0x000fe40004000000 */
        /* <DEDUP_REMOVED lines=17> */
.L_x_896:
[----:B------:R-:W-:-:S04]  /*3bd0*/  MOV R5, c[0x0][0x32c] ;  /* 0x0000cb0000057a02 */ /* 0x000fc80000000f00 */
[----:B------:R-:W-:-:S13]  /*3be0*/  ISETP.NE.AND P0, PT, R5, 0x1, PT ;  /* 0x000000010500780c */ /* 0x000fda0003f05270 */
[----:B------:R-:W-:-:S05]  /*3bf0*/  @P0 IMAD.HI.U32 R5, R4, c[0x0][0x330], RZ ;  /* 0x0000cc0004050a27 */ /* 0x000fca00078e00ff */
[----:B------:R-:W-:Y:S02]  /*3c00*/  @P0 SHF.R.U32.HI R4, RZ, c[0x0][0x334], R5 ;  /* 0x0000cd00ff040a19 */ /* 0x000fe40000011605 */
.L_x_897:
[----:B------:R-:W-:Y:S05]  /*3c10*/  BSYNC B0 ;  /* 0x0000000000007941 */ /* 0x000fea0003800000 */
.L_x_895:
[----:B------:R-:W-:-:S05]  /*3c20*/  IMAD R4, R4, c[0x0][0x32c], R13 ;  /* 0x0000cb0004047a24 */ /* 0x000fca00078e020d */
[----:B------:R-:W-:Y:S02]  /*3c30*/  IADD3 R5, R4, c[0x0][0x32c], RZ ;  /* 0x0000cb0004057a10 */ /* 0x000fe40007ffe0ff */
[----:B------:R-:W-:Y:S02]  /*3c40*/  IMNMX R8, R8, R4, !PT ;  /* 0x0000000408087217 */ /* 0x000fe40007800200 */
[----:B------:R-:W-:Y:S02]  /*3c50*/  IMNMX R9, R9, R5, PT ;  /* 0x0000000509097217 */ /* 0x000fe40003800200 */
.L_x_894:
[----:B------:R-:W-:Y:S01]  /*3c60*/  FMNMX.FTZ R169, R25, R26, !PT ;  /* 0x0000001a19a97209 */ /* 0x000fe20007810000 */
[----:B------:R-:W-:Y:S01]  /*3c70*/  STL [R1+0x78], R238 ;  /* 0x000078ee01007387 */ /* 0x000fe20000100800 */
[----:B------:R-:W-:Y:S01]  /*3c80*/  FMNMX.FTZ R168, R23, R24, !PT ;  /* 0x0000001817a87209 */ /* 0x000fe20007810000 */
[----:B------:R-:W-:Y:S01]  /*3c90*/  IMAD.SHL.U32 R225, R0, 0x2, RZ ;  /* 0x0000000200e17824 */ /* 0x000fe200078e00ff */
[----:B------:R-:W-:Y:S01]  /*3ca0*/  FMNMX.FTZ R169, R30, R169, !PT ;  /* 0x000000a91ea97209 */ /* 0x000fe20007810000 */
[----:B------:R-:W-:Y:S01]  /*3cb0*/  STL [R1+0x74], R237 ;  /* 0x000074ed01007387 */ /* 0x000fe20000100800 */
[----:B------:R-:W-:Y:S01]  /*3cc0*/  FMNMX.FTZ R168, R27, R168, !PT ;  /* 0x000000a81ba87209 */ /* 0x000fe20007810000 */
[----:B------:R-:W-:Y:S01]  /*3cd0*/  IMAD R226, R3, 0x2, R225 ;  /* 0x0000000203e27824 */ /* 0x000fe200078e02e1 */
[----:B------:R-:W-:Y:S01]  /*3ce0*/  FMNMX.FTZ R169, R31, R169, !PT ;  /* 0x000000a91fa97209 */ /* 0x000fe20007810000 */
[----:B------:R-:W-:Y:S01]  /*3cf0*/  STL [R1+0x70], R236 ;  /* 0x000070ec01007387 */ /* 0x000fe20000100800 */
[----:B------:R-:W-:Y:S01]  /*3d00*/  ISETP.NE.AND P0, PT, R17, RZ, PT ;  /* 0x000000ff1100720c */ /* 0x000fe20003f05270 */
[----:B------:R-:W-:Y:S01]  /*3d10*/  IMAD R227, R2, 0x2, R226 ;  /* 0x0000000202e37824 */ /* 0x000fe200078e02e2 */
[----:B------:R-:W-:Y:S01]  /*3d20*/  FMNMX.FTZ R169, R33, R169, !PT ;  /* 0x000000a921a97209 */ /* 0x000fe20007810000 */
[----:B------:R-:W-:Y:S01]  /*3d30*/  STL [R1+0x6c], R235 ;  /* 0x00006ceb01007387 */ /* 0x000fe20000100800 */
[----:B------:R-:W-:Y:S01]  /*3d40*/  FMNMX.FTZ R168, R28, R168, !PT ;  /* 0x000000a81ca87209 */ /* 0x000fe20007810000 */
[----:B------:R-:W-:Y:S01]  /*3d50*/  ULDC.64 UR4, c[0x0][0x2c8] ;  /* 0x0000b20000047ab9 */ /* 0x000fe20000000a00 */
[----:B------:R-:W-:Y:S01]  /*3d60*/  FMNMX.FTZ R169, R34, R169, !PT ;  /* 0x000000a922a97209 */ /* 0x000fe20007810000 */
[----:B------:R-:W-:Y:S01]  /*3d70*/  STL [R1+0x68], R234 ;  /* 0x000068ea01007387 */ /* 0x000fe20000100800 */
[----:B------:R-:W-:-:S02]  /*3d80*/  ISETP.GT.AND P0, PT, R8, 0x8, !P0 ;  /* 0x000000080800780c */ /* 0x000fc40004704270 */
[----:B------:R-:W-:Y:S01]  /*3d90*/  FMNMX.FTZ R169, R36, R169, !PT ;  /* 0x000000a924a97209 */ /* 0x000fe20007810000 */
[----:B------:R-:W-:Y:S01]  /*3da0*/  STL [R1+0x64], R233 ;  /* 0x000064e901007387 */ /* 0x000fe20000100800 */
[----:B------:R-:W-:Y:S02]  /*3db0*/  FMNMX.FTZ R168, R32, R168, !PT ;  /* 0x000000a820a87209 */ /* 0x000fe40007810000 */
[----:B------:R-:W-:Y:S01]  /*3dc0*/  FMNMX.FTZ R169, R38, R169, !PT ;  /* 0x000000a926a97209 */ /* 0x000fe20007810000 */
[----:B------:R-:W-:Y:S01]  /*3dd0*/  STL [R1+0x60], R232 ;  /* 0x000060e801007387 */ /* 0x000fe20000100800 */
[----:B------:R-:W-:Y:S02]  /*3de0*/  ISETP.LT.OR P0, PT, R9, 0x9, P0 ;  /* 0x000000090900780c */ /* 0x000fe40000701670 */
[----:B------:R-:W-:Y:S01]  /*3df0*/  FMNMX.FTZ R169, R171, R169, !PT ;  /* 0x000000a9aba97209 */ /* 0x000fe20007810000 */
[----:B------:R-:W-:Y:S01]  /*3e00*/  STL [R1+0x5c], R231 ;  /* 0x00005ce701007387 */ /* 0x000fe20000100800 */
[----:B------:R-:W-:-:S02]  /*3e10*/  FMNMX.FTZ R168, R35, R168, !PT ;  /* 0x000000a823a87209 */ /* 0x000fc40007810000 */
[----:B------:R-:W-:Y:S01]  /*3e20*/  FMNMX.FTZ R169, R170, R169, !PT ;  /* 0x000000a9aaa97209 */ /* 0x000fe20007810000 */
[----:B------:R-:W-:Y:S01]  /*3e30*/  STL [R1+0x58], R230 ;  /* 0x000058e601007387 */ /* 0x000fe20000100800 */
[----:B------:R-:W-:Y:S02]  /*3e40*/  FSEL R104, R82, -INF , !P0 ;  /* 0xff80000052687808 */ /* 0x000fe40004000000 */
[----:B------:R-:W-:Y:S01]  /*3e50*/  FMNMX.FTZ R169, R166, R169, !PT ;  /* 0x000000a9a6a97209 */ /* 0x000fe20007810000 */
[----:B------:R-:W-:Y:S01]  /*3e60*/  STL [R1+0x54], R229 ;  /* 0x000054e501007387 */ /* 0x000fe20000100800 */
[----:B------:R-:W-:Y:S02]  /*3e70*/  FMNMX.FTZ R168, R37, R168, !PT ;  /* 0x000000a825a87209 */ /* 0x000fe40007810000 */
[----:B------:R-:W-:Y:S01]  /*3e80*/  FMNMX.FTZ R169, R158, R169, !PT ;  /* 0x000000a99ea97209 */ /* 0x000fe20007810000 */
[----:B------:R-:W-:Y:S01]  /*3e90*/  LDSM.16.MT88.4 R40, [R225+0x2080] ;  /* 0x00208000e128783b */ /* 0x000fe20000004200 */
[----:B------:R-:W-:-:S02]  /*3ea0*/  ISETP.NE.AND P0, PT, R16, RZ, PT ;  /* 0x000000ff1000720c */ /* 0x000fc40003f05270 */
[----:B------:R-:W-:Y:S01]  /*3eb0*/  FMNMX.FTZ R168, R39, R168, !PT ;  /* 0x000000a827a87209 */ /* 0x000fe20007810000 */
[----:B------:R-:W1:Y:S01]  /*3ec0*/  SHFL.BFLY PT, R4, R169, 0x2, 0x1f ;  /* 0x0c401f00a9047f89 */ /* 0x000e6200000e0000 */
[----:B------:R-:W-:Y:S02]  /*3ed0*/  ISETP.GT.AND P0, PT, R8, 0x9, !P0 ;  /* 0x000000090800780c */ /* 0x000fe40004704270 */
[----:B------:R-:W-:Y:S01]  /*3ee0*/  FMNMX.FTZ R168, R156, R168, !PT ;  /* 0x000000a89ca87209 */ /* 0x000fe20007810000 */
[----:B------:R-:W-:Y:S01]  /*3ef0*/  LDSM.16.MT88.4 R64, [R227+0x2080] ;  /* 0x00208000e340783b */ /* 0x000fe20000004200 */
[----:B------:R-:W-:Y:S02]  /*3f00*/  ISETP.LT.OR P0, PT, R9, 0xa, P0 ;  /* 0x0000000a0900780c */ /* 0x000fe40000701670 */
[----:B------:R-:W-:Y:S01]  /*3f10*/  FMNMX.FTZ R168, R157, R168, !PT ;  /* 0x000000a89da87209 */ /* 0x000fe20007810000 */
[----:B------:R-:W-:Y:S01]  /*3f20*/  STL [R1+0x50], R224 ;  /* 0x000050e001007387 */ /* 0x000fe20000100800 */
[----:B------:R-:W-:-:S02]  /*3f30*/  FSEL R51, R83, -INF , !P0 ;  /* 0xff80000053337808 */ /* 0x000fc40004000000 */
[----:B------:R-:W-:Y:S01]  /*3f40*/  ISETP.NE.AND P0, PT, R15, RZ, PT ;  /* 0x000000ff0f00720c */ /* 0x000fe20003f05270 */
[----:B------:R-:W-:Y:S01]  /*3f50*/  LDSM.16.MT88.4 R72, [R225+0x3880] ;  /* 0x00388000e148783b */ /* 0x000fe20000004200 */
[----:B------:R-:W-:Y:S02]  /*3f60*/  FMNMX.FTZ R168, R165, R168, !PT ;  /* 0x000000a8a5a87209 */ /* 0x000fe40007810000 */
[----:B------:R-:W-:Y:S01]  /*3f70*/  ISETP.GT.AND P0, PT, R8, 0x10, !P0 ;  /* 0x000000100800780c */ /* 0x000fe20004704270 */
[----:B------:R-:W-:Y:S01]  /*3f80*/  LDSM.16.MT88.4 R88, [R226+0x3880] ;  /* 0x00388000e258783b */ /* 0x000fe20000004200 */
[----:B------:R-:W-:Y:S02]  /*3f90*/  FMNMX.FTZ R168, R159, R168, !PT ;  /* 0x000000a89fa87209 */ /* 0x000fe40007810000 */
[----:B------:R-:W-:Y:S01]  /*3fa0*/  ISETP.LT.OR P0, PT, R9, 0x11, P0 ;  /* 0x000000110900780c */ /* 0x000fe20000701670 */
[----:B------:R-:W-:Y:S01]  /*3fb0*/  LDSM.16.MT88.4 R120, [R227+0x3880] ;  /* 0x00388000e378783b */ /* 0x000fe20000004200 */
[----:B------:R-:W-:-:S02]  /*3fc0*/  LEA R228, R2, R225, 0x1 ;  /* 0x000000e102e47211 */ /* 0x000fc400078e08ff */
[----:B------:R-:W-:Y:S01]  /*3fd0*/  FSEL R117, R78, -INF , !P0 ;  /* 0xff8000004e757808 */ /* 0x000fe20004000000 */
[----:B------:R-:W-:Y:S01]  /*3fe0*/  LDSM.16.MT88.4 R56, [R227+0x2880] ;  /* 0x00288000e338783b */ /* 0x000fe20000004200 */
[----:B-1----:R-:W-:Y:S02]  /*3ff0*/  FMNMX.FTZ R169, R169, R4, !PT ;  /* 0x00000004a9a97209 */ /* 0x002fe40007810000 */
[----:B------:R-:W-:Y:S01]  /*4000*/  ISETP.NE.AND P0, PT, R14, RZ, PT ;  /* 0x000000ff0e00720c */ /* 0x000fe20003f05270 */
[----:B------:R-:W-:Y:S01]  /*4010*/  LDSM.16.MT88.4 R100, [R228+0x3880] ;  /* 0x00388000e464783b */ /* 0x000fe20000004200 */
[C---:B------:R-:W-:Y:S02]  /*4020*/  ISETP.GT.AND P6, PT, R8.reuse, 0x20, !P6 ;  /* 0x000000200800780c */ /* 0x040fe400077c4270 */
[C---:B------:R-:W-:Y:S01]  /*4030*/  ISETP.GT.AND P0, PT, R8.reuse, 0x11, !P0 ;  /* 0x000000110800780c */ /* 0x040fe20004704270 */
[----:B------:R-:W1:Y:S01]  /*4040*/  SHFL.BFLY PT, R4, R169, 0x1, 0x1f ;  /* 0x0c201f00a9047f89 */ /* 0x000e6200000e0000 */
[----:B------:R-:W-:-:S02]  /*4050*/  ISETP.GT.AND P5, PT, R8, 0x21, !P5 ;  /* 0x000000210800780c */ /* 0x000fc40006fa4270 */
[----:B------:R-:W-:Y:S01]  /*4060*/  ISETP.LT.OR P0, PT, R9, 0x12, P0 ;  /* 0x000000120900780c */ /* 0x000fe20000701670 */
[----:B------:R-:W-:Y:S01]  /*4070*/  LDSM.16.MT88.4 R60, [R228+0x2880] ;  /* 0x00288000e43c783b */ /* 0x000fe20000004200 */
[----:B------:R-:W-:Y:S02]  /*4080*/  ISETP.GT.AND P2, PT, R8, 0x28, !P2 ;  /* 0x000000280800780c */ /* 0x000fe40005744270 */
[----:B------:R-:W-:Y:S01]  /*4090*/  FSEL R119, R79, -INF , !P0 ;  /* 0xff8000004f777808 */ /* 0x000fe20004000000 */
[----:B------:R-:W-:Y:S01]  /*40a0*/  LDSM.16.MT88.4 R52, [R225+0x4080] ;  /* 0x00408000e134783b */ /* 0x000fe20000004200 */
[----:B------:R-:W-:Y:S02]  /*40b0*/  ISETP.NE.AND P0, PT, R18, RZ, PT ;  /* 0x000000ff1200720c */ /* 0x000fe40003f05270 */
[C---:B------:R-:W-:Y:S02]  /*40c0*/  ISETP.GT.AND P1, PT, R8.reuse, 0x29, !P1 ;  /* 0x000000290800780c */ /* 0x040fe40004f24270 */
[----:B------:R-:W-:-:S02]  /*40d0*/  ISETP.GT.AND P0, PT, R8, 0x1, !P0 ;  /* 0x000000010800780c */ /* 0x000fc40004704270 */
[C---:B------:R-:W-:Y:S02]  /*40e0*/  ISETP.LT.OR P6, PT, R9.reuse, 0x21, P6 ;  /* 0x000000210900780c */ /* 0x040fe400037c1670 */
[C---:B------:R-:W-:Y:S02]  /*40f0*/  ISETP.LT.OR P0, PT, R9.reuse, 0x2, P0 ;  /* 0x000000020900780c */ /* 0x040fe40000701670 */
[----:B------:R-:W-:Y:S02]  /*4100*/  ISETP.LT.OR P5, PT, R9, 0x22, P5 ;  /* 0x000000220900780c */ /* 0x000fe40002fa1670 */
[----:B------:R-:W-:Y:S02]  /*4110*/  FSEL R50, R87, -INF , !P0 ;  /* 0xff80000057327808 */ /* 0x000fe40004000000 */
[----:B------:R-:W-:Y:S02]  /*4120*/  ISETP.NE.AND P0, PT, R22, RZ, PT ;  /* 0x000000ff1600720c */ /* 0x000fe40003f05270 */
[----:B-1----:R-:W-:-:S02]  /*4130*/  FMNMX.FTZ R169, R169, R4, !PT ;  /* 0x00000004a9a97209 */ /* 0x002fc40007810000 */
[----:B------:R-:W1:Y:S01]  /*4140*/  SHFL.BFLY PT, R4, R168, 0x2, 0x1f ;  /* 0x0c401f00a8047f89 */ /* 0x000e6200000e0000 */
[----:B------:R-:W-:Y:S02]  /*4150*/  ISETP.GT.AND P0, PT, R8, RZ, !P0 ;  /* 0x000000ff0800720c */ /* 0x000fe40004704270 */
[----:B------:R-:W-:Y:S01]  /*4160*/  FMUL.FTZ R13, R169, c[0x0][0x2d0] ;  /* 0x0000b400a90d7a20 */ /* 0x000fe20000410000 */
[----:B------:R-:W-:Y:S02]  /*4170*/  FSEL R160, R70, -INF , !P6 ;  /* 0xff80000046a07808 */ /* 0x000fe40007000000 */
[C---:B------:R-:W-:Y:S02]  /*4180*/  ISETP.LT.OR P0, PT, R9.reuse, 0x1, P0 ;  /* 0x000000010900780c */ /* 0x040fe40000701670 */
[----:B------:R-:W-:Y:S02]  /*4190*/  ISETP.LT.OR P2, PT, R9, 0x29, P2 ;  /* 0x000000290900780c */ /* 0x000fe40001741670 */
[----:B------:R-:W-:-:S02]  /*41a0*/  FSEL R49, R86, -INF , !P0 ;  /* 0xff80000056317808 */ /* 0x000fc40004000000 */
[----:B------:R-:W-:Y:S01]  /*41b0*/  ISETP.NE.AND P0, PT, R21, RZ, PT ;  /* 0x000000ff1500720c */ /* 0x000fe20003f05270 */
[----:B------:R-:W-:Y:S01]  /*41c0*/  LDSM.16.MT88.4 R84, [R225+0x2880] ;  /* 0x00288000e154783b */ /* 0x000fe20000004200 */
[----:B------:R-:W-:Y:S02]  /*41d0*/  FMNMX.FTZ R3, R49, R50, !PT ;  /* 0x0000003231037209 */ /* 0x000fe40007810000 */
[----:B------:R-:W-:Y:S02]  /*41e0*/  ISETP.GT.AND P0, PT, R8, 0x18, !P0 ;  /* 0x000000180800780c */ /* 0x000fe40004704270 */
[----:B------:R-:W-:Y:S02]  /*41f0*/  FSEL R161, R71, -INF , !P5 ;  /* 0xff80000047a17808 */ /* 0x000fe40006800000 */
[C---:B------:R-:W-:Y:S01]  /*4200*/  ISETP.LT.OR P0, PT, R9.reuse, 0x19, P0 ;  /* 0x000000190900780c */ /* 0x040fe20000701670 */
[----:B------:R-:W-:Y:S01]  /*4210*/  LDSM.16.MT88.4 R68, [R226+0x2880] ;  /* 0x00288000e244783b */ /* 0x000fe20000004200 */
[----:B------:R-:W-:-:S02]  /*4220*/  ISETP.LT.OR P1, PT, R9, 0x2a, P1 ;  /* 0x0000002a0900780c */ /* 0x000fc40000f21670 */
[----:B-1----:R-:W-:Y:S02]  /*4230*/  FMNMX.FTZ R168, R168, R4, !PT ;  /* 0x00000004a8a87209 */ /* 0x002fe40007810000 */
[----:B------:R-:W-:Y:S02]  /*4240*/  FSEL R137, R94, -INF , !P0 ;  /* 0xff8000005e897808 */ /* 0x000fe40004000000 */
[----:B------:R-:W-:Y:S01]  /*4250*/  FSETP.NEU.FTZ.AND P0, PT, R169, -INF , PT ;  /* 0xff800000a900780b */ /* 0x000fe20003f1d000 */
[----:B------:R-:W1:Y:S01]  /*4260*/  SHFL.BFLY PT, R4, R168, 0x1, 0x1f ;  /* 0x0c201f00a8047f89 */ /* 0x000e6200000e0000 */
[----:B------:R-:W-:Y:S02]  /*4270*/  FSEL R162, R162, -INF , !P2 ;  /* 0xff800000a2a27808 */ /* 0x000fe40005000000 */
[----:B------:R-:W-:Y:S02]  /*4280*/  FSEL R13, R13, RZ, P0 ;  /* 0x000000ff0d0d7208 */ /* 0x000fe40000000000 */
[----:B------:R-:W-:-:S03]  /*4290*/  FSEL R163, R163, -INF , !P1 ;  /* 0xff800000a3a37808 */ /* 0x000fc60004800000 */
[----:B------:R-:W-:-:S04]  /*42a0*/  FFMA.FTZ R2, R33, c[0x0][0x2d0], -R13 ;  /* 0x0000b40021027a23 */ /* 0x000fc8000001080d */
[----:B------:R2:W-:Y:S01]  /*42b0*/  MUFU.EX2 R237, R2 ;  /* 0x0000000200ed7308 */ /* 0x0005e20000000800 */
[----:B-1----:R-:W-:Y:S01]  /*42c0*/  FMNMX.FTZ R168, R168, R4, !PT ;  /* 0x00000004a8a87209 */ /* 0x002fe20007810000 */
[----:B------:R-:W-:-:S03]  /*42d0*/  FFMA.FTZ R4, R25, c[0x0][0x2d0], -R13 ;  /* 0x0000b40019047a23 */ /* 0x000fc6000001080d */
[C---:B------:R-:W-:Y:S01]  /*42e0*/  FSETP.NEU.FTZ.AND P0, PT, R168.reuse, -INF , PT ;  /* 0xff800000a800780b */ /* 0x040fe20003f1d000 */
[----:B------:R-:W-:Y:S02]  /*42f0*/  FMUL.FTZ R12, R168, c[0x0][0x2d0] ;  /* 0x0000b400a80c7a20 */ /* 0x000fe40000410000 */
[----:B------:R1:W-:Y:S01]  /*4300*/  MUFU.EX2 R232, R4 ;  /* 0x0000000400e87308 */ /* 0x0003e20000000800 */
[----:B--2---:R-:W-:Y:S02]  /*4310*/  FFMA.FTZ R2, R34, c[0x0][0x2d0], -R13 ;  /* 0x0000b40022027a23 */ /* 0x004fe4000001080d */
[----:B------:R-:W-:Y:S02]  /*4320*/  FSEL R12, R12, RZ, P0 ;  /* 0x000000ff0c0c7208 */ /* 0x000fe40000000000 */
[----:B------:R-:W-:-:S03]  /*4330*/  ISETP.NE.AND P0, PT, R29, RZ, PT ;  /* 0x000000ff1d00720c */ /* 0x000fc60003f05270 */
[----:B------:R2:W-:Y:S01]  /*4340*/  MUFU.EX2 R175, R2 ;  /* 0x0000000200af7308 */ /* 0x0005e20000000800 */
[----:B------:R-:W-:Y:S01]  /*4350*/  FFMA.FTZ R0, R24, c[0x0][0x2d0], -R12 ;  /* 0x0000b40018007a23 */ /* 0x000fe2000001080c */
[----:B------:R-:W-:-:S04]  /*4360*/  ISETP.GT.AND P0, PT, R8, 0x19, !P0 ;  /* 0x000000190800780c */ /* 0x000fc80004704270 */
[----:B------:R-:W-:Y:S02]  /*4370*/  ISETP.LT.OR P0, PT, R9, 0x1a, P0 ;  /* 0x0000001a0900780c */ /* 0x000fe40000701670 */
[----:B------:R3:W-:Y:S01]  /*4380*/  MUFU.EX2 R194, R0 ;  /* 0x0000000000c27308 */ /* 0x0007e20000000800 */
[----:B-1----:R-:W-:Y:S01]  /*4390*/  FFMA.FTZ R4, R26, c[0x0][0x2d0], -R13 ;  /* 0x0000b4001a047a23 */ /* 0x002fe2000001080d */
[----:B------:R-:W-:-:S06]  /*43a0*/  FSEL R48, R95, -INF , !P0 ;  /* 0xff8000005f307808 */ /* 0x000fcc0004000000 */
[----:B------:R1:W-:Y:S01]  /*43b0*/  MUFU.EX2 R231, R4 ;  /* 0x0000000400e77308 */ /* 0x0003e20000000800 */
[----:B--2---:R-:W-:Y:S01]  /*43c0*/  FMNMX.FTZ R2, R104, R3, !PT ;  /* 0x0000000368027209 */ /* 0x004fe20007810000 */
[----:B------:R-:W-:-:S03]  /*43d0*/  FFMA.FTZ R3, R36, c[0x0][0x2d0], -R13 ;  /* 0x0000b40024037a23 */ /* 0x000fc6000001080d */
[----:B------:R-:W-:Y:S01]  /*43e0*/  FMNMX.FTZ R2, R51, R2, !PT ;  /* 0x0000000233027209 */ /* 0x000fe20007810000 */
[----:B---3--:R-:W-:Y:S02]  /*43f0*/  FFMA.FTZ R0, R27, c[0x0][0x2d0], -R12 ;  /* 0x0000b4001b007a23 */ /* 0x008fe4000001080c */
[----:B------:R2:W-:Y:S01]  /*4400*/  MUFU.EX2 R173, R3 ;  /* 0x0000000300ad7308 */ /* 0x0005e20000000800 */
[----:B------:R-:W-:Y:S01]  /*4410*/  LDSM.16.MT88.4 R24, [R228+0x2080] ;  /* 0x00208000e418783b */ /* 0x000fe20000004200 */
[----:B-1----:R-:W-:-:S06]  /*4420*/  FFMA.FTZ R4, R30, c[0x0][0x2d0], -R13 ;  /* 0x0000b4001e047a23 */ /* 0x002fcc000001080d */
[----:B------:R1:W-:Y:S08]  /*4430*/  MUFU.EX2 R229, R0 ;  /* 0x0000000000e57308 */ /* 0x0003f00000000800 */
[----:B------:R3:W-:Y:S01]  /*4440*/  MUFU.EX2 R230, R4 ;  /* 0x0000000400e67308 */ /* 0x0007e20000000800 */
[----:B--2---:R-:W-:Y:S01]  /*4450*/  FMNMX.FTZ R3, R117, R2, !PT ;  /* 0x0000000275037209 */ /* 0x004fe20007810000 */
[----:B------:R-:W-:-:S02]  /*4460*/  FFMA.FTZ R2, R38, c[0x0][0x2d0], -R13 ;  /* 0x0000b40026027a23 */ /* 0x000fc4000001080d */
[----:B-1----:R-:W-:-:S04]  /*4470*/  FFMA.FTZ R0, R28, c[0x0][0x2d0], -R12 ;  /* 0x0000b4001c007a23 */ /* 0x002fc8000001080c */
[----:B------:R1:W2:Y:S01]  /*4480*/  MUFU.EX2 R224, R2 ;  /* 0x0000000200e07308 */ /* 0x0002a20000000800 */
[----:B---3--:R-:W-:-:S07]  /*4490*/  FFMA.FTZ R4, R31, c[0x0][0x2d0], -R13 ;  /* 0x0000b4001f047a23 */ /* 0x008fce000001080d */
[----:B------:R3:W4:Y:S08]  /*44a0*/  MUFU.EX2 R180, R0 ;  /* 0x0000000000b47308 */ /* 0x0007300000000800 */
[----:B------:R4:W4:Y:S01]  /*44b0*/  MUFU.EX2 R164, R4 ;  /* 0x0000000400a47308 */ /* 0x0009220000000800 */
[----:B-1----:R-:W-:Y:S01]  /*44c0*/  FMNMX.FTZ R2, R119, R3, !PT ;  /* 0x0000000377027209 */ /* 0x002fe20007810000 */
[----:B------:R-:W-:Y:S01]  /*44d0*/  FFMA.FTZ R3, R32, c[0x0][0x2d0], -R12 ;  /* 0x0000b40020037a23 */ /* 0x000fe2000001080c */
[----:B--2---:R-:W-:-:S02]  /*44e0*/  F2FP.PACK_AB R10, R224, R173 ;  /* 0x000000ade00a723e */ /* 0x004fc400000000ff */
[----:B------:R-:W-:Y:S02]  /*44f0*/  FMNMX.FTZ R2, R137, R2, !PT ;  /* 0x0000000289027209 */ /* 0x000fe40007810000 */
[----:B---3--:R-:W-:Y:S01]  /*4500*/  FMNMX.FTZ R0, R105, R106, !PT ;  /* 0x0000006a69007209 */ /* 0x008fe20007810000 */
[----:B------:R1:W-:Y:S01]  /*4510*/  MUFU.EX2 R238, R3 ;  /* 0x0000000300ee7308 */ /* 0x0003e20000000800 */
[----:B----4-:R-:W-:Y:S02]  /*4520*/  F2FP.PACK_AB R7, R180, R229 ;  /* 0x000000e5b407723e */ /* 0x010fe400000000ff */
[----:B------:R-:W-:-:S04]  /*4530*/  FMNMX.FTZ R0, R107, R0, !PT ;  /* 0x000000006b007209 */ /* 0x000fc80007810000 */
[----:B------:R-:W-:Y:S01]  /*4540*/  FMNMX.FTZ R0, R116, R0, !PT ;  /* 0x0000000074007209 */ /* 0x000fe20007810000 */
[--C-:B------:R-:W-:Y:S01]  /*4550*/  FFMA.FTZ R4, R23, c[0x0][0x2d0], -R12.reuse ;  /* 0x0000b40017047a23 */ /* 0x100fe2000001080c */
[----:B------:R-:W-:Y:S01]  /*4560*/  F2FP.PACK_AB R6, R164, R230 ;  /* 0x000000e6a406723e */ /* 0x000fe200000000ff */
[----:B------:R-:W2:Y:S01]  /*4570*/  LDSM.16.MT88.4 R20, [R226+0x2080] ;  /* 0x00208000e214783b */ /* 0x000ea20000004200 */
[----:B------:R-:W-:Y:S01]  /*4580*/  FMNMX.FTZ R0, R118, R0, !PT ;  /* 0x0000000076007209 */ /* 0x000fe20007810000 */
[----:B------:R3:W4:Y:S03]  /*4590*/  MUFU.EX2 R233, R4 ;  /* 0x0000000400e97308 */ /* 0x0007260000000800 */
[----:B------:R-:W-:Y:S02]  /*45a0*/  FMNMX.FTZ R0, R136, R0, !PT ;  /* 0x0000000088007209 */ /* 0x000fe40007810000 */
[----:B-1----:R-:W-:Y:S01]  /*45b0*/  FMNMX.FTZ R3, R48, R2, !PT ;  /* 0x0000000230037209 */ /* 0x002fe20007810000 */
[----:B------:R-:W-:Y:S01]  /*45c0*/  FFMA.FTZ R2, R35, c[0x0][0x2d0], -R12 ;  /* 0x0000b40023027a23 */ /* 0x000fe2000001080c */
[----:B------:R-:W-:Y:S01]  /*45d0*/  FMNMX.FTZ R0, R138, R0, !PT ;  /* 0x000000008a007209 */ /* 0x000fe20007810000 */
[----:B------:R-:W-:Y:S01]  /*45e0*/  LDSM.16.MT88.4 R32, [R227+0x4080] ;  /* 0x00408000e320783b */ /* 0x000fe20000004200 */
[----:B------:R-:W-:Y:S01]  /*45f0*/  FMNMX.FTZ R3, R160, R3, !PT ;  /* 0x00000003a0037209 */ /* 0x000fe20007810000 */
[----:B------:R1:W1:Y:S01]  /*4600*/  MUFU.EX2 R184, R2 ;  /* 0x0000000200b87308 */ /* 0x0002620000000800 */
[----:B------:R-:W-:-:S02]  /*4610*/  FMNMX.FTZ R0, R139, R0, !PT ;  /* 0x000000008b007209 */ /* 0x000fc40007810000 */
[----:B------:R-:W-:Y:S02]  /*4620*/  FMNMX.FTZ R3, R161, R3, !PT ;  /* 0x00000003a1037209 */ /* 0x000fe40007810000 */
[----:B------:R-:W-:Y:S02]  /*4630*/  FMNMX.FTZ R0, R188, R0, !PT ;  /* 0x00000000bc007209 */ /* 0x000fe40007810000 */
[----:B------:R-:W-:Y:S02]  /*4640*/  FMNMX.FTZ R3, R162, R3, !PT ;  /* 0x00000003a2037209 */ /* 0x000fe40007810000 */
[----:B------:R-:W-:Y:S02]  /*4650*/  FMNMX.FTZ R0, R189, R0, !PT ;  /* 0x00000000bd007209 */ /* 0x000fe40007810000 */
[----:B------:R-:W-:Y:S02]  /*4660*/  FMNMX.FTZ R3, R163, R3, !PT ;  /* 0x00000003a3037209 */ /* 0x000fe40007810000 */
[----:B------:R-:W-:-:S02]  /*4670*/  FMNMX.FTZ R0, R190, R0, !PT ;  /* 0x00000000be007209 */ /* 0x000fc40007810000 */
[----:B---3--:R-:W-:Y:S01]  /*4680*/  F2FP.PACK_AB R4, R231, R232 ;  /* 0x000000e8e704723e */ /* 0x008fe200000000ff */
[--C-:B-1----:R-:W-:Y:S01]  /*4690*/  FFMA.FTZ R2, R37, c[0x0][0x2d0], -R12.reuse ;  /* 0x0000b40025027a23 */ /* 0x102fe2000001080c */
[----:B------:R-:W-:Y:S01]  /*46a0*/  FMNMX.FTZ R0, R191, R0, !PT ;  /* 0x00000000bf007209 */ /* 0x000fe20007810000 */
[----:B------:R-:W1:Y:S01]  /*46b0*/  SHFL.BFLY PT, R14, R3, 0x2, 0x1f ;  /* 0x0c401f00030e7f89 */ /* 0x000e6200000e0000 */
[----:B----4-:R-:W-:Y:S01]  /*46c0*/  F2FP.PACK_AB R5, R194, R233 ;  /* 0x000000e9c205723e */ /* 0x010fe200000000ff */
[----:B------:R3:W-:Y:S01]  /*46d0*/  MUFU.EX2 R174, R2 ;  /* 0x0000000200ae7308 */ /* 0x0007e20000000800 */
[----:B------:R-:W-:Y:S01]  /*46e0*/  F2FP.PACK_AB R9, R184, R238 ;  /* 0x000000eeb809723e */ /* 0x000fe200000000ff */
[----:B------:R-:W4:Y:S04]  /*46f0*/  SHFL.BFLY PT, R8, R0, 0x2, 0x1f ;  /* 0x0c401f0000087f89 */ /* 0x000f2800000e0000 */
[C---:B------:R-:W-:Y:S08]  /*4700*/  HMMA.16816.F32 R28, R4.reuse, R40, RZ ;  /* 0x00000028041c723c */ /* 0x040ff000000018ff */
[----:B--2---:R-:W-:Y:S01]  /*4710*/  HMMA.16816.F32 R128, R4, R20, RZ ;  /* 0x000000140480723c */ /* 0x004fe200000018ff */
[----:B---3--:R-:W-:-:S02]  /*4720*/  FFMA.FTZ R2, R39, c[0x0][0x2d0], -R12 ;  /* 0x0000b40027027a23 */ /* 0x008fc4000001080c */
[----:B------:R-:W-:Y:S02]  /*4730*/  LDSM.16.MT88.4 R36, [R226+0x4080] ;  /* 0x00408000e224783b */ /* 0x000fe40000004200 */
[----:B------:R-:W2:Y:S03]  /*4740*/  MUFU.EX2 R185, R2 ;  /* 0x0000000200b97308 */ /* 0x000ea60000000800 */
[----:B------:R-:W-:Y:S01]  /*4750*/  HMMA.16816.F32 R148, R4, R64, RZ ;  /* 0x000000400494723c */ /* 0x000fe200000018ff */
[----:B-1----:R-:W-:Y:S02]  /*4760*/  FMNMX.FTZ R3, R3, R14, !PT ;  /* 0x0000000e03037209 */ /* 0x002fe40007810000 */
[----:B----4-:R-:W-:Y:S02]  /*4770*/  FMNMX.FTZ R0, R0, R8, !PT ;  /* 0x0000000800007209 */ /* 0x010fe40007810000 */
[----:B------:R-:W-:-:S03]  /*4780*/  F2FP.PACK_AB R8, R175, R237 ;  /* 0x000000edaf08723e */ /* 0x000fc600000000ff */
[----:B------:R-:W-:Y:S01]  /*4790*/  HMMA.16816.F32 R140, R4, R24, RZ ;  /* 0x00000018048c723c */ /* 0x000fe200000018ff */
[----:B------:R-:W1:Y:S01]  /*47a0*/  SHFL.BFLY PT, R15, R0, 0x1, 0x1f ;  /* 0x0c201f00000f7f89 */ /* 0x000e6200000e0000 */
[----:B--2---:R-:W-:-:S06]  /*47b0*/  F2FP.PACK_AB R11, R185, R174 ;  /* 0x000000aeb90b723e */ /* 0x004fcc00000000ff */
[C---:B------:R-:W-:Y:S08]  /*47c0*/  HMMA.16816.F32 R144, R4.reuse, R72, RZ ;  /* 0x000000480490723c */ /* 0x040ff000000018ff */
[C---:B------:R-:W-:Y:S08]  /*47d0*/  HMMA.16816.F32 R152, R4.reuse, R88, RZ ;  /* 0x000000580498723c */ /* 0x040ff000000018ff */
[----:B------:R-:W-:Y:S01]  /*47e0*/  HMMA.16816.F32 R132, R4, R100, RZ ;  /* 0x000000640484723c */ /* 0x000fe200000018ff */
[----:B-1----:R-:W-:-:S04]  /*47f0*/  FMNMX.FTZ R167, R0, R15, !PT ;  /* 0x0000000f00a77209 */ /* 0x002fc80007810000 */
[C---:B------:R-:W-:Y:S01]  /*4800*/  FSETP.NEU.FTZ.AND P0, PT, R167.reuse, -INF , PT ;  /* 0xff800000a700780b */ /* 0x040fe20003f1d000 */
[----:B------:R-:W-:Y:S02]  /*4810*/  FMUL.FTZ R0, R167, c[0x0][0x2d0] ;  /* 0x0000b400a7007a20 */ /* 0x000fe40000410000 */
[----:B------:R-:W-:Y:S03]  /*4820*/  HMMA.16816.F32 R124, R4, R120, RZ ;  /* 0x00000078047c723c */ /* 0x000fe600000018ff */
[----:B------:R-:W-:-:S05]  /*4830*/  FSEL R0, R0, RZ, P0 ;  /* 0x000000ff00007208 */ /* 0x000fca0000000000 */
[----:B------:R-:W-:Y:S01]  /*4840*/  HMMA.16816.F32 R112, R4, R42, RZ ;  /* 0x0000002a0470723c */ /* 0x000fe200000018ff */
[----:B------:R-:W-:-:S04]  /*4850*/  FFMA.FTZ R2, R105, c[0x0][0x2d0], -R0 ;  /* 0x0000b40069027a23 */ /* 0x000fc80000010800 */
[----:B------:R1:W-:Y:S03]  /*4860*/  MUFU.EX2 R172, R2 ;  /* 0x0000000200ac7308 */ /* 0x0003e60000000800 */
[C---:B------:R-:W-:Y:S08]  /*4870*/  HMMA.16816.F32 R108, R4.reuse, R22, RZ ;  /* 0x00000016046c723c */ /* 0x040ff000000018ff */
[----:B------:R-:W-:Y:S01]  /*4880*/  HMMA.16816.F32 R96, R4, R26, RZ ;  /* 0x0000001a0460723c */ /* 0x000fe200000018ff */
[----:B-1----:R-:W-:-:S07]  /*4890*/  FFMA.FTZ R2, R106, c[0x0][0x2d0], -R0 ;  /* 0x0000b4006a027a23 */ /* 0x002fce0000010800 */
[C---:B------:R-:W-:Y:S01]  /*48a0*/  HMMA.16816.F32 R92, R4.reuse, R66, RZ ;  /* 0x00000042045c723c */ /* 0x040fe200000018ff */
[----:B------:R1:W-:Y:S07]  /*48b0*/  MUFU.EX2 R236, R2 ;  /* 0x0000000200ec7308 */ /* 0x0003ee0000000800 */
[C---:B------:R-:W-:Y:S08]  /*48c0*/  HMMA.16816.F32 R80, R4.reuse, R74, RZ ;  /* 0x0000004a0450723c */ /* 0x040ff000000018ff */
[----:B------:R-:W-:Y:S01]  /*48d0*/  HMMA.16816.F32 R76, R4, R90, RZ ;  /* 0x0000005a044c723c */ /* 0x000fe200000018ff */
[----:B-1----:R-:W-:-:S04]  /*48e0*/  FFMA.FTZ R2, R107, c[0x0][0x2d0], -R0 ;  /* 0x0000b4006b027a23 */ /* 0x002fc80000010800 */
[----:B------:R1:W-:Y:S03]  /*48f0*/  MUFU.EX2 R181, R2 ;  /* 0x0000000200b57308 */ /* 0x0003e60000000800 */
[C---:B------:R-:W-:Y:S08]  /*4900*/  HMMA.16816.F32 R44, R4.reuse, R102, RZ ;  /* 0x00000066042c723c */ /* 0x040ff000000018ff */
[----:B------:R-:W-:Y:S01]  /*4910*/  HMMA.16816.F32 R16, R4, R122, RZ ;  /* 0x0000007a0410723c */ /* 0x000fe200000018ff */
[----:B------:R-:W2:Y:S07]  /*4920*/  SHFL.BFLY PT, R4, R3, 0x1, 0x1f ;  /* 0x0c201f0003047f89 */ /* 0x000eae00000e0000 */
[C---:B------:R-:W-:Y:S08]  /*4930*/  HMMA.16816.F32 R196, R8.reuse, R68, R128 ;  /* 0x0000004408c4723c */ /* 0x040ff00000001880 */
[C---:B------:R-:W-:Y:S01]  /*4940*/  HMMA.16816.F32 R176, R8.reuse, R84, R28 ;  /* 0x0000005408b0723c */ /* 0x040fe2000000181c */
[----:B------:R-:W3:Y:S07]  /*4950*/  LDSM.16.MT88.4 R28, [R228+0x4080] ;  /* 0x00408000e41c783b */ /* 0x000eee0000004200 */
[----:B------:R-:W-:Y:S01]  /*4960*/  HMMA.16816.F32 R128, R8, R56, R148 ;  /* 0x000000380880723c */ /* 0x000fe20000001894 */
[----:B--2---:R-:W-:Y:S01]  /*4970*/  FMNMX.FTZ R3, R3, R4, !PT ;  /* 0x0000000403037209 */ /* 0x004fe20007810000 */
[----:B------:R-:W-:-:S03]  /*4980*/  FFMA.FTZ R4, R116, c[0x0][0x2d0], -R0 ;  /* 0x0000b40074047a23 */ /* 0x000fc60000010800 */
[C---:B------:R-:W-:Y:S01]  /*4990*/  FSETP.NEU.FTZ.AND P0, PT, R3.reuse, -INF , PT ;  /* 0xff8000000300780b */ /* 0x040fe20003f1d000 */
[----:B-1----:R-:W-:Y:S01]  /*49a0*/  FMUL.FTZ R2, R3, c[0x0][0x2d0] ;  /* 0x0000b40003027a20 */ /* 0x002fe20000410000 */
[----:B------:R1:W2:Y:S01]  /*49b0*/  MUFU.EX2 R234, R4 ;  /* 0x0000000400ea7308 */ /* 0x0002a20000000800 */
[----:B------:R-:W-:Y:S03]  /*49c0*/  HMMA.16816.F32 R200, R8, R60, R140 ;  /* 0x0000003c08c8723c */ /* 0x000fe6000000188c */
[----:B------:R-:W-:-:S05]  /*49d0*/  FSEL R2, R2, RZ, P0 ;  /* 0x000000ff02027208 */ /* 0x000fca0000000000 */
[----:B------:R-:W-:Y:S01]  /*49e0*/  HMMA.16816.F32 R140, R8, R36, R152 ;  /* 0x00000024088c723c */ /* 0x000fe20000001898 */
[----:B-1----:R-:W-:-:S07]  /*49f0*/  FFMA.FTZ R4, R49, c[0x0][0x2d0], -R2 ;  /* 0x0000b40031047a23 */ /* 0x002fce0000010802 */
[----:B------:R-:W-:Y:S01]  /*4a00*/  MOV R195, R129 ;  /* 0x0000008100c37202 */ /* 0x000fe20000000f00 */
[----:B------:R-:W-:Y:S01]  /*4a10*/  IMAD.MOV.U32 R151, RZ, RZ, R130 ;  /* 0x000000ffff977224 */ /* 0x000fe200078e0082 */
[----:B------:R-:W-:Y:S01]  /*4a20*/  MOV R149, R128 ;  /* 0x0000008000957202 */ /* 0x000fe20000000f00 */
[----:B------:R-:W-:Y:S01]  /*4a30*/  IMAD.MOV.U32 R150, RZ, RZ, R131 ;  /* 0x000000ffff967224 */ /* 0x000fe200078e0083 */
[C---:B------:R-:W-:Y:S01]  /*4a40*/  HMMA.16816.F32 R248, R8.reuse, R86, R112 ;  /* 0x0000005608f8723c */ /* 0x040fe20000001870 */
[----:B------:R1:W-:Y:S01]  /*4a50*/  MUFU.EX2 R148, R4 ;  /* 0x0000000400947308 */ /* 0x0003e20000000800 */
[----:B--2---:R-:W-:Y:S01]  /*4a60*/  F2FP.PACK_AB R6, R234, R181 ;  /* 0x000000b5ea06723e */ /* 0x004fe200000000ff */
[----:B------:R-:W-:Y:S01]  /*4a70*/  IMAD.MOV.U32 R154, RZ, RZ, R164 ;  /* 0x000000ffff9a7224 */ /* 0x000fe200078e00a4 */
[----:B------:R-:W-:Y:S01]  /*4a80*/  MOV R192, R202 ;  /* 0x000000ca00c07202 */ /* 0x000fe20000000f00 */
[----:B------:R-:W-:Y:S02]  /*4a90*/  IMAD.MOV.U32 R193, RZ, RZ, R201 ;  /* 0x000000ffffc17224 */ /* 0x000fe400078e00c9 */
[----:B------:R-:W-:Y:S01]  /*4aa0*/  IMAD.MOV.U32 R187, RZ, RZ, R203 ;  /* 0x000000ffffbb7224 */ /* 0x000fe200078e00cb */
[----:B------:R-:W-:Y:S01]  /*4ab0*/  HMMA.16816.F32 R128, R8, R52, R144 ;  /* 0x000000340880723c */ /* 0x000fe20000001890 */
[----:B------:R-:W-:-:S07]  /*4ac0*/  IMAD.MOV.U32 R186, RZ, RZ, R200 ;  /* 0x000000ffffba7224 */ /* 0x000fce00078e00c8 */
[----:B------:R-:W-:Y:S01]  /*4ad0*/  HMMA.16816.F32 R144, R8, R32, R124 ;  /* 0x000000200890723c */ /* 0x000fe2000000187c */
[----:B-1----:R-:W-:-:S04]  /*4ae0*/  FFMA.FTZ R4, R50, c[0x0][0x2d0], -R2 ;  /* 0x0000b40032047a23 */ /* 0x002fc80000010802 */
[----:B------:R1:W2:Y:S03]  /*4af0*/  MUFU.EX2 R235, R4 ;  /* 0x0000000400eb7308 */ /* 0x0002a60000000800 */
[C---:B---3--:R-:W-:Y:S08]  /*4b00*/  HMMA.16816.F32 R220, R8.reuse, R28, R132 ;  /* 0x0000001c08dc723c */ /* 0x048ff00000001884 */
[----:B------:R-:W-:Y:S01]  /*4b10*/  HMMA.16816.F32 R244, R8, R70, R108 ;  /* 0x0000004608f4723c */ /* 0x000fe2000000186c */
[----:B------:R-:W-:Y:S01]  /*4b20*/  MOV R183, R131 ;  /* 0x0000008300b77202 */ /* 0x000fe20000000f00 */
[----:B------:R-:W-:-:S02]  /*4b30*/  IMAD.MOV.U32 R131, RZ, RZ, R140 ;  /* 0x000000ffff837224 */ /* 0x000fc400078e008c */
[----:B------:R-:W-:Y:S02]  /*4b40*/  IMAD.MOV.U32 R5, RZ, RZ, R129 ;  /* 0x000000ffff057224 */ /* 0x000fe400078e0081 */
[----:B-1----:R-:W-:Y:S02]  /*4b50*/  FFMA.FTZ R4, R104, c[0x0][0x2d0], -R2 ;  /* 0x0000b40068047a23 */ /* 0x002fe40000010802 */
[C---:B------:R-:W-:Y:S01]  /*4b60*/  HMMA.16816.F32 R216, R8.reuse, R62, R96 ;  /* 0x0000003e08d8723c */ /* 0x040fe20000001860 */
[----:B------:R-:W-:Y:S01]  /*4b70*/  IMAD.MOV.U32 R129, RZ, RZ, R142 ;  /* 0x000000ffff817224 */ /* 0x000fe200078e008e */
[----:B------:R1:W-:Y:S01]  /*4b80*/  MUFU.EX2 R14, R4 ;  /* 0x00000004000e7308 */ /* 0x0003e20000000800 */
[----:B------:R-:W-:Y:S01]  /*4b90*/  IMAD.MOV.U32 R252, RZ, RZ, R130 ;  /* 0x000000fffffc7224 */ /* 0x000fe200078e0082 */
[----:B------:R-:W-:Y:S01]  /*4ba0*/  MOV R130, R141 ;  /* 0x0000008d00827202 */ /* 0x000fe20000000f00 */
[----:B------:R-:W-:Y:S01]  /*4bb0*/  IMAD.MOV.U32 R182, RZ, RZ, R128 ;  /* 0x000000ffffb67224 */ /* 0x000fe200078e0080 */
[----:B------:R-:W-:Y:S01]  /*4bc0*/  MOV R155, R5 ;  /* 0x00000005009b7202 */ /* 0x000fe20000000f00 */
[----:B------:R-:W-:Y:S01]  /*4bd0*/  IMAD.MOV.U32 R128, RZ, RZ, R143 ;  /* 0x000000ffff807224 */ /* 0x000fe200078e008f */
[----:B------:R-:W-:Y:S01]  /*4be0*/  HMMA.16816.F32 R212, R8, R58, R92 ;  /* 0x0000003a08d4723c */ /* 0x000fe2000000185c */
[----:B--2---:R-:W-:Y:S01]  /*4bf0*/  F2FP.PACK_AB R5, R235, R148 ;  /* 0x00000094eb05723e */ /* 0x004fe200000000ff */
[----:B------:R-:W-:Y:S01]  /*4c00*/  IMAD.MOV.U32 R135, RZ, RZ, R183 ;  /* 0x000000ffff877224 */ /* 0x000fe200078e00b7 */
[----:B------:R-:W-:Y:S01]  /*4c10*/  MOV R134, R252 ;  /* 0x000000fc00867202 */ /* 0x000fe20000000f00 */
[----:B------:R-:W-:-:S02]  /*4c20*/  IMAD.MOV.U32 R132, RZ, RZ, R182 ;  /* 0x000000ffff847224 */ /* 0x000fc400078e00b6 */
[----:B------:R-:W-:Y:S02]  /*4c30*/  IMAD.MOV.U32 R133, RZ, RZ, R155 ;  /* 0x000000ffff857224 */ /* 0x000fe400078e009b */
[----:B------:R-:W-:Y:S01]  /*4c40*/  HMMA.16816.F32 R208, R8, R54, R80 ;  /* 0x0000003608d0723c */ /* 0x000fe20000001850 */
[----:B-1----:R-:W-:-:S04]  /*4c50*/  FFMA.FTZ R4, R51, c[0x0][0x2d0], -R2 ;  /* 0x0000b40033047a23 */ /* 0x002fc80000010802 */
[----:B------:R1:W2:Y:S03]  /*4c60*/  MUFU.EX2 R15, R4 ;  /* 0x00000004000f7308 */ /* 0x0002a60000000800 */
[C---:B------:R-:W-:Y:S08]  /*4c70*/  HMMA.16816.F32 R204, R8.reuse, R38, R76 ;  /* 0x0000002608cc723c */ /* 0x040ff0000000184c */
[----:B------:R-:W-:Y:S01]  /*4c80*/  HMMA.16816.F32 R200, R8, R30, R44 ;  /* 0x0000001e08c8723c */ /* 0x000fe2000000182c */
[----:B-1----:R-:W-:-:S07]  /*4c90*/  F2FP.PACK_AB R4, R236, R172 ;  /* 0x000000acec04723e */ /* 0x002fce00000000ff */
[----:B------:R-:W-:Y:S01]  /*4ca0*/  HMMA.16816.F32 R124, R8, R34, R16 ;  /* 0x00000022087c723c */ /* 0x000fe20000001810 */
[----:B--2---:R-:W-:-:S06]  /*4cb0*/  F2FP.PACK_AB R7, R15, R14 ;  /* 0x0000000e0f07723e */ /* 0x004fcc00000000ff */
[--C-:B------:R-:W-:Y:S01]  /*4cc0*/  FFMA.FTZ R8, R118, c[0x0][0x2d0], -R0.reuse ;  /* 0x0000b40076087a23 */ /* 0x100fe20000010800 */
[C---:B------:R-:W-:Y:S01]  /*4cd0*/  HMMA.16816.F32 R80, R4.reuse, R20, RZ ;  /* 0x000000140450723c */ /* 0x040fe200000018ff */
[----:B------:R-:W-:Y:S02]  /*4ce0*/  MOV R118, R181 ;  /* 0x000000b500767202 */ /* 0x000fe40000000f00 */
[----:B------:R1:W-:Y:S05]  /*4cf0*/  MUFU.EX2 R116, R8 ;  /* 0x0000000800747308 */ /* 0x0003ea0000000800 */
[C---:B------:R-:W-:Y:S08]  /*4d00*/  HMMA.16816.F32 R108, R4.reuse, R40, RZ ;  /* 0x00000028046c723c */ /* 0x040ff000000018ff */
[----:B------:R-:W-:Y:S01]  /*4d10*/  HMMA.16816.F32 R76, R4, R24, RZ ;  /* 0x00000018044c723c */ /* 0x000fe200000018ff */
[----:B-1----:R-:W-:-:S04]  /*4d20*/  FFMA.FTZ R8, R136, c[0x0][0x2d0], -R0 ;  /* 0x0000b40088087a23 */ /* 0x002fc80000010800 */
        /* <DEDUP_REMOVED lines=14> */
[----:B------:R-:W-:Y:S01]  /*4e10*/  IMAD.MOV.U32 R117, RZ, RZ, R180 ;  /* 0x000000ffff757224 */ /* 0x000fe200078e00b4 */
[----:B------:R1:W-:Y:S06]  /*4e20*/  MUFU.EX2 R141, R8 ;  /* 0x00000008008d7308 */ /* 0x0003ec0000000800 */
[C---:B------:R-:W-:Y:S08]  /*4e30*/  HMMA.16816.F32 R64, R4.reuse, R90, RZ ;  /* 0x0000005a0440723c */ /* 0x040ff000000018ff */
[----:B------:R-:W-:Y:S01]  /*4e40*/  HMMA.16816.F32 R20, R4, R120, RZ ;  /* 0x000000780414723c */ /* 0x000fe200000018ff */
[----:B-1----:R-:W-:-:S02]  /*4e50*/  FFMA.FTZ R8, R119, c[0x0][0x2d0], -R2 ;  /* 0x0000b40077087a23 */ /* 0x002fc40000010802 */
[----:B------:R-:W-:Y:S02]  /*4e60*/  IMAD.MOV.U32 R119, RZ, RZ, R148 ;  /* 0x000000ffff777224 */ /* 0x000fe400078e0094 */
[----:B------:R1:W-:Y:S03]  /*4e70*/  MUFU.EX2 R143, R8 ;  /* 0x00000008008f7308 */ /* 0x0003e60000000800 */
[----:B------:R-:W-:Y:S01]  /*4e80*/  HMMA.16816.F32 R40, R4, R122, RZ ;  /* 0x0000007a0428723c */ /* 0x000fe200000018ff */
[----:B------:R-:W-:Y:S02]  /*4e90*/  IMAD.MOV.U32 R148, RZ, RZ, R186 ;  /* 0x000000ffff947224 */ /* 0x000fe400078e00ba */
[----:B-1----:R-:W-:-:S04]  /*4ea0*/  FFMA.FTZ R8, R137, c[0x0][0x2d0], -R2 ;  /* 0x0000b40089087a23 */ /* 0x002fc80000010802 */
[----:B------:R1:W2:Y:S02]  /*4eb0*/  MUFU.EX2 R153, R8 ;  /* 0x0000000800997308 */ /* 0x0002a40000000800 */
[----:B-1----:R-:W-:Y:S02]  /*4ec0*/  FFMA.FTZ R8, R48, c[0x0][0x2d0], -R2 ;  /* 0x0000b40030087a23 */ /* 0x002fe40000010802 */
[----:B------:R-:W-:Y:S04]  /*4ed0*/  HMMA.16816.F32 R48, R4, R102, RZ ;  /* 0x000000660430723c */ /* 0x000fe800000018ff */
[----:B------:R1:W3:Y:S03]  /*4ee0*/  MUFU.EX2 R164, R8 ;  /* 0x0000000800a47308 */ /* 0x0002e60000000800 */
[----:B--2---:R-:W-:-:S02]  /*4ef0*/  MOV R103, R153 ;  /* 0x0000009900677202 */ /* 0x004fc40000000f00 */
[----:B------:R-:W-:Y:S01]  /*4f00*/  MOV R102, R14 ;  /* 0x0000000e00667202 */ /* 0x000fe20000000f00 */
[----:B-1----:R-:W-:Y:S07]  /*4f10*/  HMMA.16816.F32 R8, R4, R100, RZ ;  /* 0x000000640408723c */ /* 0x002fee00000018ff */
[----:B------:R-:W-:Y:S01]  /*4f20*/  IMAD.MOV.U32 R100, RZ, RZ, R116 ;  /* 0x000000ffff647224 */ /* 0x000fe200078e0074 */
[----:B------:R-:W-:Y:S01]  /*4f30*/  F2FP.PACK_AB R6, R152, R142 ;  /* 0x0000008e9806723e */ /* 0x000fe200000000ff */
[----:B------:R-:W-:Y:S01]  /*4f40*/  IMAD.MOV.U32 R116, RZ, RZ, R154 ;  /* 0x000000ffff747224 */ /* 0x000fe200078e009a */
[----:B------:R-:W-:-:S02]  /*4f50*/  F2FP.PACK_AB R5, R143, R141 ;  /* 0x0000008d8f05723e */ /* 0x000fc400000000ff */
[----:B------:R-:W-:Y:S02]  /*4f60*/  F2FP.PACK_AB R4, R140, R100 ;  /* 0x000000648c04723e */ /* 0x000fe400000000ff */
[----:B---3--:R-:W-:Y:S02]  /*4f70*/  F2FP.PACK_AB R7, R164, R103 ;  /* 0x00000067a407723e */ /* 0x008fe400000000ff */
[----:B------:R-:W-:-:S05]  /*4f80*/  MOV R101, R194 ;  /* 0x000000c200657202 */ /* 0x000fca0000000f00 */
[C---:B------:R-:W-:Y:S07]  /*4f90*/  HMMA.16816.F32 R136, R4.reuse, R68, R80 ;  /* 0x000000440488723c */ /* 0x040fee0000001850 */
[----:B------:R-:W-:Y:S01]  /*4fa0*/  IMAD.MOV.U32 R80, RZ, RZ, R175 ;  /* 0x000000ffff507224 */ /* 0x000fe200078e00af */
[----:B------:R-:W-:Y:S01]  /*4fb0*/  MOV R81, R174 ;  /* 0x000000ae00517202 */ /* 0x000fe20000000f00 */
[----:B------:R-:W-:Y:S01]  /*4fc0*/  IMAD.MOV.U32 R82, RZ, RZ, R173 ;  /* 0x000000ffff527224 */ /* 0x000fe200078e00ad */
[----:B------:R-:W-:Y:S01]  /*4fd0*/  HMMA.16816.F32 R180, R4, R84, R108 ;  /* 0x0000005404b4723c */ /* 0x000fe2000000186c */
[----:B------:R-:W-:Y:S01]  /*4fe0*/  IMAD.MOV.U32 R83, RZ, RZ, R172 ;  /* 0x000000ffff537224 */ /* 0x000fe200078e00ac */
[----:B------:R-:W-:Y:S01]  /*4ff0*/  MOV R68, R142 ;  /* 0x0000008e00447202 */ /* 0x000fe20000000f00 */
[----:B------:R-:W-:-:S04]  /*5000*/  IMAD.MOV.U32 R69, RZ, RZ, R143 ;  /* 0x000000ffff457224 */ /* 0x000fc800078e008f */
[----:B------:R-:W-:Y:S01]  /*5010*/  MOV R85, R152 ;  /* 0x0000009800557202 */ /* 0x000fe20000000f00 */
[C---:B------:R-:W-:Y:S01]  /*5020*/  HMMA.16816.F32 R172, R4.reuse, R28, R8 ;  /* 0x0000001c04ac723c */ /* 0x040fe20000001808 */
[----:B------:R-:W-:Y:S01]  /*5030*/  IMAD.MOV.U32 R111, RZ, RZ, R150 ;  /* 0x000000ffff6f7224 */ /* 0x000fe200078e0096 */
[----:B------:R-:W-:Y:S01]  /*5040*/  MOV R150, R192 ;  /* 0x000000c000967202 */ /* 0x000fe20000000f00 */
[----:B------:R-:W-:Y:S01]  /*5050*/  IMAD.MOV.U32 R108, RZ, RZ, R149 ;  /* 0x000000ffff6c7224 */ /* 0x000fe200078e0095 */
[----:B------:R-:W-:Y:S01]  /*5060*/  MOV R110, R151 ;  /* 0x00000097006e7202 */ /* 0x000fe20000000f00 */
[----:B------:R-:W-:Y:S02]  /*5070*/  IMAD.MOV.U32 R109, RZ, RZ, R195 ;  /* 0x000000ffff6d7224 */ /* 0x000fe400078e00c3 */
[----:B------:R-:W-:Y:S01]  /*5080*/  FFMA.FTZ R8, R171, c[0x0][0x2d0], -R13 ;  /* 0x0000b400ab087a23 */ /* 0x000fe2000001080d */
[----:B------:R-:W-:Y:S01]  /*5090*/  HMMA.16816.F32 R152, R4, R60, R76 ;  /* 0x0000003c0498723c */ /* 0x000fe2000000184c */
[----:B------:R-:W-:Y:S01]  /*50a0*/  IMAD.MOV.U32 R149, RZ, RZ, R193 ;  /* 0x000000ffff957224 */ /* 0x000fe200078e00c1 */
[----:B------:R-:W-:Y:S01]  /*50b0*/  MOV R29, R68 ;  /* 0x00000044001d7202 */ /* 0x000fe20000000f00 */
[----:B------:R1:W-:Y:S01]  /*50c0*/  MUFU.EX2 R252, R8 ;  /* 0x0000000800fc7308 */ /* 0x0003e20000000800 */
[----:B------:R-:W-:-:S02]  /*50d0*/  IMAD.MOV.U32 R84, RZ, RZ, R185 ;  /* 0x000000ffff547224 */ /* 0x000fc400078e00b9 */
[----:B------:R-:W-:Y:S01]  /*50e0*/  IMAD.MOV.U32 R28, RZ, RZ, R69 ;  /* 0x000000ffff1c7224 */ /* 0x000fe200078e0045 */
[----:B------:R-:W-:Y:S01]  /*50f0*/  MOV R77, R15 ;  /* 0x0000000f004d7202 */ /* 0x000fe20000000f00 */
[C---:B------:R-:W-:Y:S01]  /*5100*/  HMMA.16816.F32 R88, R4.reuse, R52, R24 ;  /* 0x000000340458723c */ /* 0x040fe20000001818 */
[----:B------:R-:W-:Y:S01]  /*5110*/  IMAD.MOV.U32 R79, RZ, RZ, R141 ;  /* 0x000000ffff4f7224 */ /* 0x000fe200078e008d */
[----:B------:R-:W-:Y:S01]  /*5120*/  MOV R69, R133 ;  /* 0x0000008500457202 */ /* 0x000fe20000000f00 */
[----:B------:R-:W-:Y:S02]  /*5130*/  IMAD.MOV.U32 R78, RZ, RZ, R140 ;  /* 0x000000ffff4e7224 */ /* 0x000fe400078e008c */
[----:B------:R-:W-:Y:S01]  /*5140*/  LDSM.16.MT88.4 R140, [R226+0x3080] ;  /* 0x00308000e28c783b */ /* 0x000fe20000004200 */
[----:B------:R-:W-:Y:S02]  /*5150*/  IMAD.MOV.U32 R76, RZ, RZ, R184 ;  /* 0x000000ffff4c7224 */ /* 0x000fe400078e00b8 */
[----:B------:R-:W-:Y:S01]  /*5160*/  HMMA.16816.F32 R40, R4, R34, R40 ;  /* 0x000000220428723c */ /* 0x000fe20000001828 */
[----:B------:R-:W-:-:S02]  /*5170*/  IMAD.MOV.U32 R52, RZ, RZ, R79 ;  /* 0x000000ffff347224 */ /* 0x000fc400078e004f */
[----:B-1----:R-:W-:Y:S02]  /*5180*/  FFMA.FTZ R8, R170, c[0x0][0x2d0], -R13 ;  /* 0x0000b400aa087a23 */ /* 0x002fe4000001080d */
[----:B------:R-:W-:Y:S02]  /*5190*/  IMAD.MOV.U32 R53, RZ, RZ, R78 ;  /* 0x000000ffff357224 */ /* 0x000fe400078e004e */
[----:B------:R1:W2:Y:S01]  /*51a0*/  MUFU.EX2 R60, R8 ;  /* 0x00000008003c7308 */ /* 0x0002a20000000800 */
[----:B------:R-:W-:Y:S01]  /*51b0*/  HMMA.16816.F32 R24, R4, R62, R96 ;  /* 0x0000003e0418723c */ /* 0x000fe20000001860 */
[----:B------:R-:W-:Y:S02]  /*51c0*/  IMAD.MOV.U32 R151, RZ, RZ, R187 ;  /* 0x000000ffff977224 */ /* 0x000fe400078e00bb */
[----:B------:R-:W-:Y:S01]  /*51d0*/  LDSM.16.MT88.4 R184, [R225+0x3080] ;  /* 0x00308000e1b8783b */ /* 0x000fe20000004200 */
[----:B------:R-:W-:-:S03]  /*51e0*/  IMAD.MOV.U32 R68, RZ, RZ, R132 ;  /* 0x000000ffff447224 */ /* 0x000fc600078e0084 */
[----:B------:R-:W-:Y:S01]  /*51f0*/  IMAD.MOV.U32 R98, RZ, RZ, R108 ;  /* 0x000000ffff627224 */ /* 0x000fe200078e006c */
[----:B------:R-:W-:Y:S01]  /*5200*/  HMMA.16816.F32 R192, R4, R32, R20 ;  /* 0x0000002004c0723c */ /* 0x000fe20000001814 */
[----:B------:R-:W-:Y:S02]  /*5210*/  IMAD.MOV.U32 R99, RZ, RZ, R109 ;  /* 0x000000ffff637224 */ /* 0x000fe400078e006d */
[----:B-1----:R-:W-:-:S05]  /*5220*/  FFMA.FTZ R8, R166, c[0x0][0x2d0], -R13 ;  /* 0x0000b400a6087a23 */ /* 0x002fca000001080d */
[C---:B------:R-:W-:Y:S01]  /*5230*/  HMMA.16816.F32 R120, R4.reuse, R36, R16 ;  /* 0x000000240478723c */ /* 0x040fe20000001810 */
[----:B--2---:R-:W-:Y:S01]  /*5240*/  IMAD.MOV.U32 R35, RZ, RZ, R60 ;  /* 0x000000ffff237224 */ /* 0x004fe200078e003c */
[----:B------:R1:W-:Y:S01]  /*5250*/  MUFU.EX2 R171, R8 ;  /* 0x0000000800ab7308 */ /* 0x0003e20000000800 */
[----:B------:R-:W2:Y:S05]  /*5260*/  LDSM.16.MT88.4 R60, [R227+0x3080] ;  /* 0x00308000e33c783b */ /* 0x000eaa0000004200 */
[C---:B------:R-:W-:Y:S07]  /*5270*/  HMMA.16816.F32 R104, R4.reuse, R70, R104 ;  /* 0x000000460468723c */ /* 0x040fee0000001868 */
[----:B------:R-:W-:Y:S01]  /*5280*/  MOV R70, R110 ;  /* 0x0000006e00467202 */ /* 0x000fe20000000f00 */
[----:B------:R-:W-:Y:S01]  /*5290*/  HMMA.16816.F32 R16, R4, R86, R112 ;  /* 0x000000560410723c */ /* 0x000fe20000001870 */
[----:B------:R-:W-:-:S02]  /*52a0*/  IMAD.MOV.U32 R71, RZ, RZ, R111 ;  /* 0x000000ffff477224 */ /* 0x000fc400078e006f */
[----:B-1----:R-:W-:Y:S01]  /*52b0*/  FFMA.FTZ R8, R158, c[0x0][0x2d0], -R13 ;  /* 0x0000b4009e087a23 */ /* 0x002fe2000001080d */
[----:B------:R-:W-:Y:S03]  /*52c0*/  LDSM.16.MT88.4 R108, [R228+0x4880] ;  /* 0x00488000e46c783b */ /* 0x000fe60000004200 */
[----:B------:R1:W3:Y:S01]  /*52d0*/  MUFU.EX2 R170, R8 ;  /* 0x0000000800aa7308 */ /* 0x0002e20000000800 */
        /* <DEDUP_REMOVED lines=9> */
[----:B------:R-:W-:-:S02]  /*5370*/  F2FP.PACK_AB R128, R35, R252 ;  /* 0x000000fc2380723e */ /* 0x000fc400000000ff */
[----:B------:R-:W-:Y:S01]  /*5380*/  MOV R97, R114 ;  /* 0x0000007200617202 */ /* 0x000fe20000000f00 */
[----:B------:R-:W-:Y:S01]  /*5390*/  IMAD.MOV.U32 R57, RZ, RZ, R76 ;  /* 0x000000ffff397224 */ /* 0x000fe200078e004c */
[C---:B------:R-:W-:Y:S01]  /*53a0*/  HMMA.16816.F32 R20, R4.reuse, R54, R72 ;  /* 0x000000360414723c */ /* 0x040fe20000001848 */
[----:B------:R-:W-:Y:S01]  /*53b0*/  MOV R56, R77 ;  /* 0x0000004d00387202 */ /* 0x000fe20000000f00 */
[----:B-1----:R-:W-:Y:S01]  /*53c0*/  FFMA.FTZ R8, R156, c[0x0][0x2d0], -R12 ;  /* 0x0000b4009c087a23 */ /* 0x002fe2000001080c */
[----:B---3--:R-:W-:Y:S01]  /*53d0*/  F2FP.PACK_AB R130, R170, R171 ;  /* 0x000000abaa82723e */ /* 0x008fe200000000ff */
[----:B------:R-:W-:Y:S01]  /*53e0*/  IMAD.MOV.U32 R114, RZ, RZ, R53 ;  /* 0x000000ffff727224 */ /* 0x000fe200078e0035 */
[----:B------:R-:W-:Y:S01]  /*53f0*/  LDSM.16.MT88.4 R76, [R225+0x4880] ;  /* 0x00488000e14c783b */ /* 0x000fe20000004200 */
[----:B------:R1:W-:Y:S01]  /*5400*/  MUFU.EX2 R166, R8 ;  /* 0x0000000800a67308 */ /* 0x0003e20000000800 */
[----:B------:R-:W-:Y:S01]  /*5410*/  IMAD.MOV.U32 R72, RZ, RZ, R98 ;  /* 0x000000ffff487224 */ /* 0x000fe200078e0062 */
[----:B------:R-:W-:Y:S01]  /*5420*/  MOV R74, R70 ;  /* 0x00000046004a7202 */ /* 0x000fe20000000f00 */
[----:B------:R-:W-:Y:S01]  /*5430*/  IMAD.MOV.U32 R73, RZ, RZ, R99 ;  /* 0x000000ffff497224 */ /* 0x000fe200078e0063 */
[----:B------:R-:W-:Y:S01]  /*5440*/  HMMA.16816.F32 R36, R4, R38, R64 ;  /* 0x000000260424723c */ /* 0x000fe20000001840 */
[----:B------:R-:W-:Y:S01]  /*5450*/  IMAD.MOV.U32 R75, RZ, RZ, R71 ;  /* 0x000000ffff4b7224 */ /* 0x000fe200078e0047 */
[----:B------:R-:W-:Y:S01]  /*5460*/  MOV R71, R87 ;  /* 0x0000005700477202 */ /* 0x000fe20000000f00 */
[----:B------:R-:W-:-:S02]  /*5470*/  IMAD.MOV.U32 R70, RZ, RZ, R86 ;  /* 0x000000ffff467224 */ /* 0x000fc400078e0056 */
[----:B------:R-:W-:Y:S01]  /*5480*/  IMAD.MOV.U32 R86, RZ, RZ, R112 ;  /* 0x000000ffff567224 */ /* 0x000fe200078e0070 */
[----:B------:R-:W-:Y:S01]  /*5490*/  MOV R112, R29 ;  /* 0x0000001d00707202 */ /* 0x000fe20000000f00 */
[----:B------:R-:W-:Y:S01]  /*54a0*/  IMAD.MOV.U32 R87, RZ, RZ, R113 ;  /* 0x000000ffff577224 */ /* 0x000fe200078e0071 */
[----:B------:R-:W-:Y:S01]  /*54b0*/  HMMA.16816.F32 R48, R4, R30, R48 ;  /* 0x0000001e0430723c */ /* 0x000fe20000001830 */
[----:B------:R-:W-:Y:S01]  /*54c0*/  IMAD.MOV.U32 R98, RZ, RZ, R115 ;  /* 0x000000ffff627224 */ /* 0x000fe200078e0073 */
[----:B------:R-:W-:Y:S01]  /*54d0*/  MOV R115, R56 ;  /* 0x0000003800737202 */ /* 0x000fe20000000f00 */
[----:B------:R-:W-:Y:S01]  /*54e0*/  IMAD.MOV.U32 R99, RZ, RZ, R28 ;  /* 0x000000ffff637224 */ /* 0x000fe200078e001c */
[----:B------:R-:W-:Y:S01]  /*54f0*/  MOV R56, R81 ;  /* 0x0000005100387202 */ /* 0x000fe20000000f00 */
[----:B-1----:R-:W-:Y:S02]  /*5500*/  FFMA.FTZ R8, R157, c[0x0][0x2d0], -R12 ;  /* 0x0000b4009d087a23 */ /* 0x002fe4000001080c */
[----:B------:R-:W-:-:S02]  /*5510*/  IMAD.MOV.U32 R113, RZ, RZ, R52 ;  /* 0x000000ffff717224 */ /* 0x000fc400078e0034 */
[----:B------:R1:W3:Y:S01]  /*5520*/  MUFU.EX2 R33, R8 ;  /* 0x0000000800217308 */ /* 0x0002e20000000800 */
[----:B------:R-:W-:Y:S02]  /*5530*/  IMAD.MOV.U32 R28, RZ, RZ, R57 ;  /* 0x000000ffff1c7224 */ /* 0x000fe400078e0039 */
[----:B------:R-:W-:Y:S01]  /*5540*/  IMAD.MOV.U32 R29, RZ, RZ, R80 ;  /* 0x000000ffff1d7224 */ /* 0x000fe200078e0050 */
[----:B------:R-:W-:Y:S01]  /*5550*/  MOV R80, R83 ;  /* 0x0000005300507202 */ /* 0x000fe20000000f00 */
[----:B------:R-:W-:Y:S01]  /*5560*/  IMAD.MOV.U32 R57, RZ, RZ, R82 ;  /* 0x000000ffff397224 */ /* 0x000fe200078e0052 */
[----:B------:R-:W-:Y:S01]  /*5570*/  MOV R82, R100 ;  /* 0x0000006400527202 */ /* 0x000fe20000000f00 */
[----:B------:R-:W-:Y:S02]  /*5580*/  IMAD.MOV.U32 R81, RZ, RZ, R102 ;  /* 0x000000ffff517224 */ /* 0x000fe400078e0066 */
[----:B-1----:R-:W-:Y:S01]  /*5590*/  FFMA.FTZ R8, R165, c[0x0][0x2d0], -R12 ;  /* 0x0000b400a5087a23 */ /* 0x002fe2000001080c */
[----:B---3--:R-:W-:Y:S01]  /*55a0*/  F2FP.PACK_AB R129, R33, R166 ;  /* 0x000000a62181723e */ /* 0x008fe200000000ff */
[----:B------:R-:W-:-:S02]  /*55b0*/  IMAD.MOV.U32 R96, RZ, RZ, R112 ;  /* 0x000000ffff607224 */ /* 0x000fc400078e0070 */
[----:B------:R1:W-:Y:S01]  /*55c0*/  MUFU.EX2 R165, R8 ;  /* 0x0000000800a57308 */ /* 0x0003e20000000800 */
[----:B------:R-:W-:Y:S01]  /*55d0*/  IMAD.MOV.U32 R83, RZ, RZ, R238 ;  /* 0x000000ffff537224 */ /* 0x000fe200078e00ee */
[----:B------:R-:W-:Y:S01]  /*55e0*/  MOV R102, R237 ;  /* 0x000000ed00667202 */ /* 0x000fe20000000f00 */
[----:B------:R-:W-:Y:S02]  /*55f0*/  IMAD.MOV.U32 R112, RZ, RZ, R28 ;  /* 0x000000ffff707224 */ /* 0x000fe400078e001c */
[----:B-1----:R-:W-:Y:S01]  /*5600*/  FFMA.FTZ R8, R159, c[0x0][0x2d0], -R12 ;  /* 0x0000b4009f087a23 */ /* 0x002fe2000001080c */
[----:B------:R1:W5:Y:S01]  /*5610*/  LDL.LU R238, [R1+0x78] ;  /* 0x0000780001ee7983 */ /* 0x0003620000300800 */
[----:B------:R-:W-:Y:S02]  /*5620*/  HMMA.16816.F32 R12, R4, R58, R92 ;  /* 0x0000003a040c723c */ /* 0x000fe4000000185c */
[----:B------:R-:W3:Y:S01]  /*5630*/  MUFU.EX2 R32, R8 ;  /* 0x0000000800207308 */ /* 0x000ee20000000800 */
[----:B------:R-:W-:Y:S01]  /*5640*/  MOV R28, R81 ;  /* 0x00000051001c7202 */ /* 0x000fe20000000f00 */
[----:B------:R-:W4:Y:S03]  /*5650*/  LDSM.16.MT88.4 R156, [R228+0x3080] ;  /* 0x00308000e49c783b */ /* 0x000f260000004200 */
[----:B------:R-:W-:Y:S01]  /*5660*/  FFMA.FTZ R4, R188, c[0x0][0x2d0], -R0 ;  /* 0x0000b400bc047a23 */ /* 0x000fe20000010800 */
[----:B------:R-:W-:Y:S01]  /*5670*/  MOV R59, R99 ;  /* 0x00000063003b7202 */ /* 0x000fe20000000f00 */
[----:B------:R-:W-:Y:S01]  /*5680*/  IMAD.MOV.U32 R58, RZ, RZ, R98 ;  /* 0x000000ffff3a7224 */ /* 0x000fe200078e0062 */
[----:B------:R-:W1:Y:S01]  /*5690*/  LDSM.16.MT88.4 R92, [R226+0x4880] ;  /* 0x00488000e25c783b */ /* 0x000e620000004200 */
[----:B------:R-:W-:-:S03]  /*56a0*/  IMAD.MOV.U32 R100, RZ, RZ, R236 ;  /* 0x000000ffff647224 */ /* 0x000fc600078e00ec */
[----:B------:R1:W5:Y:S01]  /*56b0*/  LDL.LU R237, [R1+0x74] ;  /* 0x0000740001ed7983 */ /* 0x0003620000300800 */
[----:B---3--:R-:W-:Y:S01]  /*56c0*/  F2FP.PACK_AB R131, R32, R165 ;  /* 0x000000a52083723e */ /* 0x008fe200000000ff */
[----:B------:R-:W-:Y:S01]  /*56d0*/  IMAD.MOV.U32 R98, RZ, RZ, R114 ;  /* 0x000000ffff627224 */ /* 0x000fe200078e0072 */
[----:B------:R-:W-:Y:S01]  /*56e0*/  MOV R99, R115 ;  /* 0x0000007300637202 */ /* 0x000fe20000000f00 */
[----:B------:R-:W-:Y:S01]  /*56f0*/  IMAD.MOV.U32 R114, RZ, RZ, R56 ;  /* 0x000000ffff727224 */ /* 0x000fe200078e0038 */
[----:B------:R-:W-:Y:S01]  /*5700*/  MOV R115, R57 ;  /* 0x0000003900737202 */ /* 0x000fe20000000f00 */
[----:B------:R3:W-:Y:S01]  /*5710*/  MUFU.EX2 R31, R4 ;  /* 0x00000004001f7308 */ /* 0x0007e20000000800 */
[----:B------:R-:W1:Y:S01]  /*5720*/  LDSM.16.MT88.4 R8, [R227+0x4880] ;  /* 0x00488000e308783b */ /* 0x000e620000004200 */
[C---:B--2---:R-:W-:Y:S01]  /*5730*/  HMMA.16816.F32 R52, R128.reuse, R60, R72 ;  /* 0x0000003c8034723c */ /* 0x044fe20000001848 */
[----:B------:R-:W-:Y:S02]  /*5740*/  IMAD.MOV.U32 R57, RZ, RZ, R80 ;  /* 0x000000ffff397224 */ /* 0x000fe400078e0050 */
[----:B------:R-:W-:Y:S01]  /*5750*/  IMAD.MOV.U32 R80, RZ, RZ, R102 ;  /* 0x000000ffff507224 */ /* 0x000fe200078e0066 */
[----:B------:R-:W-:Y:S01]  /*5760*/  MOV R81, R100 ;  /* 0x0000006400517202 */ /* 0x000fe20000000f00 */
[----:B------:R2:W5:Y:S02]  /*5770*/  LDL.LU R236, [R1+0x70] ;  /* 0x0000700001ec7983 */ /* 0x0005640000300800 */
[----:B------:R-:W-:Y:S01]  /*5780*/  MOV R75, R97 ;  /* 0x00000061004b7202 */ /* 0x000fe20000000f00 */
[----:B------:R-:W-:Y:S01]  /*5790*/  HMMA.16816.F32 R132, R128, R140, R196 ;  /* 0x0000008c8084723c */ /* 0x000fe200000018c4 */
[----:B------:R-:W-:-:S02]  /*57a0*/  MOV R97, R113 ;  /* 0x0000007100617202 */ /* 0x000fc40000000f00 */
[----:B------:R-:W-:Y:S01]  /*57b0*/  MOV R113, R29 ;  /* 0x0000001d00717202 */ /* 0x000fe20000000f00 */
[----:B------:R-:W-:Y:S01]  /*57c0*/  IMAD.MOV.U32 R29, RZ, RZ, R82 ;  /* 0x000000ffff1d7224 */ /* 0x000fe200078e0052 */
[----:B------:R-:W-:Y:S01]  /*57d0*/  MOV R72, R58 ;  /* 0x0000003a00487202 */ /* 0x000fe20000000f00 */
[----:B---3--:R-:W-:Y:S01]  /*57e0*/  FFMA.FTZ R4, R189, c[0x0][0x2d0], -R0 ;  /* 0x0000b400bd047a23 */ /* 0x008fe20000010800 */
        /* <DEDUP_REMOVED lines=10> */
[----:B------:R3:W1:Y:S01]  /*5890*/  MUFU.EX2 R30, R4 ;  /* 0x00000004001e7308 */ /* 0x0006620000000800 */
        /* <DEDUP_REMOVED lines=8> */
[----:B----4-:R-:W-:Y:S01]  /*5920*/  HMMA.16816.F32 R148, R128, R156, R148 ;  /* 0x0000009c8094723c */ /* 0x010fe20000001894 */
[--C-:B---3--:R-:W-:Y:S02]  /*5930*/  FFMA.FTZ R4, R190, c[0x0][0x2d0], -R0.reuse ;  /* 0x0000b400be047a23 */ /* 0x108fe40000010800 */
[----:B------:R-:W-:-:S04]  /*5940*/  FFMA.FTZ R0, R191, c[0x0][0x2d0], -R0 ;  /* 0x0000b400bf007a23 */ /* 0x000fc80000010800 */
[----:B------:R3:W-:Y:S01]  /*5950*/  MUFU.EX2 R28, R0 ;  /* 0x00000000001c7308 */ /* 0x0007e20000000800 */
        /* <DEDUP_REMOVED lines=9> */
[----:B---3--:R-:W-:Y:S01]  /*59f0*/  FFMA.FTZ R0, R160, c[0x0][0x2d0], -R2 ;  /* 0x0000b400a0007a23 */ /* 0x008fe20000010802 */
[----:B------:R-:W-:Y:S01]  /*5a00*/  MOV R198, R72 ;  /* 0x0000004800c67202 */ /* 0x000fe20000000f00 */
[----:B------:R-:W-:Y:S01]  /*5a10*/  IMAD.MOV.U32 R199, RZ, RZ, R67 ;  /* 0x000000ffffc77224 */ /* 0x000fe200078e0043 */
[----:B------:R-:W-:Y:S01]  /*5a20*/  MOV R65, R74 ;  /* 0x0000004a00417202 */ /* 0x000fe20000000f00 */
[----:B------:R3:W-:Y:S01]  /*5a30*/  MUFU.EX2 R5, R0 ;  /* 0x0000000000057308 */ /* 0x0007e20000000800 */
[----:B------:R-:W-:Y:S01]  /*5a40*/  MOV R56, R81 ;  /* 0x0000005100387202 */ /* 0x000fe20000000f00 */
[----:B------:R-:W-:Y:S01]  /*5a50*/  IMAD.MOV.U32 R81, RZ, RZ, R102 ;  /* 0x000000ffff517224 */ /* 0x000fe200078e0066 */
[----:B------:R-:W-:Y:S01]  /*5a60*/  MOV R80, R83 ;  /* 0x0000005300507202 */ /* 0x000fe20000000f00 */
[----:B------:R-:W-:Y:S01]  /*5a70*/  IMAD.MOV.U32 R83, RZ, RZ, R101 ;  /* 0x000000ffff537224 */ /* 0x000fe200078e0065 */
[----:B------:R-:W-:Y:S01]  /*5a80*/  MOV R82, R100 ;  /* 0x0000006400527202 */ /* 0x000fe20000000f00 */
[----:B------:R-:W-:Y:S01]  /*5a90*/  IMAD.MOV.U32 R197, RZ, RZ, R73 ;  /* 0x000000ffffc57224 */ /* 0x000fe200078e0049 */
[C---:B------:R-:W-:Y:S01]  /*5aa0*/  HMMA.16816.F32 R188, R128.reuse, R186, R248 ;  /* 0x000000ba80bc723c */ /* 0x040fe200000018f8 */
[----:B------:R-:W4:Y:S01]  /*5ab0*/  MUFU.EX2 R29, R4 ;  /* 0x00000004001d7308 */ /* 0x000f220000000800 */
[----:B------:R-:W-:Y:S01]  /*5ac0*/  MOV R102, R119 ;  /* 0x0000007700667202 */ /* 0x000fe20000000f00 */
[----:B------:R-:W-:Y:S01]  /*5ad0*/  IMAD.MOV.U32 R100, RZ, RZ, R117 ;  /* 0x000000ffff647224 */ /* 0x000fe200078e0075 */
[----:B------:R2:W5:Y:S01]  /*5ae0*/  LDL.LU R235, [R1+0x6c] ;  /* 0x00006c0001eb7983 */ /* 0x0005620000300800 */
[----:B---3--:R-:W-:Y:S01]  /*5af0*/  FFMA.FTZ R0, R161, c[0x0][0x2d0], -R2 ;  /* 0x0000b400a1007a23 */ /* 0x008fe20000010802 */
[----:B------:R-:W-:Y:S01]  /*5b00*/  MOV R101, R231 ;  /* 0x000000e700657202 */ /* 0x000fe20000000f00 */
[----:B------:R-:W-:Y:S01]  /*5b10*/  IMAD.MOV.U32 R72, RZ, RZ, R59 ;  /* 0x000000ffff487224 */ /* 0x000fe200078e003b */
[----:B------:R-:W-:Y:S01]  /*5b20*/  MOV R67, R58 ;  /* 0x0000003a00437202 */ /* 0x000fe20000000f00 */
[----:B------:R3:W1:Y:S01]  /*5b30*/  MUFU.EX2 R4, R0 ;  /* 0x0000000000047308 */ /* 0x0006620000000800 */
        /* <DEDUP_REMOVED lines=13> */
[C---:B------:R-:W-:Y:S08]  /*5c10*/  HMMA.16816.F32 R68, R128.reuse, R76, R68 ;  /* 0x0000004c8044723c */ /* 0x040ff00000001844 */
[C---:B-1----:R-:W-:Y:S01]  /*5c20*/  HMMA.16816.F32 R84, R128.reuse, R92, R84 ;  /* 0x0000005c8054723c */ /* 0x042fe20000001854 */
[--C-:B---3--:R-:W-:Y:S01]  /*5c30*/  FFMA.FTZ R0, R162, c[0x0][0x2d0], -R2.reuse ;  /* 0x0000b400a2007a23 */ /* 0x108fe20000010802 */
[----:B------:R2:W5:Y:S01]  /*5c40*/  LDL.LU R234, [R1+0x68] ;  /* 0x0000680001ea7983 */ /* 0x0005620000300800 */
[----:B------:R-:W-:Y:S01]  /*5c50*/  FFMA.FTZ R2, R163, c[0x0][0x2d0], -R2 ;  /* 0x0000b400a3027a23 */ /* 0x000fe20000010802 */
[----:B------:R-:W-:Y:S01]  /*5c60*/  MOV R83, R101 ;  /* 0x0000006500537202 */ /* 0x000fe20000000f00 */
[----:B------:R-:W-:Y:S01]  /*5c70*/  IMAD.MOV.U32 R80, RZ, RZ, R102 ;  /* 0x000000ffff507224 */ /* 0x000fe200078e0066 */
[----:B------:R2:W5:Y:S01]  /*5c80*/  LDL.LU R233, [R1+0x64] ;  /* 0x0000640001e97983 */ /* 0x0005620000300800 */
[----:B------:R-:W-:Y:S01]  /*5c90*/  IMAD.MOV.U32 R82, RZ, RZ, R100 ;  /* 0x000000ffff527224 */ /* 0x000fe200078e0064 */
[----:B------:R-:W-:Y:S01]  /*5ca0*/  MUFU.EX2 R0, R0 ;  /* 0x0000000000007308 */ /* 0x000fe20000000800 */
[C---:B------:R-:W-:Y:S01]  /*5cb0*/  HMMA.16816.F32 R100, R128.reuse, R108, R220 ;  /* 0x0000006c8064723c */ /* 0x040fe200000018dc */
[----:B------:R-:W-:Y:S01]  /*5cc0*/  IMAD.MOV.U32 R196, RZ, RZ, R224 ;  /* 0x000000ffffc47224 */ /* 0x000fe200078e00e0 */
[----:B------:R2:W5:Y:S04]  /*5cd0*/  LDL.LU R232, [R1+0x60] ;  /* 0x0000600001e87983 */ /* 0x0005680000300800 */
[----:B------:R2:W5:Y:S01]  /*5ce0*/  LDL.LU R231, [R1+0x5c] ;  /* 0x00005c0001e77983 */ /* 0x0005620000300800 */
[----:B------:R-:W-:Y:S01]  /*5cf0*/  MOV R223, R65 ;  /* 0x0000004100df7202 */ /* 0x000fe20000000f00 */
[----:B------:R-:W-:Y:S01]  /*5d00*/  IMAD.MOV.U32 R222, RZ, RZ, R66 ;  /* 0x000000ffffde7224 */ /* 0x000fe200078e0042 */
[----:B------:R-:W1:Y:S01]  /*5d10*/  MUFU.EX2 R2, R2 ;  /* 0x0000000200027308 */ /* 0x000e620000000800 */
        /* <DEDUP_REMOVED lines=25> */
[C---:B------:R-:W-:Y:S01]  /*5eb0*/  HMMA.16816.F32 R160, R128.reuse, R158, R216 ;  /* 0x0000009e80a0723c */ /* 0x040fe200000018d8 */
[----:B------:R-:W-:Y:S01]  /*5ec0*/  IMAD.MOV.U32 R7, RZ, RZ, R98 ;  /* 0x000000ffff077224 */ /* 0x000fe200078e0062 */
[----:B------:R-:W-:Y:S01]  /*5ed0*/  MOV R6, R99 ;  /* 0x0000006300067202 */ /* 0x000fe20000000f00 */
[----:B------:R-:W-:Y:S01]  /*5ee0*/  IMAD.MOV.U32 R34, RZ, RZ, R112 ;  /* 0x000000ffff227224 */ /* 0x000fe200078e0070 */
[----:B------:R2:W5:Y:S04]  /*5ef0*/  LDL.LU R230, [R1+0x58] ;  /* 0x0000580001e67983 */ /* 0x0005680000300800 */
[C---:B------:R-:W-:Y:S01]  /*5f00*/  HMMA.16816.F32 R64, R128.reuse, R62, R212 ;  /* 0x0000003e8040723c */ /* 0x040fe200000018d4 */
[----:B------:R-:W-:Y:S01]  /*5f10*/  IMAD.MOV.U32 R218, RZ, RZ, R96 ;  /* 0x000000ffffda7224 */ /* 0x000fe200078e0060 */
[----:B------:R-:W-:Y:S01]  /*5f20*/  MOV R217, R97 ;  /* 0x0000006100d97202 */ /* 0x000fe20000000f00 */
[----:B------:R-:W-:Y:S01]  /*5f30*/  IMAD.MOV.U32 R248, RZ, RZ, R72 ;  /* 0x000000fffff87224 */ /* 0x000fe200078e0048 */
[----:B------:R-:W-:Y:S01]  /*5f40*/  MOV R216, R113 ;  /* 0x0000007100d87202 */ /* 0x000fe20000000f00 */
[----:B------:R2:W5:Y:S02]  /*5f50*/  LDL.LU R229, [R1+0x54] ;  /* 0x0000540001e57983 */ /* 0x0005640000300800 */
[----:B------:R-:W-:Y:S01]  /*5f60*/  IMAD.MOV.U32 R212, RZ, RZ, R80 ;  /* 0x000000ffffd47224 */ /* 0x000fe200078e0050 */
[----:B------:R-:W-:Y:S01]  /*5f70*/  MOV R213, R81 ;  /* 0x0000005100d57202 */ /* 0x000fe20000000f00 */
[----:B------:R-:W-:Y:S01]  /*5f80*/  IMAD.MOV.U32 R214, RZ, RZ, R82 ;  /* 0x000000ffffd67224 */ /* 0x000fe200078e0052 */
[----:B------:R-:W-:Y:S01]  /*5f90*/  MOV R215, R83 ;  /* 0x0000005300d77202 */ /* 0x000fe20000000f00 */
[C---:B------:R-:W-:Y:S01]  /*5fa0*/  HMMA.16816.F32 R116, R128.reuse, R8, R144 ;  /* 0x000000088074723c */ /* 0x040fe20000001890 */
[----:B------:R-:W-:Y:S01]  /*5fb0*/  MOV R219, R59 ;  /* 0x0000003b00db7202 */ /* 0x000fe20000000f00 */
[----:B------:R2:W5:Y:S06]  /*5fc0*/  LDL.LU R224, [R1+0x50] ;  /* 0x0000500001e07983 */ /* 0x00056c0000300800 */
[C---:B------:R-:W-:Y:S07]  /*5fd0*/  HMMA.16816.F32 R80, R128.reuse, R78, R208 ;  /* 0x0000004e8050723c */ /* 0x040fee00000018d0 */
[----:B------:R-:W-:Y:S01]  /*5fe0*/  IMAD.MOV.U32 R208, RZ, RZ, R114 ;  /* 0x000000ffffd07224 */ /* 0x000fe200078e0072 */
[----:B------:R-:W-:Y:S01]  /*5ff0*/  MOV R209, R115 ;  /* 0x0000007300d17202 */ /* 0x000fe20000000f00 */
[----:B------:R-:W-:Y:S01]  /*6000*/  HMMA.16816.F32 R144, R128, R142, R244 ;  /* 0x0000008e8090723c */ /* 0x000fe200000018f4 */
[----:B------:R-:W-:-:S07]  /*6010*/  MOV R211, R57 ;  /* 0x0000003900d37202 */ /* 0x000fce0000000f00 */
[----:B------:R-:W-:Y:S01]  /*6020*/  HMMA.16816.F32 R96, R128, R94, R204 ;  /* 0x0000005e8060723c */ /* 0x000fe200000018cc */
[----:B------:R-:W-:-:S07]  /*6030*/  IMAD.MOV.U32 R210, RZ, RZ, R56 ;  /* 0x000000ffffd27224 */ /* 0x000fce00078e0038 */
[----:B------:R-:W-:Y:S01]  /*6040*/  HMMA.16816.F32 R112, R128, R110, R200 ;  /* 0x0000006e8070723c */ /* 0x000fe200000018c8 */
[----:B------:R-:W-:-:S07]  /*6050*/  FADD.FTZ R6, R6, R208 ;  /* 0x000000d006067221 */ /* 0x000fce0000010000 */
[----:B------:R-:W-:Y:S01]  /*6060*/  HMMA.16816.F32 R128, R128, R10, R124 ;  /* 0x0000000a8080723c */ /* 0x000fe2000000187c */
[----:B------:R-:W-:-:S06]  /*6070*/  IMAD.MOV.U32 R244, RZ, RZ, R58 ;  /* 0x000000fffff47224 */ /* 0x000fcc00078e003a */
[----:B------:R-:W-:Y:S02]  /*6080*/  F2FP.PACK_AB R124, R30, R31 ;  /* 0x0000001f1e7c723e */ /* 0x000fe400000000ff */
[----:B----4-:R-:W-:Y:S02]  /*6090*/  F2FP.PACK_AB R126, R28, R29 ;  /* 0x0000001d1c7e723e */ /* 0x010fe400000000ff */
[----:B------:R-:W-:Y:S02]  /*60a0*/  F2FP.PACK_AB R125, R4, R5 ;  /* 0x00000005047d723e */ /* 0x000fe400000000ff */
[----:B-1----:R-:W-:Y:S01]  /*60b0*/  F2FP.PACK_AB R127, R2, R0 ;  /* 0x00000000027f723e */ /* 0x002fe200000000ff */
[----:B------:R-:W-:Y:S02]  /*60c0*/  FADD.FTZ R7, R7, R209 ;  /* 0x000000d107077221 */ /* 0x000fe40000010000 */
[----:B------:R-:W-:-:S04]  /*60d0*/  FADD.FTZ R6, R212, R6 ;  /* 0x00000006d4067221 */ /* 0x000fc80000010000 */
[----:B------:R-:W-:Y:S01]  /*60e0*/  HMMA.16816.F32 R56, R124, R60, R44 ;  /* 0x0000003c7c38723c */ /* 0x000fe2000000182c */
[----:B------:R-:W-:Y:S01]  /*60f0*/  FADD.FTZ R7, R213, R7 ;  /* 0x00000007d5077221 */ /* 0x000fe20000010000 */
[----:B------:R-:W-:Y:S01]  /*6100*/  MOV R245, R75 ;  /* 0x0000004b00f57202 */ /* 0x000fe20000000f00 */
[----:B------:R-:W-:-:S05]  /*6110*/  FADD.FTZ R6, R215, R6 ;  /* 0x00000006d7067221 */ /* 0x000fca0000010000 */
[----:B------:R-:W-:Y:S01]  /*6120*/  HMMA.16816.F32 R60, R124, R62, R12 ;  /* 0x0000003e7c3c723c */ /* 0x000fe2000000180c */
[----:B------:R-:W-:Y:S01]  /*6130*/  MOV R247, R73 ;  /* 0x0000004900f77202 */ /* 0x000fe20000000f00 */
[----:B------:R-:W-:-:S05]  /*6140*/  FADD.FTZ R7, R216, R7 ;  /* 0x00000007d8077221 */ /* 0x000fca0000010000 */
[----:B------:R-:W-:Y:S02]  /*6150*/  FADD.FTZ R13, R211, R210 ;  /* 0x000000d2d30d7221 */ /* 0x000fe40000010000 */
[----:B------:R-:W-:Y:S02]  /*6160*/  FADD.FTZ R14, R219, R218 ;  /* 0x000000dadb0e7221 */ /* 0x000fe40000010000 */
[----:B------:R-:W-:Y:S02]  /*6170*/  FADD.FTZ R13, R214, R13 ;  /* 0x0000000dd60d7221 */ /* 0x000fe40000010000 */
[----:B------:R-:W-:Y:S02]  /*6180*/  IMAD.MOV.U32 R246, RZ, RZ, R74 ;  /* 0x000000fffff67224 */ /* 0x000fe400078e004a */
        /* <DEDUP_REMOVED lines=9> */
[----:B------:R-:W-:-:S07]  /*6220*/  FADD.FTZ R6, R251, R13 ;  /* 0x0000000dfb067221 */ /* 0x000fce0000010000 */
[----:B------:R-:W-:Y:S07]  /*6230*/  HMMA.16816.F32 R120, R124, R8, R192 ;  /* 0x000000087c78723c */ /* 0x000fee00000018c0 */
[----:B------:R-:W-:Y:S02]  /*6240*/  FADD.FTZ R9, R250, R14 ;  /* 0x0000000efa097221 */ /* 0x000fe40000010000 */
[----:B------:R-:W-:Y:S02]  /*6250*/  FADD.FTZ R8, R220, R12 ;  /* 0x0000000cdc087221 */ /* 0x000fe40000010000 */
[----:B------:R-:W-:-:S02]  /*6260*/  FADD.FTZ R12, R221, R7 ;  /* 0x00000007dd0c7221 */ /* 0x000fc40000010000 */
[----:B------:R-:W-:Y:S01]  /*6270*/  FADD.FTZ R7, R222, R9 ;  /* 0x00000009de077221 */ /* 0x000fe20000010000 */
[----:B------:R-:W-:Y:S01]  /*6280*/  HMMA.16816.F32 R136, R124, R140, R136 ;  /* 0x0000008c7c88723c */ /* 0x000fe20000001888 */
[----:B------:R-:W-:Y:S02]  /*6290*/  FADD.FTZ R9, R223, R6 ;  /* 0x00000006df097221 */ /* 0x000fe40000010000 */
[----:B------:R-:W-:Y:S02]  /*62a0*/  FADD.FTZ R6, R196, R8 ;  /* 0x00000008c4067221 */ /* 0x000fe40000010000 */
[----:B------:R-:W-:-:S03]  /*62b0*/  FADD.FTZ R7, R197, R7 ;  /* 0x00000007c5077221 */ /* 0x000fc60000010000 */
        /* <DEDUP_REMOVED lines=9> */
[----:B------:R-:W-:-:S07]  /*6350*/  FADD.FTZ R8, R198, R12 ;  /* 0x0000000cc6087221 */ /* 0x000fce0000010000 */
[----:B------:R-:W-:Y:S07]  /*6360*/  HMMA.16816.F32 R124, R124, R10, R40 ;  /* 0x0000000a7c7c723c */ /* 0x000fee0000001828 */
        /* <DEDUP_REMOVED lines=16> */
[----:B------:R-:W-:Y:S01]  /*6470*/  FADD.FTZ R7, R32, R5 ;  /* 0x0000000520077221 */ /* 0x000fe20000010000 */
[----:B------:R1:W-:Y:S01]  /*6480*/  STL [R1+0x1c], R0 ;  /* 0x00001c0001007387 */ /* 0x0003e20000100800 */
[----:B------:R-:W-:Y:S01]  /*6490*/  FADD.FTZ R5, R28, R6 ;  /* 0x000000061c057221 */ /* 0x000fe20000010000 */
[----:B------:R-:W-:Y:S02]  /*64a0*/  UIMAD.WIDE.U32 UR18, UR17, UR4, URZ ;  /* 0x00000004111272a5 */ /* 0x000fe4000f8e003f */
[----:B------:R2:W-:Y:S04]  /*64b0*/  STL [R1+0x14], R7 ;  /* 0x0000140701007387 */ /* 0x0005e80000100800 */
[----:B------:R2:W-:Y:S01]  /*64c0*/  STL [R1+0x18], R5 ;  /* 0x0000180501007387 */ /* 0x0005e20000100800 */
[----:B------:R-:W-:Y:S01]  /*64d0*/  PLOP3.LUT P0, PT, PT, PT, UP2, 0x40, 0x0 ;  /* 0x000000000000781c */ /* 0x000fe20003f0e828 */
[----:B------:R-:W-:Y:S01]  /*64e0*/  @UP3 UMOV UR7, UR19 ;  /* 0x0000001300073c82 */ /* 0x000fe20008000000 */
[----:B-1----:R-:W-:-:S05]  /*64f0*/  FADD.FTZ R0, R2, R4 ;  /* 0x0000000402007221 */ /* 0x002fca0000010000 */
[----:B------:R2:W-:Y:S01]  /*6500*/  STL [R1+0x20], R0 ;  /* 0x0000200001007387 */ /* 0x0005e20000100800 */
[----:B------:R-:W-:-:S04]  /*6510*/  @UP3 USHF.R.U32.HI UR17, URZ, UR5, UR7 ;  /* 0x000000053f113299 */ /* 0x000fc80008011607 */
[----:B------:R-:W-:-:S03]  /*6520*/  UIADD3 UR4, UR16, UR17, URZ ;  /* 0x0000001110047290 */ /* 0x000fc6000fffe03f */
[----:B------:R-:W-:Y:S02]  /*6530*/  ULDC UR16, c[0x0][0x328] ;  /* 0x0000ca0000107ab9 */ /* 0x000fe40000000800 */
[----:B------:R-:W-:Y:S01]  /*6540*/  UIADD3 UR16, UR4, UR16, URZ ;  /* 0x0000001004107290 */ /* 0x000fe2000fffe03f */
[----:B------:R-:W-:Y:S01]  /*6550*/  IADD3 R242, R242, -0x2, RZ ;  /* 0xfffffffef2f27810 */ /* 0x000fe20007ffe0ff */
[----:B------:R-:W-:Y:S05]  /*6560*/  @P0 BRA `(.L_x_898) ;  /* 0x0000013000000947 */ /* 0x000fea0003800000 */
[----:B------:R-:W-:Y:S01]  /*6570*/  ISETP.LT.AND P0, PT, RZ, UR4, PT ;  /* 0x00000004ff007c0c */ /* 0x000fe2000bf01270 */
[----:B------:R-:W-:Y:S02]  /*6580*/  UIADD3 UR17, UR4, -0x1, URZ ;  /* 0xffffffff04117890 */ /* 0x000fe4000fffe03f */
[----:B------:R-:W-:-:S10]  /*6590*/  ULDC UR7, c[0x0][0x32c] ;  /* 0x0000cb0000077ab9 */ /* 0x000fd40000000800 */
[----:B------:R-:W-:Y:S05]  /*65a0*/  @P0 BRA `(.L_x_899) ;  /* 0x0000007000000947 */ /* 0x000fea0003800000 */
[----:B------:R-:W-:Y:S02]  /*65b0*/  UISETP.NE.AND UP0, UPT, UR7, 0x1, UPT ;  /* 0x000000010700788c */ /* 0x000fe4000bf05270 */
[----:B------:R-:W-:-:S03]  /*65c0*/  UIADD3 UR17, -UR4, URZ, URZ ;  /* 0x0000003f04117290 */ /* 0x000fc6000fffe13f */
[----:B------:R-:W-:Y:S02]  /*65d0*/  ULDC.64 UR4, c[0x0][0x330] ;  /* 0x0000cc0000047ab9 */ /* 0x000fe40000000a00 */
[----:B------:R-:W-:-:S04]  /*65e0*/  UIMAD.WIDE.U32 UR18, UR17, UR4, URZ ;  /* 0x00000004111272a5 */ /* 0x000fc8000f8e003f */
[----:B------:R-:W-:-:S04]  /*65f0*/  @UP0 USHF.R.U32.HI UR17, URZ, UR5, UR19 ;  /* 0x000000053f110299 */ /* 0x000fc80008011613 */
[----:B------:R-:W-:Y:S01]  /*6600*/  ULOP3.LUT UR17, URZ, UR17, URZ, 0x33, !UPT ;  /* 0x000000113f117292 */ /* 0x000fe2000f8e333f */
[----:B------:R-:W-:Y:S05]  /*6610*/  BRA `(.L_x_900) ;  /* 0x0000004000007947 */ /* 0x000fea0003800000 */
.L_x_899:
[----:B------:R-:W-:Y:S02]  /*6620*/  UISETP.NE.AND UP0, UPT, UR7, 0x1, UPT ;  /* 0x000000010700788c */ /* 0x000fe4000bf05270 */
[----:B------:R-:W-:Y:S02]  /*6630*/  ULDC.64 UR4, c[0x0][0x330] ;  /* 0x0000cc0000047ab9 */ /* 0x000fe40000000a00 */
[----:B------:R-:W-:-:S07]  /*6640*/  UIMAD.WIDE.U32 UR18, UR17, UR4, URZ ;  /* 0x00000004111272a5 */ /* 0x000fce000f8e003f */
[----:B------:R-:W-:Y:S02]  /*6650*/  @UP0 USHF.R.U32.HI UR17, URZ, UR5, UR19 ;  /* 0x000000053f110299 */ /* 0x000fe40008011613 */
.L_x_900:
[----:B------:R-:W-:Y:S02]  /*6660*/  ULDC UR4, c[0x0][0x32c] ;  /* 0x0000cb0000047ab9 */ /* 0x000fe40000000800 */
[----:B------:R-:W-:-:S04]  /*6670*/  UIMAD UR4, UR17, UR7, UR4 ;  /* 0x00000007110472a4 */ /* 0x000fc8000f8e0204 */
[----:B------:R-:W-:-:S04]  /*6680*/  UISETP.LT.AND UP0, UPT, UR16, UR4, UPT ;  /* 0x000000041000728c */ /* 0x000fc8000bf01270 */
[----:B------:R-:W-:-:S04]  /*6690*/  USEL UR16, UR16, UR4, UP0 ;  /* 0x0000000410107287 */ /* 0x000fc80008000000 */
.L_x_898:
[----:B------:R-:W-:-:S04]  /*66a0*/  UIMAD.WIDE UR4, UR16, 0x2aaaaaab, URZ ;  /* 0x2aaaaaab100478a5 */ /* 0x000fc8000f8e023f */
[----:B------:R-:W-:-:S04]  /*66b0*/  USHF.R.U32.HI UR4, URZ, 0x1f, UR5 ;  /* 0x0000001f3f047899 */ /* 0x000fc80008011605 */
[----:B------:R-:W-:-:S04]  /*66c0*/  ULEA.HI.SX32 UR4, UR5, UR4, 0x1d ;  /* 0x0000000405047291 */ /* 0x000fc8000f8fea3f */
[----:B------:R-:W-:-:S04]  /*66d0*/  UISETP.LT.AND UP0, UPT, UR8, UR4, UPT ;  /* 0x000000040800728c */ /* 0x000fc8000bf01270 */
[----:B------:R-:W-:-:S06]  /*66e0*/  USEL UR4, UR8, UR4, !UP0 ;  /* 0x0000000408047287 */ /* 0x000fcc000c000000 */
[----:B------:R-:W-:-:S13]  /*66f0*/  ISETP.GE.AND P0, PT, R242, UR4, PT ;  /* 0x00000004f2007c0c */ /* 0x000fda000bf06270 */
[----:B------:R-:W-:Y:S05]  /*6700*/  @!P0 BRA `(.L_x_901) ;  /* 0x000045d000008947 */ /* 0x000fea0003800000 */
[----:B--2---:R-:W2:Y:S01]  /*6710*/  LDL R0, [R1+0x24] ;  /* 0x0000240001007983 */ /* 0x004ea20000100800 */
[----:B------:R-:W-:Y:S01]  /*6720*/  PLOP3.LUT P1, PT, PT, PT, UP3, 0x80, 0x0 ;  /* 0x000000000000781c */ /* 0x000fe20003f2f038 */
[----:B------:R-:W-:Y:S01]  /*6730*/  IMAD.MOV.U32 R166, RZ, RZ, R168 ;  /* 0x000000ffffa67224 */ /* 0x000fe200078e00a8 */
[----:B------:R-:W-:Y:S01]  /*6740*/  PLOP3.LUT P0, PT, PT, PT, UP3, 0x80, 0x0 ;  /* 0x000000000000781c */ /* 0x000fe20003f0f038 */
[----:B------:R-:W-:Y:S01]  /*6750*/  IMAD.MOV.U32 R164, RZ, RZ, R169 ;  /* 0x000000ffffa47224 */ /* 0x000fe200078e00a9 */
[----:B------:R-:W-:Y:S01]  /*6760*/  MOV R171, R3 ;  /* 0x0000000300ab7202 */ /* 0x000fe20000000f00 */
[----:B------:R-:W-:-:S08]  /*6770*/  IMAD.MOV.U32 R170, RZ, RZ, R167 ;  /* 0x000000ffffaa7224 */ /* 0x000fd000078e00a7 */
[----:B--2---:R-:W-:-:S05]  /*6780*/  @P1 IMAD.HI.U32 R0, R0, c[0x0][0x2c8], RZ ;  /* 0x0000b20000001a27 */ /* 0x004fca00078e00ff */
[----:B------:R-:W-:-:S05]  /*6790*/  @P0 SHF.R.U32.HI R0, RZ, c[0x0][0x2cc], R0 ;  /* 0x0000b300ff000a19 */ /* 0x000fca0000011600 */
[----:B------:R1:W-:Y:S02]  /*67a0*/  @P0 STL [R1+0x28], R0 ;  /* 0x0000280001000387 */ /* 0x0003e40000100800 */
.L_x_918:
[----:B------:R-:W2:Y:S01]  /*67b0*/  LDL.64 R38, [R1+0x38] ;  /* 0x0000380001267983 */ /* 0x000ea20000100a00 */
[----:B------:R-:W-:Y:S04]  /*67c0*/  DEPBAR.LE SB0, 0x0 ;  /* 0x000080000000791a */ /* 0x000fe80000000000 */
[----:B-1----:R-:W2:Y:S05]  /*67d0*/  LDL.64 R2, [R1+0x48] ;  /* 0x0000480001027983 */ /* 0x002eaa0000100a00 */
[----:B------:R-:W-:Y:S01]  /*67e0*/  BAR.SYNC.DEFER_BLOCKING 0x0 ;  /* 0x0000000000007b1d */ /* 0x000fe20000010000 */
[C---:B------:R-:W-:Y:S11]  /*67f0*/  ISETP.LT.AND P6, PT, R242.reuse, UR8, PT ;  /* 0x00000008f2007c0c */ /* 0x040ff6000bfc1270 */
[----:B------:R-:W-:Y:S02]  /*6800*/  @!UPT UIADD3 URZ, URZ, URZ, URZ ;  /* 0x0000003f3f3ff290 */ /* 0x000fe4000fffe03f */
[----:B-1----:R-:W-:Y:S01]  /*6810*/  @!P6 SHF.R.S32.HI R0, RZ, 0x1f, R242 ;  /* 0x0000001fff00e819 */ /* 0x002fe200000114f2 */
[----:B------:R-:W-:Y:S04]  /*6820*/  @!P6 IMAD.WIDE.U32 R36, R242, c[0x0][0x208], RZ ;  /* 0x00008200f224ea25 */ /* 0x000fe800078e00ff */
[----:B------:R-:W-:Y:S04]  /*6830*/  @!P6 IMAD R0, R0, c[0x0][0x208], RZ ;  /* 0x000082000000ea24 */ /* 0x000fe800078e02ff */
[----:B------:R-:W-:Y:S01]  /*6840*/  @!P6 IMAD R0, R242, c[0x0][0x20c], R0 ;  /* 0x00008300f200ea24 */ /* 0x000fe200078e0200 */
[----:B-----5:R-:W-:Y:S03]  /*6850*/  LDSM.16.M88.4 R48, [R231+0x8080] ;  /* 0x00808000e730783b */ /* 0x020fe60000000200 */
[----:B------:R-:W-:Y:S02]  /*6860*/  @!P6 IMAD.IADD R0, R37, 0x1, R0 ;  /* 0x000000012500e824 */ /* 0x000fe400078e0200 */
[----:B------:R-:W1:Y:S02]  /*6870*/  LDSM.16.M88.4 R16, [R224+0x5080] ;  /* 0x00508000e010783b */ /* 0x000e640000000200 */
[----:B------:R-:W-:Y:S03]  /*6880*/  @!P6 IMAD R0, R0, 0x30, RZ ;  /* 0x000000300000e824 */ /* 0x000fe600078e02ff */
[----:B------:R-:W3:Y:S05]  /*6890*/  LDSM.16.M88.4 R44, [R231+0xa080] ;  /* 0x00a08000e72c783b */ /* 0x000eea0000000200 */
[----:B------:R-:W4:Y:S05]  /*68a0*/  LDSM.16.M88.4 R32, [R224+0x5880] ;  /* 0x00588000e020783b */ /* 0x000f2a0000000200 */
[----:B------:R-:W2:Y:S05]  /*68b0*/  LDL.64 R246, [R1+0x30] ;  /* 0x0000300001f67983 */ /* 0x000eaa0000100a00 */
[----:B------:R-:W2:Y:S05]  /*68c0*/  LDSM.16.M88.4 R172, [R224+0x6080] ;  /* 0x00608000e0ac783b */ /* 0x000eaa0000000200 */
[----:B------:R-:W2:Y:S05]  /*68d0*/  LDL.64 R244, [R1+0x40] ;  /* 0x0000400001f47983 */ /* 0x000eaa0000100a00 */
[----:B------:R-:W-:Y:S05]  /*68e0*/  LDSM.16.M88.4 R192, [R233+0x8080] ;  /* 0x00808000e9c0783b */ /* 0x000fea0000000200 */
[----:B------:R-:W2:Y:S01]  /*68f0*/  LDL R167, [R1+0x28] ;  /* 0x0000280001a77983 */ /* 0x000ea20000100800 */
[-C--:B-1----:R-:W-:Y:S04]  /*6900*/  HMMA.16816.F32 R4, R48, R16.reuse, RZ ;  /* 0x000000103004723c */ /* 0x082fe800000018ff */
[----:B------:R-:W1:Y:S05]  /*6910*/  LDSM.16.M88.4 R196, [R235] ;  /* 0x00000000ebc4783b */ /* 0x000e6a0000000200 */
[----:B------:R-:W1:Y:S01]  /*6920*/  LDSM.16.M88.4 R200, [R233+0xa080] ;  /* 0x00a08000e9c8783b */ /* 0x000e620000000200 */
[C---:B---3--:R-:W-:Y:S04]  /*6930*/  HMMA.16816.F32 R8, R44.reuse, R16, RZ ;  /* 0x000000102c08723c */ /* 0x048fe800000018ff */
[----:B------:R-:W3:Y:S04]  /*6940*/  LDSM.16.M88.4 R204, [R241] ;  /* 0x00000000f1cc783b */ /* 0x000ee80000000200 */
[-C--:B------:R-:W-:Y:S01]  /*6950*/  HMMA.16816.F32 R12, R44, R18.reuse, RZ ;  /* 0x000000122c0c723c */ /* 0x080fe200000018ff */
[----:B------:R-:W1:Y:S07]  /*6960*/  LDSM.16.M88.4 R208, [R240] ;  /* 0x00000000f0d0783b */ /* 0x000e6e0000000200 */
[C---:B------:R-:W-:Y:S08]  /*6970*/  HMMA.16816.F32 R16, R48.reuse, R18, RZ ;  /* 0x000000123010723c */ /* 0x040ff000000018ff */
[-C--:B----4-:R-:W-:Y:S08]  /*6980*/  HMMA.16816.F32 R20, R48, R32.reuse, RZ ;  /* 0x000000203014723c */ /* 0x090ff000000018ff */
[C---:B------:R-:W-:Y:S08]  /*6990*/  HMMA.16816.F32 R24, R44.reuse, R32, RZ ;  /* 0x000000202c18723c */ /* 0x040ff000000018ff */
[-C--:B------:R-:W-:Y:S08]  /*69a0*/  HMMA.16816.F32 R28, R44, R34.reuse, RZ ;  /* 0x000000222c1c723c */ /* 0x080ff000000018ff */
[C---:B------:R-:W-:Y:S04]  /*69b0*/  HMMA.16816.F32 R32, R48.reuse, R34, RZ ;  /* 0x000000223020723c */ /* 0x040fe800000018ff */
[----:B--2---:R-:W-:Y:S04]  /*69c0*/  @!P6 IMAD.MOV.U32 R3, RZ, RZ, R39 ;  /* 0x000000ffff03e224 */ /* 0x004fe800078e0027 */
[----:B------:R-:W-:Y:S02]  /*69d0*/  @!P6 IMAD.WIDE.U32 R2, R36, 0x30, R2 ;  /* 0x000000302402e825 */ /* 0x000fe400078e0002 */
[-C--:B------:R-:W-:Y:S02]  /*69e0*/  HMMA.16816.F32 R36, R48, R172.reuse, RZ ;  /* 0x000000ac3024723c */ /* 0x080fe400000018ff */
[----:B------:R-:W-:Y:S02]  /*69f0*/  @!P6 IMAD.IADD R165, R3, 0x1, R0 ;  /* 0x0000000103a5e824 */ /* 0x000fe400078e0200 */
[C---:B------:R-:W-:Y:S03]  /*6a00*/  @!P6 IMAD.SHL.U32 R0, R2.reuse, 0x2, RZ ;  /* 0x000000020200e824 */ /* 0x040fe600078e00ff */
[----:B------:R-:W-:Y:S01]  /*6a10*/  @!P6 SHF.L.U64.HI R165, R2, 0x1, R165 ;  /* 0x0000000102a5e819 */ /* 0x000fe200000102a5 */
[C---:B------:R-:W-:Y:S04]  /*6a20*/  HMMA.16816.F32 R40, R44.reuse, R172, RZ ;  /* 0x000000ac2c28723c */ /* 0x040fe800000018ff */
[C---:B------:R-:W-:Y:S02]  /*6a30*/  @!P6 IADD3 R168, P0, R0.reuse, c[0x0][0x1f8], RZ ;  /* 0x00007e0000a8ea10 */ /* 0x040fe40007f1e0ff */
[----:B------:R-:W-:Y:S02]  /*6a40*/  @!P6 IADD3 R0, P5, R0, 0x80, RZ ;  /* 0x000000800000e810 */ /* 0x000fe40007fbe0ff */
[-C--:B------:R-:W-:Y:S01]  /*6a50*/  HMMA.16816.F32 R44, R44, R174.reuse, RZ ;  /* 0x000000ae2c2c723c */ /* 0x080fe200000018ff */
[----:B------:R-:W-:Y:S03]  /*6a60*/  @!P6 IADD3.X R169, R165, c[0x0][0x1fc], RZ, P0, !PT ;  /* 0x00007f00a5a9ea10 */ /* 0x000fe600007fe4ff */
[----:B------:R-:W-:Y:S02]  /*6a70*/  @!P6 IADD3 R212, P2, R0, c[0x0][0x1f8], RZ ;  /* 0x00007e0000d4ea10 */ /* 0x000fe40007f5e0ff */
[----:B------:R-:W-:Y:S01]  /*6a80*/  @!PT LDS RZ, [RZ] ;  /* 0x00000000fffff984 */ /* 0x000fe20000000800 */
[----:B------:R-:W-:Y:S01]  /*6a90*/  @!PT LDS RZ, [RZ] ;  /* 0x00000000fffff984 */ /* 0x000fe20000000800 */
[----:B------:R-:W-:Y:S01]  /*6aa0*/  @!PT LDS RZ, [RZ] ;  /* 0x00000000fffff984 */ /* 0x000fe20000000800 */
[----:B------:R2:W-:Y:S01]  /*6ab0*/  @!P6 LDGSTS.E.BYPASS.LTC128B.128 [R243+0x2080], [R168.64], !P4 ;  /* 0x02080000a8f3efae */ /* 0x0005e2000e101d4e */
[----:B------:R-:W-:Y:S01]  /*6ac0*/  @!P6 IADD3 R2, P1, R168, UR10, RZ ;  /* 0x0000000aa802ec10 */ /* 0x000fe2000ff3e0ff */
[----:B------:R-:W-:Y:S04]  /*6ad0*/  HMMA.16816.F32 R48, R48, R174, RZ ;  /* 0x000000ae3030723c */ /* 0x000fe800000018ff */
[----:B------:R-:W-:Y:S02]  /*6ae0*/  @!P6 IADD3.X R213, RZ, c[0x0][0x1fc], R165, P2, P5 ;  /* 0x00007f00ffd5ea10 */ /* 0x000fe400017ea4a5 */
[----:B------:R-:W-:Y:S02]  /*6af0*/  @!P6 IADD3.X R3, R169, UR11, RZ, P1, !PT ;  /* 0x0000000ba903ec10 */ /* 0x000fe40008ffe4ff */
[-C--:B-1----:R-:W-:Y:S01]  /*6b00*/  HMMA.16816.F32 R4, R192, R196.reuse, R4 ;  /* 0x000000c4c004723c */ /* 0x082fe20000001804 */
[----:B------:R1:W-:Y:S04]  /*6b10*/  @!P6 LDGSTS.E.BYPASS.LTC128B.128 [R243+0x3880], [R212.64], !P3 ;  /* 0x03880000d4f3efae */ /* 0x0003e8000d901d4e */
[----:B------:R-:W-:Y:S01]  /*6b20*/  @!P6 IADD3 R172, P0, R2, UR10, RZ ;  /* 0x0000000a02acec10 */ /* 0x000fe2000ff1e0ff */
[----:B------:R4:W-:Y:S02]  /*6b30*/  @!P6 LDGSTS.E.BYPASS.LTC128B.128 [R243+0x2880], [R2.64], !P4 ;  /* 0x0288000002f3efae */ /* 0x0009e4000e101d4e */
[C---:B------:R-:W-:Y:S03]  /*6b40*/  HMMA.16816.F32 R8, R200.reuse, R196, R8 ;  /* 0x000000c4c808723c */ /* 0x040fe60000001808 */
[----:B------:R4:W-:Y:S01]  /*6b50*/  @!P6 LDGSTS.E.BYPASS.LTC128B.128 [R243+0x4080], [R2.64+0x80], !P3 ;  /* 0x0408008002f3efae */ /* 0x0009e2000d901d4e */
[----:B------:R-:W-:Y:S02]  /*6b60*/  @!P6 IADD3.X R173, R3, UR11, RZ, P0, !PT ;  /* 0x0000000b03adec10 */ /* 0x000fe400087fe4ff */
[----:B------:R-:W-:Y:S02]  /*6b70*/  PLOP3.LUT P0, PT, PT, PT, UP3, 0x80, 0x0 ;  /* 0x000000000000781c */ /* 0x000fe40003f0f038 */
[-C--:B------:R-:W-:Y:S01]  /*6b80*/  HMMA.16816.F32 R12, R200, R198.reuse, R12 ;  /* 0x000000c6c80c723c */ /* 0x080fe2000000180c */
[----:B------:R2:W-:Y:S03]  /*6b90*/  @!P6 LDGSTS.E.BYPASS.LTC128B.128 [R243+0x3080], [R172.64], !P4 ;  /* 0x03080000acf3efae */ /* 0x0005e6000e101d4e */
[----:B------:R-:W-:Y:S02]  /*6ba0*/  IMAD.MOV.U32 R245, RZ, RZ, c[0x0][0x1e4] ;  /* 0x00007900fff57624 */ /* 0x000fe400078e00ff */
[----:B------:R2:W-:Y:S01]  /*6bb0*/  @!P6 LDGSTS.E.BYPASS.LTC128B.128 [R243+0x4880], [R172.64+0x80], !P3 ;  /* 0x04880080acf3efae */ /* 0x0005e2000d901d4e */
[C---:B------:R-:W-:Y:S01]  /*6bc0*/  ISETP.GT.AND P6, PT, R242.reuse, UR8, PT ;  /* 0x00000008f2007c0c */ /* 0x040fe2000bfc4270 */
[C---:B------:R-:W-:Y:S03]  /*6bd0*/  HMMA.16816.F32 R16, R192.reuse, R198, R16 ;  /* 0x000000c6c010723c */ /* 0x040fe60000001810 */
[----:B------:R-:W-:Y:S05]  /*6be0*/  LDSM.16.M88.4 R216, [R232+0xa080] ;  /* 0x00a08000e8d8783b */ /* 0x000fea0000000200 */
[-C--:B---3--:R-:W-:Y:S01]  /*6bf0*/  HMMA.16816.F32 R20, R192, R204.reuse, R20 ;  /* 0x000000ccc014723c */ /* 0x088fe20000001814 */
[----:B------:R-:W0:Y:S03]  /*6c00*/  LDGDEPBAR ;  /* 0x00000000000079af */ /* 0x000e260000000000 */
[----:B------:R-:W-:Y:S02]  /*6c10*/  @P6 IADD3 R0, R242, -0x1, RZ ;  /* 0xfffffffff2006810 */ /* 0x000fe40007ffe0ff */
[----:B-1----:R-:W-:Y:S01]  /*6c20*/  LDSM.16.M88.4 R212, [R230+0x5080] ;  /* 0x00508000e6d4783b */ /* 0x002fe20000000200 */
[----:B----4-:R-:W-:Y:S01]  /*6c30*/  @P6 IMAD.MOV.U32 R3, RZ, RZ, R247 ;  /* 0x000000ffff036224 */ /* 0x010fe200078e00f7 */
[C---:B------:R-:W-:Y:S03]  /*6c40*/  HMMA.16816.F32 R24, R200.reuse, R204, R24 ;  /* 0x000000ccc818723c */ /* 0x040fe60000001818 */
[----:B------:R-:W-:Y:S01]  /*6c50*/  LDSM.16.M88.4 R220, [R230+0x5880] ;  /* 0x00588000e6dc783b */ /* 0x000fe20000000200 */
[----:B--2---:R-:W-:Y:S01]  /*6c60*/  @P6 IMAD.WIDE.U32 R168, R0, c[0x0][0x1e0], RZ ;  /* 0x0000780000a86a25 */ /* 0x004fe200078e00ff */
[----:B------:R-:W-:Y:S03]  /*6c70*/  @P6 SHF.R.S32.HI R2, RZ, 0x1f, R0 ;  /* 0x0000001fff026819 */ /* 0x000fe60000011400 */
[-C--:B------:R-:W-:Y:S01]  /*6c80*/  HMMA.16816.F32 R28, R200, R206.reuse, R28 ;  /* 0x000000cec81c723c */ /* 0x080fe2000000181c */
[----:B------:R-:W1:Y:S03]  /*6c90*/  LDSM.16.M88.4 R172, [R232+0x8080] ;  /* 0x00808000e8ac783b */ /* 0x000e660000000200 */
[----:B------:R-:W-:Y:S02]  /*6ca0*/  @P6 IMAD R2, R2, c[0x0][0x1e0], RZ ;  /* 0x0000780002026a24 */ /* 0x000fe400078e02ff */
[----:B------:R-:W2:Y:S02]  /*6cb0*/  LDSM.16.M88.4 R196, [R230+0x6080] ;  /* 0x00608000e6c4783b */ /* 0x000ea40000000200 */
[C---:B------:R-:W-:Y:S03]  /*6cc0*/  HMMA.16816.F32 R32, R192.reuse, R206, R32 ;  /* 0x000000cec020723c */ /* 0x040fe60000001820 */
[----:B------:R-:W-:Y:S01]  /*6cd0*/  LDSM.16.M88.4 R204, [R229] ;  /* 0x00000000e5cc783b */ /* 0x000fe20000000200 */
[----:B------:R-:W-:Y:S04]  /*6ce0*/  @P6 IMAD R2, R0, c[0x0][0x1e4], R2 ;  /* 0x0000790000026a24 */ /* 0x000fe800078e0202 */
[-C--:B------:R-:W-:Y:S04]  /*6cf0*/  HMMA.16816.F32 R36, R192, R208.reuse, R36 ;  /* 0x000000d0c024723c */ /* 0x080fe80000001824 */
[----:B------:R-:W-:Y:S02]  /*6d00*/  @P6 IMAD.IADD R0, R169, 0x1, R2 ;  /* 0x00000001a9006824 */ /* 0x000fe400078e0202 */
[----:B------:R-:W-:Y:S02]  /*6d10*/  @P6 IMAD.MOV.U32 R2, RZ, RZ, R244 ;  /* 0x000000ffff026224 */ /* 0x000fe400078e00f4 */
[C---:B------:R-:W-:Y:S01]  /*6d20*/  HMMA.16816.F32 R40, R200.reuse, R208, R40 ;  /* 0x000000d0c828723c */ /* 0x040fe20000001828 */
[----:B------:R-:W-:Y:S03]  /*6d30*/  IMAD.MOV.U32 R244, RZ, RZ, c[0x0][0x1e0] ;  /* 0x00007800fff47624 */ /* 0x000fe600078e00ff */
[----:B------:R-:W-:Y:S04]  /*6d40*/  @P6 IMAD.WIDE.U32 R2, R168, 0x30, R2 ;  /* 0x00000030a8026825 */ /* 0x000fe800078e0002 */
[-C--:B------:R-:W-:Y:S01]  /*6d50*/  HMMA.16816.F32 R44, R200, R210.reuse, R44 ;  /* 0x000000d2c82c723c */ /* 0x080fe2000000182c */
[----:B------:R-:W3:Y:S03]  /*6d60*/  LDSM.16.M88.4 R200, [R234+0x8080] ;  /* 0x00808000eac8783b */ /* 0x000ee60000000200 */
[----:B------:R-:W-:Y:S02]  /*6d70*/  @P6 IMAD.SHL.U32 R168, R2, 0x2, RZ ;  /* 0x0000000202a86824 */ /* 0x000fe400078e00ff */
[----:B------:R-:W-:Y:S02]  /*6d80*/  @P6 IMAD.SHL.U32 R165, R244, 0x20, RZ ;  /* 0x00000020f4a56824 */ /* 0x000fe400078e00ff */
[----:B------:R-:W-:Y:S01]  /*6d90*/  HMMA.16816.F32 R48, R192, R210, R48 ;  /* 0x000000d2c030723c */ /* 0x000fe20000001830 */
[----:B------:R-:W4:Y:S03]  /*6da0*/  LDSM.16.M88.4 R192, [R234+0xa080] ;  /* 0x00a08000eac0783b */ /* 0x000f260000000200 */
[----:B------:R-:W-:Y:S02]  /*6db0*/  @P6 IMAD R0, R0, 0x30, RZ ;  /* 0x0000003000006824 */ /* 0x000fe400078e02ff */
[----:B------:R-:W2:Y:S02]  /*6dc0*/  LDSM.16.M88.4 R208, [R229+0x800] ;  /* 0x00080000e5d0783b */ /* 0x000ea40000000200 */
[-C--:B-1----:R-:W-:Y:S05]  /*6dd0*/  HMMA.16816.F32 R4, R172, R212.reuse, R4 ;  /* 0x000000d4ac04723c */ /* 0x082fea0000001804 */
[----:B------:R-:W-:Y:S03]  /*6de0*/  @P6 IMAD.IADD R0, R3, 0x1, R0 ;  /* 0x0000000103006824 */ /* 0x000fe600078e0200 */
[C---:B------:R-:W-:Y:S04]  /*6df0*/  HMMA.16816.F32 R8, R216.reuse, R212, R8 ;  /* 0x000000d4d808723c */ /* 0x040fe80000001808 */
[----:B------:R-:W-:Y:S02]  /*6e00*/  @P6 SHF.L.U64.HI R3, R2, 0x1, R0 ;  /* 0x0000000102036819 */ /* 0x000fe40000010200 */
[----:B------:R-:W-:Y:S02]  /*6e10*/  @P6 SHF.L.U64.HI R0, R244, 0x5, R245 ;  /* 0x00000005f4006819 */ /* 0x000fe400000102f5 */
[-C--:B------:R-:W-:Y:S08]  /*6e20*/  HMMA.16816.F32 R12, R216, R214.reuse, R12 ;  /* 0x000000d6d80c723c */ /* 0x080ff0000000180c */
[C---:B------:R-:W-:Y:S01]  /*6e30*/  HMMA.16816.F32 R16, R172.reuse, R214, R16 ;  /* 0x000000d6ac10723c */ /* 0x040fe20000001810 */
[----:B------:R-:W1:Y:S07]  /*6e40*/  LDSM.16.M88.4 R212, [R229+0x1000] ;  /* 0x00100000e5d4783b */ /* 0x000e6e0000000200 */
[-C--:B------:R-:W-:Y:S08]  /*6e50*/  HMMA.16816.F32 R20, R172, R220.reuse, R20 ;  /* 0x000000dcac14723c */ /* 0x080ff00000001814 */
[C---:B------:R-:W-:Y:S08]  /*6e60*/  HMMA.16816.F32 R24, R216.reuse, R220, R24 ;  /* 0x000000dcd818723c */ /* 0x040ff00000001818 */
[-C--:B------:R-:W-:Y:S08]  /*6e70*/  HMMA.16816.F32 R28, R216, R222.reuse, R28 ;  /* 0x000000ded81c723c */ /* 0x080ff0000000181c */
[C---:B------:R-:W-:Y:S01]  /*6e80*/  HMMA.16816.F32 R32, R172.reuse, R222, R32 ;  /* 0x000000deac20723c */ /* 0x040fe20000001820 */
[----:B------:R-:W-:Y:S07]  /*6e90*/  LDSM.16.M88.4 R220, [R224+0x7080] ;  /* 0x00708000e0dc783b */ /* 0x000fee0000000200 */
[-C--:B--2---:R-:W-:Y:S08]  /*6ea0*/  HMMA.16816.F32 R36, R172, R196.reuse, R36 ;  /* 0x000000c4ac24723c */ /* 0x084ff00000001824 */
[C---:B------:R-:W-:Y:S08]  /*6eb0*/  HMMA.16816.F32 R40, R216.reuse, R196, R40 ;  /* 0x000000c4d828723c */ /* 0x040ff00000001828 */
[-C--:B------:R-:W-:Y:S01]  /*6ec0*/  HMMA.16816.F32 R44, R216, R198.reuse, R44 ;  /* 0x000000c6d82c723c */ /* 0x080fe2000000182c */
[----:B------:R-:W-:Y:S07]  /*6ed0*/  LDSM.16.M88.4 R216, [R231+0xe080] ;  /* 0x00e08000e7d8783b */ /* 0x000fee0000000200 */
[----:B------:R-:W-:Y:S01]  /*6ee0*/  HMMA.16816.F32 R48, R172, R198, R48 ;  /* 0x000000c6ac30723c */ /* 0x000fe20000001830 */
[----:B------:R-:W-:Y:S05]  /*6ef0*/  LDSM.16.M88.4 R172, [R231+0xc080] ;  /* 0x00c08000e7ac783b */ /* 0x000fea0000000200 */
[----:B------:R-:W2:Y:S02]  /*6f00*/  LDSM.16.M88.4 R196, [R224+0x6880] ;  /* 0x00688000e0c4783b */ /* 0x000ea40000000200 */
[-C--:B---3--:R-:W-:Y:S08]  /*6f10*/  HMMA.16816.F32 R4, R200, R204.reuse, R4 ;  /* 0x000000ccc804723c */ /* 0x088ff00000001804 */
[C---:B----4-:R-:W-:Y:S08]  /*6f20*/  HMMA.16816.F32 R8, R192.reuse, R204, R8 ;  /* 0x000000ccc008723c */ /* 0x050ff00000001808 */
[-C--:B------:R-:W-:Y:S08]  /*6f30*/  HMMA.16816.F32 R12, R192, R206.reuse, R12 ;  /* 0x000000cec00c723c */ /* 0x080ff0000000180c */
[C---:B------:R-:W-:Y:S01]  /*6f40*/  HMMA.16816.F32 R16, R200.reuse, R206, R16 ;  /* 0x000000cec810723c */ /* 0x040fe20000001810 */
[----:B------:R-:W-:Y:S07]  /*6f50*/  LDSM.16.M88.4 R204, [R239] ;  /* 0x00000000efcc783b */ /* 0x000fee0000000200 */
[-C--:B------:R-:W-:Y:S08]  /*6f60*/  HMMA.16816.F32 R20, R200, R208.reuse, R20 ;  /* 0x000000d0c814723c */ /* 0x080ff00000001814 */
[C---:B------:R-:W-:Y:S08]  /*6f70*/  HMMA.16816.F32 R24, R192.reuse, R208, R24 ;  /* 0x000000d0c018723c */ /* 0x040ff00000001818 */
[-C--:B------:R-:W-:Y:S08]  /*6f80*/  HMMA.16816.F32 R28, R192, R210.reuse, R28 ;  /* 0x000000d2c01c723c */ /* 0x080ff0000000181c */
[C---:B------:R-:W-:Y:S01]  /*6f90*/  HMMA.16816.F32 R32, R200.reuse, R210, R32 ;  /* 0x000000d2c820723c */ /* 0x040fe20000001820 */
[----:B------:R-:W-:Y:S07]  /*6fa0*/  LDSM.16.M88.4 R208, [R233+0xe080] ;  /* 0x00e08000e9d0783b */ /* 0x000fee0000000200 */
[-C--:B-1----:R-:W-:Y:S08]  /*6fb0*/  HMMA.16816.F32 R36, R200, R212.reuse, R36 ;  /* 0x000000d4c824723c */ /* 0x082ff00000001824 */
[C---:B------:R-:W-:Y:S08]  /*6fc0*/  HMMA.16816.F32 R40, R192.reuse, R212, R40 ;  /* 0x000000d4c028723c */ /* 0x040ff00000001828 */
[-C--:B------:R-:W-:Y:S01]  /*6fd0*/  HMMA.16816.F32 R44, R192, R214.reuse, R44 ;  /* 0x000000d6c02c723c */ /* 0x080fe2000000182c */
[----:B------:R-:W1:Y:S07]  /*6fe0*/  LDSM.16.M88.4 R192, [R224+0x7880] ;  /* 0x00788000e0c0783b */ /* 0x000e6e0000000200 */
[----:B------:R-:W-:Y:S01]  /*6ff0*/  HMMA.16816.F32 R48, R200, R214, R48 ;  /* 0x000000d6c830723c */ /* 0x000fe20000001830 */
[----:B------:R-:W3:Y:S05]  /*7000*/  LDSM.16.M88.4 R200, [R233+0xc080] ;  /* 0x00c08000e9c8783b */ /* 0x000eea0000000200 */
[----:B------:R-:W-:Y:S02]  /*7010*/  LDSM.16.M88.4 R212, [R237] ;  /* 0x00000000edd4783b */ /* 0x000fe40000000200 */
[-C--:B--2---:R-:W-:Y:S08]  /*7020*/  HMMA.16816.F32 R4, R172, R196.reuse, R4 ;  /* 0x000000c4ac04723c */ /* 0x084ff00000001804 */
[C---:B------:R-:W-:Y:S08]  /*7030*/  HMMA.16816.F32 R8, R216.reuse, R196, R8 ;  /* 0x000000c4d808723c */ /* 0x040ff00000001808 */
[-C--:B------:R-:W-:Y:S08]  /*7040*/  HMMA.16816.F32 R12, R216, R198.reuse, R12 ;  /* 0x000000c6d80c723c */ /* 0x080ff0000000180c */
[C---:B------:R-:W-:Y:S01]  /*7050*/  HMMA.16816.F32 R16, R172.reuse, R198, R16 ;  /* 0x000000c6ac10723c */ /* 0x040fe20000001810 */
[----:B------:R-:W2:Y:S07]  /*7060*/  LDSM.16.M88.4 R196, [R238] ;  /* 0x00000000eec4783b */ /* 0x000eae0000000200 */
        /* <DEDUP_REMOVED lines=8> */
[----:B------:R-:W-:Y:S07]  /*70f0*/  LDSM.16.M88.4 R216, [R236+0xe080] ;  /* 0x00e08000ecd8783b */ /* 0x000fee0000000200 */
[----:B------:R-:W-:Y:S01]  /*7100*/  HMMA.16816.F32 R48, R172, R194, R48 ;  /* 0x000000c2ac30723c */ /* 0x000fe20000001830 */
[----:B------:R-:W-:Y:S05]  /*7110*/  LDSM.16.M88.4 R172, [R232+0xc080] ;  /* 0x00c08000e8ac783b */ /* 0x000fea0000000200 */
[----:B------:R-:W1:Y:S02]  /*7120*/  LDSM.16.M88.4 R192, [R230+0x6880] ;  /* 0x00688000e6c0783b */ /* 0x000e640000000200 */
[-C--:B---3--:R-:W-:Y:S08]  /*7130*/  HMMA.16816.F32 R4, R200, R204.reuse, R4 ;  /* 0x000000ccc804723c */ /* 0x088ff00000001804 */
[C---:B------:R-:W-:Y:S08]  /*7140*/  HMMA.16816.F32 R8, R208.reuse, R204, R8 ;  /* 0x000000ccd008723c */ /* 0x040ff00000001808 */
[-C--:B------:R-:W-:Y:S08]  /*7150*/  HMMA.16816.F32 R12, R208, R206.reuse, R12 ;  /* 0x000000ced00c723c */ /* 0x080ff0000000180c */
[C---:B------:R-:W-:Y:S01]  /*7160*/  HMMA.16816.F32 R16, R200.reuse, R206, R16 ;  /* 0x000000cec810723c */ /* 0x040fe20000001810 */
[----:B------:R-:W3:Y:S07]  /*7170*/  LDSM.16.M88.4 R204, [R232+0xe080] ;  /* 0x00e08000e8cc783b */ /* 0x000eee0000000200 */
[-C--:B--2---:R-:W-:Y:S08]  /*7180*/  HMMA.16816.F32 R20, R200, R196.reuse, R20 ;  /* 0x000000c4c814723c */ /* 0x084ff00000001814 */
[C---:B------:R-:W-:Y:S08]  /*7190*/  HMMA.16816.F32 R24, R208.reuse, R196, R24 ;  /* 0x000000c4d018723c */ /* 0x040ff00000001818 */
[-C--:B------:R-:W-:Y:S08]  /*71a0*/  HMMA.16816.F32 R28, R208, R198.reuse, R28 ;  /* 0x000000c6d01c723c */ /* 0x080ff0000000181c */
[C---:B------:R-:W-:Y:S01]  /*71b0*/  HMMA.16816.F32 R32, R200.reuse, R198, R32 ;  /* 0x000000c6c820723c */ /* 0x040fe20000001820 */
[----:B------:R-:W2:Y:S07]  /*71c0*/  LDSM.16.M88.4 R196, [R230+0x7080] ;  /* 0x00708000e6c4783b */ /* 0x000eae0000000200 */
[-C--:B------:R-:W-:Y:S08]  /*71d0*/  HMMA.16816.F32 R36, R200, R212.reuse, R36 ;  /* 0x000000d4c824723c */ /* 0x080ff00000001824 */
[C---:B------:R-:W-:Y:S08]  /*71e0*/  HMMA.16816.F32 R40, R208.reuse, R212, R40 ;  /* 0x000000d4d028723c */ /* 0x040ff00000001828 */
[-C--:B------:R-:W-:Y:S01]  /*71f0*/  HMMA.16816.F32 R44, R208, R214.reuse, R44 ;  /* 0x000000d6d02c723c */ /* 0x080fe2000000182c */
[----:B------:R-:W4:Y:S07]  /*7200*/  LDSM.16.M88.4 R208, [R230+0x7880] ;  /* 0x00788000e6d0783b */ /* 0x000f2e0000000200 */
[----:B------:R-:W-:Y:S01]  /*7210*/  HMMA.16816.F32 R48, R200, R214, R48 ;  /* 0x000000d6c830723c */ /* 0x000fe20000001830 */
[----:B------:R-:W-:Y:S05]  /*7220*/  LDSM.16.M88.4 R200, [R234+0xc080] ;  /* 0x00c08000eac8783b */ /* 0x000fea0000000200 */
[----:B------:R-:W4:Y:S02]  /*7230*/  LDSM.16.M88.4 R212, [R229+0x1800] ;  /* 0x00180000e5d4783b */ /* 0x000f240000000200 */
[-C--:B-1----:R-:W-:Y:S08]  /*7240*/  HMMA.16816.F32 R4, R172, R192.reuse, R4 ;  /* 0x000000c0ac04723c */ /* 0x082ff00000001804 */
[C---:B---3--:R-:W-:Y:S07]  /*7250*/  HMMA.16816.F32 R8, R204.reuse, R192, R8 ;  /* 0x000000c0cc08723c */ /* 0x048fee0000001808 */
[C---:B------:R-:W-:Y:S01]  /*7260*/  @P6 IADD3 R192, P5, R168.reuse, 0x80, RZ ;  /* 0x00000080a8c06810 */ /* 0x040fe20007fbe0ff */
[-C--:B------:R-:W-:Y:S04]  /*7270*/  HMMA.16816.F32 R12, R204, R194.reuse, R12 ;  /* 0x000000c2cc0c723c */ /* 0x080fe8000000180c */
[----:B------:R-:W-:Y:S02]  /*7280*/  @P6 IADD3 R168, P1, R168, c[0x0][0x1c8], RZ ;  /* 0x00007200a8a86a10 */ /* 0x000fe40007f3e0ff */
[----:B------:R-:W-:Y:S02]  /*7290*/  @P6 IADD3 R192, P2, R192, c[0x0][0x1c8], RZ ;  /* 0x00007200c0c06a10 */ /* 0x000fe40007f5e0ff */
[C---:B------:R-:W-:Y:S04]  /*72a0*/  HMMA.16816.F32 R16, R172.reuse, R194, R16 ;  /* 0x000000c2ac10723c */ /* 0x040fe80000001810 */
[----:B------:R-:W-:Y:S02]  /*72b0*/  @P6 IADD3.X R169, R3, c[0x0][0x1cc], RZ, P1, !PT ;  /* 0x0000730003a96a10 */ /* 0x000fe40000ffe4ff */
[-C--:B------:R-:W-:Y:S02]  /*72c0*/  @P6 IADD3 R2, P1, R168, R165.reuse, RZ ;  /* 0x000000a5a8026210 */ /* 0x080fe40007f3e0ff */
[-C--:B--2---:R-:W-:Y:S04]  /*72d0*/  HMMA.16816.F32 R20, R172, R196.reuse, R20 ;  /* 0x000000c4ac14723c */ /* 0x084fe80000001814 */
[----:B------:R-:W-:Y:S01]  /*72e0*/  @P6 IADD3.X R193, RZ, c[0x0][0x1cc], R3, P2, P5 ;  /* 0x00007300ffc16a10 */ /* 0x000fe200017ea403 */
[--C-:B------:R-:W-:Y:S03]  /*72f0*/  @P6 IMAD.X R3, R169, 0x1, R0.reuse, P1 ;  /* 0x00000001a9036824 */ /* 0x100fe600008e0600 */
[C---:B------:R-:W-:Y:S08]  /*7300*/  HMMA.16816.F32 R24, R204.reuse, R196, R24 ;  /* 0x000000c4cc18723c */ /* 0x040ff00000001818 */
[-C--:B------:R-:W-:Y:S08]  /*7310*/  HMMA.16816.F32 R28, R204, R198.reuse, R28 ;  /* 0x000000c6cc1c723c */ /* 0x080ff0000000181c */
[C---:B------:R-:W-:Y:S08]  /*7320*/  HMMA.16816.F32 R32, R172.reuse, R198, R32 ;  /* 0x000000c6ac20723c */ /* 0x040ff00000001820 */
[-C--:B----4-:R-:W-:Y:S08]  /*7330*/  HMMA.16816.F32 R36, R172, R208.reuse, R36 ;  /* 0x000000d0ac24723c */ /* 0x090ff00000001824 */
[C---:B------:R-:W-:Y:S08]  /*7340*/  HMMA.16816.F32 R40, R204.reuse, R208, R40 ;  /* 0x000000d0cc28723c */ /* 0x040ff00000001828 */
[-C--:B------:R-:W-:Y:S08]  /*7350*/  HMMA.16816.F32 R44, R204, R210.reuse, R44 ;  /* 0x000000d2cc2c723c */ /* 0x080ff0000000182c */
[----:B------:R-:W-:Y:S01]  /*7360*/  HMMA.16816.F32 R48, R172, R210, R48 ;  /* 0x000000d2ac30723c */ /* 0x000fe20000001830 */
[----:B------:R-:W2:Y:S05]  /*7370*/  LDL R210, [R1+0x10] ;  /* 0x0000100001d27983 */ /* 0x000eaa0000100800 */
[----:B------:R-:W1:Y:S02]  /*7380*/  LDSM.16.M88.4 R172, [R229+0x2800] ;  /* 0x00280000e5ac783b */ /* 0x000e640000000200 */
[-C--:B------:R-:W-:Y:S01]  /*7390*/  HMMA.16816.F32 R4, R200, R212.reuse, R4 ;  /* 0x000000d4c804723c */ /* 0x080fe20000001804 */
[----:B------:R-:W-:Y:S04]  /*73a0*/  DEPBAR.LE SB0, 0x0 ;  /* 0x000080000000791a */ /* 0x000fe80000000000 */
[----:B------:R-:W-:Y:S03]  /*73b0*/  BAR.SYNC.DEFER_BLOCKING 0x0 ;  /* 0x0000000000007b1d */ /* 0x000fe60000010000 */
[C---:B------:R-:W-:Y:S08]  /*73c0*/  HMMA.16816.F32 R8, R216.reuse, R212, R8 ;  /* 0x000000d4d808723c */ /* 0x040ff00000001808 */
[-C--:B------:R-:W-:Y:S08]  /*73d0*/  HMMA.16816.F32 R12, R216, R214.reuse, R12 ;  /* 0x000000d6d80c723c */ /* 0x080ff0000000180c */
[C---:B------:R-:W-:Y:S08]  /*73e0*/  HMMA.16816.F32 R16, R200.reuse, R214, R16 ;  /* 0x000000d6c810723c */ /* 0x040ff00000001810 */
[-C--:B------:R-:W-:Y:S08]  /*73f0*/  HMMA.16816.F32 R20, R200, R220.reuse, R20 ;  /* 0x000000dcc814723c */ /* 0x080ff00000001814 */
[C---:B------:R-:W-:Y:S08]  /*7400*/  HMMA.16816.F32 R24, R216.reuse, R220, R24 ;  /* 0x000000dcd818723c */ /* 0x040ff00000001818 */
[-C--:B------:R-:W-:Y:S01]  /*7410*/  HMMA.16816.F32 R28, R216, R222.reuse, R28 ;  /* 0x000000ded81c723c */ /* 0x080fe2000000181c */
[----:B------:R-:W-:Y:S01]  /*7420*/  @!PT LDS RZ, [RZ] ;  /* 0x00000000fffff984 */ /* 0x000fe20000000800 */
[----:B------:R-:W-:Y:S01]  /*7430*/  @!PT LDS RZ, [RZ] ;  /* 0x00000000fffff984 */ /* 0x000fe20000000800 */
[----:B------:R-:W-:Y:S01]  /*7440*/  @!PT LDS RZ, [RZ] ;  /* 0x00000000fffff984 */ /* 0x000fe20000000800 */
[----:B------:R3:W-:Y:S05]  /*7450*/  @P6 LDGSTS.E.BYPASS.LTC128B.128 [R243+0x5080], [R168.64], !P4 ;  /* 0x05080000a8f36fae */ /* 0x0007ea000e101d4e */
[----:B------:R4:W-:Y:S02]  /*7460*/  @P6 LDGSTS.E.BYPASS.LTC128B.128 [R243+0x6880], [R192.64], !P3 ;  /* 0x06880000c0f36fae */ /* 0x0009e4000d901d4e */
[C---:B------:R-:W-:Y:S03]  /*7470*/  HMMA.16816.F32 R32, R200.reuse, R222, R32 ;  /* 0x000000dec820723c */ /* 0x040fe60000001820 */
[----:B------:R2:W-:Y:S05]  /*7480*/  @P6 LDGSTS.E.BYPASS.LTC128B.128 [R243+0x5880], [R2.64], !P4 ;  /* 0x0588000002f36fae */ /* 0x0005ea000e101d4e */
[-C--:B-1----:R-:W-:Y:S01]  /*7490*/  HMMA.16816.F32 R36, R200, R172.reuse, R36 ;  /* 0x000000acc824723c */ /* 0x082fe20000001824 */
[----:B------:R2:W-:Y:S07]  /*74a0*/  @P6 LDGSTS.E.BYPASS.LTC128B.128 [R243+0x7080], [R2.64+0x80], !P3 ;  /* 0x0708008002f36fae */ /* 0x0005ee000d901d4e */
[C---:B------:R-:W-:Y:S01]  /*74b0*/  HMMA.16816.F32 R40, R216.reuse, R172, R40 ;  /* 0x000000acd828723c */ /* 0x040fe20000001828 */
[----:B------:R4:W2:Y:S07]  /*74c0*/  LDL R173, [R1+0x24] ;  /* 0x0000240001ad7983 */ /* 0x0008ae0000100800 */
[-C--:B------:R-:W-:Y:S08]  /*74d0*/  HMMA.16816.F32 R44, R216, R174.reuse, R44 ;  /* 0x000000aed82c723c */ /* 0x080ff0000000182c */
[----:B------:R-:W-:Y:S04]  /*74e0*/  HMMA.16816.F32 R48, R200, R174, R48 ;  /* 0x000000aec830723c */ /* 0x000fe80000001830 */
[----:B--2---:R-:W-:Y:S01]  /*74f0*/  @P0 IMAD.MOV.U32 R173, RZ, RZ, R167 ;  /* 0x000000ffffad0224 */ /* 0x004fe200078e00a7 */
[----:B---3--:R-:W-:Y:S04]  /*7500*/  @P6 IADD3 R168, P0, R2, R165, RZ ;  /* 0x000000a502a86210 */ /* 0x008fe80007f1e0ff */
[----:B------:R-:W1:Y:S03]  /*7510*/  SHFL.IDX PT, R165, R173, RZ, 0x1c1f ;  /* 0x001c1fffada57589 */ /* 0x000e6600000e0000 */
[----:B------:R-:W-:Y:S01]  /*7520*/  @P6 IMAD.X R169, R3, 0x1, R0, P0 ;  /* 0x0000000103a96824 */ /* 0x000fe200000e0600 */
[----:B------:R-:W-:Y:S01]  /*7530*/  PLOP3.LUT P0, PT, PT, PT, UP2, 0x40, 0x0 ;  /* 0x000000000000781c */ /* 0x000fe20003f0e828 */
[----:B------:R-:W-:Y:S03]  /*7540*/  IMAD R3, R242, -0x30, RZ ;  /* 0xffffffd0f2037824 */ /* 0x000fe600078e02ff */
[----:B------:R2:W-:Y:S02]  /*7550*/  @P6 LDGSTS.E.BYPASS.LTC128B.128 [R243+0x6080], [R168.64], !P4 ;  /* 0x06080000a8f36fae */ /* 0x0005e4000e101d4e */
[----:B------:R-:W-:Y:S03]  /*7560*/  IADD3 R175, -R210, 0x1, R3 ;  /* 0x00000001d2af7810 */ /* 0x000fe60007ffe103 */
[----:B------:R2:W-:Y:S01]  /*7570*/  @P6 LDGSTS.E.BYPASS.LTC128B.128 [R243+0x7880], [R168.64+0x80], !P3 ;  /* 0x07880080a8f36fae */ /* 0x0005e2000d901d4e */
[----:B------:R-:W-:Y:S04]  /*7580*/  IADD3 R175, R175, c[0x0][0x1d0], RZ ;  /* 0x00007400afaf7a10 */ /* 0x000fe80007ffe0ff */
[----:B------:R-:W-:Y:S01]  /*7590*/  IADD3 R175, R175, -c[0x0][0x168], RZ ;  /* 0x80005a00afaf7a10 */ /* 0x000fe20007ffe0ff */
[----:B------:R-:W0:Y:S03]  /*75a0*/  LDGDEPBAR ;  /* 0x00000000000079af */ /* 0x000e260000000000 */
[C---:B------:R-:W-:Y:S02]  /*75b0*/  IADD3 R174, R175.reuse, c[0x0][0x328], RZ ;  /* 0x0000ca00afae7a10 */ /* 0x040fe40007ffe0ff */
[----:B------:R-:W-:Y:S05]  /*75c0*/  IADD3 R175, R175, UR6, RZ ;  /* 0x00000006afaf7c10 */ /* 0x000fea000fffe0ff */
[----:B-1----:R-:W-:Y:S02]  /*75d0*/  IMAD.IADD R0, R165, 0x1, R175 ;  /* 0x00000001a5007824 */ /* 0x002fe400078e02af */
[----:B--2---:R-:W-:Y:S01]  /*75e0*/  IMAD.IADD R169, R174, 0x1, R165 ;  /* 0x00000001aea97824 */ /* 0x004fe200078e02a5 */
[----:B------:R-:W-:-:S05]  /*75f0*/  @P0 BRA `(.L_x_902) ;  /* 0x0000019000000947 */ /* 0x000fca0003800000 */
[----:B----4-:R-:W-:Y:S01]  /*7600*/  IADD3 R2, R165, c[0x0][0x1d0], RZ ;  /* 0x00007400a5027a10 */ /* 0x010fe20007ffe0ff */
        /* <DEDUP_REMOVED lines=13> */
.L_x_904:
[----:B------:R-:W-:Y:S04]  /*76e0*/  MOV R165, c[0x0][0x32c] ;  /* 0x0000cb0000a57a02 */ /* 0x000fe80000000f00 */
[----:B------:R-:W-:Y:S11]  /*76f0*/  ISETP.NE.AND P0, PT, R165, 0x1, PT ;  /* 0x00000001a500780c */ /* 0x000ff60003f05270 */
[----:B------:R-:W-:Y:S02]  /*7700*/  @!UPT UIADD3 URZ, URZ, URZ, URZ ;  /* 0x0000003f3f3ff290 */ /* 0x000fe4000fffe03f */
[----:B------:R-:W-:Y:S05]  /*7710*/  @P0 IMAD.HI.U32 R165, R2, c[0x0][0x330], RZ ;  /* 0x0000cc0002a50a27 */ /* 0x000fea00078e00ff */
[----:B------:R-:W-:Y:S02]  /*7720*/  @P0 SHF.R.U32.HI R2, RZ, c[0x0][0x334], R165 ;  /* 0x0000cd00ff020a19 */ /* 0x000fe400000116a5 */
.L_x_905:
[----:B------:R-:W-:Y:S05]  /*7730*/  BSYNC B0 ;  /* 0x0000000000007941 */ /* 0x000fea0003800000 */
.L_x_903:
[----:B------:R-:W-:Y:S04]  /*7740*/  IMAD.IADD R165, R3, 0x1, -R210 ;  /* 0x0000000103a57824 */ /* 0x000fe800078e0ad2 */
[----:B------:R-:W-:Y:S05]  /*7750*/  IMAD R2, R2, c[0x0][0x32c], R165 ;  /* 0x0000cb0002027a24 */ /* 0x000fea00078e02a5 */
[----:B------:R-:W-:Y:S02]  /*7760*/  IADD3 R165, R2, c[0x0][0x32c], RZ ;  /* 0x0000cb0002a57a10 */ /* 0x000fe40007ffe0ff */
[----:B------:R-:W-:Y:S02]  /*7770*/  IMNMX R0, R0, R2, !PT ;  /* 0x0000000200007217 */ /* 0x000fe40007800200 */
[----:B------:R-:W-:Y:S02]  /*7780*/  IMNMX R169, R169, R165, PT ;  /* 0x000000a5a9a97217 */ /* 0x000fe40003800200 */
.L_x_902:
[----:B----4-:R-:W-:Y:S01]  /*7790*/  PLOP3.LUT P0, PT, PT, PT, UP2, 0x40, 0x0 ;  /* 0x000000000000781c */ /* 0x010fe20003f0e828 */
[----:B------:R-:W1:Y:S02]  /*77a0*/  SHFL.IDX PT, R165, R173, 0x1, 0x1c1f ;  /* 0x003c1f00ada57f89 */ /* 0x000e6400000e0000 */
[----:B-1----:R-:W-:Y:S01]  /*77b0*/  IADD3 R2, R175, R165, RZ ;  /* 0x000000a5af027210 */ /* 0x002fe20007ffe0ff */
[----:B------:R-:W-:Y:S09]  /*77c0*/  IMAD.IADD R168, R174, 0x1, R165 ;  /* 0x00000001aea87824 */ /* 0x000ff200078e02a5 */
[----:B------:R-:W-:-:S05]  /*77d0*/  @P0 BRA `(.L_x_906) ;  /* 0x0000019000000947 */ /* 0x000fca0003800000 */
        /* <DEDUP_REMOVED lines=14> */
.L_x_908:
[----:B------:R-:W-:Y:S04]  /*78c0*/  MOV R167, c[0x0][0x32c] ;  /* 0x0000cb0000a77a02 */ /* 0x000fe80000000f00 */
[----:B------:R-:W-:Y:S11]  /*78d0*/  ISETP.NE.AND P0, PT, R167, 0x1, PT ;  /* 0x00000001a700780c */ /* 0x000ff60003f05270 */
[----:B------:R-:W-:Y:S02]  /*78e0*/  @!UPT UIADD3 URZ, URZ, URZ, URZ ;  /* 0x0000003f3f3ff290 */ /* 0x000fe4000fffe03f */
[----:B------:R-:W-:Y:S05]  /*78f0*/  @P0 IMAD.HI.U32 R167, R165, c[0x0][0x330], RZ ;  /* 0x0000cc00a5a70a27 */ /* 0x000fea00078e00ff */
[----:B------:R-:W-:Y:S02]  /*7900*/  @P0 SHF.R.U32.HI R165, RZ, c[0x0][0x334], R167 ;  /* 0x0000cd00ffa50a19 */ /* 0x000fe400000116a7 */
.L_x_909:
[----:B------:R-:W-:Y:S05]  /*7910*/  BSYNC B0 ;  /* 0x0000000000007941 */ /* 0x000fea0003800000 */
.L_x_907:
[----:B------:R-:W-:Y:S04]  /*7920*/  IMAD.IADD R167, R3, 0x1, -R210 ;  /* 0x0000000103a77824 */ /* 0x000fe800078e0ad2 */
[----:B------:R-:W-:Y:S05]  /*7930*/  IMAD R165, R165, c[0x0][0x32c], R167 ;  /* 0x0000cb00a5a57a24 */ /* 0x000fea00078e02a7 */
[----:B------:R-:W-:Y:S02]  /*7940*/  IADD3 R167, R165, c[0x0][0x32c], RZ ;  /* 0x0000cb00a5a77a10 */ /* 0x000fe40007ffe0ff */
[----:B------:R-:W-:Y:S02]  /*7950*/  IMNMX R2, R2, R165, !PT ;  /* 0x000000a502027217 */ /* 0x000fe40007800200 */
[----:B------:R-:W-:Y:S02]  /*7960*/  IMNMX R168, R168, R167, PT ;  /* 0x000000a7a8a87217 */ /* 0x000fe40003800200 */
.L_x_906:
[----:B------:R-:W-:Y:S01]  /*7970*/  PLOP3.LUT P0, PT, PT, PT, UP2, 0x40, 0x0 ;  /* 0x000000000000781c */ /* 0x000fe20003f0e828 */
        /* <DEDUP_REMOVED lines=18> */
.L_x_912:
[----:B------:R-:W-:Y:S04]  /*7aa0*/  MOV R192, c[0x0][0x32c] ;  /* 0x0000cb0000c07a02 */ /* 0x000fe80000000f00 */
[----:B------:R-:W-:Y:S11]  /*7ab0*/  ISETP.NE.AND P0, PT, R192, 0x1, PT ;  /* 0x00000001c000780c */ /* 0x000ff60003f05270 */
[----:B------:R-:W-:Y:S02]  /*7ac0*/  @!UPT UIADD3 URZ, URZ, URZ, URZ ;  /* 0x0000003f3f3ff290 */ /* 0x000fe4000fffe03f */
[----:B------:R-:W-:Y:S05]  /*7ad0*/  @P0 IMAD.HI.U32 R192, R172, c[0x0][0x330], RZ ;  /* 0x0000cc00acc00a27 */ /* 0x000fea00078e00ff */
[----:B------:R-:W-:Y:S02]  /*7ae0*/  @P0 SHF.R.U32.HI R172, RZ, c[0x0][0x334], R192 ;  /* 0x0000cd00ffac0a19 */ /* 0x000fe400000116c0 */
.L_x_913:
[----:B------:R-:W-:Y:S05]  /*7af0*/  BSYNC B0 ;  /* 0x0000000000007941 */ /* 0x000fea0003800000 */
.L_x_911:
[----:B------:R-:W-:Y:S04]  /*7b00*/  IMAD.IADD R192, R3, 0x1, -R210 ;  /* 0x0000000103c07824 */ /* 0x000fe800078e0ad2 */
[----:B------:R-:W-:Y:S05]  /*7b10*/  IMAD R172, R172, c[0x0][0x32c], R192 ;  /* 0x0000cb00acac7a24 */ /* 0x000fea00078e02c0 */
[----:B------:R-:W-:Y:S02]  /*7b20*/  IADD3 R192, R172, c[0x0][0x32c], RZ ;  /* 0x0000cb00acc07a10 */ /* 0x000fe40007ffe0ff */
[----:B------:R-:W-:Y:S02]  /*7b30*/  IMNMX R165, R165, R172, !PT ;  /* 0x000000aca5a57217 */ /* 0x000fe40007800200 */
[----:B------:R-:W-:Y:S02]  /*7b40*/  IMNMX R167, R167, R192, PT ;  /* 0x000000c0a7a77217 */ /* 0x000fe40003800200 */
.L_x_910:
[C---:B------:R-:W-:Y:S02]  /*7b50*/  ISETP.GE.AND P1, PT, R3.reuse, 0x9, PT ;  /* 0x000000090300780c */ /* 0x040fe40003f26270 */
[----:B------:R-:W-:Y:S02]  /*7b60*/  ISETP.GE.AND P5, PT, R3, 0xa, PT ;  /* 0x0000000a0300780c */ /* 0x000fe40003fa6270 */
[----:B------:R-:W-:Y:S02]  /*7b70*/  ISETP.GT.AND P0, PT, R0, 0x8, !P1 ;  /* 0x000000080000780c */ /* 0x000fe40004f04270 */
[----:B------:R-:W-:Y:S02]  /*7b80*/  P2R R193, PR, RZ, 0x2 ;  /* 0x00000002ffc17803 */ /* 0x000fe40000000000 */
[----:B------:R-:W-:Y:S02]  /*7b90*/  ISETP.LT.OR P0, PT, R169, 0x9, P0 ;  /* 0x00000009a900780c */ /* 0x000fe40000701670 */
[----:B------:R-:W-:Y:S02]  /*7ba0*/  ISETP.GT.AND P1, PT, R2, 0x8, !P1 ;  /* 0x000000080200780c */ /* 0x000fe40004f24270 */
[----:B------:R-:W-:Y:S02]  /*7bb0*/  P2R R199, PR, RZ, 0x10 ;  /* 0x00000010ffc77803 */ /* 0x000fe40000000000 */
[----:B------:R-:W-:Y:S02]  /*7bc0*/  FSEL R194, R16, -INF , !P0 ;  /* 0xff80000010c27808 */ /* 0x000fe40004000000 */
[----:B------:R-:W-:Y:S02]  /*7bd0*/  ISETP.GT.AND P0, PT, R2, 0x9, !P5 ;  /* 0x000000090200780c */ /* 0x000fe40006f04270 */
[C---:B------:R-:W-:Y:S02]  /*7be0*/  ISETP.LT.OR P1, PT, R168.reuse, 0x9, P1 ;  /* 0x00000009a800780c */ /* 0x040fe40000f21670 */
[----:B------:R-:W-:Y:S02]  /*7bf0*/  ISETP.GE.AND P4, PT, R3, 0x11, PT ;  /* 0x000000110300780c */ /* 0x000fe40003f86270 */
[----:B------:R-:W-:Y:S02]  /*7c00*/  ISETP.LT.OR P0, PT, R168, 0xa, P0 ;  /* 0x0000000aa800780c */ /* 0x000fe40000701670 */
[----:B------:R-:W-:Y:S02]  /*7c10*/  FSEL R196, R18, -INF , !P1 ;  /* 0xff80000012c47808 */ /* 0x000fe40004800000 */
[----:B------:R-:W-:Y:S02]  /*7c20*/  ISETP.GT.AND P1, PT, R0, 0x10, !P4 ;  /* 0x000000100000780c */ /* 0x000fe40006724270 */
[----:B------:R-:W-:Y:S02]  /*7c30*/  P2R R198, PR, RZ, 0x8 ;  /* 0x00000008ffc67803 */ /* 0x000fe40000000000 */
[----:B------:R-:W-:Y:S02]  /*7c40*/  FSEL R197, R19, -INF , !P0 ;  /* 0xff80000013c57808 */ /* 0x000fe40004000000 */
[----:B------:R-:W-:Y:S02]  /*7c50*/  ISETP.LT.OR P0, PT, R169, 0x11, P1 ;  /* 0x00000011a900780c */ /* 0x000fe40000f01670 */
[C---:B------:R-:W-:Y:S02]  /*7c60*/  ISETP.GE.AND P3, PT, R3.reuse, 0x12, PT ;  /* 0x000000120300780c */ /* 0x040fe40003f66270 */
[----:B------:R-:W-:Y:S02]  /*7c70*/  FSEL R200, R20, -INF , !P0 ;  /* 0xff80000014c87808 */ /* 0x000fe40004000000 */
[----:B------:R-:W-:Y:S02]  /*7c80*/  ISETP.GT.AND P0, PT, R0, 0x11, !P3 ;  /* 0x000000110000780c */ /* 0x000fe40005f04270 */
[----:B------:R-:W-:Y:S02]  /*7c90*/  ISETP.GE.AND P1, PT, R3, 0x19, PT ;  /* 0x000000190300780c */ /* 0x000fe40003f26270 */
[----:B------:R-:W-:Y:S02]  /*7ca0*/  ISETP.LT.OR P0, PT, R169, 0x12, P0 ;  /* 0x00000012a900780c */ /* 0x000fe40000701670 */
[----:B------:R-:W-:Y:S02]  /*7cb0*/  P2R R172, PR, RZ, 0x10 ;  /* 0x00000010ffac7803 */ /* 0x000fe40000000000 */
[----:B------:R-:W-:Y:S02]  /*7cc0*/  FSEL R201, R21, -INF , !P0 ;  /* 0xff80000015c97808 */ /* 0x000fe40004000000 */
[----:B------:R-:W-:Y:S02]  /*7cd0*/  ISETP.GT.AND P0, PT, R2, 0x10, !P4 ;  /* 0x000000100200780c */ /* 0x000fe40006704270 */
[----:B------:R-:W-:Y:S02]  /*7ce0*/  ISETP.GE.AND P4, PT, R3, 0x1a, PT ;  /* 0x0000001a0300780c */ /* 0x000fe40003f86270 */
[----:B------:R-:W-:Y:S02]  /*7cf0*/  ISETP.LT.OR P0, PT, R168, 0x11, P0 ;  /* 0x00000011a800780c */ /* 0x000fe40000701670 */
[----:B------:R-:W-:Y:S02]  /*7d00*/  ISETP.GT.AND P2, PT, R0, 0x9, !P5 ;  /* 0x000000090000780c */ /* 0x000fe40006f44270 */
[----:B------:R-:W-:Y:S02]  /*7d10*/  FSEL R202, R22, -INF , !P0 ;  /* 0xff80000016ca7808 */ /* 0x000fe40004000000 */
[----:B------:R-:W-:Y:S02]  /*7d20*/  ISETP.GT.AND P0, PT, R2, 0x11, !P3 ;  /* 0x000000110200780c */ /* 0x000fe40005f04270 */
[----:B------:R-:W-:Y:S02]  /*7d30*/  ISETP.LT.OR P2, PT, R169, 0xa, P2 ;  /* 0x0000000aa900780c */ /* 0x000fe40001741670 */
[----:B------:R-:W-:Y:S02]  /*7d40*/  ISETP.LT.OR P0, PT, R168, 0x12, P0 ;  /* 0x00000012a800780c */ /* 0x000fe40000701670 */
[----:B------:R-:W-:Y:S02]  /*7d50*/  FSEL R195, R17, -INF , !P2 ;  /* 0xff80000011c37808 */ /* 0x000fe40005000000 */
[----:B------:R-:W-:Y:S02]  /*7d60*/  FSEL R203, R23, -INF , !P0 ;  /* 0xff80000017cb7808 */ /* 0x000fe40004000000 */
[----:B------:R-:W-:Y:S02]  /*7d70*/  ISETP.GT.AND P0, PT, R0, 0x18, !P1 ;  /* 0x000000180000780c */ /* 0x000fe40004f04270 */
[----:B------:R-:W-:Y:S02]  /*7d80*/  P2R R17, PR, RZ, 0x2 ;  /* 0x00000002ff117803 */ /* 0x000fe40000000000 */
[----:B------:R-:W-:Y:S02]  /*7d90*/  ISETP.LT.OR P0, PT, R169, 0x19, P0 ;  /* 0x00000019a900780c */ /* 0x000fe40000701670 */
[----:B------:R-:W-:Y:S02]  /*7da0*/  ISETP.GE.AND P6, PT, R3, 0x22, PT ;  /* 0x000000220300780c */ /* 0x000fe40003fc6270 */
[----:B------:R-:W-:Y:S02]  /*7db0*/  FSEL R204, R32, -INF , !P0 ;  /* 0xff80000020cc7808 */ /* 0x000fe40004000000 */
[----:B------:R-:W-:Y:S02]  /*7dc0*/  ISETP.GT.AND P0, PT, R0, 0x19, !P4 ;  /* 0x000000190000780c */ /* 0x000fe40006704270 */
[----:B------:R-:W-:Y:S02]  /*7dd0*/  P2R R18, PR, RZ, 0x8 ;  /* 0x00000008ff127803 */ /* 0x000fe40000000000 */
[----:B------:R-:W-:Y:S02]  /*7de0*/  ISETP.LT.OR P0, PT, R169, 0x1a, P0 ;  /* 0x0000001aa900780c */ /* 0x000fe40000701670 */
[----:B------:R-:W-:Y:S02]  /*7df0*/  ISETP.GE.AND P3, PT, R3, 0x1, PT ;  /* 0x000000010300780c */ /* 0x000fe40003f66270 */
[----:B------:R-:W-:Y:S02]  /*7e00*/  FSEL R205, R33, -INF , !P0 ;  /* 0xff80000021cd7808 */ /* 0x000fe40004000000 */
[----:B------:R-:W-:Y:S02]  /*7e10*/  ISETP.GT.AND P0, PT, R2, 0x18, !P1 ;  /* 0x000000180200780c */ /* 0x000fe40004f04270 */
[C---:B------:R-:W-:Y:S02]  /*7e20*/  ISETP.GE.AND P1, PT, R3.reuse, 0x21, PT ;  /* 0x000000210300780c */ /* 0x040fe40003f26270 */
[----:B------:R-:W-:Y:S02]  /*7e30*/  ISETP.LT.OR P0, PT, R168, 0x19, P0 ;  /* 0x00000019a800780c */ /* 0x000fe40000701670 */
[----:B------:R-:W-:Y:S02]  /*7e40*/  P2R R23, PR, RZ, 0x10 ;  /* 0x00000010ff177803 */ /* 0x000fe40000000000 */
        /* <DEDUP_REMOVED lines=14> */
[----:B------:R-:W-:Y:S02]  /*7f30*/  P2R R22, PR, RZ, 0x8 ;  /* 0x00000008ff167803 */ /* 0x000fe40000000000 */
[----:B------:R-:W-:Y:S02]  /*7f40*/  FSEL R218, R37, -INF , !P0 ;  /* 0xff80000025da7808 */ /* 0x000fe40004000000 */
[----:B------:R-:W-:Y:S04]  /*7f50*/  ISETP.GT.AND P0, PT, R2, 0x20, !P1 ;  /* 0x000000200200780c */ /* 0x000fe80004f04270 */
[----:B------:R-:W-:Y:S04]  /*7f60*/  ISETP.LT.OR P0, PT, R168, 0x21, P0 ;  /* 0x00000021a800780c */ /* 0x000fe80000701670 */
[----:B------:R-:W-:Y:S02]  /*7f70*/  FSEL R219, R38, -INF , !P0 ;  /* 0xff80000026db7808 */ /* 0x000fe40004000000 */
[----:B------:R-:W-:Y:S04]  /*7f80*/  ISETP.GT.AND P0, PT, R2, 0x21, !P6 ;  /* 0x000000210200780c */ /* 0x000fe80007704270 */
[----:B------:R-:W-:Y:S04]  /*7f90*/  ISETP.LT.OR P0, PT, R168, 0x22, P0 ;  /* 0x00000022a800780c */ /* 0x000fe80000701670 */
[----:B------:R-:W-:Y:S02]  /*7fa0*/  FSEL R220, R39, -INF , !P0 ;  /* 0xff80000027dc7808 */ /* 0x000fe40004000000 */
[----:B------:R-:W-:Y:S04]  /*7fb0*/  ISETP.GT.AND P0, PT, R0, RZ, !P3 ;  /* 0x000000ff0000720c */ /* 0x000fe80005f04270 */
[C---:B------:R-:W-:Y:S04]  /*7fc0*/  ISETP.LT.OR P0, PT, R169.reuse, 0x1, P0 ;  /* 0x00000001a900780c */ /* 0x040fe80000701670 */
[----:B------:R-:W-:Y:S02]  /*7fd0*/  FSEL R16, R4, -INF , !P0 ;  /* 0xff80000004107808 */ /* 0x000fe40004000000 */
[----:B------:R-:W-:Y:S01]  /*7fe0*/  ISETP.GT.AND P0, PT, R0, 0x1, !P4 ;  /* 0x000000010000780c */ /* 0x000fe20006704270 */
[----:B------:R-:W1:Y:S03]  /*7ff0*/  SHFL.IDX PT, R4, R173, 0x3, 0x1c1f ;  /* 0x007c1f00ad047f89 */ /* 0x000e6600000e0000 */
[----:B------:R-:W-:Y:S04]  /*8000*/  ISETP.LT.OR P0, PT, R169, 0x2, P0 ;  /* 0x00000002a900780c */ /* 0x000fe80000701670 */
[----:B------:R-:W-:Y:S02]  /*8010*/  FSEL R5, R5, -INF , !P0 ;  /* 0xff80000005057808 */ /* 0x000fe40004000000 */
[----:B------:R-:W-:Y:S04]  /*8020*/  ISETP.GT.AND P0, PT, R2, 0x1, !P4 ;  /* 0x000000010200780c */ /* 0x000fe80006704270 */
[----:B------:R-:W-:Y:S04]  /*8030*/  ISETP.LT.OR P0, PT, R168, 0x2, P0 ;  /* 0x00000002a800780c */ /* 0x000fe80000701670 */
[----:B------:R-:W-:Y:S02]  /*8040*/  FSEL R19, R7, -INF , !P0 ;  /* 0xff80000007137808 */ /* 0x000fe40004000000 */
[----:B------:R-:W-:Y:S04]  /*8050*/  ISETP.GT.AND P0, PT, R2, RZ, !P3 ;  /* 0x000000ff0200720c */ /* 0x000fe80005f04270 */
[----:B------:R-:W-:Y:S04]  /*8060*/  ISETP.LT.OR P0, PT, R168, 0x1, P0 ;  /* 0x00000001a800780c */ /* 0x000fe80000701670 */
[----:B------:R-:W-:Y:S02]  /*8070*/  FSEL R6, R6, -INF , !P0 ;  /* 0xff80000006067808 */ /* 0x000fe40004000000 */
[----:B------:R-:W-:Y:S04]  /*8080*/  ISETP.GT.AND P0, PT, R0, 0x28, !P5 ;  /* 0x000000280000780c */ /* 0x000fe80006f04270 */
[----:B------:R-:W-:Y:S04]  /*8090*/  ISETP.LT.OR P0, PT, R169, 0x29, P0 ;  /* 0x00000029a900780c */ /* 0x000fe80000701670 */
[----:B------:R-:W-:Y:S02]  /*80a0*/  FSEL R221, R48, -INF , !P0 ;  /* 0xff80000030dd7808 */ /* 0x000fe40004000000 */
[----:B------:R-:W-:Y:S04]  /*80b0*/  ISETP.GE.AND P0, PT, R3, 0x2a, PT ;  /* 0x0000002a0300780c */ /* 0x000fe80003f06270 */
[----:B------:R-:W-:Y:S01]  /*80c0*/  ISETP.GT.AND P2, PT, R0, 0x29, !P0 ;  /* 0x000000290000780c */ /* 0x000fe20004744270 */
[--C-:B-1----:R-:W-:Y:S03]  /*80d0*/  IMAD.IADD R0, R175, 0x1, R4.reuse ;  /* 0x00000001af007824 */ /* 0x102fe600078e0204 */
[----:B------:R-:W-:Y:S04]  /*80e0*/  ISETP.LT.OR P2, PT, R169, 0x2a, P2 ;  /* 0x0000002aa900780c */ /* 0x000fe80001741670 */
[----:B------:R-:W-:Y:S02]  /*80f0*/  FSEL R222, R49, -INF , !P2 ;  /* 0xff80000031de7808 */ /* 0x000fe40005000000 */
[----:B------:R-:W-:Y:S04]  /*8100*/  ISETP.GT.AND P2, PT, R2, 0x28, !P5 ;  /* 0x000000280200780c */ /* 0x000fe80006f44270 */
[----:B------:R-:W-:Y:S04]  /*8110*/  ISETP.LT.OR P2, PT, R168, 0x29, P2 ;  /* 0x00000029a800780c */ /* 0x000fe80001741670 */
[----:B------:R-:W-:Y:S02]  /*8120*/  FSEL R223, R50, -INF , !P2 ;  /* 0xff80000032df7808 */ /* 0x000fe40005000000 */
[----:B------:R-:W-:Y:S01]  /*8130*/  ISETP.GT.AND P2, PT, R2, 0x29, !P0 ;  /* 0x000000290200780c */ /* 0x000fe20004744270 */
[----:B------:R-:W-:Y:S03]  /*8140*/  IMAD.IADD R2, R174, 0x1, R4 ;  /* 0x00000001ae027824 */ /* 0x000fe600078e0204 */
[----:B------:R-:W-:Y:S04]  /*8150*/  ISETP.LT.OR P2, PT, R168, 0x2a, P2 ;  /* 0x0000002aa800780c */ /* 0x000fe80001741670 */
[----:B------:R-:W-:Y:S02]  /*8160*/  FSEL R246, R51, -INF , !P2 ;  /* 0xff80000033f67808 */ /* 0x000fe40005000000 */
[----:B------:R-:W-:Y:S02]  /*8170*/  ISETP.GT.AND P2, PT, R165, 0x1, !P4 ;  /* 0x00000001a500780c */ /* 0x000fe40006744270 */
[----:B------:R-:W-:Y:S02]  /*8180*/  ISETP.NE.AND P4, PT, R20, RZ, PT ;  /* 0x000000ff1400720c */ /* 0x000fe40003f85270 */
[----:B------:R-:W-:Y:S04]  /*8190*/  ISETP.LT.OR P2, PT, R167, 0x2, P2 ;  /* 0x00000002a700780c */ /* 0x000fe80001741670 */
[----:B------:R-:W-:Y:S02]  /*81a0*/  FSEL R20, R9, -INF , !P2 ;  /* 0xff80000009147808 */ /* 0x000fe40005000000 */
[----:B------:R-:W-:Y:S04]  /*81b0*/  ISETP.NE.AND P2, PT, R193, RZ, PT ;  /* 0x000000ffc100720c */ /* 0x000fe80003f45270 */
[----:B------:R-:W-:Y:S04]  /*81c0*/  ISETP.GT.AND P2, PT, R165, 0x8, !P2 ;  /* 0x00000008a500780c */ /* 0x000fe80005744270 */
        /* <DEDUP_REMOVED lines=18> */
[----:B------:R-:W-:Y:S02]  /*82f0*/  ISETP.GT.AND P2, PT, R165, 0x19, !P4 ;  /* 0x00000019a500780c */ /* 0x000fe40006744270 */
[----:B------:R-:W-:Y:S02]  /*8300*/  ISETP.NE.AND P4, PT, R199, RZ, PT ;  /* 0x000000ffc700720c */ /* 0x000fe40003f85270 */
        /* <DEDUP_REMOVED lines=11> */
[----:B------:R-:W-:Y:S02]  /*83c0*/  ISETP.GT.AND P2, PT, R165, RZ, !P3 ;  /* 0x000000ffa500720c */ /* 0x000fe40005f44270 */
[----:B------:R-:W-:Y:S02]  /*83d0*/  ISETP.NE.AND P3, PT, R198, RZ, PT ;  /* 0x000000ffc600720c */ /* 0x000fe40003f65270 */
[----:B------:R-:W-:Y:S04]  /*83e0*/  ISETP.LT.OR P2, PT, R167, 0x1, P2 ;  /* 0x00000001a700780c */ /* 0x000fe80001741670 */
[----:B------:R-:W-:Y:S02]  /*83f0*/  FSEL R8, R8, -INF , !P2 ;  /* 0xff80000008087808 */ /* 0x000fe40005000000 */
[----:B------:R-:W-:Y:S04]  /*8400*/  ISETP.GT.AND P2, PT, R165, 0x29, !P0 ;  /* 0x00000029a500780c */ /* 0x000fe80004744270 */
[----:B------:R-:W-:Y:S04]  /*8410*/  ISETP.LT.OR P2, PT, R167, 0x2a, P2 ;  /* 0x0000002aa700780c */ /* 0x000fe80001741670 */
[----:B------:R-:W-:Y:S02]  /*8420*/  FSEL R247, R45, -INF , !P2 ;  /* 0xff8000002df77808 */ /* 0x000fe40005000000 */
[----:B------:R-:W-:Y:S11]  /*8430*/  PLOP3.LUT P2, PT, PT, PT, UP2, 0x40, 0x0 ;  /* 0x000000000000781c */ /* 0x000ff60003f4e828 */
[----:B------:R-:W-:Y:S02]  /*8440*/  @!UPT UIADD3 URZ, URZ, URZ, URZ ;  /* 0x0000003f3f3ff290 */ /* 0x000fe4000fffe03f */
        /* <DEDUP_REMOVED lines=15> */
.L_x_916:
[----:B------:R-:W-:Y:S04]  /*8540*/  MOV R7, c[0x0][0x32c] ;  /* 0x0000cb0000077a02 */ /* 0x000fe80000000f00 */
[----:B------:R-:W-:Y:S11]  /*8550*/  ISETP.NE.AND P2, PT, R7, 0x1, PT ;  /* 0x000000010700780c */ /* 0x000ff60003f45270 */
[----:B------:R-:W-:Y:S02]  /*8560*/  @!UPT UIADD3 URZ, URZ, URZ, URZ ;  /* 0x0000003f3f3ff290 */ /* 0x000fe4000fffe03f */
[----:B------:R-:W-:Y:S05]  /*8570*/  @P2 IMAD.HI.U32 R7, R4, c[0x0][0x330], RZ ;  /* 0x0000cc0004072a27 */ /* 0x000fea00078e00ff */
[----:B------:R-:W-:Y:S02]  /*8580*/  @P2 SHF.R.U32.HI R4, RZ, c[0x0][0x334], R7 ;  /* 0x0000cd00ff042a19 */ /* 0x000fe40000011607 */
.L_x_917:
[----:B------:R-:W-:Y:S05]  /*8590*/  BSYNC B0 ;  /* 0x0000000000007941 */ /* 0x000fea0003800000 */
.L_x_915:
[----:B------:R-:W-:Y:S04]  /*85a0*/  IMAD.IADD R3, R3, 0x1, -R210 ;  /* 0x0000000103037824 */ /* 0x000fe800078e0ad2 */
[----:B------:R-:W-:Y:S05]  /*85b0*/  IMAD R4, R4, c[0x0][0x32c], R3 ;  /* 0x0000cb0004047a24 */ /* 0x000fea00078e0203 */
[----:B------:R-:W-:Y:S02]  /*85c0*/  IADD3 R3, R4, c[0x0][0x32c], RZ ;  /* 0x0000cb0004037a10 */ /* 0x000fe40007ffe0ff */
[----:B------:R-:W-:Y:S02]  /*85d0*/  IMNMX R0, R0, R4, !PT ;  /* 0x0000000400007217 */ /* 0x000fe40007800200 */
[----:B------:R-:W-:Y:S02]  /*85e0*/  IMNMX R2, R2, R3, PT ;  /* 0x0000000302027217 */ /* 0x000fe40003800200 */
.L_x_914:
[----:B------:R-:W-:Y:S01]  /*85f0*/  FMNMX.FTZ R169, R16, R164, !PT ;  /* 0x000000a410a97209 */ /* 0x000fe20007810000 */
[----:B------:R-:W-:Y:S01]  /*8600*/  LDSM.16.MT88.4 R36, [R226+0x2080] ;  /* 0x00208000e224783b */ /* 0x000fe20000004200 */
[----:B------:R-:W-:Y:S02]  /*8610*/  ISETP.NE.AND P2, PT, R22, RZ, PT ;  /* 0x000000ff1600720c */ /* 0x000fe40003f45270 */
[----:B------:R-:W-:Y:S02]  /*8620*/  FMNMX.FTZ R169, R5, R169, !PT ;  /* 0x000000a905a97209 */ /* 0x000fe40007810000 */
[----:B------:R-:W-:Y:S02]  /*8630*/  ISETP.GT.AND P2, PT, R0, RZ, !P2 ;  /* 0x000000ff0000720c */ /* 0x000fe40005744270 */
[----:B------:R-:W-:Y:S02]  /*8640*/  FMNMX.FTZ R169, R194, R169, !PT ;  /* 0x000000a9c2a97209 */ /* 0x000fe40007810000 */
[----:B------:R-:W-:Y:S02]  /*8650*/  ISETP.LT.OR P2, PT, R2, 0x1, P2 ;  /* 0x000000010200780c */ /* 0x000fe40001741670 */
[----:B------:R-:W-:Y:S02]  /*8660*/  FMNMX.FTZ R169, R195, R169, !PT ;  /* 0x000000a9c3a97209 */ /* 0x000fe40007810000 */
[----:B------:R-:W-:Y:S02]  /*8670*/  FSEL R10, R10, -INF , !P2 ;  /* 0xff8000000a0a7808 */ /* 0x000fe40005000000 */
[----:B------:R-:W-:Y:S02]  /*8680*/  FMNMX.FTZ R169, R200, R169, !PT ;  /* 0x000000a9c8a97209 */ /* 0x000fe40007810000 */
[----:B------:R-:W-:Y:S02]  /*8690*/  ISETP.NE.AND P2, PT, R21, RZ, PT ;  /* 0x000000ff1500720c */ /* 0x000fe40003f45270 */
[----:B------:R-:W-:Y:S02]  /*86a0*/  FMNMX.FTZ R169, R201, R169, !PT ;  /* 0x000000a9c9a97209 */ /* 0x000fe40007810000 */
[----:B------:R-:W-:Y:S02]  /*86b0*/  ISETP.GT.AND P2, PT, R0, 0x1, !P2 ;  /* 0x000000010000780c */ /* 0x000fe40005744270 */
        /* <DEDUP_REMOVED lines=12> */
[----:B------:R-:W-:Y:S01]  /*8780*/  ISETP.NE.AND P2, PT, R192, RZ, PT ;  /* 0x000000ffc000720c */ /* 0x000fe20003f45270 */
[----:B------:R-:W1:Y:S01]  /*8790*/  SHFL.BFLY PT, R7, R169, 0x2, 0x1f ;  /* 0x0c401f00a9077f89 */ /* 0x000e6200000e0000 */
[----:B------:R-:W-:Y:S02]  /*87a0*/  FMNMX.FTZ R3, R6, R166, !PT ;  /* 0x000000a606037209 */ /* 0x000fe40007810000 */
[----:B------:R-:W-:Y:S02]  /*87b0*/  ISETP.GT.AND P2, PT, R0, 0x9, !P2 ;  /* 0x000000090000780c */ /* 0x000fe40005744270 */
[----:B------:R-:W-:Y:S02]  /*87c0*/  FMNMX.FTZ R3, R19, R3, !PT ;  /* 0x0000000313037209 */ /* 0x000fe40007810000 */
[----:B------:R-:W-:Y:S02]  /*87d0*/  ISETP.LT.OR P2, PT, R2, 0xa, P2 ;  /* 0x0000000a0200780c */ /* 0x000fe40001741670 */
[----:B------:R-:W-:Y:S02]  /*87e0*/  FMNMX.FTZ R3, R196, R3, !PT ;  /* 0x00000003c4037209 */ /* 0x000fe40007810000 */
[----:B------:R-:W-:Y:S02]  /*87f0*/  FSEL R15, R15, -INF , !P2 ;  /* 0xff8000000f0f7808 */ /* 0x000fe40005000000 */
[----:B------:R-:W-:Y:S02]  /*8800*/  ISETP.NE.AND P2, PT, R172, RZ, PT ;  /* 0x000000ffac00720c */ /* 0x000fe40003f45270 */
[----:B------:R-:W-:Y:S02]  /*8810*/  FMNMX.FTZ R3, R197, R3, !PT ;  /* 0x00000003c5037209 */ /* 0x000fe40007810000 */
[----:B------:R-:W-:Y:S02]  /*8820*/  ISETP.GT.AND P2, PT, R0, 0x10, !P2 ;  /* 0x000000100000780c */ /* 0x000fe40005744270 */
[----:B------:R-:W-:Y:S02]  /*8830*/  FMNMX.FTZ R3, R202, R3, !PT ;  /* 0x00000003ca037209 */ /* 0x000fe40007810000 */
[----:B------:R-:W-:Y:S02]  /*8840*/  ISETP.LT.OR P2, PT, R2, 0x11, P2 ;  /* 0x000000110200780c */ /* 0x000fe40001741670 */
[----:B------:R-:W-:Y:S02]  /*8850*/  FMNMX.FTZ R3, R203, R3, !PT ;  /* 0x00000003cb037209 */ /* 0x000fe40007810000 */
[----:B------:R-:W-:Y:S02]  /*8860*/  FSEL R199, R26, -INF , !P2 ;  /* 0xff8000001ac77808 */ /* 0x000fe40005000000 */
[----:B------:R-:W-:Y:S02]  /*8870*/  ISETP.NE.AND P2, PT, R18, RZ, PT ;  /* 0x000000ff1200720c */ /* 0x000fe40003f45270 */
[----:B-1----:R-:W-:Y:S02]  /*8880*/  FMNMX.FTZ R169, R169, R7, !PT ;  /* 0x00000007a9a97209 */ /* 0x002fe40007810000 */
[----:B------:R-:W-:Y:S02]  /*8890*/  ISETP.GT.AND P2, PT, R0, 0x11, !P2 ;  /* 0x000000110000780c */ /* 0x000fe40005744270 */
[----:B------:R-:W-:Y:S01]  /*88a0*/  FMNMX.FTZ R3, R208, R3, !PT ;  /* 0x00000003d0037209 */ /* 0x000fe20007810000 */
[----:B------:R-:W1:Y:S01]  /*88b0*/  SHFL.BFLY PT, R7, R169, 0x1, 0x1f ;  /* 0x0c201f00a9077f89 */ /* 0x000e6200000e0000 */
        /* <DEDUP_REMOVED lines=13> */
[----:B-1----:R-:W-:Y:S02]  /*8990*/  FMNMX.FTZ R169, R169, R7, !PT ;  /* 0x00000007a9a97209 */ /* 0x002fe40007810000 */
[----:B------:R-:W-:Y:S02]  /*89a0*/  ISETP.LT.OR P2, PT, R2, 0x1a, P2 ;  /* 0x0000001a0200780c */ /* 0x000fe40001741670 */
[----:B------:R-:W-:Y:S01]  /*89b0*/  FMNMX.FTZ R3, R246, R3, !PT ;  /* 0x00000003f6037209 */ /* 0x000fe20007810000 */
[----:B------:R-:W-:Y:S01]  /*89c0*/  FMUL.FTZ R173, R169, c[0x0][0x2d0] ;  /* 0x0000b400a9ad7a20 */ /* 0x000fe20000410000 */
[----:B------:R-:W-:Y:S02]  /*89d0*/  FSEL R198, R31, -INF , !P2 ;  /* 0xff8000001fc67808 */ /* 0x000fe40005000000 */
[----:B------:R-:W-:Y:S01]  /*89e0*/  FSETP.NEU.FTZ.AND P2, PT, R169, -INF , PT ;  /* 0xff800000a900780b */ /* 0x000fe20003f5d000 */
[----:B------:R-:W1:Y:S01]  /*89f0*/  SHFL.BFLY PT, R168, R3, 0x2, 0x1f ;  /* 0x0c401f0003a87f89 */ /* 0x000e6200000e0000 */
[----:B------:R-:W-:Y:S02]  /*8a00*/  FMNMX.FTZ R4, R20, R4, !PT ;  /* 0x0000000414047209 */ /* 0x000fe40007810000 */
[----:B------:R-:W-:Y:S02]  /*8a10*/  FSEL R173, R173, RZ, P2 ;  /* 0x000000ffadad7208 */ /* 0x000fe40001000000 */
[----:B------:R-:W-:Y:S02]  /*8a20*/  FMNMX.FTZ R4, R12, R4, !PT ;  /* 0x000000040c047209 */ /* 0x000fe40007810000 */
[----:B------:R-:W-:Y:S01]  /*8a30*/  ISETP.GT.AND P1, PT, R0, 0x20, !P1 ;  /* 0x000000200000780c */ /* 0x000fe20004f24270 */
[--C-:B------:R-:W-:Y:S01]  /*8a40*/  FFMA.FTZ R5, R5, c[0x0][0x2d0], -R173.reuse ;  /* 0x0000b40005057a23 */ /* 0x100fe200000108ad */
[----:B------:R-:W-:Y:S01]  /*8a50*/  FMNMX.FTZ R4, R13, R4, !PT ;  /* 0x000000040d047209 */ /* 0x000fe20007810000 */
[--C-:B------:R-:W-:Y:S01]  /*8a60*/  FFMA.FTZ R16, R16, c[0x0][0x2d0], -R173.reuse ;  /* 0x0000b40010107a23 */ /* 0x100fe200000108ad */
[----:B------:R-:W-:Y:S01]  /*8a70*/  ISETP.LT.OR P1, PT, R2, 0x21, P1 ;  /* 0x000000210200780c */ /* 0x000fe20000f21670 */
[----:B------:R2:W-:Y:S01]  /*8a80*/  MUFU.EX2 R249, R5 ;  /* 0x0000000500f97308 */ /* 0x0005e20000000800 */
[----:B------:R-:W-:Y:S02]  /*8a90*/  FMNMX.FTZ R4, R206, R4, !PT ;  /* 0x00000004ce047209 */ /* 0x000fe40007810000 */
[----:B------:R-:W-:Y:S02]  /*8aa0*/  FSEL R215, R42, -INF , !P1 ;  /* 0xff8000002ad77808 */ /* 0x000fe40004800000 */
[----:B------:R-:W-:Y:S02]  /*8ab0*/  FMNMX.FTZ R4, R207, R4, !PT ;  /* 0x00000004cf047209 */ /* 0x000fe40007810000 */
[C---:B------:R-:W-:Y:S02]  /*8ac0*/  ISETP.GT.AND P6, PT, R0.reuse, 0x21, !P6 ;  /* 0x000000210000780c */ /* 0x040fe400077c4270 */
[----:B------:R-:W-:Y:S01]  /*8ad0*/  FMNMX.FTZ R4, R211, R4, !PT ;  /* 0x00000004d3047209 */ /* 0x000fe20007810000 */
[----:B------:R-:W3:Y:S01]  /*8ae0*/  MUFU.EX2 R50, R16 ;  /* 0x0000001000327308 */ /* 0x000ee20000000800 */
[----:B------:R-:W-:Y:S02]  /*8af0*/  ISETP.GT.AND P5, PT, R0, 0x28, !P5 ;  /* 0x000000280000780c */ /* 0x000fe40006fa4270 */
        /* <DEDUP_REMOVED lines=8> */
[----:B--2---:R-:W-:Y:S01]  /*8b80*/  FMNMX.FTZ R5, R14, R4, !PT ;  /* 0x000000040e057209 */ /* 0x004fe20007810000 */
[--C-:B------:R-:W-:Y:S01]  /*8b90*/  FFMA.FTZ R4, R194, c[0x0][0x2d0], -R173.reuse ;  /* 0x0000b400c2047a23 */ /* 0x100fe200000108ad */
[----:B------:R-:W-:Y:S02]  /*8ba0*/  FMNMX.FTZ R3, R247, R3, !PT ;  /* 0x00000003f7037209 */ /* 0x000fe40007810000 */
[----:B------:R-:W-:Y:S01]  /*8bb0*/  FMNMX.FTZ R5, R15, R5, !PT ;  /* 0x000000050f057209 */ /* 0x000fe20007810000 */
[----:B------:R2:W-:Y:S01]  /*8bc0*/  MUFU.EX2 R48, R4 ;  /* 0x0000000400307308 */ /* 0x0005e20000000800 */
[----:B------:R-:W-:Y:S01]  /*8bd0*/  ISETP.GT.AND P0, PT, R0, 0x29, !P0 ;  /* 0x000000290000780c */ /* 0x000fe20004704270 */
[----:B------:R-:W4:Y:S01]  /*8be0*/  SHFL.BFLY PT, R9, R3, 0x2, 0x1f ;  /* 0x0c401f0003097f89 */ /* 0x000f2200000e0000 */
[C---:B------:R-:W-:Y:S02]  /*8bf0*/  ISETP.LT.OR P6, PT, R2.reuse, 0x22, P6 ;  /* 0x000000220200780c */ /* 0x040fe400037c1670 */
[----:B------:R-:W-:Y:S02]  /*8c00*/  ISETP.LT.OR P5, PT, R2, 0x29, P5 ;  /* 0x000000290200780c */ /* 0x000fe40002fa1670 */
[----:B------:R-:W-:Y:S02]  /*8c10*/  FSEL R214, R43, -INF , !P6 ;  /* 0xff8000002bd67808 */ /* 0x000fe40007000000 */
[----:B------:R-:W-:Y:S02]  /*8c20*/  FSEL R216, R46, -INF , !P5 ;  /* 0xff8000002ed87808 */ /* 0x000fe40006800000 */
[----:B------:R-:W-:Y:S02]  /*8c30*/  ISETP.LT.OR P0, PT, R2, 0x2a, P0 ;  /* 0x0000002a0200780c */ /* 0x000fe40000701670 */
[----:B-1----:R-:W-:Y:S02]  /*8c40*/  FMNMX.FTZ R168, R168, R7, !PT ;  /* 0x00000007a8a87209 */ /* 0x002fe40007810000 */
[----:B------:R-:W-:Y:S02]  /*8c50*/  FSEL R172, R47, -INF , !P0 ;  /* 0xff8000002fac7808 */ /* 0x000fe40004000000 */
[C---:B------:R-:W-:Y:S01]  /*8c60*/  FSETP.NEU.FTZ.AND P1, PT, R168.reuse, -INF , PT ;  /* 0xff800000a800780b */ /* 0x040fe20003f3d000 */
[----:B------:R-:W-:Y:S01]  /*8c70*/  FMUL.FTZ R174, R168, c[0x0][0x2d0] ;  /* 0x0000b400a8ae7a20 */ /* 0x000fe20000410000 */
[----:B---3--:R-:W-:Y:S04]  /*8c80*/  F2FP.PACK_AB R192, R249, R50 ;  /* 0x00000032f9c0723e */ /* 0x008fe800000000ff */
[----:B------:R-:W-:Y:S02]  /*8c90*/  FSEL R174, R174, RZ, P1 ;  /* 0x000000ffaeae7208 */ /* 0x000fe40000800000 */
[----:B--2---:R-:W-:Y:S01]  /*8ca0*/  FMNMX.FTZ R4, R199, R5, !PT ;  /* 0x00000005c7047209 */ /* 0x004fe20007810000 */
[----:B------:R-:W-:Y:S01]  /*8cb0*/  FFMA.FTZ R5, R195, c[0x0][0x2d0], -R173 ;  /* 0x0000b400c3057a23 */ /* 0x000fe200000108ad */
[----:B----4-:R-:W-:Y:S01]  /*8cc0*/  FMNMX.FTZ R3, R3, R9, !PT ;  /* 0x0000000903037209 */ /* 0x010fe20007810000 */
[--C-:B------:R-:W-:Y:S01]  /*8cd0*/  FFMA.FTZ R0, R19, c[0x0][0x2d0], -R174.reuse ;  /* 0x0000b40013007a23 */ /* 0x100fe200000108ae */
[----:B------:R-:W-:Y:S01]  /*8ce0*/  FMNMX.FTZ R4, R210, R4, !PT ;  /* 0x00000004d2047209 */ /* 0x000fe20007810000 */
[----:B------:R1:W-:Y:S02]  /*8cf0*/  MUFU.EX2 R24, R5 ;  /* 0x0000000500187308 */ /* 0x0003e40000000800 */
[----:B------:R-:W2:Y:S08]  /*8d00*/  SHFL.BFLY PT, R167, R3, 0x1, 0x1f ;  /* 0x0c201f0003a77f89 */ /* 0x000eb000000e0000 */
[----:B------:R-:W-:Y:S01]  /*8d10*/  MUFU.EX2 R51, R0 ;  /* 0x0000000000337308 */ /* 0x000fe20000000800 */
[----:B-1----:R-:W-:Y:S01]  /*8d20*/  FMNMX.FTZ R5, R213, R4, !PT ;  /* 0x00000004d5057209 */ /* 0x002fe20007810000 */
[--C-:B------:R-:W-:Y:S01]  /*8d30*/  FFMA.FTZ R4, R6, c[0x0][0x2d0], -R174.reuse ;  /* 0x0000b40006047a23 */ /* 0x100fe200000108ae */
[----:B--2---:R-:W-:Y:S01]  /*8d40*/  FMNMX.FTZ R167, R3, R167, !PT ;  /* 0x000000a703a77209 */ /* 0x004fe20007810000 */
[--C-:B------:R-:W-:Y:S01]  /*8d50*/  FFMA.FTZ R3, R197, c[0x0][0x2d0], -R174.reuse ;  /* 0x0000b400c5037a23 */ /* 0x100fe200000108ae */
[----:B------:R-:W-:Y:S05]  /*8d60*/  FMNMX.FTZ R5, R198, R5, !PT ;  /* 0x00000005c6057209 */ /* 0x000fea0007810000 */
[----:B------:R1:W2:Y:S01]  /*8d70*/  MUFU.EX2 R49, R4 ;  /* 0x0000000400317308 */ /* 0x0002a20000000800 */
[C---:B------:R-:W-:Y:S01]  /*8d80*/  FSETP.NEU.FTZ.AND P0, PT, R167.reuse, -INF , PT ;  /* 0xff800000a700780b */ /* 0x040fe20003f1d000 */
[----:B------:R-:W-:Y:S05]  /*8d90*/  FMUL.FTZ R175, R167, c[0x0][0x2d0] ;  /* 0x0000b400a7af7a20 */ /* 0x000fea0000410000 */
[----:B------:R-:W-:Y:S03]  /*8da0*/  FSEL R175, R175, RZ, P0 ;  /* 0x000000ffafaf7208 */ /* 0x000fe60000000000 */
[----:B------:R3:W-:Y:S02]  /*8db0*/  MUFU.EX2 R197, R3 ;  /* 0x0000000300c57308 */ /* 0x0007e40000000800 */
[--C-:B------:R-:W-:Y:S08]  /*8dc0*/  FFMA.FTZ R8, R8, c[0x0][0x2d0], -R175.reuse ;  /* 0x0000b40008087a23 */ /* 0x100ff000000108af */
[----:B------:R-:W-:Y:S01]  /*8dd0*/  MUFU.EX2 R45, R8 ;  /* 0x00000008002d7308 */ /* 0x000fe20000000800 */
[----:B-1----:R-:W-:Y:S02]  /*8de0*/  FMNMX.FTZ R4, R215, R5, !PT ;  /* 0x00000005d7047209 */ /* 0x002fe40007810000 */
[----:B--2---:R-:W-:Y:S02]  /*8df0*/  F2FP.PACK_AB R193, R51, R49 ;  /* 0x0000003133c1723e */ /* 0x004fe400000000ff */
[----:B------:R-:W-:Y:S01]  /*8e00*/  FMNMX.FTZ R2, R214, R4, !PT ;  /* 0x00000004d6027209 */ /* 0x000fe20007810000 */
[--C-:B------:R-:W-:Y:S03]  /*8e10*/  FFMA.FTZ R4, R12, c[0x0][0x2d0], -R175.reuse ;  /* 0x0000b4000c047a23 */ /* 0x100fe600000108af */
[----:B------:R-:W-:Y:S01]  /*8e20*/  FMNMX.FTZ R0, R216, R2, !PT ;  /* 0x00000002d8007209 */ /* 0x000fe20007810000 */
[----:B------:R-:W-:Y:S01]  /*8e30*/  FFMA.FTZ R2, R196, c[0x0][0x2d0], -R174 ;  /* 0x0000b400c4027a23 */ /* 0x000fe200000108ae */
[----:B------:R-:W-:Y:S01]  /*8e40*/  MUFU.EX2 R251, R4 ;  /* 0x0000000400fb7308 */ /* 0x000fe20000000800 */
[--C-:B---3--:R-:W-:Y:S01]  /*8e50*/  FFMA.FTZ R3, R20, c[0x0][0x2d0], -R175.reuse ;  /* 0x0000b40014037a23 */ /* 0x108fe200000108af */
[----:B------:R-:W-:Y:S01]  /*8e60*/  FMNMX.FTZ R0, R172, R0, !PT ;  /* 0x00000000ac007209 */ /* 0x000fe20007810000 */
[----:B------:R-:W-:Y:S01]  /*8e70*/  LDSM.16.MT88.4 R20, [R225+0x2080] ;  /* 0x00208000e114783b */ /* 0x000fe20000004200 */
[----:B------:R-:W-:Y:S04]  /*8e80*/  MOV R196, R24 ;  /* 0x0000001800c47202 */ /* 0x000fe80000000f00 */
[----:B------:R-:W-:Y:S02]  /*8e90*/  F2FP.PACK_AB R194, R196, R48 ;  /* 0x00000030c4c2723e */ /* 0x000fe400000000ff */
[----:B------:R1:W-:Y:S10]  /*8ea0*/  MUFU.EX2 R6, R2 ;  /* 0x0000000200067308 */ /* 0x0003f40000000800 */
[----:B------:R2:W-:Y:S01]  /*8eb0*/  MUFU.EX2 R46, R3 ;  /* 0x00000003002e7308 */ /* 0x0005e20000000800 */
[----:B-1----:R-:W2:Y:S02]  /*8ec0*/  SHFL.BFLY PT, R2, R0, 0x2, 0x1f ;  /* 0x0c401f0000027f89 */ /* 0x002ea400000e0000 */
[----:B--2---:R-:W-:Y:S01]  /*8ed0*/  FMNMX.FTZ R3, R0, R2, !PT ;  /* 0x0000000200037209 */ /* 0x004fe20007810000 */
[----:B------:R-:W-:Y:S01]  /*8ee0*/  FFMA.FTZ R2, R13, c[0x0][0x2d0], -R175 ;  /* 0x0000b4000d027a23 */ /* 0x000fe200000108af */
[----:B------:R-:W-:Y:S05]  /*8ef0*/  FSEL R0, R169, RZ, P2 ;  /* 0x000000ffa9007208 */ /* 0x000fea0001000000 */
[----:B------:R1:W-:Y:S01]  /*8f00*/  MUFU.EX2 R5, R2 ;  /* 0x0000000200057308 */ /* 0x0003e20000000800 */
[----:B------:R-:W2:Y:S01]  /*8f10*/  SHFL.BFLY PT, R4, R3, 0x1, 0x1f ;  /* 0x0c201f0003047f89 */ /* 0x000ea200000e0000 */
[----:B------:R-:W-:Y:S04]  /*8f20*/  FADD.FTZ R0, -R0, R164 ;  /* 0x000000a400007221 */ /* 0x000fe80000010100 */
[----:B------:R-:W-:Y:S04]  /*8f30*/  FMUL.FTZ R0, R0, c[0x0][0x2d0] ;  /* 0x0000b40000007a20 */ /* 0x000fe80000410000 */
[----:B------:R3:W4:Y:S01]  /*8f40*/  MUFU.EX2 R165, R0 ;  /* 0x0000000000a57308 */ /* 0x0007220000000800 */
[----:B-1----:R-:W-:Y:S02]  /*8f50*/  FSEL R2, R168, RZ, P1 ;  /* 0x000000ffa8027208 */ /* 0x002fe40000800000 */
[----:B--2---:R-:W-:Y:S03]  /*8f60*/  FMNMX.FTZ R3, R3, R4, !PT ;  /* 0x0000000403037209 */ /* 0x004fe60007810000 */
[----:B------:R-:W-:Y:S02]  /*8f70*/  FADD.FTZ R2, -R2, R166 ;  /* 0x000000a602027221 */ /* 0x000fe40000010100 */
[----:B------:R-:W-:Y:S02]  /*8f80*/  FMUL.FTZ R166, R3, c[0x0][0x2d0] ;  /* 0x0000b40003a67a20 */ /* 0x000fe40000410000 */
[----:B------:R-:W-:Y:S01]  /*8f90*/  FMUL.FTZ R2, R2, c[0x0][0x2d0] ;  /* 0x0000b40002027a20 */ /* 0x000fe20000410000 */
[----:B---3--:R-:W-:Y:S01]  /*8fa0*/  FSEL R0, R167, RZ, P0 ;  /* 0x000000ffa7007208 */ /* 0x008fe20000000000 */
[----:B----4-:R-:W-:Y:S01]  /*8fb0*/  FMUL.FTZ R16, R165, R188 ;  /* 0x000000bca5107220 */ /* 0x010fe20000410000 */
[----:B------:R-:W-:Y:S01]  /*8fc0*/  FSETP.NEU.FTZ.AND P0, PT, R3, -INF , PT ;  /* 0xff8000000300780b */ /* 0x000fe20003f1d000 */
[----:B------:R-:W1:Y:S01]  /*8fd0*/  MUFU.EX2 R164, R2 ;  /* 0x0000000200a47308 */ /* 0x000e620000000800 */
[C---:B------:R-:W-:Y:S02]  /*8fe0*/  FMUL.FTZ R17, R165.reuse, R189 ;  /* 0x000000bda5117220 */ /* 0x040fe40000410000 */
[----:B------:R-:W-:Y:S01]  /*8ff0*/  FADD.FTZ R0, -R0, R170 ;  /* 0x000000aa00007221 */ /* 0x000fe20000010100 */
[----:B------:R-:W-:Y:S01]  /*9000*/  FSEL R166, R166, RZ, P0 ;  /* 0x000000ffa6a67208 */ /* 0x000fe20000000000 */
[----:B------:R-:W-:Y:S01]  /*9010*/  FMUL.FTZ R32, R165, R144 ;  /* 0x00000090a5207220 */ /* 0x000fe20000410000 */
[----:B------:R-:W-:Y:S01]  /*9020*/  MOV R170, R6 ;  /* 0x0000000600aa7202 */ /* 0x000fe20000000f00 */
[----:B------:R-:W-:Y:S02]  /*9030*/  FMUL.FTZ R0, R0, c[0x0][0x2d0] ;  /* 0x0000b40000007a20 */ /* 0x000fe40000410000 */
[--C-:B------:R-:W-:Y:S01]  /*9040*/  FFMA.FTZ R4, R14, c[0x0][0x2d0], -R166.reuse ;  /* 0x0000b4000e047a23 */ /* 0x100fe200000108a6 */
[----:B------:R-:W-:Y:S01]  /*9050*/  F2FP.PACK_AB R195, R197, R170 ;  /* 0x000000aac5c3723e */ /* 0x000fe200000000ff */
[----:B------:R2:W3:Y:S01]  /*9060*/  MUFU.EX2 R2, R0 ;  /* 0x0000000000027308 */ /* 0x0004e20000000800 */
[C---:B------:R-:W-:Y:S02]  /*9070*/  FMUL.FTZ R33, R165.reuse, R145 ;  /* 0x00000091a5217220 */ /* 0x040fe40000410000 */
[C---:B------:R-:W-:Y:S02]  /*9080*/  FMUL.FTZ R52, R165.reuse, R52 ;  /* 0x00000034a5347220 */ /* 0x040fe40000410000 */
[C---:B------:R-:W-:Y:S02]  /*9090*/  FMUL.FTZ R53, R165.reuse, R53 ;  /* 0x00000035a5357220 */ /* 0x040fe40000410000 */
[C---:B------:R-:W-:Y:S02]  /*90a0*/  FMUL.FTZ R64, R165.reuse, R64 ;  /* 0x00000040a5407220 */ /* 0x040fe40000410000 */
[C---:B------:R-:W-:Y:S01]  /*90b0*/  FMUL.FTZ R65, R165.reuse, R65 ;  /* 0x00000041a5417220 */ /* 0x040fe20000410000 */
[----:B------:R4:W5:Y:S01]  /*90c0*/  MUFU.EX2 R250, R4 ;  /* 0x0000000400fa7308 */ /* 0x0009620000000800 */
[----:B------:R-:W-:Y:S02]  /*90d0*/  FMUL.FTZ R68, R165, R68 ;  /* 0x00000044a5447220 */ /* 0x000fe40000410000 */
[C---:B-1----:R-:W-:Y:S02]  /*90e0*/  FMUL.FTZ R6, R164.reuse, R178 ;  /* 0x000000b2a4067220 */ /* 0x042fe40000410000 */
[C---:B------:R-:W-:Y:S02]  /*90f0*/  FMUL.FTZ R7, R164.reuse, R179 ;  /* 0x000000b3a4077220 */ /* 0x040fe40000410000 */
[C---:B------:R-:W-:Y:S02]  /*9100*/  FMUL.FTZ R18, R164.reuse, R190 ;  /* 0x000000bea4127220 */ /* 0x040fe40000410000 */
[C---:B------:R-:W-:Y:S01]  /*9110*/  FMUL.FTZ R19, R164.reuse, R191 ;  /* 0x000000bfa4137220 */ /* 0x040fe20000410000 */
[----:B------:R-:W-:Y:S01]  /*9120*/  MOV R191, R50 ;  /* 0x0000003200bf7202 */ /* 0x000fe20000000f00 */
[C---:B------:R-:W-:Y:S02]  /*9130*/  FMUL.FTZ R34, R164.reuse, R146 ;  /* 0x00000092a4227220 */ /* 0x040fe40000410000 */
[----:B------:R-:W-:Y:S02]  /*9140*/  FMUL.FTZ R35, R164, R147 ;  /* 0x00000093a4237220 */ /* 0x000fe40000410000 */
[--C-:B--2---:R-:W-:Y:S01]  /*9150*/  FFMA.FTZ R0, R10, c[0x0][0x2d0], -R166.reuse ;  /* 0x0000b4000a007a23 */ /* 0x104fe200000108a6 */
[----:B------:R-:W-:Y:S01]  /*9160*/  LDSM.16.MT88.4 R144, [R226+0x2880] ;  /* 0x00288000e290783b */ /* 0x000fe20000004200 */
[C---:B---3--:R-:W-:Y:S02]  /*9170*/  FMUL.FTZ R9, R2.reuse, R181 ;  /* 0x000000b502097220 */ /* 0x048fe40000410000 */
[----:B------:R-:W1:Y:S01]  /*9180*/  MUFU.EX2 R12, R0 ;  /* 0x00000000000c7308 */ /* 0x000e620000000800 */
[C---:B------:R-:W-:Y:S01]  /*9190*/  FMUL.FTZ R8, R2.reuse, R180 ;  /* 0x000000b402087220 */ /* 0x040fe20000410000 */
[----:B------:R-:W-:Y:S01]  /*91a0*/  MOV R180, R251 ;  /* 0x000000fb00b47202 */ /* 0x000fe20000000f00 */
[C---:B------:R-:W-:Y:S01]  /*91b0*/  FMUL.FTZ R13, R2.reuse, R185 ;  /* 0x000000b9020d7220 */ /* 0x040fe20000410000 */
[----:B------:R-:W-:Y:S01]  /*91c0*/  MOV R185, R45 ;  /* 0x0000002d00b97202 */ /* 0x000fe20000000f00 */
[--C-:B----4-:R-:W-:Y:S01]  /*91d0*/  FFMA.FTZ R4, R15, c[0x0][0x2d0], -R166.reuse ;  /* 0x0000b4000f047a23 */ /* 0x110fe200000108a6 */
[----:B-----5:R-:W-:Y:S01]  /*91e0*/  MOV R190, R250 ;  /* 0x000000fa00be7202 */ /* 0x020fe20000000f00 */
[C---:B------:R-:W-:Y:S02]  /*91f0*/  FMUL.FTZ R24, R2.reuse, R136 ;  /* 0x0000008802187220 */ /* 0x040fe40000410000 */
[C---:B------:R-:W-:Y:S01]  /*9200*/  FMUL.FTZ R25, R2.reuse, R137 ;  /* 0x0000008902197220 */ /* 0x040fe20000410000 */
[----:B------:R2:W3:Y:S01]  /*9210*/  MUFU.EX2 R252, R4 ;  /* 0x0000000400fc7308 */ /* 0x0004e20000000800 */
[C---:B------:R-:W-:Y:S02]  /*9220*/  FMUL.FTZ R29, R2.reuse, R141 ;  /* 0x0000008d021d7220 */ /* 0x040fe40000410000 */
[C---:B------:R-:W-:Y:S02]  /*9230*/  FMUL.FTZ R28, R2.reuse, R140 ;  /* 0x0000008c021c7220 */ /* 0x040fe40000410000 */
[C---:B------:R-:W-:Y:S01]  /*9240*/  FMUL.FTZ R40, R2.reuse, R152 ;  /* 0x0000009802287220 */ /* 0x040fe20000410000 */
[----:B------:R-:W-:Y:S01]  /*9250*/  MOV R152, R49 ;  /* 0x0000003100987202 */ /* 0x000fe20000000f00 */
[C---:B------:R-:W-:Y:S02]  /*9260*/  FMUL.FTZ R41, R2.reuse, R153 ;  /* 0x0000009902297220 */ /* 0x040fe40000410000 */
[----:B------:R-:W-:Y:S02]  /*9270*/  FMUL.FTZ R44, R2, R156 ;  /* 0x0000009c022c7220 */ /* 0x000fe40000410000 */
[----:B------:R-:W-:Y:S02]  /*9280*/  FMUL.FTZ R49, R165, R161 ;  /* 0x000000a1a5317220 */ /* 0x000fe40000410000 */
[----:B------:R-:W-:Y:S01]  /*9290*/  FMUL.FTZ R50, R164, R162 ;  /* 0x000000a2a4327220 */ /* 0x000fe20000410000 */
[----:B-1----:R-:W-:Y:S01]  /*92a0*/  MOV R181, R12 ;  /* 0x0000000c00b57202 */ /* 0x002fe20000000f00 */
[----:B------:R-:W-:Y:S02]  /*92b0*/  FFMA.FTZ R0, R11, c[0x0][0x2d0], -R166 ;  /* 0x0000b4000b007a23 */ /* 0x000fe400000108a6 */
[----:B------:R-:W-:Y:S02]  /*92c0*/  FMUL.FTZ R12, R2, R184 ;  /* 0x000000b8020c7220 */ /* 0x000fe40000410000 */
[----:B------:R1:W4:Y:S01]  /*92d0*/  MUFU.EX2 R47, R0 ;  /* 0x00000000002f7308 */ /* 0x0003220000000800 */
[C---:B------:R-:W-:Y:S02]  /*92e0*/  FMUL.FTZ R54, R164.reuse, R54 ;  /* 0x00000036a4367220 */ /* 0x040fe40000410000 */
[----:B------:R-:W-:Y:S02]  /*92f0*/  FMUL.FTZ R55, R164, R55 ;  /* 0x00000037a4377220 */ /* 0x000fe40000410000 */
[C---:B--2---:R-:W-:Y:S01]  /*9300*/  FMUL.FTZ R4, R165.reuse, R176 ;  /* 0x000000b0a5047220 */ /* 0x044fe20000410000 */
[----:B------:R-:W-:Y:S01]  /*9310*/  F2FP.PACK_AB R176, R46, R45 ;  /* 0x0000002d2eb0723e */ /* 0x000fe200000000ff */
[----:B------:R-:W-:Y:S01]  /*9320*/  FMUL.FTZ R45, R2, R157 ;  /* 0x0000009d022d7220 */ /* 0x000fe20000410000 */
[----:B---3--:R-:W-:Y:S01]  /*9330*/  F2FP.PACK_AB R179, R252, R250 ;  /* 0x000000fafcb3723e */ /* 0x008fe200000000ff */
[C---:B------:R-:W-:Y:S01]  /*9340*/  FMUL.FTZ R56, R2.reuse, R56 ;  /* 0x0000003802387220 */ /* 0x040fe20000410000 */
[----:B------:R-:W-:Y:S01]  /*9350*/  MOV R156, R252 ;  /* 0x000000fc009c7202 */ /* 0x000fe20000000f00 */
[C---:B------:R-:W-:Y:S02]  /*9360*/  FMUL.FTZ R57, R2.reuse, R57 ;  /* 0x0000003902397220 */ /* 0x040fe40000410000 */
[C---:B------:R-:W-:Y:S02]  /*9370*/  FMUL.FTZ R60, R2.reuse, R60 ;  /* 0x0000003c023c7220 */ /* 0x040fe40000410000 */
[----:B------:R-:W-:Y:S02]  /*9380*/  FMUL.FTZ R61, R2, R61 ;  /* 0x0000003d023d7220 */ /* 0x000fe40000410000 */
[C---:B------:R-:W-:Y:S02]  /*9390*/  FMUL.FTZ R66, R164.reuse, R66 ;  /* 0x00000042a4427220 */ /* 0x040fe40000410000 */
[C---:B------:R-:W-:Y:S02]  /*93a0*/  FMUL.FTZ R67, R164.reuse, R67 ;  /* 0x00000043a4437220 */ /* 0x040fe40000410000 */
[----:B------:R-:W-:Y:S02]  /*93b0*/  FMUL.FTZ R69, R165, R69 ;  /* 0x00000045a5457220 */ /* 0x000fe40000410000 */
[C---:B------:R-:W-:Y:S01]  /*93c0*/  FMUL.FTZ R70, R164.reuse, R70 ;  /* 0x00000046a4467220 */ /* 0x040fe20000410000 */
[----:B-1----:R-:W-:Y:S01]  /*93d0*/  FSEL R0, R3, RZ, P0 ;  /* 0x000000ff03007208 */ /* 0x002fe20000000000 */
[----:B------:R-:W-:Y:S01]  /*93e0*/  FMUL.FTZ R71, R164, R71 ;  /* 0x00000047a4477220 */ /* 0x000fe20000410000 */
[----:B----4-:R-:W-:Y:S01]  /*93f0*/  MOV R153, R47 ;  /* 0x0000002f00997202 */ /* 0x010fe20000000f00 */
[----:B------:R-:W-:Y:S01]  /*9400*/  FMUL.FTZ R72, R2, R72 ;  /* 0x0000004802487220 */ /* 0x000fe20000410000 */
[----:B------:R-:W-:Y:S01]  /*9410*/  ISETP.GT.AND P0, PT, R242, UR4, PT ;  /* 0x00000004f2007c0c */ /* 0x000fe2000bf04270 */
[----:B------:R-:W-:Y:S01]  /*9420*/  FADD.FTZ R0, -R0, R171 ;  /* 0x000000ab00007221 */ /* 0x000fe20000010100 */
[----:B------:R-:W-:Y:S01]  /*9430*/  MOV R171, R5 ;  /* 0x0000000500ab7202 */ /* 0x000fe20000000f00 */
[----:B------:R-:W-:Y:S01]  /*9440*/  FMUL.FTZ R5, R165, R177 ;  /* 0x000000b1a5057220 */ /* 0x000fe20000410000 */
[----:B------:R-:W-:Y:S01]  /*9450*/  F2FP.PACK_AB R177, R47, R181 ;  /* 0x000000b52fb1723e */ /* 0x000fe200000000ff */
[----:B------:R-:W-:Y:S01]  /*9460*/  FMUL.FTZ R0, R0, c[0x0][0x2d0] ;  /* 0x0000b40000007a20 */ /* 0x000fe20000410000 */
[----:B------:R-:W-:Y:S01]  /*9470*/  F2FP.PACK_AB R178, R171, R251 ;  /* 0x000000fbabb2723e */ /* 0x000fe200000000ff */
[----:B------:R-:W-:Y:S01]  /*9480*/  FMUL.FTZ R73, R2, R73 ;  /* 0x0000004902497220 */ /* 0x000fe20000410000 */
[----:B------:R-:W-:Y:S01]  /*9490*/  IADD3 R242, R242, -0x1, RZ ;  /* 0xfffffffff2f27810 */ /* 0x000fe20007ffe0ff */
[C---:B------:R-:W-:Y:S01]  /*94a0*/  FMUL.FTZ R76, R2.reuse, R76 ;  /* 0x0000004c024c7220 */ /* 0x040fe20000410000 */
[-C--:B------:R-:W-:Y:S01]  /*94b0*/  HMMA.16816.F32 R4, R192, R20.reuse, R4 ;  /* 0x00000014c004723c */ /* 0x080fe20000001804 */
[----:B------:R-:W1:Y:S04]  /*94c0*/  MUFU.EX2 R0, R0 ;  /* 0x0000000000007308 */ /* 0x000e680000000800 */
[----:B------:R-:W-:Y:S02]  /*94d0*/  FMUL.FTZ R77, R2, R77 ;  /* 0x0000004d024d7220 */ /* 0x000fe40000410000 */
[C---:B------:R-:W-:Y:S02]  /*94e0*/  FMUL.FTZ R80, R165.reuse, R80 ;  /* 0x00000050a5507220 */ /* 0x040fe40000410000 */
[----:B------:R-:W-:Y:S03]  /*94f0*/  FMUL.FTZ R81, R165, R81 ;  /* 0x00000051a5517220 */ /* 0x000fe60000410000 */
[C---:B------:R-:W-:Y:S02]  /*9500*/  FMUL.FTZ R82, R164.reuse, R82 ;  /* 0x00000052a4527220 */ /* 0x040fe40000410000 */
[C---:B------:R-:W-:Y:S02]  /*9510*/  FMUL.FTZ R83, R164.reuse, R83 ;  /* 0x00000053a4537220 */ /* 0x040fe40000410000 */
[--C-:B------:R-:W-:Y:S02]  /*9520*/  FFMA.FTZ R140, R201, c[0x0][0x2d0], -R173.reuse ;  /* 0x0000b400c98c7a23 */ /* 0x100fe400000108ad */
[C---:B------:R-:W-:Y:S02]  /*9530*/  FMUL.FTZ R84, R165.reuse, R84 ;  /* 0x00000054a5547220 */ /* 0x040fe40000410000 */
[C---:B------:R-:W-:Y:S02]  /*9540*/  FMUL.FTZ R85, R165.reuse, R85 ;  /* 0x00000055a5557220 */ /* 0x040fe40000410000 */
[C---:B------:R-:W-:Y:S02]  /*9550*/  FMUL.FTZ R86, R164.reuse, R86 ;  /* 0x00000056a4567220 */ /* 0x040fe40000410000 */
[----:B------:R-:W-:Y:S02]  /*9560*/  FMUL.FTZ R87, R164, R87 ;  /* 0x00000057a4577220 */ /* 0x000fe40000410000 */
[C---:B-1----:R-:W-:Y:S01]  /*9570*/  FMUL.FTZ R10, R0.reuse, R182 ;  /* 0x000000b6000a7220 */ /* 0x042fe20000410000 */
[----:B------:R-:W-:Y:S01]  /*9580*/  MOV R182, R48 ;  /* 0x0000003000b67202 */ /* 0x000fe20000000f00 */
[C---:B------:R-:W-:Y:S01]  /*9590*/  FMUL.FTZ R11, R0.reuse, R183 ;  /* 0x000000b7000b7220 */ /* 0x040fe20000410000 */
[----:B------:R-:W-:Y:S01]  /*95a0*/  MOV R183, R46 ;  /* 0x0000002e00b77202 */ /* 0x000fe20000000f00 */
[C---:B------:R-:W-:Y:S02]  /*95b0*/  FMUL.FTZ R26, R0.reuse, R138 ;  /* 0x0000008a001a7220 */ /* 0x040fe40000410000 */
[C---:B------:R-:W-:Y:S02]  /*95c0*/  FMUL.FTZ R27, R0.reuse, R139 ;  /* 0x0000008b001b7220 */ /* 0x040fe40000410000 */
[----:B------:R-:W-:Y:S01]  /*95d0*/  LDSM.16.MT88.4 R136, [R227+0x2080] ;  /* 0x00208000e388783b */ /* 0x000fe20000004200 */
[C---:B------:R-:W-:Y:S04]  /*95e0*/  HMMA.16816.F32 R8, R176.reuse, R20, R8 ;  /* 0x00000014b008723c */ /* 0x040fe80000001808 */
[C---:B------:R-:W-:Y:S01]  /*95f0*/  FMUL.FTZ R14, R0.reuse, R186 ;  /* 0x000000ba000e7220 */ /* 0x040fe20000410000 */
[----:B------:R-:W-:Y:S01]  /*9600*/  MOV R186, R249 ;  /* 0x000000f900ba7202 */ /* 0x000fe20000000f00 */
[C---:B------:R-:W-:Y:S01]  /*9610*/  FMUL.FTZ R15, R0.reuse, R187 ;  /* 0x000000bb000f7220 */ /* 0x040fe20000410000 */
[----:B------:R-:W-:Y:S01]  /*9620*/  MOV R187, R51 ;  /* 0x0000003300bb7202 */ /* 0x000fe20000000f00 */
[C---:B------:R-:W-:Y:S04]  /*9630*/  FMUL.FTZ R20, R165.reuse, R132 ;  /* 0x00000084a5147220 */ /* 0x040fe80000410000 */
[C---:B------:R-:W-:Y:S01]  /*9640*/  FMUL.FTZ R21, R165.reuse, R133 ;  /* 0x00000085a5157220 */ /* 0x040fe20000410000 */
[-C--:B------:R-:W-:Y:S03]  /*9650*/  HMMA.16816.F32 R12, R176, R22.reuse, R12 ;  /* 0x00000016b00c723c */ /* 0x080fe6000000180c */
[C---:B------:R-:W-:Y:S02]  /*9660*/  FMUL.FTZ R30, R0.reuse, R142 ;  /* 0x0000008e001e7220 */ /* 0x040fe40000410000 */
[----:B------:R-:W-:Y:S02]  /*9670*/  FMUL.FTZ R31, R0, R143 ;  /* 0x0000008f001f7220 */ /* 0x000fe40000410000 */
[----:B------:R-:W-:Y:S01]  /*9680*/  FMUL.FTZ R51, R164, R163 ;  /* 0x000000a3a4337220 */ /* 0x000fe20000410000 */
[C---:B------:R-:W-:Y:S04]  /*9690*/  HMMA.16816.F32 R16, R192.reuse, R22, R16 ;  /* 0x00000016c010723c */ /* 0x040fe80000001810 */
[C---:B------:R-:W-:Y:S02]  /*96a0*/  FMUL.FTZ R42, R0.reuse, R154 ;  /* 0x0000009a002a7220 */ /* 0x040fe40000410000 */
[----:B------:R-:W-:Y:S02]  /*96b0*/  FMUL.FTZ R43, R0, R155 ;  /* 0x0000009b002b7220 */ /* 0x000fe40000410000 */
[C---:B------:R-:W-:Y:S01]  /*96c0*/  FMUL.FTZ R22, R164.reuse, R134 ;  /* 0x00000086a4167220 */ /* 0x040fe20000410000 */
[----:B------:R1:W-:Y:S03]  /*96d0*/  MUFU.EX2 R155, R140 ;  /* 0x0000008c009b7308 */ /* 0x0003e60000000800 */
[----:B------:R-:W-:Y:S02]  /*96e0*/  FMUL.FTZ R23, R164, R135 ;  /* 0x00000087a4177220 */ /* 0x000fe40000410000 */
[----:B------:R-:W2:Y:S01]  /*96f0*/  LDSM.16.MT88.4 R132, [R228+0x2080] ;  /* 0x00208000e484783b */ /* 0x000ea20000004200 */
[C---:B------:R-:W-:Y:S02]  /*9700*/  FMUL.FTZ R46, R0.reuse, R158 ;  /* 0x0000009e002e7220 */ /* 0x040fe40000410000 */
[C---:B------:R-:W-:Y:S02]  /*9710*/  FMUL.FTZ R47, R0.reuse, R159 ;  /* 0x0000009f002f7220 */ /* 0x040fe40000410000 */
[-C--:B------:R-:W-:Y:S03]  /*9720*/  HMMA.16816.F32 R20, R192, R36.reuse, R20 ;  /* 0x00000024c014723c */ /* 0x080fe60000001814 */
[C---:B------:R-:W-:Y:S02]  /*9730*/  FMUL.FTZ R48, R165.reuse, R160 ;  /* 0x000000a0a5307220 */ /* 0x040fe40000410000 */
        /* <DEDUP_REMOVED lines=8> */
[C---:B------:R-:W-:Y:S04]  /*97c0*/  HMMA.16816.F32 R32, R192.reuse, R38, R32 ;  /* 0x00000026c020723c */ /* 0x040fe80000001820 */
[C---:B------:R-:W-:Y:S02]  /*97d0*/  FMUL.FTZ R74, R0.reuse, R74 ;  /* 0x0000004a004a7220 */ /* 0x040fe40000410000 */
[----:B------:R-:W-:Y:S02]  /*97e0*/  FMUL.FTZ R75, R0, R75 ;  /* 0x0000004b004b7220 */ /* 0x000fe40000410000 */
[C---:B------:R-:W-:Y:S04]  /*97f0*/  FMUL.FTZ R38, R164.reuse, R150 ;  /* 0x00000096a4267220 */ /* 0x040fe80000410000 */
[----:B------:R-:W-:Y:S02]  /*9800*/  FMUL.FTZ R39, R164, R151 ;  /* 0x00000097a4277220 */ /* 0x000fe40000410000 */
[----:B------:R-:W-:Y:S01]  /*9810*/  LDSM.16.MT88.4 R148, [R228+0x2880] ;  /* 0x00288000e494783b */ /* 0x000fe20000004200 */
[C---:B------:R-:W-:Y:S02]  /*9820*/  FMUL.FTZ R78, R0.reuse, R78 ;  /* 0x0000004e004e7220 */ /* 0x040fe40000410000 */
[----:B------:R-:W-:Y:S02]  /*9830*/  FMUL.FTZ R79, R0, R79 ;  /* 0x0000004f004f7220 */ /* 0x000fe40000410000 */
[-C--:B--2---:R-:W-:Y:S03]  /*9840*/  HMMA.16816.F32 R36, R192, R132.reuse, R36 ;  /* 0x00000084c024723c */ /* 0x084fe60000001824 */
        /* <DEDUP_REMOVED lines=10> */
[----:B------:R-:W2:Y:S03]  /*98f0*/  LDSM.16.MT88.4 R132, [R225+0x3880] ;  /* 0x00388000e184783b */ /* 0x000ea60000004200 */
[----:B------:R-:W-:Y:S02]  /*9900*/  FMUL.FTZ R95, R0, R95 ;  /* 0x0000005f005f7220 */ /* 0x000fe40000410000 */
[--C-:B-1----:R-:W-:Y:S02]  /*9910*/  FFMA.FTZ R140, R202, c[0x0][0x2d0], -R174.reuse ;  /* 0x0000b400ca8c7a23 */ /* 0x102fe400000108ae */
[-C--:B------:R-:W-:Y:S02]  /*9920*/  HMMA.16816.F32 R52, R192, R136.reuse, R52 ;  /* 0x00000088c034723c */ /* 0x080fe40000001834 */
[----:B------:R1:W-:Y:S02]  /*9930*/  MUFU.EX2 R189, R140 ;  /* 0x0000008c00bd7308 */ /* 0x0003e40000000800 */
[C---:B------:R-:W-:Y:S02]  /*9940*/  FMUL.FTZ R96, R165.reuse, R96 ;  /* 0x00000060a5607220 */ /* 0x040fe40000410000 */
[C---:B------:R-:W-:Y:S02]  /*9950*/  FMUL.FTZ R97, R165.reuse, R97 ;  /* 0x00000061a5617220 */ /* 0x040fe40000410000 */
[C---:B------:R-:W-:Y:S04]  /*9960*/  HMMA.16816.F32 R56, R176.reuse, R136, R56 ;  /* 0x00000088b038723c */ /* 0x040fe80000001838 */
[C---:B------:R-:W-:Y:S02]  /*9970*/  FMUL.FTZ R98, R164.reuse, R98 ;  /* 0x00000062a4627220 */ /* 0x040fe40000410000 */
[----:B------:R-:W-:Y:S02]  /*9980*/  FMUL.FTZ R99, R164, R99 ;  /* 0x00000063a4637220 */ /* 0x000fe40000410000 */
[-C--:B------:R-:W-:Y:S04]  /*9990*/  HMMA.16816.F32 R60, R176, R138.reuse, R60 ;  /* 0x0000008ab03c723c */ /* 0x080fe8000000183c */
[--C-:B------:R-:W-:Y:S02]  /*99a0*/  FFMA.FTZ R136, R200, c[0x0][0x2d0], -R173.reuse ;  /* 0x0000b400c8887a23 */ /* 0x100fe400000108ad */
[C---:B------:R-:W-:Y:S02]  /*99b0*/  FMUL.FTZ R100, R165.reuse, R100 ;  /* 0x00000064a5647220 */ /* 0x040fe40000410000 */
[C---:B------:R-:W-:Y:S01]  /*99c0*/  HMMA.16816.F32 R64, R192.reuse, R138, R64 ;  /* 0x0000008ac040723c */ /* 0x040fe20000001840 */
[----:B------:R3:W-:Y:S03]  /*99d0*/  MUFU.EX2 R188, R136 ;  /* 0x0000008800bc7308 */ /* 0x0007e60000000800 */
[----:B------:R-:W-:Y:S02]  /*99e0*/  FMUL.FTZ R101, R165, R101 ;  /* 0x00000065a5657220 */ /* 0x000fe40000410000 */
[C---:B------:R-:W-:Y:S02]  /*99f0*/  FMUL.FTZ R102, R164.reuse, R102 ;  /* 0x00000066a4667220 */ /* 0x040fe40000410000 */
[----:B------:R-:W-:Y:S01]  /*9a00*/  FMUL.FTZ R103, R164, R103 ;  /* 0x00000067a4677220 */ /* 0x000fe20000410000 */
[-C--:B--2---:R-:W-:Y:S03]  /*9a10*/  HMMA.16816.F32 R68, R192, R132.reuse, R68 ;  /* 0x00000084c044723c */ /* 0x084fe60000001844 */
[C---:B------:R-:W-:Y:S02]  /*9a20*/  FMUL.FTZ R104, R2.reuse, R104 ;  /* 0x0000006802687220 */ /* 0x040fe40000410000 */
[----:B------:R-:W-:Y:S02]  /*9a30*/  FMUL.FTZ R105, R2, R105 ;  /* 0x0000006902697220 */ /* 0x000fe40000410000 */
[C---:B------:R-:W-:Y:S01]  /*9a40*/  FMUL.FTZ R106, R0.reuse, R106 ;  /* 0x0000006a006a7220 */ /* 0x040fe20000410000 */
[C---:B------:R-:W-:Y:S04]  /*9a50*/  HMMA.16816.F32 R72, R176.reuse, R132, R72 ;  /* 0x00000084b048723c */ /* 0x040fe80000001848 */
[----:B------:R-:W-:Y:S02]  /*9a60*/  FMUL.FTZ R107, R0, R107 ;  /* 0x0000006b006b7220 */ /* 0x000fe40000410000 */
[--C-:B-1----:R-:W-:Y:S02]  /*9a70*/  FFMA.FTZ R140, R205, c[0x0][0x2d0], -R173.reuse ;  /* 0x0000b400cd8c7a23 */ /* 0x102fe400000108ad */
[-C--:B------:R-:W-:Y:S01]  /*9a80*/  HMMA.16816.F32 R76, R176, R134.reuse, R76 ;  /* 0x00000086b04c723c */ /* 0x080fe2000000184c */
[----:B---3--:R-:W1:Y:S01]  /*9a90*/  LDSM.16.MT88.4 R136, [R226+0x3880] ;  /* 0x00388000e288783b */ /* 0x008e620000004200 */
[----:B------:R2:W-:Y:S02]  /*9aa0*/  MUFU.EX2 R184, R140 ;  /* 0x0000008c00b87308 */ /* 0x0005e40000000800 */
[--C-:B------:R-:W-:Y:S02]  /*9ab0*/  FFMA.FTZ R132, R203, c[0x0][0x2d0], -R174.reuse ;  /* 0x0000b400cb847a23 */ /* 0x100fe400000108ae */
[C---:B------:R-:W-:Y:S02]  /*9ac0*/  FMUL.FTZ R108, R2.reuse, R108 ;  /* 0x0000006c026c7220 */ /* 0x040fe40000410000 */
[C---:B------:R-:W-:Y:S04]  /*9ad0*/  HMMA.16816.F32 R80, R192.reuse, R134, R80 ;  /* 0x00000086c050723c */ /* 0x040fe80000001850 */
[----:B------:R3:W4:Y:S01]  /*9ae0*/  MUFU.EX2 R157, R132 ;  /* 0x00000084009d7308 */ /* 0x0007220000000800 */
[----:B------:R-:W-:Y:S02]  /*9af0*/  FMUL.FTZ R109, R2, R109 ;  /* 0x0000006d026d7220 */ /* 0x000fe40000410000 */
[C---:B------:R-:W-:Y:S02]  /*9b00*/  FMUL.FTZ R110, R0.reuse, R110 ;  /* 0x0000006e006e7220 */ /* 0x040fe40000410000 */
[----:B------:R-:W-:Y:S03]  /*9b10*/  FMUL.FTZ R111, R0, R111 ;  /* 0x0000006f006f7220 */ /* 0x000fe60000410000 */
[C---:B------:R-:W-:Y:S02]  /*9b20*/  FMUL.FTZ R112, R165.reuse, R112 ;  /* 0x00000070a5707220 */ /* 0x040fe40000410000 */
[C---:B------:R-:W-:Y:S02]  /*9b30*/  FMUL.FTZ R113, R165.reuse, R113 ;  /* 0x00000071a5717220 */ /* 0x040fe40000410000 */
[----:B------:R-:W-:Y:S02]  /*9b40*/  FMUL.FTZ R114, R164, R114 ;  /* 0x00000072a4727220 */ /* 0x000fe40000410000 */
[--C-:B--2---:R-:W-:Y:S02]  /*9b50*/  FFMA.FTZ R140, R208, c[0x0][0x2d0], -R174.reuse ;  /* 0x0000b400d08c7a23 */ /* 0x104fe400000108ae */
[C---:B------:R-:W-:Y:S02]  /*9b60*/  FMUL.FTZ R115, R164.reuse, R115 ;  /* 0x00000073a4737220 */ /* 0x040fe40000410000 */
[----:B------:R2:W-:Y:S01]  /*9b70*/  MUFU.EX2 R162, R140 ;  /* 0x0000008c00a27308 */ /* 0x0005e20000000800 */
[C---:B------:R-:W-:Y:S02]  /*9b80*/  FMUL.FTZ R116, R165.reuse, R116 ;  /* 0x00000074a5747220 */ /* 0x040fe40000410000 */
[----:B------:R-:W-:Y:S02]  /*9b90*/  FMUL.FTZ R117, R165, R117 ;  /* 0x00000075a5757220 */ /* 0x000fe40000410000 */
[----:B------:R-:W-:Y:S02]  /*9ba0*/  FMUL.FTZ R118, R164, R118 ;  /* 0x00000076a4767220 */ /* 0x000fe40000410000 */
[----:B---3--:R-:W-:Y:S02]  /*9bb0*/  FFMA.FTZ R132, R204, c[0x0][0x2d0], -R173 ;  /* 0x0000b400cc847a23 */ /* 0x008fe400000108ad */
[----:B------:R-:W-:Y:S01]  /*9bc0*/  FMUL.FTZ R119, R164, R119 ;  /* 0x00000077a4777220 */ /* 0x000fe20000410000 */
[-C--:B-1----:R-:W-:Y:S01]  /*9bd0*/  HMMA.16816.F32 R84, R192, R136.reuse, R84 ;  /* 0x00000088c054723c */ /* 0x082fe20000001854 */
[----:B------:R1:W3:Y:S02]  /*9be0*/  MUFU.EX2 R161, R132 ;  /* 0x0000008400a17308 */ /* 0x0002e40000000800 */
[C---:B------:R-:W-:Y:S02]  /*9bf0*/  FMUL.FTZ R120, R2.reuse, R120 ;  /* 0x0000007802787220 */ /* 0x040fe40000410000 */
[----:B------:R-:W-:Y:S02]  /*9c00*/  FMUL.FTZ R121, R2, R121 ;  /* 0x0000007902797220 */ /* 0x000fe40000410000 */
[C---:B------:R-:W-:Y:S01]  /*9c10*/  FMUL.FTZ R122, R0.reuse, R122 ;  /* 0x0000007a007a7220 */ /* 0x040fe20000410000 */
[C---:B------:R-:W-:Y:S04]  /*9c20*/  HMMA.16816.F32 R88, R176.reuse, R136, R88 ;  /* 0x00000088b058723c */ /* 0x040fe80000001858 */
[----:B------:R-:W-:Y:S02]  /*9c30*/  FMUL.FTZ R123, R0, R123 ;  /* 0x0000007b007b7220 */ /* 0x000fe40000410000 */
[--C-:B--2---:R-:W-:Y:S02]  /*9c40*/  FFMA.FTZ R140, R207, c[0x0][0x2d0], -R175.reuse ;  /* 0x0000b400cf8c7a23 */ /* 0x104fe400000108af */
[-C--:B------:R-:W-:Y:S02]  /*9c50*/  HMMA.16816.F32 R92, R176, R138.reuse, R92 ;  /* 0x0000008ab05c723c */ /* 0x080fe4000000185c */
[----:B------:R2:W-:Y:S02]  /*9c60*/  MUFU.EX2 R160, R140 ;  /* 0x0000008c00a07308 */ /* 0x0005e40000000800 */
[----:B------:R-:W-:Y:S02]  /*9c70*/  FFMA.FTZ R136, R209, c[0x0][0x2d0], -R174 ;  /* 0x0000b400d1887a23 */ /* 0x000fe400000108ae */
[C---:B------:R-:W-:Y:S02]  /*9c80*/  FMUL.FTZ R124, R2.reuse, R124 ;  /* 0x0000007c027c7220 */ /* 0x040fe40000410000 */
[C---:B------:R-:W-:Y:S01]  /*9c90*/  HMMA.16816.F32 R96, R192.reuse, R138, R96 ;  /* 0x0000008ac060723c */ /* 0x040fe20000001860 */
[----:B-1----:R-:W1:Y:S03]  /*9ca0*/  LDSM.16.MT88.4 R132, [R228+0x3880] ;  /* 0x00388000e484783b */ /* 0x002e660000004200 */
[----:B------:R5:W1:Y:S01]  /*9cb0*/  MUFU.EX2 R158, R136 ;  /* 0x00000088009e7308 */ /* 0x000a620000000800 */
[----:B------:R-:W-:Y:S02]  /*9cc0*/  FMUL.FTZ R125, R2, R125 ;  /* 0x0000007d027d7220 */ /* 0x000fe40000410000 */
[C---:B------:R-:W-:Y:S02]  /*9cd0*/  FMUL.FTZ R126, R0.reuse, R126 ;  /* 0x0000007e007e7220 */ /* 0x040fe40000410000 */
[----:B------:R-:W-:Y:S03]  /*9ce0*/  FMUL.FTZ R127, R0, R127 ;  /* 0x0000007f007f7220 */ /* 0x000fe60000410000 */
[C---:B------:R-:W-:Y:S02]  /*9cf0*/  FMUL.FTZ R128, R165.reuse, R128 ;  /* 0x00000080a5807220 */ /* 0x040fe40000410000 */
[----:B------:R-:W-:Y:S02]  /*9d00*/  FMUL.FTZ R129, R165, R129 ;  /* 0x00000081a5817220 */ /* 0x000fe40000410000 */
[C---:B------:R-:W-:Y:S02]  /*9d10*/  FMUL.FTZ R130, R164.reuse, R130 ;  /* 0x00000082a4827220 */ /* 0x040fe40000410000 */
[--C-:B--2---:R-:W-:Y:S02]  /*9d20*/  FFMA.FTZ R140, R211, c[0x0][0x2d0], -R175.reuse ;  /* 0x0000b400d38c7a23 */ /* 0x104fe400000108af */
[----:B------:R-:W-:Y:S02]  /*9d30*/  FMUL.FTZ R131, R164, R131 ;  /* 0x00000083a4837220 */ /* 0x000fe40000410000 */
[----:B------:R2:W-:Y:S01]  /*9d40*/  MUFU.EX2 R159, R140 ;  /* 0x0000008c009f7308 */ /* 0x0005e20000000800 */
[--C-:B-----5:R-:W-:Y:S09]  /*9d50*/  FFMA.FTZ R136, R206, c[0x0][0x2d0], -R175.reuse ;  /* 0x0000b400ce887a23 */ /* 0x120ff200000108af */
[----:B------:R5:W3:Y:S01]  /*9d60*/  MUFU.EX2 R154, R136 ;  /* 0x00000088009a7308 */ /* 0x000ae20000000800 */
[-C--:B-1----:R-:W-:Y:S01]  /*9d70*/  HMMA.16816.F32 R100, R192, R132.reuse, R100 ;  /* 0x00000084c064723c */ /* 0x082fe20000001864 */
[----:B--2---:R-:W-:Y:S07]  /*9d80*/  LDSM.16.MT88.4 R140, [R225+0x2880] ;  /* 0x00288000e18c783b */ /* 0x004fee0000004200 */
[C---:B------:R-:W-:Y:S07]  /*9d90*/  HMMA.16816.F32 R104, R176.reuse, R132, R104 ;  /* 0x00000084b068723c */ /* 0x040fee0000001868 */
[----:B------:R-:W-:Y:S01]  /*9da0*/  FFMA.FTZ R132, R212, c[0x0][0x2d0], -R175 ;  /* 0x0000b400d4847a23 */ /* 0x000fe200000108af */
[-C--:B------:R-:W-:Y:S01]  /*9db0*/  HMMA.16816.F32 R108, R176, R134.reuse, R108 ;  /* 0x00000086b06c723c */ /* 0x080fe2000000186c */
[----:B-----5:R-:W1:Y:S02]  /*9dc0*/  LDSM.16.MT88.4 R136, [R227+0x3880] ;  /* 0x00388000e388783b */ /* 0x020e640000004200 */
[----:B------:R2:W5:Y:S01]  /*9dd0*/  MUFU.EX2 R252, R132 ;  /* 0x0000008400fc7308 */ /* 0x0005620000000800 */
[----:B----4-:R-:W-:Y:S04]  /*9de0*/  F2FP.PACK_AB R133, R157, R189 ;  /* 0x000000bd9d85723e */ /* 0x010fe800000000ff */
[C---:B------:R-:W-:Y:S07]  /*9df0*/  HMMA.16816.F32 R112, R192.reuse, R134, R112 ;  /* 0x00000086c070723c */ /* 0x040fee0000001870 */
[----:B---3--:R-:W-:Y:S02]  /*9e00*/  F2FP.PACK_AB R134, R184, R161 ;  /* 0x000000a1b886723e */ /* 0x008fe400000000ff */
[----:B------:R-:W-:Y:S03]  /*9e10*/  F2FP.PACK_AB R135, R158, R162 ;  /* 0x000000a29e87723e */ /* 0x000fe600000000ff */
[--C-:B--2---:R-:W-:Y:S04]  /*9e20*/  FFMA.FTZ R132, R199, c[0x0][0x2d0], -R166.reuse ;  /* 0x0000b400c7847a23 */ /* 0x104fe800000108a6 */
[----:B------:R2:W-:Y:S01]  /*9e30*/  MUFU.EX2 R251, R132 ;  /* 0x0000008400fb7308 */ /* 0x0005e20000000800 */
[-C--:B-1----:R-:W-:Y:S08]  /*9e40*/  HMMA.16816.F32 R116, R192, R136.reuse, R116 ;  /* 0x00000088c074723c */ /* 0x082ff00000001874 */
[C---:B------:R-:W-:Y:S04]  /*9e50*/  HMMA.16816.F32 R120, R176.reuse, R136, R120 ;  /* 0x00000088b078723c */ /* 0x040fe80000001878 */
[--C-:B--2---:R-:W-:Y:S03]  /*9e60*/  FFMA.FTZ R132, R210, c[0x0][0x2d0], -R166.reuse ;  /* 0x0000b400d2847a23 */ /* 0x104fe600000108a6 */
[----:B------:R-:W-:Y:S01]  /*9e70*/  F2FP.PACK_AB R136, R160, R154 ;  /* 0x0000009aa088723e */ /* 0x000fe200000000ff */
[-C--:B------:R-:W-:Y:S01]  /*9e80*/  HMMA.16816.F32 R124, R176, R138.reuse, R124 ;  /* 0x0000008ab07c723c */ /* 0x080fe2000000187c */
[----:B------:R1:W2:Y:S07]  /*9e90*/  MUFU.EX2 R250, R132 ;  /* 0x0000008400fa7308 */ /* 0x0002ae0000000800 */
[----:B------:R-:W-:Y:S07]  /*9ea0*/  HMMA.16816.F32 R128, R192, R138, R128 ;  /* 0x0000008ac080723c */ /* 0x000fee0000001880 */
[----:B-----5:R-:W-:Y:S01]  /*9eb0*/  F2FP.PACK_AB R138, R252, R159 ;  /* 0x0000009ffc8a723e */ /* 0x020fe200000000ff */
[--C-:B-1----:R-:W-:Y:S01]  /*9ec0*/  FFMA.FTZ R132, R213, c[0x0][0x2d0], -R166.reuse ;  /* 0x0000b400d5847a23 */ /* 0x102fe200000108a6 */
[----:B--2---:R-:W-:Y:S03]  /*9ed0*/  F2FP.PACK_AB R137, R250, R251 ;  /* 0x000000fbfa89723e */ /* 0x004fe600000000ff */
[----:B------:R1:W-:Y:S02]  /*9ee0*/  MUFU.EX2 R249, R132 ;  /* 0x0000008400f97308 */ /* 0x0003e40000000800 */
[----:B-1----:R-:W-:Y:S08]  /*9ef0*/  FFMA.FTZ R132, R198, c[0x0][0x2d0], -R166 ;  /* 0x0000b400c6847a23 */ /* 0x002ff000000108a6 */
[----:B------:R1:W2:Y:S02]  /*9f00*/  MUFU.EX2 R201, R132 ;  /* 0x0000008400c97308 */ /* 0x0002a40000000800 */
[----:B-1----:R-:W-:Y:S02]  /*9f10*/  F2FP.PACK_AB R132, R155, R188 ;  /* 0x000000bc9b84723e */ /* 0x002fe400000000ff */
[----:B--2---:R-:W-:Y:S05]  /*9f20*/  F2FP.PACK_AB R139, R201, R249 ;  /* 0x000000f9c98b723e */ /* 0x004fea00000000ff */
[-C--:B------:R-:W-:Y:S08]  /*9f30*/  HMMA.16816.F32 R4, R132, R140.reuse, R4 ;  /* 0x0000008c8404723c */ /* 0x080ff00000001804 */
[C---:B------:R-:W-:Y:S08]  /*9f40*/  HMMA.16816.F32 R8, R136.reuse, R140, R8 ;  /* 0x0000008c8808723c */ /* 0x040ff00000001808 */
[-C--:B------:R-:W-:Y:S08]  /*9f50*/  HMMA.16816.F32 R12, R136, R142.reuse, R12 ;  /* 0x0000008e880c723c */ /* 0x080ff0000000180c */
[C---:B------:R-:W-:Y:S01]  /*9f60*/  HMMA.16816.F32 R16, R132.reuse, R142, R16 ;  /* 0x0000008e8410723c */ /* 0x040fe20000001810 */
[----:B------:R-:W1:Y:S07]  /*9f70*/  LDSM.16.MT88.4 R140, [R227+0x2880] ;  /* 0x00288000e38c783b */ /* 0x000e6e0000004200 */
[-C--:B------:R-:W-:Y:S08]  /*9f80*/  HMMA.16816.F32 R20, R132, R144.reuse, R20 ;  /* 0x000000908414723c */ /* 0x080ff00000001814 */
[C---:B------:R-:W-:Y:S07]  /*9f90*/  HMMA.16816.F32 R24, R136.reuse, R144, R24 ;  /* 0x000000908818723c */ /* 0x040fee0000001818 */
[--C-:B------:R-:W-:Y:S01]  /*9fa0*/  FFMA.FTZ R144, R217, c[0x0][0x2d0], -R173.reuse ;  /* 0x0000b400d9907a23 */ /* 0x100fe200000108ad */
[-C--:B------:R-:W-:Y:S03]  /*9fb0*/  HMMA.16816.F32 R28, R136, R146.reuse, R28 ;  /* 0x00000092881c723c */ /* 0x080fe6000000181c */
[----:B------:R2:W-:Y:S01]  /*9fc0*/  MUFU.EX2 R213, R144 ;  /* 0x0000009000d57308 */ /* 0x0005e20000000800 */
[----:B------:R-:W-:Y:S04]  /*9fd0*/  MOV R217, R184 ;  /* 0x000000b800d97202 */ /* 0x000fe80000000f00 */
[C---:B------:R-:W-:Y:S08]  /*9fe0*/  HMMA.16816.F32 R32, R132.reuse, R146, R32 ;  /* 0x000000928420723c */ /* 0x040ff00000001820 */
[-C--:B------:R-:W-:Y:S08]  /*9ff0*/  HMMA.16816.F32 R36, R132, R148.reuse, R36 ;  /* 0x000000948424723c */ /* 0x080ff00000001824 */
[C---:B------:R-:W-:Y:S04]  /*a000*/  HMMA.16816.F32 R40, R136.reuse, R148, R40 ;  /* 0x000000948828723c */ /* 0x040fe80000001828 */
[----:B--2---:R-:W-:Y:S01]  /*a010*/  FFMA.FTZ R144, R218, c[0x0][0x2d0], -R173 ;  /* 0x0000b400da907a23 */ /* 0x004fe200000108ad */
[----:B------:R-:W-:Y:S02]  /*a020*/  MOV R218, R183 ;  /* 0x000000b700da7202 */ /* 0x000fe40000000f00 */
[--C-:B------:R-:W-:Y:S01]  /*a030*/  FFMA.FTZ R148, R220, c[0x0][0x2d0], -R174.reuse ;  /* 0x0000b400dc947a23 */ /* 0x100fe200000108ae */
[-C--:B------:R-:W-:Y:S01]  /*a040*/  HMMA.16816.F32 R44, R136, R150.reuse, R44 ;  /* 0x00000096882c723c */ /* 0x080fe2000000182c */
[----:B------:R2:W-:Y:S03]  /*a050*/  MUFU.EX2 R212, R144 ;  /* 0x0000009000d47308 */ /* 0x0005e60000000800 */
[----:B------:R-:W-:Y:S04]  /*a060*/  MOV R220, R162 ;  /* 0x000000a200dc7202 */ /* 0x000fe80000000f00 */
[C---:B------:R-:W-:Y:S03]  /*a070*/  HMMA.16816.F32 R48, R132.reuse, R150, R48 ;  /* 0x000000968430723c */ /* 0x040fe60000001830 */
[----:B------:R3:W-:Y:S05]  /*a080*/  MUFU.EX2 R209, R148 ;  /* 0x0000009400d17308 */ /* 0x0007ea0000000800 */
[-C--:B-1----:R-:W-:Y:S08]  /*a090*/  HMMA.16816.F32 R52, R132, R140.reuse, R52 ;  /* 0x0000008c8434723c */ /* 0x082ff00000001834 */
[C---:B------:R-:W-:Y:S04]  /*a0a0*/  HMMA.16816.F32 R56, R136.reuse, R140, R56 ;  /* 0x0000008c8838723c */ /* 0x040fe80000001838 */
[----:B--2---:R-:W-:Y:S01]  /*a0b0*/  FFMA.FTZ R144, R219, c[0x0][0x2d0], -R174 ;  /* 0x0000b400db907a23 */ /* 0x004fe200000108ae */
[----:B------:R-:W-:Y:S02]  /*a0c0*/  MOV R219, R182 ;  /* 0x000000b600db7202 */ /* 0x000fe40000000f00 */
[----:B------:R-:W-:Y:S01]  /*a0d0*/  FFMA.FTZ R140, R244, c[0x0][0x2d0], -R175 ;  /* 0x0000b400f48c7a23 */ /* 0x000fe200000108af */
[-C--:B------:R-:W-:Y:S01]  /*a0e0*/  HMMA.16816.F32 R60, R136, R142.reuse, R60 ;  /* 0x0000008e883c723c */ /* 0x080fe2000000183c */
[----:B------:R1:W2:Y:S03]  /*a0f0*/  MUFU.EX2 R211, R144 ;  /* 0x0000009000d37308 */ /* 0x0002a60000000800 */
[--C-:B---3--:R-:W-:Y:S01]  /*a100*/  FFMA.FTZ R148, R221, c[0x0][0x2d0], -R173.reuse ;  /* 0x0000b400dd947a23 */ /* 0x108fe200000108ad */
[----:B------:R-:W-:Y:S01]  /*a110*/  MOV R221, R161 ;  /* 0x000000a100dd7202 */ /* 0x000fe20000000f00 */
[----:B------:R-:W-:Y:S01]  /*a120*/  FFMA.FTZ R173, R222, c[0x0][0x2d0], -R173 ;  /* 0x0000b400dead7a23 */ /* 0x000fe200000108ad */
[----:B------:R-:W-:Y:S01]  /*a130*/  MOV R222, R160 ;  /* 0x000000a000de7202 */ /* 0x000fe20000000f00 */
[C---:B------:R-:W-:Y:S01]  /*a140*/  HMMA.16816.F32 R64, R132.reuse, R142, R64 ;  /* 0x0000008e8440723c */ /* 0x040fe20000001840 */
[----:B------:R-:W-:Y:S02]  /*a150*/  LDSM.16.MT88.4 R160, [R228+0x3080] ;  /* 0x00308000e4a0783b */ /* 0x000fe40000004200 */
[----:B------:R3:W-:Y:S01]  /*a160*/  MUFU.EX2 R210, R148 ;  /* 0x0000009400d27308 */ /* 0x0007e20000000800 */
[----:B------:R-:W-:Y:S02]  /*a170*/  MOV R244, R155 ;  /* 0x0000009b00f47202 */ /* 0x000fe40000000f00 */
[----:B------:R-:W-:Y:S02]  /*a180*/  MOV R155, R153 ;  /* 0x00000099009b7202 */ /* 0x000fe40000000f00 */
[----:B------:R-:W-:Y:S01]  /*a190*/  MOV R153, R152 ;  /* 0x0000009800997202 */ /* 0x000fe20000000f00 */
[----:B------:R-:W-:Y:S03]  /*a1a0*/  FFMA.FTZ R152, R215, c[0x0][0x2d0], -R166 ;  /* 0x0000b400d7987a23 */ /* 0x000fe600000108a6 */
[----:B------:R-:W-:Y:S01]  /*a1b0*/  MOV R215, R188 ;  /* 0x000000bc00d77202 */ /* 0x000fe20000000f00 */
[----:B------:R4:W-:Y:S01]  /*a1c0*/  MUFU.EX2 R205, R140 ;  /* 0x0000008c00cd7308 */ /* 0x0009e20000000800 */
[----:B-1----:R-:W1:Y:S09]  /*a1d0*/  LDSM.16.MT88.4 R144, [R225+0x4080] ;  /* 0x00408000e190783b */ /* 0x002e720000004200 */
[----:B------:R2:W-:Y:S01]  /*a1e0*/  MUFU.EX2 R208, R173 ;  /* 0x000000ad00d07308 */ /* 0x0005e20000000800 */
[--C-:B---3--:R-:W-:Y:S01]  /*a1f0*/  FFMA.FTZ R148, R223, c[0x0][0x2d0], -R174.reuse ;  /* 0x0000b400df947a23 */ /* 0x108fe200000108ae */
[----:B------:R-:W-:Y:S01]  /*a200*/  MOV R223, R157 ;  /* 0x0000009d00df7202 */ /* 0x000fe20000000f00 */
[----:B------:R-:W-:Y:S01]  /*a210*/  FFMA.FTZ R174, R246, c[0x0][0x2d0], -R174 ;  /* 0x0000b400f6ae7a23 */ /* 0x000fe200000108ae */
[----:B------:R-:W-:Y:S02]  /*a220*/  MOV R157, R185 ;  /* 0x000000b9009d7202 */ /* 0x000fe40000000f00 */
[----:B------:R-:W-:Y:S04]  /*a230*/  MOV R246, R156 ;  /* 0x0000009c00f67202 */ /* 0x000fe80000000f00 */
[----:B------:R3:W-:Y:S01]  /*a240*/  MUFU.EX2 R207, R148 ;  /* 0x0000009400cf7308 */ /* 0x0007e20000000800 */
[----:B------:R-:W-:Y:S01]  /*a250*/  MOV R156, R186 ;  /* 0x000000ba009c7202 */ /* 0x000fe20000000f00 */
[--C-:B----4-:R-:W-:Y:S01]  /*a260*/  FFMA.FTZ R140, R245, c[0x0][0x2d0], -R175.reuse ;  /* 0x0000b400f58c7a23 */ /* 0x110fe200000108af */
[----:B------:R-:W-:Y:S02]  /*a270*/  MOV R245, R154 ;  /* 0x0000009a00f57202 */ /* 0x000fe40000000f00 */
[----:B------:R-:W-:Y:S05]  /*a280*/  MOV R154, R191 ;  /* 0x000000bf009a7202 */ /* 0x000fea0000000f00 */
[----:B------:R4:W5:Y:S01]  /*a290*/  MUFU.EX2 R203, R140 ;  /* 0x0000008c00cb7308 */ /* 0x0009620000000800 */
[----:B--2---:R-:W-:Y:S09]  /*a2a0*/  F2FP.PACK_AB R173, R209, R211 ;  /* 0x000000d3d1ad723e */ /* 0x004ff200000000ff */
[----:B------:R2:W2:Y:S01]  /*a2b0*/  MUFU.EX2 R206, R174 ;  /* 0x000000ae00ce7308 */ /* 0x0004a20000000800 */
[-C--:B-1----:R-:W-:Y:S01]  /*a2c0*/  HMMA.16816.F32 R68, R132, R144.reuse, R68 ;  /* 0x000000908444723c */ /* 0x082fe20000001844 */
[----:B---3--:R-:W1:Y:S08]  /*a2d0*/  LDSM.16.MT88.4 R148, [R226+0x4080] ;  /* 0x00408000e294783b */ /* 0x008e700000004200 */
[----:B------:R3:W-:Y:S01]  /*a2e0*/  MUFU.EX2 R200, R152 ;  /* 0x0000009800c87308 */ /* 0x0007e20000000800 */
[C---:B------:R-:W-:Y:S01]  /*a2f0*/  HMMA.16816.F32 R72, R136.reuse, R144, R72 ;  /* 0x000000908848723c */ /* 0x040fe20000001848 */
[----:B----4-:R-:W4:Y:S03]  /*a300*/  LDSM.16.MT88.4 R140, [R228+0x4080] ;  /* 0x00408000e48c783b */ /* 0x010f260000004200 */
[----:B-----5:R-:W-:Y:S03]  /*a310*/  F2FP.PACK_AB R192, R203, R205 ;  /* 0x000000cdcbc0723e */ /* 0x020fe600000000ff */
[--C-:B------:R-:W-:Y:S01]  /*a320*/  FFMA.FTZ R144, R248, c[0x0][0x2d0], -R175.reuse ;  /* 0x0000b400f8907a23 */ /* 0x100fe200000108af */
[-C--:B------:R-:W-:Y:S03]  /*a330*/  HMMA.16816.F32 R76, R136, R146.reuse, R76 ;  /* 0x00000092884c723c */ /* 0x080fe6000000184c */
[----:B------:R5:W-:Y:S01]  /*a340*/  MUFU.EX2 R204, R144 ;  /* 0x0000009000cc7308 */ /* 0x000be20000000800 */
[----:B------:R-:W-:Y:S01]  /*a350*/  MOV R248, R190 ;  /* 0x000000be00f87202 */ /* 0x000fe20000000f00 */
[----:B------:R-:W-:Y:S01]  /*a360*/  FFMA.FTZ R175, R247, c[0x0][0x2d0], -R175 ;  /* 0x0000b400f7af7a23 */ /* 0x000fe200000108af */
[----:B------:R-:W-:Y:S02]  /*a370*/  MOV R247, R189 ;  /* 0x000000bd00f77202 */ /* 0x000fe40000000f00 */
[C---:B------:R-:W-:Y:S01]  /*a380*/  HMMA.16816.F32 R80, R132.reuse, R146, R80 ;  /* 0x000000928450723c */ /* 0x040fe20000001850 */
[----:B------:R-:W-:Y:S03]  /*a390*/  LDSM.16.MT88.4 R188, [R225+0x3080] ;  /* 0x00308000e1bc783b */ /* 0x000fe60000004200 */
[----:B--2---:R-:W-:Y:S01]  /*a3a0*/  F2FP.PACK_AB R174, R208, R210 ;  /* 0x000000d2d0ae723e */ /* 0x004fe200000000ff */
[----:B------:R2:W2:Y:S01]  /*a3b0*/  MUFU.EX2 R202, R175 ;  /* 0x000000af00ca7308 */ /* 0x0004a20000000800 */
[----:B---3--:R-:W-:Y:S02]  /*a3c0*/  MOV R152, R170 ;  /* 0x000000aa00987202 */ /* 0x008fe40000000f00 */
[-C--:B-1----:R-:W-:Y:S01]  /*a3d0*/  HMMA.16816.F32 R84, R132, R148.reuse, R84 ;  /* 0x000000948454723c */ /* 0x082fe20000001854 */
[----:B-----5:R-:W1:Y:S07]  /*a3e0*/  LDSM.16.MT88.4 R144, [R227+0x4080] ;  /* 0x00408000e390783b */ /* 0x020e6e0000004200 */
[C---:B------:R-:W-:Y:S04]  /*a3f0*/  HMMA.16816.F32 R88, R136.reuse, R148, R88 ;  /* 0x000000948858723c */ /* 0x040fe80000001858 */
[----:B--2---:R-:W-:Y:S02]  /*a400*/  F2FP.PACK_AB R175, R206, R207 ;  /* 0x000000cfceaf723e */ /* 0x004fe400000000ff */
[----:B------:R-:W-:Y:S01]  /*a410*/  F2FP.PACK_AB R194, R202, R204 ;  /* 0x000000cccac2723e */ /* 0x000fe200000000ff */
[--C-:B------:R-:W-:Y:S01]  /*a420*/  FFMA.FTZ R148, R214, c[0x0][0x2d0], -R166.reuse ;  /* 0x0000b400d6947a23 */ /* 0x100fe200000108a6 */
[-C--:B------:R-:W-:Y:S04]  /*a430*/  HMMA.16816.F32 R92, R136, R150.reuse, R92 ;  /* 0x00000096885c723c */ /* 0x080fe8000000185c */
[----:B------:R-:W-:Y:S02]  /*a440*/  MOV R214, R171 ;  /* 0x000000ab00d67202 */ /* 0x000fe40000000f00 */
[----:B------:R2:W3:Y:S02]  /*a450*/  MUFU.EX2 R171, R148 ;  /* 0x0000009400ab7308 */ /* 0x0004e40000000800 */
[C---:B------:R-:W-:Y:S08]  /*a460*/  HMMA.16816.F32 R96, R132.reuse, R150, R96 ;  /* 0x000000968460723c */ /* 0x040ff00000001860 */
[-C--:B----4-:R-:W-:Y:S08]  /*a470*/  HMMA.16816.F32 R100, R132, R140.reuse, R100 ;  /* 0x0000008c8464723c */ /* 0x090ff00000001864 */
[C---:B------:R-:W-:Y:S04]  /*a480*/  HMMA.16816.F32 R104, R136.reuse, R140, R104 ;  /* 0x0000008c8868723c */ /* 0x040fe80000001868 */
[--C-:B--2---:R-:W-:Y:S01]  /*a490*/  FFMA.FTZ R148, R216, c[0x0][0x2d0], -R166.reuse ;  /* 0x0000b400d8947a23 */ /* 0x104fe200000108a6 */
[----:B---3--:R-:W-:Y:S03]  /*a4a0*/  F2FP.PACK_AB R193, R171, R200 ;  /* 0x000000c8abc1723e */ /* 0x008fe600000000ff */
[-C--:B------:R-:W-:Y:S01]  /*a4b0*/  HMMA.16816.F32 R108, R136, R142.reuse, R108 ;  /* 0x0000008e886c723c */ /* 0x080fe2000000186c */
[----:B------:R2:W-:Y:S03]  /*a4c0*/  MUFU.EX2 R170, R148 ;  /* 0x0000009400aa7308 */ /* 0x0005e60000000800 */
[----:B------:R-:W-:Y:S01]  /*a4d0*/  MOV R140, R181 ;  /* 0x000000b5008c7202 */ /* 0x000fe20000000f00 */
[----:B------:R-:W-:Y:S01]  /*a4e0*/  FFMA.FTZ R166, R172, c[0x0][0x2d0], -R166 ;  /* 0x0000b400aca67a23 */ /* 0x000fe200000108a6 */
[----:B------:R-:W-:Y:S02]  /*a4f0*/  F2FP.PACK_AB R172, R212, R213 ;  /* 0x000000d5d4ac723e */ /* 0x000fe400000000ff */
[C---:B------:R-:W-:Y:S03]  /*a500*/  HMMA.16816.F32 R112, R132.reuse, R142, R112 ;  /* 0x0000008e8470723c */ /* 0x040fe60000001870 */
[----:B------:R-:W3:Y:S01]  /*a510*/  MUFU.EX2 R166, R166 ;  /* 0x000000a600a67308 */ /* 0x000ee20000000800 */
[----:B------:R-:W-:Y:S03]  /*a520*/  MOV R141, R180 ;  /* 0x000000b4008d7202 */ /* 0x000fe60000000f00 */
[----:B------:R-:W-:Y:S01]  /*a530*/  MOV R142, R197 ;  /* 0x000000c5008e7202 */ /* 0x000fe20000000f00 */
[-C--:B-1----:R-:W-:Y:S04]  /*a540*/  HMMA.16816.F32 R116, R132, R144.reuse, R116 ;  /* 0x000000908474723c */ /* 0x082fe80000001874 */
[----:B------:R-:W-:Y:S02]  /*a550*/  MOV R143, R196 ;  /* 0x000000c4008f7202 */ /* 0x000fe40000000f00 */
[----:B------:R-:W-:Y:S01]  /*a560*/  LDSM.16.MT88.4 R196, [R227+0x3080] ;  /* 0x00308000e3c4783b */ /* 0x000fe20000004200 */
[----:B------:R-:W-:Y:S01]  /*a570*/  MOV R216, R155 ;  /* 0x0000009b00d87202 */ /* 0x000fe20000000f00 */
[C---:B------:R-:W-:Y:S04]  /*a580*/  HMMA.16816.F32 R120, R136.reuse, R144, R120 ;  /* 0x000000908878723c */ /* 0x040fe80000001878 */
[----:B------:R-:W-:Y:S02]  /*a590*/  MOV R155, R187 ;  /* 0x000000bb009b7202 */ /* 0x000fe40000000f00 */
[----:B--2---:R-:W1:Y:S02]  /*a5a0*/  LDSM.16.MT88.4 R148, [R226+0x3080] ;  /* 0x00308000e294783b */ /* 0x004e640000004200 */
[-C--:B------:R-:W-:Y:S04]  /*a5b0*/  HMMA.16816.F32 R124, R136, R146.reuse, R124 ;  /* 0x00000092887c723c */ /* 0x080fe8000000187c */
[----:B---3--:R-:W-:Y:S04]  /*a5c0*/  F2FP.PACK_AB R195, R166, R170 ;  /* 0x000000aaa6c3723e */ /* 0x008fe800000000ff */
[----:B------:R-:W-:Y:S08]  /*a5d0*/  HMMA.16816.F32 R128, R132, R146, R128 ;  /* 0x000000928480723c */ /* 0x000ff00000001880 */
[-C--:B------:R-:W-:Y:S01]  /*a5e0*/  HMMA.16816.F32 R176, R172, R188.reuse, R4 ;  /* 0x000000bcacb0723c */ /* 0x080fe20000001804 */
[----:B------:R-:W2:Y:S07]  /*a5f0*/  LDSM.16.MT88.4 R4, [R225+0x4880] ;  /* 0x00488000e104783b */ /* 0x000eae0000004200 */
[C---:B------:R-:W-:Y:S01]  /*a600*/  HMMA.16816.F32 R180, R192.reuse, R188, R8 ;  /* 0x000000bcc0b4723c */ /* 0x040fe20000001808 */
[----:B------:R-:W3:Y:S07]  /*a610*/  LDSM.16.MT88.4 R8, [R226+0x4880] ;  /* 0x00488000e208783b */ /* 0x000eee0000004200 */
[-C--:B------:R-:W-:Y:S01]  /*a620*/  HMMA.16816.F32 R184, R192, R190.reuse, R12 ;  /* 0x000000bec0b8723c */ /* 0x080fe2000000180c */
[----:B------:R-:W4:Y:S07]  /*a630*/  LDSM.16.MT88.4 R12, [R228+0x4880] ;  /* 0x00488000e40c783b */ /* 0x000f2e0000004200 */
[C---:B------:R-:W-:Y:S01]  /*a640*/  HMMA.16816.F32 R188, R172.reuse, R190, R16 ;  /* 0x000000beacbc723c */ /* 0x040fe20000001810 */
[----:B------:R-:W2:Y:S07]  /*a650*/  LDSM.16.MT88.4 R16, [R227+0x4880] ;  /* 0x00488000e310783b */ /* 0x000eae0000004200 */
[-C--:B-1----:R-:W-:Y:S01]  /*a660*/  HMMA.16816.F32 R132, R172, R148.reuse, R20 ;  /* 0x00000094ac84723c */ /* 0x082fe20000001814 */
[----:B------:R-:W5:Y:S06]  /*a670*/  LDL.LU R20, [R1+0x20] ;  /* 0x0000200001147983 */ /* 0x000f6c0000300800 */
[----:B------:R-:W-:Y:S01]  /*a680*/  MOV R23, R142 ;  /* 0x0000008e00177202 */ /* 0x000fe20000000f00 */
[C---:B------:R-:W-:Y:S04]  /*a690*/  HMMA.16816.F32 R136, R192.reuse, R148, R24 ;  /* 0x00000094c088723c */ /* 0x040fe80000001818 */
[----:B------:R-:W-:Y:S02]  /*a6a0*/  MOV R22, R143 ;  /* 0x0000008f00167202 */ /* 0x000fe40000000f00 */
[----:B------:R-:W-:Y:S02]  /*a6b0*/  MOV R21, R140 ;  /* 0x0000008c00157202 */ /* 0x000fe40000000f00 */
[----:B------:R-:W-:Y:S02]  /*a6c0*/  MOV R27, R141 ;  /* 0x0000008d001b7202 */ /* 0x000fe40000000f00 */
[-C--:B------:R-:W-:Y:S01]  /*a6d0*/  HMMA.16816.F32 R140, R192, R150.reuse, R28 ;  /* 0x00000096c08c723c */ /* 0x080fe2000000181c */
[----:B------:R-:W5:Y:S02]  /*a6e0*/  LDL.LU R28, [R1+0x18] ;  /* 0x00001800011c7983 */ /* 0x000f640000300800 */
[----:B------:R-:W-:Y:S02]  /*a6f0*/  MOV R25, R219 ;  /* 0x000000db00197202 */ /* 0x000fe40000000f00 */
[----:B------:R-:W-:Y:S02]  /*a700*/  MOV R219, R159 ;  /* 0x0000009f00db7202 */ /* 0x000fe40000000f00 */
[----:B------:R-:W-:Y:S01]  /*a710*/  MOV R24, R218 ;  /* 0x000000da00187202 */ /* 0x000fe20000000f00 */
[C---:B------:R-:W-:Y:S01]  /*a720*/  HMMA.16816.F32 R144, R172.reuse, R150, R32 ;  /* 0x00000096ac90723c */ /* 0x040fe20000001820 */
[----:B------:R-:W5:Y:S03]  /*a730*/  LDL.LU R33, [R1+0x1c] ;  /* 0x00001c0001217983 */ /* 0x000f660000300800 */
[----:B------:R-:W-:Y:S01]  /*a740*/  MOV R218, R217 ;  /* 0x000000d900da7202 */ /* 0x000fe20000000f00 */
[----:B------:R-:W5:Y:S01]  /*a750*/  LDL.LU R35, [R1+0x14] ;  /* 0x0000140001237983 */ /* 0x000f620000300800 */
[----:B------:R-:W-:Y:S02]  /*a760*/  MOV R217, R158 ;  /* 0x0000009e00d97202 */ /* 0x000fe40000000f00 */
[-C--:B------:R-:W-:Y:S04]  /*a770*/  HMMA.16816.F32 R148, R172, R160.reuse, R36 ;  /* 0x000000a0ac94723c */ /* 0x080fe80000001824 */
[----:B------:R-:W-:Y:S02]  /*a780*/  MOV R26, R152 ;  /* 0x00000098001a7202 */ /* 0x000fe40000000f00 */
[----:B------:R-:W-:Y:S02]  /*a790*/  MOV R31, R155 ;  /* 0x0000009b001f7202 */ /* 0x000fe40000000f00 */
[----:B------:R-:W-:Y:S04]  /*a7a0*/  MOV R32, R154 ;  /* 0x0000009a00207202 */ /* 0x000fe80000000f00 */
[----:B------:R-:W-:Y:S02]  /*a7b0*/  MOV R34, R153 ;  /* 0x0000009900227202 */ /* 0x000fe40000000f00 */
[C---:B------:R-:W-:Y:S04]  /*a7c0*/  HMMA.16816.F32 R152, R192.reuse, R160, R40 ;  /* 0x000000a0c098723c */ /* 0x040fe80000001828 */
[----:B------:R-:W-:Y:S02]  /*a7d0*/  MOV R30, R156 ;  /* 0x0000009c001e7202 */ /* 0x000fe40000000f00 */
[----:B------:R-:W-:Y:S02]  /*a7e0*/  MOV R29, R157 ;  /* 0x0000009d001d7202 */ /* 0x000fe40000000f00 */
[-C--:B------:R-:W-:Y:S08]  /*a7f0*/  HMMA.16816.F32 R156, R192, R162.reuse, R44 ;  /* 0x000000a2c09c723c */ /* 0x080ff0000000182c */
[C---:B------:R-:W-:Y:S08]  /*a800*/  HMMA.16816.F32 R160, R172.reuse, R162, R48 ;  /* 0x000000a2aca0723c */ /* 0x040ff00000001830 */
[-C--:B------:R-:W-:Y:S08]  /*a810*/  HMMA.16816.F32 R52, R172, R196.reuse, R52 ;  /* 0x000000c4ac34723c */ /* 0x080ff00000001834 */
[C---:B------:R-:W-:Y:S08]  /*a820*/  HMMA.16816.F32 R56, R192.reuse, R196, R56 ;  /* 0x000000c4c038723c */ /* 0x040ff00000001838 */
[-C--:B------:R-:W-:Y:S08]  /*a830*/  HMMA.16816.F32 R60, R192, R198.reuse, R60 ;  /* 0x000000c6c03c723c */ /* 0x080ff0000000183c */
[C---:B------:R-:W-:Y:S08]  /*a840*/  HMMA.16816.F32 R64, R172.reuse, R198, R64 ;  /* 0x000000c6ac40723c */ /* 0x040ff00000001840 */
[-C--:B--2---:R-:W-:Y:S08]  /*a850*/  HMMA.16816.F32 R68, R172, R4.reuse, R68 ;  /* 0x00000004ac44723c */ /* 0x084ff00000001844 */
[C---:B------:R-:W-:Y:S08]  /*a860*/  HMMA.16816.F32 R72, R192.reuse, R4, R72 ;  /* 0x00000004c048723c */ /* 0x040ff00000001848 */
[-C--:B------:R-:W-:Y:S08]  /*a870*/  HMMA.16816.F32 R76, R192, R6.reuse, R76 ;  /* 0x00000006c04c723c */ /* 0x080ff0000000184c */
[C---:B------:R-:W-:Y:S08]  /*a880*/  HMMA.16816.F32 R80, R172.reuse, R6, R80 ;  /* 0x00000006ac50723c */ /* 0x040ff00000001850 */
[-C--:B---3--:R-:W-:Y:S08]  /*a890*/  HMMA.16816.F32 R84, R172, R8.reuse, R84 ;  /* 0x00000008ac54723c */ /* 0x088ff00000001854 */
[C---:B------:R-:W-:Y:S08]  /*a8a0*/  HMMA.16816.F32 R88, R192.reuse, R8, R88 ;  /* 0x00000008c058723c */ /* 0x040ff00000001858 */
[-C--:B------:R-:W-:Y:S08]  /*a8b0*/  HMMA.16816.F32 R92, R192, R10.reuse, R92 ;  /* 0x0000000ac05c723c */ /* 0x080ff0000000185c */
[C---:B------:R-:W-:Y:S08]  /*a8c0*/  HMMA.16816.F32 R96, R172.reuse, R10, R96 ;  /* 0x0000000aac60723c */ /* 0x040ff00000001860 */
[-C--:B----4-:R-:W-:Y:S08]  /*a8d0*/  HMMA.16816.F32 R100, R172, R12.reuse, R100 ;  /* 0x0000000cac64723c */ /* 0x090ff00000001864 */
[C---:B------:R-:W-:Y:S08]  /*a8e0*/  HMMA.16816.F32 R104, R192.reuse, R12, R104 ;  /* 0x0000000cc068723c */ /* 0x040ff00000001868 */
[-C--:B------:R-:W-:Y:S08]  /*a8f0*/  HMMA.16816.F32 R108, R192, R14.reuse, R108 ;  /* 0x0000000ec06c723c */ /* 0x080ff0000000186c */
[C---:B------:R-:W-:Y:S08]  /*a900*/  HMMA.16816.F32 R112, R172.reuse, R14, R112 ;  /* 0x0000000eac70723c */ /* 0x040ff00000001870 */
[-C--:B------:R-:W-:Y:S08]  /*a910*/  HMMA.16816.F32 R116, R172, R16.reuse, R116 ;  /* 0x00000010ac74723c */ /* 0x080ff00000001874 */
[C---:B------:R-:W-:Y:S08]  /*a920*/  HMMA.16816.F32 R120, R192.reuse, R16, R120 ;  /* 0x00000010c078723c */ /* 0x040ff00000001878 */
[-C--:B------:R-:W-:Y:S08]  /*a930*/  HMMA.16816.F32 R124, R192, R18.reuse, R124 ;  /* 0x00000012c07c723c */ /* 0x080ff0000000187c */
[----:B------:R-:W-:Y:S04]  /*a940*/  HMMA.16816.F32 R128, R172, R18, R128 ;  /* 0x00000012ac80723c */ /* 0x000fe80000001880 */
[----:B-----5:R-:W-:Y:S04]  /*a950*/  FFMA.FTZ R4, R2, R28, R29 ;  /* 0x0000001c02047223 */ /* 0x020fe8000001001d */
[----:B------:R-:W-:Y:S04]  /*a960*/  FADD.FTZ R4, R24, R4 ;  /* 0x0000000418047221 */ /* 0x000fe80000010000 */
[----:B------:R-:W-:Y:S02]  /*a970*/  FFMA.FTZ R165, R165, R33, R32 ;  /* 0x00000021a5a57223 */ /* 0x000fe40000010020 */
[----:B------:R-:W-:Y:S02]  /*a980*/  FADD.FTZ R5, R27, R4 ;  /* 0x000000041b057221 */ /* 0x000fe40000010000 */
[----:B------:R-:W-:Y:S02]  /*a990*/  FFMA.FTZ R164, R164, R35, R34 ;  /* 0x00000023a4a47223 */ /* 0x000fe40000010022 */
[----:B------:R-:W-:Y:S02]  /*a9a0*/  FADD.FTZ R2, R30, R165 ;  /* 0x000000a51e027221 */ /* 0x000fe40000010000 */
[----:B------:R-:W-:Y:S02]  /*a9b0*/  FADD.FTZ R164, R31, R164 ;  /* 0x000000a41fa47221 */ /* 0x000fe40000010000 */
[----:B------:R-:W-:Y:S02]  /*a9c0*/  FADD.FTZ R2, R25, R2 ;  /* 0x0000000219027221 */ /* 0x000fe40000010000 */
[----:B------:R-:W-:Y:S02]  /*a9d0*/  FFMA.FTZ R4, R0, R20, R21 ;  /* 0x0000001400047223 */ /* 0x000fe40000010015 */
[----:B------:R-:W-:Y:S02]  /*a9e0*/  FADD.FTZ R164, R26, R164 ;  /* 0x000000a41aa47221 */ /* 0x000fe40000010000 */
[----:B------:R-:W-:Y:S02]  /*a9f0*/  FADD.FTZ R6, R22, R2 ;  /* 0x0000000216067221 */ /* 0x000fe40000010000 */
[----:B------:R-:W-:Y:S02]  /*aa00*/  FADD.FTZ R4, R216, R4 ;  /* 0x00000004d8047221 */ /* 0x000fe40000010000 */
[----:B------:R-:W-:Y:S01]  /*aa10*/  FADD.FTZ R2, R23, R164 ;  /* 0x000000a417027221 */ /* 0x000fe20000010000 */
[----:B------:R-:W-:Y:S01]  /*aa20*/  MOV R164, R169 ;  /* 0x000000a900a47202 */ /* 0x000fe20000000f00 */
        /* <DEDUP_REMOVED lines=31> */
[----:B------:R1:W-:Y:S01]  /*ac20*/  STL [R1+0x1c], R6 ;  /* 0x00001c0601007387 */ /* 0x0003e20000100800 */
[----:B------:R-:W-:Y:S01]  /*ac30*/  FADD.FTZ R4, R204, R4 ;  /* 0x00000004cc047221 */ /* 0x000fe20000010000 */
[----:B------:R-:W-:Y:S01]  /*ac40*/  MOV R171, R3 ;  /* 0x0000000300ab7202 */ /* 0x000fe20000000f00 */
[----:B------:R-:W-:Y:S01]  /*ac50*/  FADD.FTZ R0, R170, R2 ;  /* 0x00000002aa007221 */ /* 0x000fe20000010000 */
[----:B------:R1:W-:Y:S01]  /*ac60*/  STL [R1+0x14], R5 ;  /* 0x0000140501007387 */ /* 0x0003e20000100800 */
[----:B------:R-:W-:Y:S01]  /*ac70*/  FADD.FTZ R2, R202, R4 ;  /* 0x00000004ca027221 */ /* 0x000fe20000010000 */
[----:B------:R-:W-:Y:S01]  /*ac80*/  MOV R170, R167 ;  /* 0x000000a700aa7202 */ /* 0x000fe20000000f00 */
[----:B------:R-:W-:Y:S01]  /*ac90*/  FADD.FTZ R0, R166, R0 ;  /* 0x00000000a6007221 */ /* 0x000fe20000010000 */
[----:B------:R-:W-:Y:S02]  /*aca0*/  MOV R166, R168 ;  /* 0x000000a800a67202 */ /* 0x000fe40000000f00 */
[----:B------:R1:W-:Y:S04]  /*acb0*/  STL [R1+0x18], R2 ;  /* 0x0000180201007387 */ /* 0x0003e80000100800 */
[----:B------:R1:W-:Y:S01]  /*acc0*/  STL [R1+0x20], R0 ;  /* 0x0000200001007387 */ /* 0x0003e20000100800 */
[----:B------:R-:W-:-:S05]  /*acd0*/  @P0 BRA `(.L_x_918) ;  /* 0xffffbad000000947 */ /* 0x000fca000383ffff */
.L_x_901:
[----:B------:R-:W3:Y:S01]  /*ace0*/  S2UR UR7, SR_CTAID.X ;  /* 0x00000000000779c3 */ /* 0x000ee20000002500 */
[----:B------:R-:W-:Y:S01]  /*acf0*/  ULDC.64 UR4, c[0x0][0x2c8] ;  /* 0x0000b20000047ab9 */ /* 0x000fe20000000a00 */
[----:B------:R-:W-:Y:S01]  /*ad00*/  PLOP3.LUT P0, PT, PT, PT, UP2, 0x40, 0x0 ;  /* 0x000000000000781c */ /* 0x000fe20003f0e828 */
[----:B---3--:R-:W-:-:S04]  /*ad10*/  ULEA UR7, UR7, 0x7f, 0x7 ;  /* 0x0000007f07077891 */ /* 0x008fc8000f8e383f */
[----:B------:R-:W-:-:S03]  /*ad20*/  UIMAD.WIDE.U32 UR16, UR7, UR4, URZ ;  /* 0x00000004071072a5 */ /* 0x000fc6000f8e003f */
[----:B------:R-:W-:Y:S02]  /*ad30*/  ULDC UR4, c[0x0][0x168] ;  /* 0x00005a0000047ab9 */ /* 0x000fe40000000800 */
[----:B------:R-:W-:Y:S02]  /*ad40*/  @UP3 USHF.R.U32.HI UR7, URZ, UR5, UR17 ;  /* 0x000000053f073299 */ /* 0x000fe40008011611 */
[----:B------:R-:W-:Y:S02]  /*ad50*/  UIADD3 UR4, -UR4, 0x1, URZ ;  /* 0x0000000104047890 */ /* 0x000fe4000fffe13f */
[----:B------:R-:W-:Y:S02]  /*ad60*/  ULDC UR5, c[0x0][0x1d0] ;  /* 0x0000740000057ab9 */ /* 0x000fe40000000800 */
[----:B------:R-:W-:-:S03]  /*ad70*/  UIADD3 UR16, UR7, UR5, UR4 ;  /* 0x0000000507107290 */ /* 0x000fc6000fffe004 */
[----:B------:R-:W-:Y:S02]  /*ad80*/  ULDC UR7, c[0x0][0x324] ;  /* 0x0000c90000077ab9 */ /* 0x000fe40000000800 */
[----:B------:R-:W-:Y:S01]  /*ad90*/  UIADD3 UR7, UR16, -UR7, URZ ;  /* 0x8000000710077290 */ /* 0x000fe2000fffe03f */
[----:B------:R-:W-:Y:S05]  /*ada0*/  @P0 BRA `(.L_x_919) ;  /* 0x0000016000000947 */ /* 0x000fea0003800000 */
[----:B------:R-:W-:-:S06]  /*adb0*/  UISETP.GT.AND UP0, UPT, UR16, -0x1, UPT ;  /* 0xffffffff1000788c */ /* 0x000fcc000bf04270 */
[----:B------:R-:W-:-:S13]  /*adc0*/  PLOP3.LUT P0, PT, PT, PT, UP0, 0x80, 0x0 ;  /* 0x000000000000781c */ /* 0x000fda0003f0f008 */
[----:B------:R-:W-:Y:S05]  /*add0*/  @P0 BRA `(.L_x_920) ;  /* 0x0000009000000947 */ /* 0x000fea0003800000 */
[----:B------:R-:W-:Y:S02]  /*ade0*/  ULDC UR4, c[0x0][0x32c] ;  /* 0x0000cb0000047ab9 */ /* 0x000fe40000000800 */
[----:B------:R-:W-:Y:S02]  /*adf0*/  UISETP.NE.AND UP0, UPT, UR4, 0x1, UPT ;  /* 0x000000010400788c */ /* 0x000fe4000bf05270 */
[----:B------:R-:W-:Y:S02]  /*ae00*/  ULOP3.LUT UR16, URZ, UR16, URZ, 0x33, !UPT ;  /* 0x000000103f107292 */ /* 0x000fe4000f8e333f */
[----:B------:R-:W-:Y:S02]  /*ae10*/  ULDC.64 UR4, c[0x0][0x330] ;  /* 0x0000cc0000047ab9 */ /* 0x000fe40000000a00 */
[----:B------:R-:W-:-:S07]  /*ae20*/  UIMAD.WIDE.U32 UR18, UR16, UR4, URZ ;  /* 0x00000004101272a5 */ /* 0x000fce000f8e003f */
[----:B------:R-:W-:Y:S02]  /*ae30*/  @UP0 UMOV UR17, UR19 ;  /* 0x0000001300110c82 */ /* 0x000fe40008000000 */
[----:B------:R-:W-:-:S04]  /*ae40*/  @UP0 USHF.R.U32.HI UR16, URZ, UR5, UR17 ;  /* 0x000000053f100299 */ /* 0x000fc80008011611 */
[----:B------:R-:W-:Y:S01]  /*ae50*/  ULOP3.LUT UR16, URZ, UR16, URZ, 0x33, !UPT ;  /* 0x000000103f107292 */ /* 0x000fe2000f8e333f */
[----:B------:R-:W-:Y:S05]  /*ae60*/  BRA `(.L_x_921) ;  /* 0x0000006000007947 */ /* 0x000fea0003800000 */
.L_x_920:
[----:B------:R-:W-:Y:S02]  /*ae70*/  ULDC UR4, c[0x0][0x32c] ;  /* 0x0000cb0000047ab9 */ /* 0x000fe40000000800 */
[----:B------:R-:W-:-:S03]  /*ae80*/  UISETP.NE.AND UP0, UPT, UR4, 0x1, UPT ;  /* 0x000000010400788c */ /* 0x000fc6000bf05270 */
[----:B------:R-:W-:Y:S02]  /*ae90*/  ULDC.64 UR4, c[0x0][0x330] ;  /* 0x0000cc0000047ab9 */ /* 0x000fe40000000a00 */
[----:B------:R-:W-:-:S07]  /*aea0*/  UIMAD.WIDE.U32 UR18, UR16, UR4, URZ ;  /* 0x00000004101272a5 */ /* 0x000fce000f8e003f */
[----:B------:R-:W-:Y:S02]  /*aeb0*/  @UP0 UMOV UR17, UR19 ;  /* 0x0000001300110c82 */ /* 0x000fe40008000000 */
[----:B------:R-:W-:Y:S02]  /*aec0*/  @UP0 USHF.R.U32.HI UR16, URZ, UR5, UR17 ;  /* 0x000000053f100299 */ /* 0x000fe40008011611 */
.L_x_921:
[----:B------:R-:W-:Y:S02]  /*aed0*/  ULDC UR4, c[0x0][0x32c] ;  /* 0x0000cb0000047ab9 */ /* 0x000fe40000000800 */
[----:B------:R-:W-:-:S04]  /*aee0*/  UIMAD UR4, UR16, UR4, URZ ;  /* 0x00000004100472a4 */ /* 0x000fc8000f8e023f */
[----:B------:R-:W-:-:S04]  /*aef0*/  UISETP.LT.AND UP0, UPT, UR7, UR4, UPT ;  /* 0x000000040700728c */ /* 0x000fc8000bf01270 */
[----:B------:R-:W-:-:S04]  /*af00*/  USEL UR7, UR7, UR4, !UP0 ;  /* 0x0000000407077287 */ /* 0x000fc8000c000000 */
.L_x_919:
[----:B------:R-:W-:-:S04]  /*af10*/  UIADD3 UR7, UR7, 0x2f, URZ ;  /* 0x0000002f07077890 */ /* 0x000fc8000fffe03f */
[----:B------:R-:W-:-:S04]  /*af20*/  UIMAD.WIDE UR4, UR7, 0x2aaaaaab, URZ ;  /* 0x2aaaaaab070478a5 */ /* 0x000fc8000f8e023f */
[----:B------:R-:W-:-:S04]  /*af30*/  USHF.R.U32.HI UR4, URZ, 0x1f, UR5 ;  /* 0x0000001f3f047899 */ /* 0x000fc80008011605 */
[----:B------:R-:W-:-:S04]  /*af40*/  ULEA.HI.SX32 UR4, UR5, UR4, 0x1d ;  /* 0x0000000405047291 */ /* 0x000fc8000f8fea3f */
[----:B------:R-:W-:-:S04]  /*af50*/  UISETP.LT.AND UP0, UPT, UR8, UR4, UPT ;  /* 0x000000040800728c */ /* 0x000fc8000bf01270 */
[----:B------:R-:W-:-:S06]  /*af60*/  USEL UR4, UR8, UR4, !UP0 ;  /* 0x0000000408047287 */ /* 0x000fcc000c000000 */
[----:B------:R-:W-:-:S13]  /*af70*/  ISETP.GE.AND P0, PT, R242, UR4, PT ;  /* 0x00000004f2007c0c */ /* 0x000fda000bf06270 */
[----:B------:R-:W-:Y:S05]  /*af80*/  @!P0 BRA `(.L_x_922) ;  /* 0x00002d6000008947 */ /* 0x000fea0003800000 */
[----:B-1----:R-:W-:Y:S01]  /*af90*/  MOV R2, R168 ;  /* 0x000000a800027202 */ /* 0x002fe20000000f00 */
[----:B------:R-:W-:Y:S01]  /*afa0*/  IMAD.MOV.U32 R170, RZ, RZ, R3 ;  /* 0x000000ffffaa7224 */ /* 0x000fe200078e0003 */
[----:B--2---:R-:W-:Y:S01]  /*afb0*/  MOV R0, R169 ;  /* 0x000000a900007202 */ /* 0x004fe20000000f00 */
[----:B------:R-:W-:Y:S01]  /*afc0*/  IMAD.MOV.U32 R244, RZ, RZ, R242 ;  /* 0x000000fffff47224 */ /* 0x000fe200078e00f2 */
[----:B------:R-:W-:Y:S01]  /*afd0*/  MOV R164, R167 ;  /* 0x000000a700a47202 */ /* 0x000fe20000000f00 */
[----:B------:R-:W-:Y:S01]  /*afe0*/  IMAD.MOV.U32 R248, RZ, RZ, c[0x0][0x1e4] ;  /* 0x00007900fff87624 */ /* 0x000fe200078e00ff */
[----:B------:R-:W-:Y:S02]  /*aff0*/  MOV R247, c[0x0][0x1e0] ;  /* 0x0000780000f77a02 */ /* 0x000fe40000000f00 */
.L_x_923:
[----:B------:R-:W2:Y:S01]  /*b000*/  LDL.64 R24, [R1+0x38] ;  /* 0x0000380001187983 */ /* 0x000ea20000100a00 */
[----:B------:R-:W-:Y:S05]  /*b010*/  DEPBAR.LE SB0, 0x0 ;  /* 0x000080000000791a */ /* 0x000fea0000000000 */
[----:B------:R-:W-:Y:S01]  /*b020*/  BAR.SYNC.DEFER_BLOCKING 0x0 ;  /* 0x0000000000007b1d */ /* 0x000fe20000010000 */
[C---:B------:R-:W-:Y:S02]  /*b030*/  ISETP.LT.AND P6, PT, R244.reuse, UR8, PT ;  /* 0x00000008f4007c0c */ /* 0x040fe4000bfc1270 */
[C---:B------:R-:W-:Y:S11]  /*b040*/  IADD3 R242, R244.reuse, -0x1, RZ ;  /* 0xfffffffff4f27810 */ /* 0x040ff60007ffe0ff */
[----:B------:R-:W-:Y:S01]  /*b050*/  @!P6 SHF.R.S32.HI R3, RZ, 0x1f, R244 ;  /* 0x0000001fff03e819 */ /* 0x000fe200000114f4 */
[C---:B------:R-:W-:Y:S04]  /*b060*/  @!P6 IMAD.WIDE.U32 R20, R244.reuse, c[0x0][0x208], RZ ;  /* 0x00008200f414ea25 */ /* 0x040fe800078e00ff */
[----:B------:R-:W-:Y:S04]  /*b070*/  @!P6 IMAD R3, R3, c[0x0][0x208], RZ ;  /* 0x000082000303ea24 */ /* 0x000fe800078e02ff */
[----:B------:R-:W-:Y:S01]  /*b080*/  @!P6 IMAD R3, R244, c[0x0][0x20c], R3 ;  /* 0x00008300f403ea24 */ /* 0x000fe200078e0203 */
[----:B------:R-:W3:Y:S04]  /*b090*/  LDL.64 R22, [R1+0x48] ;  /* 0x0000480001167983 */ /* 0x000ee80000100a00 */
[----:B------:R-:W-:Y:S02]  /*b0a0*/  @!P6 IADD3 R3, R21, R3, RZ ;  /* 0x000000031503e210 */ /* 0x000fe40007ffe0ff */
[----:B-----5:R-:W-:Y:S03]  /*b0b0*/  LDSM.16.M88.4 R48, [R231+0x8080] ;  /* 0x00808000e730783b */ /* 0x020fe60000000200 */
[----:B------:R-:W-:Y:S05]  /*b0c0*/  @!P6 IMAD R3, R3, 0x30, RZ ;  /* 0x000000300303e824 */ /* 0x000fea00078e02ff */
[----:B------:R-:W1:Y:S08]  /*b0d0*/  LDSM.16.M88.4 R16, [R224+0x5080] ;  /* 0x00508000e010783b */ /* 0x000e700000000200 */
[----:B------:R-:W4:Y:S08]  /*b0e0*/  LDSM.16.M88.4 R44, [R231+0xa080] ;  /* 0x00a08000e72c783b */ /* 0x000f300000000200 */
[----:B------:R-:W2:Y:S08]  /*b0f0*/  LDSM.16.M88.4 R32, [R224+0x5880] ;  /* 0x00588000e020783b */ /* 0x000eb00000000200 */
[----:B------:R-:W3:Y:S06]  /*b100*/  LDL.64 R250, [R1+0x40] ;  /* 0x0000400001fa7983 */ /* 0x000eec0000100a00 */
[----:B------:R-:W2:Y:S08]  /*b110*/  LDSM.16.M88.4 R172, [R224+0x6080] ;  /* 0x00608000e0ac783b */ /* 0x000eb00000000200 */
[----:B------:R-:W-:Y:S01]  /*b120*/  LDSM.16.M88.4 R192, [R233+0x8080] ;  /* 0x00808000e9c0783b */ /* 0x000fe20000000200 */
[-C--:B-1----:R-:W-:Y:S07]  /*b130*/  HMMA.16816.F32 R4, R48, R16.reuse, RZ ;  /* 0x000000103004723c */ /* 0x082fee00000018ff */
[----:B------:R-:W1:Y:S01]  /*b140*/  LDSM.16.M88.4 R196, [R235] ;  /* 0x00000000ebc4783b */ /* 0x000e620000000200 */
[C---:B----4-:R-:W-:Y:S07]  /*b150*/  HMMA.16816.F32 R8, R44.reuse, R16, RZ ;  /* 0x000000102c08723c */ /* 0x050fee00000018ff */
[----:B------:R-:W4:Y:S01]  /*b160*/  LDSM.16.M88.4 R200, [R233+0xa080] ;  /* 0x00a08000e9c8783b */ /* 0x000f220000000200 */
[-C--:B------:R-:W-:Y:S07]  /*b170*/  HMMA.16816.F32 R12, R44, R18.reuse, RZ ;  /* 0x000000122c0c723c */ /* 0x080fee00000018ff */
[----:B------:R-:W1:Y:S01]  /*b180*/  LDSM.16.M88.4 R204, [R241] ;  /* 0x00000000f1cc783b */ /* 0x000e620000000200 */
[C---:B------:R-:W-:Y:S07]  /*b190*/  HMMA.16816.F32 R16, R48.reuse, R18, RZ ;  /* 0x000000123010723c */ /* 0x040fee00000018ff */
[----:B------:R-:W1:Y:S01]  /*b1a0*/  LDSM.16.M88.4 R208, [R240] ;  /* 0x00000000f0d0783b */ /* 0x000e620000000200 */
[----:B--2---:R-:W-:Y:S04]  /*b1b0*/  @!P6 MOV R29, R25 ;  /* 0x00000019001de202 */ /* 0x004fe80000000f00 */
[----:B---3--:R-:W-:Y:S05]  /*b1c0*/  @!P6 MOV R28, R22 ;  /* 0x00000016001ce202 */ /* 0x008fea0000000f00 */
[----:B------:R-:W-:Y:S02]  /*b1d0*/  @!P6 IMAD.WIDE.U32 R28, R20, 0x30, R28 ;  /* 0x00000030141ce825 */ /* 0x000fe400078e001c */
[-C--:B------:R-:W-:Y:S03]  /*b1e0*/  HMMA.16816.F32 R20, R48, R32.reuse, RZ ;  /* 0x000000203014723c */ /* 0x080fe600000018ff */
[----:B------:R-:W-:Y:S02]  /*b1f0*/  @!P6 IADD3 R29, R29, R3, RZ ;  /* 0x000000031d1de210 */ /* 0x000fe40007ffe0ff */
[C---:B------:R-:W-:Y:S03]  /*b200*/  @!P6 SHF.L.U32 R3, R28.reuse, 0x1, RZ ;  /* 0x000000011c03e819 */ /* 0x040fe600000006ff */
[C---:B------:R-:W-:Y:S04]  /*b210*/  HMMA.16816.F32 R24, R44.reuse, R32, RZ ;  /* 0x000000202c18723c */ /* 0x040fe800000018ff */
[C---:B------:R-:W-:Y:S02]  /*b220*/  @!P6 IADD3 R36, P0, R3.reuse, c[0x0][0x1f8], RZ ;  /* 0x00007e000324ea10 */ /* 0x040fe40007f1e0ff */
[----:B------:R-:W-:Y:S02]  /*b230*/  @!P6 IADD3 R3, P5, R3, 0x80, RZ ;  /* 0x000000800303e810 */ /* 0x000fe40007fbe0ff */
[----:B------:R-:W-:Y:S02]  /*b240*/  @!P6 SHF.L.U64.HI R32, R28, 0x1, R29 ;  /* 0x000000011c20e819 */ /* 0x000fe4000001021d */
[-C--:B------:R-:W-:Y:S02]  /*b250*/  HMMA.16816.F32 R28, R44, R34.reuse, RZ ;  /* 0x000000222c1c723c */ /* 0x080fe400000018ff */
[----:B------:R-:W-:Y:S02]  /*b260*/  @!P6 IADD3.X R37, R32, c[0x0][0x1fc], RZ, P0, !PT ;  /* 0x00007f002025ea10 */ /* 0x000fe400007fe4ff */
[----:B------:R-:W-:Y:S02]  /*b270*/  @!P6 IADD3 R38, P2, R3, c[0x0][0x1f8], RZ ;  /* 0x00007e000326ea10 */ /* 0x000fe40007f5e0ff */
[----:B------:R-:W-:Y:S01]  /*b280*/  @!P6 IADD3 R40, P1, R36, UR10, RZ ;  /* 0x0000000a2428ec10 */ /* 0x000fe2000ff3e0ff */
[----:B------:R-:W-:Y:S01]  /*b290*/  @!PT LDS RZ, [RZ] ;  /* 0x00000000fffff984 */ /* 0x000fe20000000800 */
[----:B------:R-:W-:Y:S01]  /*b2a0*/  @!PT LDS RZ, [RZ] ;  /* 0x00000000fffff984 */ /* 0x000fe20000000800 */
[----:B------:R-:W-:Y:S01]  /*b2b0*/  @!PT LDS RZ, [RZ] ;  /* 0x00000000fffff984 */ /* 0x000fe20000000800 */
[----:B------:R2:W-:Y:S01]  /*b2c0*/  @!P6 LDGSTS.E.BYPASS.LTC128B.128 [R243+0x2080], [R36.64], !P4 ;  /* 0x0208000024f3efae */ /* 0x0005e2000e101d4e */
[----:B------:R-:W-:Y:S02]  /*b2d0*/  @!P6 IADD3.X R39, RZ, c[0x0][0x1fc], R32, P2, P5 ;  /* 0x00007f00ff27ea10 */ /* 0x000fe400017ea420 */
[C---:B------:R-:W-:Y:S02]  /*b2e0*/  HMMA.16816.F32 R32, R48.reuse, R34, RZ ;  /* 0x000000223020723c */ /* 0x040fe400000018ff */
[----:B------:R-:W-:Y:S02]  /*b2f0*/  @!P6 IADD3.X R41, R37, UR11, RZ, P1, !PT ;  /* 0x0000000b2529ec10 */ /* 0x000fe40008ffe4ff */
[----:B------:R-:W-:Y:S01]  /*b300*/  @!P6 IADD3 R42, P0, R40, UR10, RZ ;  /* 0x0000000a282aec10 */ /* 0x000fe2000ff1e0ff */
[----:B------:R2:W-:Y:S01]  /*b310*/  @!P6 LDGSTS.E.BYPASS.LTC128B.128 [R243+0x3880], [R38.64], !P3 ;  /* 0x0388000026f3efae */ /* 0x0005e2000d901d4e */
[----:B------:R-:W-:Y:S02]  /*b320*/  ISETP.GT.AND P5, PT, R244, UR8, PT ;  /* 0x00000008f4007c0c */ /* 0x000fe4000bfa4270 */
[----:B------:R-:W-:Y:S05]  /*b330*/  @!P6 IADD3.X R43, R41, UR11, RZ, P0, !PT ;  /* 0x0000000b292bec10 */ /* 0x000fea00087fe4ff */
[----:B------:R3:W-:Y:S08]  /*b340*/  @!P6 LDGSTS.E.BYPASS.LTC128B.128 [R243+0x2880], [R40.64], !P4 ;  /* 0x0288000028f3efae */ /* 0x0007f0000e101d4e */
[----:B------:R3:W-:Y:S08]  /*b350*/  @!P6 LDGSTS.E.BYPASS.LTC128B.128 [R243+0x4080], [R40.64+0x80], !P3 ;  /* 0x0408008028f3efae */ /* 0x0007f0000d901d4e */
[----:B------:R3:W-:Y:S01]  /*b360*/  @!P6 LDGSTS.E.BYPASS.LTC128B.128 [R243+0x3080], [R42.64], !P4 ;  /* 0x030800002af3efae */ /* 0x0007e2000e101d4e */
[-C--:B--2---:R-:W-:Y:S07]  /*b370*/  HMMA.16816.F32 R36, R48, R172.reuse, RZ ;  /* 0x000000ac3024723c */ /* 0x084fee00000018ff */
[----:B------:R3:W-:Y:S08]  /*b380*/  @!P6 LDGSTS.E.BYPASS.LTC128B.128 [R243+0x4880], [R42.64+0x80], !P3 ;  /* 0x048800802af3efae */ /* 0x0007f0000d901d4e */
[----:B------:R-:W-:Y:S08]  /*b390*/  LDSM.16.M88.4 R212, [R232+0x8080] ;  /* 0x00808000e8d4783b */ /* 0x000ff00000000200 */
[----:B------:R-:W0:Y:S08]  /*b3a0*/  LDGDEPBAR ;  /* 0x00000000000079af */ /* 0x000e300000000000 */
[----:B------:R-:W2:Y:S01]  /*b3b0*/  LDSM.16.M88.4 R216, [R230+0x5080] ;  /* 0x00508000e6d8783b */ /* 0x000ea20000000200 */
[C---:B---3--:R-:W-:Y:S07]  /*b3c0*/  HMMA.16816.F32 R40, R44.reuse, R172, RZ ;  /* 0x000000ac2c28723c */ /* 0x048fee00000018ff */
[----:B------:R-:W3:Y:S01]  /*b3d0*/  LDSM.16.M88.4 R220, [R232+0xa080] ;  /* 0x00a08000e8dc783b */ /* 0x000ee20000000200 */
[-C--:B------:R-:W-:Y:S08]  /*b3e0*/  HMMA.16816.F32 R44, R44, R174.reuse, RZ ;  /* 0x000000ae2c2c723c */ /* 0x080ff000000018ff */
[----:B------:R-:W-:Y:S01]  /*b3f0*/  HMMA.16816.F32 R48, R48, R174, RZ ;  /* 0x000000ae3030723c */ /* 0x000fe200000018ff */
[----:B------:R-:W2:Y:S07]  /*b400*/  LDSM.16.M88.4 R172, [R230+0x5880] ;  /* 0x00588000e6ac783b */ /* 0x000eae0000000200 */
[-C--:B-1----:R-:W-:Y:S08]  /*b410*/  HMMA.16816.F32 R4, R192, R196.reuse, R4 ;  /* 0x000000c4c004723c */ /* 0x082ff00000001804 */
[C---:B----4-:R-:W-:Y:S08]  /*b420*/  HMMA.16816.F32 R8, R200.reuse, R196, R8 ;  /* 0x000000c4c808723c */ /* 0x050ff00000001808 */
        /* <DEDUP_REMOVED lines=8> */
[-C--:B------:R-:W-:Y:S08]  /*b4b0*/  HMMA.16816.F32 R36, R192, R208.reuse, R36 ;  /* 0x000000d0c024723c */ /* 0x080ff00000001824 */
[C---:B------:R-:W-:Y:S08]  /*b4c0*/  HMMA.16816.F32 R40, R200.reuse, R208, R40 ;  /* 0x000000d0c828723c */ /* 0x040ff00000001828 */
[-C--:B------:R-:W-:Y:S01]  /*b4d0*/  HMMA.16816.F32 R44, R200, R210.reuse, R44 ;  /* 0x000000d2c82c723c */ /* 0x080fe2000000182c */
[----:B------:R-:W-:Y:S07]  /*b4e0*/  LDSM.16.M88.4 R200, [R229] ;  /* 0x00000000e5c8783b */ /* 0x000fee0000000200 */
[----:B------:R-:W-:Y:S01]  /*b4f0*/  HMMA.16816.F32 R48, R192, R210, R48 ;  /* 0x000000d2c030723c */ /* 0x000fe20000001830 */
[----:B------:R-:W4:Y:S07]  /*b500*/  LDSM.16.M88.4 R192, [R234+0x8080] ;  /* 0x00808000eac0783b */ /* 0x000f2e0000000200 */
[-C--:B--2---:R-:W-:Y:S01]  /*b510*/  HMMA.16816.F32 R4, R212, R216.reuse, R4 ;  /* 0x000000d8d404723c */ /* 0x084fe20000001804 */
[----:B------:R-:W2:Y:S07]  /*b520*/  LDSM.16.M88.4 R208, [R229+0x800] ;  /* 0x00080000e5d0783b */ /* 0x000eae0000000200 */
[C---:B---3--:R-:W-:Y:S08]  /*b530*/  HMMA.16816.F32 R8, R220.reuse, R216, R8 ;  /* 0x000000d8dc08723c */ /* 0x048ff00000001808 */
[-C--:B------:R-:W-:Y:S08]  /*b540*/  HMMA.16816.F32 R12, R220, R218.reuse, R12 ;  /* 0x000000dadc0c723c */ /* 0x080ff0000000180c */
[C---:B------:R-:W-:Y:S01]  /*b550*/  HMMA.16816.F32 R16, R212.reuse, R218, R16 ;  /* 0x000000dad410723c */ /* 0x040fe20000001810 */
[----:B------:R-:W-:Y:S07]  /*b560*/  LDSM.16.M88.4 R216, [R231+0xe080] ;  /* 0x00e08000e7d8783b */ /* 0x000fee0000000200 */
[-C--:B------:R-:W-:Y:S08]  /*b570*/  HMMA.16816.F32 R20, R212, R172.reuse, R20 ;  /* 0x000000acd414723c */ /* 0x080ff00000001814 */
[C---:B------:R-:W-:Y:S08]  /*b580*/  HMMA.16816.F32 R24, R220.reuse, R172, R24 ;  /* 0x000000acdc18723c */ /* 0x040ff00000001818 */
[-C--:B------:R-:W-:Y:S08]  /*b590*/  HMMA.16816.F32 R28, R220, R174.reuse, R28 ;  /* 0x000000aedc1c723c */ /* 0x080ff0000000181c */
[C---:B------:R-:W-:Y:S01]  /*b5a0*/  HMMA.16816.F32 R32, R212.reuse, R174, R32 ;  /* 0x000000aed420723c */ /* 0x040fe20000001820 */
[----:B------:R-:W3:Y:S07]  /*b5b0*/  LDSM.16.M88.4 R172, [R229+0x1000] ;  /* 0x00100000e5ac783b */ /* 0x000eee0000000200 */
[-C--:B-1----:R-:W-:Y:S08]  /*b5c0*/  HMMA.16816.F32 R36, R212, R196.reuse, R36 ;  /* 0x000000c4d424723c */ /* 0x082ff00000001824 */
[C---:B------:R-:W-:Y:S08]  /*b5d0*/  HMMA.16816.F32 R40, R220.reuse, R196, R40 ;  /* 0x000000c4dc28723c */ /* 0x040ff00000001828 */
[-C--:B------:R-:W-:Y:S01]  /*b5e0*/  HMMA.16816.F32 R44, R220, R198.reuse, R44 ;  /* 0x000000c6dc2c723c */ /* 0x080fe2000000182c */
[----:B------:R-:W-:Y:S07]  /*b5f0*/  LDSM.16.M88.4 R220, [R224+0x7880] ;  /* 0x00788000e0dc783b */ /* 0x000fee0000000200 */
[----:B------:R-:W-:Y:S01]  /*b600*/  HMMA.16816.F32 R48, R212, R198, R48 ;  /* 0x000000c6d430723c */ /* 0x000fe20000001830 */
[----:B------:R-:W-:Y:S07]  /*b610*/  LDSM.16.M88.4 R196, [R231+0xc080] ;  /* 0x00c08000e7c4783b */ /* 0x000fee0000000200 */
[-C--:B----4-:R-:W-:Y:S01]  /*b620*/  HMMA.16816.F32 R4, R192, R200.reuse, R4 ;  /* 0x000000c8c004723c */ /* 0x090fe20000001804 */
[----:B------:R-:W1:Y:S07]  /*b630*/  LDSM.16.M88.4 R212, [R224+0x6880] ;  /* 0x00688000e0d4783b */ /* 0x000e6e0000000200 */
[C---:B------:R-:W-:Y:S08]  /*b640*/  HMMA.16816.F32 R8, R204.reuse, R200, R8 ;  /* 0x000000c8cc08723c */ /* 0x040ff00000001808 */
[-C--:B------:R-:W-:Y:S08]  /*b650*/  HMMA.16816.F32 R12, R204, R202.reuse, R12 ;  /* 0x000000cacc0c723c */ /* 0x080ff0000000180c */
[C---:B------:R-:W-:Y:S01]  /*b660*/  HMMA.16816.F32 R16, R192.reuse, R202, R16 ;  /* 0x000000cac010723c */ /* 0x040fe20000001810 */
[----:B------:R-:W4:Y:S07]  /*b670*/  LDSM.16.M88.4 R200, [R224+0x7080] ;  /* 0x00708000e0c8783b */ /* 0x000f2e0000000200 */
[-C--:B--2---:R-:W-:Y:S08]  /*b680*/  HMMA.16816.F32 R20, R192, R208.reuse, R20 ;  /* 0x000000d0c014723c */ /* 0x084ff00000001814 */
[C---:B------:R-:W-:Y:S08]  /*b690*/  HMMA.16816.F32 R24, R204.reuse, R208, R24 ;  /* 0x000000d0cc18723c */ /* 0x040ff00000001818 */
[-C--:B------:R-:W-:Y:S08]  /*b6a0*/  HMMA.16816.F32 R28, R204, R210.reuse, R28 ;  /* 0x000000d2cc1c723c */ /* 0x080ff0000000181c */
[C---:B------:R-:W-:Y:S01]  /*b6b0*/  HMMA.16816.F32 R32, R192.reuse, R210, R32 ;  /* 0x000000d2c020723c */ /* 0x040fe20000001820 */
[----:B------:R-:W-:Y:S07]  /*b6c0*/  LDSM.16.M88.4 R208, [R237] ;  /* 0x00000000edd0783b */ /* 0x000fee0000000200 */
[-C--:B---3--:R-:W-:Y:S08]  /*b6d0*/  HMMA.16816.F32 R36, R192, R172.reuse, R36 ;  /* 0x000000acc024723c */ /* 0x088ff00000001824 */
[C---:B------:R-:W-:Y:S08]  /*b6e0*/  HMMA.16816.F32 R40, R204.reuse, R172, R40 ;  /* 0x000000accc28723c */ /* 0x040ff00000001828 */
[-C--:B------:R-:W-:Y:S01]  /*b6f0*/  HMMA.16816.F32 R44, R204, R174.reuse, R44 ;  /* 0x000000aecc2c723c */ /* 0x080fe2000000182c */
[----:B------:R-:W-:Y:S07]  /*b700*/  LDSM.16.M88.4 R204, [R233+0xe080] ;  /* 0x00e08000e9cc783b */ /* 0x000fee0000000200 */
[----:B------:R-:W-:Y:S01]  /*b710*/  HMMA.16816.F32 R48, R192, R174, R48 ;  /* 0x000000aec030723c */ /* 0x000fe20000001830 */
[----:B------:R-:W-:Y:S07]  /*b720*/  LDSM.16.M88.4 R172, [R233+0xc080] ;  /* 0x00c08000e9ac783b */ /* 0x000fee0000000200 */
[-C--:B-1----:R-:W-:Y:S01]  /*b730*/  HMMA.16816.F32 R4, R196, R212.reuse, R4 ;  /* 0x000000d4c404723c */ /* 0x082fe20000001804 */
[----:B------:R-:W1:Y:S07]  /*b740*/  LDSM.16.M88.4 R192, [R239] ;  /* 0x00000000efc0783b */ /* 0x000e6e0000000200 */
[C---:B------:R-:W-:Y:S08]  /*b750*/  HMMA.16816.F32 R8, R216.reuse, R212, R8 ;  /* 0x000000d4d808723c */ /* 0x040ff00000001808 */
[-C--:B------:R-:W-:Y:S08]  /*b760*/  HMMA.16816.F32 R12, R216, R214.reuse, R12 ;  /* 0x000000d6d80c723c */ /* 0x080ff0000000180c */
[C---:B------:R-:W-:Y:S01]  /*b770*/  HMMA.16816.F32 R16, R196.reuse, R214, R16 ;  /* 0x000000d6c410723c */ /* 0x040fe20000001810 */
[----:B------:R-:W-:Y:S07]  /*b780*/  LDSM.16.M88.4 R212, [R232+0xc080] ;  /* 0x00c08000e8d4783b */ /* 0x000fee0000000200 */
[-C--:B----4-:R-:W-:Y:S08]  /*b790*/  HMMA.16816.F32 R20, R196, R200.reuse, R20 ;  /* 0x000000c8c414723c */ /* 0x090ff00000001814 */
[C---:B------:R-:W-:Y:S08]  /*b7a0*/  HMMA.16816.F32 R24, R216.reuse, R200, R24 ;  /* 0x000000c8d818723c */ /* 0x040ff00000001818 */
[-C--:B------:R-:W-:Y:S08]  /*b7b0*/  HMMA.16816.F32 R28, R216, R202.reuse, R28 ;  /* 0x000000cad81c723c */ /* 0x080ff0000000181c */
[C---:B------:R-:W-:Y:S01]  /*b7c0*/  HMMA.16816.F32 R32, R196.reuse, R202, R32 ;  /* 0x000000cac420723c */ /* 0x040fe20000001820 */
[----:B------:R-:W2:Y:S07]  /*b7d0*/  LDSM.16.M88.4 R200, [R238] ;  /* 0x00000000eec8783b */ /* 0x000eae0000000200 */
[-C--:B------:R-:W-:Y:S08]  /*b7e0*/  HMMA.16816.F32 R36, R196, R220.reuse, R36 ;  /* 0x000000dcc424723c */ /* 0x080ff00000001824 */
[C---:B------:R-:W-:Y:S08]  /*b7f0*/  HMMA.16816.F32 R40, R216.reuse, R220, R40 ;  /* 0x000000dcd828723c */ /* 0x040ff00000001828 */
[-C--:B------:R-:W-:Y:S01]  /*b800*/  HMMA.16816.F32 R44, R216, R222.reuse, R44 ;  /* 0x000000ded82c723c */ /* 0x080fe2000000182c */
[----:B------:R-:W3:Y:S07]  /*b810*/  LDSM.16.M88.4 R216, [R230+0x6880] ;  /* 0x00688000e6d8783b */ /* 0x000eee0000000200 */
[----:B------:R-:W-:Y:S01]  /*b820*/  HMMA.16816.F32 R48, R196, R222, R48 ;  /* 0x000000dec430723c */ /* 0x000fe20000001830 */
[----:B------:R-:W4:Y:S07]  /*b830*/  LDSM.16.M88.4 R196, [R232+0xe080] ;  /* 0x00e08000e8c4783b */ /* 0x000f2e0000000200 */
[-C--:B-1----:R-:W-:Y:S01]  /*b840*/  HMMA.16816.F32 R4, R172, R192.reuse, R4 ;  /* 0x000000c0ac04723c */ /* 0x082fe20000001804 */
[----:B------:R-:W1:Y:S07]  /*b850*/  LDSM.16.M88.4 R220, [R230+0x7080] ;  /* 0x00708000e6dc783b */ /* 0x000e6e0000000200 */
[C---:B------:R-:W-:Y:S08]  /*b860*/  HMMA.16816.F32 R8, R204.reuse, R192, R8 ;  /* 0x000000c0cc08723c */ /* 0x040ff00000001808 */
[-C--:B------:R-:W-:Y:S08]  /*b870*/  HMMA.16816.F32 R12, R204, R194.reuse, R12 ;  /* 0x000000c2cc0c723c */ /* 0x080ff0000000180c */
[C---:B------:R-:W-:Y:S01]  /*b880*/  HMMA.16816.F32 R16, R172.reuse, R194, R16 ;  /* 0x000000c2ac10723c */ /* 0x040fe20000001810 */
[----:B------:R-:W-:Y:S07]  /*b890*/  LDSM.16.M88.4 R192, [R234+0xc080] ;  /* 0x00c08000eac0783b */ /* 0x000fee0000000200 */
[-C--:B--2---:R-:W-:Y:S08]  /*b8a0*/  HMMA.16816.F32 R20, R172, R200.reuse, R20 ;  /* 0x000000c8ac14723c */ /* 0x084ff00000001814 */
[C---:B------:R-:W-:Y:S08]  /*b8b0*/  HMMA.16816.F32 R24, R204.reuse, R200, R24 ;  /* 0x000000c8cc18723c */ /* 0x040ff00000001818 */
[-C--:B------:R-:W-:Y:S08]  /*b8c0*/  HMMA.16816.F32 R28, R204, R202.reuse, R28 ;  /* 0x000000cacc1c723c */ /* 0x080ff0000000181c */
[C---:B------:R-:W-:Y:S01]  /*b8d0*/  HMMA.16816.F32 R32, R172.reuse, R202, R32 ;  /* 0x000000caac20723c */ /* 0x040fe20000001820 */
[----:B------:R-:W-:Y:S07]  /*b8e0*/  LDSM.16.M88.4 R200, [R229+0x1800] ;  /* 0x00180000e5c8783b */ /* 0x000fee0000000200 */
[-C--:B------:R-:W-:Y:S08]  /*b8f0*/  HMMA.16816.F32 R36, R172, R208.reuse, R36 ;  /* 0x000000d0ac24723c */ /* 0x080ff00000001824 */
[C---:B------:R-:W-:Y:S08]  /*b900*/  HMMA.16816.F32 R40, R204.reuse, R208, R40 ;  /* 0x000000d0cc28723c */ /* 0x040ff00000001828 */
[-C--:B------:R-:W-:Y:S01]  /*b910*/  HMMA.16816.F32 R44, R204, R210.reuse, R44 ;  /* 0x000000d2cc2c723c */ /* 0x080fe2000000182c */
[----:B------:R-:W-:Y:S07]  /*b920*/  LDSM.16.M88.4 R204, [R236+0xe080] ;  /* 0x00e08000eccc783b */ /* 0x000fee0000000200 */
[----:B------:R-:W-:Y:S01]  /*b930*/  HMMA.16816.F32 R48, R172, R210, R48 ;  /* 0x000000d2ac30723c */ /* 0x000fe20000001830 */
[----:B------:R-:W2:Y:S07]  /*b940*/  LDSM.16.M88.4 R172, [R230+0x7880] ;  /* 0x00788000e6ac783b */ /* 0x000eae0000000200 */
[-C--:B---3--:R-:W-:Y:S01]  /*b950*/  HMMA.16816.F32 R4, R212, R216.reuse, R4 ;  /* 0x000000d8d404723c */ /* 0x088fe20000001804 */
[----:B------:R-:W3:Y:S07]  /*b960*/  LDSM.16.M88.4 R208, [R229+0x2000] ;  /* 0x00200000e5d0783b */ /* 0x000eee0000000200 */
[C---:B----4-:R-:W-:Y:S08]  /*b970*/  HMMA.16816.F32 R8, R196.reuse, R216, R8 ;  /* 0x000000d8c408723c */ /* 0x050ff00000001808 */
[-C--:B------:R-:W-:Y:S08]  /*b980*/  HMMA.16816.F32 R12, R196, R218.reuse, R12 ;  /* 0x000000dac40c723c */ /* 0x080ff0000000180c */
[C---:B------:R-:W-:Y:S01]  /*b990*/  HMMA.16816.F32 R16, R212.reuse, R218, R16 ;  /* 0x000000dad410723c */ /* 0x040fe20000001810 */
[----:B------:R-:W4:Y:S01]  /*b9a0*/  LDSM.16.M88.4 R216, [R229+0x2800] ;  /* 0x00280000e5d8783b */ /* 0x000f220000000200 */
[----:B------:R-:W-:Y:S06]  /*b9b0*/  DEPBAR.LE SB0, 0x0 ;  /* 0x000080000000791a */ /* 0x000fec0000000000 */
[-C--:B-1----:R-:W-:Y:S01]  /*b9c0*/  HMMA.16816.F32 R20, R212, R220.reuse, R20 ;  /* 0x000000dcd414723c */ /* 0x082fe20000001814 */
[----:B------:R-:W-:Y:S07]  /*b9d0*/  BAR.SYNC.DEFER_BLOCKING 0x0 ;  /* 0x0000000000007b1d */ /* 0x000fee0000010000 */
[C---:B------:R-:W-:Y:S08]  /*b9e0*/  HMMA.16816.F32 R24, R196.reuse, R220, R24 ;  /* 0x000000dcc418723c */ /* 0x040ff00000001818 */
[-C--:B------:R-:W-:Y:S08]  /*b9f0*/  HMMA.16816.F32 R28, R196, R222.reuse, R28 ;  /* 0x000000dec41c723c */ /* 0x080ff0000000181c */
[C---:B------:R-:W-:Y:S08]  /*ba00*/  HMMA.16816.F32 R32, R212.reuse, R222, R32 ;  /* 0x000000ded420723c */ /* 0x040ff00000001820 */
[-C--:B--2---:R-:W-:Y:S08]  /*ba10*/  HMMA.16816.F32 R36, R212, R172.reuse, R36 ;  /* 0x000000acd424723c */ /* 0x084ff00000001824 */
[C---:B------:R-:W-:Y:S08]  /*ba20*/  HMMA.16816.F32 R40, R196.reuse, R172, R40 ;  /* 0x000000acc428723c */ /* 0x040ff00000001828 */
[-C--:B------:R-:W-:Y:S01]  /*ba30*/  HMMA.16816.F32 R44, R196, R174.reuse, R44 ;  /* 0x000000aec42c723c */ /* 0x080fe2000000182c */
[----:B------:R-:W2:Y:S06]  /*ba40*/  LDL.64 R198, [R1+0x30] ;  /* 0x0000300001c67983 */ /* 0x000eac0000100a00 */
[----:B------:R-:W2:Y:S01]  /*ba50*/  LDL.LU R252, [R1+0x1c] ;  /* 0x00001c0001fc7983 */ /* 0x000ea20000300800 */
[----:B------:R-:W-:Y:S03]  /*ba60*/  HMMA.16816.F32 R48, R212, R174, R48 ;  /* 0x000000aed430723c */ /* 0x000fe60000001830 */
[----:B------:R-:W2:Y:S05]  /*ba70*/  LDL.LU R251, [R1+0x14] ;  /* 0x0000140001fb7983 */ /* 0x000eaa0000300800 */
[-C--:B------:R-:W-:Y:S08]  /*ba80*/  HMMA.16816.F32 R4, R192, R200.reuse, R4 ;  /* 0x000000c8c004723c */ /* 0x080ff00000001804 */
[C---:B------:R-:W-:Y:S08]  /*ba90*/  HMMA.16816.F32 R8, R204.reuse, R200, R8 ;  /* 0x000000c8cc08723c */ /* 0x040ff00000001808 */
[-C--:B------:R-:W-:Y:S08]  /*baa0*/  HMMA.16816.F32 R12, R204, R202.reuse, R12 ;  /* 0x000000cacc0c723c */ /* 0x080ff0000000180c */
[C---:B------:R-:W-:Y:S04]  /*bab0*/  HMMA.16816.F32 R16, R192.reuse, R202, R16 ;  /* 0x000000cac010723c */ /* 0x040fe80000001810 */
[----:B------:R-:W-:Y:S02]  /*bac0*/  FMNMX.FTZ R3, R4, R0, !PT ;  /* 0x0000000004037209 */ /* 0x000fe40007810000 */
[----:B------:R-:W-:Y:S02]  /*bad0*/  FMNMX.FTZ R165, R6, R2, !PT ;  /* 0x0000000206a57209 */ /* 0x000fe40007810000 */
[-C--:B---3--:R-:W-:Y:S04]  /*bae0*/  HMMA.16816.F32 R20, R192, R208.reuse, R20 ;  /* 0x000000d0c014723c */ /* 0x088fe80000001814 */
[----:B------:R-:W-:Y:S02]  /*baf0*/  FMNMX.FTZ R3, R5, R3, !PT ;  /* 0x0000000305037209 */ /* 0x000fe40007810000 */
[----:B------:R-:W-:Y:S02]  /*bb00*/  FMNMX.FTZ R166, R7, R165, !PT ;  /* 0x000000a507a67209 */ /* 0x000fe40007810000 */
[C---:B------:R-:W-:Y:S04]  /*bb10*/  HMMA.16816.F32 R24, R204.reuse, R208, R24 ;  /* 0x000000d0cc18723c */ /* 0x040fe80000001818 */
[----:B------:R-:W-:Y:S04]  /*bb20*/  FMNMX.FTZ R165, R8, R164, !PT ;  /* 0x000000a408a57209 */ /* 0x000fe80007810000 */
[-C--:B------:R-:W-:Y:S04]  /*bb30*/  HMMA.16816.F32 R28, R204, R210.reuse, R28 ;  /* 0x000000d2cc1c723c */ /* 0x080fe8000000181c */
[----:B------:R-:W-:Y:S02]  /*bb40*/  FMNMX.FTZ R165, R9, R165, !PT ;  /* 0x000000a509a57209 */ /* 0x000fe40007810000 */
[----:B------:R-:W-:Y:S02]  /*bb50*/  FMNMX.FTZ R3, R16, R3, !PT ;  /* 0x0000000310037209 */ /* 0x000fe40007810000 */
[C---:B------:R-:W-:Y:S04]  /*bb60*/  HMMA.16816.F32 R32, R192.reuse, R210, R32 ;  /* 0x000000d2c020723c */ /* 0x040fe80000001820 */
[----:B------:R-:W-:Y:S02]  /*bb70*/  FMNMX.FTZ R169, R17, R3, !PT ;  /* 0x0000000311a97209 */ /* 0x000fe40007810000 */
[----:B------:R-:W-:Y:S02]  /*bb80*/  FMNMX.FTZ R3, R18, R166, !PT ;  /* 0x000000a612037209 */ /* 0x000fe40007810000 */
[-C--:B----4-:R-:W-:Y:S04]  /*bb90*/  HMMA.16816.F32 R36, R192, R216.reuse, R36 ;  /* 0x000000d8c024723c */ /* 0x090fe80000001824 */
        /* <DEDUP_REMOVED lines=28> */
[----:B------:R-:W-:Y:S03]  /*bd60*/  FMNMX.FTZ R165, R41, R165, !PT ;  /* 0x000000a529a57209 */ /* 0x000fe60007810000 */
[----:B------:R-:W3:Y:S01]  /*bd70*/  SHFL.BFLY PT, R167, R3, 0x2, 0x1f ;  /* 0x0c401f0003a77f89 */ /* 0x000ee200000e0000 */
[----:B------:R-:W-:Y:S04]  /*bd80*/  FMNMX.FTZ R165, R44, R165, !PT ;  /* 0x000000a52ca57209 */ /* 0x000fe80007810000 */
[----:B------:R-:W-:Y:S05]  /*bd90*/  FMNMX.FTZ R165, R45, R165, !PT ;  /* 0x000000a52da57209 */ /* 0x000fea0007810000 */
[----:B------:R-:W4:Y:S01]  /*bda0*/  SHFL.BFLY PT, R168, R165, 0x2, 0x1f ;  /* 0x0c401f00a5a87f89 */ /* 0x000f2200000e0000 */
[----:B-1----:R-:W-:Y:S02]  /*bdb0*/  FMNMX.FTZ R169, R169, R166, !PT ;  /* 0x000000a6a9a97209 */ /* 0x002fe40007810000 */
[----:B------:R-:W-:Y:S05]  /*bdc0*/  FMNMX.FTZ R166, R10, R170, !PT ;  /* 0x000000aa0aa67209 */ /* 0x000fea0007810000 */
[----:B------:R-:W1:Y:S01]  /*bdd0*/  SHFL.BFLY PT, R171, R169, 0x1, 0x1f ;  /* 0x0c201f00a9ab7f89 */ /* 0x000e6200000e0000 */
[----:B------:R-:W-:Y:S04]  /*bde0*/  FMNMX.FTZ R166, R11, R166, !PT ;  /* 0x000000a60ba67209 */ /* 0x000fe80007810000 */
[----:B------:R-:W-:Y:S02]  /*bdf0*/  FMNMX.FTZ R166, R14, R166, !PT ;  /* 0x000000a60ea67209 */ /* 0x000fe40007810000 */
[----:B---3--:R-:W-:Y:S02]  /*be00*/  FMNMX.FTZ R3, R3, R167, !PT ;  /* 0x000000a703037209 */ /* 0x008fe40007810000 */
[----:B------:R-:W-:Y:S03]  /*be10*/  FMNMX.FTZ R166, R15, R166, !PT ;  /* 0x000000a60fa67209 */ /* 0x000fe60007810000 */
[----:B------:R-:W3:Y:S01]  /*be20*/  SHFL.BFLY PT, R167, R3, 0x1, 0x1f ;  /* 0x0c201f0003a77f89 */ /* 0x000ee200000e0000 */
[----:B------:R-:W-:Y:S02]  /*be30*/  FMNMX.FTZ R166, R26, R166, !PT ;  /* 0x000000a61aa67209 */ /* 0x000fe40007810000 */
[----:B----4-:R-:W-:Y:S02]  /*be40*/  FMNMX.FTZ R165, R165, R168, !PT ;  /* 0x000000a8a5a57209 */ /* 0x010fe40007810000 */
[----:B------:R-:W-:Y:S03]  /*be50*/  FMNMX.FTZ R166, R27, R166, !PT ;  /* 0x000000a61ba67209 */ /* 0x000fe60007810000 */
[----:B------:R-:W4:Y:S01]  /*be60*/  SHFL.BFLY PT, R172, R165, 0x1, 0x1f ;  /* 0x0c201f00a5ac7f89 */ /* 0x000f2200000e0000 */
[----:B------:R-:W-:Y:S02]  /*be70*/  FMNMX.FTZ R166, R30, R166, !PT ;  /* 0x000000a61ea67209 */ /* 0x000fe40007810000 */
[----:B-1----:R-:W-:Y:S02]  /*be80*/  FMNMX.FTZ R169, R169, R171, !PT ;  /* 0x000000aba9a97209 */ /* 0x002fe40007810000 */
[----:B------:R-:W-:Y:S03]  /*be90*/  FMNMX.FTZ R166, R31, R166, !PT ;  /* 0x000000a61fa67209 */ /* 0x000fe60007810000 */
[C---:B------:R-:W-:Y:S02]  /*bea0*/  FADD.FTZ R0, -R169.reuse, R0 ;  /* 0x00000000a9007221 */ /* 0x040fe40000010100 */
[----:B------:R-:W-:Y:S02]  /*beb0*/  FMUL.FTZ R200, R169, c[0x0][0x2d0] ;  /* 0x0000b400a9c87a20 */ /* 0x000fe40000410000 */
[----:B------:R-:W-:Y:S02]  /*bec0*/  FMUL.FTZ R0, R0, c[0x0][0x2d0] ;  /* 0x0000b40000007a20 */ /* 0x000fe40000410000 */
[--C-:B------:R-:W-:Y:S01]  /*bed0*/  FFMA.FTZ R4, R4, c[0x0][0x2d0], -R200.reuse ;  /* 0x0000b40004047a23 */ /* 0x100fe200000108c8 */
[----:B---3--:R-:W-:Y:S01]  /*bee0*/  FMNMX.FTZ R168, R3, R167, !PT ;  /* 0x000000a703a87209 */ /* 0x008fe20007810000 */
[--C-:B------:R-:W-:Y:S01]  /*bef0*/  FFMA.FTZ R5, R5, c[0x0][0x2d0], -R200.reuse ;  /* 0x0000b40005057a23 */ /* 0x100fe200000108c8 */
[----:B------:R-:W-:Y:S01]  /*bf00*/  FMNMX.FTZ R3, R42, R166, !PT ;  /* 0x000000a62a037209 */ /* 0x000fe20007810000 */
[----:B------:R1:W-:Y:S01]  /*bf10*/  MUFU.EX2 R222, R4 ;  /* 0x0000000400de7308 */ /* 0x0003e20000000800 */
[----:B------:R-:W-:Y:S02]  /*bf20*/  FFMA.FTZ R16, R16, c[0x0][0x2d0], -R200 ;  /* 0x0000b40010107a23 */ /* 0x000fe400000108c8 */
[C---:B------:R-:W-:Y:S02]  /*bf30*/  FADD.FTZ R2, -R168.reuse, R2 ;  /* 0x00000002a8027221 */ /* 0x040fe40000010100 */
[----:B------:R-:W-:Y:S01]  /*bf40*/  FMUL.FTZ R205, R168, c[0x0][0x2d0] ;  /* 0x0000b400a8cd7a20 */ /* 0x000fe20000410000 */
[----:B----4-:R-:W-:Y:S01]  /*bf50*/  FMNMX.FTZ R167, R165, R172, !PT ;  /* 0x000000aca5a77209 */ /* 0x010fe20007810000 */
[----:B------:R-:W-:Y:S02]  /*bf60*/  FMUL.FTZ R2, R2, c[0x0][0x2d0] ;  /* 0x0000b40002027a20 */ /* 0x000fe40000410000 */
[--C-:B------:R-:W-:Y:S01]  /*bf70*/  FFMA.FTZ R6, R6, c[0x0][0x2d0], -R205.reuse ;  /* 0x0000b40006067a23 */ /* 0x100fe200000108cd */
[----:B------:R3:W4:Y:S01]  /*bf80*/  MUFU.EX2 R166, R0 ;  /* 0x0000000000a67308 */ /* 0x0007220000000800 */
[--C-:B------:R-:W-:Y:S02]  /*bf90*/  FFMA.FTZ R7, R7, c[0x0][0x2d0], -R205.reuse ;  /* 0x0000b40007077a23 */ /* 0x100fe400000108cd */
[----:B------:R-:W-:Y:S02]  /*bfa0*/  FMUL.FTZ R206, R167, c[0x0][0x2d0] ;  /* 0x0000b400a7ce7a20 */ /* 0x000fe40000410000 */
[----:B------:R-:W-:Y:S02]  /*bfb0*/  FFMA.FTZ R17, R17, c[0x0][0x2d0], -R200 ;  /* 0x0000b40011117a23 */ /* 0x000fe400000108c8 */
[--C-:B------:R-:W-:Y:S02]  /*bfc0*/  FFMA.FTZ R8, R8, c[0x0][0x2d0], -R206.reuse ;  /* 0x0000b40008087a23 */ /* 0x100fe400000108ce */
[----:B------:R-:W-:Y:S01]  /*bfd0*/  FFMA.FTZ R9, R9, c[0x0][0x2d0], -R206 ;  /* 0x0000b40009097a23 */ /* 0x000fe200000108ce */
[----:B------:R4:W4:Y:S01]  /*bfe0*/  MUFU.EX2 R165, R2 ;  /* 0x0000000200a57308 */ /* 0x0009220000000800 */
[--C-:B------:R-:W-:Y:S02]  /*bff0*/  FFMA.FTZ R18, R18, c[0x0][0x2d0], -R205.reuse ;  /* 0x0000b40012127a23 */ /* 0x100fe400000108cd */
[--C-:B------:R-:W-:Y:S01]  /*c000*/  FFMA.FTZ R19, R19, c[0x0][0x2d0], -R205.reuse ;  /* 0x0000b40013137a23 */ /* 0x100fe200000108cd */
[----:B-1----:R-:W-:Y:S01]  /*c010*/  @P5 SHF.R.S32.HI R4, RZ, 0x1f, R242 ;  /* 0x0000001fff045819 */ /* 0x002fe200000114f2 */
[--C-:B------:R-:W-:Y:S02]  /*c020*/  FFMA.FTZ R12, R12, c[0x0][0x2d0], -R206.reuse ;  /* 0x0000b4000c0c7a23 */ /* 0x100fe400000108ce */
[----:B------:R-:W-:Y:S02]  /*c030*/  FFMA.FTZ R13, R13, c[0x0][0x2d0], -R206 ;  /* 0x0000b4000d0d7a23 */ /* 0x000fe400000108ce */
[--C-:B------:R-:W-:Y:S01]  /*c040*/  FFMA.FTZ R20, R20, c[0x0][0x2d0], -R200.reuse ;  /* 0x0000b40014147a23 */ /* 0x100fe200000108c8 */
[----:B------:R-:W-:Y:S01]  /*c050*/  MUFU.EX2 R218, R6 ;  /* 0x0000000600da7308 */ /* 0x000fe20000000800 */
[--C-:B------:R-:W-:Y:S02]  /*c060*/  FFMA.FTZ R21, R21, c[0x0][0x2d0], -R200.reuse ;  /* 0x0000b40015157a23 */ /* 0x100fe400000108c8 */
[--C-:B------:R-:W-:Y:S01]  /*c070*/  FFMA.FTZ R22, R22, c[0x0][0x2d0], -R205.reuse ;  /* 0x0000b40016167a23 */ /* 0x100fe200000108cd */
[----:B---3--:R-:W-:Y:S01]  /*c080*/  FMNMX.FTZ R0, R43, R3, !PT ;  /* 0x000000032b007209 */ /* 0x008fe20007810000 */
[----:B------:R-:W-:Y:S02]  /*c090*/  FFMA.FTZ R33, R33, c[0x0][0x2d0], -R200 ;  /* 0x0000b40021217a23 */ /* 0x000fe400000108c8 */
[--C-:B------:R-:W-:Y:S01]  /*c0a0*/  FFMA.FTZ R34, R34, c[0x0][0x2d0], -R205.reuse ;  /* 0x0000b40022227a23 */ /* 0x100fe200000108cd */
[----:B------:R-:W-:Y:S01]  /*c0b0*/  FMNMX.FTZ R0, R46, R0, !PT ;  /* 0x000000002e007209 */ /* 0x000fe20007810000 */
[--C-:B------:R-:W-:Y:S01]  /*c0c0*/  FFMA.FTZ R35, R35, c[0x0][0x2d0], -R205.reuse ;  /* 0x0000b40023237a23 */ /* 0x100fe200000108cd */
[----:B------:R1:W3:Y:S01]  /*c0d0*/  MUFU.EX2 R219, R7 ;  /* 0x0000000700db7308 */ /* 0x0002e20000000800 */
[--C-:B------:R-:W-:Y:S01]  /*c0e0*/  FFMA.FTZ R24, R24, c[0x0][0x2d0], -R206.reuse ;  /* 0x0000b40018187a23 */ /* 0x100fe200000108ce */
[----:B------:R-:W-:Y:S01]  /*c0f0*/  FMNMX.FTZ R0, R47, R0, !PT ;  /* 0x000000002f007209 */ /* 0x000fe20007810000 */
[----:B------:R-:W-:Y:S02]  /*c100*/  FFMA.FTZ R25, R25, c[0x0][0x2d0], -R206 ;  /* 0x0000b40019197a23 */ /* 0x000fe400000108ce */
[----:B----4-:R-:W-:Y:S02]  /*c110*/  FADD.FTZ R2, -R167, R164 ;  /* 0x000000a4a7027221 */ /* 0x010fe40000010100 */
[----:B------:R-:W4:Y:S01]  /*c120*/  SHFL.BFLY PT, R3, R0, 0x2, 0x1f ;  /* 0x0c401f0000037f89 */ /* 0x000f2200000e0000 */
[--C-:B------:R-:W-:Y:S02]  /*c130*/  FFMA.FTZ R36, R36, c[0x0][0x2d0], -R200.reuse ;  /* 0x0000b40024247a23 */ /* 0x100fe400000108c8 */
[----:B------:R-:W-:Y:S01]  /*c140*/  FMUL.FTZ R2, R2, c[0x0][0x2d0] ;  /* 0x0000b40002027a20 */ /* 0x000fe20000410000 */
[----:B------:R-:W4:Y:S01]  /*c150*/  MUFU.EX2 R223, R5 ;  /* 0x0000000500df7308 */ /* 0x000f220000000800 */
[----:B------:R-:W-:Y:S02]  /*c160*/  FFMA.FTZ R37, R37, c[0x0][0x2d0], -R200 ;  /* 0x0000b40025257a23 */ /* 0x000fe400000108c8 */
[--C-:B------:R-:W-:Y:S02]  /*c170*/  FFMA.FTZ R38, R38, c[0x0][0x2d0], -R205.reuse ;  /* 0x0000b40026267a23 */ /* 0x100fe400000108cd */
[----:B------:R-:W-:Y:S02]  /*c180*/  FFMA.FTZ R39, R39, c[0x0][0x2d0], -R205 ;  /* 0x0000b40027277a23 */ /* 0x000fe400000108cd */
[C---:B------:R-:W-:Y:S02]  /*c190*/  FMUL.FTZ R148, R166.reuse, R148 ;  /* 0x00000094a6947220 */ /* 0x040fe40000410000 */
[----:B------:R-:W-:Y:S01]  /*c1a0*/  FMUL.FTZ R149, R166, R149 ;  /* 0x00000095a6957220 */ /* 0x000fe20000410000 */
[----:B------:R2:W2:Y:S01]  /*c1b0*/  MUFU.EX2 R164, R2 ;  /* 0x0000000200a47308 */ /* 0x0004a20000000800 */
[----:B------:R-:W-:Y:S02]  /*c1c0*/  FMUL.FTZ R150, R165, R150 ;  /* 0x00000096a5967220 */ /* 0x000fe40000410000 */
[----:B-1----:R-:W-:Y:S01]  /*c1d0*/  @P5 IMAD.WIDE.U32 R6, R242, c[0x0][0x1e0], RZ ;  /* 0x00007800f2065a25 */ /* 0x002fe200078e00ff */
[----:B---3--:R-:W-:Y:S03]  /*c1e0*/  F2FP.PACK_AB R173, R219, R218 ;  /* 0x000000dadbad723e */ /* 0x008fe600000000ff */
[----:B------:R-:W-:Y:S02]  /*c1f0*/  FMUL.FTZ R151, R165, R151 ;  /* 0x00000097a5977220 */ /* 0x000fe40000410000 */
[----:B------:R-:W-:Y:S01]  /*c200*/  FMUL.FTZ R160, R166, R160 ;  /* 0x000000a0a6a07220 */ /* 0x000fe20000410000 */
[----:B----4-:R-:W-:Y:S01]  /*c210*/  FMNMX.FTZ R0, R0, R3, !PT ;  /* 0x0000000300007209 */ /* 0x010fe20007810000 */
[----:B------:R-:W-:Y:S01]  /*c220*/  MUFU.EX2 R217, R8 ;  /* 0x0000000800d97308 */ /* 0x000fe20000000800 */
[C---:B------:R-:W-:Y:S01]  /*c230*/  FMUL.FTZ R161, R166.reuse, R161 ;  /* 0x000000a1a6a17220 */ /* 0x040fe20000410000 */
[----:B------:R-:W-:Y:S01]  /*c240*/  F2FP.PACK_AB R172, R223, R222 ;  /* 0x000000dedfac723e */ /* 0x000fe200000000ff */
[C---:B------:R-:W-:Y:S02]  /*c250*/  FMUL.FTZ R162, R165.reuse, R162 ;  /* 0x000000a2a5a27220 */ /* 0x040fe40000410000 */
[C---:B------:R-:W-:Y:S02]  /*c260*/  FMUL.FTZ R163, R165.reuse, R163 ;  /* 0x000000a3a5a37220 */ /* 0x040fe40000410000 */
[C---:B------:R-:W-:Y:S03]  /*c270*/  FMUL.FTZ R52, R166.reuse, R52 ;  /* 0x00000034a6347220 */ /* 0x040fe60000410000 */
[----:B------:R-:W-:Y:S01]  /*c280*/  MUFU.EX2 R216, R9 ;  /* 0x0000000900d87308 */ /* 0x000fe20000000800 */
[----:B------:R-:W-:Y:S01]  /*c290*/  FMUL.FTZ R53, R166, R53 ;  /* 0x00000035a6357220 */ /* 0x000fe20000410000 */
[----:B--2---:R-:W1:Y:S01]  /*c2a0*/  SHFL.BFLY PT, R2, R0, 0x1, 0x1f ;  /* 0x0c201f0000027f89 */ /* 0x004e6200000e0000 */
[C---:B------:R-:W-:Y:S02]  /*c2b0*/  FMUL.FTZ R136, R164.reuse, R136 ;  /* 0x00000088a4887220 */ /* 0x040fe40000410000 */
[C---:B------:R-:W-:Y:S02]  /*c2c0*/  FMUL.FTZ R137, R164.reuse, R137 ;  /* 0x00000089a4897220 */ /* 0x040fe40000410000 */
[C---:B------:R-:W-:Y:S03]  /*c2d0*/  FMUL.FTZ R140, R164.reuse, R140 ;  /* 0x0000008ca48c7220 */ /* 0x040fe60000410000 */
[----:B------:R2:W-:Y:S01]  /*c2e0*/  MUFU.EX2 R246, R16 ;  /* 0x0000001000f67308 */ /* 0x0005e20000000800 */
[C---:B------:R-:W-:Y:S01]  /*c2f0*/  FMUL.FTZ R141, R164.reuse, R141 ;  /* 0x0000008da48d7220 */ /* 0x040fe20000410000 */
[----:B------:R-:W-:Y:S01]  /*c300*/  @P5 MOV R5, R199 ;  /* 0x000000c700055202 */ /* 0x000fe20000000f00 */
[C---:B------:R-:W-:Y:S02]  /*c310*/  FMUL.FTZ R152, R164.reuse, R152 ;  /* 0x00000098a4987220 */ /* 0x040fe40000410000 */
[C---:B------:R-:W-:Y:S02]  /*c320*/  FMUL.FTZ R153, R164.reuse, R153 ;  /* 0x00000099a4997220 */ /* 0x040fe40000410000 */
[C---:B------:R-:W-:Y:S03]  /*c330*/  FMUL.FTZ R156, R164.reuse, R156 ;  /* 0x0000009ca49c7220 */ /* 0x040fe60000410000 */
[----:B------:R3:W3:Y:S01]  /*c340*/  MUFU.EX2 R245, R17 ;  /* 0x0000001100f57308 */ /* 0x0006e20000000800 */
[----:B------:R-:W-:Y:S02]  /*c350*/  FMUL.FTZ R157, R164, R157 ;  /* 0x0000009da49d7220 */ /* 0x000fe40000410000 */
[C---:B------:R-:W-:Y:S02]  /*c360*/  FMUL.FTZ R54, R165.reuse, R54 ;  /* 0x00000036a5367220 */ /* 0x040fe40000410000 */
[----:B------:R-:W-:Y:S01]  /*c370*/  FMUL.FTZ R55, R165, R55 ;  /* 0x00000037a5377220 */ /* 0x000fe20000410000 */
[----:B-1----:R-:W-:Y:S01]  /*c380*/  FMNMX.FTZ R3, R0, R2, !PT ;  /* 0x0000000200037209 */ /* 0x002fe20007810000 */
[----:B------:R-:W-:Y:S01]  /*c390*/  @P5 IMAD R2, R4, c[0x0][0x1e0], RZ ;  /* 0x0000780004025a24 */ /* 0x000fe200078e02ff */
[----:B------:R-:W-:Y:S02]  /*c3a0*/  @P5 MOV R4, R250 ;  /* 0x000000fa00045202 */ /* 0x000fe40000000f00 */
[----:B------:R1:W-:Y:S01]  /*c3b0*/  MUFU.EX2 R221, R18 ;  /* 0x0000001200dd7308 */ /* 0x0003e20000000800 */
[----:B------:R-:W4:Y:S01]  /*c3c0*/  LDL.LU R250, [R1+0x18] ;  /* 0x0000180001fa7983 */ /* 0x000f220000300800 */
[----:B------:R-:W-:Y:S02]  /*c3d0*/  @P5 IMAD R2, R242, c[0x0][0x1e4], R2 ;  /* 0x00007900f2025a24 */ /* 0x000fe400078e0202 */
[----:B------:R-:W-:Y:S01]  /*c3e0*/  @P5 IMAD.WIDE.U32 R4, R6, 0x30, R4 ;  /* 0x0000003006045825 */ /* 0x000fe200078e0004 */
[----:B--2---:R-:W-:Y:S01]  /*c3f0*/  @P5 SHF.L.U64.HI R16, R247, 0x5, R248 ;  /* 0x00000005f7105819 */ /* 0x004fe200000102f8 */
[----:B------:R-:W2:Y:S01]  /*c400*/  LDL.LU R249, [R1+0x20] ;  /* 0x0000200001f97983 */ /* 0x000ea20000300800 */
[----:B------:R-:W-:Y:S01]  /*c410*/  @P5 IADD3 R2, R7, R2, RZ ;  /* 0x0000000207025210 */ /* 0x000fe20007ffe0ff */
[----:B------:R-:W-:Y:S01]  /*c420*/  FADD.FTZ R0, -R3, R170 ;  /* 0x000000aa03007221 */ /* 0x000fe20000010100 */
[----:B------:R-:W-:Y:S01]  /*c430*/  @P5 SHF.L.U32 R6, R4, 0x1, RZ ;  /* 0x0000000104065819 */ /* 0x000fe200000006ff */
[----:B------:R1:W1:Y:S01]  /*c440*/  MUFU.EX2 R220, R19 ;  /* 0x0000001300dc7308 */ /* 0x0002620000000800 */
[----:B------:R-:W-:Y:S02]  /*c450*/  FMUL.FTZ R56, R164, R56 ;  /* 0x00000038a4387220 */ /* 0x000fe40000410000 */
[----:B------:R-:W-:Y:S01]  /*c460*/  @P5 IMAD R2, R2, 0x30, RZ ;  /* 0x0000003002025824 */ /* 0x000fe200078e02ff */
[----:B------:R-:W-:Y:S01]  /*c470*/  @P5 IADD3 R8, P2, R6, 0x80, RZ ;  /* 0x0000008006085810 */ /* 0x000fe20007f5e0ff */
[----:B------:R-:W-:Y:S01]  /*c480*/  FMUL.FTZ R0, R0, c[0x0][0x2d0] ;  /* 0x0000b40000007a20 */ /* 0x000fe20000410000 */
[----:B------:R-:W-:Y:S01]  /*c490*/  @P5 IADD3 R6, P0, R6, c[0x0][0x1c8], RZ ;  /* 0x0000720006065a10 */ /* 0x000fe20007f1e0ff */
[----:B---3--:R-:W-:Y:S01]  /*c4a0*/  FMUL.FTZ R17, R166, R189 ;  /* 0x000000bda6117220 */ /* 0x008fe20000410000 */
[----:B------:R-:W-:Y:S01]  /*c4b0*/  @P5 IADD3 R2, R5, R2, RZ ;  /* 0x0000000205025210 */ /* 0x000fe20007ffe0ff */
[----:B------:R-:W-:Y:S01]  /*c4c0*/  FMUL.FTZ R57, R164, R57 ;  /* 0x00000039a4397220 */ /* 0x000fe20000410000 */
[----:B------:R-:W-:Y:S01]  /*c4d0*/  @P5 IADD3 R8, P1, R8, c[0x0][0x1c8], RZ ;  /* 0x0000720008085a10 */ /* 0x000fe20007f3e0ff */
[----:B------:R-:W3:Y:S01]  /*c4e0*/  MUFU.EX2 R0, R0 ;  /* 0x0000000000007308 */ /* 0x000ee20000000800 */
[----:B------:R-:W-:Y:S01]  /*c4f0*/  @P5 SHF.L.U64.HI R5, R4, 0x1, R2 ;  /* 0x0000000104055819 */ /* 0x000fe20000010202 */
[C---:B------:R-:W-:Y:S01]  /*c500*/  FMUL.FTZ R60, R164.reuse, R60 ;  /* 0x0000003ca43c7220 */ /* 0x040fe20000410000 */
[----:B------:R-:W-:Y:S01]  /*c510*/  @P5 SHF.L.U32 R2, R247, 0x5, RZ ;  /* 0x00000005f7025819 */ /* 0x000fe200000006ff */
[----:B-1----:R-:W-:Y:S01]  /*c520*/  FMUL.FTZ R18, R165, R190 ;  /* 0x000000bea5127220 */ /* 0x002fe20000410000 */
[----:B------:R-:W-:Y:S01]  /*c530*/  @P5 IADD3.X R7, R5, c[0x0][0x1cc], RZ, P0, !PT ;  /* 0x0000730005075a10 */ /* 0x000fe200007fe4ff */
[----:B------:R-:W-:Y:S01]  /*c540*/  FMUL.FTZ R61, R164, R61 ;  /* 0x0000003da43d7220 */ /* 0x000fe20000410000 */
[----:B------:R-:W-:Y:S01]  /*c550*/  @P5 IADD3.X R9, RZ, c[0x0][0x1cc], R5, P1, P2 ;  /* 0x00007300ff095a10 */ /* 0x000fe20000fe4405 */
[----:B------:R-:W-:Y:S01]  /*c560*/  FMUL.FTZ R64, R166, R64 ;  /* 0x00000040a6407220 */ /* 0x000fe20000410000 */
[----:B------:R-:W-:Y:S01]  /*c570*/  @P5 IADD3 R4, P0, R6, R2, RZ ;  /* 0x0000000206045210 */ /* 0x000fe20007f1e0ff */
[----:B------:R1:W-:Y:S01]  /*c580*/  @P5 LDGSTS.E.BYPASS.LTC128B.128 [R243+0x5080], [R6.64], !P4 ;  /* 0x0508000006f35fae */ /* 0x0003e2000e101d4e */
[----:B------:R1:W-:Y:S01]  /*c590*/  MUFU.EX2 R215, R12 ;  /* 0x0000000c00d77308 */ /* 0x0003e20000000800 */
[----:B------:R-:W-:Y:S01]  /*c5a0*/  F2FP.PACK_AB R174, R245, R246 ;  /* 0x000000f6f5ae723e */ /* 0x000fe200000000ff */
[----:B------:R-:W-:Y:S01]  /*c5b0*/  FMUL.FTZ R19, R165, R191 ;  /* 0x000000bfa5137220 */ /* 0x000fe20000410000 */
[----:B------:R-:W-:Y:S01]  /*c5c0*/  @P5 IADD3.X R5, R7, R16, RZ, P0, !PT ;  /* 0x0000001007055210 */ /* 0x000fe200007fe4ff */
[----:B------:R-:W-:Y:S01]  /*c5d0*/  FMUL.FTZ R65, R166, R65 ;  /* 0x00000041a6417220 */ /* 0x000fe20000410000 */
[----:B------:R-:W-:Y:S01]  /*c5e0*/  F2FP.PACK_AB R175, R220, R221 ;  /* 0x000000dddcaf723e */ /* 0x000fe200000000ff */
[C---:B------:R-:W-:Y:S01]  /*c5f0*/  FMUL.FTZ R66, R165.reuse, R66 ;  /* 0x00000042a5427220 */ /* 0x040fe20000410000 */
[----:B------:R1:W-:Y:S01]  /*c600*/  @P5 LDGSTS.E.BYPASS.LTC128B.128 [R243+0x6880], [R8.64], !P3 ;  /* 0x0688000008f35fae */ /* 0x0003e2000d901d4e */
[----:B------:R-:W-:Y:S01]  /*c610*/  FMUL.FTZ R67, R165, R67 ;  /* 0x00000043a5437220 */ /* 0x000fe20000410000 */
[----:B------:R-:W-:Y:S01]  /*c620*/  ISETP.GT.AND P0, PT, R244, UR4, PT ;  /* 0x00000004f4007c0c */ /* 0x000fe2000bf04270 */
[----:B------:R1:W1:Y:S01]  /*c630*/  MUFU.EX2 R214, R13 ;  /* 0x0000000d00d67308 */ /* 0x0002620000000800 */
[----:B------:R-:W-:Y:S01]  /*c640*/  FMUL.FTZ R68, R166, R68 ;  /* 0x00000044a6447220 */ /* 0x000fe20000410000 */
[----:B------:R-:W-:Y:S01]  /*c650*/  MOV R244, R242 ;  /* 0x000000f200f47202 */ /* 0x000fe20000000f00 */
[C---:B---3--:R-:W-:Y:S02]  /*c660*/  FMUL.FTZ R138, R0.reuse, R138 ;  /* 0x0000008a008a7220 */ /* 0x048fe40000410000 */
[----:B------:R3:W-:Y:S01]  /*c670*/  @P5 LDGSTS.E.BYPASS.LTC128B.128 [R243+0x5880], [R4.64], !P4 ;  /* 0x0588000004f35fae */ /* 0x0007e2000e101d4e */
[C---:B------:R-:W-:Y:S02]  /*c680*/  FMUL.FTZ R139, R0.reuse, R139 ;  /* 0x0000008b008b7220 */ /* 0x040fe40000410000 */
[C---:B------:R-:W-:Y:S02]  /*c690*/  FMUL.FTZ R142, R0.reuse, R142 ;  /* 0x0000008e008e7220 */ /* 0x040fe40000410000 */
[----:B------:R-:W-:Y:S01]  /*c6a0*/  MUFU.EX2 R213, R20 ;  /* 0x0000001400d57308 */ /* 0x000fe20000000800 */
[----:B------:R-:W-:Y:S02]  /*c6b0*/  FMUL.FTZ R143, R0, R143 ;  /* 0x0000008f008f7220 */ /* 0x000fe40000410000 */
[----:B------:R3:W-:Y:S01]  /*c6c0*/  @P5 LDGSTS.E.BYPASS.LTC128B.128 [R243+0x7080], [R4.64+0x80], !P3 ;  /* 0x0708008004f35fae */ /* 0x0007e2000d901d4e */
[----:B-1----:R-:W-:Y:S01]  /*c6d0*/  FMUL.FTZ R12, R164, R184 ;  /* 0x000000b8a40c7220 */ /* 0x002fe20000410000 */
[----:B------:R-:W-:Y:S01]  /*c6e0*/  @P5 IADD3 R6, P1, R4, R2, RZ ;  /* 0x0000000204065210 */ /* 0x000fe20007f3e0ff */
[----:B------:R-:W-:Y:S02]  /*c6f0*/  FMUL.FTZ R2, R3, c[0x0][0x2d0] ;  /* 0x0000b40003027a20 */ /* 0x000fe40000410000 */
[----:B------:R-:W-:Y:S01]  /*c700*/  FMUL.FTZ R154, R0, R154 ;  /* 0x0000009a009a7220 */ /* 0x000fe20000410000 */
[----:B------:R-:W-:Y:S01]  /*c710*/  @P5 IADD3.X R7, R5, R16, RZ, P1, !PT ;  /* 0x0000001005075210 */ /* 0x000fe20000ffe4ff */
[--C-:B------:R-:W-:Y:S01]  /*c720*/  FFMA.FTZ R10, R10, c[0x0][0x2d0], -R2.reuse ;  /* 0x0000b4000a0a7a23 */ /* 0x100fe20000010802 */
[----:B------:R-:W-:Y:S01]  /*c730*/  MUFU.EX2 R212, R21 ;  /* 0x0000001500d47308 */ /* 0x000fe20000000800 */
[--C-:B------:R-:W-:Y:S02]  /*c740*/  FFMA.FTZ R11, R11, c[0x0][0x2d0], -R2.reuse ;  /* 0x0000b4000b0b7a23 */ /* 0x100fe40000010802 */
[----:B------:R1:W-:Y:S01]  /*c750*/  @P5 LDGSTS.E.BYPASS.LTC128B.128 [R243+0x6080], [R6.64], !P4 ;  /* 0x0608000006f35fae */ /* 0x0003e2000e101d4e */
[--C-:B------:R-:W-:Y:S02]  /*c760*/  FFMA.FTZ R14, R14, c[0x0][0x2d0], -R2.reuse ;  /* 0x0000b4000e0e7a23 */ /* 0x100fe40000010802 */
[--C-:B------:R-:W-:Y:S02]  /*c770*/  FFMA.FTZ R15, R15, c[0x0][0x2d0], -R2.reuse ;  /* 0x0000b4000f0f7a23 */ /* 0x100fe40000010802 */
[C---:B------:R-:W-:Y:S02]  /*c780*/  FMUL.FTZ R8, R164.reuse, R180 ;  /* 0x000000b4a4087220 */ /* 0x040fe40000410000 */
[----:B------:R1:W-:Y:S01]  /*c790*/  MUFU.EX2 R202, R10 ;  /* 0x0000000a00ca7308 */ /* 0x0003e20000000800 */
[----:B------:R1:W-:Y:S01]  /*c7a0*/  @P5 LDGSTS.E.BYPASS.LTC128B.128 [R243+0x7880], [R6.64+0x80], !P3 ;  /* 0x0788008006f35fae */ /* 0x0003e2000d901d4e */
[C---:B------:R-:W-:Y:S02]  /*c7b0*/  FMUL.FTZ R9, R164.reuse, R181 ;  /* 0x000000b5a4097220 */ /* 0x040fe40000410000 */
[----:B------:R-:W-:Y:S02]  /*c7c0*/  FMUL.FTZ R13, R164, R185 ;  /* 0x000000b9a40d7220 */ /* 0x000fe40000410000 */
[C---:B------:R-:W-:Y:S02]  /*c7d0*/  FMUL.FTZ R16, R166.reuse, R188 ;  /* 0x000000bca6107220 */ /* 0x040fe40000410000 */
[C---:B---3--:R-:W-:Y:S01]  /*c7e0*/  FMUL.FTZ R4, R166.reuse, R176 ;  /* 0x000000b0a6047220 */ /* 0x048fe20000410000 */
[----:B------:R-:W3:Y:S01]  /*c7f0*/  LDSM.16.MT88.4 R192, [R225+0x2080] ;  /* 0x00208000e1c0783b */ /* 0x000ee20000004200 */
[----:B------:R1:W1:Y:S01]  /*c800*/  MUFU.EX2 R201, R11 ;  /* 0x0000000b00c97308 */ /* 0x0002620000000800 */
[----:B------:R-:W-:Y:S01]  /*c810*/  FMUL.FTZ R5, R166, R177 ;  /* 0x000000b1a6057220 */ /* 0x000fe20000410000 */
[----:B------:R-:W-:Y:S01]  /*c820*/  F2FP.PACK_AB R176, R216, R217 ;  /* 0x000000d9d8b0723e */ /* 0x000fe200000000ff */
[--C-:B------:R-:W-:Y:S02]  /*c830*/  FFMA.FTZ R26, R26, c[0x0][0x2d0], -R2.reuse ;  /* 0x0000b4001a1a7a23 */ /* 0x100fe40000010802 */
[----:B------:R-:W-:Y:S02]  /*c840*/  FFMA.FTZ R27, R27, c[0x0][0x2d0], -R2 ;  /* 0x0000b4001b1b7a23 */ /* 0x000fe40000010802 */
[----:B------:R-:W3:Y:S01]  /*c850*/  LDSM.16.MT88.4 R196, [R226+0x2080] ;  /* 0x00208000e2c4783b */ /* 0x000ee20000004200 */
[C---:B------:R-:W-:Y:S02]  /*c860*/  FMUL.FTZ R155, R0.reuse, R155 ;  /* 0x0000009b009b7220 */ /* 0x040fe40000410000 */
[----:B------:R3:W-:Y:S01]  /*c870*/  MUFU.EX2 R203, R14 ;  /* 0x0000000e00cb7308 */ /* 0x0007e20000000800 */
[C---:B------:R-:W-:Y:S02]  /*c880*/  FMUL.FTZ R158, R0.reuse, R158 ;  /* 0x0000009e009e7220 */ /* 0x040fe40000410000 */
[C---:B------:R-:W-:Y:S02]  /*c890*/  FMUL.FTZ R159, R0.reuse, R159 ;  /* 0x0000009f009f7220 */ /* 0x040fe40000410000 */
[C---:B-1----:R-:W-:Y:S01]  /*c8a0*/  FMUL.FTZ R10, R0.reuse, R182 ;  /* 0x000000b6000a7220 */ /* 0x042fe20000410000 */
[----:B------:R-:W-:Y:S01]  /*c8b0*/  LDSM.16.MT88.4 R188, [R225+0x3080] ;  /* 0x00308000e1bc783b */ /* 0x000fe20000004200 */
[----:B------:R-:W-:Y:S02]  /*c8c0*/  FMUL.FTZ R58, R0, R58 ;  /* 0x0000003a003a7220 */ /* 0x000fe40000410000 */
[C---:B------:R-:W-:Y:S01]  /*c8d0*/  FMUL.FTZ R6, R165.reuse, R178 ;  /* 0x000000b2a5067220 */ /* 0x040fe20000410000 */
[----:B------:R-:W1:Y:S01]  /*c8e0*/  MUFU.EX2 R204, R15 ;  /* 0x0000000f00cc7308 */ /* 0x000e620000000800 */
[----:B------:R-:W-:Y:S01]  /*c8f0*/  FMUL.FTZ R7, R165, R179 ;  /* 0x000000b3a5077220 */ /* 0x000fe20000410000 */
[----:B------:R-:W-:Y:S01]  /*c900*/  F2FP.PACK_AB R178, R214, R215 ;  /* 0x000000d7d6b2723e */ /* 0x000fe200000000ff */
[C---:B------:R-:W-:Y:S01]  /*c910*/  FMUL.FTZ R59, R0.reuse, R59 ;  /* 0x0000003b003b7220 */ /* 0x040fe20000410000 */
[----:B------:R-:W0:Y:S01]  /*c920*/  LDGDEPBAR ;  /* 0x00000000000079af */ /* 0x000e220000000000 */
[C---:B------:R-:W-:Y:S01]  /*c930*/  FMUL.FTZ R11, R0.reuse, R183 ;  /* 0x000000b7000b7220 */ /* 0x040fe20000410000 */
[----:B------:R-:W-:Y:S01]  /*c940*/  F2FP.PACK_AB R177, R201, R202 ;  /* 0x000000cac9b1723e */ /* 0x000fe200000000ff */
[C---:B------:R-:W-:Y:S02]  /*c950*/  FMUL.FTZ R62, R0.reuse, R62 ;  /* 0x0000003e003e7220 */ /* 0x040fe40000410000 */
[----:B------:R-:W-:Y:S01]  /*c960*/  FMUL.FTZ R63, R0, R63 ;  /* 0x0000003f003f7220 */ /* 0x000fe20000410000 */
[----:B------:R-:W-:Y:S01]  /*c970*/  MUFU.EX2 R209, R22 ;  /* 0x0000001600d17308 */ /* 0x000fe20000000800 */
[----:B------:R-:W-:Y:S01]  /*c980*/  FMUL.FTZ R69, R166, R69 ;  /* 0x00000045a6457220 */ /* 0x000fe20000410000 */
[----:B------:R-:W3:Y:S01]  /*c990*/  LDSM.16.MT88.4 R180, [R228+0x2080] ;  /* 0x00208000e4b4783b */ /* 0x000ee20000004200 */
[C---:B------:R-:W-:Y:S02]  /*c9a0*/  FMUL.FTZ R70, R165.reuse, R70 ;  /* 0x00000046a5467220 */ /* 0x040fe40000410000 */
[----:B---3--:R-:W-:Y:S02]  /*c9b0*/  FMUL.FTZ R14, R0, R186 ;  /* 0x000000ba000e7220 */ /* 0x008fe40000410000 */
[C---:B------:R-:W-:Y:S01]  /*c9c0*/  FMUL.FTZ R71, R165.reuse, R71 ;  /* 0x00000047a5477220 */ /* 0x040fe20000410000 */
[-C--:B------:R-:W-:Y:S02]  /*c9d0*/  HMMA.16816.F32 R4, R172, R192.reuse, R4 ;  /* 0x000000c0ac04723c */ /* 0x080fe40000001804 */
[----:B------:R-:W-:Y:S03]  /*c9e0*/  MUFU.EX2 R210, R33 ;  /* 0x0000002100d27308 */ /* 0x000fe60000000800 */
[----:B-1----:R-:W-:Y:S01]  /*c9f0*/  F2FP.PACK_AB R179, R204, R203 ;  /* 0x000000cbccb3723e */ /* 0x002fe200000000ff */
[----:B------:R-:W-:Y:S02]  /*ca00*/  FMUL.FTZ R15, R0, R187 ;  /* 0x000000bb000f7220 */ /* 0x000fe40000410000 */
[----:B------:R-:W1:Y:S01]  /*ca10*/  LDSM.16.MT88.4 R184, [R227+0x2080] ;  /* 0x00208000e3b8783b */ /* 0x000e620000004200 */
[----:B------:R-:W-:Y:S03]  /*ca20*/  FFMA.FTZ R32, R32, c[0x0][0x2d0], -R200 ;  /* 0x0000b40020207a23 */ /* 0x000fe600000108c8 */
        /* <DEDUP_REMOVED lines=8> */
[C---:B------:R-:W-:Y:S03]  /*cab0*/  HMMA.16816.F32 R16, R172.reuse, R194, R16 ;  /* 0x000000c2ac10723c */ /* 0x040fe60000001810 */
[----:B------:R-:W-:Y:S01]  /*cac0*/  MUFU.EX2 R192, R27 ;  /* 0x0000001b00c07308 */ /* 0x000fe20000000800 */
[C---:B------:R-:W-:Y:S02]  /*cad0*/  FMUL.FTZ R132, R166.reuse, R132 ;  /* 0x00000084a6847220 */ /* 0x040fe40000410000 */
[----:B------:R-:W-:Y:S02]  /*cae0*/  FMUL.FTZ R133, R166, R133 ;  /* 0x00000085a6857220 */ /* 0x000fe40000410000 */
[C---:B------:R-:W-:Y:S04]  /*caf0*/  FMUL.FTZ R134, R165.reuse, R134 ;  /* 0x00000086a5867220 */ /* 0x040fe80000410000 */
[C---:B------:R-:W-:Y:S01]  /*cb00*/  FMUL.FTZ R135, R165.reuse, R135 ;  /* 0x00000087a5877220 */ /* 0x040fe20000410000 */
[----:B------:R-:W-:Y:S01]  /*cb10*/  MUFU.EX2 R194, R36 ;  /* 0x0000002400c27308 */ /* 0x000fe20000000800 */
[C---:B------:R-:W-:Y:S02]  /*cb20*/  FMUL.FTZ R76, R164.reuse, R76 ;  /* 0x0000004ca44c7220 */ /* 0x040fe40000410000 */
[----:B------:R-:W-:Y:S02]  /*cb30*/  FMUL.FTZ R77, R164, R77 ;  /* 0x0000004da44d7220 */ /* 0x000fe40000410000 */
[C---:B------:R-:W-:Y:S01]  /*cb40*/  FMUL.FTZ R78, R0.reuse, R78 ;  /* 0x0000004e004e7220 */ /* 0x040fe20000410000 */
[-C--:B------:R-:W-:Y:S03]  /*cb50*/  HMMA.16816.F32 R132, R172, R196.reuse, R132 ;  /* 0x000000c4ac84723c */ /* 0x080fe60000001884 */
[----:B------:R-:W-:Y:S01]  /*cb60*/  FMUL.FTZ R79, R0, R79 ;  /* 0x0000004f004f7220 */ /* 0x000fe20000410000 */
[----:B------:R3:W-:Y:S01]  /*cb70*/  MUFU.EX2 R211, R32 ;  /* 0x0000002000d37308 */ /* 0x0007e20000000800 */
[C---:B------:R-:W-:Y:S02]  /*cb80*/  FMUL.FTZ R80, R166.reuse, R80 ;  /* 0x00000050a6507220 */ /* 0x040fe40000410000 */
[C---:B------:R-:W-:Y:S01]  /*cb90*/  FMUL.FTZ R81, R166.reuse, R81 ;  /* 0x00000051a6517220 */ /* 0x040fe20000410000 */
[C---:B------:R-:W-:Y:S04]  /*cba0*/  HMMA.16816.F32 R136, R176.reuse, R196, R136 ;  /* 0x000000c4b088723c */ /* 0x040fe80000001888 */
[C---:B------:R-:W-:Y:S02]  /*cbb0*/  FMUL.FTZ R82, R165.reuse, R82 ;  /* 0x00000052a5527220 */ /* 0x040fe40000410000 */
[----:B------:R-:W-:Y:S01]  /*cbc0*/  MUFU.EX2 R197, R25 ;  /* 0x0000001900c57308 */ /* 0x000fe20000000800 */
[C---:B------:R-:W-:Y:S01]  /*cbd0*/  FMUL.FTZ R83, R165.reuse, R83 ;  /* 0x00000053a5537220 */ /* 0x040fe20000410000 */
[-C--:B------:R-:W-:Y:S04]  /*cbe0*/  HMMA.16816.F32 R140, R176, R198.reuse, R140 ;  /* 0x000000c6b08c723c */ /* 0x080fe8000000188c */
[C---:B------:R-:W-:Y:S02]  /*cbf0*/  FMUL.FTZ R144, R166.reuse, R144 ;  /* 0x00000090a6907220 */ /* 0x040fe40000410000 */
[----:B------:R-:W-:Y:S02]  /*cc00*/  FMUL.FTZ R145, R166, R145 ;  /* 0x00000091a6917220 */ /* 0x000fe40000410000 */
[C---:B------:R-:W-:Y:S04]  /*cc10*/  FMUL.FTZ R146, R165.reuse, R146 ;  /* 0x00000092a5927220 */ /* 0x040fe80000410000 */
[----:B------:R-:W-:Y:S02]  /*cc20*/  FMUL.FTZ R147, R165, R147 ;  /* 0x00000093a5937220 */ /* 0x000fe40000410000 */
[--C-:B---3--:R-:W-:Y:S02]  /*cc30*/  FFMA.FTZ R32, R23, c[0x0][0x2d0], -R205.reuse ;  /* 0x0000b40017207a23 */ /* 0x108fe400000108cd */
[----:B------:R-:W-:Y:S01]  /*cc40*/  LDSM.16.MT88.4 R20, [R228+0x3880] ;  /* 0x00388000e414783b */ /* 0x000fe20000004200 */
[C---:B------:R-:W-:Y:S01]  /*cc50*/  FMUL.FTZ R88, R164.reuse, R88 ;  /* 0x00000058a4587220 */ /* 0x040fe20000410000 */
[----:B------:R-:W-:Y:S01]  /*cc60*/  MUFU.EX2 R208, R32 ;  /* 0x0000002000d07308 */ /* 0x000fe20000000800 */
[C---:B------:R-:W-:Y:S04]  /*cc70*/  HMMA.16816.F32 R144, R172.reuse, R198, R144 ;  /* 0x000000c6ac90723c */ /* 0x040fe80000001890 */
[----:B------:R-:W-:Y:S02]  /*cc80*/  FMUL.FTZ R89, R164, R89 ;  /* 0x00000059a4597220 */ /* 0x000fe40000410000 */
[C---:B------:R-:W-:Y:S02]  /*cc90*/  FMUL.FTZ R90, R0.reuse, R90 ;  /* 0x0000005a005a7220 */ /* 0x040fe40000410000 */
[-C--:B------:R-:W-:Y:S01]  /*cca0*/  HMMA.16816.F32 R148, R172, R180.reuse, R148 ;  /* 0x000000b4ac94723c */ /* 0x080fe20000001894 */
[----:B------:R3:W-:Y:S03]  /*ccb0*/  MUFU.EX2 R199, R35 ;  /* 0x0000002300c77308 */ /* 0x0007e60000000800 */
[----:B------:R-:W-:Y:S02]  /*ccc0*/  FMUL.FTZ R91, R0, R91 ;  /* 0x0000005b005b7220 */ /* 0x000fe40000410000 */
[C---:B------:R-:W-:Y:S02]  /*ccd0*/  FMUL.FTZ R92, R164.reuse, R92 ;  /* 0x0000005ca45c7220 */ /* 0x040fe40000410000 */
[C---:B------:R-:W-:Y:S03]  /*cce0*/  HMMA.16816.F32 R152, R176.reuse, R180, R152 ;  /* 0x000000b4b098723c */ /* 0x040fe60000001898 */
[----:B------:R3:W2:Y:S01]  /*ccf0*/  MUFU.EX2 R198, R24 ;  /* 0x0000001800c67308 */ /* 0x0006a20000000800 */
[----:B------:R-:W-:Y:S02]  /*cd00*/  FMUL.FTZ R93, R164, R93 ;  /* 0x0000005da45d7220 */ /* 0x000fe40000410000 */
[C---:B------:R-:W-:Y:S02]  /*cd10*/  FMUL.FTZ R94, R0.reuse, R94 ;  /* 0x0000005e005e7220 */ /* 0x040fe40000410000 */
[-C--:B------:R-:W-:Y:S04]  /*cd20*/  HMMA.16816.F32 R156, R176, R182.reuse, R156 ;  /* 0x000000b6b09c723c */ /* 0x080fe8000000189c */
[----:B------:R-:W-:Y:S02]  /*cd30*/  FMUL.FTZ R95, R0, R95 ;  /* 0x0000005f005f7220 */ /* 0x000fe40000410000 */
[C---:B------:R-:W-:Y:S02]  /*cd40*/  FMUL.FTZ R104, R164.reuse, R104 ;  /* 0x00000068a4687220 */ /* 0x040fe40000410000 */
[C---:B------:R-:W-:Y:S01]  /*cd50*/  HMMA.16816.F32 R160, R172.reuse, R182, R160 ;  /* 0x000000b6aca0723c */ /* 0x040fe200000018a0 */
[----:B------:R-:W4:Y:S03]  /*cd60*/  LDSM.16.MT88.4 R180, [R225+0x3880] ;  /* 0x00388000e1b4783b */ /* 0x000f260000004200 */
[----:B------:R-:W-:Y:S02]  /*cd70*/  FMUL.FTZ R105, R164, R105 ;  /* 0x00000069a4697220 */ /* 0x000fe40000410000 */
[C---:B------:R-:W-:Y:S02]  /*cd80*/  FMUL.FTZ R106, R0.reuse, R106 ;  /* 0x0000006a006a7220 */ /* 0x040fe40000410000 */
[-C--:B-1----:R-:W-:Y:S01]  /*cd90*/  HMMA.16816.F32 R52, R172, R184.reuse, R52 ;  /* 0x000000b8ac34723c */ /* 0x082fe20000001834 */
[----:B---3--:R-:W-:Y:S03]  /*cda0*/  LDSM.16.MT88.4 R32, [R227+0x3880] ;  /* 0x00388000e320783b */ /* 0x008fe60000004200 */
[----:B------:R-:W-:Y:S02]  /*cdb0*/  FMUL.FTZ R107, R0, R107 ;  /* 0x0000006b006b7220 */ /* 0x000fe40000410000 */
[C---:B------:R-:W-:Y:S02]  /*cdc0*/  FMUL.FTZ R108, R164.reuse, R108 ;  /* 0x0000006ca46c7220 */ /* 0x040fe40000410000 */
[C---:B------:R-:W-:Y:S01]  /*cdd0*/  HMMA.16816.F32 R56, R176.reuse, R184, R56 ;  /* 0x000000b8b038723c */ /* 0x040fe20000001838 */
[----:B------:R-:W-:Y:S03]  /*cde0*/  LDSM.16.MT88.4 R24, [R225+0x2880] ;  /* 0x00288000e118783b */ /* 0x000fe60000004200 */
        /* <DEDUP_REMOVED lines=9> */
[----:B------:R-:W-:Y:S01]  /*ce80*/  FMUL.FTZ R119, R165, R119 ;  /* 0x00000077a5777220 */ /* 0x000fe20000410000 */
[-C--:B----4-:R-:W-:Y:S03]  /*ce90*/  HMMA.16816.F32 R68, R172, R180.reuse, R68 ;  /* 0x000000b4ac44723c */ /* 0x090fe60000001844 */
[C---:B------:R-:W-:Y:S02]  /*cea0*/  FMUL.FTZ R120, R164.reuse, R120 ;  /* 0x00000078a4787220 */ /* 0x040fe40000410000 */
[----:B------:R-:W-:Y:S02]  /*ceb0*/  FMUL.FTZ R121, R164, R121 ;  /* 0x00000079a4797220 */ /* 0x000fe40000410000 */
[C---:B------:R-:W-:Y:S01]  /*cec0*/  FMUL.FTZ R122, R0.reuse, R122 ;  /* 0x0000007a007a7220 */ /* 0x040fe20000410000 */
[C---:B------:R-:W-:Y:S04]  /*ced0*/  HMMA.16816.F32 R72, R176.reuse, R180, R72 ;  /* 0x000000b4b048723c */ /* 0x040fe80000001848 */
[----:B------:R-:W-:Y:S02]  /*cee0*/  FMUL.FTZ R123, R0, R123 ;  /* 0x0000007b007b7220 */ /* 0x000fe40000410000 */
[--C-:B------:R-:W-:Y:S02]  /*cef0*/  FFMA.FTZ R28, R28, c[0x0][0x2d0], -R206.reuse ;  /* 0x0000b4001c1c7a23 */ /* 0x100fe400000108ce */
[-C--:B------:R-:W-:Y:S02]  /*cf00*/  HMMA.16816.F32 R76, R176, R182.reuse, R76 ;  /* 0x000000b6b04c723c */ /* 0x080fe4000000184c */
[----:B------:R2:W-:Y:S02]  /*cf10*/  MUFU.EX2 R196, R28 ;  /* 0x0000001c00c47308 */ /* 0x0005e40000000800 */
[----:B------:R-:W-:Y:S02]  /*cf20*/  FFMA.FTZ R29, R29, c[0x0][0x2d0], -R206 ;  /* 0x0000b4001d1d7a23 */ /* 0x000fe400000108ce */
[--C-:B------:R-:W-:Y:S02]  /*cf30*/  FFMA.FTZ R30, R30, c[0x0][0x2d0], -R2.reuse ;  /* 0x0000b4001e1e7a23 */ /* 0x100fe40000010802 */
[C---:B------:R-:W-:Y:S01]  /*cf40*/  HMMA.16816.F32 R80, R172.reuse, R182, R80 ;  /* 0x000000b6ac50723c */ /* 0x040fe20000001850 */
[----:B------:R-:W3:Y:S03]  /*cf50*/  LDSM.16.MT88.4 R180, [R226+0x2880] ;  /* 0x00288000e2b4783b */ /* 0x000ee60000004200 */
[C---:B------:R-:W-:Y:S01]  /*cf60*/  FMUL.FTZ R84, R166.reuse, R84 ;  /* 0x00000054a6547220 */ /* 0x040fe20000410000 */
[----:B------:R4:W4:Y:S01]  /*cf70*/  MUFU.EX2 R195, R29 ;  /* 0x0000001d00c37308 */ /* 0x0009220000000800 */
[----:B------:R-:W-:Y:S02]  /*cf80*/  FMUL.FTZ R85, R166, R85 ;  /* 0x00000055a6557220 */ /* 0x000fe40000410000 */
[C---:B------:R-:W-:Y:S04]  /*cf90*/  FMUL.FTZ R86, R165.reuse, R86 ;  /* 0x00000056a5567220 */ /* 0x040fe80000410000 */
[----:B------:R-:W-:Y:S02]  /*cfa0*/  FMUL.FTZ R87, R165, R87 ;  /* 0x00000057a5577220 */ /* 0x000fe40000410000 */
[----:B------:R-:W-:Y:S01]  /*cfb0*/  FFMA.FTZ R31, R31, c[0x0][0x2d0], -R2 ;  /* 0x0000b4001f1f7a23 */ /* 0x000fe20000010802 */
[----:B------:R3:W-:Y:S01]  /*cfc0*/  MUFU.EX2 R170, R30 ;  /* 0x0000001e00aa7308 */ /* 0x0007e20000000800 */
[C---:B------:R-:W-:Y:S01]  /*cfd0*/  FMUL.FTZ R124, R164.reuse, R124 ;  /* 0x0000007ca47c7220 */ /* 0x040fe20000410000 */
[----:B--2---:R-:W-:Y:S02]  /*cfe0*/  F2FP.PACK_AB R28, R197, R198 ;  /* 0x000000c6c51c723e */ /* 0x004fe400000000ff */
[-C--:B-1----:R-:W-:Y:S03]  /*cff0*/  HMMA.16816.F32 R84, R172, R184.reuse, R84 ;  /* 0x000000b8ac54723c */ /* 0x082fe60000001854 */
[----:B------:R-:W-:Y:S02]  /*d000*/  FMUL.FTZ R125, R164, R125 ;  /* 0x0000007da47d7220 */ /* 0x000fe40000410000 */
[C---:B------:R-:W-:Y:S01]  /*d010*/  FMUL.FTZ R126, R0.reuse, R126 ;  /* 0x0000007e007e7220 */ /* 0x040fe20000410000 */
[----:B------:R-:W1:Y:S01]  /*d020*/  MUFU.EX2 R171, R31 ;  /* 0x0000001f00ab7308 */ /* 0x000e620000000800 */
[----:B------:R-:W-:Y:S01]  /*d030*/  FMUL.FTZ R127, R0, R127 ;  /* 0x0000007f007f7220 */ /* 0x000fe20000410000 */
[C---:B------:R-:W-:Y:S04]  /*d040*/  HMMA.16816.F32 R88, R176.reuse, R184, R88 ;  /* 0x000000b8b058723c */ /* 0x040fe80000001858 */
[----:B----4-:R-:W-:Y:S01]  /*d050*/  F2FP.PACK_AB R29, R192, R193 ;  /* 0x000000c1c01d723e */ /* 0x010fe200000000ff */
[C---:B------:R-:W-:Y:S02]  /*d060*/  FMUL.FTZ R128, R166.reuse, R128 ;  /* 0x00000080a6807220 */ /* 0x040fe40000410000 */
[C---:B------:R-:W-:Y:S01]  /*d070*/  FMUL.FTZ R129, R166.reuse, R129 ;  /* 0x00000081a6817220 */ /* 0x040fe20000410000 */
[-C--:B------:R-:W-:Y:S04]  /*d080*/  HMMA.16816.F32 R92, R176, R186.reuse, R92 ;  /* 0x000000bab05c723c */ /* 0x080fe8000000185c */
[C---:B------:R-:W-:Y:S01]  /*d090*/  FMUL.FTZ R96, R166.reuse, R96 ;  /* 0x00000060a6607220 */ /* 0x040fe20000410000 */
[----:B---3--:R-:W-:Y:S01]  /*d0a0*/  F2FP.PACK_AB R30, R195, R196 ;  /* 0x000000c4c31e723e */ /* 0x008fe200000000ff */
[C---:B------:R-:W-:Y:S02]  /*d0b0*/  FMUL.FTZ R97, R166.reuse, R97 ;  /* 0x00000061a6617220 */ /* 0x040fe40000410000 */
[C---:B------:R-:W-:Y:S04]  /*d0c0*/  FMUL.FTZ R98, R165.reuse, R98 ;  /* 0x00000062a5627220 */ /* 0x040fe80000410000 */
[----:B------:R-:W-:Y:S01]  /*d0d0*/  FMUL.FTZ R99, R165, R99 ;  /* 0x00000063a5637220 */ /* 0x000fe20000410000 */
[----:B-1----:R-:W-:Y:S01]  /*d0e0*/  F2FP.PACK_AB R31, R171, R170 ;  /* 0x000000aaab1f723e */ /* 0x002fe200000000ff */
[C---:B------:R-:W-:Y:S02]  /*d0f0*/  FMUL.FTZ R130, R165.reuse, R130 ;  /* 0x00000082a5827220 */ /* 0x040fe40000410000 */
[C---:B------:R-:W-:Y:S03]  /*d100*/  FMUL.FTZ R131, R165.reuse, R131 ;  /* 0x00000083a5837220 */ /* 0x040fe60000410000 */
[C---:B------:R-:W-:Y:S04]  /*d110*/  HMMA.16816.F32 R96, R172.reuse, R186, R96 ;  /* 0x000000baac60723c */ /* 0x040fe80000001860 */
[C---:B------:R-:W-:Y:S02]  /*d120*/  FMUL.FTZ R100, R166.reuse, R100 ;  /* 0x00000064a6647220 */ /* 0x040fe40000410000 */
[C---:B------:R-:W-:Y:S02]  /*d130*/  FMUL.FTZ R101, R166.reuse, R101 ;  /* 0x00000065a6657220 */ /* 0x040fe40000410000 */
[C---:B------:R-:W-:Y:S04]  /*d140*/  FMUL.FTZ R102, R165.reuse, R102 ;  /* 0x00000066a5667220 */ /* 0x040fe80000410000 */
[----:B------:R-:W-:Y:S02]  /*d150*/  FMUL.FTZ R103, R165, R103 ;  /* 0x00000067a5677220 */ /* 0x000fe40000410000 */
[----:B------:R-:W-:Y:S02]  /*d160*/  FFMA.FTZ R49, R49, c[0x0][0x2d0], -R200 ;  /* 0x0000b40031317a23 */ /* 0x000fe400000108c8 */
[C---:B------:R-:W-:Y:S02]  /*d170*/  FMUL.FTZ R112, R166.reuse, R112 ;  /* 0x00000070a6707220 */ /* 0x040fe40000410000 */
[----:B------:R-:W-:Y:S01]  /*d180*/  FMUL.FTZ R113, R166, R113 ;  /* 0x00000071a6717220 */ /* 0x000fe20000410000 */
[-C--:B------:R-:W-:Y:S03]  /*d190*/  HMMA.16816.F32 R100, R172, R20.reuse, R100 ;  /* 0x00000014ac64723c */ /* 0x080fe60000001864 */
[C---:B------:R-:W-:Y:S02]  /*d1a0*/  FMUL.FTZ R114, R165.reuse, R114 ;  /* 0x00000072a5727220 */ /* 0x040fe40000410000 */
[----:B------:R-:W-:Y:S02]  /*d1b0*/  FMUL.FTZ R115, R165, R115 ;  /* 0x00000073a5737220 */ /* 0x000fe40000410000 */
[--C-:B------:R-:W-:Y:S01]  /*d1c0*/  FFMA.FTZ R51, R51, c[0x0][0x2d0], -R205.reuse ;  /* 0x0000b40033337a23 */ /* 0x100fe200000108cd */
[C---:B------:R-:W-:Y:S04]  /*d1d0*/  HMMA.16816.F32 R104, R176.reuse, R20, R104 ;  /* 0x00000014b068723c */ /* 0x040fe80000001868 */
[--C-:B------:R-:W-:Y:S01]  /*d1e0*/  FFMA.FTZ R40, R40, c[0x0][0x2d0], -R206.reuse ;  /* 0x0000b40028287a23 */ /* 0x100fe200000108ce */
[----:B------:R-:W-:Y:S01]  /*d1f0*/  MUFU.EX2 R51, R51 ;  /* 0x0000003300337308 */ /* 0x000fe20000000800 */
[----:B------:R-:W-:Y:S01]  /*d200*/  FFMA.FTZ R45, R45, c[0x0][0x2d0], -R206 ;  /* 0x0000b4002d2d7a23 */ /* 0x000fe200000108ce */
[----:B------:R-:W-:Y:S01]  /*d210*/  F2FP.PACK_AB R20, R212, R213 ;  /* 0x000000d5d414723e */ /* 0x000fe200000000ff */
[-C--:B------:R-:W-:Y:S04]  /*d220*/  HMMA.16816.F32 R108, R176, R22.reuse, R108 ;  /* 0x00000016b06c723c */ /* 0x080fe8000000186c */
[----:B------:R-:W-:Y:S01]  /*d230*/  F2FP.PACK_AB R21, R208, R209 ;  /* 0x000000d1d015723e */ /* 0x000fe200000000ff */
[----:B------:R-:W-:Y:S02]  /*d240*/  FFMA.FTZ R50, R50, c[0x0][0x2d0], -R205 ;  /* 0x0000b40032327a23 */ /* 0x000fe400000108cd */
[----:B------:R-:W-:Y:S01]  /*d250*/  MUFU.EX2 R45, R45 ;  /* 0x0000002d002d7308 */ /* 0x000fe20000000800 */
[C---:B------:R-:W-:Y:S04]  /*d260*/  HMMA.16816.F32 R112, R172.reuse, R22, R112 ;  /* 0x00000016ac70723c */ /* 0x040fe80000001870 */
[----:B------:R-:W-:Y:S02]  /*d270*/  FFMA.FTZ R48, R48, c[0x0][0x2d0], -R200 ;  /* 0x0000b40030307a23 */ /* 0x000fe400000108c8 */
[--C-:B------:R-:W-:Y:S01]  /*d280*/  FFMA.FTZ R41, R41, c[0x0][0x2d0], -R206.reuse ;  /* 0x0000b40029297a23 */ /* 0x100fe200000108ce */
[----:B------:R-:W-:Y:S01]  /*d290*/  F2FP.PACK_AB R22, R210, R211 ;  /* 0x000000d3d216723e */ /* 0x000fe200000000ff */
[-C--:B------:R-:W-:Y:S01]  /*d2a0*/  HMMA.16816.F32 R116, R172, R32.reuse, R116 ;  /* 0x00000020ac74723c */ /* 0x080fe20000001874 */
[----:B------:R-:W-:Y:S03]  /*d2b0*/  MUFU.EX2 R50, R50 ;  /* 0x0000003200327308 */ /* 0x000fe60000000800 */
[----:B------:R-:W-:Y:S01]  /*d2c0*/  F2FP.PACK_AB R23, R199, R207 ;  /* 0x000000cfc717723e */ /* 0x000fe200000000ff */
[----:B------:R-:W-:Y:S02]  /*d2d0*/  FFMA.FTZ R44, R44, c[0x0][0x2d0], -R206 ;  /* 0x0000b4002c2c7a23 */ /* 0x000fe400000108ce */
[--C-:B------:R-:W-:Y:S01]  /*d2e0*/  FFMA.FTZ R42, R42, c[0x0][0x2d0], -R2.reuse ;  /* 0x0000b4002a2a7a23 */ /* 0x100fe20000010802 */
[C---:B------:R-:W-:Y:S03]  /*d2f0*/  HMMA.16816.F32 R120, R176.reuse, R32, R120 ;  /* 0x00000020b078723c */ /* 0x040fe60000001878 */
[----:B------:R-:W-:Y:S01]  /*d300*/  MUFU.EX2 R41, R41 ;  /* 0x0000002900297308 */ /* 0x000fe20000000800 */
[--C-:B------:R-:W-:Y:S02]  /*d310*/  FFMA.FTZ R43, R43, c[0x0][0x2d0], -R2.reuse ;  /* 0x0000b4002b2b7a23 */ /* 0x100fe40000010802 */
[--C-:B------:R-:W-:Y:S02]  /*d320*/  FFMA.FTZ R46, R46, c[0x0][0x2d0], -R2.reuse ;  /* 0x0000b4002e2e7a23 */ /* 0x100fe40000010802 */
[-C--:B------:R-:W-:Y:S01]  /*d330*/  HMMA.16816.F32 R124, R176, R34.reuse, R124 ;  /* 0x00000022b07c723c */ /* 0x080fe2000000187c */
[----:B------:R-:W1:Y:S03]  /*d340*/  LDSM.16.MT88.4 R176, [R228+0x2880] ;  /* 0x00288000e4b0783b */ /* 0x000e660000004200 */
[----:B------:R-:W-:Y:S01]  /*d350*/  FFMA.FTZ R2, R47, c[0x0][0x2d0], -R2 ;  /* 0x0000b4002f027a23 */ /* 0x000fe20000010802 */
[----:B------:R-:W-:Y:S01]  /*d360*/  MUFU.EX2 R44, R44 ;  /* 0x0000002c002c7308 */ /* 0x000fe20000000800 */
[----:B------:R-:W-:Y:S02]  /*d370*/  FFMA.FTZ R166, R166, R252, R222 ;  /* 0x000000fca6a67223 */ /* 0x000fe400000100de */
[----:B------:R-:W-:Y:S01]  /*d380*/  HMMA.16816.F32 R128, R172, R34, R128 ;  /* 0x00000022ac80723c */ /* 0x000fe20000001880 */
[----:B------:R-:W-:Y:S03]  /*d390*/  LDSM.16.MT88.4 R32, [R225+0x4080] ;  /* 0x00408000e120783b */ /* 0x000fe60000004200 */
[----:B------:R-:W-:Y:S02]  /*d3a0*/  FFMA.FTZ R164, R164, R250, R217 ;  /* 0x000000faa4a47223 */ /* 0x000fe400000100d9 */
[----:B------:R-:W-:Y:S01]  /*d3b0*/  FFMA.FTZ R0, R0, R249, R202 ;  /* 0x000000f900007223 */ /* 0x000fe200000100ca */
[----:B------:R-:W-:Y:S01]  /*d3c0*/  MUFU.EX2 R174, R37 ;  /* 0x0000002500ae7308 */ /* 0x000fe20000000800 */
[-C--:B------:R-:W-:Y:S05]  /*d3d0*/  HMMA.16816.F32 R4, R20, R24.reuse, R4 ;  /* 0x000000181404723c */ /* 0x080fea0000001804 */
[----:B------:R-:W-:Y:S02]  /*d3e0*/  FADD.FTZ R0, R201, R0 ;  /* 0x00000000c9007221 */ /* 0x000fe40000010000 */
[----:B------:R-:W-:Y:S01]  /*d3f0*/  FFMA.FTZ R165, R165, R251, R218 ;  /* 0x000000fba5a57223 */ /* 0x000fe200000100da */
[C---:B------:R-:W-:Y:S01]  /*d400*/  HMMA.16816.F32 R8, R28.reuse, R24, R8 ;  /* 0x000000181c08723c */ /* 0x040fe20000001808 */
[----:B------:R-:W-:Y:S07]  /*d410*/  MUFU.EX2 R172, R38 ;  /* 0x0000002600ac7308 */ /* 0x000fee0000000800 */
[-C--:B------:R-:W-:Y:S03]  /*d420*/  HMMA.16816.F32 R12, R28, R26.reuse, R12 ;  /* 0x0000001a1c0c723c */ /* 0x080fe6000000180c */
[----:B------:R-:W-:Y:S05]  /*d430*/  MUFU.EX2 R173, R49 ;  /* 0x0000003100ad7308 */ /* 0x000fea0000000800 */
[C---:B------:R-:W-:Y:S01]  /*d440*/  HMMA.16816.F32 R16, R20.reuse, R26, R16 ;  /* 0x0000001a1410723c */ /* 0x040fe20000001810 */
[----:B------:R-:W2:Y:S04]  /*d450*/  LDSM.16.MT88.4 R24, [R227+0x2880] ;  /* 0x00288000e318783b */ /* 0x000ea80000004200 */
[----:B------:R3:W-:Y:S03]  /*d460*/  MUFU.EX2 R49, R39 ;  /* 0x0000002700317308 */ /* 0x0007e60000000800 */
[-C--:B------:R-:W-:Y:S07]  /*d470*/  HMMA.16816.F32 R132, R20, R180.reuse, R132 ;  /* 0x000000b41484723c */ /* 0x080fee0000001884 */
[----:B------:R-:W-:Y:S01]  /*d480*/  MUFU.EX2 R175, R48 ;  /* 0x0000003000af7308 */ /* 0x000fe20000000800 */
[C---:B------:R-:W-:Y:S08]  /*d490*/  HMMA.16816.F32 R136, R28.reuse, R180, R136 ;  /* 0x000000b41c88723c */ /* 0x040ff00000001888 */
[-C--:B------:R-:W-:Y:S01]  /*d4a0*/  HMMA.16816.F32 R140, R28, R182.reuse, R140 ;  /* 0x000000b61c8c723c */ /* 0x080fe2000000188c */
[----:B------:R-:W4:Y:S01]  /*d4b0*/  MUFU.EX2 R48, R40 ;  /* 0x0000002800307308 */ /* 0x000f220000000800 */
[----:B---3--:R-:W3:Y:S06]  /*d4c0*/  LDSM.16.MT88.4 R36, [R226+0x4080] ;  /* 0x00408000e224783b */ /* 0x008eec0000004200 */
[C---:B------:R-:W-:Y:S03]  /*d4d0*/  HMMA.16816.F32 R144, R20.reuse, R182, R144 ;  /* 0x000000b61490723c */ /* 0x040fe60000001890 */
[----:B------:R2:W-:Y:S05]  /*d4e0*/  MUFU.EX2 R40, R2 ;  /* 0x0000000200287308 */ /* 0x0005ea0000000800 */
[-C--:B-1----:R-:W-:Y:S05]  /*d4f0*/  HMMA.16816.F32 R148, R20, R176.reuse, R148 ;  /* 0x000000b01494723c */ /* 0x082fea0000001894 */
[----:B------:R-:W-:Y:S03]  /*d500*/  MUFU.EX2 R42, R42 ;  /* 0x0000002a002a7308 */ /* 0x000fe60000000800 */
[C---:B------:R-:W-:Y:S07]  /*d510*/  HMMA.16816.F32 R152, R28.reuse, R176, R152 ;  /* 0x000000b01c98723c */ /* 0x040fee0000001898 */
[----:B------:R-:W1:Y:S01]  /*d520*/  MUFU.EX2 R43, R43 ;  /* 0x0000002b002b7308 */ /* 0x000e620000000800 */
[-C--:B------:R-:W-:Y:S04]  /*d530*/  HMMA.16816.F32 R156, R28, R178.reuse, R156 ;  /* 0x000000b21c9c723c */ /* 0x080fe8000000189c */
[----:B--2---:R-:W-:Y:S04]  /*d540*/  FADD.FTZ R2, R203, R0 ;  /* 0x00000000cb027221 */ /* 0x004fe80000010000 */
[C---:B------:R-:W-:Y:S01]  /*d550*/  HMMA.16816.F32 R160, R20.reuse, R178, R160 ;  /* 0x000000b214a0723c */ /* 0x040fe200000018a0 */
[----:B------:R-:W2:Y:S07]  /*d560*/  MUFU.EX2 R46, R46 ;  /* 0x0000002e002e7308 */ /* 0x000eae0000000800 */
[-C--:B------:R-:W-:Y:S08]  /*d570*/  HMMA.16816.F32 R52, R20, R24.reuse, R52 ;  /* 0x000000181434723c */ /* 0x080ff00000001834 */
        /* <DEDUP_REMOVED lines=9> */
[-C--:B---3--:R-:W-:Y:S08]  /*d610*/  HMMA.16816.F32 R84, R20, R36.reuse, R84 ;  /* 0x000000241454723c */ /* 0x088ff00000001854 */
[C---:B------:R-:W-:Y:S08]  /*d620*/  HMMA.16816.F32 R88, R28.reuse, R36, R88 ;  /* 0x000000241c58723c */ /* 0x040ff00000001858 */
[-C--:B------:R-:W-:Y:S08]  /*d630*/  HMMA.16816.F32 R92, R28, R38.reuse, R92 ;  /* 0x000000261c5c723c */ /* 0x080ff0000000185c */
[C---:B------:R-:W-:Y:S01]  /*d640*/  HMMA.16816.F32 R96, R20.reuse, R38, R96 ;  /* 0x000000261460723c */ /* 0x040fe20000001860 */
[----:B------:R-:W3:Y:S07]  /*d650*/  LDSM.16.MT88.4 R36, [R226+0x3080] ;  /* 0x00308000e224783b */ /* 0x000eee0000004200 */
[-C--:B-1----:R-:W-:Y:S08]  /*d660*/  HMMA.16816.F32 R100, R20, R24.reuse, R100 ;  /* 0x000000181464723c */ /* 0x082ff00000001864 */
[C---:B------:R-:W-:Y:S07]  /*d670*/  HMMA.16816.F32 R104, R28.reuse, R24, R104 ;  /* 0x000000181c68723c */ /* 0x040fee0000001868 */
[----:B----4-:R-:W-:Y:S01]  /*d680*/  F2FP.PACK_AB R24, R41, R48 ;  /* 0x000000302918723e */ /* 0x010fe200000000ff */
[-C--:B------:R-:W-:Y:S04]  /*d690*/  HMMA.16816.F32 R108, R28, R26.reuse, R108 ;  /* 0x0000001a1c6c723c */ /* 0x080fe8000000186c */
[----:B------:R-:W-:Y:S04]  /*d6a0*/  F2FP.PACK_AB R25, R43, R42 ;  /* 0x0000002a2b19723e */ /* 0x000fe800000000ff */
[C---:B------:R-:W-:Y:S07]  /*d6b0*/  HMMA.16816.F32 R112, R20.reuse, R26, R112 ;  /* 0x0000001a1470723c */ /* 0x040fee0000001870 */
[----:B------:R-:W-:Y:S01]  /*d6c0*/  F2FP.PACK_AB R26, R45, R44 ;  /* 0x0000002c2d1a723e */ /* 0x000fe200000000ff */
[-C--:B--2---:R-:W-:Y:S04]  /*d6d0*/  HMMA.16816.F32 R116, R20, R32.reuse, R116 ;  /* 0x000000201474723c */ /* 0x084fe80000001874 */
[----:B------:R-:W-:Y:S04]  /*d6e0*/  F2FP.PACK_AB R27, R40, R46 ;  /* 0x0000002e281b723e */ /* 0x000fe800000000ff */
[C---:B------:R-:W-:Y:S08]  /*d6f0*/  HMMA.16816.F32 R120, R28.reuse, R32, R120 ;  /* 0x000000201c78723c */ /* 0x040ff00000001878 */
[-C--:B------:R-:W-:Y:S01]  /*d700*/  HMMA.16816.F32 R124, R28, R34.reuse, R124 ;  /* 0x000000221c7c723c */ /* 0x080fe2000000187c */
[----:B------:R-:W1:Y:S07]  /*d710*/  LDSM.16.MT88.4 R28, [R228+0x3080] ;  /* 0x00308000e41c783b */ /* 0x000e6e0000004200 */
[----:B------:R-:W-:Y:S01]  /*d720*/  HMMA.16816.F32 R128, R20, R34, R128 ;  /* 0x000000221480723c */ /* 0x000fe20000001880 */
[----:B------:R-:W2:Y:S06]  /*d730*/  LDSM.16.MT88.4 R32, [R227+0x3080] ;  /* 0x00308000e320783b */ /* 0x000eac0000004200 */
[----:B------:R-:W-:Y:S02]  /*d740*/  F2FP.PACK_AB R20, R174, R194 ;  /* 0x000000c2ae14723e */ /* 0x000fe400000000ff */
[----:B------:R-:W-:Y:S03]  /*d750*/  F2FP.PACK_AB R22, R173, R175 ;  /* 0x000000afad16723e */ /* 0x000fe600000000ff */
[----:B------:R-:W-:Y:S02]  /*d760*/  F2FP.PACK_AB R21, R49, R172 ;  /* 0x000000ac3115723e */ /* 0x000fe400000000ff */
[----:B------:R-:W-:Y:S07]  /*d770*/  F2FP.PACK_AB R23, R51, R50 ;  /* 0x000000323317723e */ /* 0x000fee00000000ff */
[-C--:B------:R-:W-:Y:S01]  /*d780*/  HMMA.16816.F32 R176, R20, R188.reuse, R4 ;  /* 0x000000bc14b0723c */ /* 0x080fe20000001804 */
[----:B------:R-:W4:Y:S07]  /*d790*/  LDSM.16.MT88.4 R4, [R225+0x4880] ;  /* 0x00488000e104783b */ /* 0x000f2e0000004200 */
[C---:B------:R-:W-:Y:S01]  /*d7a0*/  HMMA.16816.F32 R180, R24.reuse, R188, R8 ;  /* 0x000000bc18b4723c */ /* 0x040fe20000001808 */
[----:B------:R-:W1:Y:S07]  /*d7b0*/  LDSM.16.MT88.4 R8, [R226+0x4880] ;  /* 0x00488000e208783b */ /* 0x000e6e0000004200 */
[-C--:B------:R-:W-:Y:S01]  /*d7c0*/  HMMA.16816.F32 R184, R24, R190.reuse, R12 ;  /* 0x000000be18b8723c */ /* 0x080fe2000000180c */
[----:B------:R-:W1:Y:S07]  /*d7d0*/  LDSM.16.MT88.4 R12, [R228+0x4880] ;  /* 0x00488000e40c783b */ /* 0x000e6e0000004200 */
[C---:B------:R-:W-:Y:S01]  /*d7e0*/  HMMA.16816.F32 R188, R20.reuse, R190, R16 ;  /* 0x000000be14bc723c */ /* 0x040fe20000001810 */
[----:B------:R-:W2:Y:S07]  /*d7f0*/  LDSM.16.MT88.4 R16, [R227+0x4880] ;  /* 0x00488000e310783b */ /* 0x000eae0000004200 */
[-C--:B---3--:R-:W-:Y:S08]  /*d800*/  HMMA.16816.F32 R132, R20, R36.reuse, R132 ;  /* 0x000000241484723c */ /* 0x088ff00000001884 */
[C---:B------:R-:W-:Y:S08]  /*d810*/  HMMA.16816.F32 R136, R24.reuse, R36, R136 ;  /* 0x000000241888723c */ /* 0x040ff00000001888 */
[-C--:B------:R-:W-:Y:S08]  /*d820*/  HMMA.16816.F32 R140, R24, R38.reuse, R140 ;  /* 0x00000026188c723c */ /* 0x080ff0000000188c */
[C---:B------:R-:W-:Y:S08]  /*d830*/  HMMA.16816.F32 R144, R20.reuse, R38, R144 ;  /* 0x000000261490723c */ /* 0x040ff00000001890 */
[-C--:B-1----:R-:W-:Y:S08]  /*d840*/  HMMA.16816.F32 R148, R20, R28.reuse, R148 ;  /* 0x0000001c1494723c */ /* 0x082ff00000001894 */
[C---:B------:R-:W-:Y:S08]  /*d850*/  HMMA.16816.F32 R152, R24.reuse, R28, R152 ;  /* 0x0000001c1898723c */ /* 0x040ff00000001898 */
[-C--:B------:R-:W-:Y:S08]  /*d860*/  HMMA.16816.F32 R156, R24, R30.reuse, R156 ;  /* 0x0000001e189c723c */ /* 0x080ff0000000189c */
[C---:B------:R-:W-:Y:S08]  /*d870*/  HMMA.16816.F32 R160, R20.reuse, R30, R160 ;  /* 0x0000001e14a0723c */ /* 0x040ff000000018a0 */
[-C--:B--2---:R-:W-:Y:S08]  /*d880*/  HMMA.16816.F32 R52, R20, R32.reuse, R52 ;  /* 0x000000201434723c */ /* 0x084ff00000001834 */
        /* <DEDUP_REMOVED lines=26> */
[----:B------:R-:W-:Y:S04]  /*da30*/  FADD.FTZ R8, R220, R8 ;  /* 0x00000008dc087221 */ /* 0x000fe80000010000 */
[C---:B------:R-:W-:Y:S04]  /*da40*/  HMMA.16816.F32 R104, R24.reuse, R12, R104 ;  /* 0x0000000c1868723c */ /* 0x040fe80000001868 */
[----:B------:R-:W-:Y:S02]  /*da50*/  FADD.FTZ R4, R209, R8 ;  /* 0x00000008d1047221 */ /* 0x000fe40000010000 */
[----:B------:R-:W-:Y:S02]  /*da60*/  FADD.FTZ R8, R212, R5 ;  /* 0x00000005d4087221 */ /* 0x000fe40000010000 */
[----:B------:R-:W-:Y:S01]  /*da70*/  FADD.FTZ R7, R208, R4 ;  /* 0x00000004d0077221 */ /* 0x000fe20000010000 */
[-C--:B------:R-:W-:Y:S03]  /*da80*/  HMMA.16816.F32 R108, R24, R14.reuse, R108 ;  /* 0x0000000e186c723c */ /* 0x080fe6000000186c */
[----:B------:R-:W-:Y:S02]  /*da90*/  FADD.FTZ R4, R211, R8 ;  /* 0x00000008d3047221 */ /* 0x000fe40000010000 */
[----:B------:R-:W-:Y:S02]  /*daa0*/  FADD.FTZ R5, R192, R0 ;  /* 0x00000000c0057221 */ /* 0x000fe40000010000 */
[----:B------:R-:W-:Y:S01]  /*dab0*/  FADD.FTZ R2, R207, R7 ;  /* 0x00000007cf027221 */ /* 0x000fe20000010000 */
[C---:B------:R-:W-:Y:S04]  /*dac0*/  HMMA.16816.F32 R112, R20.reuse, R14, R112 ;  /* 0x0000000e1470723c */ /* 0x040fe80000001870 */
[----:B------:R-:W-:Y:S02]  /*dad0*/  FADD.FTZ R0, R196, R6 ;  /* 0x00000006c4007221 */ /* 0x000fe40000010000 */
[----:B------:R-:W-:Y:S02]  /*dae0*/  FADD.FTZ R7, R210, R4 ;  /* 0x00000004d2077221 */ /* 0x000fe40000010000 */
[----:B------:R-:W-:Y:S01]  /*daf0*/  FADD.FTZ R8, R170, R5 ;  /* 0x00000005aa087221 */ /* 0x000fe20000010000 */
[-C--:B------:R-:W-:Y:S03]  /*db00*/  HMMA.16816.F32 R116, R20, R16.reuse, R116 ;  /* 0x000000101474723c */ /* 0x080fe60000001874 */
[----:B------:R-:W-:Y:S01]  /*db10*/  FADD.FTZ R5, R199, R2 ;  /* 0x00000002c7057221 */ /* 0x000fe20000010000 */
[----:B------:R-:W-:Y:S01]  /*db20*/  MOV R170, R3 ;  /* 0x0000000300aa7202 */ /* 0x000fe20000000f00 */
[----:B------:R-:W-:Y:S02]  /*db30*/  FADD.FTZ R6, R195, R0 ;  /* 0x00000000c3067221 */ /* 0x000fe40000010000 */
[----:B------:R-:W-:Y:S01]  /*db40*/  FADD.FTZ R2, R194, R7 ;  /* 0x00000007c2027221 */ /* 0x000fe20000010000 */
        /* <DEDUP_REMOVED lines=14> */
[----:B------:R-:W-:Y:S01]  /*dc30*/  FADD.FTZ R2, R44, R0 ;  /* 0x000000002c027221 */ /* 0x000fe20000010000 */
[----:B------:R-:W-:Y:S01]  /*dc40*/  STL [R1+0x1c], R6 ;  /* 0x00001c0601007387 */ /* 0x000fe20000100800 */
[----:B------:R-:W-:Y:S02]  /*dc50*/  FADD.FTZ R0, R46, R4 ;  /* 0x000000042e007221 */ /* 0x000fe40000010000 */
[----:B------:R-:W-:Y:S02]  /*dc60*/  FADD.FTZ R4, R51, R5 ;  /* 0x0000000533047221 */ /* 0x000fe40000010000 */
[----:B------:R-:W-:Y:S02]  /*dc70*/  FADD.FTZ R2, R45, R2 ;  /* 0x000000022d027221 */ /* 0x000fe40000010000 */
[----:B------:R-:W-:Y:S01]  /*dc80*/  FADD.FTZ R0, R40, R0 ;  /* 0x0000000028007221 */ /* 0x000fe20000010000 */
[----:B------:R-:W-:Y:S04]  /*dc90*/  STL [R1+0x14], R4 ;  /* 0x0000140401007387 */ /* 0x000fe80000100800 */
[----:B------:R1:W-:Y:S04]  /*dca0*/  STL [R1+0x18], R2 ;  /* 0x0000180201007387 */ /* 0x0003e80000100800 */
[----:B------:R2:W-:Y:S01]  /*dcb0*/  STL [R1+0x20], R0 ;  /* 0x0000200001007387 */ /* 0x0005e20000100800 */
[----:B-1----:R-:W-:Y:S02]  /*dcc0*/  MOV R2, R168 ;  /* 0x000000a800027202 */ /* 0x002fe40000000f00 */
[----:B--2---:R-:W-:Y:S01]  /*dcd0*/  MOV R0, R169 ;  /* 0x000000a900007202 */ /* 0x004fe20000000f00 */
[----:B------:R-:W-:-:S05]  /*dce0*/  @P0 BRA `(.L_x_923) ;  /* 0xffffd31000000947 */ /* 0x000fca000383ffff */
.L_x_922:
[----:B------:R-:W-:-:S13]  /*dcf0*/  ISETP.GE.AND P0, PT, R242, UR8, PT ;  /* 0x00000008f2007c0c */ /* 0x000fda000bf06270 */
[----:B------:R-:W-:Y:S05]  /*dd00*/  @!P0 BRA `(.L_x_924) ;  /* 0x000043d000008947 */ /* 0x000fea0003800000 */
[----:B-12---:R-:W2:Y:S04]  /*dd10*/  LDL.64 R4, [R1+0x48] ;  /* 0x0000480001047983 */ /* 0x006ea80000100a00 */
[----:B------:R-:W3:Y:S01]  /*dd20*/  LDL.64 R6, [R1+0x38] ;  /* 0x0000380001067983 */ /* 0x000ee20000100a00 */
[----:B------:R-:W-:Y:S01]  /*dd30*/  IMAD.MOV.U32 R170, RZ, RZ, R3 ;  /* 0x000000ffffaa7224 */ /* 0x000fe200078e0003 */
[----:B------:R-:W-:Y:S02]  /*dd40*/  ULDC.64 UR4, c[0x0][0x1e0] ;  /* 0x0000780000047ab9 */ /* 0x000fe40000000a00 */
[----:B------:R-:W-:Y:S02]  /*dd50*/  USHF.L.U64.HI UR7, UR4, 0x5, UR5 ;  /* 0x0000000504077899 */ /* 0x000fe40008010205 */
[----:B------:R-:W-:-:S02]  /*dd60*/  USHF.L.U32 UR16, UR4, 0x5, URZ ;  /* 0x0000000504107899 */ /* 0x000fc4000800063f */
[----:B------:R-:W-:Y:S02]  /*dd70*/  UMOV UR13, 0x30 ;  /* 0x00000030000d7882 */ /* 0x000fe40000000000 */
[----:B------:R-:W-:Y:S01]  /*dd80*/  ULDC.64 UR4, c[0x0][0x208] ;  /* 0x0000820000047ab9 */ /* 0x000fe20000000a00 */
[----:B------:R-:W-:Y:S01]  /*dd90*/  IMAD.MOV.U32 R165, RZ, RZ, R168 ;  /* 0x000000ffffa57224 */ /* 0x000fe200078e00a8 */
[----:B------:R-:W-:Y:S01]  /*dda0*/  UIADD3 UR12, UP1, UR12, 0x80, URZ ;  /* 0x000000800c0c7890 */ /* 0x000fe2000ff3e03f */
[----:B------:R-:W-:Y:S01]  /*ddb0*/  MOV R164, R169 ;  /* 0x000000a900a47202 */ /* 0x000fe20000000f00 */
[----:B------:R-:W-:Y:S01]  /*ddc0*/  UIADD3 UR17, UP0, UR10, 0x80, URZ ;  /* 0x000000800a117890 */ /* 0x000fe2000ff1e03f */
[----:B------:R-:W-:Y:S01]  /*ddd0*/  MOV R166, R167 ;  /* 0x000000a700a67202 */ /* 0x000fe20000000f00 */
[----:B------:R-:W-:Y:S02]  /*dde0*/  UIMAD.WIDE.U32 UR18, UR13, UR4, URZ ;  /* 0x000000040d1272a5 */ /* 0x000fe4000f8e003f */
[----:B------:R-:W-:-:S02]  /*ddf0*/  UIMAD UR5, UR13, UR5, URZ ;  /* 0x000000050d0572a4 */ /* 0x000fc4000f8e023f */
[----:B------:R-:W-:Y:S02]  /*de00*/  UIADD3.X UR9, URZ, UR9, URZ, UP1, !UPT ;  /* 0x000000093f097290 */ /* 0x000fe40008ffe43f */
[----:B------:R-:W-:Y:S02]  /*de10*/  UIADD3.X UR4, URZ, UR11, URZ, UP0, !UPT ;  /* 0x0000000b3f047290 */ /* 0x000fe400087fe43f */
[----:B------:R-:W-:Y:S01]  /*de20*/  UIADD3 UR5, UR19, UR5, URZ ;  /* 0x0000000513057290 */ /* 0x000fe2000fffe03f */
[----:B--2---:R-:W-:Y:S02]  /*de30*/  IADD3 R8, P0, R4, 0x40, RZ ;  /* 0x0000004004087810 */ /* 0x004fe40007f1e0ff */
[----:B------:R-:W-:Y:S01]  /*de40*/  MOV R2, R4 ;  /* 0x0000000400027202 */ /* 0x000fe20000000f00 */
[--C-:B---3--:R-:W-:Y:S02]  /*de50*/  IMAD.MOV.U32 R3, RZ, RZ, R7.reuse ;  /* 0x000000ffff037224 */ /* 0x108fe400078e0007 */
[----:B------:R-:W-:-:S05]  /*de60*/  IMAD.X R9, RZ, RZ, R7, P0 ;  /* 0x000000ffff097224 */ /* 0x000fca00000e0607 */
[----:B------:R1:W-:Y:S04]  /*de70*/  STL.64 [R1], R8 ;  /* 0x0000000801007387 */ /* 0x0003e80000100a00 */
[----:B------:R1:W-:Y:S02]  /*de80*/  STL.64 [R1+0x8], R2 ;  /* 0x0000080201007387 */ /* 0x0003e40000100a00 */
.L_x_941:
[----:B--2---:R-:W2:Y:S01]  /*de90*/  LDL.64 R40, [R1+0x8] ;  /* 0x0000080001287983 */ /* 0x004ea20000100a00 */
[----:B------:R-:W-:Y:S04]  /*dea0*/  DEPBAR.LE SB0, 0x0 ;  /* 0x000080000000791a */ /* 0x000fe80000000000 */
[----:B------:R-:W3:Y:S05]  /*deb0*/  LDL.64 R168, [R1] ;  /* 0x0000000001a87983 */ /* 0x000eea0000100a00 */
[----:B------:R-:W-:Y:S01]  /*dec0*/  BAR.SYNC.DEFER_BLOCKING 0x0 ;  /* 0x0000000000007b1d */ /* 0x000fe20000010000 */
[C---:B------:R-:W-:Y:S01]  /*ded0*/  ISETP.GT.AND P6, PT, R242.reuse, UR8, PT ;  /* 0x00000008f2007c0c */ /* 0x040fe2000bfc4270 */
[----:B------:R-:W-:Y:S01]  /*dee0*/  IMAD R0, R242, UR5, RZ ;  /* 0x00000005f2007c24 */ /* 0x000fe2000f8e02ff */
[----:B-1----:R-:W-:Y:S05]  /*def0*/  SHF.R.S32.HI R2, RZ, 0x1f, R242 ;  /* 0x0000001fff027819 */ /* 0x002fea00000114f2 */
[----:B------:R-:W-:Y:S01]  /*df00*/  IMAD R0, R2, UR18, R0 ;  /* 0x0000001202007c24 */ /* 0x000fe2000f8e0200 */
[----:B-----5:R-:W-:Y:S05]  /*df10*/  LDSM.16.M88.4 R48, [R231+0x8080] ;  /* 0x00808000e730783b */ /* 0x020fea0000000200 */
[----:B------:R-:W1:Y:S05]  /*df20*/  LDSM.16.M88.4 R16, [R224+0x5080] ;  /* 0x00508000e010783b */ /* 0x000e6a0000000200 */
[----:B------:R-:W4:Y:S05]  /*df30*/  LDSM.16.M88.4 R44, [R231+0xa080] ;  /* 0x00a08000e72c783b */ /* 0x000f2a0000000200 */
[----:B------:R-:W4:Y:S05]  /*df40*/  LDSM.16.M88.4 R32, [R224+0x5880] ;  /* 0x00588000e020783b */ /* 0x000f2a0000000200 */
[----:B------:R-:W3:Y:S05]  /*df50*/  LDL.64 R246, [R1+0x30] ;  /* 0x0000300001f67983 */ /* 0x000eea0000100a00 */
[----:B------:R-:W4:Y:S05]  /*df60*/  LDSM.16.M88.4 R172, [R224+0x6080] ;  /* 0x00608000e0ac783b */ /* 0x000f2a0000000200 */
[----:B------:R-:W3:Y:S05]  /*df70*/  LDL.64 R244, [R1+0x40] ;  /* 0x0000400001f47983 */ /* 0x000eea0000100a00 */
[----:B------:R-:W-:Y:S05]  /*df80*/  LDSM.16.M88.4 R192, [R233+0x8080] ;  /* 0x00808000e9c0783b */ /* 0x000fea0000000200 */
[----:B------:R-:W3:Y:S01]  /*df90*/  LDL R171, [R1+0x24] ;  /* 0x0000240001ab7983 */ /* 0x000ee20000100800 */
[-C--:B-1----:R-:W-:Y:S04]  /*dfa0*/  HMMA.16816.F32 R4, R48, R16.reuse, RZ ;  /* 0x000000103004723c */ /* 0x082fe800000018ff */
[----:B------:R-:W1:Y:S05]  /*dfb0*/  LDSM.16.M88.4 R196, [R235] ;  /* 0x00000000ebc4783b */ /* 0x000e6a0000000200 */
[----:B------:R-:W1:Y:S01]  /*dfc0*/  LDSM.16.M88.4 R200, [R233+0xa080] ;  /* 0x00a08000e9c8783b */ /* 0x000e620000000200 */
[C---:B----4-:R-:W-:Y:S04]  /*dfd0*/  HMMA.16816.F32 R8, R44.reuse, R16, RZ ;  /* 0x000000102c08723c */ /* 0x050fe800000018ff */
[----:B------:R-:W4:Y:S04]  /*dfe0*/  LDSM.16.M88.4 R204, [R241] ;  /* 0x00000000f1cc783b */ /* 0x000f280000000200 */
[-C--:B------:R-:W-:Y:S08]  /*dff0*/  HMMA.16816.F32 R12, R44, R18.reuse, RZ ;  /* 0x000000122c0c723c */ /* 0x080ff000000018ff */
[C---:B------:R-:W-:Y:S08]  /*e000*/  HMMA.16816.F32 R16, R48.reuse, R18, RZ ;  /* 0x000000123010723c */ /* 0x040ff000000018ff */
[-C--:B------:R-:W-:Y:S08]  /*e010*/  HMMA.16816.F32 R20, R48, R32.reuse, RZ ;  /* 0x000000203014723c */ /* 0x080ff000000018ff */
[C---:B------:R-:W-:Y:S08]  /*e020*/  HMMA.16816.F32 R24, R44.reuse, R32, RZ ;  /* 0x000000202c18723c */ /* 0x040ff000000018ff */
[-C--:B------:R-:W-:Y:S08]  /*e030*/  HMMA.16816.F32 R28, R44, R34.reuse, RZ ;  /* 0x000000222c1c723c */ /* 0x080ff000000018ff */
[C---:B------:R-:W-:Y:S08]  /*e040*/  HMMA.16816.F32 R32, R48.reuse, R34, RZ ;  /* 0x000000223020723c */ /* 0x040ff000000018ff */
[-C--:B------:R-:W-:Y:S01]  /*e050*/  HMMA.16816.F32 R36, R48, R172.reuse, RZ ;  /* 0x000000ac3024723c */ /* 0x080fe200000018ff */
[C---:B--2---:R-:W-:Y:S07]  /*e060*/  IMAD.WIDE.U32 R208, R242.reuse, UR18, R40 ;  /* 0x00000012f2d07c25 */ /* 0x044fee000f8e0028 */
[C---:B------:R-:W-:Y:S04]  /*e070*/  HMMA.16816.F32 R40, R44.reuse, R172, RZ ;  /* 0x000000ac2c28723c */ /* 0x040fe800000018ff */
[----:B------:R-:W-:Y:S02]  /*e080*/  IMAD.IADD R167, R209, 0x1, R0 ;  /* 0x00000001d1a77824 */ /* 0x000fe400078e0200 */
[----:B---3--:R-:W-:Y:S01]  /*e090*/  IMAD.WIDE.U32 R2, R242, UR18, R168 ;  /* 0x00000012f2027c25 */ /* 0x008fe2000f8e00a8 */
[C---:B------:R-:W-:Y:S01]  /*e0a0*/  LEA R168, P1, R208.reuse, c[0x0][0x1f8], 0x1 ;  /* 0x00007e00d0a87a11 */ /* 0x040fe200078208ff */
[-C--:B------:R-:W-:Y:S04]  /*e0b0*/  HMMA.16816.F32 R44, R44, R174.reuse, RZ ;  /* 0x000000ae2c2c723c */ /* 0x080fe800000018ff */
[----:B------:R-:W-:Y:S02]  /*e0c0*/  LEA.HI.X R169, R208, c[0x0][0x1fc], R167, 0x1, P1 ;  /* 0x00007f00d0a97a11 */ /* 0x000fe400008f0ca7 */
[----:B------:R-:W2:Y:S01]  /*e0d0*/  LDL R167, [R1+0x10] ;  /* 0x0000100001a77983 */ /* 0x000ea20000100800 */
[----:B------:R-:W-:Y:S01]  /*e0e0*/  LEA R212, P0, R2, c[0x0][0x1f8], 0x1 ;  /* 0x00007e0002d47a11 */ /* 0x000fe200078008ff */
[----:B------:R-:W-:Y:S01]  /*e0f0*/  IMAD.IADD R0, R0, 0x1, R3 ;  /* 0x0000000100007824 */ /* 0x000fe200078e0203 */
[----:B------:R-:W-:Y:S02]  /*e100*/  HMMA.16816.F32 R48, R48, R174, RZ ;  /* 0x000000ae3030723c */ /* 0x000fe400000018ff */
[----:B------:R-:W3:Y:S02]  /*e110*/  LDSM.16.M88.4 R208, [R240] ;  /* 0x00000000f0d0783b */ /* 0x000ee40000000200 */
[----:B------:R-:W-:Y:S03]  /*e120*/  LEA.HI.X R213, R2, c[0x0][0x1fc], R0, 0x1, P0 ;  /* 0x00007f0002d57a11 */ /* 0x000fe600000f0c00 */
[----:B------:R-:W-:Y:S01]  /*e130*/  @!PT LDS RZ, [RZ] ;  /* 0x00000000fffff984 */ /* 0x000fe20000000800 */
[----:B------:R-:W-:Y:S01]  /*e140*/  @!PT LDS RZ, [RZ] ;  /* 0x00000000fffff984 */ /* 0x000fe20000000800 */
[----:B------:R-:W-:Y:S01]  /*e150*/  @!PT LDS RZ, [RZ] ;  /* 0x00000000fffff984 */ /* 0x000fe20000000800 */
[----:B------:R4:W-:Y:S01]  /*e160*/  LDGSTS.E.BYPASS.LTC128B.128 [R243+0x2080], [R168.64], !P4 ;  /* 0x02080000a8f37fae */ /* 0x0009e2000e101d4e */
[----:B------:R-:W-:Y:S01]  /*e170*/  IADD3 R2, P0, R168, UR10, RZ ;  /* 0x0000000aa8027c10 */ /* 0x000fe2000ff1e0ff */
[-C--:B-1----:R-:W-:Y:S03]  /*e180*/  HMMA.16816.F32 R4, R192, R196.reuse, R4 ;  /* 0x000000c4c004723c */ /* 0x082fe60000001804 */
[----:B------:R1:W-:Y:S02]  /*e190*/  LDGSTS.E.BYPASS.LTC128B.128 [R243+0x3880], [R212.64], !P3 ;  /* 0x03880000d4f37fae */ /* 0x0003e4000d901d4e */
[----:B------:R-:W-:Y:S02]  /*e1a0*/  IADD3.X R3, R169, UR11, RZ, P0, !PT ;  /* 0x0000000ba9037c10 */ /* 0x000fe400087fe4ff */
[----:B------:R-:W-:Y:S01]  /*e1b0*/  IADD3 R172, P1, R2, UR10, RZ ;  /* 0x0000000a02ac7c10 */ /* 0x000fe2000ff3e0ff */
[C---:B------:R-:W-:Y:S02]  /*e1c0*/  HMMA.16816.F32 R8, R200.reuse, R196, R8 ;  /* 0x000000c4c808723c */ /* 0x040fe40000001808 */
[----:B------:R1:W-:Y:S02]  /*e1d0*/  LDGSTS.E.BYPASS.LTC128B.128 [R243+0x2880], [R2.64], !P4 ;  /* 0x0288000002f37fae */ /* 0x0003e4000e101d4e */
[C---:B------:R-:W-:Y:S02]  /*e1e0*/  IADD3.X R173, R3.reuse, UR11, RZ, P1, !PT ;  /* 0x0000000b03ad7c10 */ /* 0x040fe40008ffe4ff */
[----:B------:R-:W-:Y:S01]  /*e1f0*/  PLOP3.LUT P1, PT, PT, PT, UP3, 0x80, 0x0 ;  /* 0x000000000000781c */ /* 0x000fe20003f2f038 */
[----:B------:R1:W-:Y:S01]  /*e200*/  LDGSTS.E.BYPASS.LTC128B.128 [R243+0x4080], [R2.64+0x80], !P3 ;  /* 0x0408008002f37fae */ /* 0x0003e2000d901d4e */
[-C--:B------:R-:W-:Y:S04]  /*e210*/  HMMA.16816.F32 R12, R200, R198.reuse, R12 ;  /* 0x000000c6c80c723c */ /* 0x080fe8000000180c */
[----:B------:R3:W-:Y:S01]  /*e220*/  LDGSTS.E.BYPASS.LTC128B.128 [R243+0x3080], [R172.64], !P4 ;  /* 0x03080000acf37fae */ /* 0x0007e2000e101d4e */
[----:B------:R-:W-:Y:S03]  /*e230*/  @P6 IADD3 R0, R242, -0x1, RZ ;  /* 0xfffffffff2006810 */ /* 0x000fe60007ffe0ff */
[C---:B------:R-:W-:Y:S04]  /*e240*/  HMMA.16816.F32 R16, R192.reuse, R198, R16 ;  /* 0x000000c6c010723c */ /* 0x040fe80000001810 */
[----:B----4-:R-:W-:Y:S04]  /*e250*/  IADD3 R168, P0, R2, UR17, RZ ;  /* 0x0000001102a87c10 */ /* 0x010fe8000ff1e0ff */
[-C--:B------:R-:W-:Y:S04]  /*e260*/  HMMA.16816.F32 R20, R192, R204.reuse, R20 ;  /* 0x000000ccc014723c */ /* 0x080fe80000001814 */
[----:B------:R-:W-:Y:S02]  /*e270*/  IADD3.X R169, R3, UR4, RZ, P0, !PT ;  /* 0x0000000403a97c10 */ /* 0x000fe400087fe4ff */
[----:B------:R-:W-:Y:S02]  /*e280*/  PLOP3.LUT P0, PT, PT, PT, UP3, 0x80, 0x0 ;  /* 0x000000000000781c */ /* 0x000fe40003f0f038 */
[C---:B------:R-:W-:Y:S01]  /*e290*/  HMMA.16816.F32 R24, R200.reuse, R204, R24 ;  /* 0x000000ccc818723c */ /* 0x040fe20000001818 */
[----:B------:R4:W-:Y:S03]  /*e2a0*/  LDGSTS.E.BYPASS.LTC128B.128 [R243+0x4880], [R168.64], !P3 ;  /* 0x04880000a8f37fae */ /* 0x0009e6000d901d4e */
[----:B-1----:R-:W-:Y:S01]  /*e2b0*/  @P6 SHF.R.S32.HI R2, RZ, 0x1f, R0 ;  /* 0x0000001fff026819 */ /* 0x002fe20000011400 */
[----:B------:R-:W-:Y:S01]  /*e2c0*/  @P6 IMAD.MOV.U32 R3, RZ, RZ, R247 ;  /* 0x000000ffff036224 */ /* 0x000fe200078e00f7 */
[----:B------:R-:W-:Y:S02]  /*e2d0*/  LDSM.16.M88.4 R212, [R230+0x5080] ;  /* 0x00508000e6d4783b */ /* 0x000fe40000000200 */
[-C--:B------:R-:W-:Y:S03]  /*e2e0*/  HMMA.16816.F32 R28, R200, R206.reuse, R28 ;  /* 0x000000cec81c723c */ /* 0x080fe6000000181c */
[----:B------:R-:W0:Y:S01]  /*e2f0*/  LDGDEPBAR ;  /* 0x00000000000079af */ /* 0x000e220000000000 */
[----:B------:R-:W-:Y:S04]  /*e300*/  @P6 IMAD R2, R2, c[0x0][0x1e0], RZ ;  /* 0x0000780002026a24 */ /* 0x000fe800078e02ff */
[C---:B------:R-:W-:Y:S01]  /*e310*/  HMMA.16816.F32 R32, R192.reuse, R206, R32 ;  /* 0x000000cec020723c */ /* 0x040fe20000001820 */
[----:B---3--:R-:W1:Y:S03]  /*e320*/  LDSM.16.M88.4 R172, [R232+0x8080] ;  /* 0x00808000e8ac783b */ /* 0x008e660000000200 */
[C---:B------:R-:W-:Y:S02]  /*e330*/  @P6 IMAD R2, R0.reuse, c[0x0][0x1e4], R2 ;  /* 0x0000790000026a24 */ /* 0x040fe400078e0202 */
[----:B------:R-:W3:Y:S02]  /*e340*/  LDSM.16.M88.4 R216, [R232+0xa080] ;  /* 0x00a08000e8d8783b */ /* 0x000ee40000000200 */
[-C--:B------:R-:W-:Y:S03]  /*e350*/  HMMA.16816.F32 R36, R192, R208.reuse, R36 ;  /* 0x000000d0c024723c */ /* 0x080fe60000001824 */
[----:B------:R-:W3:Y:S01]  /*e360*/  LDSM.16.M88.4 R196, [R230+0x5880] ;  /* 0x00588000e6c4783b */ /* 0x000ee20000000200 */
[----:B----4-:R-:W-:Y:S04]  /*e370*/  @P6 IMAD.WIDE.U32 R168, R0, c[0x0][0x1e0], RZ ;  /* 0x0000780000a86a25 */ /* 0x010fe800078e00ff */
[C---:B------:R-:W-:Y:S01]  /*e380*/  HMMA.16816.F32 R40, R200.reuse, R208, R40 ;  /* 0x000000d0c828723c */ /* 0x040fe20000001828 */
[----:B------:R-:W-:Y:S03]  /*e390*/  LDSM.16.M88.4 R204, [R229] ;  /* 0x00000000e5cc783b */ /* 0x000fe60000000200 */
[----:B------:R-:W-:Y:S02]  /*e3a0*/  @P6 IMAD.IADD R0, R169, 0x1, R2 ;  /* 0x00000001a9006824 */ /* 0x000fe400078e0202 */
[----:B------:R-:W-:Y:S01]  /*e3b0*/  LDSM.16.M88.4 R220, [R229+0x800] ;  /* 0x00080000e5dc783b */ /* 0x000fe20000000200 */
[----:B------:R-:W-:Y:S01]  /*e3c0*/  @P6 IMAD.MOV.U32 R2, RZ, RZ, R244 ;  /* 0x000000ffff026224 */ /* 0x000fe200078e00f4 */
[-C--:B------:R-:W-:Y:S03]  /*e3d0*/  HMMA.16816.F32 R44, R200, R210.reuse, R44 ;  /* 0x000000d2c82c723c */ /* 0x080fe6000000182c */
[----:B------:R-:W4:Y:S01]  /*e3e0*/  LDSM.16.M88.4 R200, [R230+0x6080] ;  /* 0x00608000e6c8783b */ /* 0x000f220000000200 */
[----:B------:R-:W-:Y:S04]  /*e3f0*/  @P6 IMAD.WIDE.U32 R2, R168, 0x30, R2 ;  /* 0x00000030a8026825 */ /* 0x000fe800078e0002 */
[----:B------:R-:W-:Y:S01]  /*e400*/  HMMA.16816.F32 R48, R192, R210, R48 ;  /* 0x000000d2c030723c */ /* 0x000fe20000001830 */
[----:B------:R-:W4:Y:S03]  /*e410*/  LDSM.16.M88.4 R192, [R234+0x8080] ;  /* 0x00808000eac0783b */ /* 0x000f260000000200 */
[----:B------:R-:W-:Y:S02]  /*e420*/  @P6 IMAD.SHL.U32 R168, R2, 0x2, RZ ;  /* 0x0000000202a86824 */ /* 0x000fe400078e00ff */
[----:B------:R-:W4:Y:S01]  /*e430*/  LDSM.16.M88.4 R208, [R234+0xa080] ;  /* 0x00a08000ead0783b */ /* 0x000f220000000200 */
[----:B------:R-:W-:Y:S01]  /*e440*/  @P6 IMAD R0, R0, 0x30, RZ ;  /* 0x0000003000006824 */ /* 0x000fe200078e02ff */
[-C--:B-1----:R-:W-:Y:S05]  /*e450*/  HMMA.16816.F32 R4, R172, R212.reuse, R4 ;  /* 0x000000d4ac04723c */ /* 0x082fea0000001804 */
[----:B------:R-:W-:Y:S02]  /*e460*/  @P6 IMAD.IADD R3, R3, 0x1, R0 ;  /* 0x0000000103036824 */ /* 0x000fe400078e0200 */
[----:B------:R-:W-:Y:S01]  /*e470*/  @P1 IMAD.HI.U32 R0, R171, c[0x0][0x2c8], RZ ;  /* 0x0000b200ab001a27 */ /* 0x000fe200078e00ff */
[C---:B---3--:R-:W-:Y:S04]  /*e480*/  HMMA.16816.F32 R8, R216.reuse, R212, R8 ;  /* 0x000000d4d808723c */ /* 0x048fe80000001808 */
[----:B------:R-:W-:Y:S02]  /*e490*/  @P6 SHF.L.U64.HI R3, R2, 0x1, R3 ;  /* 0x0000000102036819 */ /* 0x000fe40000010203 */
[----:B------:R-:W-:Y:S02]  /*e4a0*/  @P0 SHF.R.U32.HI R171, RZ, c[0x0][0x2cc], R0 ;  /* 0x0000b300ffab0a19 */ /* 0x000fe40000011600 */
        /* <DEDUP_REMOVED lines=8> */
[-C--:B----4-:R-:W-:Y:S08]  /*e530*/  HMMA.16816.F32 R36, R172, R200.reuse, R36 ;  /* 0x000000c8ac24723c */ /* 0x090ff00000001824 */
[C---:B------:R-:W-:Y:S08]  /*e540*/  HMMA.16816.F32 R40, R216.reuse, R200, R40 ;  /* 0x000000c8d828723c */ /* 0x040ff00000001828 */
[-C--:B------:R-:W-:Y:S01]  /*e550*/  HMMA.16816.F32 R44, R216, R202.reuse, R44 ;  /* 0x000000cad82c723c */ /* 0x080fe2000000182c */
[----:B------:R-:W-:Y:S07]  /*e560*/  LDSM.16.M88.4 R216, [R233+0xe080] ;  /* 0x00e08000e9d8783b */ /* 0x000fee0000000200 */
[----:B------:R-:W-:Y:S01]  /*e570*/  HMMA.16816.F32 R48, R172, R202, R48 ;  /* 0x000000caac30723c */ /* 0x000fe20000001830 */
[----:B------:R-:W3:Y:S05]  /*e580*/  LDSM.16.M88.4 R172, [R231+0xc080] ;  /* 0x00c08000e7ac783b */ /* 0x000eea0000000200 */
[----:B------:R-:W4:Y:S02]  /*e590*/  LDSM.16.M88.4 R200, [R231+0xe080] ;  /* 0x00e08000e7c8783b */ /* 0x000f240000000200 */
        /* <DEDUP_REMOVED lines=15> */
[----:B------:R-:W-:Y:S05]  /*e690*/  LDSM.16.M88.4 R192, [R233+0xc080] ;  /* 0x00c08000e9c0783b */ /* 0x000fea0000000200 */
[----:B------:R-:W1:Y:S02]  /*e6a0*/  LDSM.16.M88.4 R212, [R239] ;  /* 0x00000000efd4783b */ /* 0x000e640000000200 */
[-C--:B---3--:R-:W-:Y:S08]  /*e6b0*/  HMMA.16816.F32 R4, R172, R196.reuse, R4 ;  /* 0x000000c4ac04723c */ /* 0x088ff00000001804 */
[C---:B----4-:R-:W-:Y:S08]  /*e6c0*/  HMMA.16816.F32 R8, R200.reuse, R196, R8 ;  /* 0x000000c4c808723c */ /* 0x050ff00000001808 */
[-C--:B------:R-:W-:Y:S08]  /*e6d0*/  HMMA.16816.F32 R12, R200, R198.reuse, R12 ;  /* 0x000000c6c80c723c */ /* 0x080ff0000000180c */
[C---:B------:R-:W-:Y:S01]  /*e6e0*/  HMMA.16816.F32 R16, R172.reuse, R198, R16 ;  /* 0x000000c6ac10723c */ /* 0x040fe20000001810 */
[----:B------:R-:W3:Y:S07]  /*e6f0*/  LDSM.16.M88.4 R196, [R237] ;  /* 0x00000000edc4783b */ /* 0x000eee0000000200 */
[-C--:B--2---:R-:W-:Y:S08]  /*e700*/  HMMA.16816.F32 R20, R172, R204.reuse, R20 ;  /* 0x000000ccac14723c */ /* 0x084ff00000001814 */
        /* <DEDUP_REMOVED lines=9> */
[----:B------:R-:W1:Y:S05]  /*e7a0*/  LDSM.16.M88.4 R172, [R232+0xc080] ;  /* 0x00c08000e8ac783b */ /* 0x000e6a0000000200 */
[----:B------:R-:W2:Y:S02]  /*e7b0*/  LDSM.16.M88.4 R208, [R230+0x7080] ;  /* 0x00708000e6d0783b */ /* 0x000ea40000000200 */
[-C--:B------:R-:W-:Y:S08]  /*e7c0*/  HMMA.16816.F32 R4, R192, R212.reuse, R4 ;  /* 0x000000d4c004723c */ /* 0x080ff00000001804 */
[C---:B------:R-:W-:Y:S08]  /*e7d0*/  HMMA.16816.F32 R8, R216.reuse, R212, R8 ;  /* 0x000000d4d808723c */ /* 0x040ff00000001808 */
[-C--:B------:R-:W-:Y:S08]  /*e7e0*/  HMMA.16816.F32 R12, R216, R214.reuse, R12 ;  /* 0x000000d6d80c723c */ /* 0x080ff0000000180c */
[C---:B------:R-:W-:Y:S01]  /*e7f0*/  HMMA.16816.F32 R16, R192.reuse, R214, R16 ;  /* 0x000000d6c010723c */ /* 0x040fe20000001810 */
[----:B------:R-:W4:Y:S07]  /*e800*/  LDSM.16.M88.4 R212, [R230+0x7880] ;  /* 0x00788000e6d4783b */ /* 0x000f2e0000000200 */
[-C--:B------:R-:W-:Y:S08]  /*e810*/  HMMA.16816.F32 R20, R192, R220.reuse, R20 ;  /* 0x000000dcc014723c */ /* 0x080ff00000001814 */
[C---:B------:R-:W-:Y:S08]  /*e820*/  HMMA.16816.F32 R24, R216.reuse, R220, R24 ;  /* 0x000000dcd818723c */ /* 0x040ff00000001818 */
[-C--:B------:R-:W-:Y:S08]  /*e830*/  HMMA.16816.F32 R28, R216, R222.reuse, R28 ;  /* 0x000000ded81c723c */ /* 0x080ff0000000181c */
[C---:B------:R-:W-:Y:S08]  /*e840*/  HMMA.16816.F32 R32, R192.reuse, R222, R32 ;  /* 0x000000dec020723c */ /* 0x040ff00000001820 */
[-C--:B---3--:R-:W-:Y:S08]  /*e850*/  HMMA.16816.F32 R36, R192, R196.reuse, R36 ;  /* 0x000000c4c024723c */ /* 0x088ff00000001824 */
[C---:B------:R-:W-:Y:S08]  /*e860*/  HMMA.16816.F32 R40, R216.reuse, R196, R40 ;  /* 0x000000c4d828723c */ /* 0x040ff00000001828 */
[-C--:B------:R-:W-:Y:S01]  /*e870*/  HMMA.16816.F32 R44, R216, R198.reuse, R44 ;  /* 0x000000c6d82c723c */ /* 0x080fe2000000182c */
[----:B------:R-:W-:Y:S07]  /*e880*/  LDSM.16.M88.4 R216, [R236+0xe080] ;  /* 0x00e08000ecd8783b */ /* 0x000fee0000000200 */
[----:B------:R-:W-:Y:S01]  /*e890*/  HMMA.16816.F32 R48, R192, R198, R48 ;  /* 0x000000c6c030723c */ /* 0x000fe20000001830 */
[----:B------:R-:W-:Y:S05]  /*e8a0*/  LDSM.16.M88.4 R192, [R234+0xc080] ;  /* 0x00c08000eac0783b */ /* 0x000fea0000000200 */
[----:B------:R-:W3:Y:S02]  /*e8b0*/  LDSM.16.M88.4 R196, [R229+0x1800] ;  /* 0x00180000e5c4783b */ /* 0x000ee40000000200 */
[-C--:B-1----:R-:W-:Y:S08]  /*e8c0*/  HMMA.16816.F32 R4, R172, R200.reuse, R4 ;  /* 0x000000c8ac04723c */ /* 0x082ff00000001804 */
[C---:B------:R-:W-:Y:S08]  /*e8d0*/  HMMA.16816.F32 R8, R204.reuse, R200, R8 ;  /* 0x000000c8cc08723c */ /* 0x040ff00000001808 */
[-C--:B------:R-:W-:Y:S08]  /*e8e0*/  HMMA.16816.F32 R12, R204, R202.reuse, R12 ;  /* 0x000000cacc0c723c */ /* 0x080ff0000000180c */
[C---:B------:R-:W-:Y:S01]  /*e8f0*/  HMMA.16816.F32 R16, R172.reuse, R202, R16 ;  /* 0x000000caac10723c */ /* 0x040fe20000001810 */
[----:B------:R-:W1:Y:S07]  /*e900*/  LDSM.16.M88.4 R200, [R229+0x2000] ;  /* 0x00200000e5c8783b */ /* 0x000e6e0000000200 */
[-C--:B--2---:R-:W-:Y:S08]  /*e910*/  HMMA.16816.F32 R20, R172, R208.reuse, R20 ;  /* 0x000000d0ac14723c */ /* 0x084ff00000001814 */
[C---:B------:R-:W-:Y:S08]  /*e920*/  HMMA.16816.F32 R24, R204.reuse, R208, R24 ;  /* 0x000000d0cc18723c */ /* 0x040ff00000001818 */
[-C--:B------:R-:W-:Y:S08]  /*e930*/  HMMA.16816.F32 R28, R204, R210.reuse, R28 ;  /* 0x000000d2cc1c723c */ /* 0x080ff0000000181c */
[C---:B------:R-:W-:Y:S08]  /*e940*/  HMMA.16816.F32 R32, R172.reuse, R210, R32 ;  /* 0x000000d2ac20723c */ /* 0x040ff00000001820 */
[-C--:B----4-:R-:W-:Y:S08]  /*e950*/  HMMA.16816.F32 R36, R172, R212.reuse, R36 ;  /* 0x000000d4ac24723c */ /* 0x090ff00000001824 */
[C---:B------:R-:W-:Y:S08]  /*e960*/  HMMA.16816.F32 R40, R204.reuse, R212, R40 ;  /* 0x000000d4cc28723c */ /* 0x040ff00000001828 */
[-C--:B------:R-:W-:Y:S08]  /*e970*/  HMMA.16816.F32 R44, R204, R214.reuse, R44 ;  /* 0x000000d6cc2c723c */ /* 0x080ff0000000182c */
[----:B------:R-:W-:Y:S01]  /*e980*/  HMMA.16816.F32 R48, R172, R214, R48 ;  /* 0x000000d6ac30723c */ /* 0x000fe20000001830 */
[----:B------:R-:W2:Y:S01]  /*e990*/  LDSM.16.M88.4 R172, [R229+0x2800] ;  /* 0x00280000e5ac783b */ /* 0x000ea20000000200 */
[----:B------:R-:W-:Y:S04]  /*e9a0*/  DEPBAR.LE SB0, 0x0 ;  /* 0x000080000000791a */ /* 0x000fe80000000000 */
[----:B------:R-:W-:Y:S02]  /*e9b0*/  BAR.SYNC.DEFER_BLOCKING 0x0 ;  /* 0x0000000000007b1d */ /* 0x000fe40000010000 */
[-C--:B---3--:R-:W-:Y:S08]  /*e9c0*/  HMMA.16816.F32 R4, R192, R196.reuse, R4 ;  /* 0x000000c4c004723c */ /* 0x088ff00000001804 */
[C---:B------:R-:W-:Y:S07]  /*e9d0*/  HMMA.16816.F32 R8, R216.reuse, R196, R8 ;  /* 0x000000c4d808723c */ /* 0x040fee0000001808 */
[C---:B------:R-:W-:Y:S01]  /*e9e0*/  @P6 IADD3 R196, P2, R168.reuse, 0x80, RZ ;  /* 0x00000080a8c46810 */ /* 0x040fe20007f5e0ff */
[-C--:B------:R-:W-:Y:S04]  /*e9f0*/  HMMA.16816.F32 R12, R216, R198.reuse, R12 ;  /* 0x000000c6d80c723c */ /* 0x080fe8000000180c */
[----:B------:R-:W-:Y:S02]  /*ea00*/  @P6 IADD3 R168, P5, R168, c[0x0][0x1c8], RZ ;  /* 0x00007200a8a86a10 */ /* 0x000fe40007fbe0ff */
[----:B------:R-:W-:Y:S02]  /*ea10*/  @P6 IADD3 R196, P1, R196, c[0x0][0x1c8], RZ ;  /* 0x00007200c4c46a10 */ /* 0x000fe40007f3e0ff */
[C---:B------:R-:W-:Y:S04]  /*ea20*/  HMMA.16816.F32 R16, R192.reuse, R198, R16 ;  /* 0x000000c6c010723c */ /* 0x040fe80000001810 */
[----:B------:R-:W-:Y:S02]  /*ea30*/  @P6 IADD3.X R169, R3, c[0x0][0x1cc], RZ, P5, !PT ;  /* 0x0000730003a96a10 */ /* 0x000fe40002ffe4ff */
[----:B------:R-:W-:Y:S02]  /*ea40*/  @P6 IADD3.X R197, RZ, c[0x0][0x1cc], R3, P1, P2 ;  /* 0x00007300ffc56a10 */ /* 0x000fe40000fe4403 */
[-C--:B-1----:R-:W-:Y:S01]  /*ea50*/  HMMA.16816.F32 R20, R192, R200.reuse, R20 ;  /* 0x000000c8c014723c */ /* 0x082fe20000001814 */
[----:B------:R-:W-:Y:S01]  /*ea60*/  @!PT LDS RZ, [RZ] ;  /* 0x00000000fffff984 */ /* 0x000fe20000000800 */
[----:B------:R-:W-:Y:S01]  /*ea70*/  @!PT LDS RZ, [RZ] ;  /* 0x00000000fffff984 */ /* 0x000fe20000000800 */
[----:B------:R-:W-:Y:S01]  /*ea80*/  @!PT LDS RZ, [RZ] ;  /* 0x00000000fffff984 */ /* 0x000fe20000000800 */
[----:B------:R1:W-:Y:S03]  /*ea90*/  @P6 LDGSTS.E.BYPASS.LTC128B.128 [R243+0x5080], [R168.64], !P4 ;  /* 0x05080000a8f36fae */ /* 0x0003e6000e101d4e */
[----:B------:R-:W-:Y:S02]  /*eaa0*/  @P6 IADD3 R2, P0, R168, UR16, RZ ;  /* 0x00000010a8026c10 */ /* 0x000fe4000ff1e0ff */
[----:B------:R3:W-:Y:S02]  /*eab0*/  @P6 LDGSTS.E.BYPASS.LTC128B.128 [R243+0x6880], [R196.64], !P3 ;  /* 0x06880000c4f36fae */ /* 0x0007e4000d901d4e */
[C---:B------:R-:W-:Y:S04]  /*eac0*/  HMMA.16816.F32 R24, R216.reuse, R200, R24 ;  /* 0x000000c8d818723c */ /* 0x040fe80000001818 */
[----:B------:R-:W-:Y:S04]  /*ead0*/  @P6 IADD3.X R3, R169, UR7, RZ, P0, !PT ;  /* 0x00000007a9036c10 */ /* 0x000fe800087fe4ff */
[-C--:B------:R-:W-:Y:S01]  /*eae0*/  HMMA.16816.F32 R28, R216, R202.reuse, R28 ;  /* 0x000000cad81c723c */ /* 0x080fe2000000181c */
[----:B------:R4:W-:Y:S05]  /*eaf0*/  @P6 LDGSTS.E.BYPASS.LTC128B.128 [R243+0x5880], [R2.64], !P4 ;  /* 0x0588000002f36fae */ /* 0x0009ea000e101d4e */
[----:B------:R4:W-:Y:S02]  /*eb00*/  @P6 LDGSTS.E.BYPASS.LTC128B.128 [R243+0x7080], [R2.64+0x80], !P3 ;  /* 0x0708008002f36fae */ /* 0x0009e4000d901d4e */
[C---:B------:R-:W-:Y:S04]  /*eb10*/  HMMA.16816.F32 R32, R192.reuse, R202, R32 ;  /* 0x000000cac020723c */ /* 0x040fe80000001820 */
[----:B-1----:R-:W-:Y:S04]  /*eb20*/  IMAD R168, R242, -0x30, RZ ;  /* 0xffffffd0f2a87824 */ /* 0x002fe800078e02ff */
[-C--:B--2---:R-:W-:Y:S04]  /*eb30*/  HMMA.16816.F32 R36, R192, R172.reuse, R36 ;  /* 0x000000acc024723c */ /* 0x084fe80000001824 */
[C---:B---3--:R-:W-:Y:S04]  /*eb40*/  @P6 IADD3 R196, P1, R2.reuse, UR16, RZ ;  /* 0x0000001002c46c10 */ /* 0x048fe8000ff3e0ff */
[C---:B------:R-:W-:Y:S04]  /*eb50*/  HMMA.16816.F32 R40, R216.reuse, R172, R40 ;  /* 0x000000acd828723c */ /* 0x040fe80000001828 */
[C---:B------:R-:W-:Y:S03]  /*eb60*/  @P6 IADD3.X R197, R3.reuse, UR7, RZ, P1, !PT ;  /* 0x0000000703c56c10 */ /* 0x040fe60008ffe4ff */
[----:B------:R-:W-:Y:S01]  /*eb70*/  @P6 IADD3 R172, P0, R2, UR12, RZ ;  /* 0x0000000c02ac6c10 */ /* 0x000fe2000ff1e0ff */
[-C--:B------:R-:W-:Y:S01]  /*eb80*/  HMMA.16816.F32 R44, R216, R174.reuse, R44 ;  /* 0x000000aed82c723c */ /* 0x080fe2000000182c */
[----:B------:R1:W-:Y:S03]  /*eb90*/  @P6 LDGSTS.E.BYPASS.LTC128B.128 [R243+0x6080], [R196.64], !P4 ;  /* 0x06080000c4f36fae */ /* 0x0003e6000e101d4e */
[----:B------:R-:W-:Y:S02]  /*eba0*/  @P6 IADD3.X R173, R3, UR9, RZ, P0, !PT ;  /* 0x0000000903ad6c10 */ /* 0x000fe400087fe4ff */
[----:B----4-:R-:W2:Y:S01]  /*ebb0*/  SHFL.IDX PT, R3, R171, RZ, 0x1c1f ;  /* 0x001c1fffab037589 */ /* 0x010ea200000e0000 */
[----:B------:R-:W-:Y:S01]  /*ebc0*/  PLOP3.LUT P0, PT, PT, PT, UP2, 0x40, 0x0 ;  /* 0x000000000000781c */ /* 0x000fe20003f0e828 */
[----:B------:R-:W-:Y:S03]  /*ebd0*/  HMMA.16816.F32 R48, R192, R174, R48 ;  /* 0x000000aec030723c */ /* 0x000fe60000001830 */
[----:B------:R3:W-:Y:S04]  /*ebe0*/  @P6 LDGSTS.E.BYPASS.LTC128B.128 [R243+0x7880], [R172.64], !P3 ;  /* 0x07880000acf36fae */ /* 0x0007e8000d901d4e */
[----:B------:R-:W-:Y:S01]  /*ebf0*/  IMAD.IADD R174, R168, 0x1, -R167 ;  /* 0x00000001a8ae7824 */ /* 0x000fe200078e0aa7 */
[----:B------:R-:W0:Y:S01]  /*ec00*/  LDGDEPBAR ;  /* 0x00000000000079af */ /* 0x000e220000000000 */
[----:B---3--:R-:W-:Y:S04]  /*ec10*/  IADD3 R173, -R167, 0x1, R168 ;  /* 0x00000001a7ad7810 */ /* 0x008fe80007ffe1a8 */
[----:B------:R-:W-:Y:S04]  /*ec20*/  IADD3 R173, R173, c[0x0][0x1d0], RZ ;  /* 0x00007400adad7a10 */ /* 0x000fe80007ffe0ff */
[----:B------:R-:W-:Y:S04]  /*ec30*/  IADD3 R173, R173, -c[0x0][0x168], RZ ;  /* 0x80005a00adad7a10 */ /* 0x000fe80007ffe0ff */
[C---:B------:R-:W-:Y:S02]  /*ec40*/  IADD3 R172, R173.reuse, c[0x0][0x328], RZ ;  /* 0x0000ca00adac7a10 */ /* 0x040fe40007ffe0ff */
[----:B------:R-:W-:Y:S03]  /*ec50*/  IADD3 R173, R173, UR6, RZ ;  /* 0x00000006adad7c10 */ /* 0x000fe6000fffe0ff */
[--C-:B--2---:R-:W-:Y:S02]  /*ec60*/  IMAD.IADD R2, R172, 0x1, R3.reuse ;  /* 0x00000001ac027824 */ /* 0x104fe400078e0203 */
[----:B------:R-:W-:Y:S01]  /*ec70*/  IMAD.IADD R0, R173, 0x1, R3 ;  /* 0x00000001ad007824 */ /* 0x000fe200078e0203 */
[----:B------:R-:W-:-:S05]  /*ec80*/  @P0 BRA `(.L_x_925) ;  /* 0x0000018000000947 */ /* 0x000fca0003800000 */
[----:B-1----:R-:W-:Y:S01]  /*ec90*/  IADD3 R3, R3, c[0x0][0x1d0], RZ ;  /* 0x0000740003037a10 */ /* 0x002fe20007ffe0ff */
        /* <DEDUP_REMOVED lines=13> */
.L_x_927:
[----:B------:R-:W-:Y:S04]  /*ed70*/  MOV R167, c[0x0][0x32c] ;  /* 0x0000cb0000a77a02 */ /* 0x000fe80000000f00 */
[----:B------:R-:W-:Y:S11]  /*ed80*/  ISETP.NE.AND P0, PT, R167, 0x1, PT ;  /* 0x00000001a700780c */ /* 0x000ff60003f05270 */
[----:B------:R-:W-:Y:S02]  /*ed90*/  @!UPT UIADD3 URZ, URZ, URZ, URZ ;  /* 0x0000003f3f3ff290 */ /* 0x000fe4000fffe03f */
[----:B------:R-:W-:Y:S05]  /*eda0*/  @P0 IMAD.HI.U32 R167, R3, c[0x0][0x330], RZ ;  /* 0x0000cc0003a70a27 */ /* 0x000fea00078e00ff */
[----:B------:R-:W-:Y:S02]  /*edb0*/  @P0 SHF.R.U32.HI R3, RZ, c[0x0][0x334], R167 ;  /* 0x0000cd00ff030a19 */ /* 0x000fe400000116a7 */
.L_x_928:
[----:B------:R-:W-:Y:S05]  /*edc0*/  BSYNC B0 ;  /* 0x0000000000007941 */ /* 0x000fea0003800000 */
.L_x_926:
[----:B------:R-:W-:Y:S05]  /*edd0*/  IMAD R3, R3, c[0x0][0x32c], R174 ;  /* 0x0000cb0003037a24 */ /* 0x000fea00078e02ae */
[----:B------:R-:W-:Y:S02]  /*ede0*/  IADD3 R167, R3, c[0x0][0x32c], RZ ;  /* 0x0000cb0003a77a10 */ /* 0x000fe40007ffe0ff */
[----:B------:R-:W-:Y:S02]  /*edf0*/  IMNMX R0, R0, R3, !PT ;  /* 0x0000000300007217 */ /* 0x000fe40007800200 */
[----:B------:R-:W-:Y:S02]  /*ee00*/  IMNMX R2, R2, R167, PT ;  /* 0x000000a702027217 */ /* 0x000fe40003800200 */
.L_x_925:
[----:B-1----:R-:W-:Y:S01]  /*ee10*/  PLOP3.LUT P0, PT, PT, PT, UP2, 0x40, 0x0 ;  /* 0x000000000000781c */ /* 0x002fe20003f0e828 */
        /* <DEDUP_REMOVED lines=18> */
.L_x_931:
[----:B------:R-:W-:Y:S04]  /*ef40*/  MOV R175, c[0x0][0x32c] ;  /* 0x0000cb0000af7a02 */ /* 0x000fe80000000f00 */
[----:B------:R-:W-:Y:S11]  /*ef50*/  ISETP.NE.AND P0, PT, R175, 0x1, PT ;  /* 0x00000001af00780c */ /* 0x000ff60003f05270 */
[----:B------:R-:W-:Y:S02]  /*ef60*/  @!UPT UIADD3 URZ, URZ, URZ, URZ ;  /* 0x0000003f3f3ff290 */ /* 0x000fe4000fffe03f */
[----:B------:R-:W-:Y:S05]  /*ef70*/  @P0 IMAD.HI.U32 R175, R169, c[0x0][0x330], RZ ;  /* 0x0000cc00a9af0a27 */ /* 0x000fea00078e00ff */
[----:B------:R-:W-:Y:S02]  /*ef80*/  @P0 SHF.R.U32.HI R169, RZ, c[0x0][0x334], R175 ;  /* 0x0000cd00ffa90a19 */ /* 0x000fe400000116af */
.L_x_932:
[----:B------:R-:W-:Y:S05]  /*ef90*/  BSYNC B0 ;  /* 0x0000000000007941 */ /* 0x000fea0003800000 */
.L_x_930:
[----:B------:R-:W-:Y:S05]  /*efa0*/  IMAD R169, R169, c[0x0][0x32c], R174 ;  /* 0x0000cb00a9a97a24 */ /* 0x000fea00078e02ae */
[----:B------:R-:W-:Y:S02]  /*efb0*/  IADD3 R175, R169, c[0x0][0x32c], RZ ;  /* 0x0000cb00a9af7a10 */ /* 0x000fe40007ffe0ff */
[----:B------:R-:W-:Y:S02]  /*efc0*/  IMNMX R3, R3, R169, !PT ;  /* 0x000000a903037217 */ /* 0x000fe40007800200 */
[----:B------:R-:W-:Y:S02]  /*efd0*/  IMNMX R167, R167, R175, PT ;  /* 0x000000afa7a77217 */ /* 0x000fe40003800200 */
.L_x_929:
[C---:B------:R-:W-:Y:S02]  /*efe0*/  ISETP.GE.AND P0, PT, R168.reuse, 0x2, PT ;  /* 0x00000002a800780c */ /* 0x040fe40003f06270 */
[----:B------:R-:W-:Y:S02]  /*eff0*/  ISETP.GE.AND P2, PT, R168, 0xa, PT ;  /* 0x0000000aa800780c */ /* 0x000fe40003f46270 */
[----:B------:R-:W-:Y:S02]  /*f000*/  P2R R192, PR, RZ, 0x1 ;  /* 0x00000001ffc07803 */ /* 0x000fe40000000000 */
[----:B------:R-:W-:Y:S02]  /*f010*/  ISETP.GT.AND P0, PT, R0, 0x1, !P0 ;  /* 0x000000010000780c */ /* 0x000fe40004704270 */
[----:B------:R-:W-:Y:S02]  /*f020*/  ISETP.GE.AND P1, PT, R168, 0x9, PT ;  /* 0x00000009a800780c */ /* 0x000fe40003f26270 */
[----:B------:R-:W-:Y:S02]  /*f030*/  ISETP.LT.OR P0, PT, R2, 0x2, P0 ;  /* 0x000000020200780c */ /* 0x000fe40000701670 */
[----:B------:R-:W-:Y:S02]  /*f040*/  P2R R175, PR, RZ, 0x2 ;  /* 0x00000002ffaf7803 */ /* 0x000fe40000000000 */
[----:B------:R-:W-:Y:S02]  /*f050*/  FSEL R193, R5, -INF , !P0 ;  /* 0xff80000005c17808 */ /* 0x000fe40004000000 */
[C---:B------:R-:W-:Y:S02]  /*f060*/  ISETP.GT.AND P0, PT, R0.reuse, 0x9, !P2 ;  /* 0x000000090000780c */ /* 0x040fe40005704270 */
[----:B------:R-:W-:Y:S02]  /*f070*/  ISETP.GT.AND P1, PT, R0, 0x8, !P1 ;  /* 0x000000080000780c */ /* 0x000fe40004f24270 */
[----:B------:R-:W-:Y:S02]  /*f080*/  P2R R169, PR, RZ, 0x4 ;  /* 0x00000004ffa97803 */ /* 0x000fe40000000000 */
[----:B------:R-:W-:Y:S02]  /*f090*/  ISETP.LT.OR P0, PT, R2, 0xa, P0 ;  /* 0x0000000a0200780c */ /* 0x000fe40000701670 */
[----:B------:R-:W-:Y:S02]  /*f0a0*/  ISETP.GE.AND P2, PT, R168, 0x11, PT ;  /* 0x00000011a800780c */ /* 0x000fe40003f46270 */
[----:B------:R-:W-:Y:S02]  /*f0b0*/  ISETP.LT.OR P1, PT, R2, 0x9, P1 ;  /* 0x000000090200780c */ /* 0x000fe40000f21670 */
[----:B------:R-:W-:Y:S02]  /*f0c0*/  FSEL R195, R17, -INF , !P0 ;  /* 0xff80000011c37808 */ /* 0x000fe40004000000 */
[----:B------:R-:W-:Y:S02]  /*f0d0*/  ISETP.GT.AND P0, PT, R0, 0x10, !P2 ;  /* 0x000000100000780c */ /* 0x000fe40005704270 */
[----:B------:R-:W-:Y:S02]  /*f0e0*/  FSEL R194, R16, -INF , !P1 ;  /* 0xff80000010c27808 */ /* 0x000fe40004800000 */
        /* <DEDUP_REMOVED lines=19> */
[----:B------:R-:W-:Y:S02]  /*f220*/  ISETP.GE.AND P6, PT, R168, 0x22, PT ;  /* 0x00000022a800780c */ /* 0x000fe40003fc6270 */
        /* <DEDUP_REMOVED lines=10> */
[----:B------:R-:W-:Y:S04]  /*f2d0*/  ISETP.LT.OR P0, PT, R2, 0x29, P0 ;  /* 0x000000290200780c */ /* 0x000fe80000701670 */
[----:B------:R-:W-:Y:S02]  /*f2e0*/  FSEL R218, R48, -INF , !P0 ;  /* 0xff80000030da7808 */ /* 0x000fe40004000000 */
[----:B------:R-:W-:Y:S04]  /*f2f0*/  ISETP.GT.AND P0, PT, R0, RZ, !P2 ;  /* 0x000000ff0000720c */ /* 0x000fe80005704270 */
[----:B------:R-:W-:Y:S04]  /*f300*/  ISETP.LT.OR P0, PT, R2, 0x1, P0 ;  /* 0x000000010200780c */ /* 0x000fe80000701670 */
[----:B------:R-:W-:Y:S02]  /*f310*/  FSEL R32, R4, -INF , !P0 ;  /* 0xff80000004207808 */ /* 0x000fe40004000000 */
[----:B------:R-:W-:Y:S01]  /*f320*/  ISETP.GE.AND P0, PT, R168, 0x2a, PT ;  /* 0x0000002aa800780c */ /* 0x000fe20003f06270 */
[----:B------:R-:W1:Y:S03]  /*f330*/  SHFL.IDX PT, R4, R171, 0x2, 0x1c1f ;  /* 0x005c1f00ab047f89 */ /* 0x000e6600000e0000 */
[----:B------:R-:W-:Y:S04]  /*f340*/  ISETP.GT.AND P2, PT, R0, 0x29, !P0 ;  /* 0x000000290000780c */ /* 0x000fe80004744270 */
[----:B------:R-:W-:Y:S04]  /*f350*/  ISETP.LT.OR P2, PT, R2, 0x2a, P2 ;  /* 0x0000002a0200780c */ /* 0x000fe80001741670 */
[----:B------:R-:W-:Y:S02]  /*f360*/  FSEL R217, R49, -INF , !P2 ;  /* 0xff80000031d97808 */ /* 0x000fe40005000000 */
[----:B------:R-:W-:Y:S01]  /*f370*/  PLOP3.LUT P2, PT, PT, PT, UP2, 0x40, 0x0 ;  /* 0x000000000000781c */ /* 0x000fe20003f4e828 */
[--C-:B-1----:R-:W-:Y:S02]  /*f380*/  IMAD.IADD R2, R172, 0x1, R4.reuse ;  /* 0x00000001ac027824 */ /* 0x102fe400078e0204 */
[----:B------:R-:W-:Y:S10]  /*f390*/  IMAD.IADD R0, R173, 0x1, R4 ;  /* 0x00000001ad007824 */ /* 0x000ff400078e0204 */
        /* <DEDUP_REMOVED lines=15> */
.L_x_935:
[----:B------:R-:W-:Y:S04]  /*f490*/  MOV R33, c[0x0][0x32c] ;  /* 0x0000cb0000217a02 */ /* 0x000fe80000000f00 */
[----:B------:R-:W-:Y:S11]  /*f4a0*/  ISETP.NE.AND P2, PT, R33, 0x1, PT ;  /* 0x000000012100780c */ /* 0x000ff60003f45270 */
[----:B------:R-:W-:Y:S02]  /*f4b0*/  @!UPT UIADD3 URZ, URZ, URZ, URZ ;  /* 0x0000003f3f3ff290 */ /* 0x000fe4000fffe03f */
[----:B------:R-:W-:Y:S05]  /*f4c0*/  @P2 IMAD.HI.U32 R33, R4, c[0x0][0x330], RZ ;  /* 0x0000cc0004212a27 */ /* 0x000fea00078e00ff */
[----:B------:R-:W-:Y:S02]  /*f4d0*/  @P2 SHF.R.U32.HI R4, RZ, c[0x0][0x334], R33 ;  /* 0x0000cd00ff042a19 */ /* 0x000fe40000011621 */
.L_x_936:
[----:B------:R-:W-:Y:S05]  /*f4e0*/  BSYNC B0 ;  /* 0x0000000000007941 */ /* 0x000fea0003800000 */
.L_x_934:
[----:B------:R-:W-:Y:S05]  /*f4f0*/  IMAD R4, R4, c[0x0][0x32c], R174 ;  /* 0x0000cb0004047a24 */ /* 0x000fea00078e02ae */
[----:B------:R-:W-:Y:S02]  /*f500*/  IADD3 R33, R4, c[0x0][0x32c], RZ ;  /* 0x0000cb0004217a10 */ /* 0x000fe40007ffe0ff */
[----:B------:R-:W-:Y:S02]  /*f510*/  IMNMX R0, R0, R4, !PT ;  /* 0x0000000400007217 */ /* 0x000fe40007800200 */
[----:B------:R-:W-:Y:S02]  /*f520*/  IMNMX R2, R2, R33, PT ;  /* 0x0000002102027217 */ /* 0x000fe40003800200 */
.L_x_933:
[----:B------:R-:W-:Y:S02]  /*f530*/  ISETP.NE.AND P2, PT, R175, RZ, PT ;  /* 0x000000ffaf00720c */ /* 0x000fe40003f45270 */
[----:B------:R-:W-:Y:S02]  /*f540*/  P2R R48, PR, RZ, 0x10 ;  /* 0x00000010ff307803 */ /* 0x000fe40000000000 */
[----:B------:R-:W-:Y:S02]  /*f550*/  ISETP.GT.AND P2, PT, R3, 0x8, !P2 ;  /* 0x000000080300780c */ /* 0x000fe40005744270 */
[----:B------:R-:W-:Y:S02]  /*f560*/  ISETP.NE.AND P4, PT, R21, RZ, PT ;  /* 0x000000ff1500720c */ /* 0x000fe40003f85270 */
[----:B------:R-:W-:Y:S02]  /*f570*/  ISETP.LT.OR P2, PT, R167, 0x9, P2 ;  /* 0x00000009a700780c */ /* 0x000fe40001741670 */
[----:B------:R-:W-:Y:S02]  /*f580*/  P2R R37, PR, RZ, 0x8 ;  /* 0x00000008ff257803 */ /* 0x000fe40000000000 */
[----:B------:R-:W-:Y:S02]  /*f590*/  FSEL R33, R18, -INF , !P2 ;  /* 0xff80000012217808 */ /* 0x000fe40005000000 */
[----:B------:R-:W-:Y:S02]  /*f5a0*/  ISETP.NE.AND P2, PT, R169, RZ, PT ;  /* 0x000000ffa900720c */ /* 0x000fe40003f45270 */
[----:B------:R-:W-:Y:S02]  /*f5b0*/  ISETP.NE.AND P3, PT, R20, RZ, PT ;  /* 0x000000ff1400720c */ /* 0x000fe40003f65270 */
[----:B------:R-:W-:Y:S02]  /*f5c0*/  ISETP.GT.AND P2, PT, R3, 0x9, !P2 ;  /* 0x000000090300780c */ /* 0x000fe40005744270 */
[----:B------:R-:W-:Y:S02]  /*f5d0*/  P2R R4, PR, RZ, 0x10 ;  /* 0x00000010ff047803 */ /* 0x000fe40000000000 */
        /* <DEDUP_REMOVED lines=23> */
[----:B------:R-:W-:Y:S04]  /*f750*/  ISETP.NE.AND P2, PT, R192, RZ, PT ;  /* 0x000000ffc000720c */ /* 0x000fe80003f45270 */
        /* <DEDUP_REMOVED lines=9> */
[----:B------:R-:W-:Y:S02]  /*f7f0*/  ISETP.GT.AND P2, PT, R3, 0x29, !P0 ;  /* 0x000000290300780c */ /* 0x000fe40004744270 */
[----:B------:R-:W1:Y:S02]  /*f800*/  SHFL.IDX PT, R3, R171, 0x3, 0x1c1f ;  /* 0x007c1f00ab037f89 */ /* 0x000e6400000e0000 */
[----:B------:R-:W-:Y:S04]  /*f810*/  ISETP.LT.OR P2, PT, R167, 0x2a, P2 ;  /* 0x0000002aa700780c */ /* 0x000fe80001741670 */
[----:B------:R-:W-:Y:S02]  /*f820*/  FSEL R214, R51, -INF , !P2 ;  /* 0xff80000033d67808 */ /* 0x000fe40005000000 */
[----:B------:R-:W-:Y:S02]  /*f830*/  ISETP.GT.AND P2, PT, R0, RZ, !P4 ;  /* 0x000000ff0000720c */ /* 0x000fe40006744270 */
        /* <DEDUP_REMOVED lines=40> */
[----:B------:R-:W-:Y:S01]  /*fac0*/  ISETP.GT.AND P2, PT, R0, 0x29, !P0 ;  /* 0x000000290000780c */ /* 0x000fe20004744270 */
[--C-:B-1----:R-:W-:Y:S03]  /*fad0*/  IMAD.IADD R0, R173, 0x1, R3.reuse ;  /* 0x00000001ad007824 */ /* 0x102fe600078e0203 */
[----:B------:R-:W-:Y:S01]  /*fae0*/  ISETP.LT.OR P2, PT, R2, 0x2a, P2 ;  /* 0x0000002a0200780c */ /* 0x000fe20001741670 */
[----:B------:R-:W-:Y:S03]  /*faf0*/  IMAD.IADD R2, R172, 0x1, R3 ;  /* 0x00000001ac027824 */ /* 0x000fe600078e0203 */
        /* <DEDUP_REMOVED lines=18> */
.L_x_939:
[----:B------:R-:W-:Y:S04]  /*fc20*/  MOV R4, c[0x0][0x32c] ;  /* 0x0000cb0000047a02 */ /* 0x000fe80000000f00 */
[----:B------:R-:W-:Y:S11]  /*fc30*/  ISETP.NE.AND P2, PT, R4, 0x1, PT ;  /* 0x000000010400780c */ /* 0x000ff60003f45270 */
[----:B------:R-:W-:Y:S02]  /*fc40*/  @!UPT UIADD3 URZ, URZ, URZ, URZ ;  /* 0x0000003f3f3ff290 */ /* 0x000fe4000fffe03f */
[----:B------:R-:W-:Y:S05]  /*fc50*/  @P2 IMAD.HI.U32 R4, R3, c[0x0][0x330], RZ ;  /* 0x0000cc0003042a27 */ /* 0x000fea00078e00ff */
[----:B------:R-:W-:Y:S02]  /*fc60*/  @P2 SHF.R.U32.HI R3, RZ, c[0x0][0x334], R4 ;  /* 0x0000cd00ff032a19 */ /* 0x000fe40000011604 */
.L_x_940:
[----:B------:R-:W-:Y:S05]  /*fc70*/  BSYNC B0 ;  /* 0x0000000000007941 */ /* 0x000fea0003800000 */
.L_x_938:
[----:B------:R-:W-:Y:S05]  /*fc80*/  IMAD R174, R3, c[0x0][0x32c], R174 ;  /* 0x0000cb0003ae7a24 */ /* 0x000fea00078e02ae */
[----:B------:R-:W-:Y:S02]  /*fc90*/  IADD3 R3, R174, c[0x0][0x32c], RZ ;  /* 0x0000cb00ae037a10 */ /* 0x000fe40007ffe0ff */
[----:B------:R-:W-:Y:S02]  /*fca0*/  IMNMX R0, R0, R174, !PT ;  /* 0x000000ae00007217 */ /* 0x000fe40007800200 */
[----:B------:R-:W-:Y:S02]  /*fcb0*/  IMNMX R2, R2, R3, PT ;  /* 0x0000000302027217 */ /* 0x000fe40003800200 */
.L_x_937:
[----:B------:R-:W-:Y:S02]  /*fcc0*/  ISETP.NE.AND P2, PT, R17, RZ, PT ;  /* 0x000000ff1100720c */ /* 0x000fe40003f45270 */
[----:B------:R-:W-:Y:S02]  /*fcd0*/  FMNMX.FTZ R3, R6, R165, !PT ;  /* 0x000000a506037209 */ /* 0x000fe40007810000 */
[----:B------:R-:W-:Y:S02]  /*fce0*/  ISETP.GT.AND P2, PT, R0, RZ, !P2 ;  /* 0x000000ff0000720c */ /* 0x000fe40005744270 */
        /* <DEDUP_REMOVED lines=38> */
[----:B------:R-:W-:Y:S02]  /*ff50*/  FMNMX.FTZ R3, R208, R3, !PT ;  /* 0x00000003d0037209 */ /* 0x000fe40007810000 */
[----:B------:R-:W-:Y:S02]  /*ff60*/  FMNMX.FTZ R169, R218, R169, !PT ;  /* 0x000000a9daa97209 */ /* 0x000fe40007810000 */
[----:B------:R-:W-:Y:S02]  /*ff70*/  ISETP.LT.OR P2, PT, R2, 0x12, P2 ;  /* 0x000000120200780c */ /* 0x000fe40001741670 */
[----:B------:R-:W-:Y:S02]  /*ff80*/  FMNMX.FTZ R169, R217, R169, !PT ;  /* 0x000000a9d9a97209 */ /* 0x000fe40007810000 */
[----:B------:R-:W-:Y:S02]  /*ff90*/  FSEL R45, R27, -INF , !P2 ;  /* 0xff8000001b2d7808 */ /* 0x000fe40005000000 */
[----:B------:R-:W-:Y:S01]  /*ffa0*/  FMNMX.FTZ R3, R212, R3, !PT ;  /* 0x00000003d4037209 */ /* 0x000fe20007810000 */
[----:B------:R-:W1:Y:S01]  /*ffb0*/  SHFL.BFLY PT, R5, R169, 0x2, 0x1f ;  /* 0x0c401f00a9057f89 */ /* 0x000e6200000e0000 */
[----:B------:R-:W-:Y:S02]  /*ffc0*/  ISETP.NE.AND P2, PT, R21, RZ, PT ;  /* 0x000000ff1500720c */ /* 0x000fe40003f45270 */
[----:B------:R-:W-:Y:S02]  /*ffd0*/  FMNMX.FTZ R4, R18, R166, !PT ;  /* 0x000000a612047209 */ /* 0x000fe40007810000 */
[----:B------:R-:W-:Y:S02]  /*ffe0*/  ISETP.GT.AND P2, PT, R0, 0x18, !P2 ;  /* 0x000000180000780c */ /* 0x000fe40005744270 */
[----:B------:R-:W-:Y:S02]  /*fff0*/  FMNMX.FTZ R3, R214, R3, !PT ;  /* 0x00000003d6037209 */ /* 0x000fe40007810000 */
[----:B------:R-:W-:Y:S02]  /*10000*/  FMNMX.FTZ R4, R9, R4, !PT ;  /* 0x0000000409047209 */ /* 0x000fe40007810000 */
[----:B------:R-:W-:Y:S01]  /*10010*/  ISETP.LT.OR P2, PT, R2, 0x19, P2 ;  /* 0x000000190200780c */ /* 0x000fe20001741670 */
[----:B------:R-:W2:Y:S01]  /*10020*/  SHFL.BFLY PT, R168, R3, 0x2, 0x1f ;  /* 0x0c401f0003a87f89 */ /* 0x000ea200000e0000 */
        /* <DEDUP_REMOVED lines=9> */
[----:B------:R-:W-:Y:S01]  /*100c0*/  FMNMX.FTZ R4, R205, R4, !PT ;  /* 0x00000004cd047209 */ /* 0x000fe20007810000 */
[----:B------:R-:W-:Y:S01]  /*100d0*/  LDSM.16.MT88.4 R28, [R225+0x2080] ;  /* 0x00208000e11c783b */ /* 0x000fe20000004200 */
[----:B------:R-:W-:Y:S02]  /*100e0*/  ISETP.GT.AND P1, PT, R0, 0x20, !P1 ;  /* 0x000000200000780c */ /* 0x000fe40004f24270 */
[----:B------:R-:W-:Y:S02]  /*100f0*/  FMNMX.FTZ R4, R206, R4, !PT ;  /* 0x00000004ce047209 */ /* 0x000fe40007810000 */
[----:B------:R-:W-:Y:S02]  /*10100*/  ISETP.LT.OR P1, PT, R2, 0x21, P1 ;  /* 0x000000210200780c */ /* 0x000fe40000f21670 */
[----:B------:R-:W-:Y:S02]  /*10110*/  ISETP.GT.AND P6, PT, R0, 0x21, !P6 ;  /* 0x000000210000780c */ /* 0x000fe400077c4270 */
[----:B------:R-:W-:Y:S02]  /*10120*/  FSEL R174, R42, -INF , !P1 ;  /* 0xff8000002aae7808 */ /* 0x000fe40004800000 */
[C---:B------:R-:W-:Y:S02]  /*10130*/  ISETP.GT.AND P5, PT, R0.reuse, 0x28, !P5 ;  /* 0x000000280000780c */ /* 0x040fe40006fa4270 */
[----:B------:R-:W-:Y:S02]  /*10140*/  ISETP.GT.AND P0, PT, R0, 0x29, !P0 ;  /* 0x000000290000780c */ /* 0x000fe40004704270 */
[C---:B------:R-:W-:Y:S02]  /*10150*/  ISETP.LT.OR P6, PT, R2.reuse, 0x22, P6 ;  /* 0x000000220200780c */ /* 0x040fe400037c1670 */
[C---:B------:R-:W-:Y:S02]  /*10160*/  ISETP.LT.OR P0, PT, R2.reuse, 0x2a, P0 ;  /* 0x0000002a0200780c */ /* 0x040fe40000701670 */
[----:B------:R-:W-:Y:S02]  /*10170*/  FSEL R172, R43, -INF , !P6 ;  /* 0xff8000002bac7808 */ /* 0x000fe40007000000 */
[----:B------:R-:W-:Y:S02]  /*10180*/  FSEL R22, R47, -INF , !P0 ;  /* 0xff8000002f167808 */ /* 0x000fe40004000000 */
[----:B------:R-:W-:Y:S04]  /*10190*/  ISETP.LT.OR P5, PT, R2, 0x29, P5 ;  /* 0x000000290200780c */ /* 0x000fe80002fa1670 */
[----:B------:R-:W-:Y:S02]  /*101a0*/  FSEL R173, R46, -INF , !P5 ;  /* 0xff8000002ead7808 */ /* 0x000fe40006800000 */
[----:B-1----:R-:W-:Y:S02]  /*101b0*/  FMNMX.FTZ R169, R169, R5, !PT ;  /* 0x00000005a9a97209 */ /* 0x002fe40007810000 */
[----:B--2---:R-:W-:Y:S02]  /*101c0*/  FMNMX.FTZ R168, R3, R168, !PT ;  /* 0x000000a803a87209 */ /* 0x004fe40007810000 */
[----:B------:R-:W-:Y:S01]  /*101d0*/  FMNMX.FTZ R3, R211, R4, !PT ;  /* 0x00000004d3037209 */ /* 0x000fe20007810000 */
[----:B------:R-:W1:Y:S03]  /*101e0*/  SHFL.BFLY PT, R5, R169, 0x1, 0x1f ;  /* 0x0c201f00a9057f89 */ /* 0x000e6600000e0000 */
[----:B------:R-:W-:Y:S04]  /*101f0*/  FMNMX.FTZ R3, R213, R3, !PT ;  /* 0x00000003d5037209 */ /* 0x000fe80007810000 */
[----:B------:R-:W-:Y:S01]  /*10200*/  FMNMX.FTZ R3, R215, R3, !PT ;  /* 0x00000003d7037209 */ /* 0x000fe20007810000 */
[----:B------:R-:W2:Y:S03]  /*10210*/  SHFL.BFLY PT, R7, R168, 0x1, 0x1f ;  /* 0x0c201f00a8077f89 */ /* 0x000ea600000e0000 */
[----:B------:R-:W-:Y:S05]  /*10220*/  FMNMX.FTZ R3, R216, R3, !PT ;  /* 0x00000003d8037209 */ /* 0x000fea0007810000 */
[----:B------:R-:W3:Y:S01]  /*10230*/  SHFL.BFLY PT, R8, R3, 0x2, 0x1f ;  /* 0x0c401f0003087f89 */ /* 0x000ee200000e0000 */
[----:B-1----:R-:W-:Y:S04]  /*10240*/  FMNMX.FTZ R169, R169, R5, !PT ;  /* 0x00000005a9a97209 */ /* 0x002fe80007810000 */
[C---:B------:R-:W-:Y:S01]  /*10250*/  FSETP.NEU.FTZ.AND P2, PT, R169.reuse, -INF , PT ;  /* 0xff800000a900780b */ /* 0x040fe20003f5d000 */
[----:B------:R-:W-:Y:S01]  /*10260*/  FMUL.FTZ R23, R169, c[0x0][0x2d0] ;  /* 0x0000b400a9177a20 */ /* 0x000fe20000410000 */
[----:B--2---:R-:W-:Y:S04]  /*10270*/  FMNMX.FTZ R168, R168, R7, !PT ;  /* 0x00000007a8a87209 */ /* 0x004fe80007810000 */
[----:B------:R-:W-:Y:S02]  /*10280*/  FSEL R23, R23, RZ, P2 ;  /* 0x000000ff17177208 */ /* 0x000fe40001000000 */
[C---:B------:R-:W-:Y:S01]  /*10290*/  FSETP.NEU.FTZ.AND P1, PT, R168.reuse, -INF , PT ;  /* 0xff800000a800780b */ /* 0x040fe20003f3d000 */
[----:B------:R-:W-:Y:S02]  /*102a0*/  FMUL.FTZ R48, R168, c[0x0][0x2d0] ;  /* 0x0000b400a8307a20 */ /* 0x000fe40000410000 */
[--C-:B------:R-:W-:Y:S01]  /*102b0*/  FFMA.FTZ R4, R32, c[0x0][0x2d0], -R23.reuse ;  /* 0x0000b40020047a23 */ /* 0x100fe20000010817 */
[----:B---3--:R-:W-:Y:S01]  /*102c0*/  FMNMX.FTZ R3, R3, R8, !PT ;  /* 0x0000000803037209 */ /* 0x008fe20007810000 */
[--C-:B------:R-:W-:Y:S01]  /*102d0*/  FFMA.FTZ R5, R193, c[0x0][0x2d0], -R23.reuse ;  /* 0x0000b400c1057a23 */ /* 0x100fe20000010817 */
[----:B------:R-:W-:Y:S01]  /*102e0*/  FSEL R48, R48, RZ, P1 ;  /* 0x000000ff30307208 */ /* 0x000fe20000800000 */
[----:B------:R1:W-:Y:S01]  /*102f0*/  MUFU.EX2 R25, R4 ;  /* 0x0000000400197308 */ /* 0x0003e20000000800 */
[--C-:B------:R-:W-:Y:S01]  /*10300*/  FFMA.FTZ R40, R198, c[0x0][0x2d0], -R23.reuse ;  /* 0x0000b400c6287a23 */ /* 0x100fe20000010817 */
[----:B------:R-:W2:Y:S02]  /*10310*/  SHFL.BFLY PT, R167, R3, 0x1, 0x1f ;  /* 0x0c201f0003a77f89 */ /* 0x000ea400000e0000 */
[--C-:B------:R-:W-:Y:S06]  /*10320*/  FFMA.FTZ R0, R19, c[0x0][0x2d0], -R48.reuse ;  /* 0x0000b40013007a23 */ /* 0x100fec0000010830 */
[----:B------:R3:W-:Y:S10]  /*10330*/  MUFU.EX2 R175, R5 ;  /* 0x0000000500af7308 */ /* 0x0007f40000000800 */
[----:B------:R-:W-:Y:S01]  /*10340*/  MUFU.EX2 R193, R0 ;  /* 0x0000000000c17308 */ /* 0x000fe20000000800 */
[----:B-1----:R-:W-:Y:S02]  /*10350*/  FMNMX.FTZ R4, R10, R170, !PT ;  /* 0x000000aa0a047209 */ /* 0x002fe40007810000 */
[----:B--2---:R-:W-:Y:S01]  /*10360*/  FMNMX.FTZ R167, R3, R167, !PT ;  /* 0x000000a703a77209 */ /* 0x004fe20007810000 */
[--C-:B------:R-:W-:Y:S01]  /*10370*/  FFMA.FTZ R3, R36, c[0x0][0x2d0], -R48.reuse ;  /* 0x0000b40024037a23 */ /* 0x100fe20000010830 */
[----:B------:R-:W-:Y:S01]  /*10380*/  FMNMX.FTZ R4, R11, R4, !PT ;  /* 0x000000040b047209 */ /* 0x000fe20007810000 */
[----:B------:R-:W-:Y:S01]  /*10390*/  LDSM.16.MT88.4 R36, [R226+0x2080] ;  /* 0x00208000e224783b */ /* 0x000fe20000004200 */
[C---:B------:R-:W-:Y:S01]  /*103a0*/  FSETP.NEU.FTZ.AND P0, PT, R167.reuse, -INF , PT ;  /* 0xff800000a700780b */ /* 0x040fe20003f1d000 */
[----:B------:R-:W-:Y:S02]  /*103b0*/  FMUL.FTZ R49, R167, c[0x0][0x2d0] ;  /* 0x0000b400a7317a20 */ /* 0x000fe40000410000 */
[----:B------:R1:W-:Y:S01]  /*103c0*/  MUFU.EX2 R223, R40 ;  /* 0x0000002800df7308 */ /* 0x0003e20000000800 */
[----:B---3--:R-:W-:Y:S01]  /*103d0*/  FMNMX.FTZ R5, R14, R4, !PT ;  /* 0x000000040e057209 */ /* 0x008fe20007810000 */
[--C-:B------:R-:W-:Y:S01]  /*103e0*/  FFMA.FTZ R4, R194, c[0x0][0x2d0], -R23.reuse ;  /* 0x0000b400c2047a23 */ /* 0x100fe20000010817 */
[----:B------:R-:W-:Y:S02]  /*103f0*/  FSEL R49, R49, RZ, P0 ;  /* 0x000000ff31317208 */ /* 0x000fe40000000000 */
[----:B------:R-:W-:Y:S05]  /*10400*/  FMNMX.FTZ R5, R15, R5, !PT ;  /* 0x000000050f057209 */ /* 0x000fea0007810000 */
[----:B------:R2:W-:Y:S01]  /*10410*/  MUFU.EX2 R192, R4 ;  /* 0x0000000400c07308 */ /* 0x0005e20000000800 */
[--C-:B-1----:R-:W-:Y:S09]  /*10420*/  FFMA.FTZ R40, R197, c[0x0][0x2d0], -R48.reuse ;  /* 0x0000b400c5287a23 */ /* 0x102ff20000010830 */
[----:B------:R1:W-:Y:S01]  /*10430*/  MUFU.EX2 R222, R40 ;  /* 0x0000002800de7308 */ /* 0x0003e20000000800 */
[----:B--2---:R-:W-:Y:S01]  /*10440*/  FMNMX.FTZ R4, R41, R5, !PT ;  /* 0x0000000529047209 */ /* 0x004fe20007810000 */
[--C-:B------:R-:W-:Y:S03]  /*10450*/  FFMA.FTZ R5, R195, c[0x0][0x2d0], -R23.reuse ;  /* 0x0000b400c3057a23 */ /* 0x100fe60000010817 */
[----:B------:R-:W-:Y:S05]  /*10460*/  FMNMX.FTZ R4, R45, R4, !PT ;  /* 0x000000042d047209 */ /* 0x000fea0007810000 */
[----:B------:R2:W3:Y:S10]  /*10470*/  MUFU.EX2 R42, R5 ;  /* 0x00000005002a7308 */ /* 0x0004f40000000800 */
[----:B------:R4:W-:Y:S01]  /*10480*/  MUFU.EX2 R195, R3 ;  /* 0x0000000300c37308 */ /* 0x0009e20000000800 */
[----:B-1----:R-:W-:Y:S09]  /*10490*/  FFMA.FTZ R40, R202, c[0x0][0x2d0], -R23 ;  /* 0x0000b400ca287a23 */ /* 0x002ff20000010817 */
[----:B------:R1:W-:Y:S01]  /*104a0*/  MUFU.EX2 R219, R40 ;  /* 0x0000002800db7308 */ /* 0x0003e20000000800 */
[----:B--2---:R-:W-:Y:S01]  /*104b0*/  FMNMX.FTZ R5, R171, R4, !PT ;  /* 0x00000004ab057209 */ /* 0x004fe20007810000 */
[--C-:B------:R-:W-:Y:S01]  /*104c0*/  FFMA.FTZ R4, R6, c[0x0][0x2d0], -R48.reuse ;  /* 0x0000b40006047a23 */ /* 0x100fe20000010830 */
[----:B---3--:R-:W-:Y:S02]  /*104d0*/  F2FP.PACK_AB R26, R42, R192 ;  /* 0x000000c02a1a723e */ /* 0x008fe400000000ff */
[----:B------:R-:W-:Y:S05]  /*104e0*/  FMNMX.FTZ R5, R44, R5, !PT ;  /* 0x000000052c057209 */ /* 0x000fea0007810000 */
[----:B------:R2:W-:Y:S01]  /*104f0*/  MUFU.EX2 R24, R4 ;  /* 0x0000000400187308 */ /* 0x0005e20000000800 */
[--C-:B----4-:R-:W-:Y:S09]  /*10500*/  FFMA.FTZ R3, R18, c[0x0][0x2d0], -R49.reuse ;  /* 0x0000b40012037a23 */ /* 0x110ff20000010831 */
[----:B------:R3:W-:Y:S01]  /*10510*/  MUFU.EX2 R250, R3 ;  /* 0x0000000300fa7308 */ /* 0x0007e20000000800 */
[--C-:B-1----:R-:W-:Y:S09]  /*10520*/  FFMA.FTZ R40, R201, c[0x0][0x2d0], -R48.reuse ;  /* 0x0000b400c9287a23 */ /* 0x102ff20000010830 */
[----:B------:R1:W-:Y:S01]  /*10530*/  MUFU.EX2 R202, R40 ;  /* 0x0000002800ca7308 */ /* 0x0003e20000000800 */
[----:B--2---:R-:W-:Y:S04]  /*10540*/  FMNMX.FTZ R4, R174, R5, !PT ;  /* 0x00000005ae047209 */ /* 0x004fe80007810000 */
[----:B------:R-:W-:Y:S01]  /*10550*/  FMNMX.FTZ R2, R172, R4, !PT ;  /* 0x00000004ac027209 */ /* 0x000fe20007810000 */
[--C-:B------:R-:W-:Y:S03]  /*10560*/  FFMA.FTZ R4, R12, c[0x0][0x2d0], -R49.reuse ;  /* 0x0000b4000c047a23 */ /* 0x100fe60000010831 */
[----:B------:R-:W-:Y:S01]  /*10570*/  FMNMX.FTZ R0, R173, R2, !PT ;  /* 0x00000002ad007209 */ /* 0x000fe20007810000 */
[----:B------:R-:W-:Y:S01]  /*10580*/  FFMA.FTZ R2, R33, c[0x0][0x2d0], -R48 ;  /* 0x0000b40021027a23 */ /* 0x000fe20000010830 */
[----:B------:R-:W-:Y:S01]  /*10590*/  MUFU.EX2 R249, R4 ;  /* 0x0000000400f97308 */ /* 0x000fe20000000800 */
[--C-:B---3--:R-:W-:Y:S01]  /*105a0*/  FFMA.FTZ R3, R9, c[0x0][0x2d0], -R49.reuse ;  /* 0x0000b40009037a23 */ /* 0x108fe20000010831 */
[----:B------:R-:W-:Y:S08]  /*105b0*/  FMNMX.FTZ R0, R22, R0, !PT ;  /* 0x0000000016007209 */ /* 0x000ff00007810000 */
[----:B------:R2:W3:Y:S01]  /*105c0*/  MUFU.EX2 R194, R2 ;  /* 0x0000000200c27308 */ /* 0x0004e20000000800 */
[--C-:B-1----:R-:W-:Y:S01]  /*105d0*/  FFMA.FTZ R40, R204, c[0x0][0x2d0], -R49.reuse ;  /* 0x0000b400cc287a23 */ /* 0x102fe20000010831 */
[----:B------:R-:W-:Y:S08]  /*105e0*/  MOV R204, R42 ;  /* 0x0000002a00cc7202 */ /* 0x000ff00000000f00 */
[----:B------:R-:W1:Y:S01]  /*105f0*/  MUFU.EX2 R251, R3 ;  /* 0x0000000300fb7308 */ /* 0x000e620000000800 */
[----:B--2---:R-:W2:Y:S01]  /*10600*/  SHFL.BFLY PT, R2, R0, 0x2, 0x1f ;  /* 0x0c401f0000027f89 */ /* 0x004ea200000e0000 */
[----:B---3--:R-:W-:Y:S02]  /*10610*/  F2FP.PACK_AB R27, R195, R194 ;  /* 0x000000c2c31b723e */ /* 0x008fe400000000ff */
[----:B-1----:R-:W-:Y:S02]  /*10620*/  F2FP.PACK_AB R32, R251, R250 ;  /* 0x000000fafb20723e */ /* 0x002fe400000000ff */
[----:B--2---:R-:W-:Y:S01]  /*10630*/  FMNMX.FTZ R3, R0, R2, !PT ;  /* 0x0000000200037209 */ /* 0x004fe20007810000 */
[----:B------:R-:W-:Y:S01]  /*10640*/  FFMA.FTZ R2, R13, c[0x0][0x2d0], -R49 ;  /* 0x0000b4000d027a23 */ /* 0x000fe20000010831 */
[----:B------:R-:W-:Y:S03]  /*10650*/  FSEL R0, R169, RZ, P2 ;  /* 0x000000ffa9007208 */ /* 0x000fe60001000000 */
[----:B------:R1:W2:Y:S01]  /*10660*/  MUFU.EX2 R252, R2 ;  /* 0x0000000200fc7308 */ /* 0x0002a20000000800 */
[----:B------:R-:W3:Y:S01]  /*10670*/  SHFL.BFLY PT, R4, R3, 0x1, 0x1f ;  /* 0x0c201f0003047f89 */ /* 0x000ee200000e0000 */
[----:B------:R-:W-:Y:S01]  /*10680*/  FADD.FTZ R0, -R0, R164 ;  /* 0x000000a400007221 */ /* 0x000fe20000010100 */
[----:B------:R-:W-:Y:S03]  /*10690*/  MOV R164, R25 ;  /* 0x0000001900a47202 */ /* 0x000fe60000000f00 */
[----:B------:R-:W-:Y:S04]  /*106a0*/  FMUL.FTZ R0, R0, c[0x0][0x2d0] ;  /* 0x0000b40000007a20 */ /* 0x000fe80000410000 */
[----:B------:R4:W5:Y:S01]  /*106b0*/  MUFU.EX2 R21, R0 ;  /* 0x0000000000157308 */ /* 0x0009620000000800 */
[----:B-1----:R-:W-:Y:S02]  /*106c0*/  FSEL R2, R168, RZ, P1 ;  /* 0x000000ffa8027208 */ /* 0x002fe40000800000 */
[----:B---3--:R-:W-:Y:S02]  /*106d0*/  FMNMX.FTZ R3, R3, R4, !PT ;  /* 0x0000000403037209 */ /* 0x008fe40007810000 */
[----:B--2---:R-:W-:Y:S01]  /*106e0*/  F2FP.PACK_AB R34, R252, R249 ;  /* 0x000000f9fc22723e */ /* 0x004fe200000000ff */
[----:B------:R-:W-:Y:S01]  /*106f0*/  FADD.FTZ R2, -R2, R165 ;  /* 0x000000a502027221 */ /* 0x000fe20000010100 */
[----:B------:R-:W-:Y:S01]  /*10700*/  MOV R165, R24 ;  /* 0x0000001800a57202 */ /* 0x000fe20000000f00 */
[----:B------:R-:W-:Y:S01]  /*10710*/  FMUL.FTZ R50, R3, c[0x0][0x2d0] ;  /* 0x0000b40003327a20 */ /* 0x000fe20000410000 */
[----:B------:R-:W-:Y:S01]  /*10720*/  F2FP.PACK_AB R24, R175, R164 ;  /* 0x000000a4af18723e */ /* 0x000fe200000000ff */
[----:B------:R-:W-:Y:S01]  /*10730*/  FMUL.FTZ R2, R2, c[0x0][0x2d0] ;  /* 0x0000b40002027a20 */ /* 0x000fe20000410000 */
[----:B----4-:R-:W-:Y:S01]  /*10740*/  FSEL R0, R167, RZ, P0 ;  /* 0x000000ffa7007208 */ /* 0x010fe20000000000 */
[----:B-----5:R-:W-:Y:S01]  /*10750*/  FMUL.FTZ R5, R21, R177 ;  /* 0x000000b115057220 */ /* 0x020fe20000410000 */
[----:B------:R-:W-:Y:S01]  /*10760*/  FSETP.NEU.FTZ.AND P0, PT, R3, -INF , PT ;  /* 0xff8000000300780b */ /* 0x000fe20003f1d000 */
[----:B------:R-:W1:Y:S01]  /*10770*/  MUFU.EX2 R20, R2 ;  /* 0x0000000200147308 */ /* 0x000e620000000800 */
[----:B------:R-:W-:Y:S01]  /*10780*/  F2FP.PACK_AB R25, R193, R165 ;  /* 0x000000a5c119723e */ /* 0x000fe200000000ff */
[----:B------:R-:W-:Y:S01]  /*10790*/  FADD.FTZ R0, -R0, R166 ;  /* 0x000000a600007221 */ /* 0x000fe20000010100 */
[----:B------:R-:W-:Y:S01]  /*107a0*/  FSEL R50, R50, RZ, P0 ;  /* 0x000000ff32327208 */ /* 0x000fe20000000000 */
[C---:B------:R-:W-:Y:S02]  /*107b0*/  FMUL.FTZ R16, R21.reuse, R188 ;  /* 0x000000bc15107220 */ /* 0x040fe40000410000 */
[----:B------:R-:W-:Y:S02]  /*107c0*/  FMUL.FTZ R0, R0, c[0x0][0x2d0] ;  /* 0x0000b40000007a20 */ /* 0x000fe40000410000 */
[--C-:B------:R-:W-:Y:S02]  /*107d0*/  FFMA.FTZ R4, R14, c[0x0][0x2d0], -R50.reuse ;  /* 0x0000b4000e047a23 */ /* 0x100fe40000010832 */
[----:B------:R2:W3:Y:S01]  /*107e0*/  MUFU.EX2 R2, R0 ;  /* 0x0000000000027308 */ /* 0x0004e20000000800 */
[C---:B------:R-:W-:Y:S02]  /*107f0*/  FMUL.FTZ R17, R21.reuse, R189 ;  /* 0x000000bd15117220 */ /* 0x040fe40000410000 */
[C---:B------:R-:W-:Y:S02]  /*10800*/  FMUL.FTZ R132, R21.reuse, R132 ;  /* 0x0000008415847220 */ /* 0x040fe40000410000 */
[C---:B------:R-:W-:Y:S02]  /*10810*/  FMUL.FTZ R133, R21.reuse, R133 ;  /* 0x0000008515857220 */ /* 0x040fe40000410000 */
[C---:B------:R-:W-:Y:S02]  /*10820*/  FMUL.FTZ R144, R21.reuse, R144 ;  /* 0x0000009015907220 */ /* 0x040fe40000410000 */
[C---:B------:R-:W-:Y:S01]  /*10830*/  FMUL.FTZ R145, R21.reuse, R145 ;  /* 0x0000009115917220 */ /* 0x040fe20000410000 */
[----:B------:R4:W-:Y:S01]  /*10840*/  MUFU.EX2 R247, R4 ;  /* 0x0000000400f77308 */ /* 0x0009e20000000800 */
[C---:B------:R-:W-:Y:S02]  /*10850*/  FMUL.FTZ R148, R21.reuse, R148 ;  /* 0x0000009415947220 */ /* 0x040fe40000410000 */
[----:B------:R-:W-:Y:S02]  /*10860*/  FMUL.FTZ R149, R21, R149 ;  /* 0x0000009515957220 */ /* 0x000fe40000410000 */
[C---:B-1----:R-:W-:Y:S02]  /*10870*/  FMUL.FTZ R6, R20.reuse, R178 ;  /* 0x000000b214067220 */ /* 0x042fe40000410000 */
[C---:B------:R-:W-:Y:S02]  /*10880*/  FMUL.FTZ R7, R20.reuse, R179 ;  /* 0x000000b314077220 */ /* 0x040fe40000410000 */
[C---:B------:R-:W-:Y:S02]  /*10890*/  FMUL.FTZ R18, R20.reuse, R190 ;  /* 0x000000be14127220 */ /* 0x040fe40000410000 */
[C---:B------:R-:W-:Y:S02]  /*108a0*/  FMUL.FTZ R19, R20.reuse, R191 ;  /* 0x000000bf14137220 */ /* 0x040fe40000410000 */
[----:B------:R-:W-:Y:S01]  /*108b0*/  FMUL.FTZ R134, R20, R134 ;  /* 0x0000008614867220 */ /* 0x000fe20000410000 */
[----:B------:R-:W-:Y:S01]  /*108c0*/  LDSM.16.MT88.4 R188, [R225+0x3080] ;  /* 0x00308000e1bc783b */ /* 0x000fe20000004200 */
[--C-:B--2---:R-:W-:Y:S02]  /*108d0*/  FFMA.FTZ R0, R10, c[0x0][0x2d0], -R50.reuse ;  /* 0x0000b4000a007a23 */ /* 0x104fe40000010832 */
[C---:B---3--:R-:W-:Y:S02]  /*108e0*/  FMUL.FTZ R8, R2.reuse, R180 ;  /* 0x000000b402087220 */ /* 0x048fe40000410000 */
[----:B------:R1:W-:Y:S01]  /*108f0*/  MUFU.EX2 R245, R0 ;  /* 0x0000000000f57308 */ /* 0x0003e20000000800 */
[C---:B------:R-:W-:Y:S02]  /*10900*/  FMUL.FTZ R9, R2.reuse, R181 ;  /* 0x000000b502097220 */ /* 0x040fe40000410000 */
[C---:B------:R-:W-:Y:S02]  /*10910*/  FMUL.FTZ R12, R2.reuse, R184 ;  /* 0x000000b8020c7220 */ /* 0x040fe40000410000 */
[--C-:B----4-:R-:W-:Y:S02]  /*10920*/  FFMA.FTZ R4, R15, c[0x0][0x2d0], -R50.reuse ;  /* 0x0000b4000f047a23 */ /* 0x110fe40000010832 */
[----:B------:R-:W-:Y:S02]  /*10930*/  FMUL.FTZ R13, R2, R185 ;  /* 0x000000b9020d7220 */ /* 0x000fe40000410000 */
[----:B------:R-:W-:Y:S01]  /*10940*/  FMUL.FTZ R135, R20, R135 ;  /* 0x0000008714877220 */ /* 0x000fe20000410000 */
[----:B------:R2:W3:Y:S01]  /*10950*/  MUFU.EX2 R248, R4 ;  /* 0x0000000400f87308 */ /* 0x0004e20000000800 */
[C---:B------:R-:W-:Y:S02]  /*10960*/  FMUL.FTZ R136, R2.reuse, R136 ;  /* 0x0000008802887220 */ /* 0x040fe40000410000 */
[C---:B------:R-:W-:Y:S02]  /*10970*/  FMUL.FTZ R137, R2.reuse, R137 ;  /* 0x0000008902897220 */ /* 0x040fe40000410000 */
[C---:B------:R-:W-:Y:S02]  /*10980*/  FMUL.FTZ R140, R2.reuse, R140 ;  /* 0x0000008c028c7220 */ /* 0x040fe40000410000 */
[----:B------:R-:W-:Y:S02]  /*10990*/  FMUL.FTZ R141, R2, R141 ;  /* 0x0000008d028d7220 */ /* 0x000fe40000410000 */
[C---:B------:R-:W-:Y:S02]  /*109a0*/  FMUL.FTZ R146, R20.reuse, R146 ;  /* 0x0000009214927220 */ /* 0x040fe40000410000 */
[C---:B------:R-:W-:Y:S02]  /*109b0*/  FMUL.FTZ R147, R20.reuse, R147 ;  /* 0x0000009314937220 */ /* 0x040fe40000410000 */
[C---:B------:R-:W-:Y:S02]  /*109c0*/  FMUL.FTZ R150, R20.reuse, R150 ;  /* 0x0000009614967220 */ /* 0x040fe40000410000 */
[----:B-1----:R-:W-:Y:S02]  /*109d0*/  FFMA.FTZ R0, R11, c[0x0][0x2d0], -R50 ;  /* 0x0000b4000b007a23 */ /* 0x002fe40000010832 */
[----:B------:R-:W-:Y:S02]  /*109e0*/  FMUL.FTZ R151, R20, R151 ;  /* 0x0000009714977220 */ /* 0x000fe40000410000 */
[----:B------:R1:W4:Y:S01]  /*109f0*/  MUFU.EX2 R246, R0 ;  /* 0x0000000000f67308 */ /* 0x0003220000000800 */
[C---:B------:R-:W-:Y:S02]  /*10a00*/  FMUL.FTZ R152, R2.reuse, R152 ;  /* 0x0000009802987220 */ /* 0x040fe40000410000 */
[----:B------:R-:W-:Y:S02]  /*10a10*/  FMUL.FTZ R153, R2, R153 ;  /* 0x0000009902997220 */ /* 0x000fe40000410000 */
[C---:B--2---:R-:W-:Y:S01]  /*10a20*/  FMUL.FTZ R4, R21.reuse, R176 ;  /* 0x000000b015047220 */ /* 0x044fe20000410000 */
[----:B---3--:R-:W-:Y:S01]  /*10a30*/  F2FP.PACK_AB R35, R248, R247 ;  /* 0x000000f7f823723e */ /* 0x008fe200000000ff */
[C---:B------:R-:W-:Y:S02]  /*10a40*/  FMUL.FTZ R156, R2.reuse, R156 ;  /* 0x0000009c029c7220 */ /* 0x040fe40000410000 */
[----:B------:R-:W-:Y:S02]  /*10a50*/  FMUL.FTZ R157, R2, R157 ;  /* 0x0000009d029d7220 */ /* 0x000fe40000410000 */
[C---:B------:R-:W-:Y:S01]  /*10a60*/  FMUL.FTZ R160, R21.reuse, R160 ;  /* 0x000000a015a07220 */ /* 0x040fe20000410000 */
[-C--:B------:R-:W-:Y:S05]  /*10a70*/  HMMA.16816.F32 R4, R24, R28.reuse, R4 ;  /* 0x0000001c1804723c */ /* 0x080fea0000001804 */
[----:B------:R-:W-:Y:S02]  /*10a80*/  FMUL.FTZ R161, R21, R161 ;  /* 0x000000a115a17220 */ /* 0x000fe40000410000 */
[C---:B------:R-:W-:Y:S02]  /*10a90*/  FMUL.FTZ R162, R20.reuse, R162 ;  /* 0x000000a214a27220 */ /* 0x040fe40000410000 */
[----:B------:R-:W-:Y:S03]  /*10aa0*/  FMUL.FTZ R163, R20, R163 ;  /* 0x000000a314a37220 */ /* 0x000fe60000410000 */
[----:B-1----:R-:W-:Y:S01]  /*10ab0*/  FSEL R0, R3, RZ, P0 ;  /* 0x000000ff03007208 */ /* 0x002fe20000000000 */
[C---:B------:R-:W-:Y:S01]  /*10ac0*/  FMUL.FTZ R52, R21.reuse, R52 ;  /* 0x0000003415347220 */ /* 0x040fe20000410000 */
[----:B----4-:R-:W-:Y:S01]  /*10ad0*/  F2FP.PACK_AB R33, R246, R245 ;  /* 0x000000f5f621723e */ /* 0x010fe200000000ff */
[C---:B------:R-:W-:Y:S01]  /*10ae0*/  FMUL.FTZ R53, R21.reuse, R53 ;  /* 0x0000003515357220 */ /* 0x040fe20000410000 */
[----:B------:R-:W-:Y:S01]  /*10af0*/  ISETP.GT.AND P0, PT, R242, UR8, PT ;  /* 0x00000008f2007c0c */ /* 0x000fe2000bf04270 */
[----:B------:R-:W-:Y:S02]  /*10b00*/  FADD.FTZ R0, -R0, R170 ;  /* 0x000000aa00007221 */ /* 0x000fe40000010100 */
[----:B------:R-:W-:Y:S02]  /*10b10*/  FMUL.FTZ R54, R20, R54 ;  /* 0x0000003614367220 */ /* 0x000fe40000410000 */
[----:B------:R-:W-:Y:S02]  /*10b20*/  FMUL.FTZ R0, R0, c[0x0][0x2d0] ;  /* 0x0000b40000007a20 */ /* 0x000fe40000410000 */
[----:B------:R-:W-:Y:S02]  /*10b30*/  FMUL.FTZ R55, R20, R55 ;  /* 0x0000003714377220 */ /* 0x000fe40000410000 */
[C---:B------:R-:W-:Y:S02]  /*10b40*/  FMUL.FTZ R56, R2.reuse, R56 ;  /* 0x0000003802387220 */ /* 0x040fe40000410000 */
[----:B------:R-:W1:Y:S01]  /*10b50*/  MUFU.EX2 R0, R0 ;  /* 0x0000000000007308 */ /* 0x000e620000000800 */
        /* <DEDUP_REMOVED lines=11> */
[----:B------:R-:W-:Y:S02]  /*10c10*/  FMUL.FTZ R72, R2, R72 ;  /* 0x0000004802487220 */ /* 0x000fe40000410000 */
[C---:B-1----:R-:W-:Y:S02]  /*10c20*/  FMUL.FTZ R10, R0.reuse, R182 ;  /* 0x000000b6000a7220 */ /* 0x042fe40000410000 */
[C---:B------:R-:W-:Y:S02]  /*10c30*/  FMUL.FTZ R11, R0.reuse, R183 ;  /* 0x000000b7000b7220 */ /* 0x040fe40000410000 */
        /* <DEDUP_REMOVED lines=10> */
[----:B------:R-:W1:Y:S03]  /*10ce0*/  LDSM.16.MT88.4 R28, [R228+0x2080] ;  /* 0x00208000e41c783b */ /* 0x000e660000004200 */
[C---:B------:R-:W-:Y:S02]  /*10cf0*/  FMUL.FTZ R155, R0.reuse, R155 ;  /* 0x0000009b009b7220 */ /* 0x040fe40000410000 */
[C---:B------:R-:W-:Y:S02]  /*10d00*/  FMUL.FTZ R158, R0.reuse, R158 ;  /* 0x0000009e009e7220 */ /* 0x040fe40000410000 */
[-C--:B------:R-:W-:Y:S04]  /*10d10*/  HMMA.16816.F32 R132, R24, R36.reuse, R132 ;  /* 0x000000241884723c */ /* 0x080fe80000001884 */
[C---:B------:R-:W-:Y:S02]  /*10d20*/  FMUL.FTZ R159, R0.reuse, R159 ;  /* 0x0000009f009f7220 */ /* 0x040fe40000410000 */
[C---:B------:R-:W-:Y:S02]  /*10d30*/  FMUL.FTZ R58, R0.reuse, R58 ;  /* 0x0000003a003a7220 */ /* 0x040fe40000410000 */
[C---:B------:R-:W-:Y:S04]  /*10d40*/  HMMA.16816.F32 R136, R32.reuse, R36, R136 ;  /* 0x000000242088723c */ /* 0x040fe80000001888 */
[C---:B------:R-:W-:Y:S02]  /*10d50*/  FMUL.FTZ R59, R0.reuse, R59 ;  /* 0x0000003b003b7220 */ /* 0x040fe40000410000 */
[C---:B------:R-:W-:Y:S02]  /*10d60*/  FMUL.FTZ R62, R0.reuse, R62 ;  /* 0x0000003e003e7220 */ /* 0x040fe40000410000 */
[-C--:B------:R-:W-:Y:S04]  /*10d70*/  HMMA.16816.F32 R140, R32, R38.reuse, R140 ;  /* 0x00000026208c723c */ /* 0x080fe8000000188c */
[----:B------:R-:W-:Y:S02]  /*10d80*/  FMUL.FTZ R63, R0, R63 ;  /* 0x0000003f003f7220 */ /* 0x000fe40000410000 */
[----:B------:R-:W-:Y:S02]  /*10d90*/  FMUL.FTZ R73, R2, R73 ;  /* 0x0000004902497220 */ /* 0x000fe40000410000 */
[C---:B------:R-:W-:Y:S01]  /*10da0*/  HMMA.16816.F32 R144, R24.reuse, R38, R144 ;  /* 0x000000261890723c */ /* 0x040fe20000001890 */
[----:B------:R-:W2:Y:S03]  /*10db0*/  LDSM.16.MT88.4 R36, [R227+0x2080] ;  /* 0x00208000e324783b */ /* 0x000ea60000004200 */
        /* <DEDUP_REMOVED lines=17> */
[-C--:B--2---:R-:W-:Y:S04]  /*10ed0*/  HMMA.16816.F32 R52, R24, R36.reuse, R52 ;  /* 0x000000241834723c */ /* 0x084fe80000001834 */
[C---:B------:R-:W-:Y:S02]  /*10ee0*/  FMUL.FTZ R86, R20.reuse, R86 ;  /* 0x0000005614567220 */ /* 0x040fe40000410000 */
[----:B------:R-:W-:Y:S02]  /*10ef0*/  FMUL.FTZ R87, R20, R87 ;  /* 0x0000005714577220 */ /* 0x000fe40000410000 */
[C---:B------:R-:W-:Y:S04]  /*10f00*/  HMMA.16816.F32 R56, R32.reuse, R36, R56 ;  /* 0x000000242038723c */ /* 0x040fe80000001838 */
[C---:B------:R-:W-:Y:S02]  /*10f10*/  FMUL.FTZ R88, R2.reuse, R88 ;  /* 0x0000005802587220 */ /* 0x040fe40000410000 */
[----:B------:R-:W-:Y:S02]  /*10f20*/  FMUL.FTZ R89, R2, R89 ;  /* 0x0000005902597220 */ /* 0x000fe40000410000 */
[-C--:B------:R-:W-:Y:S04]  /*10f30*/  HMMA.16816.F32 R60, R32, R38.reuse, R60 ;  /* 0x00000026203c723c */ /* 0x080fe8000000183c */
[----:B------:R-:W-:Y:S02]  /*10f40*/  FFMA.FTZ R36, R196, c[0x0][0x2d0], -R23 ;  /* 0x0000b400c4247a23 */ /* 0x000fe40000010817 */
[C---:B------:R-:W-:Y:S02]  /*10f50*/  FMUL.FTZ R90, R0.reuse, R90 ;  /* 0x0000005a005a7220 */ /* 0x040fe40000410000 */
[C---:B------:R-:W-:Y:S01]  /*10f60*/  HMMA.16816.F32 R64, R24.reuse, R38, R64 ;  /* 0x000000261840723c */ /* 0x040fe20000001840 */
[----:B------:R2:W-:Y:S03]  /*10f70*/  MUFU.EX2 R244, R36 ;  /* 0x0000002400f47308 */ /* 0x0005e60000000800 */
        /* <DEDUP_REMOVED lines=10> */
[-C--:B------:R-:W-:Y:S01]  /*11020*/  HMMA.16816.F32 R76, R32, R30.reuse, R76 ;  /* 0x0000001e204c723c */ /* 0x080fe2000000184c */
[----:B--2---:R-:W1:Y:S03]  /*11030*/  LDSM.16.MT88.4 R36, [R226+0x3880] ;  /* 0x00388000e224783b */ /* 0x004e660000004200 */
[----:B------:R-:W-:Y:S02]  /*11040*/  FFMA.FTZ R28, R199, c[0x0][0x2d0], -R48 ;  /* 0x0000b400c71c7a23 */ /* 0x000fe40000010830 */
[C---:B------:R-:W-:Y:S01]  /*11050*/  FMUL.FTZ R99, R20.reuse, R99 ;  /* 0x0000006314637220 */ /* 0x040fe20000410000 */
[----:B------:R2:W-:Y:S01]  /*11060*/  MUFU.EX2 R199, R40 ;  /* 0x0000002800c77308 */ /* 0x0005e20000000800 */
[C---:B------:R-:W-:Y:S04]  /*11070*/  HMMA.16816.F32 R80, R24.reuse, R30, R80 ;  /* 0x0000001e1850723c */ /* 0x040fe80000001850 */
[C---:B------:R-:W-:Y:S02]  /*11080*/  FMUL.FTZ R100, R21.reuse, R100 ;  /* 0x0000006415647220 */ /* 0x040fe40000410000 */
[----:B------:R-:W-:Y:S02]  /*11090*/  FMUL.FTZ R101, R21, R101 ;  /* 0x0000006515657220 */ /* 0x000fe40000410000 */
[C---:B------:R-:W-:Y:S01]  /*110a0*/  FMUL.FTZ R102, R20.reuse, R102 ;  /* 0x0000006614667220 */ /* 0x040fe20000410000 */
[----:B------:R3:W-:Y:S03]  /*110b0*/  MUFU.EX2 R221, R28 ;  /* 0x0000001c00dd7308 */ /* 0x0007e60000000800 */
[----:B------:R-:W-:Y:S02]  /*110c0*/  FMUL.FTZ R103, R20, R103 ;  /* 0x0000006714677220 */ /* 0x000fe40000410000 */
[C---:B------:R-:W-:Y:S02]  /*110d0*/  FMUL.FTZ R104, R2.reuse, R104 ;  /* 0x0000006802687220 */ /* 0x040fe40000410000 */
[----:B------:R-:W-:Y:S02]  /*110e0*/  FMUL.FTZ R105, R2, R105 ;  /* 0x0000006902697220 */ /* 0x000fe40000410000 */
[C---:B------:R-:W-:Y:S02]  /*110f0*/  FMUL.FTZ R106, R0.reuse, R106 ;  /* 0x0000006a006a7220 */ /* 0x040fe40000410000 */
[----:B------:R-:W-:Y:S02]  /*11100*/  FMUL.FTZ R107, R0, R107 ;  /* 0x0000006b006b7220 */ /* 0x000fe40000410000 */
[C---:B------:R-:W-:Y:S02]  /*11110*/  FMUL.FTZ R108, R2.reuse, R108 ;  /* 0x0000006c026c7220 */ /* 0x040fe40000410000 */
[----:B--2---:R-:W-:Y:S02]  /*11120*/  FFMA.FTZ R40, R205, c[0x0][0x2d0], -R49 ;  /* 0x0000b400cd287a23 */ /* 0x004fe40000010831 */
[----:B------:R-:W2:Y:S01]  /*11130*/  LDL.LU R205, [R1+0x20] ;  /* 0x0000200001cd7983 */ /* 0x000ea20000300800 */
[----:B------:R-:W-:Y:S01]  /*11140*/  FMUL.FTZ R109, R2, R109 ;  /* 0x0000006d026d7220 */ /* 0x000fe20000410000 */
[----:B------:R4:W-:Y:S01]  /*11150*/  MUFU.EX2 R198, R40 ;  /* 0x0000002800c67308 */ /* 0x0009e20000000800 */
[C---:B------:R-:W-:Y:S02]  /*11160*/  FMUL.FTZ R110, R0.reuse, R110 ;  /* 0x0000006e006e7220 */ /* 0x040fe40000410000 */
[----:B------:R-:W-:Y:S01]  /*11170*/  FMUL.FTZ R111, R0, R111 ;  /* 0x0000006f006f7220 */ /* 0x000fe20000410000 */
[-C--:B-1----:R-:W-:Y:S03]  /*11180*/  HMMA.16816.F32 R84, R24, R36.reuse, R84 ;  /* 0x000000241854723c */ /* 0x082fe60000001854 */
[----:B---3--:R-:W-:Y:S02]  /*11190*/  FFMA.FTZ R28, R200, c[0x0][0x2d0], -R23 ;  /* 0x0000b400c81c7a23 */ /* 0x008fe40000010817 */
[C---:B------:R-:W-:Y:S02]  /*111a0*/  FMUL.FTZ R112, R21.reuse, R112 ;  /* 0x0000007015707220 */ /* 0x040fe40000410000 */
[----:B------:R1:W-:Y:S01]  /*111b0*/  MUFU.EX2 R220, R28 ;  /* 0x0000001c00dc7308 */ /* 0x0003e20000000800 */
[C---:B------:R-:W-:Y:S04]  /*111c0*/  HMMA.16816.F32 R88, R32.reuse, R36, R88 ;  /* 0x000000242058723c */ /* 0x040fe80000001858 */
[----:B------:R-:W-:Y:S02]  /*111d0*/  FMUL.FTZ R113, R21, R113 ;  /* 0x0000007115717220 */ /* 0x000fe40000410000 */
[C---:B------:R-:W-:Y:S02]  /*111e0*/  FMUL.FTZ R114, R20.reuse, R114 ;  /* 0x0000007214727220 */ /* 0x040fe40000410000 */
[-C--:B------:R-:W-:Y:S04]  /*111f0*/  HMMA.16816.F32 R92, R32, R38.reuse, R92 ;  /* 0x00000026205c723c */ /* 0x080fe8000000185c */
[----:B----4-:R-:W-:Y:S02]  /*11200*/  FFMA.FTZ R40, R171, c[0x0][0x2d0], -R50 ;  /* 0x0000b400ab287a23 */ /* 0x010fe40000010832 */
[----:B------:R-:W-:Y:S01]  /*11210*/  FFMA.FTZ R36, R203, c[0x0][0x2d0], -R48 ;  /* 0x0000b400cb247a23 */ /* 0x000fe20000010830 */
[----:B------:R-:W-:Y:S01]  /*11220*/  MOV R203, R195 ;  /* 0x000000c300cb7202 */ /* 0x000fe20000000f00 */
[C---:B------:R-:W-:Y:S02]  /*11230*/  HMMA.16816.F32 R96, R24.reuse, R38, R96 ;  /* 0x000000261860723c */ /* 0x040fe40000001860 */
[----:B------:R3:W-:Y:S02]  /*11240*/  MUFU.EX2 R201, R36 ;  /* 0x0000002400c97308 */ /* 0x0007e40000000800 */
[C---:B------:R-:W-:Y:S02]  /*11250*/  FMUL.FTZ R115, R20.reuse, R115 ;  /* 0x0000007314737220 */ /* 0x040fe40000410000 */
[C---:B------:R-:W-:Y:S01]  /*11260*/  FMUL.FTZ R116, R21.reuse, R116 ;  /* 0x0000007415747220 */ /* 0x040fe20000410000 */
[----:B-1----:R-:W1:Y:S01]  /*11270*/  LDSM.16.MT88.4 R28, [R228+0x3880] ;  /* 0x00388000e41c783b */ /* 0x002e620000004200 */
        /* <DEDUP_REMOVED lines=8> */
[--C-:B---3--:R-:W-:Y:S02]  /*11300*/  FFMA.FTZ R36, R51, c[0x0][0x2d0], -R49.reuse ;  /* 0x0000b40033247a23 */ /* 0x108fe40000010831 */
[----:B------:R-:W-:Y:S02]  /*11310*/  FMUL.FTZ R125, R2, R125 ;  /* 0x0000007d027d7220 */ /* 0x000fe40000410000 */
[----:B------:R3:W4:Y:S01]  /*11320*/  MUFU.EX2 R200, R36 ;  /* 0x0000002400c87308 */ /* 0x0007220000000800 */
[C---:B------:R-:W-:Y:S02]  /*11330*/  FMUL.FTZ R126, R0.reuse, R126 ;  /* 0x0000007e007e7220 */ /* 0x040fe40000410000 */
[----:B------:R-:W-:Y:S02]  /*11340*/  FMUL.FTZ R127, R0, R127 ;  /* 0x0000007f007f7220 */ /* 0x000fe40000410000 */
[C---:B------:R-:W-:Y:S02]  /*11350*/  FMUL.FTZ R128, R21.reuse, R128 ;  /* 0x0000008015807220 */ /* 0x040fe40000410000 */
[----:B------:R-:W-:Y:S02]  /*11360*/  FMUL.FTZ R129, R21, R129 ;  /* 0x0000008115817220 */ /* 0x000fe40000410000 */
[C---:B------:R-:W-:Y:S02]  /*11370*/  FMUL.FTZ R130, R20.reuse, R130 ;  /* 0x0000008214827220 */ /* 0x040fe40000410000 */
[----:B------:R-:W-:Y:S01]  /*11380*/  FMUL.FTZ R131, R20, R131 ;  /* 0x0000008314837220 */ /* 0x000fe20000410000 */
[-C--:B-1----:R-:W-:Y:S01]  /*11390*/  HMMA.16816.F32 R100, R24, R28.reuse, R100 ;  /* 0x0000001c1864723c */ /* 0x082fe20000001864 */
[----:B---3--:R-:W1:Y:S07]  /*113a0*/  LDSM.16.MT88.4 R36, [R227+0x3880] ;  /* 0x00388000e324783b */ /* 0x008e6e0000004200 */
[C---:B------:R-:W-:Y:S07]  /*113b0*/  HMMA.16816.F32 R104, R32.reuse, R28, R104 ;  /* 0x0000001c2068723c */ /* 0x040fee0000001868 */
[----:B------:R-:W-:Y:S01]  /*113c0*/  FFMA.FTZ R28, R206, c[0x0][0x2d0], -R49 ;  /* 0x0000b400ce1c7a23 */ /* 0x000fe20000010831 */
[-C--:B------:R-:W-:Y:S03]  /*113d0*/  HMMA.16816.F32 R108, R32, R30.reuse, R108 ;  /* 0x0000001e206c723c */ /* 0x080fe6000000186c */
[----:B------:R3:W5:Y:S01]  /*113e0*/  MUFU.EX2 R197, R28 ;  /* 0x0000001c00c57308 */ /* 0x0007620000000800 */
[----:B------:R-:W-:Y:S04]  /*113f0*/  MOV R206, R194 ;  /* 0x000000c200ce7202 */ /* 0x000fe80000000f00 */
[C---:B------:R-:W-:Y:S05]  /*11400*/  HMMA.16816.F32 R112, R24.reuse, R30, R112 ;  /* 0x0000001e1870723c */ /* 0x040fea0000001870 */
[----:B------:R4:W-:Y:S01]  /*11410*/  MUFU.EX2 R194, R40 ;  /* 0x0000002800c27308 */ /* 0x0009e20000000800 */
[--C-:B---3--:R-:W-:Y:S02]  /*11420*/  FFMA.FTZ R28, R41, c[0x0][0x2d0], -R50.reuse ;  /* 0x0000b400291c7a23 */ /* 0x108fe40000010832 */
[-C--:B-1----:R-:W-:Y:S07]  /*11430*/  HMMA.16816.F32 R116, R24, R36.reuse, R116 ;  /* 0x000000241874723c */ /* 0x082fee0000001874 */
[----:B------:R1:W-:Y:S01]  /*11440*/  MUFU.EX2 R196, R28 ;  /* 0x0000001c00c47308 */ /* 0x0003e20000000800 */
[----:B----4-:R-:W-:Y:S01]  /*11450*/  LDSM.16.MT88.4 R40, [R226+0x2880] ;  /* 0x00288000e228783b */ /* 0x010fe20000004200 */
[C---:B------:R-:W-:Y:S07]  /*11460*/  HMMA.16816.F32 R120, R32.reuse, R36, R120 ;  /* 0x000000242078723c */ /* 0x040fee0000001878 */
[--C-:B------:R-:W-:Y:S01]  /*11470*/  FFMA.FTZ R36, R44, c[0x0][0x2d0], -R50.reuse ;  /* 0x0000b4002c247a23 */ /* 0x100fe20000010832 */
[-C--:B------:R-:W-:Y:S03]  /*11480*/  HMMA.16816.F32 R124, R32, R38.reuse, R124 ;  /* 0x00000026207c723c */ /* 0x080fe6000000187c */
[----:B------:R-:W3:Y:S04]  /*11490*/  MUFU.EX2 R51, R36 ;  /* 0x0000002400337308 */ /* 0x000ee80000000800 */
[----:B------:R-:W-:Y:S01]  /*114a0*/  F2FP.PACK_AB R32, R199, R200 ;  /* 0x000000c8c720723e */ /* 0x000fe200000000ff */
[----:B------:R-:W-:Y:S04]  /*114b0*/  HMMA.16816.F32 R128, R24, R38, R128 ;  /* 0x000000261880723c */ /* 0x000fe80000001880 */
[----:B-1----:R-:W-:Y:S01]  /*114c0*/  FFMA.FTZ R28, R45, c[0x0][0x2d0], -R50 ;  /* 0x0000b4002d1c7a23 */ /* 0x002fe20000010832 */
[----:B-----5:R-:W-:Y:S01]  /*114d0*/  F2FP.PACK_AB R34, R197, R198 ;  /* 0x000000c6c522723e */ /* 0x020fe200000000ff */
[----:B------:R-:W-:Y:S01]  /*114e0*/  LDSM.16.MT88.4 R44, [R228+0x2880] ;  /* 0x00288000e42c783b */ /* 0x000fe20000004200 */
[----:B------:R-:W-:Y:S01]  /*114f0*/  F2FP.PACK_AB R24, R223, R244 ;  /* 0x000000f4df18723e */ /* 0x000fe200000000ff */
[----:B------:R1:W4:Y:S01]  /*11500*/  MUFU.EX2 R195, R28 ;  /* 0x0000001c00c37308 */ /* 0x0003220000000800 */
[----:B------:R-:W-:Y:S03]  /*11510*/  F2FP.PACK_AB R25, R221, R222 ;  /* 0x000000dedd19723e */ /* 0x000fe600000000ff */
[----:B------:R-:W-:Y:S02]  /*11520*/  F2FP.PACK_AB R26, R219, R220 ;  /* 0x000000dcdb1a723e */ /* 0x000fe400000000ff */
[----:B------:R-:W-:Y:S02]  /*11530*/  F2FP.PACK_AB R27, R201, R202 ;  /* 0x000000cac91b723e */ /* 0x000fe400000000ff */
[----:B---3--:R-:W-:Y:S01]  /*11540*/  F2FP.PACK_AB R35, R51, R194 ;  /* 0x000000c23323723e */ /* 0x008fe200000000ff */
[----:B------:R-:W-:Y:S08]  /*11550*/  LDSM.16.MT88.4 R36, [R227+0x2880] ;  /* 0x00288000e324783b */ /* 0x000ff00000004200 */
[----:B-1----:R-:W1:Y:S01]  /*11560*/  LDSM.16.MT88.4 R28, [R225+0x2880] ;  /* 0x00288000e11c783b */ /* 0x002e620000004200 */
[----:B----4-:R-:W-:Y:S01]  /*11570*/  F2FP.PACK_AB R33, R195, R196 ;  /* 0x000000c4c321723e */ /* 0x010fe200000000ff */
[-C--:B-1----:R-:W-:Y:S08]  /*11580*/  HMMA.16816.F32 R4, R24, R28.reuse, R4 ;  /* 0x0000001c1804723c */ /* 0x082ff00000001804 */
[C---:B------:R-:W-:Y:S08]  /*11590*/  HMMA.16816.F32 R8, R32.reuse, R28, R8 ;  /* 0x0000001c2008723c */ /* 0x040ff00000001808 */
[-C--:B------:R-:W-:Y:S08]  /*115a0*/  HMMA.16816.F32 R12, R32, R30.reuse, R12 ;  /* 0x0000001e200c723c */ /* 0x080ff0000000180c */
[C---:B------:R-:W-:Y:S01]  /*115b0*/  HMMA.16816.F32 R16, R24.reuse, R30, R16 ;  /* 0x0000001e1810723c */ /* 0x040fe20000001810 */
[----:B------:R-:W1:Y:S07]  /*115c0*/  LDSM.16.MT88.4 R28, [R225+0x4080] ;  /* 0x00408000e11c783b */ /* 0x000e6e0000004200 */
[-C--:B------:R-:W-:Y:S08]  /*115d0*/  HMMA.16816.F32 R132, R24, R40.reuse, R132 ;  /* 0x000000281884723c */ /* 0x080ff00000001884 */
[C---:B------:R-:W-:Y:S07]  /*115e0*/  HMMA.16816.F32 R136, R32.reuse, R40, R136 ;  /* 0x000000282088723c */ /* 0x040fee0000001888 */
[--C-:B------:R-:W-:Y:S01]  /*115f0*/  FFMA.FTZ R40, R209, c[0x0][0x2d0], -R23.reuse ;  /* 0x0000b400d1287a23 */ /* 0x100fe20000010817 */
[-C--:B------:R-:W-:Y:S04]  /*11600*/  HMMA.16816.F32 R140, R32, R42.reuse, R140 ;  /* 0x0000002a208c723c */ /* 0x080fe8000000188c */
[----:B------:R-:W-:Y:S02]  /*11610*/  MOV R209, R192 ;  /* 0x000000c000d17202 */ /* 0x000fe40000000f00 */
[----:B------:R3:W-:Y:S02]  /*11620*/  MUFU.EX2 R192, R40 ;  /* 0x0000002800c07308 */ /* 0x0007e40000000800 */
[C---:B------:R-:W-:Y:S08]  /*11630*/  HMMA.16816.F32 R144, R24.reuse, R42, R144 ;  /* 0x0000002a1890723c */ /* 0x040ff00000001890 */
[-C--:B------:R-:W-:Y:S08]  /*11640*/  HMMA.16816.F32 R148, R24, R44.reuse, R148 ;  /* 0x0000002c1894723c */ /* 0x080ff00000001894 */
[C---:B------:R-:W-:Y:S04]  /*11650*/  HMMA.16816.F32 R152, R32.reuse, R44, R152 ;  /* 0x0000002c2098723c */ /* 0x040fe80000001898 */
[--C-:B---3--:R-:W-:Y:S01]  /*11660*/  FFMA.FTZ R40, R210, c[0x0][0x2d0], -R23.reuse ;  /* 0x0000b400d2287a23 */ /* 0x108fe20000010817 */
[----:B------:R-:W-:Y:S03]  /*11670*/  MOV R210, R193 ;  /* 0x000000c100d27202 */ /* 0x000fe60000000f00 */
[-C--:B------:R-:W-:Y:S01]  /*11680*/  HMMA.16816.F32 R156, R32, R46.reuse, R156 ;  /* 0x0000002e209c723c */ /* 0x080fe2000000189c */
[----:B------:R3:W-:Y:S07]  /*11690*/  MUFU.EX2 R193, R40 ;  /* 0x0000002800c17308 */ /* 0x0007ee0000000800 */
[C---:B------:R-:W-:Y:S08]  /*116a0*/  HMMA.16816.F32 R160, R24.reuse, R46, R160 ;  /* 0x0000002e18a0723c */ /* 0x040ff000000018a0 */
[-C--:B------:R-:W-:Y:S08]  /*116b0*/  HMMA.16816.F32 R52, R24, R36.reuse, R52 ;  /* 0x000000241834723c */ /* 0x080ff00000001834 */
[C---:B------:R-:W-:Y:S01]  /*116c0*/  HMMA.16816.F32 R56, R32.reuse, R36, R56 ;  /* 0x000000242038723c */ /* 0x040fe20000001838 */
[----:B---3--:R-:W3:Y:S06]  /*116d0*/  LDSM.16.MT88.4 R40, [R226+0x4080] ;  /* 0x00408000e228783b */ /* 0x008eec0000004200 */
[--C-:B------:R-:W-:Y:S01]  /*116e0*/  FFMA.FTZ R36, R207, c[0x0][0x2d0], -R48.reuse ;  /* 0x0000b400cf247a23 */ /* 0x100fe20000010830 */
[-C--:B------:R-:W-:Y:S04]  /*116f0*/  HMMA.16816.F32 R60, R32, R38.reuse, R60 ;  /* 0x00000026203c723c */ /* 0x080fe8000000183c */
[----:B------:R-:W-:Y:S02]  /*11700*/  MOV R207, R175 ;  /* 0x000000af00cf7202 */ /* 0x000fe40000000f00 */
[----:B------:R4:W-:Y:S02]  /*11710*/  MUFU.EX2 R175, R36 ;  /* 0x0000002400af7308 */ /* 0x0009e40000000800 */
[C---:B------:R-:W-:Y:S08]  /*11720*/  HMMA.16816.F32 R64, R24.reuse, R38, R64 ;  /* 0x000000261840723c */ /* 0x040ff00000001840 */
[-C--:B-1----:R-:W-:Y:S08]  /*11730*/  HMMA.16816.F32 R68, R24, R28.reuse, R68 ;  /* 0x0000001c1844723c */ /* 0x082ff00000001844 */
[C---:B------:R-:W-:Y:S04]  /*11740*/  HMMA.16816.F32 R72, R32.reuse, R28, R72 ;  /* 0x0000001c2048723c */ /* 0x040fe80000001848 */
[--C-:B----4-:R-:W-:Y:S04]  /*11750*/  FFMA.FTZ R36, R208, c[0x0][0x2d0], -R48.reuse ;  /* 0x0000b400d0247a23 */ /* 0x110fe80000010830 */
[-C--:B------:R-:W-:Y:S01]  /*11760*/  HMMA.16816.F32 R76, R32, R30.reuse, R76 ;  /* 0x0000001e204c723c */ /* 0x080fe2000000184c */
[----:B------:R-:W4:Y:S01]  /*11770*/  LDL.LU R208, [R1+0x18] ;  /* 0x0000180001d07983 */ /* 0x000f220000300800 */
[----:B------:R1:W-:Y:S06]  /*11780*/  MUFU.EX2 R171, R36 ;  /* 0x0000002400ab7308 */ /* 0x0003ec0000000800 */
[C---:B------:R-:W-:Y:S01]  /*11790*/  HMMA.16816.F32 R80, R24.reuse, R30, R80 ;  /* 0x0000001e1850723c */ /* 0x040fe20000001850 */
[----:B------:R-:W-:Y:S07]  /*117a0*/  LDSM.16.MT88.4 R28, [R227+0x4080] ;  /* 0x00408000e31c783b */ /* 0x000fee0000004200 */
[-C--:B---3--:R-:W-:Y:S08]  /*117b0*/  HMMA.16816.F32 R84, R24, R40.reuse, R84 ;  /* 0x000000281854723c */ /* 0x088ff00000001854 */
[C---:B------:R-:W-:Y:S04]  /*117c0*/  HMMA.16816.F32 R88, R32.reuse, R40, R88 ;  /* 0x000000282058723c */ /* 0x040fe80000001858 */
[--C-:B-1----:R-:W-:Y:S02]  /*117d0*/  FFMA.FTZ R36, R218, c[0x0][0x2d0], -R23.reuse ;  /* 0x0000b400da247a23 */ /* 0x102fe40000010817 */
[----:B------:R-:W-:Y:S01]  /*117e0*/  FFMA.FTZ R23, R217, c[0x0][0x2d0], -R23 ;  /* 0x0000b400d9177a23 */ /* 0x000fe20000010817 */
[----:B------:R-:W-:Y:S01]  /*117f0*/  MOV R217, R165 ;  /* 0x000000a500d97202 */ /* 0x000fe20000000f00 */
[-C--:B------:R-:W-:Y:S01]  /*11800*/  HMMA.16816.F32 R92, R32, R42.reuse, R92 ;  /* 0x0000002a205c723c */ /* 0x080fe2000000185c */
[----:B------:R1:W-:Y:S01]  /*11810*/  MUFU.EX2 R170, R36 ;  /* 0x0000002400aa7308 */ /* 0x0003e20000000800 */
[----:B------:R-:W3:Y:S06]  /*11820*/  LDL.LU R218, [R1+0x14] ;  /* 0x0000140001da7983 */ /* 0x000eec0000300800 */
[C---:B------:R-:W-:Y:S01]  /*11830*/  HMMA.16816.F32 R96, R24.reuse, R42, R96 ;  /* 0x0000002a1860723c */ /* 0x040fe20000001860 */
[----:B------:R-:W-:Y:S02]  /*11840*/  LDSM.16.MT88.4 R40, [R227+0x3080] ;  /* 0x00308000e328783b */ /* 0x000fe40000004200 */
[----:B------:R5:W-:Y:S06]  /*11850*/  MUFU.EX2 R166, R23 ;  /* 0x0000001700a67308 */ /* 0x000bec0000000800 */
[----:B-1----:R-:W1:Y:S03]  /*11860*/  LDSM.16.MT88.4 R36, [R228+0x4080] ;  /* 0x00408000e424783b */ /* 0x002e660000004200 */
[--C-:B-----5:R-:W-:Y:S02]  /*11870*/  FFMA.FTZ R23, R212, c[0x0][0x2d0], -R48.reuse ;  /* 0x0000b400d4177a23 */ /* 0x120fe40000010830 */
[----:B------:R-:W-:Y:S01]  /*11880*/  FFMA.FTZ R48, R214, c[0x0][0x2d0], -R48 ;  /* 0x0000b400d6307a23 */ /* 0x000fe20000010830 */
[----:B------:R-:W-:Y:S01]  /*11890*/  MOV R214, R164 ;  /* 0x000000a400d67202 */ /* 0x000fe20000000f00 */
[----:B------:R5:W-:Y:S01]  /*118a0*/  MUFU.EX2 R165, R23 ;  /* 0x0000001700a57308 */ /* 0x000be20000000800 */
[----:B------:R-:W2:Y:S09]  /*118b0*/  LDL.LU R212, [R1+0x1c] ;  /* 0x00001c0001d47983 */ /* 0x000eb20000300800 */
[----:B------:R-:W-:Y:S01]  /*118c0*/  MUFU.EX2 R164, R48 ;  /* 0x0000003000a47308 */ /* 0x000fe20000000800 */
[--C-:B-----5:R-:W-:Y:S01]  /*118d0*/  FFMA.FTZ R23, R211, c[0x0][0x2d0], -R49.reuse ;  /* 0x0000b400d3177a23 */ /* 0x120fe20000010831 */
[-C--:B-1----:R-:W-:Y:S08]  /*118e0*/  HMMA.16816.F32 R100, R24, R36.reuse, R100 ;  /* 0x000000241864723c */ /* 0x082ff00000001864 */
[----:B------:R1:W-:Y:S01]  /*118f0*/  MUFU.EX2 R48, R23 ;  /* 0x0000001700307308 */ /* 0x0003e20000000800 */
[C---:B------:R-:W-:Y:S08]  /*11900*/  HMMA.16816.F32 R104, R32.reuse, R36, R104 ;  /* 0x000000242068723c */ /* 0x040ff00000001868 */
[-C--:B------:R-:W-:Y:S08]  /*11910*/  HMMA.16816.F32 R108, R32, R38.reuse, R108 ;  /* 0x00000026206c723c */ /* 0x080ff0000000186c */
[C---:B------:R-:W-:Y:S01]  /*11920*/  HMMA.16816.F32 R112, R24.reuse, R38, R112 ;  /* 0x000000261870723c */ /* 0x040fe20000001870 */
[----:B------:R-:W-:Y:S03]  /*11930*/  LDSM.16.MT88.4 R36, [R228+0x3080] ;  /* 0x00308000e424783b */ /* 0x000fe60000004200 */
[--C-:B-1----:R-:W-:Y:S04]  /*11940*/  FFMA.FTZ R23, R213, c[0x0][0x2d0], -R49.reuse ;  /* 0x0000b400d5177a23 */ /* 0x102fe80000010831 */
[-C--:B------:R-:W-:Y:S01]  /*11950*/  HMMA.16816.F32 R116, R24, R28.reuse, R116 ;  /* 0x0000001c1874723c */ /* 0x080fe20000001874 */
[----:B------:R1:W5:Y:S07]  /*11960*/  MUFU.EX2 R47, R23 ;  /* 0x00000017002f7308 */ /* 0x00036e0000000800 */
[C---:B------:R-:W-:Y:S08]  /*11970*/  HMMA.16816.F32 R120, R32.reuse, R28, R120 ;  /* 0x0000001c2078723c */ /* 0x040ff00000001878 */
[-C--:B------:R-:W-:Y:S01]  /*11980*/  HMMA.16816.F32 R124, R32, R30.reuse, R124 ;  /* 0x0000001e207c723c */ /* 0x080fe2000000187c */
[----:B------:R-:W4:Y:S07]  /*11990*/  LDSM.16.MT88.4 R32, [R226+0x3080] ;  /* 0x00308000e220783b */ /* 0x000f2e0000004200 */
[----:B------:R-:W-:Y:S04]  /*119a0*/  HMMA.16816.F32 R128, R24, R30, R128 ;  /* 0x0000001e1880723c */ /* 0x000fe80000001880 */
[--C-:B-1----:R-:W-:Y:S01]  /*119b0*/  FFMA.FTZ R23, R215, c[0x0][0x2d0], -R49.reuse ;  /* 0x0000b400d7177a23 */ /* 0x102fe20000010831 */
[----:B-----5:R-:W-:Y:S01]  /*119c0*/  F2FP.PACK_AB R28, R47, R48 ;  /* 0x000000302f1c723e */ /* 0x020fe200000000ff */
[----:B------:R-:W-:Y:S01]  /*119d0*/  FFMA.FTZ R49, R216, c[0x0][0x2d0], -R49 ;  /* 0x0000b400d8317a23 */ /* 0x000fe20000010831 */
[----:B------:R-:W-:Y:S01]  /*119e0*/  F2FP.PACK_AB R24, R193, R192 ;  /* 0x000000c0c118723e */ /* 0x000fe200000000ff */
[----:B------:R1:W-:Y:S01]  /*119f0*/  MUFU.EX2 R46, R23 ;  /* 0x00000017002e7308 */ /* 0x0003e20000000800 */
[----:B------:R-:W-:Y:S03]  /*11a00*/  F2FP.PACK_AB R25, R171, R175 ;  /* 0x000000afab19723e */ /* 0x000fe600000000ff */
[----:B------:R-:W-:Y:S02]  /*11a10*/  F2FP.PACK_AB R26, R166, R170 ;  /* 0x000000aaa61a723e */ /* 0x000fe400000000ff */
[----:B------:R-:W-:Y:S04]  /*11a20*/  F2FP.PACK_AB R27, R164, R165 ;  /* 0x000000a5a41b723e */ /* 0x000fe800000000ff */
[----:B------:R-:W5:Y:S03]  /*11a30*/  MUFU.EX2 R49, R49 ;  /* 0x0000003100317308 */ /* 0x000f660000000800 */
[-C--:B------:R-:W-:Y:S01]  /*11a40*/  HMMA.16816.F32 R176, R24, R188.reuse, R4 ;  /* 0x000000bc18b0723c */ /* 0x080fe20000001804 */
[----:B------:R-:W2:Y:S02]  /*11a50*/  LDSM.16.MT88.4 R4, [R225+0x4880] ;  /* 0x00488000e104783b */ /* 0x000ea40000004200 */
[--C-:B-1----:R-:W-:Y:S04]  /*11a60*/  FFMA.FTZ R23, R174, c[0x0][0x2d0], -R50.reuse ;  /* 0x0000b400ae177a23 */ /* 0x102fe80000010832 */
[----:B------:R1:W-:Y:S01]  /*11a70*/  MUFU.EX2 R44, R23 ;  /* 0x00000017002c7308 */ /* 0x0003e20000000800 */
[----:B-----5:R-:W-:Y:S01]  /*11a80*/  F2FP.PACK_AB R30, R49, R46 ;  /* 0x0000002e311e723e */ /* 0x020fe200000000ff */
[--C-:B-1----:R-:W-:Y:S08]  /*11a90*/  FFMA.FTZ R23, R172, c[0x0][0x2d0], -R50.reuse ;  /* 0x0000b400ac177a23 */ /* 0x102ff00000010832 */
[----:B------:R1:W5:Y:S02]  /*11aa0*/  MUFU.EX2 R45, R23 ;  /* 0x00000017002d7308 */ /* 0x0003640000000800 */
[--C-:B-1----:R-:W-:Y:S01]  /*11ab0*/  FFMA.FTZ R23, R173, c[0x0][0x2d0], -R50.reuse ;  /* 0x0000b400ad177a23 */ /* 0x102fe20000010832 */
[----:B-----5:R-:W-:Y:S01]  /*11ac0*/  F2FP.PACK_AB R29, R45, R44 ;  /* 0x0000002c2d1d723e */ /* 0x020fe200000000ff */
[----:B------:R-:W-:Y:S06]  /*11ad0*/  FFMA.FTZ R50, R22, c[0x0][0x2d0], -R50 ;  /* 0x0000b40016327a23 */ /* 0x000fec0000010832 */
[----:B------:R-:W-:Y:S10]  /*11ae0*/  MUFU.EX2 R23, R23 ;  /* 0x0000001700177308 */ /* 0x000ff40000000800 */
[----:B------:R-:W1:Y:S02]  /*11af0*/  MUFU.EX2 R50, R50 ;  /* 0x0000003200327308 */ /* 0x000e640000000800 */
[----:B-1----:R-:W-:Y:S07]  /*11b00*/  F2FP.PACK_AB R31, R50, R23 ;  /* 0x00000017321f723e */ /* 0x002fee00000000ff */
[C---:B------:R-:W-:Y:S01]  /*11b10*/  HMMA.16816.F32 R180, R28.reuse, R188, R8 ;  /* 0x000000bc1cb4723c */ /* 0x040fe20000001808 */
[----:B------:R-:W1:Y:S07]  /*11b20*/  LDSM.16.MT88.4 R8, [R226+0x4880] ;  /* 0x00488000e208783b */ /* 0x000e6e0000004200 */
[-C--:B------:R-:W-:Y:S01]  /*11b30*/  HMMA.16816.F32 R184, R28, R190.reuse, R12 ;  /* 0x000000be1cb8723c */ /* 0x080fe2000000180c */
[----:B------:R-:W5:Y:S07]  /*11b40*/  LDSM.16.MT88.4 R12, [R228+0x4880] ;  /* 0x00488000e40c783b */ /* 0x000f6e0000004200 */
[C---:B------:R-:W-:Y:S01]  /*11b50*/  HMMA.16816.F32 R188, R24.reuse, R190, R16 ;  /* 0x000000be18bc723c */ /* 0x040fe20000001810 */
[----:B------:R-:W1:Y:S07]  /*11b60*/  LDSM.16.MT88.4 R16, [R227+0x4880] ;  /* 0x00488000e310783b */ /* 0x000e6e0000004200 */
[-C--:B----4-:R-:W-:Y:S08]  /*11b70*/  HMMA.16816.F32 R132, R24, R32.reuse, R132 ;  /* 0x000000201884723c */ /* 0x090ff00000001884 */
[C---:B------:R-:W-:Y:S08]  /*11b80*/  HMMA.16816.F32 R136, R28.reuse, R32, R136 ;  /* 0x000000201c88723c */ /* 0x040ff00000001888 */
[-C--:B------:R-:W-:Y:S04]  /*11b90*/  HMMA.16816.F32 R140, R28, R34.reuse, R140 ;  /* 0x000000221c8c723c */ /* 0x080fe8000000188c */
[----:B---3--:R-:W-:Y:S04]  /*11ba0*/  FFMA.FTZ R20, R20, R218, R217 ;  /* 0x000000da14147223 */ /* 0x008fe800000100d9 */
[C---:B------:R-:W-:Y:S04]  /*11bb0*/  HMMA.16816.F32 R144, R24.reuse, R34, R144 ;  /* 0x000000221890723c */ /* 0x040fe80000001890 */
[----:B------:R-:W-:Y:S04]  /*11bc0*/  FADD.FTZ R20, R210, R20 ;  /* 0x00000014d2147221 */ /* 0x000fe80000010000 */
[-C--:B------:R-:W-:Y:S04]  /*11bd0*/  HMMA.16816.F32 R148, R24, R36.reuse, R148 ;  /* 0x000000241894723c */ /* 0x080fe80000001894 */
[----:B------:R-:W-:Y:S04]  /*11be0*/  FADD.FTZ R20, R206, R20 ;  /* 0x00000014ce147221 */ /* 0x000fe80000010000 */
[C---:B------:R-:W-:Y:S08]  /*11bf0*/  HMMA.16816.F32 R152, R28.reuse, R36, R152 ;  /* 0x000000241c98723c */ /* 0x040ff00000001898 */
[-C--:B------:R-:W-:Y:S08]  /*11c00*/  HMMA.16816.F32 R156, R28, R38.reuse, R156 ;  /* 0x000000261c9c723c */ /* 0x080ff0000000189c */
[C---:B------:R-:W-:Y:S04]  /*11c10*/  HMMA.16816.F32 R160, R24.reuse, R38, R160 ;  /* 0x0000002618a0723c */ /* 0x040fe800000018a0 */
[----:B--2---:R-:W-:Y:S04]  /*11c20*/  FFMA.FTZ R21, R21, R212, R214 ;  /* 0x000000d415157223 */ /* 0x004fe800000100d6 */
[-C--:B------:R-:W-:Y:S08]  /*11c30*/  HMMA.16816.F32 R52, R24, R40.reuse, R52 ;  /* 0x000000281834723c */ /* 0x080ff00000001834 */
[C---:B------:R-:W-:Y:S08]  /*11c40*/  HMMA.16816.F32 R56, R28.reuse, R40, R56 ;  /* 0x000000281c38723c */ /* 0x040ff00000001838 */
[-C--:B------:R-:W-:Y:S08]  /*11c50*/  HMMA.16816.F32 R60, R28, R42.reuse, R60 ;  /* 0x0000002a1c3c723c */ /* 0x080ff0000000183c */
[C---:B------:R-:W-:Y:S08]  /*11c60*/  HMMA.16816.F32 R64, R24.reuse, R42, R64 ;  /* 0x0000002a1840723c */ /* 0x040ff00000001840 */
[-C--:B------:R-:W-:Y:S08]  /*11c70*/  HMMA.16816.F32 R68, R24, R4.reuse, R68 ;  /* 0x000000041844723c */ /* 0x080ff00000001844 */
[C---:B------:R-:W-:Y:S07]  /*11c80*/  HMMA.16816.F32 R72, R28.reuse, R4, R72 ;  /* 0x000000041c48723c */ /* 0x040fee0000001848 */
[----:B------:R-:W-:Y:S01]  /*11c90*/  FFMA.FTZ R4, R2, R208, R250 ;  /* 0x000000d002047223 */ /* 0x000fe200000100fa */
[-C--:B------:R-:W-:Y:S04]  /*11ca0*/  HMMA.16816.F32 R76, R28, R6.reuse, R76 ;  /* 0x000000061c4c723c */ /* 0x080fe8000000184c */
[----:B------:R-:W-:Y:S02]  /*11cb0*/  FADD.FTZ R4, R251, R4 ;  /* 0x00000004fb047221 */ /* 0x000fe40000010000 */
[----:B------:R-:W-:Y:S02]  /*11cc0*/  FADD.FTZ R2, R207, R21 ;  /* 0x00000015cf027221 */ /* 0x000fe40000010000 */
[C---:B------:R-:W-:Y:S04]  /*11cd0*/  HMMA.16816.F32 R80, R24.reuse, R6, R80 ;  /* 0x000000061850723c */ /* 0x040fe80000001850 */
[----:B------:R-:W-:Y:S02]  /*11ce0*/  FADD.FTZ R5, R249, R4 ;  /* 0x00000004f9057221 */ /* 0x000fe40000010000 */
[----:B------:R-:W-:Y:S02]  /*11cf0*/  FFMA.FTZ R4, R0, R205, R245 ;  /* 0x000000cd00047223 */ /* 0x000fe400000100f5 */
        /* <DEDUP_REMOVED lines=12> */
[-C--:B-----5:R-:W-:Y:S04]  /*11dc0*/  HMMA.16816.F32 R100, R24, R12.reuse, R100 ;  /* 0x0000000c1864723c */ /* 0x0a0fe80000001864 */
        /* <DEDUP_REMOVED lines=29> */
[----:B------:R-:W-:Y:S01]  /*11fa0*/  FADD.FTZ R0, R170, R5 ;  /* 0x00000005aa007221 */ /* 0x000fe20000010000 */
[----:B------:R-:W-:Y:S01]  /*11fb0*/  MOV R170, R3 ;  /* 0x0000000300aa7202 */ /* 0x000fe20000000f00 */
        /* <DEDUP_REMOVED lines=9> */
[----:B------:R-:W-:Y:S01]  /*12050*/  FADD.FTZ R4, R49, R4 ;  /* 0x0000000431047221 */ /* 0x000fe20000010000 */
[----:B------:R2:W-:Y:S01]  /*12060*/  STL [R1+0x14], R5 ;  /* 0x0000140501007387 */ /* 0x0005e20000100800 */
[----:B------:R-:W-:Y:S03]  /*12070*/  FADD.FTZ R2, R23, R2 ;  /* 0x0000000217027221 */ /* 0x000fe60000010000 */
[----:B------:R2:W-:Y:S01]  /*12080*/  STL [R1+0x18], R4 ;  /* 0x0000180401007387 */ /* 0x0005e20000100800 */
[----:B------:R-:W-:Y:S05]  /*12090*/  FADD.FTZ R2, R50, R2 ;  /* 0x0000000232027221 */ /* 0x000fea0000010000 */
[----:B------:R2:W-:Y:S01]  /*120a0*/  STL [R1+0x20], R2 ;  /* 0x0000200201007387 */ /* 0x0005e20000100800 */
[----:B-1----:R-:W-:Y:S04]  /*120b0*/  IADD3 R0, R242, -0x1, RZ ;  /* 0xfffffffff2007810 */ /* 0x002fe80007ffe0ff */
[----:B------:R-:W-:Y:S01]  /*120c0*/  MOV R242, R0 ;  /* 0x0000000000f27202 */ /* 0x000fe20000000f00 */
[----:B------:R-:W-:-:S05]  /*120d0*/  @P0 BRA `(.L_x_941) ;  /* 0xffffbdb000000947 */ /* 0x000fca000383ffff */
.L_x_924:
[----:B-12---:R-:W2:Y:S04]  /*120e0*/  LDL.LU R0, [R1+0x1c] ;  /* 0x00001c0001007983 */ /* 0x006ea80000300800 */
        /* <DEDUP_REMOVED lines=21> */
[----:B------:R-:W-:Y:S01]  /*12240*/  MOV R0, RZ ;  /* 0x000000ff00007202 */ /* 0x000fe20000000f00 */
[----:B--2---:R-:W-:-:S03]  /*12250*/  FADD.FTZ R9, R9, R4 ;  /* 0x0000000409097221 */ /* 0x004fc60000010000 */
[----:B------:R-:W-:Y:S02]  /*12260*/  FSETP.NE.FTZ.AND P3, PT, R5, RZ, PT ;  /* 0x000000ff0500720b */ /* 0x000fe40003f75000 */
[----:B------:R-:W-:Y:S01]  /*12270*/  MOV R4, RZ ;  /* 0x000000ff00047202 */ /* 0x000fe20000000f00 */
[----:B---3--:R-:W-:Y:S01]  /*12280*/  FADD.FTZ R6, R6, R7 ;  /* 0x0000000706067221 */ /* 0x008fe20000010000 */
[----:B------:R-:W-:Y:S01]  /*12290*/  FSETP.NE.FTZ.AND P2, PT, R9, RZ, PT ;  /* 0x000000ff0900720b */ /* 0x000fe20003f55000 */
[----:B----4-:R-:W-:-:S03]  /*122a0*/  FADD.FTZ R8, R2, R8 ;  /* 0x0000000802087221 */ /* 0x010fc60000010000 */
[----:B------:R-:W-:Y:S02]  /*122b0*/  FSETP.NE.FTZ.AND P1, PT, R6, RZ, PT ;  /* 0x000000ff0600720b */ /* 0x000fe40003f35000 */
[----:B------:R-:W-:-:S03]  /*122c0*/  MOV R2, RZ ;  /* 0x000000ff00027202 */ /* 0x000fc60000000f00 */
[----:B------:R-:W1:Y:S01]  /*122d0*/  @P3 MUFU.RCP R0, R5 ;  /* 0x0000000500003308 */ /* 0x000e620000001000 */
[----:B------:R-:W-:-:S07]  /*122e0*/  FSETP.NE.FTZ.AND P0, PT, R8, RZ, PT ;  /* 0x000000ff0800720b */ /* 0x000fce0003f15000 */
[----:B------:R-:W-:Y:S01]  /*122f0*/  @P2 MUFU.RCP R4, R9 ;  /* 0x0000000900042308 */ /* 0x000fe20000001000 */
[----:B-1----:R-:W-:-:S07]  /*12300*/  FMUL.FTZ R176, R0, R176 ;  /* 0x000000b000b07220 */ /* 0x002fce0000410000 */
[----:B------:R-:W1:Y:S01]  /*12310*/  @P1 MUFU.RCP R2, R6 ;  /* 0x0000000600021308 */ /* 0x000e620000001000 */
[C---:B------:R-:W-:Y:S02]  /*12320*/  FMUL.FTZ R47, R0.reuse, R177 ;  /* 0x000000b1002f7220 */ /* 0x040fe40000410000 */
[C---:B------:R-:W-:Y:S02]  /*12330*/  FMUL.FTZ R188, R0.reuse, R188 ;  /* 0x000000bc00bc7220 */ /* 0x040fe40000410000 */
[C---:B------:R-:W-:Y:S02]  /*12340*/  FMUL.FTZ R45, R0.reuse, R189 ;  /* 0x000000bd002d7220 */ /* 0x040fe40000410000 */
[C---:B------:R-:W-:Y:S01]  /*12350*/  FMUL.FTZ R132, R0.reuse, R132 ;  /* 0x0000008400847220 */ /* 0x040fe20000410000 */
[----:B------:R-:W-:Y:S01]  /*12360*/  @P1 MUFU.LG2 R7, R6 ;  /* 0x0000000600071308 */ /* 0x000fe20000000c00 */
[C---:B------:R-:W-:Y:S02]  /*12370*/  FMUL.FTZ R49, R0.reuse, R133 ;  /* 0x0000008500317220 */ /* 0x040fe40000410000 */
        /* <DEDUP_REMOVED lines=12> */
[C---:B------:R-:W-:Y:S01]  /*12440*/  FMUL.FTZ R68, R0.reuse, R68 ;  /* 0x0000004400447220 */ /* 0x040fe20000410000 */
[----:B------:R-:W-:Y:S01]  /*12450*/  @P0 MUFU.LG2 R6, R8 ;  /* 0x0000000800060308 */ /* 0x000fe20000000c00 */
        /* <DEDUP_REMOVED lines=19> */
[----:B------:R1:W2:Y:S01]  /*12590*/  @P0 MUFU.RCP R0, R8 ;  /* 0x0000000800000308 */ /* 0x0002a20000001000 */
[C---:B------:R-:W-:Y:S02]  /*125a0*/  FMUL.FTZ R185, R2.reuse, R185 ;  /* 0x000000b902b97220 */ /* 0x040fe40000410000 */
[C---:B------:R-:W-:Y:S02]  /*125b0*/  FMUL.FTZ R136, R2.reuse, R136 ;  /* 0x0000008802887220 */ /* 0x040fe40000410000 */
[C---:B------:R-:W-:Y:S02]  /*125c0*/  FMUL.FTZ R137, R2.reuse, R137 ;  /* 0x0000008902897220 */ /* 0x040fe40000410000 */
[----:B------:R-:W-:-:S02]  /*125d0*/  FMUL.FTZ R140, R2, R140 ;  /* 0x0000008c028c7220 */ /* 0x000fc40000410000 */
[C---:B------:R-:W-:Y:S02]  /*125e0*/  FMUL.FTZ R141, R2.reuse, R141 ;  /* 0x0000008d028d7220 */ /* 0x040fe40000410000 */
[C---:B------:R-:W-:Y:S02]  /*125f0*/  FMUL.FTZ R152, R2.reuse, R152 ;  /* 0x0000009802987220 */ /* 0x040fe40000410000 */
[C---:B------:R-:W-:Y:S02]  /*12600*/  FMUL.FTZ R153, R2.reuse, R153 ;  /* 0x0000009902997220 */ /* 0x040fe40000410000 */
[C---:B------:R-:W-:Y:S01]  /*12610*/  FMUL.FTZ R156, R2.reuse, R156 ;  /* 0x0000009c029c7220 */ /* 0x040fe20000410000 */
[----:B-1----:R-:W-:Y:S01]  /*12620*/  @P0 MOV R8, 0x3f317218 ;  /* 0x3f31721800080802 */ /* 0x002fe20000000f00 */
        /* <DEDUP_REMOVED lines=55> */
[C---:B--2---:R-:W-:Y:S02]  /*129a0*/  FMUL.FTZ R182, R0.reuse, R182 ;  /* 0x000000b600b67220 */ /* 0x044fe40000410000 */
        /* <DEDUP_REMOVED lines=30> */
[----:B------:R-:W-:Y:S01]  /*12b90*/  FMUL.FTZ R127, R0, R127 ;  /* 0x0000007f007f7220 */ /* 0x000fe20000410000 */
[----:B------:R-:W-:Y:S01]  /*12ba0*/  @P1 MOV R0, 0x3f317218 ;  /* 0x3f31721800001802 */ /* 0x000fe20000000f00 */
[----:B------:R-:W-:-:S02]  /*12bb0*/  @P2 FMUL.FTZ R5, R2, c[0x0][0x2d0] ;  /* 0x0000b40002052a20 */ /* 0x000fc40000410000 */
[----:B------:R-:W-:Y:S02]  /*12bc0*/  @P3 FMUL.FTZ R10, R4, c[0x0][0x2d0] ;  /* 0x0000b400040a3a20 */ /* 0x000fe40000410000 */
[----:B------:R-:W-:Y:S02]  /*12bd0*/  @P1 FMUL.FTZ R2, R0, c[0x0][0x2d0] ;  /* 0x0000b40000021a20 */ /* 0x000fe40000410000 */
[----:B------:R-:W-:Y:S02]  /*12be0*/  @P3 FMUL.FTZ R11, R11, 0.69314718246459960938 ;  /* 0x3f3172180b0b3820 */ /* 0x000fe40000410000 */
[----:B------:R-:W-:Y:S02]  /*12bf0*/  @P2 FMUL.FTZ R9, R9, 0.69314718246459960938 ;  /* 0x3f31721809092820 */ /* 0x000fe40000410000 */
[----:B------:R-:W-:Y:S02]  /*12c00*/  @P1 FMUL.FTZ R7, R7, 0.69314718246459960938 ;  /* 0x3f31721807071820 */ /* 0x000fe40000410000 */
[----:B------:R-:W-:-:S02]  /*12c10*/  @P0 FMUL.FTZ R4, R6, 0.69314718246459960938 ;  /* 0x3f31721806040820 */ /* 0x000fc40000410000 */
[----:B------:R-:W-:Y:S02]  /*12c20*/  @P0 FMUL.FTZ R0, R8, c[0x0][0x2d0] ;  /* 0x0000b40008000a20 */ /* 0x000fe40000410000 */
[----:B------:R-:W-:Y:S02]  /*12c30*/  @P3 FFMA.FTZ R38, R10, R169, R11 ;  /* 0x000000a90a263223 */ /* 0x000fe4000001000b */
[----:B------:R-:W-:Y:S02]  /*12c40*/  @P2 FFMA.FTZ R39, R5, R168, R9 ;  /* 0x000000a805272223 */ /* 0x000fe40000010009 */
[----:B------:R-:W-:Y:S02]  /*12c50*/  @P1 FFMA.FTZ R40, R2, R167, R7 ;  /* 0x000000a702281223 */ /* 0x000fe40000010007 */
[----:B------:R-:W-:Y:S02]  /*12c60*/  @P0 FFMA.FTZ R41, R0, R3, R4 ;  /* 0x0000000300290223 */ /* 0x000fe40000010004 */
.L_x_880:
[----:B------:R-:W-:Y:S05]  /*12c70*/  @P4 BRA `(.L_x_942) ;  /* 0x00001ae000004947 */ /* 0x000fea0003800000 */
[----:B------:R-:W1:Y:S01]  /*12c80*/  S2R R13, SR_TID.X ;  /* 0x00000000000d7919 */ /* 0x000e620000002100 */
[----:B------:R-:W-:Y:S01]  /*12c90*/  F2FP.PACK_AB R43, R43, R52 ;  /* 0x000000342b2b723e */ /* 0x000fe200000000ff */
[----:B------:R-:W-:Y:S01]  /*12ca0*/  BSSY B0, `(.L_x_943) ;  /* 0x0000134000007945 */ /* 0x000fe20003800000 */
[----:B------:R-:W-:Y:S01]  /*12cb0*/  F2FP.PACK_AB R36, R36, R80 ;  /* 0x000000502424723e */ /* 0x000fe200000000ff */
[----:B------:R-:W2:Y:S01]  /*12cc0*/  S2R R20, SR_CTAID.Y ;  /* 0x0000000000147919 */ /* 0x000ea20000002600 */
[----:B------:R-:W-:Y:S01]  /*12cd0*/  F2FP.PACK_AB R54, R55, R54 ;  /* 0x000000363736723e */ /* 0x000fe200000000ff */
[----:B------:R-:W-:Y:S01]  /*12ce0*/  IMAD.MOV.U32 R55, RZ, RZ, c[0x0][0x4e8] ;  /* 0x00013a00ff377624 */ /* 0x000fe200078e00ff */
[----:B------:R-:W-:Y:S01]  /*12cf0*/  F2FP.PACK_AB R47, R47, R176 ;  /* 0x000000b02f2f723e */ /* 0x000fe200000000ff */
[----:B------:R-:W3:Y:S01]  /*12d00*/  S2R R14, SR_CTAID.Z ;  /* 0x00000000000e7919 */ /* 0x000ee20000002700 */
[----:B------:R-:W-:-:S02]  /*12d10*/  F2FP.PACK_AB R178, R179, R178 ;  /* 0x000000b2b3b2723e */ /* 0x000fc400000000ff */
[C---:B------:R-:W-:Y:S01]  /*12d20*/  ISETP.NE.AND P0, PT, R55.reuse, 0x1, PT ;  /* 0x000000013700780c */ /* 0x040fe20003f05270 */
[----:B------:R-:W4:Y:S01]  /*12d30*/  S2R R80, SR_CTAID.X ;  /* 0x0000000000507919 */ /* 0x000f220000002500 */
[----:B------:R-:W-:Y:S01]  /*12d40*/  IMAD R55, R55, c[0x0][0x388], RZ ;  /* 0x0000e20037377a24 */ /* 0x000fe200078e02ff */
[----:B------:R-:W-:Y:S02]  /*12d50*/  F2FP.PACK_AB R45, R45, R188 ;  /* 0x000000bc2d2d723e */ /* 0x000fe400000000ff */
[----:B------:R-:W-:Y:S01]  /*12d60*/  BAR.SYNC.DEFER_BLOCKING 0x1, 0x80 ;  /* 0x0042000000007b1d */ /* 0x000fe20000010000 */
[----:B------:R-:W-:Y:S02]  /*12d70*/  F2FP.PACK_AB R190, R191, R190 ;  /* 0x000000bebfbe723e */ /* 0x000fe400000000ff */
[----:B------:R-:W-:Y:S02]  /*12d80*/  F2FP.PACK_AB R180, R181, R180 ;  /* 0x000000b4b5b4723e */ /* 0x000fe400000000ff */
[----:B------:R-:W-:-:S02]  /*12d90*/  F2FP.PACK_AB R182, R183, R182 ;  /* 0x000000b6b7b6723e */ /* 0x000fc400000000ff */
[----:B------:R-:W-:Y:S02]  /*12da0*/  F2FP.PACK_AB R184, R185, R184 ;  /* 0x000000b8b9b8723e */ /* 0x000fe400000000ff */
[----:B-1----:R-:W-:Y:S02]  /*12db0*/  SHF.R.S32.HI R19, RZ, 0x1f, R13 ;  /* 0x0000001fff137819 */ /* 0x002fe4000001140d */
[----:B------:R-:W-:Y:S01]  /*12dc0*/  F2FP.PACK_AB R186, R187, R186 ;  /* 0x000000babbba723e */ /* 0x000fe200000000ff */
[----:B--2---:R-:W-:Y:S01]  /*12dd0*/  IMAD.WIDE.U32 R16, R20, c[0x0][0x490], RZ ;  /* 0x0001240014107a25 */ /* 0x004fe200078e00ff */
[----:B------:R-:W-:Y:S02]  /*12de0*/  SHF.R.S32.HI R0, RZ, 0x1f, R20 ;  /* 0x0000001fff007819 */ /* 0x000fe40000011414 */
[CC--:B------:R-:W-:Y:S02]  /*12df0*/  LEA.HI R2, R19.reuse, R13.reuse, RZ, 0x2 ;  /* 0x0000000d13027211 */ /* 0x0c0fe400078f10ff */
[CC--:B------:R-:W-:Y:S01]  /*12e00*/  LEA.HI R7, R19.reuse, R13.reuse, RZ, 0x5 ;  /* 0x0000000d13077211 */ /* 0x0c0fe200078f28ff */
[C---:B------:R-:W-:Y:S01]  /*12e10*/  IMAD R4, R0.reuse, c[0x0][0x490], RZ ;  /* 0x0001240000047a24 */ /* 0x040fe200078e02ff */
[----:B------:R-:W-:Y:S01]  /*12e20*/  LEA.HI R10, R19, R13, RZ, 0x3 ;  /* 0x0000000d130a7211 */ /* 0x000fe200078f18ff */
[----:B------:R-:W-:Y:S01]  /*12e30*/  IMAD R3, R0, c[0x0][0x3e8], RZ ;  /* 0x0000fa0000037a24 */ /* 0x000fe200078e02ff */
[----:B------:R-:W-:Y:S01]  /*12e40*/  SHF.R.S32.HI R8, RZ, 0x2, R2 ;  /* 0x00000002ff087819 */ /* 0x000fe20000011402 */
[C---:B------:R-:W-:Y:S01]  /*12e50*/  IMAD R4, R20.reuse, c[0x0][0x494], R4 ;  /* 0x0001250014047a24 */ /* 0x040fe200078e0204 */
[----:B------:R-:W-:Y:S01]  /*12e60*/  SHF.R.S32.HI R0, RZ, 0x1f, R2 ;  /* 0x0000001fff007819 */ /* 0x000fe20000011402 */
[----:B------:R-:W-:Y:S01]  /*12e70*/  IMAD R3, R20, c[0x0][0x3ec], R3 ;  /* 0x0000fb0014037a24 */ /* 0x000fe200078e0203 */
[----:B------:R-:W-:Y:S01]  /*12e80*/  LOP3.LUT R11, R7, 0xffffffe0, RZ, 0xc0, !PT ;  /* 0xffffffe0070b7812 */ /* 0x000fe200078ec0ff */
[----:B------:R-:W-:Y:S01]  /*12e90*/  IMAD.IADD R5, R17, 0x1, R4 ;  /* 0x0000000111057824 */ /* 0x000fe200078e0204 */
[----:B------:R-:W-:Y:S01]  /*12ea0*/  LOP3.LUT R12, R10, 0xfffffff8, RZ, 0xc0, !PT ;  /* 0xfffffff80a0c7812 */ /* 0x000fe200078ec0ff */
[----:B------:R-:W-:Y:S01]  /*12eb0*/  IMAD.MOV.U32 R4, RZ, RZ, R16 ;  /* 0x000000ffff047224 */ /* 0x000fe200078e0010 */
[----:B------:R-:W-:Y:S01]  /*12ec0*/  LEA.HI R6, R0, R8, RZ, 0x3 ;  /* 0x0000000800067211 */ /* 0x000fe200078f18ff */
[C---:B------:R-:W-:Y:S01]  /*12ed0*/  IMAD.IADD R0, R13.reuse, 0x1, -R11 ;  /* 0x000000010d007824 */ /* 0x040fe200078e0a0b */
[----:B------:R-:W-:Y:S01]  /*12ee0*/  LOP3.LUT R2, R2, 0xfffffffc, RZ, 0xc0, !PT ;  /* 0xfffffffc02027812 */ /* 0x000fe200078ec0ff */
[----:B------:R-:W-:Y:S01]  /*12ef0*/  IMAD.IADD R11, R13, 0x1, -R12 ;  /* 0x000000010d0b7824 */ /* 0x000fe200078e0a0c */
[----:B------:R-:W-:Y:S01]  /*12f00*/  LOP3.LUT R6, R6, 0xfffffff8, RZ, 0xc0, !PT ;  /* 0xfffffff806067812 */ /* 0x000fe200078ec0ff */
[----:B------:R-:W-:Y:S01]  /*12f10*/  IMAD.WIDE.U32 R20, R20, c[0x0][0x3e8], RZ ;  /* 0x0000fa0014147a25 */ /* 0x000fe200078e00ff */
[----:B------:R-:W-:-:S02]  /*12f20*/  SHF.R.S32.HI R12, RZ, 0x1f, R0 ;  /* 0x0000001fff0c7819 */ /* 0x000fc40000011400 */
[----:B------:R-:W-:Y:S01]  /*12f30*/  LEA.HI R19, R19, R13, RZ, 0x6 ;  /* 0x0000000d13137211 */ /* 0x000fe200078f30ff */
[----:B------:R-:W-:Y:S01]  /*12f40*/  IMAD.IADD R9, R13, 0x1, -R2 ;  /* 0x000000010d097824 */ /* 0x000fe200078e0a02 */
[----:B---3--:R-:W-:Y:S01]  /*12f50*/  SHF.R.S32.HI R13, RZ, 0x1f, R14 ;  /* 0x0000001fff0d7819 */ /* 0x008fe2000001140e */
[----:B------:R-:W-:Y:S01]  /*12f60*/  IMAD.IADD R8, R8, 0x1, -R6 ;  /* 0x0000000108087824 */ /* 0x000fe200078e0a06 */
[----:B------:R-:W-:Y:S01]  /*12f70*/  LOP3.LUT P3, RZ, R0, 0x3, RZ, 0xc0, !PT ;  /* 0x0000000300ff7812 */ /* 0x000fe2000786c0ff */
[----:B------:R-:W-:Y:S01]  /*12f80*/  IMAD.IADD R3, R21, 0x1, R3 ;  /* 0x0000000115037824 */ /* 0x000fe200078e0203 */
[----:B------:R-:W-:Y:S01]  /*12f90*/  LEA.HI R16, R12, R0, RZ, 0x2 ;  /* 0x000000000c107211 */ /* 0x000fe200078f10ff */
[C---:B------:R-:W-:Y:S01]  /*12fa0*/  IMAD R22, R13.reuse, c[0x0][0x498], RZ ;  /* 0x000126000d167a24 */ /* 0x040fe200078e02ff */
[--C-:B------:R-:W-:Y:S01]  /*12fb0*/  SHF.R.S32.HI R6, RZ, 0x5, R7.reuse ;  /* 0x00000005ff067819 */ /* 0x100fe20000011407 */
[----:B------:R-:W-:Y:S01]  /*12fc0*/  IMAD R17, R13, c[0x0][0x3f0], RZ ;  /* 0x0000fc000d117a24 */ /* 0x000fe200078e02ff */
[----:B------:R-:W-:Y:S01]  /*12fd0*/  SHF.R.S32.HI R0, RZ, 0x1f, R7 ;  /* 0x0000001fff007819 */ /* 0x000fe20000011407 */
[----:B------:R-:W-:Y:S01]  /*12fe0*/  IMAD.MOV.U32 R2, RZ, RZ, R20 ;  /* 0x000000ffff027224 */ /* 0x000fe200078e0014 */
[----:B------:R-:W-:Y:S01]  /*12ff0*/  SHF.R.S32.HI R52, RZ, 0x3, R10 ;  /* 0x00000003ff347819 */ /* 0x000fe2000001140a */
[----:B------:R-:W-:Y:S01]  /*13000*/  IMAD.WIDE.U32 R20, R14, c[0x0][0x498], R4 ;  /* 0x000126000e147a25 */ /* 0x000fe200078e0004 */
[----:B------:R-:W-:-:S02]  /*13010*/  LEA.HI R0, R0, R6, RZ, 0x2 ;  /* 0x0000000600007211 */ /* 0x000fc400078f10ff */
[----:B------:R-:W-:Y:S01]  /*13020*/  F2FP.PACK_AB R49, R49, R132 ;  /* 0x000000843131723e */ /* 0x000fe200000000ff */
[----:B------:R-:W-:Y:S01]  /*13030*/  IMAD.SHL.U32 R4, R52, 0x40, RZ ;  /* 0x0000004034047824 */ /* 0x000fe200078e00ff */
[----:B------:R-:W-:Y:S01]  /*13040*/  F2FP.PACK_AB R134, R135, R134 ;  /* 0x000000868786723e */ /* 0x000fe200000000ff */
[----:B------:R-:W-:Y:S01]  /*13050*/  IMAD R22, R14, c[0x0][0x49c], R22 ;  /* 0x000127000e167a24 */ /* 0x000fe200078e0216 */
[----:B------:R-:W-:Y:S01]  /*13060*/  F2FP.PACK_AB R48, R48, R144 ;  /* 0x000000903030723e */ /* 0x000fe200000000ff */
[C---:B------:R-:W-:Y:S01]  /*13070*/  IMAD R17, R14.reuse, c[0x0][0x3f4], R17 ;  /* 0x0000fd000e117a24 */ /* 0x040fe200078e0211 */
[----:B------:R-:W-:Y:S01]  /*13080*/  F2FP.PACK_AB R146, R147, R146 ;  /* 0x000000929392723e */ /* 0x000fe200000000ff */
[----:B------:R-:W-:Y:S01]  /*13090*/  IMAD.WIDE.U32 R14, R14, c[0x0][0x3f0], R2 ;  /* 0x0000fc000e0e7a25 */ /* 0x000fe200078e0002 */
[----:B------:R-:W-:Y:S02]  /*130a0*/  LOP3.LUT R3, R0, 0xffffffc, RZ, 0xc0, !PT ;  /* 0x0ffffffc00037812 */ /* 0x000fe400078ec0ff */
[----:B------:R-:W-:Y:S01]  /*130b0*/  LEA.HI R2, R9, R9, RZ, 0x1 ;  /* 0x0000000909027211 */ /* 0x000fe200078f08ff */
[----:B------:R-:W-:Y:S01]  /*130c0*/  IMAD.SHL.U32 R12, R11, 0x8, RZ ;  /* 0x000000080b0c7824 */ /* 0x000fe200078e00ff */
[----:B------:R-:W-:Y:S01]  /*130d0*/  LOP3.LUT R0, R4, 0x1c0, RZ, 0xc0, !PT ;  /* 0x000001c004007812 */ /* 0x000fe200078ec0ff */
[----:B------:R-:W-:Y:S01]  /*130e0*/  IMAD.IADD R7, R6, 0x1, -R3 ;  /* 0x0000000106077824 */ /* 0x000fe200078e0a03 */
[----:B------:R-:W-:Y:S01]  /*130f0*/  LOP3.LUT R4, R2, 0x1ffffffe, RZ, 0xc0, !PT ;  /* 0x1ffffffe02047812 */ /* 0x000fe200078ec0ff */
[----:B------:R-:W-:Y:S01]  /*13100*/  IMAD R18, R6, 0x200, R9 ;  /* 0x0000020006127824 */ /* 0x000fe200078e0209 */
[----:B------:R-:W-:Y:S01]  /*13110*/  SHF.R.U32.HI R5, RZ, 0x3, R0 ;  /* 0x00000003ff057819 */ /* 0x000fe20000011600 */
[----:B------:R-:W-:Y:S01]  /*13120*/  IMAD.SHL.U32 R6, R8, 0x40, RZ ;  /* 0x0000004008067824 */ /* 0x000fe200078e00ff */
[----:B------:R-:W-:Y:S01]  /*13130*/  LOP3.LUT R3, R0, 0x38, R12, 0xf8, !PT ;  /* 0x0000003800037812 */ /* 0x000fe200078ef80c */
[----:B------:R-:W-:Y:S01]  /*13140*/  IMAD.SHL.U32 R0, R2, 0x20, RZ ;  /* 0x0000002002007824 */ /* 0x000fe200078e00ff */
[----:B------:R-:W-:Y:S01]  /*13150*/  F2FP.PACK_AB R136, R137, R136 ;  /* 0x000000888988723e */ /* 0x000fe200000000ff */
[----:B------:R-:W-:Y:S01]  /*13160*/  IMAD.IADD R9, R9, 0x1, -R4 ;  /* 0x0000000109097824 */ /* 0x000fe200078e0a04 */
[----:B------:R-:W-:-:S02]  /*13170*/  LOP3.LUT R4, R8, 0x1, RZ, 0xc0, !PT ;  /* 0x0000000108047812 */ /* 0x000fc400078ec0ff */
[----:B------:R-:W-:Y:S01]  /*13180*/  LOP3.LUT R2, R0, 0xffffffc0, RZ, 0xc0, !PT ;  /* 0xffffffc000027812 */ /* 0x000fe200078ec0ff */
[----:B------:R-:W-:Y:S01]  /*13190*/  IMAD R0, R11, 0x10, R52 ;  /* 0x000000100b007824 */ /* 0x000fe200078e0234 */
[----:B------:R-:W-:Y:S02]  /*131a0*/  ISETP.NE.U32.AND P4, PT, R4, 0x1, PT ;  /* 0x000000010400780c */ /* 0x000fe40003f85070 */
[----:B------:R-:W-:Y:S01]  /*131b0*/  LOP3.LUT R13, R3, R5, RZ, 0x3c, !PT ;  /* 0x00000005030d7212 */ /* 0x000fe200078e3cff */
[----:B----4-:R-:W-:Y:S01]  /*131c0*/  IMAD R4, R80, 0x80, R0 ;  /* 0x0000008050047824 */ /* 0x010fe200078e0200 */
[----:B------:R-:W-:Y:S01]  /*131d0*/  SHF.R.S32.HI R3, RZ, 0x2, R16 ;  /* 0x00000002ff037819 */ /* 0x000fe20000011410 */
[----:B------:R-:W-:Y:S01]  /*131e0*/  IMAD R10, R9, 0x8, R2 ;  /* 0x00000008090a7824 */ /* 0x000fe200078e0202 */
[----:B------:R-:W-:Y:S01]  /*131f0*/  R2P PR, R8, 0x6 ;  /* 0x0000000608007804 */ /* 0x000fe20000000000 */
[----:B------:R-:W-:Y:S01]  /*13200*/  @P0 IMAD.HI.U32 R8, R4, c[0x0][0x4ec], RZ ;  /* 0x00013b0004080a27 */ /* 0x000fe200078e00ff */
[----:B------:R-:W-:-:S02]  /*13210*/  LOP3.LUT R6, R6, 0x1c0, RZ, 0xc0, !PT ;  /* 0x000001c006067812 */ /* 0x000fc400078ec0ff */
[----:B------:R-:W-:Y:S01]  /*13220*/  F2FP.PACK_AB R138, R139, R138 ;  /* 0x0000008a8b8a723e */ /* 0x000fe200000000ff */
[----:B------:R-:W-:Y:S01]  /*13230*/  IMAD R5, R7, 0x10, R3 ;  /* 0x0000001007057824 */ /* 0x000fe200078e0203 */
[----:B------:R-:W-:Y:S01]  /*13240*/  LEA.HI R9, R6, R6, RZ, 0x1d ;  /* 0x0000000606097211 */ /* 0x000fe200078fe8ff */
[----:B------:R-:W-:Y:S01]  /*13250*/  IMAD.SHL.U32 R7, R19, 0x8, RZ ;  /* 0x0000000813077824 */ /* 0x000fe200078e00ff */
[----:B------:R-:W-:Y:S01]  /*13260*/  F2FP.PACK_AB R140, R141, R140 ;  /* 0x0000008c8d8c723e */ /* 0x000fe200000000ff */
[----:B------:R-:W-:Y:S01]  /*13270*/  IMAD.MOV.U32 R0, RZ, RZ, R4 ;  /* 0x000000ffff007224 */ /* 0x000fe200078e0004 */
[----:B------:R-:W-:Y:S01]  /*13280*/  @P0 SHF.R.U32.HI R0, RZ, c[0x0][0x4f0], R8 ;  /* 0x00013c00ff000a19 */ /* 0x000fe20000011608 */
[----:B------:R-:W-:Y:S01]  /*13290*/  IMAD.IADD R11, R5, 0x1, R10 ;  /* 0x00000001050b7824 */ /* 0x000fe200078e020a */
[----:B------:R-:W-:Y:S01]  /*132a0*/  LOP3.LUT R13, R13, 0x7ffffe00, R7, 0xf8, !PT ;  /* 0x7ffffe000d0d7812 */ /* 0x000fe200078ef807 */
[----:B------:R-:W-:Y:S01]  /*132b0*/  IMAD R5, R80, 0x80, R5 ;  /* 0x0000008050057824 */ /* 0x000fe200078e0205 */
[----:B------:R-:W-:Y:S01]  /*132c0*/  SHF.R.S32.HI R7, RZ, 0x1f, R0 ;  /* 0x0000001fff077819 */ /* 0x000fe20000011400 */
[----:B------:R-:W-:Y:S01]  /*132d0*/  IMAD.IADD R3, R15, 0x1, R17 ;  /* 0x000000010f037824 */ /* 0x000fe200078e0211 */
[----:B------:R-:W-:Y:S01]  /*132e0*/  F2FP.PACK_AB R142, R143, R142 ;  /* 0x0000008e8f8e723e */ /* 0x000fe200000000ff */
[----:B------:R-:W-:Y:S01]  /*132f0*/  IMAD.MOV.U32 R2, RZ, RZ, R14 ;  /* 0x000000ffff027224 */ /* 0x000fe200078e000e */
[----:B------:R-:W-:Y:S01]  /*13300*/  IADD3 R8, R5, 0x8, RZ ;  /* 0x0000000805087810 */ /* 0x000fe20007ffe0ff */
[----:B------:R-:W-:Y:S01]  /*13310*/  IMAD R7, R7, c[0x0][0x3e0], RZ ;  /* 0x0000f80007077a24 */ /* 0x000fe200078e02ff */
[-C--:B------:R-:W-:Y:S01]  /*13320*/  ISETP.GE.OR P6, PT, R5, R55.reuse, P3 ;  /* 0x000000370500720c */ /* 0x080fe20001fc6670 */
[----:B------:R-:W-:Y:S01]  /*13330*/  IMAD.MOV R6, RZ, RZ, -R0 ;  /* 0x000000ffff067224 */ /* 0x000fe200078e0a00 */
[----:B------:R-:W-:Y:S01]  /*13340*/  ISETP.GE.OR P5, PT, R8, R55, P3 ;  /* 0x000000370800720c */ /* 0x000fe20001fa6670 */
[----:B------:R-:W-:Y:S01]  /*13350*/  IMAD.U32 R10, R18, 0x2, R9 ;  /* 0x00000002120a7824 */ /* 0x000fe200078e0009 */
[----:B------:R-:W-:Y:S01]  /*13360*/  F2FP.PACK_AB R46, R46, R148 ;  /* 0x000000942e2e723e */ /* 0x000fe200000000ff */
[----:B------:R-:W-:Y:S01]  /*13370*/  IMAD.WIDE.U32 R8, R0, c[0x0][0x3e0], R2 ;  /* 0x0000f80000087a25 */ /* 0x000fe200078e0002 */
[----:B------:R-:W-:-:S02]  /*13380*/  F2FP.PACK_AB R150, R151, R150 ;  /* 0x000000969796723e */ /* 0x000fc400000000ff */
[----:B------:R-:W-:Y:S01]  /*13390*/  F2FP.PACK_AB R44, R44, R160 ;  /* 0x000000a02c2c723e */ /* 0x000fe200000000ff */
[----:B------:R-:W-:Y:S01]  /*133a0*/  IMAD R7, R0, c[0x0][0x3e4], R7 ;  /* 0x0000f90000077a24 */ /* 0x000fe200078e0207 */
[----:B------:R-:W-:Y:S01]  /*133b0*/  F2FP.PACK_AB R162, R163, R162 ;  /* 0x000000a2a3a2723e */ /* 0x000fe200000000ff */
[----:B------:R-:W-:Y:S01]  /*133c0*/  IMAD R18, R6, c[0x0][0x4e8], R4 ;  /* 0x00013a0006127a24 */ /* 0x000fe200078e0204 */
[----:B------:R-:W-:Y:S01]  /*133d0*/  F2FP.PACK_AB R152, R153, R152 ;  /* 0x000000989998723e */ /* 0x000fe200000000ff */
[----:B------:R-:W-:Y:S01]  /*133e0*/  IMAD.SHL.U32 R0, R10, 0x2, RZ ;  /* 0x000000020a007824 */ /* 0x000fe200078e00ff */
[C---:B------:R-:W-:Y:S01]  /*133f0*/  IADD3 R10, R5.reuse, 0x40, RZ ;  /* 0x00000040050a7810 */ /* 0x040fe20007ffe0ff */
[----:B------:R-:W-:Y:S01]  /*13400*/  IMAD R6, R80, 0x80, R11 ;  /* 0x0000008050067824 */ /* 0x000fe200078e020b */
[----:B------:R-:W-:Y:S02]  /*13410*/  IADD3 R5, R5, 0x48, RZ ;  /* 0x0000004805057810 */ /* 0x000fe40007ffe0ff */
[----:B------:R-:W-:Y:S01]  /*13420*/  IADD3 R11, R0, 0x80, RZ ;  /* 0x00000080000b7810 */ /* 0x000fe20007ffe0ff */
[----:B------:R-:W-:Y:S01]  /*13430*/  @P0 IMAD.HI.U32 R4, R6, c[0x0][0x4ec], RZ ;  /* 0x00013b0006040a27 */ /* 0x000fe200078e00ff */
[----:B------:R-:W-:Y:S01]  /*13440*/  IADD3 R2, R0, 0x70, RZ ;  /* 0x0000007000027810 */ /* 0x000fe20007ffe0ff */
[----:B------:R-:W-:Y:S01]  /*13450*/  STS [R0+0x80], R47 ;  /* 0x0000802f00007388 */ /* 0x000fe20000000800 */
[----:B------:R-:W-:Y:S01]  /*13460*/  @P4 IADD3 R2, R11, 0x10, RZ ;  /* 0x000000100b024810 */ /* 0x000fe20007ffe0ff */
[----:B------:R-:W-:Y:S01]  /*13470*/  IMAD.MOV.U32 R3, RZ, RZ, R6 ;  /* 0x000000ffff037224 */ /* 0x000fe200078e0006 */
[-C--:B------:R-:W-:Y:S01]  /*13480*/  ISETP.GE.OR P4, PT, R10, R55.reuse, P3 ;  /* 0x000000370a00720c */ /* 0x080fe20001f86670 */
[----:B------:R-:W-:Y:S01]  /*13490*/  STS [R0+0x480], R178 ;  /* 0x000480b200007388 */ /* 0x000fe20000000800 */
[----:B------:R-:W-:Y:S01]  /*134a0*/  @P0 SHF.R.U32.HI R3, RZ, c[0x0][0x4f0], R4 ;  /* 0x00013c00ff030a19 */ /* 0x000fe20000011604 */
[----:B------:R-:W-:Y:S01]  /*134b0*/  IMAD.MOV.U32 R4, RZ, RZ, R8 ;  /* 0x000000ffff047224 */ /* 0x000fe200078e0008 */
[----:B------:R-:W-:Y:S01]  /*134c0*/  ISETP.GE.OR P3, PT, R5, R55, P3 ;  /* 0x000000370500720c */ /* 0x000fe20001f66670 */
[----:B------:R-:W-:Y:S01]  /*134d0*/  IMAD.IADD R5, R9, 0x1, R7 ;  /* 0x0000000109057824 */ /* 0x000fe200078e0207 */
[----:B------:R-:W-:Y:S01]  /*134e0*/  SHF.R.S32.HI R7, RZ, 0x1f, R18 ;  /* 0x0000001fff077819 */ /* 0x000fe20000011412 */
[--C-:B------:R-:W-:Y:S01]  /*134f0*/  IMAD.MOV R8, RZ, RZ, -R3.reuse ;  /* 0x000000ffff087224 */ /* 0x100fe200078e0a03 */
[----:B------:R-:W-:Y:S01]  /*13500*/  SHF.R.S32.HI R9, RZ, 0x1f, R3 ;  /* 0x0000001fff097819 */ /* 0x000fe20000011403 */
[----:B------:R-:W-:Y:S01]  /*13510*/  STS [R2], R45 ;  /* 0x0000002d02007388 */ /* 0x000fe20000000800 */
[----:B------:R-:W-:Y:S01]  /*13520*/  IADD3 R10, P0, R3, R20, RZ ;  /* 0x00000014030a7210 */ /* 0x000fe20007f1e0ff */
[----:B------:R-:W-:Y:S01]  /*13530*/  IMAD R7, R7, c[0x0][0x3d8], RZ ;  /* 0x0000f60007077a24 */ /* 0x000fe200078e02ff */
[----:B------:R-:W-:Y:S01]  /*13540*/  F2FP.PACK_AB R154, R155, R154 ;  /* 0x0000009a9b9a723e */ /* 0x000fe200000000ff */
[----:B------:R-:W-:Y:S01]  /*13550*/  IMAD R8, R8, c[0x0][0x4e8], R6 ;  /* 0x00013a0008087a24 */ /* 0x000fe200078e0206 */
[----:B------:R-:W-:Y:S01]  /*13560*/  IADD3.X R11, R9, R21, R22, P0, !PT ;  /* 0x00000015090b7210 */ /* 0x000fe200007fe416 */
[C---:B------:R-:W-:Y:S01]  /*13570*/  IMAD R53, R18.reuse, c[0x0][0x3dc], R7 ;  /* 0x0000f70012357a24 */ /* 0x040fe200078e0207 */
[----:B------:R-:W-:Y:S01]  /*13580*/  STS [R2+0x400], R190 ;  /* 0x000400be02007388 */ /* 0x000fe20000000800 */
[----:B------:R-:W-:Y:S01]  /*13590*/  IMAD.WIDE.U32 R18, R18, c[0x0][0x3d8], R4 ;  /* 0x0000f60012127a25 */ /* 0x000fe200078e0004 */
[----:B------:R-:W-:-:S02]  /*135a0*/  SHF.R.S32.HI R4, RZ, 0x1f, R8 ;  /* 0x0000001fff047819 */ /* 0x000fc40000011408 */
[----:B------:R-:W-:Y:S01]  /*135b0*/  STS [R0+0x2080], R180 ;  /* 0x002080b400007388 */ /* 0x000fe20000000800 */
[----:B------:R-:W-:Y:S01]  /*135c0*/  IMAD.MOV.U32 R9, RZ, RZ, 0x20 ;  /* 0x00000020ff097424 */ /* 0x000fe200078e00ff */
[----:B------:R-:W-:Y:S01]  /*135d0*/  F2FP.PACK_AB R156, R157, R156 ;  /* 0x0000009c9d9c723e */ /* 0x000fe200000000ff */
[----:B------:R-:W-:Y:S01]  /*135e0*/  IMAD R4, R4, c[0x0][0x488], RZ ;  /* 0x0001220004047a24 */ /* 0x000fe200078e02ff */
[----:B------:R-:W-:Y:S01]  /*135f0*/  STS [R0+0x2480], R182 ;  /* 0x002480b600007388 */ /* 0x000fe20000000800 */
[C---:B------:R-:W-:Y:S01]  /*13600*/  IMAD.WIDE.U32 R6, R8.reuse, c[0x0][0x488], R10 ;  /* 0x0001220008067a25 */ /* 0x040fe200078e000a */
[----:B------:R-:W-:Y:S02]  /*13610*/  SEL R9, R9, 0xffffffe0, !P1 ;  /* 0xffffffe009097807 */ /* 0x000fe40004800000 */
[----:B------:R-:W-:Y:S01]  /*13620*/  STS [R2+0x2000], R184 ;  /* 0x002000b802007388 */ /* 0x000fe20000000800 */
[----:B------:R-:W-:Y:S01]  /*13630*/  IMAD R8, R8, c[0x0][0x48c], R4 ;  /* 0x0001230008087a24 */ /* 0x000fe200078e0204 */
[----:B------:R-:W-:Y:S01]  /*13640*/  LEA R10, P0, R6, c[0x0][0x450], 0x2 ;  /* 0x00011400060a7a11 */ /* 0x000fe200078010ff */
[----:B------:R-:W-:Y:S01]  /*13650*/  IMAD.MOV.U32 R5, RZ, RZ, 0x40 ;  /* 0x00000040ff057424 */ /* 0x000fe200078e00ff */
[----:B------:R-:W-:Y:S01]  /*13660*/  STS [R2+0x2400], R186 ;  /* 0x002400ba02007388 */ /* 0x000fe20000000800 */
[----:B------:R-:W-:Y:S01]  /*13670*/  IMAD.IADD R8, R7, 0x1, R8 ;  /* 0x0000000107087824 */ /* 0x000fe200078e0208 */
[----:B------:R-:W-:Y:S01]  /*13680*/  F2FP.PACK_AB R158, R159, R158 ;  /* 0x0000009e9f9e723e */ /* 0x000fe200000000ff */
[----:B------:R-:W-:Y:S01]  /*13690*/  IMAD.IADD R3, R0, 0x1, R9 ;  /* 0x0000000100037824 */ /* 0x000fe200078e0209 */
[----:B------:R-:W-:Y:S01]  /*136a0*/  SEL R7, R5, 0xffffffc0, !P2 ;  /* 0xffffffc005077807 */ /* 0x000fe20005000000 */
[----:B------:R-:W-:Y:S01]  /*136b0*/  IMAD.IADD R4, R9, 0x1, R2 ;  /* 0x0000000109047824 */ /* 0x000fe200078e0202 */
[----:B------:R-:W-:Y:S01]  /*136c0*/  LEA.HI.X R9, R6, c[0x0][0x454], R8, 0x2, P0 ;  /* 0x0001150006097a11 */ /* 0x000fe200000f1408 */
[----:B------:R-:W-:Y:S01]  /*136d0*/  SHFL.IDX PT, R16, R10, RZ, 0x1c1f ;  /* 0x001c1fff0a107589 */ /* 0x000fe200000e0000 */
[----:B------:R-:W-:Y:S01]  /*136e0*/  F2FP.PACK_AB R42, R42, R64 ;  /* 0x000000402a2a723e */ /* 0x000fe200000000ff */
[----:B------:R-:W-:Y:S01]  /*136f0*/  IMAD.IADD R6, R0, 0x1, R7 ;  /* 0x0000000100067824 */ /* 0x000fe200078e0207 */
[----:B------:R-:W-:Y:S01]  /*13700*/  F2FP.PACK_AB R66, R67, R66 ;  /* 0x000000424342723e */ /* 0x000fe200000000ff */
[----:B------:R-:W-:Y:S01]  /*13710*/  STS [R3+0x80], R49 ;  /* 0x0000803103007388 */ /* 0x000fe20000000800 */
[----:B------:R-:W-:Y:S01]  /*13720*/  IMAD.IADD R8, R7, 0x1, R2 ;  /* 0x0000000107087824 */ /* 0x000fe200078e0202 */
[----:B------:R-:W-:Y:S01]  /*13730*/  F2FP.PACK_AB R56, R57, R56 ;  /* 0x000000383938723e */ /* 0x000fe200000000ff */
[----:B------:R-:W-:Y:S01]  /*13740*/  IMAD.IADD R5, R7, 0x1, R3 ;  /* 0x0000000107057824 */ /* 0x000fe200078e0203 */
[----:B------:R-:W-:Y:S01]  /*13750*/  STS [R3+0x480], R134 ;  /* 0x0004808603007388 */ /* 0x000fe20000000800 */
[----:B------:R-:W-:Y:S01]  /*13760*/  IMAD.IADD R7, R4, 0x1, R7 ;  /* 0x0000000104077824 */ /* 0x000fe200078e0207 */
[----:B------:R-:W-:-:S02]  /*13770*/  F2FP.PACK_AB R58, R59, R58 ;  /* 0x0000003a3b3a723e */ /* 0x000fc400000000ff */
[----:B------:R-:W-:Y:S01]  /*13780*/  STS [R4], R48 ;  /* 0x0000003004007388 */ /* 0x000fe20000000800 */
[----:B------:R-:W-:Y:S02]  /*13790*/  F2FP.PACK_AB R60, R61, R60 ;  /* 0x0000003c3d3c723e */ /* 0x000fe400000000ff */
        /* <DEDUP_REMOVED lines=22> */
[----:B------:R-:W-:Y:S01]  /*13900*/  STS [R8], R44 ;  /* 0x0000002c08007388 */ /* 0x000fe20000000800 */
        /* <DEDUP_REMOVED lines=42> */
[----:B-1----:R-:W-:Y:S01]  /*13bb0*/  IMAD.SHL.U32 R0, R13, 0x2, RZ ;  /* 0x000000020d007824 */ /* 0x002fe200078e00ff */
[----:B------:R-:W-:-:S02]  /*13bc0*/  LEA R13, P0, R18, c[0x0][0x380], 0x1 ;  /* 0x0000e000120d7a11 */ /* 0x000fc400078008ff */
        /* <DEDUP_REMOVED lines=16> */
[----:B-1----:R-:W-:-:S03]  /*13cd0*/  IMAD R6, R80, 0x80, R52 ;  /* 0x0000008050067824 */ /* 0x002fc600078e0234 */
[----:B------:R-:W-:Y:S04]  /*13ce0*/  STS [R5+0x6080], R120 ;  /* 0x0060807805007388 */ /* 0x000fe80000000800 */
[----:B------:R-:W-:Y:S04]  /*13cf0*/  STS [R5+0x6480], R122 ;  /* 0x0064807a05007388 */ /* 0x000fe80000000800 */
[----:B------:R-:W-:Y:S04]  /*13d00*/  STS [R7+0x6000], R124 ;  /* 0x0060007c07007388 */ /* 0x000fe80000000800 */
[----:B------:R-:W-:Y:S04]  /*13d10*/  STS [R7+0x6400], R126 ;  /* 0x0064007e07007388 */ /* 0x000fe80000000800 */
[----:B------:R-:W1:Y:S04]  /*13d20*/  SHFL.IDX PT, R17, R9, RZ, 0x1c1f ;  /* 0x001c1fff09117589 */ /* 0x000e6800000e0000 */
[----:B------:R-:W-:Y:S06]  /*13d30*/  BAR.SYNC.DEFER_BLOCKING 0x1, 0x80 ;  /* 0x0042000000007b1d */ /* 0x000fec0000010000 */
[----:B------:R-:W-:Y:S04]  /*13d40*/  SHFL.IDX PT, R2, R10, 0x1, 0x1c1f ;  /* 0x003c1f000a027f89 */ /* 0x000fe800000e0000 */
[----:B------:R-:W2:Y:S04]  /*13d50*/  SHFL.IDX PT, R3, R9, 0x1, 0x1c1f ;  /* 0x003c1f0009037f89 */ /* 0x000ea800000e0000 */
[----:B------:R-:W-:Y:S04]  /*13d60*/  SHFL.IDX PT, R14, R10, 0x2, 0x1c1f ;  /* 0x005c1f000a0e7f89 */ /* 0x000fe800000e0000 */
[----:B------:R-:W3:Y:S04]  /*13d70*/  SHFL.IDX PT, R15, R9, 0x2, 0x1c1f ;  /* 0x005c1f00090f7f89 */ /* 0x000ee800000e0000 */
[----:B------:R-:W-:Y:S04]  /*13d80*/  SHFL.IDX PT, R10, R10, 0x3, 0x1c1f ;  /* 0x007c1f000a0a7f89 */ /* 0x000fe800000e0000 */
[----:B------:R-:W4:Y:S04]  /*13d90*/  SHFL.IDX PT, R11, R9, 0x3, 0x1c1f ;  /* 0x007c1f00090b7f89 */ /* 0x000f2800000e0000 */
[----:B-1----:R-:W-:Y:S04]  /*13da0*/  @!P6 ST.E [R16.64], R38 ;  /* 0x000000261000e985 */ /* 0x002fe8000c10190e */
[----:B--2---:R1:W-:Y:S04]  /*13db0*/  @!P5 ST.E [R2.64], R39 ;  /* 0x000000270200d985 */ /* 0x0043e8000c10190e */
[----:B---3--:R2:W-:Y:S04]  /*13dc0*/  @!P4 ST.E [R14.64], R40 ;  /* 0x000000280e00c985 */ /* 0x0085e8000c10190e */
[----:B----4-:R2:W-:Y:S04]  /*13dd0*/  @!P3 ST.E [R10.64], R41 ;  /* 0x000000290a00b985 */ /* 0x0105e8000c10190e */
[----:B------:R2:W3:Y:S04]  /*13de0*/  LDS.128 R24, [R0+0x880] ;  /* 0x0008800000187984 */ /* 0x0004e80000000c00 */
[----:B------:R2:W4:Y:S01]  /*13df0*/  LDS.128 R32, [R0+0x1080] ;  /* 0x0010800000207984 */ /* 0x0005220000000c00 */
[----:B-1----:R-:W-:-:S03]  /*13e00*/  IMAD.IADD R2, R19, 0x1, R53 ;  /* 0x0000000113027824 */ /* 0x002fc600078e0235 */
[----:B------:R2:W1:Y:S04]  /*13e10*/  LDS.128 R40, [R0+0x1880] ;  /* 0x0018800000287984 */ /* 0x0004680000000c00 */
[----:B------:R2:W1:Y:S01]  /*13e20*/  LDS.128 R48, [R0+0x2080] ;  /* 0x0020800000307984 */ /* 0x0004620000000c00 */
[----:B------:R-:W-:Y:S02]  /*13e30*/  LEA.HI.X R7, R18, c[0x0][0x384], R2, 0x1, P0 ;  /* 0x0000e10012077a11 */ /* 0x000fe400000f0c02 */
[----:B------:R-:W-:Y:S01]  /*13e40*/  ISETP.GE.AND P0, PT, R6, R55, PT ;  /* 0x000000370600720c */ /* 0x000fe20003f06270 */
[----:B------:R2:W1:Y:S04]  /*13e50*/  LDS.128 R60, [R0+0x2880] ;  /* 0x00288000003c7984 */ /* 0x0004680000000c00 */
        /* <DEDUP_REMOVED lines=12> */
[----:B---34-:R-:W3:Y:S01]  /*13f20*/  LDS.128 R16, [R0+0x80] ;  /* 0x0000800000107984 */ /* 0x018ee20000000c00 */
[----:B------:R-:W-:-:S02]  /*13f30*/  IADD3 R4, R12, 0x40, RZ ;  /* 0x000000400c047810 */ /* 0x000fc40007ffe0ff */
[----:B------:R-:W-:Y:S01]  /*13f40*/  ISETP.GE.AND P1, PT, R12, c[0x0][0x3c8], PT ;  /* 0x0000f2000c007a0c */ /* 0x000fe20003f26270 */
[----:B--2---:R2:W4:Y:S01]  /*13f50*/  LDS.128 R8, [R0+0x4080] ;  /* 0x0040800000087984 */ /* 0x0045220000000c00 */
[----:B------:R-:W-:-:S13]  /*13f60*/  ISETP.GE.AND P0, PT, R4, c[0x0][0x3c8], PT ;  /* 0x0000f20004007a0c */ /* 0x000fda0003f06270 */
[----:B--2---:R-:W-:-:S04]  /*13f70*/  @!P0 SHF.R.S32.HI R0, RZ, 0x1f, R4 ;  /* 0x0000001fff008819 */ /* 0x004fc80000011404 */
[----:B------:R-:W-:Y:S01]  /*13f80*/  @!P0 LEA.HI R0, R0, R4, RZ, 0x3 ;  /* 0x0000000400008211 */ /* 0x000fe200078f18ff */
[----:B-1----:R-:W-:-:S03]  /*13f90*/  @!P1 IMAD.WIDE R4, R12, 0x2, R2 ;  /* 0x000000020c049825 */ /* 0x002fc600078e0202 */
[----:B------:R-:W-:-:S05]  /*13fa0*/  @!P0 LOP3.LUT R0, R0, 0xfffffff8, RZ, 0xc0, !PT ;  /* 0xfffffff800008812 */ /* 0x000fca00078ec0ff */
[----:B------:R-:W-:Y:S01]  /*13fb0*/  @!P0 IMAD.WIDE R2, R0, 0x2, R2 ;  /* 0x0000000200028825 */ /* 0x000fe200078e0202 */
[----:B---3--:R1:W-:Y:S04]  /*13fc0*/  @!P1 ST.E.128 [R4.64], R16 ;  /* 0x0000001004009985 */ /* 0x0083e8000c101d0e */
[----:B----4-:R1:W-:Y:S02]  /*13fd0*/  @!P0 ST.E.128 [R2.64], R8 ;  /* 0x0000000802008985 */ /* 0x0103e4000c101d0e */
.L_x_944:
[----:B---34-:R-:W-:Y:S05]  /*13fe0*/  BSYNC B0 ;  /* 0x0000000000007941 */ /* 0x018fea0003800000 */
.L_x_943:
[----:B--2---:R-:W-:Y:S01]  /*13ff0*/  IADD3 R0, R6, 0x10, RZ ;  /* 0x0000001006007810 */ /* 0x004fe20007ffe0ff */
[----:B-1----:R1:W2:Y:S01]  /*14000*/  SHFL.IDX PT, R3, R7, 0x1, 0x181f ;  /* 0x00381f0007037f89 */ /* 0x0022a200000e0000 */
        /* <DEDUP_REMOVED lines=14> */
.L_x_946:
[----:B------:R-:W-:Y:S05]  /*140f0*/  BSYNC B0 ;  /* 0x0000000000007941 */ /* 0x000fea0003800000 */
.L_x_945:
        /* <DEDUP_REMOVED lines=16> */
.L_x_948:
[----:B------:R-:W-:Y:S05]  /*14200*/  BSYNC B0 ;  /* 0x0000000000007941 */ /* 0x000fea0003800000 */
.L_x_947:
        /* <DEDUP_REMOVED lines=16> */
.L_x_950:
[----:B------:R-:W-:Y:S05]  /*14310*/  BSYNC B0 ;  /* 0x0000000000007941 */ /* 0x000fea0003800000 */
.L_x_949:
        /* <DEDUP_REMOVED lines=16> */
.L_x_952:
[----:B------:R-:W-:Y:S05]  /*14420*/  BSYNC B0 ;  /* 0x0000000000007941 */ /* 0x000fea0003800000 */
.L_x_951:
        /* <DEDUP_REMOVED lines=16> */
.L_x_954:
[----:B------:R-:W-:Y:S05]  /*14530*/  BSYNC B0 ;  /* 0x0000000000007941 */ /* 0x000fea0003800000 */
.L_x_953:
        /* <DEDUP_REMOVED lines=16> */
.L_x_956:
[----:B------:R-:W-:Y:S05]  /*14640*/  BSYNC B0 ;  /* 0x0000000000007941 */ /* 0x000fea0003800000 */
.L_x_955:
        /* <DEDUP_REMOVED lines=17> */
.L_x_942:
        /* <DEDUP_REMOVED lines=19> */
[----:B------:R-:W-:-:S04]  /*14890*/  IMAD R3, R3, c[0x0][0x490], RZ ;  /* 0x0001240003037a24 */ /* 0x000fc800078e02ff */
[----:B------:R-:W-:Y:S01]  /*148a0*/  IMAD R2, R4, c[0x0][0x494], R3 ;  /* 0x0001250004027a24 */ /* 0x000fe200078e0203 */
[----:B------:R-:W-:-:S04]  /*148b0*/  IADD3 R4, -R0, RZ, RZ ;  /* 0x000000ff00047210 */ /* 0x000fc80007ffe1ff */
[----:B------:R-:W-:Y:S01]  /*148c0*/  IADD3 R3, R7, R2, RZ ;  /* 0x0000000207037210 */ /* 0x000fe20007ffe0ff */
[----:B------:R-:W-:Y:S02]  /*148d0*/  IMAD.MOV.U32 R2, RZ, RZ, R6 ;  /* 0x000000ffff027224 */ /* 0x000fe400078e0006 */
        /* <DEDUP_REMOVED lines=16> */
.L_x_958:
[----:B------:R-:W-:Y:S05]  /*149e0*/  BSYNC B0 ;  /* 0x0000000000007941 */ /* 0x000fea0003800000 */
.L_x_957:
[----:B------:R-:W2:Y:S01]  /*149f0*/  S2R R6, SR_CTAID.Y ;  /* 0x0000000000067919 */ /* 0x000ea20000002600 */
[----:B-1----:R-:W-:Y:S01]  /*14a00*/  SHF.R.S32.HI R0, RZ, 0x1f, R11 ;  /* 0x0000001fff007819 */ /* 0x002fe2000001140b */
[----:B------:R-:W-:Y:S01]  /*14a10*/  BSSY B0, `(.L_x_959) ;  /* 0x0000036000007945 */ /* 0x000fe20003800000 */
[----:B------:R-:W-:Y:S01]  /*14a20*/  MOV R12, c[0x0][0x4e8] ;  /* 0x00013a00000c7a02 */ /* 0x000fe20000000f00 */
[----:B------:R-:W1:Y:S01]  /*14a30*/  S2R R13, SR_CTAID.X ;  /* 0x00000000000d7919 */ /* 0x000e620000002500 */
[----:B------:R-:W-:Y:S02]  /*14a40*/  LEA.HI R0, R0, R11, RZ, 0x3 ;  /* 0x0000000b00007211 */ /* 0x000fe400078f18ff */
[C---:B------:R-:W-:Y:S01]  /*14a50*/  ISETP.NE.AND P0, PT, R12.reuse, 0x1, PT ;  /* 0x000000010c00780c */ /* 0x040fe20003f05270 */
[----:B------:R-:W-:Y:S01]  /*14a60*/  IMAD R12, R12, c[0x0][0x388], RZ ;  /* 0x0000e2000c0c7a24 */ /* 0x000fe200078e02ff */
[----:B------:R-:W-:Y:S02]  /*14a70*/  LOP3.LUT R2, R0, 0xfffffff8, RZ, 0xc0, !PT ;  /* 0xfffffff800027812 */ /* 0x000fe400078ec0ff */
[----:B------:R-:W-:-:S03]  /*14a80*/  SHF.R.S32.HI R8, RZ, 0x3, R0 ;  /* 0x00000003ff087819 */ /* 0x000fc60000011400 */
[----:B------:R-:W-:-:S05]  /*14a90*/  IMAD.IADD R11, R11, 0x1, -R2 ;  /* 0x000000010b0b7824 */ /* 0x000fca00078e0a02 */
[----:B------:R-:W-:Y:S02]  /*14aa0*/  LEA R0, R11, R8, 0x4 ;  /* 0x000000080b007211 */ /* 0x000fe400078e20ff */
[----:B--2---:R-:W-:-:S03]  /*14ab0*/  SHF.R.S32.HI R3, RZ, 0x1f, R6 ;  /* 0x0000001fff037819 */ /* 0x004fc60000011406 */
[C---:B-1----:R-:W-:Y:S01]  /*14ac0*/  IMAD R5, R13.reuse, 0x80, R0 ;  /* 0x000000800d057824 */ /* 0x042fe200078e0200 */
[----:B------:R-:W-:Y:S01]  /*14ad0*/  LEA R8, R13, R8, 0x7 ;  /* 0x000000080d087211 */ /* 0x000fe200078e38ff */
[----:B------:R-:W-:Y:S02]  /*14ae0*/  IMAD R2, R3, c[0x0][0x3e8], RZ ;  /* 0x0000fa0003027a24 */ /* 0x000fe400078e02ff */
[----:B------:R-:W-:-:S04]  /*14af0*/  @P0 IMAD.HI.U32 R4, R5, c[0x0][0x4ec], RZ ;  /* 0x00013b0005040a27 */ /* 0x000fc800078e00ff */
[C---:B------:R-:W-:Y:S02]  /*14b00*/  IMAD R2, R6.reuse, c[0x0][0x3ec], R2 ;  /* 0x0000fb0006027a24 */ /* 0x040fe400078e0202 */
[----:B------:R-:W-:-:S04]  /*14b10*/  IMAD.WIDE.U32 R6, R6, c[0x0][0x3e8], RZ ;  /* 0x0000fa0006067a25 */ /* 0x000fc800078e00ff */
[----:B------:R-:W-:Y:S01]  /*14b20*/  IMAD.MOV.U32 R0, RZ, RZ, R5 ;  /* 0x000000ffff007224 */ /* 0x000fe200078e0005 */
        /* <DEDUP_REMOVED lines=14> */
[----:B------:R-:W-:-:S04]  /*14c10*/  SHF.L.U32 R6, R11, 0x3, RZ ;  /* 0x000000030b067819 */ /* 0x000fc800000006ff */
        /* <DEDUP_REMOVED lines=21> */
.L_x_960:
[----:B------:R-:W-:Y:S05]  /*14d70*/  BSYNC B0 ;  /* 0x0000000000007941 */ /* 0x000fea0003800000 */
.L_x_959:
        /* <DEDUP_REMOVED lines=15> */
.L_x_962:
[----:B------:R-:W-:Y:S05]  /*14e70*/  BSYNC B0 ;  /* 0x0000000000007941 */ /* 0x000fea0003800000 */
.L_x_961:
        /* <DEDUP_REMOVED lines=15> */
.L_x_964:
[----:B------:R-:W-:Y:S05]  /*14f70*/  BSYNC B0 ;  /* 0x0000000000007941 */ /* 0x000fea0003800000 */
.L_x_963:
        /* <DEDUP_REMOVED lines=15> */
.L_x_966:
[----:B------:R-:W-:Y:S05]  /*15070*/  BSYNC B0 ;  /* 0x0000000000007941 */ /* 0x000fea0003800000 */
.L_x_965:
        /* <DEDUP_REMOVED lines=15> */
.L_x_968:
[----:B------:R-:W-:Y:S05]  /*15170*/  BSYNC B0 ;  /* 0x0000000000007941 */ /* 0x000fea0003800000 */
.L_x_967:
        /* <DEDUP_REMOVED lines=15> */
.L_x_970:
[----:B------:R-:W-:Y:S05]  /*15270*/  BSYNC B0 ;  /* 0x0000000000007941 */ /* 0x000fea0003800000 */
.L_x_969:
        /* <DEDUP_REMOVED lines=15> */
.L_x_972:
[----:B------:R-:W-:Y:S05]  /*15370*/  BSYNC B0 ;  /* 0x0000000000007941 */ /* 0x000fea0003800000 */
.L_x_971:
        /* <DEDUP_REMOVED lines=16> */
.L_x_973:
        /* <DEDUP_REMOVED lines=16> */
.L_x_1726:


//--------------------- .text._ZN7cutlass13device_kernelIN5flash19enable_sm80_to_sm89INS1_16FlashAttnFwdSm80INS1_25CollectiveMainloopFwdSm80ILi4ELi1ELb0EN4cute5tupleIJNS5_1CILi128EEENS7_ILi48EEES8_EEELi128ENS_6half_tEfNS_4arch4Sm80ELb0ELb1ELb0ELb1ELb0ELb0ELb1ELb0EEENS1_21CollectiveEpilogueFwdINS6_IJS8_S8_S9_EEENS6_IJNS7_ILi1EEESH_SH_EEESB_SD_Li128ELb1ELb1ELb0ELb0EEENS1_19SingleTileSchedulerILb1ELb0ELb1ELi128EEEEEEEEEvNT_6ParamsE --------------------------
	.section	.text._ZN7cutlass13device_kernelIN5flash19enable_sm80_to_sm89INS1_16FlashAttnFwdSm80INS1_25CollectiveMainloopFwdSm80ILi4ELi1ELb0EN4cute5tupleIJNS5_1CILi128EEENS7_ILi48EEES8_EEELi128ENS_6half_tEfNS_4arch4Sm80ELb0ELb1ELb0ELb1ELb0ELb0ELb1ELb0EEENS1_21CollectiveEpilogueFwdINS6_IJS8_S8_S9_EEENS6_IJNS7_ILi1EEESH_SH_EEESB_SD_Li128ELb1ELb1ELb0ELb0EEENS1_19SingleTileSchedulerILb1ELb0ELb1ELi128EEEEEEEEEvNT_6ParamsE,"ax",@progbits
	.sectioninfo	@"SHI_REGISTERS=255"
	.align	128
.text._ZN7cutlass13device_kernelIN5flash19enable_sm80_to_sm89INS1_16FlashAttnFwdSm80INS1_25CollectiveMainloopFwdSm80ILi4ELi1ELb0EN4cute5tupleIJNS5_1CILi128EEENS7_ILi48EEES8_EEELi128ENS_6half_tEfNS_4arch4Sm80ELb0ELb1ELb0ELb1ELb0ELb0ELb1ELb0EEENS1_21CollectiveEpilogueFwdINS6_IJS8_S8_S9_EEENS6_IJNS7_ILi1EEESH_SH_EEESB_SD_Li128ELb1ELb1ELb0ELb0EEENS1_19SingleTileSchedulerILb1ELb0ELb1ELi128EEEEEEEEEvNT_6ParamsE:
        .type           _ZN7cutlass13device_kernelIN5flash19enable_sm80_to_sm89INS1_16FlashAttnFwdSm80INS1_25CollectiveMainloopFwdSm80ILi4ELi1ELb0EN4cute5tupleIJNS5_1CILi128EEENS7_ILi48EEES8_EEELi128ENS_6half_tEfNS_4arch4Sm80ELb0ELb1ELb0ELb1ELb0ELb0ELb1ELb0EEENS1_21CollectiveEpilogueFwdINS6_IJS8_S8_S9_EEENS6_IJNS7_ILi1EEESH_SH_EEESB_SD_Li128ELb1ELb1ELb0ELb0EEENS1_19SingleTileSchedulerILb1ELb0ELb1ELi128EEEEEEEEEvNT_6ParamsE,@function
        .size           _ZN7cutlass13device_kernelIN5flash19enable_sm80_to_sm89INS1_16FlashAttnFwdSm80INS1_25CollectiveMainloopFwdSm80ILi4ELi1ELb0EN4cute5tupleIJNS5_1CILi128EEENS7_ILi48EEES8_EEELi128ENS_6half_tEfNS_4arch4Sm80ELb0ELb1ELb0ELb1ELb0ELb0ELb1ELb0EEENS1_21CollectiveEpilogueFwdINS6_IJS8_S8_S9_EEENS6_IJNS7_ILi1EEESH_SH_EEESB_SD_Li128ELb1ELb1ELb0ELb0EEENS1_19SingleTileSchedulerILb1ELb0ELb1ELi128EEEEEEEEEvNT_6ParamsE,(.L_x_1727 - _ZN7cutlass13device_kernelIN5flash19enable_sm80_to_sm89INS1_16FlashAttnFwdSm80INS1_25CollectiveMainloopFwdSm80ILi4ELi1ELb0EN4cute5tupleIJNS5_1CILi128EEENS7_ILi48EEES8_EEELi128ENS_6half_tEfNS_4arch4Sm80ELb0ELb1ELb0ELb1ELb0ELb0ELb1ELb0EEENS1_21CollectiveEpilogueFwdINS6_IJS8_S8_S9_EEENS6_IJNS7_ILi1EEESH_SH_EEESB_SD_Li128ELb1ELb1ELb0ELb0EEENS1_19SingleTileSchedulerILb1ELb0ELb1ELi128EEEEEEEEEvNT_6ParamsE)
        .other          _ZN7cutlass13device_kernelIN5flash19enable_sm80_to_sm89INS1_16FlashAttnFwdSm80INS1_25CollectiveMainloopFwdSm80ILi4ELi1ELb0EN4cute5tupleIJNS5_1CILi128EEENS7_ILi48EEES8_EEELi128ENS_6half_tEfNS_4arch4Sm80ELb0ELb1ELb0ELb1ELb0ELb0ELb1ELb0EEENS1_21CollectiveEpilogueFwdINS6_IJS8_S8_S9_EEENS6_IJNS7_ILi1EEESH_SH_EEESB_SD_Li128ELb1ELb1ELb0ELb0EEENS1_19SingleTileSchedulerILb1ELb0ELb1ELi128EEEEEEEEEvNT_6ParamsE,@"STO_CUDA_ENTRY STV_DEFAULT"
_ZN7cutlass13device_kernelIN5flash19enable_sm80_to_sm89INS1_16FlashAttnFwdSm80INS1_25CollectiveMainloopFwdSm80ILi4ELi1ELb0EN4cute5tupleIJNS5_1CILi128EEENS7_ILi48EEES8_EEELi128ENS_6half_tEfNS_4arch4Sm80ELb0ELb1ELb0ELb1ELb0ELb0ELb1ELb0EEENS1_21CollectiveEpilogueFwdINS6_IJS8_S8_S9_EEENS6_IJNS7_ILi1EEESH_SH_EEESB_SD_Li128ELb1ELb1ELb0ELb0EEENS1_19SingleTileSchedulerILb1ELb0ELb1ELi128EEEEEEEEEvNT_6ParamsE:
        /* <DEDUP_REMOVED lines=17> */
.L_x_975:
        /* <DEDUP_REMOVED lines=8> */
.L_x_977:
[----:B------:R-:W-:-:S04]  /*0190*/  MOV R0, c[0x0][0x54c] ;  /* 0x0001530000007a02 */ /* 0x000fc80000000f00 */
.L_x_976:
[----:B------:R-:W-:Y:S01]  /*01a0*/  USHF.L.U32 UR23, UR23, 0x7, URZ ;  /* 0x0000000717177899 */ /* 0x000fe2000800063f */
[----:B-----5:R-:W-:-:S05]  /*01b0*/  IMAD R0, R0, c[0x0][0x548], RZ ;  /* 0x0001520000007a24 */ /* 0x020fca00078e02ff */
[----:B------:R-:W-:-:S04]  /*01c0*/  ISETP.LE.AND P0, PT, R0, UR23, PT ;  /* 0x0000001700007c0c */ /* 0x000fc8000bf03270 */
[----:B------:R-:W-:-:S05]  /*01d0*/  SEL R0, R5, 0xffffffff, !P0 ;  /* 0xffffffff05007807 */ /* 0x000fca0004000000 */
[----:B------:R2:W-:Y:S01]  /*01e0*/  STL [R1+0x50], R0 ;  /* 0x0000500001007387 */ /* 0x0005e20000100800 */
[----:B------:R-:W-:Y:S05]  /*01f0*/  BRA `(.L_x_978) ;  /* 0x0000013000007947 */ /* 0x000fea0003800000 */
.L_x_974:
[----:B------:R-:W-:-:S04]  /*0200*/  ISETP.NE.U32.AND P0, PT, RZ, c[0x0][0x568], PT ;  /* 0x00015a00ff007a0c */ /* 0x000fc80003f05070 */
[----:B------:R-:W-:-:S13]  /*0210*/  ISETP.NE.AND.EX P0, PT, RZ, c[0x0][0x56c], PT, P0 ;  /* 0x00015b00ff007a0c */ /* 0x000fda0003f05300 */
[----:B------:R-:W-:Y:S05]  /*0220*/  @!P0 BRA `(.L_x_979) ;  /* 0x0000002000008947 */ /* 0x000fea0003800000 */
[----:B------:R1:W5:Y:S01]  /*0230*/  LDG.E R0, [R2.64] ;  /* 0x0000001402007981 */ /* 0x000362000c1e1900 */
[----:B------:R-:W-:Y:S05]  /*0240*/  BRA `(.L_x_980) ;  /* 0x0000009000007947 */ /* 0x000fea0003800000 */
.L_x_979:
        /* <DEDUP_REMOVED lines=8> */
.L_x_981:
[----:B------:R-:W-:-:S04]  /*02d0*/  MOV R0, c[0x0][0x54c] ;  /* 0x0001530000007a02 */ /* 0x000fc80000000f00 */
.L_x_980:
[----:B------:R-:W-:Y:S01]  /*02e0*/  USHF.L.U32 UR23, UR23, 0x7, URZ ;  /* 0x0000000717177899 */ /* 0x000fe2000800063f */
[----:B-----5:R-:W-:-:S05]  /*02f0*/  IMAD R0, R0, c[0x0][0x548], RZ ;  /* 0x0001520000007a24 */ /* 0x020fca00078e02ff */
[----:B------:R-:W-:-:S04]  /*0300*/  ISETP.LE.AND P0, PT, R0, UR23, PT ;  /* 0x0000001700007c0c */ /* 0x000fc8000bf03270 */
[----:B------:R-:W-:-:S05]  /*0310*/  SEL R0, R5, 0xffffffff, !P0 ;  /* 0xffffffff05007807 */ /* 0x000fca0004000000 */
[----:B------:R2:W-:Y:S04]  /*0320*/  STL [R1+0x50], R0 ;  /* 0x0000500001007387 */ /* 0x0005e80000100800 */
.L_x_978:
[----:B------:R-:W3:Y:S02]  /*0330*/  LDL R52, [R1+0x50] ;  /* 0x0000500001347983 */ /* 0x000ee40000100800 */
[----:B---3--:R-:W-:-:S13]  /*0340*/  ISETP.GE.AND P0, PT, R52, RZ, PT ;  /* 0x000000ff3400720c */ /* 0x008fda0003f06270 */
        /* <DEDUP_REMOVED lines=10> */
[----:B-1----:R-:W-:Y:S01]  /*03f0*/  @P0 IMAD.WIDE R2, R52, R9, c[0x0][0x360] ;  /* 0x0000d80034020625 */ /* 0x002fe200078e0209 */
[----:B------:R1:W3:Y:S01]  /*0400*/  @P1 LDG.E R8, [R4.64] ;  /* 0x0000001404081981 */ /* 0x0002e2000c1e1900 */
[----:B------:R-:W-:-:S03]  /*0410*/  CS2R R6, SRZ ;  /* 0x0000000000067805 */ /* 0x000fc6000001ff00 */
[----:B--2---:R2:W4:Y:S01]  /*0420*/  @P0 LDG.E R0, [R2.64] ;  /* 0x0000001402000981 */ /* 0x004522000c1e1900 */
[----:B-1----:R-:W-:-:S04]  /*0430*/  IMAD.WIDE R4, R52, R9, c[0x0][0x348] ;  /* 0x0000d20034047625 */ /* 0x002fc800078e0209 */
[----:B--2---:R-:W-:Y:S01]  /*0440*/  IMAD.WIDE R2, R52, R9, c[0x0][0x350] ;  /* 0x0000d40034027625 */ /* 0x004fe200078e0209 */
[----:B------:R1:W5:Y:S04]  /*0450*/  @P6 LDG.E R6, [R4.64] ;  /* 0x0000001404066981 */ /* 0x000368000c1e1900 */
[----:B------:R1:W5:Y:S01]  /*0460*/  @P5 LDG.E R7, [R2.64] ;  /* 0x0000001402075981 */ /* 0x000362000c1e1900 */
[----:B------:R-:W-:Y:S02]  /*0470*/  UMOV UR8, URZ ;  /* 0x0000003f00087c82 */ /* 0x000fe40008000000 */
[----:B------:R-:W-:Y:S02]  /*0480*/  ULDC UR15, c[0x0][0x168] ;  /* 0x00005a00000f7ab9 */ /* 0x000fe40000000800 */
[----:B------:R-:W-:Y:S01]  /*0490*/  ULDC UR9, c[0x0][0x1d0] ;  /* 0x0000740000097ab9 */ /* 0x000fe20000000800 */
[----:B---3--:R1:W2:Y:S08]  /*04a0*/  @P1 R2UR UR8, R8 ;  /* 0x00000000080813c2 */ /* 0x0082b000000e0000 */
[----:B----4-:R1:W3:Y:S02]  /*04b0*/  @P0 R2UR UR15, R0 ;  /* 0x00000000000f03c2 */ /* 0x0102e400000e0000 */
[----:B-12---:R-:W-:Y:S05]  /*04c0*/  @P0 BRA `(.L_x_982) ;  /* 0x0000006000000947 */ /* 0x006fea0003800000 */
[----:B------:R-:W-:Y:S05]  /*04d0*/  @!P6 BRA `(.L_x_982) ;  /* 0x000000500000e947 */ /* 0x000fea0003800000 */
[----:B------:R1:W2:Y:S04]  /*04e0*/  LDG.E R0, [R4.64] ;  /* 0x0000001404007981 */ /* 0x0002a8000c1e1900 */
[----:B-1----:R-:W4:Y:S01]  /*04f0*/  LDG.E R4, [R4.64+0x4] ;  /* 0x0000041404047981 */ /* 0x002f22000c1e1900 */
[----:B--23--:R-:W1:Y:S08]  /*0500*/  R2UR UR15, R0 ;  /* 0x00000000000f73c2 */ /* 0x00ce7000000e0000 */
[----:B----4-:R-:W1:Y:S02]  /*0510*/  R2UR UR4, R4 ;  /* 0x00000000040473c2 */ /* 0x010e6400000e0000 */
[----:B-1----:R-:W-:-:S06]  /*0520*/  UIADD3 UR15, -UR15, UR4, URZ ;  /* 0x000000040f0f7290 */ /* 0x002fcc000fffe13f */
.L_x_982:
[----:B------:R-:W-:-:S04]  /*0530*/  ISETP.NE.U32.AND P0, PT, RZ, c[0x0][0x368], PT ;  /* 0x0000da00ff007a0c */ /* 0x000fc80003f05070 */
[----:B------:R-:W-:-:S13]  /*0540*/  ISETP.NE.AND.EX P0, PT, RZ, c[0x0][0x36c], PT, P0 ;  /* 0x0000db00ff007a0c */ /* 0x000fda0003f05300 */
[----:B------:R-:W-:Y:S05]  /*0550*/  @!P0 BRA `(.L_x_983) ;  /* 0x0000004000008947 */ /* 0x000fea0003800000 */
[----:B------:R-:W-:-:S05]  /*0560*/  IMAD.WIDE R2, R52, R9, c[0x0][0x368] ;  /* 0x0000da0034027625 */ /* 0x000fca00078e0209 */
[----:B------:R-:W2:Y:S02]  /*0570*/  LDG.E R0, [R2.64] ;  /* 0x0000001402007981 */ /* 0x000ea4000c1e1900 */
[----:B--2---:R1:W2:Y:S02]  /*0580*/  R2UR UR9, R0 ;  /* 0x00000000000973c2 */ /* 0x0042a400000e0000 */
[----:B-12---:R-:W-:Y:S05]  /*0590*/  BRA `(.L_x_984) ;  /* 0x0000006000007947 */ /* 0x006fea0003800000 */
.L_x_983:
[----:B------:R-:W-:Y:S05]  /*05a0*/  @!P5 BRA `(.L_x_984) ;  /* 0x000000500000d947 */ /* 0x000fea0003800000 */
[----:B------:R1:W2:Y:S04]  /*05b0*/  LDG.E R0, [R2.64] ;  /* 0x0000001402007981 */ /* 0x0002a8000c1e1900 */
[----:B-1----:R-:W4:Y:S01]  /*05c0*/  LDG.E R2, [R2.64+0x4] ;  /* 0x0000041402027981 */ /* 0x002f22000c1e1900 */
[----:B--2---:R-:W1:Y:S08]  /*05d0*/  R2UR UR9, R0 ;  /* 0x00000000000973c2 */ /* 0x004e7000000e0000 */
[----:B----4-:R-:W1:Y:S02]  /*05e0*/  R2UR UR4, R2 ;  /* 0x00000000020473c2 */ /* 0x010e6400000e0000 */
[----:B-1----:R-:W-:-:S06]  /*05f0*/  UIADD3 UR9, -UR9, UR4, URZ ;  /* 0x0000000409097290 */ /* 0x002fcc000fffe13f */
.L_x_984:
[----:B------:R-:W-:Y:S01]  /*0600*/  ULDC UR4, c[0x0][0x2c4] ;  /* 0x0000b10000047ab9 */ /* 0x000fe20000000800 */
[----:B-----5:R-:W-:Y:S01]  /*0610*/  IADD3 R7, R7, UR8, RZ ;  /* 0x0000000807077c10 */ /* 0x020fe2000fffe0ff */
[----:B------:R-:W-:-:S02]  /*0620*/  UISETP.NE.AND UP0, UPT, UR4, 0x1, UPT ;  /* 0x000000010400788c */ /* 0x000fc4000bf05270 */
[----:B------:R-:W-:Y:S02]  /*0630*/  ULDC.64 UR6, c[0x0][0x2c8] ;  /* 0x0000b20000067ab9 */ /* 0x000fe40000000a00 */
[----:B------:R-:W-:Y:S02]  /*0640*/  UIADD3 UR10, UR23, 0x7f, URZ ;  /* 0x0000007f170a7890 */ /* 0x000fe4000fffe03f */
[----:B------:R-:W-:Y:S02]  /*0650*/  ULDC.64 UR4, c[0x0][0x328] ;  /* 0x0000ca0000047ab9 */ /* 0x000fe40000000a00 */
[----:B------:R-:W-:Y:S02]  /*0660*/  UP2UR UR17, UPR, URZ, 0x1 ;  /* 0x000000013f117883 */ /* 0x000fe40008000000 */
[----:B------:R-:W-:Y:S02]  /*0670*/  UIADD3 UR9, -UR8, UR9, URZ ;  /* 0x0000000908097290 */ /* 0x000fe4000fffe13f */
[----:B------:R-:W-:-:S04]  /*0680*/  @UP0 UIADD3 UR12, UR23, 0x7f, URZ ;  /* 0x0000007f170c0890 */ /* 0x000fc8000fffe03f */
[----:B------:R-:W-:Y:S02]  /*0690*/  UIMAD.WIDE.U32 UR12, UR12, UR6, URZ ;  /* 0x000000060c0c72a5 */ /* 0x000fe4000f8e003f */
[----:B---3--:R-:W-:-:S05]  /*06a0*/  UIADD3 UR6, UR9, 0x1, -UR15 ;  /* 0x0000000109067890 */ /* 0x008fca000fffe80f */
[----:B------:R-:W-:Y:S02]  /*06b0*/  @UP0 UMOV UR11, UR13 ;  /* 0x0000000d000b0c82 */ /* 0x000fe40008000000 */
[----:B------:R-:W-:Y:S02]  /*06c0*/  @UP0 USHF.R.U32.HI UR10, URZ, UR7, UR11 ;  /* 0x000000073f0a0299 */ /* 0x000fe4000801160b */
[----:B------:R-:W-:Y:S02]  /*06d0*/  UISETP.GE.AND UP0, UPT, UR5, 0x1, UPT ;  /* 0x000000010500788c */ /* 0x000fe4000bf06270 */
[----:B------:R-:W-:Y:S02]  /*06e0*/  UIADD3 UR6, UR6, UR10, URZ ;  /* 0x0000000a06067290 */ /* 0x000fe4000fffe03f */
[----:B------:R-:W-:Y:S02]  /*06f0*/  UP2UR UR16, UPR, URZ, 0x1 ;  /* 0x000000013f107883 */ /* 0x000fe40008000000 */
[----:B------:R-:W-:Y:S01]  /*0700*/  PLOP3.LUT P0, PT, PT, PT, UP0, 0x40, 0x0 ;  /* 0x000000000000781c */ /* 0x000fe20003f0e808 */
[----:B------:R-:W-:-:S12]  /*0710*/  UIADD3 UR4, UR6, UR4, URZ ;  /* 0x0000000406047290 */ /* 0x000fd8000fffe03f */
[----:B------:R-:W-:Y:S05]  /*0720*/  @P0 BRA `(.L_x_985) ;  /* 0x0000012000000947 */ /* 0x000fea0003800000 */
[----:B------:R-:W-:Y:S01]  /*0730*/  ISETP.LT.AND P0, PT, RZ, UR6, PT ;  /* 0x00000006ff007c0c */ /* 0x000fe2000bf01270 */
[----:B------:R-:W-:-:S12]  /*0740*/  UIADD3 UR8, UR6, -0x1, URZ ;  /* 0xffffffff06087890 */ /* 0x000fd8000fffe03f */
        /* <DEDUP_REMOVED lines=8> */
.L_x_986:
[----:B------:R-:W-:Y:S02]  /*07d0*/  UISETP.NE.AND UP0, UPT, UR5, 0x1, UPT ;  /* 0x000000010500788c */ /* 0x000fe4000bf05270 */
[----:B------:R-:W-:Y:S02]  /*07e0*/  ULDC.64 UR6, c[0x0][0x330] ;  /* 0x0000cc0000067ab9 */ /* 0x000fe40000000a00 */
[----:B------:R-:W-:-:S07]  /*07f0*/  UIMAD.WIDE.U32 UR10, UR8, UR6, URZ ;  /* 0x00000006080a72a5 */ /* 0x000fce000f8e003f */
[----:B------:R-:W-:Y:S02]  /*0800*/  @UP0 USHF.R.U32.HI UR8, URZ, UR7, UR11 ;  /* 0x000000073f080299 */ /* 0x000fe4000801160b */
.L_x_987:
[----:B------:R-:W-:Y:S02]  /*0810*/  ULDC UR6, c[0x0][0x32c] ;  /* 0x0000cb0000067ab9 */ /* 0x000fe40000000800 */
[----:B------:R-:W-:-:S04]  /*0820*/  UIMAD UR6, UR8, UR5, UR6 ;  /* 0x00000005080672a4 */ /* 0x000fc8000f8e0206 */
[----:B------:R-:W-:-:S04]  /*0830*/  UISETP.LT.AND UP0, UPT, UR4, UR6, UPT ;  /* 0x000000060400728c */ /* 0x000fc8000bf01270 */
[----:B------:R-:W-:Y:S02]  /*0840*/  USEL UR4, UR4, UR6, UP0 ;  /* 0x0000000604047287 */ /* 0x000fe40008000000 */
.L_x_985:
[----:B------:R-:W-:Y:S02]  /*0850*/  UISETP.NE.AND UP0, UPT, UR17, URZ, UPT ;  /* 0x0000003f1100728c */ /* 0x000fe4000bf05270 */
[----:B------:R-:W-:Y:S02]  /*0860*/  UIADD3 UR18, UR9, 0x2f, URZ ;  /* 0x0000002f09127890 */ /* 0x000fe4000fffe03f */
[----:B------:R-:W-:Y:S02]  /*0870*/  UIADD3 UR10, UR4, 0x2f, URZ ;  /* 0x0000002f040a7890 */ /* 0x000fe4000fffe03f */
[----:B------:R-:W-:Y:S02]  /*0880*/  ULDC.64 UR6, c[0x0][0x2c8] ;  /* 0x0000b20000067ab9 */ /* 0x000fe40000000a00 */
[----:B------:R-:W-:Y:S02]  /*0890*/  UISETP.GE.AND UP1, UPT, UR5, 0x1, UPT ;  /* 0x000000010500788c */ /* 0x000fe4000bf26270 */
[----:B------:R-:W-:-:S02]  /*08a0*/  UIMAD.WIDE.U32 UR12, UR23, UR6, URZ ;  /* 0x00000006170c72a5 */ /* 0x000fc4000f8e003f */
[----:B------:R-:W-:Y:S02]  /*08b0*/  UIMAD.WIDE UR18, UR18, 0x2aaaaaab, URZ ;  /* 0x2aaaaaab121278a5 */ /* 0x000fe4000f8e023f */
[----:B------:R-:W-:Y:S01]  /*08c0*/  UIMAD.WIDE UR10, UR10, 0x2aaaaaab, URZ ;  /* 0x2aaaaaab0a0a78a5 */ /* 0x000fe2000f8e023f */
[----:B------:R-:W-:Y:S01]  /*08d0*/  PLOP3.LUT P0, PT, PT, PT, UP1, 0x40, 0x0 ;  /* 0x000000000000781c */ /* 0x000fe20003f0e818 */
[----:B------:R-:W-:Y:S02]  /*08e0*/  UMOV UR4, UR23 ;  /* 0x0000001700047c82 */ /* 0x000fe40008000000 */
[----:B------:R-:W-:Y:S02]  /*08f0*/  @UP0 USHF.R.U32.HI UR4, URZ, UR7, UR13 ;  /* 0x000000073f040299 */ /* 0x000fe4000801160d */
[----:B------:R-:W-:Y:S02]  /*0900*/  USHF.R.U32.HI UR7, URZ, 0x1f, UR19 ;  /* 0x0000001f3f077899 */ /* 0x000fe40008011613 */
[----:B------:R-:W-:-:S02]  /*0910*/  USHF.R.U32.HI UR13, URZ, 0x1f, UR11 ;  /* 0x0000001f3f0d7899 */ /* 0x000fc4000801160b */
[----:B------:R-:W-:Y:S02]  /*0920*/  UIADD3 UR22, UR9, -UR15, URZ ;  /* 0x8000000f09167290 */ /* 0x000fe4000fffe03f */
[----:B------:R-:W-:Y:S02]  /*0930*/  ULEA.HI.SX32 UR7, UR19, UR7, 0x1d ;  /* 0x0000000713077291 */ /* 0x000fe4000f8fea3f */
[----:B------:R-:W-:Y:S02]  /*0940*/  ULEA.HI.SX32 UR13, UR11, UR13, 0x1d ;  /* 0x0000000d0b0d7291 */ /* 0x000fe4000f8fea3f */
[----:B------:R-:W-:Y:S02]  /*0950*/  UIADD3 UR4, UR22, UR4, URZ ;  /* 0x0000000416047290 */ /* 0x000fe4000fffe03f */
[----:B------:R-:W-:Y:S02]  /*0960*/  UISETP.LT.AND UP0, UPT, UR7, UR13, UPT ;  /* 0x0000000d0700728c */ /* 0x000fe4000bf01270 */
[----:B------:R-:W-:-:S02]  /*0970*/  ULDC UR6, c[0x0][0x324] ;  /* 0x0000c90000067ab9 */ /* 0x000fc40000000800 */
[----:B------:R-:W-:Y:S02]  /*0980*/  UIADD3 UR6, UR4, -UR6, URZ ;  /* 0x8000000604067290 */ /* 0x000fe4000fffe03f */
[----:B------:R-:W-:Y:S01]  /*0990*/  USEL UR13, UR7, UR13, UP0 ;  /* 0x0000000d070d7287 */ /* 0x000fe20008000000 */
[----:B------:R-:W-:Y:S05]  /*09a0*/  @P0 BRA `(.L_x_988) ;  /* 0x0000013000000947 */ /* 0x000fea0003800000 */
[----:B------:R-:W-:Y:S02]  /*09b0*/  UMOV UR7, UR4 ;  /* 0x0000000400077c82 */ /* 0x000fe40008000000 */
[----:B------:R-:W-:-:S06]  /*09c0*/  UISETP.GT.AND UP0, UPT, UR7, -0x1, UPT ;  /* 0xffffffff0700788c */ /* 0x000fcc000bf04270 */
[----:B------:R-:W-:-:S13]  /*09d0*/  PLOP3.LUT P0, PT, PT, PT, UP0, 0x80, 0x0 ;  /* 0x000000000000781c */ /* 0x000fda0003f0f008 */
[----:B------:R-:W-:Y:S05]  /*09e0*/  @P0 BRA `(.L_x_989) ;  /* 0x0000007000000947 */ /* 0x000fea0003800000 */
[----:B------:R-:W-:Y:S02]  /*09f0*/  UISETP.NE.AND UP0, UPT, UR5, 0x1, UPT ;  /* 0x000000010500788c */ /* 0x000fe4000bf05270 */
[----:B------:R-:W-:Y:S02]  /*0a00*/  ULOP3.LUT UR7, URZ, UR7, URZ, 0x33, !UPT ;  /* 0x000000073f077292 */ /* 0x000fe4000f8e333f */
[----:B------:R-:W-:Y:S02]  /*0a10*/  ULDC.64 UR4, c[0x0][0x330] ;  /* 0x0000cc0000047ab9 */ /* 0x000fe40000000a00 */
[----:B------:R-:W-:-:S05]  /*0a20*/  UIMAD.WIDE.U32 UR10, UR7, UR4, URZ ;  /* 0x00000004070a72a5 */ /* 0x000fca000f8e003f */
[----:B------:R-:W-:-:S04]  /*0a30*/  @UP0 USHF.R.U32.HI UR7, URZ, UR5, UR11 ;  /* 0x000000053f070299 */ /* 0x000fc8000801160b */
[----:B------:R-:W-:Y:S01]  /*0a40*/  ULOP3.LUT UR7, URZ, UR7, URZ, 0x33, !UPT ;  /* 0x000000073f077292 */ /* 0x000fe2000f8e333f */
[----:B------:R-:W-:Y:S05]  /*0a50*/  BRA `(.L_x_990) ;  /* 0x0000004000007947 */ /* 0x000fea0003800000 */
.L_x_989:
[----:B------:R-:W-:-:S03]  /*0a60*/  UISETP.NE.AND UP0, UPT, UR5, 0x1, UPT ;  /* 0x000000010500788c */ /* 0x000fc6000bf05270 */
[----:B------:R-:W-:Y:S02]  /*0a70*/  ULDC.64 UR4, c[0x0][0x330] ;  /* 0x0000cc0000047ab9 */ /* 0x000fe40000000a00 */
[----:B------:R-:W-:-:S06]  /*0a80*/  UIMAD.WIDE.U32 UR10, UR7, UR4, URZ ;  /* 0x00000004070a72a5 */ /* 0x000fcc000f8e003f */
[----:B------:R-:W-:Y:S02]  /*0a90*/  @UP0 USHF.R.U32.HI UR7, URZ, UR5, UR11 ;  /* 0x000000053f070299 */ /* 0x000fe4000801160b */
.L_x_990:
[----:B------:R-:W-:Y:S02]  /*0aa0*/  ULDC UR4, c[0x0][0x32c] ;  /* 0x0000cb0000047ab9 */ /* 0x000fe40000000800 */
[----:B------:R-:W-:-:S04]  /*0ab0*/  UIMAD UR4, UR7, UR4, URZ ;  /* 0x00000004070472a4 */ /* 0x000fc8000f8e023f */
[----:B------:R-:W-:-:S04]  /*0ac0*/  UISETP.LT.AND UP0, UPT, UR6, UR4, UPT ;  /* 0x000000040600728c */ /* 0x000fc8000bf01270 */
[----:B------:R-:W-:-:S04]  /*0ad0*/  USEL UR6, UR6, UR4, !UP0 ;  /* 0x0000000406067287 */ /* 0x000fc8000c000000 */
.L_x_988:
[----:B------:R-:W-:Y:S01]  /*0ae0*/  UIMAD.WIDE UR4, UR6, 0x2aaaaaab, URZ ;  /* 0x2aaaaaab060478a5 */ /* 0x000fe2000f8e023f */
[----:B------:R-:W-:Y:S01]  /*0af0*/  PLOP3.LUT P0, PT, PT, PT, PT, 0x80, 0x0 ;  /* 0x000000000000781c */ /* 0x000fe20003f0f070 */
[----:B------:R-:W-:Y:S01]  /*0b00*/  CS2R R14, SRZ ;  /* 0x00000000000e7805 */ /* 0x000fe2000001ff00 */
[----:B------:R-:W-:Y:S01]  /*0b10*/  IMAD.MOV.U32 R126, RZ, RZ, RZ ;  /* 0x000000ffff7e7224 */ /* 0x000fe200078e00ff */
[----:B------:R-:W-:Y:S01]  /*0b20*/  USHF.R.U32.HI UR4, URZ, 0x1f, UR5 ;  /* 0x0000001f3f047899 */ /* 0x000fe20008011605 */
[----:B------:R-:W-:Y:S01]  /*0b30*/  CS2R R124, SRZ ;  /* 0x00000000007c7805 */ /* 0x000fe2000001ff00 */
[----:B------:R-:W-:Y:S01]  /*0b40*/  CS2R R130, SRZ ;  /* 0x0000000000827805 */ /* 0x000fe2000001ff00 */
[----:B------:R-:W-:Y:S01]  /*0b50*/  CS2R R128, SRZ ;  /* 0x0000000000807805 */ /* 0x000fe2000001ff00 */
[----:B------:R-:W-:Y:S01]  /*0b60*/  ULEA.HI.SX32 UR4, UR5, UR4, 0x1d ;  /* 0x0000000405047291 */ /* 0x000fe2000f8fea3f */
[----:B------:R-:W-:Y:S01]  /*0b70*/  CS2R R16, SRZ ;  /* 0x0000000000107805 */ /* 0x000fe2000001ff00 */
[----:B------:R-:W-:Y:S01]  /*0b80*/  IMAD.MOV.U32 R122, RZ, RZ, RZ ;  /* 0x000000ffff7a7224 */ /* 0x000fe200078e00ff */
[----:B------:R-:W-:Y:S01]  /*0b90*/  CS2R R120, SRZ ;  /* 0x0000000000787805 */ /* 0x000fe2000001ff00 */
[----:B------:R-:W-:Y:S01]  /*0ba0*/  UISETP.LT.AND UP0, UPT, URZ, UR4, UPT ;  /* 0x000000043f00728c */ /* 0x000fe2000bf01270 */
[----:B------:R-:W-:Y:S01]  /*0bb0*/  CS2R R118, SRZ ;  /* 0x0000000000767805 */ /* 0x000fe2000001ff00 */
[----:B------:R-:W-:Y:S01]  /*0bc0*/  CS2R R116, SRZ ;  /* 0x0000000000747805 */ /* 0x000fe2000001ff00 */
[----:B------:R-:W-:Y:S01]  /*0bd0*/  MOV R110, RZ ;  /* 0x000000ff006e7202 */ /* 0x000fe20000000f00 */
[----:B------:R-:W-:Y:S01]  /*0be0*/  USEL UR8, URZ, UR4, !UP0 ;  /* 0x000000043f087287 */ /* 0x000fe2000c000000 */
[----:B------:R-:W-:Y:S01]  /*0bf0*/  CS2R R18, SRZ ;  /* 0x0000000000127805 */ /* 0x000fe2000001ff00 */
[----:B------:R-:W-:Y:S01]  /*0c00*/  IMAD.MOV.U32 R108, RZ, RZ, RZ ;  /* 0x000000ffff6c7224 */ /* 0x000fe200078e00ff */
[----:B------:R-:W-:Y:S01]  /*0c10*/  MOV R114, RZ ;  /* 0x000000ff00727202 */ /* 0x000fe20000000f00 */
[----:B------:R-:W-:Y:S01]  /*0c20*/  UISETP.GT.AND UP0, UPT, UR13, UR8, UPT ;  /* 0x000000080d00728c */ /* 0x000fe2000bf04270 */
[----:B------:R-:W-:Y:S01]  /*0c30*/  CS2R R112, SRZ ;  /* 0x0000000000707805 */ /* 0x000fe2000001ff00 */
[----:B------:R-:W-:Y:S01]  /*0c40*/  CS2R R20, SRZ ;  /* 0x0000000000147805 */ /* 0x000fe2000001ff00 */
[----:B------:R-:W-:Y:S01]  /*0c50*/  IMAD.MOV.U32 R106, RZ, RZ, RZ ;  /* 0x000000ffff6a7224 */ /* 0x000fe200078e00ff */
[----:B------:R-:W-:Y:S01]  /*0c60*/  CS2R R22, SRZ ;  /* 0x0000000000167805 */ /* 0x000fe2000001ff00 */
[----:B------:R-:W-:Y:S01]  /*0c70*/  MOV R104, RZ ;  /* 0x000000ff00687202 */ /* 0x000fe20000000f00 */
[----:B------:R-:W-:Y:S01]  /*0c80*/  IMAD.MOV.U32 R102, RZ, RZ, RZ ;  /* 0x000000ffff667224 */ /* 0x000fe200078e00ff */
[----:B------:R-:W-:Y:S01]  /*0c90*/  PLOP3.LUT P1, PT, PT, PT, UP0, 0x80, 0x0 ;  /* 0x000000000000781c */ /* 0x000fe20003f2f008 */
        /* <DEDUP_REMOVED lines=41> */
[----:B------:R-:W-:Y:S01]  /*0f30*/  IMAD.MOV.U32 R148, RZ, RZ, RZ ;  /* 0x000000ffff947224 */ /* 0x000fe200078e00ff */
[----:B------:R-:W-:Y:S01]  /*0f40*/  CS2R R142, SRZ ;  /* 0x00000000008e7805 */ /* 0x000fe2000001ff00 */
[----:B------:R-:W-:Y:S01]  /*0f50*/  CS2R R54, SRZ ;  /* 0x0000000000367805 */ /* 0x000fe2000001ff00 */
        /* <DEDUP_REMOVED lines=20> */
[----:B------:R-:W-:-:S03]  /*10a0*/  UISETP.NE.AND UP0, UPT, UR17, URZ, UPT ;  /* 0x0000003f1100728c */ /* 0x000fc6000bf05270 */
[----:B------:R-:W-:-:S13]  /*10b0*/  ISETP.NE.AND.EX P2, PT, RZ, c[0x0][0x344], PT, P2 ;  /* 0x0000d100ff007a0c */ /* 0x000fda0003f45320 */
[----:B------:R-:W-:-:S05]  /*10c0*/  @P2 IMAD.WIDE R2, R52, R9, c[0x0][0x340] ;  /* 0x0000d00034022625 */ /* 0x000fca00078e0209 */
[----:B------:R1:W2:Y:S01]  /*10d0*/  @P2 LDG.E R21, [R2.64] ;  /* 0x0000001402152981 */ /* 0x0002a2000c1e1900 */
[----:B------:R-:W-:Y:S01]  /*10e0*/  SHF.R.S32.HI R122, RZ, 0x1f, R123 ;  /* 0x0000001fff7a7819 */ /* 0x000fe2000001147b */
[----:B------:R-:W-:Y:S01]  /*10f0*/  ULDC UR4, c[0x0][0x2c4] ;  /* 0x0000b10000047ab9 */ /* 0x000fe20000000800 */
[----:B------:R-:W-:Y:S01]  /*1100*/  SHF.R.S32.HI R0, RZ, 0x1f, R6 ;  /* 0x0000001fff007819 */ /* 0x000fe20000011406 */
[----:B------:R-:W3:Y:S01]  /*1110*/  S2R R17, SR_CTAID.Y ;  /* 0x0000000000117919 */ /* 0x000ee20000002600 */
[----:B------:R-:W-:Y:S01]  /*1120*/  PLOP3.LUT P1, PT, PT, PT, UP0, 0x80, 0x0 ;  /* 0x000000000000781c */ /* 0x000fe20003f2f008 */
[----:B------:R-:W-:Y:S01]  /*1130*/  UIMAD UR4, UR15, UR4, URZ ;  /* 0x000000040f0472a4 */ /* 0x000fe2000f8e023f */
[----:B------:R-:W-:Y:S01]  /*1140*/  SHF.R.S32.HI R19, RZ, 0x1f, R52 ;  /* 0x0000001fff137819 */ /* 0x000fe20000011434 */
[----:B------:R-:W-:Y:S01]  /*1150*/  IMAD R0, R0, c[0x0][0x178], RZ ;  /* 0x00005e0000007a24 */ /* 0x000fe200078e02ff */
[----:B------:R-:W-:Y:S01]  /*1160*/  LEA.HI R27, R122, R123, RZ, 0x4 ;  /* 0x0000007b7a1b7211 */ /* 0x000fe200078f20ff */
[----:B------:R-:W-:Y:S01]  /*1170*/  BSSY B0, `(.L_x_992) ;  /* 0x0000077000007945 */ /* 0x000fe20003800000 */
[----:B------:R-:W-:Y:S01]  /*1180*/  SEL R10, R19, RZ, !P6 ;  /* 0x000000ff130a7207 */ /* 0x000fe20007000000 */
[----:B------:R-:W-:Y:S01]  /*1190*/  IMAD R0, R6, c[0x0][0x17c], R0 ;  /* 0x00005f0006007a24 */ /* 0x000fe200078e0200 */
[----:B------:R-:W-:-:S03]  /*11a0*/  MOV R24, 0x20 ;  /* 0x0000002000187802 */ /* 0x000fc60000000f00 */
[----:B------:R-:W-:Y:S01]  /*11b0*/  IMAD R10, R10, c[0x0][0x1c0], RZ ;  /* 0x000070000a0a7a24 */ /* 0x000fe200078e02ff */
[----:B-1----:R-:W-:Y:S02]  /*11c0*/  LEA.HI R2, R122, R123, RZ, 0x3 ;  /* 0x0000007b7a027211 */ /* 0x002fe400078f18ff */
[----:B---3--:R-:W-:Y:S02]  /*11d0*/  SHF.R.S32.HI R16, RZ, 0x1f, R17 ;  /* 0x0000001fff107819 */ /* 0x008fe40000011411 */
[----:B------:R-:W-:Y:S02]  /*11e0*/  SHF.R.S32.HI R20, RZ, 0x3, R2 ;  /* 0x00000003ff147819 */ /* 0x000fe40000011402 */
[----:B------:R-:W-:Y:S01]  /*11f0*/  LOP3.LUT R2, R2, 0xfffffff8, RZ, 0xc0, !PT ;  /* 0xfffffff802027812 */ /* 0x000fe200078ec0ff */
[----:B------:R-:W-:Y:S02]  /*1200*/  IMAD R8, R16, c[0x0][0x1b8], RZ ;  /* 0x00006e0010087a24 */ /* 0x000fe400078e02ff */
[----:B------:R-:W-:-:S02]  /*1210*/  IMAD.SHL.U32 R4, R20, 0x40, RZ ;  /* 0x0000004014047824 */ /* 0x000fc400078e00ff */
[----:B------:R-:W-:Y:S02]  /*1220*/  IMAD.IADD R25, R123, 0x1, -R2 ;  /* 0x000000017b197824 */ /* 0x000fe400078e0a02 */
[----:B------:R-:W-:Y:S01]  /*1230*/  IMAD.WIDE.U32 R2, R6, c[0x0][0x178], RZ ;  /* 0x00005e0006027a25 */ /* 0x000fe200078e00ff */
[----:B------:R-:W-:-:S03]  /*1240*/  LOP3.LUT R4, R4, 0x1c0, RZ, 0xc0, !PT ;  /* 0x000001c004047812 */ /* 0x000fc600078ec0ff */
[----:B------:R-:W-:Y:S01]  /*1250*/  IMAD.SHL.U32 R12, R25, 0x8, RZ ;  /* 0x00000008190c7824 */ /* 0x000fe200078e00ff */
[----:B------:R-:W-:Y:S01]  /*1260*/  IADD3 R3, R3, R0, RZ ;  /* 0x0000000003037210 */ /* 0x000fe20007ffe0ff */
[----:B------:R-:W-:Y:S02]  /*1270*/  IMAD R9, R25, 0x10, R20 ;  /* 0x0000001019097824 */ /* 0x000fe400078e0214 */
[C---:B------:R-:W-:Y:S01]  /*1280*/  IMAD R8, R17.reuse, c[0x0][0x1bc], R8 ;  /* 0x00006f0011087a24 */ /* 0x040fe200078e0208 */
[----:B------:R-:W-:Y:S01]  /*1290*/  LOP3.LUT R0, R4, 0x38, R12, 0xf8, !PT ;  /* 0x0000003804007812 */ /* 0x000fe200078ef80c */
[----:B------:R-:W-:Y:S01]  /*12a0*/  IMAD.WIDE.U32 R2, R17, c[0x0][0x1b8], R2 ;  /* 0x00006e0011027a25 */ /* 0x000fe200078e0002 */
[----:B------:R-:W-:Y:S02]  /*12b0*/  SHF.R.U32.HI R4, RZ, 0x3, R4 ;  /* 0x00000003ff047819 */ /* 0x000fe40000011604 */
[----:B------:R-:W-:Y:S01]  /*12c0*/  IADD3 R5, R12, 0x40, RZ ;  /* 0x000000400c057810 */ /* 0x000fe20007ffe0ff */
[----:B------:R-:W-:Y:S01]  /*12d0*/  IMAD.IADD R3, R3, 0x1, R8 ;  /* 0x0000000103037824 */ /* 0x000fe200078e0208 */
[----:B------:R-:W-:-:S02]  /*12e0*/  LOP3.LUT R22, R0, R4, RZ, 0x3c, !PT ;  /* 0x0000000400167212 */ /* 0x000fc400078e3cff */
[----:B------:R-:W-:Y:S02]  /*12f0*/  SHF.R.S32.HI R4, RZ, 0x1f, R7 ;  /* 0x0000001fff047819 */ /* 0x000fe40000011407 */
[----:B------:R-:W-:Y:S02]  /*1300*/  IADD3 R0, P0, R7, R20, RZ ;  /* 0x0000001407007210 */ /* 0x000fe40007f1e0ff */
[----:B------:R-:W-:Y:S02]  /*1310*/  IADD3 R9, R9, UR23, RZ ;  /* 0x0000001709097c10 */ /* 0x000fe4000fffe0ff */
[----:B------:R-:W-:Y:S02]  /*1320*/  LEA.HI.X.SX32 R4, R20, R4, 0x1, P0 ;  /* 0x0000000414047211 */ /* 0x000fe400000f0eff */
[----:B------:R-:W-:Y:S01]  /*1330*/  PLOP3.LUT P0, PT, PT, PT, UP0, 0x80, 0x0 ;  /* 0x000000000000781c */ /* 0x000fe20003f0f008 */
[----:B------:R-:W-:Y:S01]  /*1340*/  @P1 IMAD.HI.U32 R11, R9, c[0x0][0x2c8], RZ ;  /* 0x0000b200090b1a27 */ /* 0x000fe200078e00ff */
[----:B------:R-:W-:-:S02]  /*1350*/  ISETP.GE.AND P3, PT, R5, c[0x0][0x1d4], PT ;  /* 0x0000750005007a0c */ /* 0x000fc40003f66270 */
[----:B------:R-:W-:Y:S01]  /*1360*/  SHF.R.S32.HI R13, RZ, 0x1f, R12 ;  /* 0x0000001fff0d7819 */ /* 0x000fe2000001140c */
[----:B------:R-:W-:Y:S01]  /*1370*/  IMAD R5, R4, c[0x0][0x1e0], RZ ;  /* 0x0000780004057a24 */ /* 0x000fe200078e02ff */
[----:B------:R-:W-:Y:S01]  /*1380*/  SEL R8, R52, RZ, !P6 ;  /* 0x000000ff34087207 */ /* 0x000fe20007000000 */
[----:B------:R-:W-:Y:S01]  /*1390*/  IMAD R4, R4, c[0x0][0x208], RZ ;  /* 0x0000820004047a24 */ /* 0x000fe200078e02ff */
[----:B------:R-:W-:Y:S01]  /*13a0*/  ISETP.GE.AND P4, PT, R12, c[0x0][0x1d4], PT ;  /* 0x000075000c007a0c */ /* 0x000fe20003f86270 */
[C---:B------:R-:W-:Y:S02]  /*13b0*/  IMAD R14, R0.reuse, c[0x0][0x1e4], R5 ;  /* 0x00007900000e7a24 */ /* 0x040fe400078e0205 */
[C---:B------:R-:W-:Y:S02]  /*13c0*/  IMAD R15, R0.reuse, c[0x0][0x20c], R4 ;  /* 0x00008300000f7a24 */ /* 0x040fe400078e0204 */
[----:B------:R-:W-:-:S04]  /*13d0*/  IMAD.WIDE.U32 R6, R0, c[0x0][0x1e0], R12 ;  /* 0x0000780000067a25 */ /* 0x000fc800078e000c */
[----:B------:R-:W-:Y:S01]  /*13e0*/  IMAD.WIDE.U32 R4, R0, c[0x0][0x208], R12 ;  /* 0x0000820000047a25 */ /* 0x000fe200078e000c */
[----:B------:R-:W-:Y:S02]  /*13f0*/  MOV R0, R9 ;  /* 0x0000000900007202 */ /* 0x000fe40000000f00 */
[----:B------:R-:W-:Y:S01]  /*1400*/  @P0 SHF.R.U32.HI R0, RZ, c[0x0][0x2cc], R11 ;  /* 0x0000b300ff000a19 */ /* 0x000fe2000001160b */
[C---:B------:R-:W-:Y:S02]  /*1410*/  IMAD R11, R8.reuse, c[0x0][0x1c4], R10 ;  /* 0x00007100080b7a24 */ /* 0x040fe400078e020a */
[----:B------:R-:W-:Y:S01]  /*1420*/  IMAD.WIDE.U32 R2, R8, c[0x0][0x1c0], R2 ;  /* 0x0000700008027a25 */ /* 0x000fe200078e0002 */
[----:B------:R-:W-:Y:S02]  /*1430*/  IADD3 R10, -R0, RZ, RZ ;  /* 0x000000ff000a7210 */ /* 0x000fe40007ffe1ff */
[----:B------:R-:W-:Y:S01]  /*1440*/  SHF.R.S32.HI R8, RZ, 0x1f, R0 ;  /* 0x0000001fff087819 */ /* 0x000fe20000011400 */
[----:B------:R-:W-:-:S02]  /*1450*/  IMAD.IADD R3, R3, 0x1, R11 ;  /* 0x0000000103037824 */ /* 0x000fc400078e020b */
        /* <DEDUP_REMOVED lines=9> */
[----:B------:R-:W-:Y:S02]  /*14f0*/  IMAD.IADD R0, R123, 0x1, -R9 ;  /* 0x000000017b007824 */ /* 0x000fe400078e0a09 */
[----:B------:R-:W-:Y:S02]  /*1500*/  IMAD R11, R11, c[0x0][0x1a8], RZ ;  /* 0x00006a000b0b7a24 */ /* 0x000fe400078e02ff */
[----:B------:R-:W-:-:S04]  /*1510*/  IMAD.WIDE.U32 R8, R17, c[0x0][0x1e8], R6 ;  /* 0x00007a0011087a25 */ /* 0x000fc800078e0006 */
[----:B------:R-:W-:-:S04]  /*1520*/  IMAD.WIDE.U32 R6, R17, c[0x0][0x210], R4 ;  /* 0x0000840011067a25 */ /* 0x000fc800078e0004 */
[C---:B------:R-:W-:Y:S02]  /*1530*/  IMAD R14, R16.reuse, c[0x0][0x1e8], RZ ;  /* 0x00007a00100e7a24 */ /* 0x040fe400078e02ff */
[----:B------:R-:W-:Y:S01]  /*1540*/  IMAD R15, R16, c[0x0][0x210], RZ ;  /* 0x00008400100f7a24 */ /* 0x000fe200078e02ff */
[----:B------:R-:W-:Y:S01]  /*1550*/  SHF.R.S32.HI R16, RZ, 0x1f, R0 ;  /* 0x0000001fff107819 */ /* 0x000fe20000011400 */
[C---:B------:R-:W-:Y:S02]  /*1560*/  IMAD R11, R10.reuse, c[0x0][0x1ac], R11 ;  /* 0x00006b000a0b7a24 */ /* 0x040fe400078e020b */
[----:B------:R-:W-:Y:S01]  /*1570*/  IMAD.WIDE.U32 R4, R10, c[0x0][0x1a8], R2 ;  /* 0x00006a000a047a25 */ /* 0x000fe200078e0002 */
[----:B------:R-:W-:Y:S02]  /*1580*/  LEA.HI R26, R16, R0, RZ, 0x3 ;  /* 0x00000000101a7211 */ /* 0x000fe400078f18ff */
[----:B------:R-:W-:Y:S01]  /*1590*/  IADD3 R16, R20, UR23, RZ ;  /* 0x0000001714107c10 */ /* 0x000fe2000fffe0ff */
[----:B------:R-:W-:Y:S01]  /*15a0*/  IMAD R14, R17, c[0x0][0x1ec], R14 ;  /* 0x00007b00110e7a24 */ /* 0x000fe200078e020e */
[----:B------:R-:W-:Y:S01]  /*15b0*/  IADD3 R2, R5, R11, RZ ;  /* 0x0000000b05027210 */ /* 0x000fe20007ffe0ff */
[----:B------:R-:W-:Y:S01]  /*15c0*/  IMAD R15, R17, c[0x0][0x214], R15 ;  /* 0x00008500110f7a24 */ /* 0x000fe200078e020f */
[----:B------:R-:W-:Y:S01]  /*15d0*/  LEA R18, P0, R4, c[0x0][0x160], 0x1 ;  /* 0x0000580004127a11 */ /* 0x000fe200078008ff */
[----:B------:R-:W-:Y:S01]  /*15e0*/  IMAD.IADD R9, R9, 0x1, R14 ;  /* 0x0000000109097824 */ /* 0x000fe200078e020e */
[----:B------:R-:W-:Y:S01]  /*15f0*/  LOP3.LUT R10, R26, 0xfffffff8, RZ, 0xc0, !PT ;  /* 0xfffffff81a0a7812 */ /* 0x000fe200078ec0ff */
[----:B------:R-:W-:Y:S01]  /*1600*/  IMAD.IADD R7, R7, 0x1, R15 ;  /* 0x0000000107077824 */ /* 0x000fe200078e020f */
[----:B------:R-:W-:Y:S01]  /*1610*/  LEA.HI.X R17, R4, c[0x0][0x164], R2, 0x1, P0 ;  /* 0x0000590004117a11 */ /* 0x000fe200000f0c02 */
[----:B------:R-:W-:Y:S01]  /*1620*/  IMAD.SHL.U32 R15, R25, 0x8, RZ ;  /* 0x00000008190f7824 */ /* 0x000fe200078e00ff */
[----:B------:R-:W-:Y:S01]  /*1630*/  LEA.HI R14, R122, R123, RZ, 0x6 ;  /* 0x0000007b7a0e7211 */ /* 0x000fe200078f30ff */
[----:B------:R-:W-:Y:S01]  /*1640*/  IMAD.IADD R23, R0, 0x1, -R10 ;  /* 0x0000000100177824 */ /* 0x000fe200078e0a0a */
[----:B------:R1:W3:Y:S02]  /*1650*/  SHFL.IDX PT, R4, R18, RZ, 0x181f ;  /* 0x00181fff12047589 */ /* 0x0002e400000e0000 */
[----:B------:R-:W-:Y:S01]  /*1660*/  ISETP.GE.AND P6, PT, R15, c[0x0][0x198], PT ;  /* 0x000066000f007a0c */ /* 0x000fe20003fc6270 */
[----:B------:R-:W-:Y:S01]  /*1670*/  IMAD.SHL.U32 R14, R14, 0x8, RZ ;  /* 0x000000080e0e7824 */ /* 0x000fe200078e00ff */
[----:B------:R1:W4:Y:S04]  /*1680*/  SHFL.IDX PT, R5, R17, RZ, 0x181f ;  /* 0x00181fff11057589 */ /* 0x00032800000e0000 */
[----:B------:R-:W-:-:S02]  /*1690*/  LOP3.LUT R14, R22, 0xfffffe00, R14, 0xf8, !PT ;  /* 0xfffffe00160e7812 */ /* 0x000fc400078ef80e */
[--C-:B--2---:R-:W-:Y:S01]  /*16a0*/  @P2 SHF.R.S32.HI R3, RZ, 0x1f, R21.reuse ;  /* 0x0000001fff032819 */ /* 0x104fe20000011415 */
[----:B------:R-:W-:Y:S01]  /*16b0*/  @P2 IMAD.MOV.U32 R2, RZ, RZ, R21 ;  /* 0x000000ffff022224 */ /* 0x000fe200078e0015 */
[----:B------:R-:W-:Y:S01]  /*16c0*/  @!P2 MOV R2, R52 ;  /* 0x000000340002a202 */ /* 0x000fe20000000f00 */
[----:B------:R-:W-:Y:S01]  /*16d0*/  @!P2 IMAD.MOV.U32 R3, RZ, RZ, R19 ;  /* 0x000000ffff03a224 */ /* 0x000fe200078e0013 */
[----:B------:R-:W-:Y:S01]  /*16e0*/  IADD3 R19, R15, 0x40, RZ ;  /* 0x000000400f137810 */ /* 0x000fe20007ffe0ff */
[----:B------:R-:W-:Y:S01]  /*16f0*/  IMAD.MOV.U32 R21, RZ, RZ, 0x10 ;  /* 0x00000010ff157424 */ /* 0x000fe200078e00ff */
[----:B------:R-:W-:Y:S02]  /*1700*/  SEL R0, R2, RZ, !P5 ;  /* 0x000000ff02007207 */ /* 0x000fe40006800000 */
[----:B------:R-:W-:Y:S02]  /*1710*/  SEL R2, R3, RZ, !P5 ;  /* 0x000000ff03027207 */ /* 0x000fe40006800000 */
[----:B------:R-:W-:Y:S01]  /*1720*/  ISETP.GE.AND P5, PT, R16, UR4, PT ;  /* 0x0000000410007c0c */ /* 0x000fe2000bfa6270 */
[----:B------:R-:W-:Y:S01]  /*1730*/  IMAD.WIDE.U32 R30, R0, c[0x0][0x1f0], R8 ;  /* 0x00007c00001e7a25 */ /* 0x000fe200078e0008 */
[----:B------:R-:W-:-:S03]  /*1740*/  ISETP.GE.AND P0, PT, R19, c[0x0][0x198], PT ;  /* 0x0000660013007a0c */ /* 0x000fc60003f06270 */
[C---:B------:R-:W-:Y:S01]  /*1750*/  IMAD R3, R2.reuse, c[0x0][0x1f0], RZ ;  /* 0x00007c0002037a24 */ /* 0x040fe200078e02ff */
[----:B------:R1:W-:Y:S01]  /*1760*/  STL.64 [R1+0x40], R30 ;  /* 0x0000401e01007387 */ /* 0x0003e20000100a00 */
[----:B------:R-:W-:Y:S01]  /*1770*/  IMAD R2, R2, c[0x0][0x218], RZ ;  /* 0x0000860002027a24 */ /* 0x000fe200078e02ff */
[----:B------:R-:W-:Y:S01]  /*1780*/  R2P PR, R23, 0x6 ;  /* 0x0000000617007804 */ /* 0x000fe20000000000 */
[C---:B------:R-:W-:Y:S02]  /*1790*/  IMAD R11, R0.reuse, c[0x0][0x1f4], R3 ;  /* 0x00007d00000b7a24 */ /* 0x040fe400078e0203 */
[C---:B------:R-:W-:Y:S02]  /*17a0*/  IMAD R10, R0.reuse, c[0x0][0x21c], R2 ;  /* 0x00008700000a7a24 */ /* 0x040fe400078e0202 */
[----:B------:R-:W-:Y:S01]  /*17b0*/  IMAD.WIDE.U32 R74, R0, c[0x0][0x218], R6 ;  /* 0x00008600004a7a25 */ /* 0x000fe200078e0006 */
[----:B------:R-:W-:Y:S02]  /*17c0*/  IADD3 R33, R31, R11, RZ ;  /* 0x0000000b1f217210 */ /* 0x000fe40007ffe0ff */
[----:B------:R-:W-:Y:S01]  /*17d0*/  SEL R3, R21, 0xfffffff0, !P1 ;  /* 0xfffffff015037807 */ /* 0x000fe20004800000 */
[----:B------:R-:W-:Y:S01]  /*17e0*/  IMAD.IADD R29, R75, 0x1, R10 ;  /* 0x000000014b1d7824 */ /* 0x000fe200078e020a */
[----:B------:R1:W-:Y:S01]  /*17f0*/  STL.64 [R1+0x48], R74 ;  /* 0x0000484a01007387 */ /* 0x0003e20000100a00 */
[----:B------:R-:W-:-:S03]  /*1800*/  SEL R2, R24, 0xffffffe0, !P2 ;  /* 0xffffffe018027807 */ /* 0x000fc60005000000 */
[----:B------:R1:W-:Y:S04]  /*1810*/  STL [R1+0x3c], R29 ;  /* 0x00003c1d01007387 */ /* 0x0003e80000100800 */
[----:B------:R1:W-:Y:S01]  /*1820*/  STL [R1+0x34], R33 ;  /* 0x0000342101007387 */ /* 0x0003e20000100800 */
[----:B------:R-:W-:Y:S05]  /*1830*/  @P5 BRA `(.L_x_993) ;  /* 0x000000a000005947 */ /* 0x000fea0003800000 */
[----:B---34-:R-:W-:Y:S02]  /*1840*/  SHF.R.S32.HI R0, RZ, 0x1f, R19 ;  /* 0x0000001fff007819 */ /* 0x018fe40000011413 */
[C---:B------:R-:W-:Y:S02]  /*1850*/  LEA R6, P1, R15.reuse, R4, 0x1 ;  /* 0x000000040f067211 */ /* 0x040fe400078208ff */
[----:B------:R-:W-:Y:S02]  /*1860*/  LEA.HI R0, R0, R19, RZ, 0x3 ;  /* 0x0000001300007211 */ /* 0x000fe400078f18ff */
[----:B------:R-:W-:-:S02]  /*1870*/  LEA.HI.X R7, R15, R5, R13, 0x1, P1 ;  /* 0x000000050f077211 */ /* 0x000fc400008f0c0d */
[----:B------:R-:W-:Y:S01]  /*1880*/  LOP3.LUT R8, R0, 0xfffffff8, RZ, 0xc0, !PT ;  /* 0xfffffff800087812 */ /* 0x000fe200078ec0ff */
[----:B------:R-:W-:-:S04]  /*1890*/  IMAD.SHL.U32 R0, R14, 0x2, RZ ;  /* 0x000000020e007824 */ /* 0x000fc800078e00ff */
[----:B------:R-:W-:Y:S01]  /*18a0*/  IMAD.WIDE R4, R8, 0x2, R4 ;  /* 0x0000000208047825 */ /* 0x000fe200078e0204 */
[----:B------:R-:W-:Y:S01]  /*18b0*/  @!PT LDS RZ, [RZ] ;  /* 0x00000000fffff984 */ /* 0x000fe20000000800 */
[----:B------:R2:W-:Y:S04]  /*18c0*/  LDGSTS.E.BYPASS.LTC128B.128 [R0+0x8080], [R6.64], !P6 ;  /* 0x0808000006007fae */ /* 0x0005e8000f101d54 */
[----:B------:R2:W-:Y:S02]  /*18d0*/  LDGSTS.E.BYPASS.LTC128B.128 [R0+0xc080], [R4.64], !P0 ;  /* 0x0c08000004007fae */ /* 0x0005e4000c101d54 */
.L_x_993:
[----:B---34-:R-:W-:Y:S05]  /*18e0*/  BSYNC B0 ;  /* 0x0000000000007941 */ /* 0x018fea0003800000 */
.L_x_992:
[----:B--2---:R-:W-:Y:S01]  /*18f0*/  IADD3 R0, R16, 0x10, RZ ;  /* 0x0000001010007810 */ /* 0x004fe20007ffe0ff */
[----:B------:R2:W3:Y:S01]  /*1900*/  SHFL.IDX PT, R5, R17, 0x1, 0x181f ;  /* 0x00381f0011057f89 */ /* 0x0004e200000e0000 */
[----:B------:R-:W-:Y:S02]  /*1910*/  BSSY B0, `(.L_x_994) ;  /* 0x000000e000007945 */ /* 0x000fe40003800000 */
[----:B------:R-:W-:Y:S01]  /*1920*/  ISETP.GE.AND P1, PT, R0, UR4, PT ;  /* 0x0000000400007c0c */ /* 0x000fe2000bf26270 */
[----:B------:R2:W4:-:S12]  /*1930*/  SHFL.IDX PT, R4, R18, 0x1, 0x181f ;  /* 0x00381f0012047f89 */ /* 0x00051800000e0000 */
[----:B------:R-:W-:Y:S05]  /*1940*/  @P1 BRA `(.L_x_995) ;  /* 0x000000a000001947 */ /* 0x000fea0003800000 */
[----:B------:R-:W-:Y:S02]  /*1950*/  SHF.R.S32.HI R0, RZ, 0x1f, R19 ;  /* 0x0000001fff007819 */ /* 0x000fe40000011413 */
[C---:B----4-:R-:W-:Y:S02]  /*1960*/  LEA R6, P1, R15.reuse, R4, 0x1 ;  /* 0x000000040f067211 */ /* 0x050fe400078208ff */
        /* <DEDUP_REMOVED lines=8> */
.L_x_995:
[----:B------:R-:W-:Y:S05]  /*19f0*/  BSYNC B0 ;  /* 0x0000000000007941 */ /* 0x000fea0003800000 */
.L_x_994:
[----:B---3--:R-:W-:Y:S01]  /*1a00*/  IADD3 R0, R16, 0x20, RZ ;  /* 0x0000002010007810 */ /* 0x008fe20007ffe0ff */
[----:B------:R3:W1:Y:S01]  /*1a10*/  SHFL.IDX PT, R5, R17, 0x2, 0x181f ;  /* 0x00581f0011057f89 */ /* 0x00066200000e0000 */
[----:B------:R-:W-:Y:S02]  /*1a20*/  BSSY B0, `(.L_x_996) ;  /* 0x000000e000007945 */ /* 0x000fe40003800000 */
[----:B------:R-:W-:Y:S01]  /*1a30*/  ISETP.GE.AND P1, PT, R0, UR4, PT ;  /* 0x0000000400007c0c */ /* 0x000fe2000bf26270 */
[----:B----4-:R3:W4:-:S12]  /*1a40*/  SHFL.IDX PT, R4, R18, 0x2, 0x181f ;  /* 0x00581f0012047f89 */ /* 0x01071800000e0000 */
[----:B------:R-:W-:Y:S05]  /*1a50*/  @P1 BRA `(.L_x_997) ;  /* 0x000000a000001947 */ /* 0x000fea0003800000 */
[----:B------:R-:W-:Y:S02]  /*1a60*/  SHF.R.S32.HI R0, RZ, 0x1f, R19 ;  /* 0x0000001fff007819 */ /* 0x000fe40000011413 */
[C---:B----4-:R-:W-:Y:S02]  /*1a70*/  LEA R6, P1, R15.reuse, R4, 0x1 ;  /* 0x000000040f067211 */ /* 0x050fe400078208ff */
        /* <DEDUP_REMOVED lines=8> */
.L_x_997:
[----:B------:R-:W-:Y:S05]  /*1b00*/  BSYNC B0 ;  /* 0x0000000000007941 */ /* 0x000fea0003800000 */
.L_x_996:
[----:B-1----:R-:W-:Y:S01]  /*1b10*/  IADD3 R0, R16, 0x30, RZ ;  /* 0x0000003010007810 */ /* 0x002fe20007ffe0ff */
[----:B------:R1:W2:Y:S01]  /*1b20*/  SHFL.IDX PT, R5, R17, 0x3, 0x181f ;  /* 0x00781f0011057f89 */ /* 0x0002a200000e0000 */
[----:B------:R-:W-:Y:S02]  /*1b30*/  BSSY B0, `(.L_x_998) ;  /* 0x000000e000007945 */ /* 0x000fe40003800000 */
[----:B------:R-:W-:Y:S01]  /*1b40*/  ISETP.GE.AND P1, PT, R0, UR4, PT ;  /* 0x0000000400007c0c */ /* 0x000fe2000bf26270 */
[----:B----4-:R1:W4:-:S12]  /*1b50*/  SHFL.IDX PT, R4, R18, 0x3, 0x181f ;  /* 0x00781f0012047f89 */ /* 0x01031800000e0000 */
[----:B------:R-:W-:Y:S05]  /*1b60*/  @P1 BRA `(.L_x_999) ;  /* 0x000000a000001947 */ /* 0x000fea0003800000 */
[----:B------:R-:W-:Y:S02]  /*1b70*/  SHF.R.S32.HI R0, RZ, 0x1f, R19 ;  /* 0x0000001fff007819 */ /* 0x000fe40000011413 */
[C---:B----4-:R-:W-:Y:S02]  /*1b80*/  LEA R6, P1, R15.reuse, R4, 0x1 ;  /* 0x000000040f067211 */ /* 0x050fe400078208ff */
        /* <DEDUP_REMOVED lines=8> */
.L_x_999:
[----:B------:R-:W-:Y:S05]  /*1c10*/  BSYNC B0 ;  /* 0x0000000000007941 */ /* 0x000fea0003800000 */
.L_x_998:
[----:B--2---:R-:W-:Y:S01]  /*1c20*/  IADD3 R0, R16, 0x40, RZ ;  /* 0x0000004010007810 */ /* 0x004fe20007ffe0ff */
        /* <DEDUP_REMOVED lines=15> */
.L_x_1001:
[----:B------:R-:W-:Y:S05]  /*1d20*/  BSYNC B0 ;  /* 0x0000000000007941 */ /* 0x000fea0003800000 */
.L_x_1000:
        /* <DEDUP_REMOVED lines=16> */
.L_x_1003:
[----:B------:R-:W-:Y:S05]  /*1e30*/  BSYNC B0 ;  /* 0x0000000000007941 */ /* 0x000fea0003800000 */
.L_x_1002:
        /* <DEDUP_REMOVED lines=16> */
.L_x_1005:
[----:B------:R-:W-:Y:S05]  /*1f40*/  BSYNC B0 ;  /* 0x0000000000007941 */ /* 0x000fea0003800000 */
.L_x_1004:
[----:B-1----:R-:W-:Y:S01]  /*1f50*/  IADD3 R0, R16, 0x70, RZ ;  /* 0x0000007010007810 */ /* 0x002fe20007ffe0ff */
[----:B----4-:R-:W1:Y:S01]  /*1f60*/  SHFL.IDX PT, R4, R18, 0x7, 0x181f ;  /* 0x00f81f0012047f89 */ /* 0x010e6200000e0000 */
[----:B------:R-:W-:Y:S01]  /*1f70*/  UMOV UR25, 0x30 ;  /* 0x0000003000197882 */ /* 0x000fe20000000000 */
[----:B------:R-:W-:Y:S01]  /*1f80*/  IMAD.SHL.U32 R243, R14, 0x2, RZ ;  /* 0x000000020ef37824 */ /* 0x000fe200078e00ff */
[----:B------:R-:W-:Y:S01]  /*1f90*/  ISETP.GE.AND P1, PT, R0, UR4, PT ;  /* 0x0000000400007c0c */ /* 0x000fe2000bf26270 */
[----:B------:R-:W4:Y:S01]  /*1fa0*/  SHFL.IDX PT, R5, R17, 0x7, 0x181f ;  /* 0x00f81f0011057f89 */ /* 0x000f2200000e0000 */
[----:B------:R-:W-:Y:S01]  /*1fb0*/  UIMAD UR24, UR13, -0x30, UR25 ;  /* 0xffffffd00d1878a4 */ /* 0x000fe2000f8e0219 */
[----:B------:R-:W-:Y:S01]  /*1fc0*/  IMAD.MOV.U32 R124, RZ, RZ, R32 ;  /* 0x000000ffff7c7224 */ /* 0x000fe200078e0020 */
[----:B------:R-:W-:Y:S01]  /*1fd0*/  ULDC.64 UR4, c[0x0][0x1e0] ;  /* 0x0000780000047ab9 */ /* 0x000fe20000000a00 */
[----:B------:R-:W-:Y:S01]  /*1fe0*/  IMAD.MOV.U32 R125, RZ, RZ, R33 ;  /* 0x000000ffff7d7224 */ /* 0x000fe200078e0021 */
[----:B------:R-:W-:Y:S01]  /*1ff0*/  UIMAD.WIDE.U32 UR28, UR25, UR4, URZ ;  /* 0x00000004191c72a5 */ /* 0x000fe2000f8e003f */
[----:B------:R-:W-:Y:S01]  /*2000*/  IMAD.MOV.U32 R124, RZ, RZ, R30 ;  /* 0x000000ffff7c7224 */ /* 0x000fe200078e001e */
[----:B------:R-:W-:Y:S01]  /*2010*/  UIMAD UR25, UR25, UR5, URZ ;  /* 0x00000005191972a4 */ /* 0x000fe2000f8e023f */
[----:B------:R-:W-:Y:S01]  /*2020*/  IMAD.U32 R119, RZ, RZ, UR24 ;  /* 0x00000018ff777e24 */ /* 0x000fe2000f8e00ff */
[----:B------:R-:W-:Y:S01]  /*2030*/  UIADD3 UR14, UR13, -0x1, URZ ;  /* 0xffffffff0d0e7890 */ /* 0x000fe2000fffe03f */
[----:B------:R-:W-:Y:S01]  /*2040*/  SHF.R.S32.HI R11, RZ, 0x4, R27 ;  /* 0x00000004ff0b7819 */ /* 0x000fe2000001141b */
[----:B------:R-:W-:Y:S01]  /*2050*/  UIADD3 UR25, UR29, UR25, URZ ;  /* 0x000000191d197290 */ /* 0x000fe2000fffe03f */
[----:B------:R-:W-:Y:S01]  /*2060*/  @!P1 SHF.R.S32.HI R0, RZ, 0x1f, R19 ;  /* 0x0000001fff009819 */ /* 0x000fe20000011413 */
[----:B------:R-:W-:Y:S01]  /*2070*/  IMAD.U32 R8, RZ, RZ, UR28 ;  /* 0x0000001cff087e24 */ /* 0x000fe2000f8e00ff */
[----:B------:R-:W-:Y:S01]  /*2080*/  IADD3 R24, R119, UR9, -R20 ;  /* 0x0000000977187c10 */ /* 0x000fe2000fffe814 */
[----:B------:R-:W-:Y:S01]  /*2090*/  USHF.R.S32.HI UR11, URZ, 0x1f, UR14 ;  /* 0x0000001f3f0b7899 */ /* 0x000fe2000801140e */
[----:B------:R-:W-:Y:S01]  /*20a0*/  @!P1 LEA.HI R0, R0, R19, RZ, 0x3 ;  /* 0x0000001300009211 */ /* 0x000fe200078f18ff */
[----:B------:R-:W-:Y:S01]  /*20b0*/  UIMAD UR6, UR25, UR14, URZ ;  /* 0x0000000e190672a4 */ /* 0x000fe2000f8e023f */
[----:B------:R-:W-:Y:S01]  /*20c0*/  ISETP.GE.AND P5, PT, R24, 0x11, PT ;  /* 0x000000111800780c */ /* 0x000fe20003fa6270 */
[----:B------:R-:W-:Y:S01]  /*20d0*/  IMAD.MOV.U32 R116, RZ, RZ, R8 ;  /* 0x000000ffff747224 */ /* 0x000fe200078e0008 */
[C---:B-1----:R-:W-:Y:S01]  /*20e0*/  @!P1 LEA R6, P2, R15.reuse, R4, 0x1 ;  /* 0x000000040f069211 */ /* 0x042fe200078408ff */
[----:B------:R-:W-:Y:S01]  /*20f0*/  UIMAD UR6, UR11, UR28, UR6 ;  /* 0x0000001c0b0672a4 */ /* 0x000fe2000f8e0206 */
[----:B------:R-:W-:Y:S01]  /*2100*/  @!P1 LOP3.LUT R0, R0, 0xfffffff8, RZ, 0xc0, !PT ;  /* 0xfffffff800009812 */ /* 0x000fe200078ec0ff */
[----:B------:R-:W-:Y:S01]  /*2110*/  IMAD.U32 R9, RZ, RZ, UR29 ;  /* 0x0000001dff097e24 */ /* 0x000fe2000f8e00ff */
[----:B----4-:R-:W-:Y:S01]  /*2120*/  @!P1 LEA.HI.X R7, R15, R5, R13, 0x1, P2 ;  /* 0x000000050f079211 */ /* 0x010fe200010f0c0d */
[----:B------:R-:W-:Y:S01]  /*2130*/  UIMAD.WIDE.U32 UR18, UR4, 0x20, URZ ;  /* 0x00000020041278a5 */ /* 0x000fe2000f8e003f */
[----:B------:R-:W-:Y:S01]  /*2140*/  ISETP.GE.AND P2, PT, R24, 0x21, PT ;  /* 0x000000211800780c */ /* 0x000fe20003f46270 */
[----:B------:R-:W-:Y:S01]  /*2150*/  @!P1 IMAD.WIDE R4, R0, 0x2, R4 ;  /* 0x0000000200049825 */ /* 0x000fe200078e0204 */
[----:B------:R-:W-:Y:S01]  /*2160*/  USHF.L.U32 UR10, UR5, 0x5, URZ ;  /* 0x00000005050a7899 */ /* 0x000fe2000800063f */
[----:B------:R-:W-:Y:S01]  /*2170*/  @!PT LDS RZ, [RZ] ;  /* 0x00000000fffff984 */ /* 0x000fe20000000800 */
[----:B------:R1:W-:Y:S01]  /*2180*/  @!P1 LDGSTS.E.BYPASS.LTC128B.128 [R243+0xb880], [R6.64], !P6 ;  /* 0x0b88000006f39fae */ /* 0x0003e2000f101d54 */
[----:B------:R-:W-:Y:S01]  /*2190*/  ISETP.GE.AND P6, PT, R24, 0x1, PT ;  /* 0x000000011800780c */ /* 0x000fe20003fc6270 */
[----:B------:R-:W-:Y:S01]  /*21a0*/  IMAD.U32 R9, RZ, RZ, UR5 ;  /* 0x00000005ff097e24 */ /* 0x000fe2000f8e00ff */
[----:B------:R-:W-:Y:S01]  /*21b0*/  UIADD3 UR10, UR19, UR10, URZ ;  /* 0x0000000a130a7290 */ /* 0x000fe2000fffe03f */
[----:B------:R4:W-:Y:S01]  /*21c0*/  @!P1 LDGSTS.E.BYPASS.LTC128B.128 [R243+0xf880], [R4.64], !P0 ;  /* 0x0f88000004f39fae */ /* 0x0009e2000c101d54 */
[----:B------:R-:W-:Y:S01]  /*21d0*/  LEA.HI R12, R27, R11, RZ, 0x1 ;  /* 0x0000000b1b0c7211 */ /* 0x000fe200078f08ff */
[----:B------:R-:W-:Y:S01]  /*21e0*/  IMAD.MOV.U32 R72, RZ, RZ, R28 ;  /* 0x000000ffff487224 */ /* 0x000fe200078e001c */
[----:B------:R-:W-:Y:S01]  /*21f0*/  LEA.HI R121, R122, R123, RZ, 0x5 ;  /* 0x0000007b7a797211 */ /* 0x000fe200078f28ff */
[----:B------:R-:W0:Y:S01]  /*2200*/  LDGDEPBAR ;  /* 0x00000000000079af */ /* 0x000e220000000000 */
[----:B------:R-:W-:Y:S01]  /*2210*/  IMAD.MOV.U32 R73, RZ, RZ, R29 ;  /* 0x000000ffff497224 */ /* 0x000fe200078e001d */
[----:B------:R-:W-:Y:S01]  /*2220*/  UISETP.GT.AND UP0, UPT, UR14, UR8, UPT ;  /* 0x000000080e00728c */ /* 0x000fe2000bf04270 */
[----:B------:R-:W-:Y:S01]  /*2230*/  SHF.R.S32.HI R120, RZ, 0x5, R121 ;  /* 0x00000005ff787819 */ /* 0x000fe20000011479 */
[----:B------:R-:W-:Y:S01]  /*2240*/  IMAD.MOV.U32 R72, RZ, RZ, R74 ;  /* 0x000000ffff487224 */ /* 0x000fe200078e004a */
[----:B------:R-:W-:Y:S04]  /*2250*/  STL.64 [R1+0x30], R124 ;  /* 0x0000307c01007387 */ /* 0x000fe80000100a00 */
[----:B------:R-:W-:Y:S01]  /*2260*/  STL.64 [R1+0x38], R72 ;  /* 0x0000384801007387 */ /* 0x000fe20000100a00 */
[----:B-1----:R-:W-:-:S02]  /*2270*/  IMAD.U32 R6, RZ, RZ, UR4 ;  /* 0x00000004ff067e24 */ /* 0x002fc4000f8e00ff */
[----:B----4-:R-:W-:-:S05]  /*2280*/  IMAD.WIDE.U32 R4, R116, UR14, R124 ;  /* 0x0000000e74047c25 */ /* 0x010fca000f8e007c */
[----:B------:R-:W-:Y:S01]  /*2290*/  IADD3 R0, R5, UR6, RZ ;  /* 0x0000000605007c10 */ /* 0x000fe2000fffe0ff */
[----:B------:R-:W-:Y:S01]  /*22a0*/  ULDC.64 UR6, c[0x0][0x208] ;  /* 0x0000820000067ab9 */ /* 0x000fe20000000a00 */
[----:B------:R-:W-:Y:S01]  /*22b0*/  BAR.SYNC.DEFER_BLOCKING 0x0 ;  /* 0x0000000000007b1d */ /* 0x000fe20000010000 */
[----:B------:R-:W-:Y:S01]  /*22c0*/  @P5 LEA R7, P0, R6, R4, 0x4 ;  /* 0x0000000406075211 */ /* 0x000fe200078020ff */
[----:B------:R-:W-:Y:S01]  /*22d0*/  UIMAD UR11, UR11, UR6, URZ ;  /* 0x000000060b0b72a4 */ /* 0x000fe2000f8e023f */
[----:B------:R-:W-:Y:S01]  /*22e0*/  @P6 LEA R8, P1, R4, c[0x0][0x1c8], 0x1 ;  /* 0x0000720004086a11 */ /* 0x000fe200078208ff */
[----:B------:R-:W-:Y:S01]  /*22f0*/  UIMAD.WIDE.U32 UR26, UR14, UR6, URZ ;  /* 0x000000060e1a72a5 */ /* 0x000fe2000f8e003f */
[----:B------:R-:W-:Y:S01]  /*2300*/  @P5 LEA.HI.X R10, R6, R0, R9, 0x4, P0 ;  /* 0x00000000060a5211 */ /* 0x000fe200000f2409 */
[----:B------:R-:W-:Y:S01]  /*2310*/  UIMAD UR11, UR14, UR7, UR11 ;  /* 0x000000070e0b72a4 */ /* 0x000fe2000f8e020b */
[C---:B------:R-:W-:Y:S01]  /*2320*/  @P2 IADD3 R5, P0, R4.reuse, UR18, RZ ;  /* 0x0000001204052c10 */ /* 0x040fe2000ff1e0ff */
[----:B------:R-:W-:Y:S01]  /*2330*/  USHF.L.U32 UR12, UR6, 0x5, URZ ;  /* 0x00000005060c7899 */ /* 0x000fe2000800063f */
[----:B------:R-:W-:-:S02]  /*2340*/  @P6 LEA.HI.X R9, R4, c[0x0][0x1cc], R0, 0x1, P1 ;  /* 0x0000730004096a11 */ /* 0x000fc400008f0c00 */
[----:B------:R-:W-:Y:S02]  /*2350*/  @P5 LEA R6, P1, R7, c[0x0][0x1c8], 0x1 ;  /* 0x0000720007065a11 */ /* 0x000fe400078208ff */
[----:B------:R-:W-:Y:S02]  /*2360*/  @P2 IADD3.X R0, R0, UR10, RZ, P0, !PT ;  /* 0x0000000a00002c10 */ /* 0x000fe400087fe4ff */
[----:B------:R-:W-:Y:S02]  /*2370*/  @P2 LEA R4, P0, R5, c[0x0][0x1c8], 0x1 ;  /* 0x0000720005042a11 */ /* 0x000fe400078008ff */
[----:B------:R-:W-:Y:S02]  /*2380*/  @P5 LEA.HI.X R7, R7, c[0x0][0x1cc], R10, 0x1, P1 ;  /* 0x0000730007075a11 */ /* 0x000fe400008f0c0a */
[----:B------:R-:W-:Y:S01]  /*2390*/  @P2 LEA.HI.X R5, R5, c[0x0][0x1cc], R0, 0x1, P0 ;  /* 0x0000730005052a11 */ /* 0x000fe200000f0c00 */
[----:B------:R-:W-:Y:S01]  /*23a0*/  IMAD.SHL.U32 R0, R25, 0x40, RZ ;  /* 0x0000004019007824 */ /* 0x000fe200078e00ff */
[----:B------:R-:W-:-:S02]  /*23b0*/  LOP3.LUT R10, R12, 0xfffffffe, RZ, 0xc0, !PT ;  /* 0xfffffffe0c0a7812 */ /* 0x000fc400078ec0ff */
[----:B------:R-:W-:Y:S01]  /*23c0*/  LOP3.LUT P0, RZ, R25, 0x2, RZ, 0xc0, !PT ;  /* 0x0000000219ff7812 */ /* 0x000fe2000780c0ff */
[----:B------:R-:W-:Y:S01]  /*23d0*/  @!PT LDS RZ, [RZ] ;  /* 0x00000000fffff984 */ /* 0x000fe20000000800 */
[----:B------:R-:W-:Y:S01]  /*23e0*/  @!PT LDS RZ, [RZ] ;  /* 0x00000000fffff984 */ /* 0x000fe20000000800 */
[----:B------:R-:W-:Y:S01]  /*23f0*/  @!PT LDS RZ, [RZ] ;  /* 0x00000000fffff984 */ /* 0x000fe20000000800 */
[----:B------:R1:W-:Y:S01]  /*2400*/  @P6 LDGSTS.E.BYPASS.LTC128B.128 [R243+0x5080], [R8.64], !P4 ;  /* 0x0508000008f36fae */ /* 0x0003e2000e101d54 */
[----:B------:R-:W-:Y:S01]  /*2410*/  LOP3.LUT R0, R0, 0x1c0, RZ, 0xc0, !PT ;  /* 0x000001c000007812 */ /* 0x000fe200078ec0ff */
[----:B------:R-:W-:Y:S01]  /*2420*/  IMAD.IADD R10, R11, 0x1, -R10 ;  /* 0x000000010b0a7824 */ /* 0x000fe200078e0a0a */
[C---:B------:R-:W-:Y:S01]  /*2430*/  ISETP.LT.OR P1, PT, R24.reuse, 0x1, P4 ;  /* 0x000000011800780c */ /* 0x040fe20002721670 */
[----:B------:R1:W-:Y:S01]  /*2440*/  @P6 LDGSTS.E.BYPASS.LTC128B.128 [R243+0x6880], [R8.64+0x80], !P3 ;  /* 0x0688008008f36fae */ /* 0x0003e2000d901d54 */
[----:B------:R-:W-:-:S03]  /*2450*/  ISETP.LT.OR P6, PT, R24, 0x1, P3 ;  /* 0x000000011800780c */ /* 0x000fc60001fc1670 */
[----:B------:R4:W-:Y:S04]  /*2460*/  @P5 LDGSTS.E.BYPASS.LTC128B.128 [R243+0x5880], [R6.64], !P4 ;  /* 0x0588000006f35fae */ /* 0x0009e8000e101d54 */
[----:B------:R4:W-:Y:S04]  /*2470*/  @P5 LDGSTS.E.BYPASS.LTC128B.128 [R243+0x7080], [R6.64+0x80], !P3 ;  /* 0x0708008006f35fae */ /* 0x0009e8000d901d54 */
[----:B------:R5:W-:Y:S04]  /*2480*/  @P2 LDGSTS.E.BYPASS.LTC128B.128 [R243+0x6080], [R4.64], !P4 ;  /* 0x0608000004f32fae */ /* 0x000be8000e101d54 */
[----:B------:R5:W-:Y:S04]  /*2490*/  @P2 LDGSTS.E.BYPASS.LTC128B.128 [R243+0x7880], [R4.64+0x80], !P3 ;  /* 0x0788008004f32fae */ /* 0x000be8000d901d54 */
[----:B------:R-:W0:Y:S01]  /*24a0*/  LDGDEPBAR ;  /* 0x00000000000079af */ /* 0x000e220000000000 */
[----:B----4-:R-:W-:-:S02]  /*24b0*/  IMAD.SHL.U32 R6, R23, 0x40, RZ ;  /* 0x0000004017067824 */ /* 0x010fc400078e00ff */
[----:B------:R-:W-:-:S05]  /*24c0*/  IMAD.SHL.U32 R7, R20, 0x8, RZ ;  /* 0x0000000814077824 */ /* 0x000fca00078e00ff */
[----:B------:R-:W-:Y:S01]  /*24d0*/  LOP3.LUT R7, R0, 0x8, R7, 0xf8, !PT ;  /* 0x0000000800077812 */ /* 0x000fe200078ef807 */
[----:B-----5:R-:W-:Y:S01]  /*24e0*/  IMAD.SHL.U32 R5, R26, 0x40, RZ ;  /* 0x000000401a057824 */ /* 0x020fe200078e00ff */
[----:B------:R-:W-:-:S04]  /*24f0*/  DEPBAR.LE SB0, 0x1 ;  /* 0x000080400000791a */ /* 0x000fc80000000000 */
[----:B------:R-:W-:Y:S01]  /*2500*/  LOP3.LUT R4, R6, 0x1c0, RZ, 0xc0, !PT ;  /* 0x000001c006047812 */ /* 0x000fe200078ec0ff */
[----:B------:R-:W-:-:S04]  /*2510*/  DEPBAR.LE SB0, 0x0 ;  /* 0x000080000000791a */ /* 0x000fc80000000000 */
[----:B------:R-:W-:Y:S01]  /*2520*/  IMAD.SHL.U32 R6, R10, 0x8, RZ ;  /* 0x000000080a067824 */ /* 0x000fe200078e00ff */
[----:B------:R-:W-:Y:S02]  /*2530*/  LOP3.LUT R118, R5, 0xfffffe00, RZ, 0xc0, !PT ;  /* 0xfffffe0005767812 */ /* 0x000fe400078ec0ff */
[----:B------:R-:W-:Y:S02]  /*2540*/  SHF.R.U32.HI R0, RZ, 0x3, R0 ;  /* 0x00000003ff007819 */ /* 0x000fe40000011600 */
[----:B------:R-:W-:Y:S02]  /*2550*/  LOP3.LUT R5, R4, 0x8, R6, 0xf8, !PT ;  /* 0x0000000804057812 */ /* 0x000fe400078ef806 */
[----:B------:R-:W-:Y:S02]  /*2560*/  SHF.R.U32.HI R4, RZ, 0x3, R4 ;  /* 0x00000003ff047819 */ /* 0x000fe40000011604 */
[----:B------:R-:W-:Y:S02]  /*2570*/  LOP3.LUT R0, R7, R0, RZ, 0x3c, !PT ;  /* 0x0000000007007212 */ /* 0x000fe400078e3cff */
[----:B------:R-:W-:Y:S01]  /*2580*/  LOP3.LUT R117, R5, R4, RZ, 0x3c, !PT ;  /* 0x0000000405757212 */ /* 0x000fe200078e3cff */
[----:B------:R-:W-:-:S02]  /*2590*/  IMAD R4, R120, 0x400, R118 ;  /* 0x0000040078047824 */ /* 0x000fc400078e0276 */
[----:B------:R-:W-:Y:S02]  /*25a0*/  IMAD R0, R10, 0x200, R0 ;  /* 0x000002000a007824 */ /* 0x000fe400078e0200 */
[----:B------:R-:W-:Y:S02]  /*25b0*/  IMAD.IADD R4, R117, 0x1, R4 ;  /* 0x0000000175047824 */ /* 0x000fe400078e0204 */
[----:B------:R-:W-:Y:S01]  /*25c0*/  IMAD.SHL.U32 R224, R0, 0x2, RZ ;  /* 0x0000000200e07824 */ /* 0x000fe200078e00ff */
[----:B------:R-:W-:Y:S01]  /*25d0*/  BAR.SYNC.DEFER_BLOCKING 0x0 ;  /* 0x0000000000007b1d */ /* 0x000fe20000010000 */
[----:B------:R-:W-:-:S03]  /*25e0*/  IMAD.SHL.U32 R231, R4, 0x2, RZ ;  /* 0x0000000204e77824 */ /* 0x000fc600078e00ff */
[C---:B------:R-:W-:Y:S01]  /*25f0*/  IADD3 R0, R224.reuse, 0x5080, RZ ;  /* 0x00005080e0007810 */ /* 0x040fe20007ffe0ff */
[C-C-:B------:R-:W-:Y:S01]  /*2600*/  IMAD R233, R3.reuse, 0x2, R231.reuse ;  /* 0x0000000203e97824 */ /* 0x140fe200078e02e7 */
[----:B------:R-:W-:Y:S01]  /*2610*/  IADD3 R235, R224, 0x50a0, RZ ;  /* 0x000050a0e0eb7810 */ /* 0x000fe20007ffe0ff */
[----:B------:R-:W-:Y:S01]  /*2620*/  IMAD R232, R2, 0x2, R231 ;  /* 0x0000000202e87824 */ /* 0x000fe200078e02e7 */
[----:B------:R-:W-:Y:S01]  /*2630*/  @P0 IADD3 R235, R0, -0x20, RZ ;  /* 0xffffffe000eb0810 */ /* 0x000fe20007ffe0ff */
[----:B------:R-:W-:Y:S02]  /*2640*/  IMAD R234, R2, 0x2, R233 ;  /* 0x0000000202ea7824 */ /* 0x000fe400078e02e9 */
[----:B------:R-:W-:Y:S01]  /*2650*/  IMAD R236, R3, 0x2, R232 ;  /* 0x0000000203ec7824 */ /* 0x000fe200078e02e8 */
[C---:B------:R-:W-:Y:S02]  /*2660*/  IADD3 R241, R235.reuse, 0x800, RZ ;  /* 0x00000800ebf17810 */ /* 0x040fe40007ffe0ff */
[----:B------:R-:W-:-:S02]  /*2670*/  IADD3 R240, R235, 0x1000, RZ ;  /* 0x00001000ebf07810 */ /* 0x000fc40007ffe0ff */
[C---:B------:R-:W-:Y:S02]  /*2680*/  IADD3 R239, R235.reuse, 0x1800, RZ ;  /* 0x00001800ebef7810 */ /* 0x040fe40007ffe0ff */
[C---:B------:R-:W-:Y:S02]  /*2690*/  IADD3 R238, R235.reuse, 0x2000, RZ ;  /* 0x00002000ebee7810 */ /* 0x040fe40007ffe0ff */
[----:B------:R-:W-:Y:S01]  /*26a0*/  IADD3 R237, R235, 0x2800, RZ ;  /* 0x00002800ebed7810 */ /* 0x000fe20007ffe0ff */
[----:B-1----:R-:W-:Y:S04]  /*26b0*/  LDSM.16.M88.4 R8, [R231+0x8080] ;  /* 0x00808000e708783b */ /* 0x002fe80000000200 */
[----:B------:R-:W-:Y:S04]  /*26c0*/  LDSM.16.M88.4 R4, [R231+0xa080] ;  /* 0x00a08000e704783b */ /* 0x000fe80000000200 */
[----:B--23--:R-:W1:Y:S04]  /*26d0*/  LDSM.16.M88.4 R16, [R224+0x5880] ;  /* 0x00588000e010783b */ /* 0x00ce680000000200 */
[----:B------:R-:W2:Y:S04]  /*26e0*/  LDSM.16.M88.4 R12, [R224+0x5080] ;  /* 0x00508000e00c783b */ /* 0x000ea80000000200 */
[----:B------:R-:W3:Y:S04]  /*26f0*/  LDSM.16.M88.4 R20, [R224+0x6080] ;  /* 0x00608000e014783b */ /* 0x000ee80000000200 */
[----:B------:R-:W-:Y:S04]  /*2700*/  LDSM.16.M88.4 R36, [R235] ;  /* 0x00000000eb24783b */ /* 0x000fe80000000200 */
[----:B------:R-:W-:Y:S04]  /*2710*/  LDSM.16.M88.4 R48, [R235+0x1000] ;  /* 0x00100000eb30783b */ /* 0x000fe80000000200 */
[----:B------:R-:W-:Y:S01]  /*2720*/  LDSM.16.M88.4 R40, [R235+0x800] ;  /* 0x00080000eb28783b */ /* 0x000fe20000000200 */
[-C--:B-1----:R-:W-:Y:S08]  /*2730*/  HMMA.16816.F32 R64, R8, R16.reuse, RZ ;  /* 0x000000100840723c */ /* 0x082ff000000018ff */
[----:B------:R-:W-:Y:S07]  /*2740*/  HMMA.16816.F32 R44, R4, R16, RZ ;  /* 0x00000010042c723c */ /* 0x000fee00000018ff */
[----:B------:R-:W-:Y:S01]  /*2750*/  IMAD.U32 R16, RZ, RZ, UR26 ;  /* 0x0000001aff107e24 */ /* 0x000fe2000f8e00ff */
[----:B--2---:R-:W-:Y:S01]  /*2760*/  HMMA.16816.F32 R68, R8, R12, RZ ;  /* 0x0000000c0844723c */ /* 0x004fe200000018ff */
[----:B------:R-:W-:Y:S01]  /*2770*/  UIADD3 UR26, UR27, UR11, URZ ;  /* 0x0000000b1b1a7290 */ /* 0x000fe2000fffe03f */
[----:B------:R-:W-:-:S02]  /*2780*/  IMAD.U32 R17, RZ, RZ, UR27 ;  /* 0x0000001bff117e24 */ /* 0x000fc4000f8e00ff */
[----:B------:R-:W-:Y:S02]  /*2790*/  UMOV UR11, 0x5 ;  /* 0x00000005000b7882 */ /* 0x000fe40000000000 */
[----:B------:R-:W-:Y:S02]  /*27a0*/  UIMAD UR26, UR26, 0x30, URZ ;  /* 0x000000301a1a78a4 */ /* 0x000fe4000f8e023f */
[----:B------:R-:W-:Y:S01]  /*27b0*/  HMMA.16816.F32 R32, R4, R12, RZ ;  /* 0x0000000c0420723c */ /* 0x000fe200000018ff */
[----:B------:R-:W-:-:S07]  /*27c0*/  USHF.L.U64.HI UR11, UR6, UR11, UR7 ;  /* 0x0000000b060b7299 */ /* 0x000fce0008010207 */
[-C--:B------:R-:W-:Y:S08]  /*27d0*/  HMMA.16816.F32 R56, R4, R14.reuse, RZ ;  /* 0x0000000e0438723c */ /* 0x080ff000000018ff */
[----:B------:R-:W-:Y:S01]  /*27e0*/  HMMA.16816.F32 R88, R8, R14, RZ ;  /* 0x0000000e0858723c */ /* 0x000fe200000018ff */
[----:B------:R-:W1:Y:S07]  /*27f0*/  LDSM.16.M88.4 R12, [R233+0xa080] ;  /* 0x00a08000e90c783b */ /* 0x000e6e0000000200 */
[C---:B------:R-:W-:Y:S08]  /*2800*/  HMMA.16816.F32 R52, R4.reuse, R18, RZ ;  /* 0x000000120434723c */ /* 0x040ff000000018ff */
[C---:B---3--:R-:W-:Y:S08]  /*2810*/  HMMA.16816.F32 R28, R4.reuse, R20, RZ ;  /* 0x00000014041c723c */ /* 0x048ff000000018ff */
[----:B------:R-:W-:Y:S07]  /*2820*/  HMMA.16816.F32 R60, R4, R22, RZ ;  /* 0x00000016043c723c */ /* 0x000fee00000018ff */
[----:B------:R-:W-:Y:S01]  /*2830*/  IMAD.WIDE.U32 R6, R16, 0x30, R72 ;  /* 0x0000003010067825 */ /* 0x000fe200078e0048 */
[----:B------:R-:W-:Y:S01]  /*2840*/  HMMA.16816.F32 R92, R8, R18, RZ ;  /* 0x00000012085c723c */ /* 0x000fe200000018ff */
[----:B------:R-:W2:Y:S03]  /*2850*/  LDSM.16.M88.4 R16, [R233+0x8080] ;  /* 0x00808000e910783b */ /* 0x000ea60000000200 */
[----:B------:R-:W-:-:S02]  /*2860*/  LEA R4, P0, R6, c[0x0][0x1f8], 0x1 ;  /* 0x00007e0006047a11 */ /* 0x000fc400078008ff */
[----:B------:R-:W-:Y:S02]  /*2870*/  IADD3 R0, R7, UR26, RZ ;  /* 0x0000001a07007c10 */ /* 0x000fe4000fffe0ff */
[C---:B------:R-:W-:Y:S02]  /*2880*/  HMMA.16816.F32 R80, R8.reuse, R20, RZ ;  /* 0x000000140850723c */ /* 0x040fe400000018ff */
[----:B------:R-:W-:Y:S01]  /*2890*/  LEA.HI.X R5, R6, c[0x0][0x1fc], R0, 0x1, P0 ;  /* 0x00007f0006057a11 */ /* 0x000fe200000f0c00 */
[----:B------:R-:W-:Y:S01]  /*28a0*/  IMAD.U32 R0, RZ, RZ, UR12 ;  /* 0x0000000cff007e24 */ /* 0x000fe2000f8e00ff */
[----:B------:R-:W-:Y:S02]  /*28b0*/  IADD3 R6, P2, R4, UR12, RZ ;  /* 0x0000000c04067c10 */ /* 0x000fe4000ff5e0ff */
[----:B------:R-:W-:Y:S01]  /*28c0*/  ISETP.LT.OR P0, PT, R24, 0x11, P4 ;  /* 0x000000111800780c */ /* 0x000fe20002701670 */
[----:B------:R-:W-:Y:S01]  /*28d0*/  @!PT LDS RZ, [RZ] ;  /* 0x00000000fffff984 */ /* 0x000fe20000000800 */
[----:B------:R-:W-:Y:S01]  /*28e0*/  @!PT LDS RZ, [RZ] ;  /* 0x00000000fffff984 */ /* 0x000fe20000000800 */
[----:B------:R-:W-:Y:S01]  /*28f0*/  @!PT LDS RZ, [RZ] ;  /* 0x00000000fffff984 */ /* 0x000fe20000000800 */
[----:B------:R3:W-:Y:S01]  /*2900*/  LDGSTS.E.BYPASS.LTC128B.128 [R243+0x2080], [R4.64], !P1 ;  /* 0x0208000004f37fae */ /* 0x0007e2000c901d54 */
[----:B------:R-:W-:Y:S01]  /*2910*/  HMMA.16816.F32 R20, R8, R22, RZ ;  /* 0x000000160814723c */ /* 0x000fe200000018ff */
[----:B------:R-:W-:-:S02]  /*2920*/  IADD3.X R7, R5, UR11, RZ, P2, !PT ;  /* 0x0000000b05077c10 */ /* 0x000fc400097fe4ff */
[----:B------:R3:W-:Y:S01]  /*2930*/  LDGSTS.E.BYPASS.LTC128B.128 [R243+0x3880], [R4.64+0x80], !P6 ;  /* 0x0388008004f37fae */ /* 0x0007e2000f101d54 */
[----:B------:R-:W-:Y:S02]  /*2940*/  ISETP.LT.OR P6, PT, R24, 0x11, P3 ;  /* 0x000000111800780c */ /* 0x000fe40001fc1670 */
[----:B------:R-:W-:Y:S02]  /*2950*/  LOP3.LUT P1, RZ, R25, 0x4, RZ, 0xc0, !PT ;  /* 0x0000000419ff7812 */ /* 0x000fe4000782c0ff */
[----:B------:R-:W-:Y:S01]  /*2960*/  IADD3 R8, P5, P2, R0, 0x80, R4 ;  /* 0x0000008000087810 */ /* 0x000fe20007abe004 */
[----:B------:R-:W-:Y:S01]  /*2970*/  IMAD.MOV.U32 R0, RZ, RZ, 0x40 ;  /* 0x00000040ff007424 */ /* 0x000fe200078e00ff */
[----:B-1----:R-:W-:Y:S01]  /*2980*/  HMMA.16816.F32 R104, R12, R36, R32 ;  /* 0x000000240c68723c */ /* 0x002fe20000001820 */
[----:B------:R1:W-:Y:S01]  /*2990*/  LDGSTS.E.BYPASS.LTC128B.128 [R243+0x2880], [R6.64], !P0 ;  /* 0x0288000006f37fae */ /* 0x0003e2000c101d54 */
[----:B------:R-:W-:Y:S02]  /*29a0*/  IADD3.X R9, RZ, UR11, R5, P5, P2 ;  /* 0x0000000bff097c10 */ /* 0x000fe4000afe4405 */
[----:B------:R-:W-:-:S02]  /*29b0*/  ISETP.LT.OR P5, PT, R24, 0x21, P4 ;  /* 0x000000211800780c */ /* 0x000fc400027a1670 */
[----:B------:R-:W-:Y:S01]  /*29c0*/  ISETP.LT.OR P2, PT, R24, 0x21, P3 ;  /* 0x000000211800780c */ /* 0x000fe20001f41670 */
[----:B------:R4:W-:Y:S01]  /*29d0*/  LDGSTS.E.BYPASS.LTC128B.128 [R243+0x4080], [R8.64], !P6 ;  /* 0x0408000008f37fae */ /* 0x0009e2000f101d54 */
[----:B------:R-:W-:Y:S01]  /*29e0*/  SEL R0, R0, 0xffffffc0, !P1 ;  /* 0xffffffc000007807 */ /* 0x000fe20004800000 */
[C---:B------:R-:W-:Y:S04]  /*29f0*/  HMMA.16816.F32 R96, R12.reuse, R48, R28 ;  /* 0x000000300c60723c */ /* 0x040fe8000000181c */
[----:B------:R-:W-:Y:S02]  /*2a00*/  IMAD.IADD R230, R224, 0x1, R0 ;  /* 0x00000001e0e67824 */ /* 0x000fe400078e0200 */
[----:B------:R-:W-:Y:S02]  /*2a10*/  IMAD.IADD R229, R0, 0x1, R235 ;  /* 0x0000000100e57824 */ /* 0x000fe400078e02eb */
[----:B------:R-:W-:Y:S01]  /*2a20*/  HMMA.16816.F32 R100, R12, R40, R44 ;  /* 0x000000280c64723c */ /* 0x000fe2000000182c */
[----:B---3--:R-:W-:-:S04]  /*2a30*/  IADD3 R4, P0, R6, UR12, RZ ;  /* 0x0000000c06047c10 */ /* 0x008fc8000ff1e0ff */
[----:B------:R-:W-:-:S03]  /*2a40*/  IADD3.X R5, R7, UR11, RZ, P0, !PT ;  /* 0x0000000b07057c10 */ /* 0x000fc600087fe4ff */
[C---:B------:R-:W-:Y:S01]  /*2a50*/  HMMA.16816.F32 R84, R12.reuse, R38, R56 ;  /* 0x000000260c54723c */ /* 0x040fe20000001838 */
[----:B------:R-:W-:Y:S01]  /*2a60*/  PLOP3.LUT P0, PT, PT, PT, UP0, 0x80, 0x0 ;  /* 0x000000000000781c */ /* 0x000fe20003f0f008 */
[----:B------:R1:W-:Y:S04]  /*2a70*/  LDGSTS.E.BYPASS.LTC128B.128 [R243+0x3080], [R4.64], !P5 ;  /* 0x0308000004f37fae */ /* 0x0003e8000e901d54 */
[----:B------:R1:W-:Y:S02]  /*2a80*/  LDGSTS.E.BYPASS.LTC128B.128 [R243+0x4880], [R4.64+0x80], !P2 ;  /* 0x0488008004f37fae */ /* 0x0003e4000d101d54 */
[C---:B------:R-:W-:Y:S02]  /*2a90*/  HMMA.16816.F32 R76, R12.reuse, R42, R52 ;  /* 0x0000002a0c4c723c */ /* 0x040fe40000001834 */
[----:B----4-:R-:W-:Y:S04]  /*2aa0*/  LDSM.16.M88.4 R8, [R232+0xa080] ;  /* 0x00a08000e808783b */ /* 0x010fe80000000200 */
[----:B------:R-:W3:Y:S02]  /*2ab0*/  LDSM.16.M88.4 R24, [R230+0x5880] ;  /* 0x00588000e618783b */ /* 0x000ee40000000200 */
[----:B------:R-:W-:Y:S02]  /*2ac0*/  HMMA.16816.F32 R72, R12, R50, R60 ;  /* 0x000000320c48723c */ /* 0x000fe4000000183c */
[----:B------:R-:W4:Y:S04]  /*2ad0*/  LDSM.16.M88.4 R28, [R230+0x5080] ;  /* 0x00508000e61c783b */ /* 0x000f280000000200 */
[----:B------:R-:W5:Y:S02]  /*2ae0*/  LDSM.16.M88.4 R32, [R230+0x6080] ;  /* 0x00608000e620783b */ /* 0x000f640000000200 */
[C---:B--2---:R-:W-:Y:S02]  /*2af0*/  HMMA.16816.F32 R68, R16.reuse, R36, R68 ;  /* 0x000000241044723c */ /* 0x044fe40000001844 */
[----:B------:R-:W2:Y:S04]  /*2b00*/  LDSM.16.M88.4 R12, [R232+0x8080] ;  /* 0x00808000e80c783b */ /* 0x000ea80000000200 */
[----:B------:R-:W-:Y:S02]  /*2b10*/  LDSM.16.M88.4 R60, [R229+0x800] ;  /* 0x00080000e53c783b */ /* 0x000fe40000000200 */
[C---:B------:R-:W-:Y:S02]  /*2b20*/  HMMA.16816.F32 R64, R16.reuse, R40, R64 ;  /* 0x000000281040723c */ /* 0x040fe40000001840 */
[----:B-1----:R-:W-:Y:S04]  /*2b30*/  LDSM.16.M88.4 R4, [R234+0xa080] ;  /* 0x00a08000ea04783b */ /* 0x002fe80000000200 */
[----:B------:R-:W-:Y:S02]  /*2b40*/  LDSM.16.M88.4 R56, [R229+0x1000] ;  /* 0x00100000e538783b */ /* 0x000fe40000000200 */
[C---:B------:R-:W-:Y:S02]  /*2b50*/  HMMA.16816.F32 R52, R16.reuse, R48, R80 ;  /* 0x000000301034723c */ /* 0x040fe40000001850 */
[----:B------:R-:W0:Y:S06]  /*2b60*/  LDGDEPBAR ;  /* 0x00000000000079af */ /* 0x000e2c0000000000 */
[C---:B------:R-:W-:Y:S01]  /*2b70*/  HMMA.16816.F32 R44, R16.reuse, R38, R88 ;  /* 0x00000026102c723c */ /* 0x040fe20000001858 */
[----:B------:R-:W1:Y:S07]  /*2b80*/  LDSM.16.M88.4 R36, [R229] ;  /* 0x00000000e524783b */ /* 0x000e6e0000000200 */
[C---:B------:R-:W-:Y:S08]  /*2b90*/  HMMA.16816.F32 R40, R16.reuse, R42, R92 ;  /* 0x0000002a1028723c */ /* 0x040ff0000000185c */
[----:B------:R-:W-:Y:S01]  /*2ba0*/  HMMA.16816.F32 R48, R16, R50, R20 ;  /* 0x000000321030723c */ /* 0x000fe20000001814 */
[----:B------:R-:W1:Y:S04]  /*2bb0*/  LDSM.16.M88.4 R20, [R234+0x8080] ;  /* 0x00808000ea14783b */ /* 0x000e680000000200 */
[----:B------:R-:W-:Y:S03]  /*2bc0*/  LDSM.16.M88.4 R16, [R231+0xe080] ;  /* 0x00e08000e710783b */ /* 0x000fe60000000200 */
[C---:B---3--:R-:W-:Y:S08]  /*2bd0*/  HMMA.16816.F32 R88, R8.reuse, R26, R76 ;  /* 0x0000001a0858723c */ /* 0x048ff0000000184c */
[C---:B----4-:R-:W-:Y:S08]  /*2be0*/  HMMA.16816.F32 R80, R8.reuse, R28, R104 ;  /* 0x0000001c0850723c */ /* 0x050ff00000001868 */
[C---:B------:R-:W-:Y:S08]  /*2bf0*/  HMMA.16816.F32 R92, R8.reuse, R24, R100 ;  /* 0x00000018085c723c */ /* 0x040ff00000001864 */
[C---:B-----5:R-:W-:Y:S08]  /*2c00*/  HMMA.16816.F32 R96, R8.reuse, R32, R96 ;  /* 0x000000200860723c */ /* 0x060ff00000001860 */
[C---:B------:R-:W-:Y:S08]  /*2c10*/  HMMA.16816.F32 R84, R8.reuse, R30, R84 ;  /* 0x0000001e0854723c */ /* 0x040ff00000001854 */
[----:B------:R-:W-:Y:S08]  /*2c20*/  HMMA.16816.F32 R76, R8, R34, R72 ;  /* 0x00000022084c723c */ /* 0x000ff00000001848 */
[C---:B--2---:R-:W-:Y:S08]  /*2c30*/  HMMA.16816.F32 R8, R12.reuse, R28, R68 ;  /* 0x0000001c0c08723c */ /* 0x044ff00000001844 */
[C---:B------:R-:W-:Y:S01]  /*2c40*/  HMMA.16816.F32 R68, R12.reuse, R30, R44 ;  /* 0x0000001e0c44723c */ /* 0x040fe2000000182c */
[----:B------:R-:W2:Y:S07]  /*2c50*/  LDSM.16.M88.4 R28, [R224+0x6880] ;  /* 0x00688000e01c783b */ /* 0x000eae0000000200 */
[C---:B------:R-:W-:Y:S08]  /*2c60*/  HMMA.16816.F32 R104, R12.reuse, R24, R64 ;  /* 0x000000180c68723c */ /* 0x040ff00000001840 */
[C---:B------:R-:W-:Y:S01]  /*2c70*/  HMMA.16816.F32 R112, R12.reuse, R26, R40 ;  /* 0x0000001a0c70723c */ /* 0x040fe20000001828 */
[----:B------:R-:W3:Y:S07]  /*2c80*/  LDSM.16.M88.4 R24, [R224+0x7080] ;  /* 0x00708000e018783b */ /* 0x000eee0000000200 */
[C---:B------:R-:W-:Y:S01]  /*2c90*/  HMMA.16816.F32 R108, R12.reuse, R32, R52 ;  /* 0x000000200c6c723c */ /* 0x040fe20000001834 */
[----:B------:R-:W-:Y:S07]  /*2ca0*/  LDSM.16.M88.4 R52, [R235+0x1800] ;  /* 0x00180000eb34783b */ /* 0x000fee0000000200 */
[----:B------:R-:W-:Y:S01]  /*2cb0*/  HMMA.16816.F32 R44, R12, R34, R48 ;  /* 0x000000220c2c723c */ /* 0x000fe20000001830 */
[----:B------:R-:W4:Y:S04]  /*2cc0*/  LDSM.16.M88.4 R12, [R224+0x7880] ;  /* 0x00788000e00c783b */ /* 0x000f280000000200 */
[----:B------:R-:W-:Y:S03]  /*2cd0*/  LDSM.16.M88.4 R48, [R235+0x2000] ;  /* 0x00200000eb30783b */ /* 0x000fe60000000200 */
[C---:B-1----:R-:W-:Y:S08]  /*2ce0*/  HMMA.16816.F32 R40, R4.reuse, R36, R80 ;  /* 0x000000240428723c */ /* 0x042ff00000001850 */
[C---:B------:R-:W-:Y:S08]  /*2cf0*/  HMMA.16816.F32 R64, R4.reuse, R60, R92 ;  /* 0x0000003c0440723c */ /* 0x040ff0000000185c */
[----:B------:R-:W-:Y:S08]  /*2d00*/  HMMA.16816.F32 R32, R4, R38, R84 ;  /* 0x000000260420723c */ /* 0x000ff00000001854 */
[----:B------:R-:W-:Y:S01]  /*2d10*/  HMMA.16816.F32 R92, R20, R36, R8 ;  /* 0x00000024145c723c */ /* 0x000fe20000001808 */
[----:B------:R-:W1:Y:S07]  /*2d20*/  LDSM.16.M88.4 R8, [R231+0xc080] ;  /* 0x00c08000e708783b */ /* 0x000e6e0000000200 */
[C---:B------:R-:W-:Y:S08]  /*2d30*/  HMMA.16816.F32 R72, R4.reuse, R62, R88 ;  /* 0x0000003e0448723c */ /* 0x040ff00000001858 */
[C---:B------:R-:W-:Y:S08]  /*2d40*/  HMMA.16816.F32 R100, R4.reuse, R56, R96 ;  /* 0x000000380464723c */ /* 0x040ff00000001860 */
[----:B------:R-:W-:Y:S01]  /*2d50*/  HMMA.16816.F32 R96, R4, R58, R76 ;  /* 0x0000003a0460723c */ /* 0x000fe2000000184c */
[----:B------:R-:W5:Y:S07]  /*2d60*/  LDSM.16.M88.4 R4, [R233+0xe080] ;  /* 0x00e08000e904783b */ /* 0x000f6e0000000200 */
[C---:B------:R-:W-:Y:S01]  /*2d70*/  HMMA.16816.F32 R84, R20.reuse, R38, R68 ;  /* 0x000000261454723c */ /* 0x040fe20000001844 */
[----:B------:R-:W1:Y:S07]  /*2d80*/  LDSM.16.M88.4 R68, [R235+0x2800] ;  /* 0x00280000eb44783b */ /* 0x000e6e0000000200 */
[C---:B------:R-:W-:Y:S08]  /*2d90*/  HMMA.16816.F32 R88, R20.reuse, R60, R104 ;  /* 0x0000003c1458723c */ /* 0x040ff00000001868 */
[C---:B------:R-:W-:Y:S08]  /*2da0*/  HMMA.16816.F32 R104, R20.reuse, R62, R112 ;  /* 0x0000003e1468723c */ /* 0x040ff00000001870 */
[C---:B------:R-:W-:Y:S08]  /*2db0*/  HMMA.16816.F32 R108, R20.reuse, R56, R108 ;  /* 0x00000038146c723c */ /* 0x040ff0000000186c */
[----:B------:R-:W-:Y:S01]  /*2dc0*/  HMMA.16816.F32 R80, R20, R58, R44 ;  /* 0x0000003a1450723c */ /* 0x000fe2000000182c */
[----:B------:R-:W1:Y:S07]  /*2dd0*/  LDSM.16.M88.4 R20, [R233+0xc080] ;  /* 0x00c08000e914783b */ /* 0x000e6e0000000200 */
[C---:B--2---:R-:W-:Y:S08]  /*2de0*/  HMMA.16816.F32 R76, R16.reuse, R28, R40 ;  /* 0x0000001c104c723c */ /* 0x044ff00000001828 */
[C---:B------:R-:W-:Y:S08]  /*2df0*/  HMMA.16816.F32 R44, R16.reuse, R30, R32 ;  /* 0x0000001e102c723c */ /* 0x040ff00000001820 */
[C---:B---3--:R-:W-:Y:S08]  /*2e00*/  HMMA.16816.F32 R40, R16.reuse, R24, R64 ;  /* 0x000000181028723c */ /* 0x048ff00000001840 */
[C---:B------:R-:W-:Y:S08]  /*2e10*/  HMMA.16816.F32 R36, R16.reuse, R26, R72 ;  /* 0x0000001a1024723c */ /* 0x040ff00000001848 */
[----:B----4-:R-:W-:Y:S08]  /*2e20*/  HMMA.16816.F32 R32, R16, R12, R100 ;  /* 0x0000000c1020723c */ /* 0x010ff00000001864 */
[C---:B-1----:R-:W-:Y:S08]  /*2e30*/  HMMA.16816.F32 R72, R8.reuse, R28, R92 ;  /* 0x0000001c0848723c */ /* 0x042ff0000000185c */
[----:B------:R-:W-:Y:S08]  /*2e40*/  HMMA.16816.F32 R64, R8, R30, R84 ;  /* 0x0000001e0840723c */ /* 0x000ff00000001854 */
[----:B------:R-:W-:Y:S01]  /*2e50*/  HMMA.16816.F32 R60, R16, R14, R96 ;  /* 0x0000000e103c723c */ /* 0x000fe20000001860 */
[----:B------:R-:W-:Y:S07]  /*2e60*/  LDSM.16.M88.4 R16, [R232+0xe080] ;  /* 0x00e08000e810783b */ /* 0x000fee0000000200 */
[C---:B------:R-:W-:Y:S08]  /*2e70*/  HMMA.16816.F32 R56, R8.reuse, R24, R88 ;  /* 0x000000180838723c */ /* 0x040ff00000001858 */
[C---:B------:R-:W-:Y:S08]  /*2e80*/  HMMA.16816.F32 R28, R8.reuse, R26, R104 ;  /* 0x0000001a081c723c */ /* 0x040ff00000001868 */
[C---:B------:R-:W-:Y:S08]  /*2e90*/  HMMA.16816.F32 R24, R8.reuse, R12, R108 ;  /* 0x0000000c0818723c */ /* 0x040ff0000000186c */
[----:B------:R-:W-:Y:S01]  /*2ea0*/  HMMA.16816.F32 R80, R8, R14, R80 ;  /* 0x0000000e0850723c */ /* 0x000fe20000001850 */
[----:B------:R-:W-:Y:S04]  /*2eb0*/  LDSM.16.M88.4 R12, [R232+0xc080] ;  /* 0x00c08000e80c783b */ /* 0x000fe80000000200 */
[----:B------:R-:W-:Y:S03]  /*2ec0*/  LDSM.16.M88.4 R8, [R234+0xc080] ;  /* 0x00c08000ea08783b */ /* 0x000fe60000000200 */
[C---:B-----5:R-:W-:Y:S01]  /*2ed0*/  HMMA.16816.F32 R108, R4.reuse, R48, R40 ;  /* 0x00000030046c723c */ /* 0x060fe20000001828 */
[----:B------:R-:W1:Y:S07]  /*2ee0*/  LDSM.16.M88.4 R40, [R230+0x6880] ;  /* 0x00688000e628783b */ /* 0x000e6e0000000200 */
[C---:B------:R-:W-:Y:S01]  /*2ef0*/  HMMA.16816.F32 R104, R4.reuse, R50, R36 ;  /* 0x000000320468723c */ /* 0x040fe20000001824 */
[----:B------:R-:W2:Y:S07]  /*2f00*/  LDSM.16.M88.4 R36, [R230+0x7080] ;  /* 0x00708000e624783b */ /* 0x000eae0000000200 */
[C---:B------:R-:W-:Y:S01]  /*2f10*/  HMMA.16816.F32 R100, R4.reuse, R68, R32 ;  /* 0x000000440464723c */ /* 0x040fe20000001820 */
[----:B------:R-:W3:Y:S07]  /*2f20*/  LDSM.16.M88.4 R32, [R230+0x7880] ;  /* 0x00788000e620783b */ /* 0x000eee0000000200 */
[C---:B------:R-:W-:Y:S08]  /*2f30*/  HMMA.16816.F32 R112, R4.reuse, R52, R76 ;  /* 0x000000340470723c */ /* 0x040ff0000000184c */
[----:B------:R-:W-:Y:S08]  /*2f40*/  HMMA.16816.F32 R76, R4, R54, R44 ;  /* 0x00000036044c723c */ /* 0x000ff0000000182c */
[C---:B------:R-:W-:Y:S08]  /*2f50*/  HMMA.16816.F32 R92, R20.reuse, R52, R72 ;  /* 0x00000034145c723c */ /* 0x040ff00000001848 */
[----:B------:R-:W-:Y:S08]  /*2f60*/  HMMA.16816.F32 R44, R20, R54, R64 ;  /* 0x00000036142c723c */ /* 0x000ff00000001840 */
[----:B------:R-:W-:Y:S01]  /*2f70*/  HMMA.16816.F32 R96, R4, R70, R60 ;  /* 0x000000460460723c */ /* 0x000fe2000000183c */
[----:B------:R-:W-:Y:S07]  /*2f80*/  LDSM.16.M88.4 R4, [R236+0xe080] ;  /* 0x00e08000ec04783b */ /* 0x000fee0000000200 */
[C---:B------:R-:W-:Y:S08]  /*2f90*/  HMMA.16816.F32 R88, R20.reuse, R48, R56 ;  /* 0x000000301458723c */ /* 0x040ff00000001838 */
[C---:B------:R-:W-:Y:S01]  /*2fa0*/  HMMA.16816.F32 R84, R20.reuse, R50, R28 ;  /* 0x000000321454723c */ /* 0x040fe2000000181c */
[----:B------:R-:W-:Y:S07]  /*2fb0*/  LDSM.16.M88.4 R28, [R229+0x1800] ;  /* 0x00180000e51c783b */ /* 0x000fee0000000200 */
[C---:B------:R-:W-:Y:S01]  /*2fc0*/  HMMA.16816.F32 R60, R20.reuse, R68, R24 ;  /* 0x00000044143c723c */ /* 0x040fe20000001818 */
[----:B------:R-:W4:Y:S07]  /*2fd0*/  LDSM.16.M88.4 R24, [R229+0x2000] ;  /* 0x00200000e518783b */ /* 0x000f2e0000000200 */
[----:B------:R-:W-:Y:S01]  /*2fe0*/  HMMA.16816.F32 R56, R20, R70, R80 ;  /* 0x000000461438723c */ /* 0x000fe20000001850 */
[----:B------:R-:W5:Y:S01]  /*2ff0*/  LDSM.16.M88.4 R20, [R229+0x2800] ;  /* 0x00280000e514783b */ /* 0x000f620000000200 */
[----:B------:R-:W-:-:S06]  /*3000*/  DEPBAR.LE SB0, 0x0 ;  /* 0x000080000000791a */ /* 0x000fcc0000000000 */
[C---:B-1----:R-:W-:Y:S08]  /*3010*/  HMMA.16816.F32 R80, R16.reuse, R40, R112 ;  /* 0x000000281050723c */ /* 0x042ff00000001870 */
[----:B------:R-:W-:Y:S08]  /*3020*/  HMMA.16816.F32 R76, R16, R42, R76 ;  /* 0x0000002a104c723c */ /* 0x000ff0000000184c */
[C---:B------:R-:W-:Y:S08]  /*3030*/  HMMA.16816.F32 R48, R12.reuse, R40, R92 ;  /* 0x000000280c30723c */ /* 0x040ff0000000185c */
[----:B------:R-:W-:Y:S08]  /*3040*/  HMMA.16816.F32 R44, R12, R42, R44 ;  /* 0x0000002a0c2c723c */ /* 0x000ff0000000182c */
[C---:B--2---:R-:W-:Y:S08]  /*3050*/  HMMA.16816.F32 R72, R16.reuse, R36, R108 ;  /* 0x000000241048723c */ /* 0x044ff0000000186c */
[C---:B------:R-:W-:Y:S08]  /*3060*/  HMMA.16816.F32 R68, R16.reuse, R38, R104 ;  /* 0x000000261044723c */ /* 0x040ff00000001868 */
[C---:B---3--:R-:W-:Y:S08]  /*3070*/  HMMA.16816.F32 R64, R16.reuse, R32, R100 ;  /* 0x000000201040723c */ /* 0x048ff00000001864 */
[----:B------:R-:W-:Y:S08]  /*3080*/  HMMA.16816.F32 R52, R16, R34, R96 ;  /* 0x000000221034723c */ /* 0x000ff00000001860 */
[C---:B------:R-:W-:Y:S08]  /*3090*/  HMMA.16816.F32 R40, R12.reuse, R36, R88 ;  /* 0x000000240c28723c */ /* 0x040ff00000001858 */
[C---:B------:R-:W-:Y:S08]  /*30a0*/  HMMA.16816.F32 R36, R12.reuse, R38, R84 ;  /* 0x000000260c24723c */ /* 0x040ff00000001854 */
[C---:B------:R-:W-:Y:S08]  /*30b0*/  HMMA.16816.F32 R16, R12.reuse, R32, R60 ;  /* 0x000000200c10723c */ /* 0x040ff0000000183c */
[----:B------:R-:W-:Y:S08]  /*30c0*/  HMMA.16816.F32 R12, R12, R34, R56 ;  /* 0x000000220c0c723c */ /* 0x000ff00000001838 */
[C---:B----4-:R-:W-:Y:S08]  /*30d0*/  HMMA.16816.F32 R72, R4.reuse, R24, R72 ;  /* 0x000000180448723c */ /* 0x050ff00000001848 */
[----:B------:R-:W-:Y:S08]  /*30e0*/  HMMA.16816.F32 R68, R4, R26, R68 ;  /* 0x0000001a0444723c */ /* 0x000ff00000001844 */
[C---:B------:R-:W-:Y:S08]  /*30f0*/  HMMA.16816.F32 R40, R8.reuse, R24, R40 ;  /* 0x000000180828723c */ /* 0x040ff00000001828 */
[----:B------:R-:W-:Y:S08]  /*3100*/  HMMA.16816.F32 R32, R8, R26, R36 ;  /* 0x0000001a0820723c */ /* 0x000ff00000001824 */
[C---:B------:R-:W-:Y:S08]  /*3110*/  HMMA.16816.F32 R80, R4.reuse, R28, R80 ;  /* 0x0000001c0450723c */ /* 0x040ff00000001850 */
[C---:B------:R-:W-:Y:S08]  /*3120*/  HMMA.16816.F32 R112, R4.reuse, R30, R76 ;  /* 0x0000001e0470723c */ /* 0x040ff0000000184c */
[C---:B-----5:R-:W-:Y:S08]  /*3130*/  HMMA.16816.F32 R64, R4.reuse, R20, R64 ;  /* 0x000000140440723c */ /* 0x060ff00000001840 */
[----:B------:R-:W-:Y:S08]  /*3140*/  HMMA.16816.F32 R56, R4, R22, R52 ;  /* 0x000000160438723c */ /* 0x000ff00000001834 */
[C---:B------:R-:W-:Y:S08]  /*3150*/  HMMA.16816.F32 R48, R8.reuse, R28, R48 ;  /* 0x0000001c0830723c */ /* 0x040ff00000001830 */
[C---:B------:R-:W-:Y:S08]  /*3160*/  HMMA.16816.F32 R44, R8.reuse, R30, R44 ;  /* 0x0000001e082c723c */ /* 0x040ff0000000182c */
[C---:B------:R-:W-:Y:S08]  /*3170*/  HMMA.16816.F32 R36, R8.reuse, R20, R16 ;  /* 0x000000140824723c */ /* 0x040ff00000001810 */
[----:B------:R-:W-:Y:S01]  /*3180*/  HMMA.16816.F32 R24, R8, R22, R12 ;  /* 0x000000160818723c */ /* 0x000fe2000000180c */
[----:B------:R-:W-:Y:S06]  /*3190*/  BAR.SYNC.DEFER_BLOCKING 0x0 ;  /* 0x0000000000007b1d */ /* 0x000fec0000010000 */
[----:B------:R-:W-:Y:S05]  /*31a0*/  @!P0 BRA `(.L_x_1006) ;  /* 0x000001a000008947 */ /* 0x000fea0003800000 */
[----:B------:R-:W-:-:S04]  /*31b0*/  UIADD3 UR7, UR13, -0x2, URZ ;  /* 0xfffffffe0d077890 */ /* 0x000fc8000fffe03f */
[----:B------:R-:W-:Y:S02]  /*31c0*/  USHF.R.S32.HI UR6, URZ, 0x1f, UR7 ;  /* 0x0000001f3f067899 */ /* 0x000fe40008011407 */
[----:B------:R-:W-:Y:S01]  /*31d0*/  UIMAD UR25, UR25, UR7, URZ ;  /* 0x00000007191972a4 */ /* 0x000fe2000f8e023f */
[----:B------:R-:W-:Y:S01]  /*31e0*/  IMAD.WIDE.U32 R8, R116, UR7, R124 ;  /* 0x0000000774087c25 */ /* 0x000fe2000f8e007c */
[----:B------:R-:W-:Y:S02]  /*31f0*/  USHF.L.U32 UR7, UR4, 0x5, URZ ;  /* 0x0000000504077899 */ /* 0x000fe4000800063f */
[----:B------:R-:W-:Y:S02]  /*3200*/  UIMAD UR6, UR6, UR28, UR25 ;  /* 0x0000001c060672a4 */ /* 0x000fe4000f8e0219 */
[----:B------:R-:W-:Y:S01]  /*3210*/  LEA R4, P0, R8, c[0x0][0x1c8], 0x1 ;  /* 0x0000720008047a11 */ /* 0x000fe200078008ff */
[----:B------:R-:W-:Y:S01]  /*3220*/  USHF.L.U64.HI UR4, UR4, 0x5, UR5 ;  /* 0x0000000504047899 */ /* 0x000fe20008010205 */
[----:B------:R-:W-:-:S02]  /*3230*/  IMAD.U32 R7, RZ, RZ, UR7 ;  /* 0x00000007ff077e24 */ /* 0x000fc4000f8e00ff */
[----:B------:R-:W-:Y:S02]  /*3240*/  IADD3 R0, R9, UR6, RZ ;  /* 0x0000000609007c10 */ /* 0x000fe4000fffe0ff */
[----:B------:R-:W-:Y:S02]  /*3250*/  IADD3 R6, P5, R4, UR7, RZ ;  /* 0x0000000704067c10 */ /* 0x000fe4000ffbe0ff */
[----:B------:R-:W-:Y:S02]  /*3260*/  LEA.HI.X R5, R8, c[0x0][0x1cc], R0, 0x1, P0 ;  /* 0x0000730008057a11 */ /* 0x000fe400000f0c00 */
[----:B------:R-:W-:Y:S02]  /*3270*/  IADD3 R10, P2, P1, R7, 0x80, R4 ;  /* 0x00000080070a7810 */ /* 0x000fe4000795e004 */
[----:B------:R-:W-:Y:S01]  /*3280*/  IADD3 R8, P0, R6, UR7, RZ ;  /* 0x0000000706087c10 */ /* 0x000fe2000ff1e0ff */
[----:B------:R-:W-:Y:S01]  /*3290*/  @!PT LDS RZ, [RZ] ;  /* 0x00000000fffff984 */ /* 0x000fe20000000800 */
[----:B------:R-:W-:Y:S01]  /*32a0*/  @!PT LDS RZ, [RZ] ;  /* 0x00000000fffff984 */ /* 0x000fe20000000800 */
[----:B------:R-:W-:Y:S01]  /*32b0*/  @!PT LDS RZ, [RZ] ;  /* 0x00000000fffff984 */ /* 0x000fe20000000800 */
[----:B------:R1:W-:Y:S01]  /*32c0*/  LDGSTS.E.BYPASS.LTC128B.128 [R243+0x5080], [R4.64], !P4 ;  /* 0x0508000004f37fae */ /* 0x0003e2000e101d54 */
[----:B------:R-:W-:-:S02]  /*32d0*/  IADD3.X R7, R5, UR4, RZ, P5, !PT ;  /* 0x0000000405077c10 */ /* 0x000fc4000affe4ff */
[----:B------:R-:W-:Y:S01]  /*32e0*/  IADD3.X R11, RZ, UR4, R5, P2, P1 ;  /* 0x00000004ff0b7c10 */ /* 0x000fe200097e2405 */
[----:B------:R1:W-:Y:S01]  /*32f0*/  LDGSTS.E.BYPASS.LTC128B.128 [R243+0x6880], [R4.64+0x80], !P3 ;  /* 0x0688008004f37fae */ /* 0x0003e2000d901d54 */
[----:B------:R-:W-:-:S03]  /*3300*/  IADD3.X R9, R7, UR4, RZ, P0, !PT ;  /* 0x0000000407097c10 */ /* 0x000fc600087fe4ff */
[----:B------:R1:W-:Y:S04]  /*3310*/  LDGSTS.E.BYPASS.LTC128B.128 [R243+0x5880], [R6.64], !P4 ;  /* 0x0588000006f37fae */ /* 0x0003e8000e101d54 */
[----:B------:R1:W-:Y:S04]  /*3320*/  LDGSTS.E.BYPASS.LTC128B.128 [R243+0x7080], [R10.64], !P3 ;  /* 0x070800000af37fae */ /* 0x0003e8000d901d54 */
[----:B------:R1:W-:Y:S04]  /*3330*/  LDGSTS.E.BYPASS.LTC128B.128 [R243+0x6080], [R8.64], !P4 ;  /* 0x0608000008f37fae */ /* 0x0003e8000e101d54 */
[----:B------:R1:W-:Y:S02]  /*3340*/  LDGSTS.E.BYPASS.LTC128B.128 [R243+0x7880], [R8.64+0x80], !P3 ;  /* 0x0788008008f37fae */ /* 0x0003e4000d901d54 */
.L_x_1006:
[----:B------:R-:W-:Y:S01]  /*3350*/  LOP3.LUT R0, R121, 0xffffffe0, RZ, 0xc0, !PT ;  /* 0xffffffe079007812 */ /* 0x000fe200078ec0ff */
[----:B------:R-:W-:Y:S01]  /*3360*/  UISETP.NE.AND UP1, UPT, UR17, URZ, UPT ;  /* 0x0000003f1100728c */ /* 0x000fe2000bf25270 */
[----:B-1----:R-:W-:Y:S01]  /*3370*/  LEA.HI R5, R122, R123, RZ, 0x2 ;  /* 0x0000007b7a057211 */ /* 0x002fe200078f10ff */
[----:B------:R-:W-:Y:S01]  /*3380*/  UIADD3 UR4, UR9, 0x1, UR24 ;  /* 0x0000000109047890 */ /* 0x000fe2000fffe018 */
[----:B------:R-:W-:Y:S01]  /*3390*/  SHF.R.S32.HI R4, RZ, 0x1f, R120 ;  /* 0x0000001fff047819 */ /* 0x000fe20000011478 */
[----:B------:R-:W-:Y:S01]  /*33a0*/  IMAD.IADD R0, R123, 0x1, -R0 ;  /* 0x000000017b007824 */ /* 0x000fe200078e0a00 */
[----:B------:R-:W-:Y:S01]  /*33b0*/  LOP3.LUT R5, R5, 0xfffffffc, RZ, 0xc0, !PT ;  /* 0xfffffffc05057812 */ /* 0x000fe200078ec0ff */
[----:B------:R-:W-:Y:S01]  /*33c0*/  UISETP.NE.AND UP0, UPT, UR16, URZ, UPT ;  /* 0x0000003f1000728c */ /* 0x000fe2000bf05270 */
[----:B------:R-:W-:Y:S01]  /*33d0*/  LEA.HI R4, R4, R120, RZ, 0x2 ;  /* 0x0000007804047211 */ /* 0x000fe200078f10ff */
[----:B------:R-:W-:Y:S01]  /*33e0*/  ULDC UR14, c[0x0][0x324] ;  /* 0x0000c900000e7ab9 */ /* 0x000fe20000000800 */
[----:B------:R-:W-:Y:S01]  /*33f0*/  SHF.R.S32.HI R7, RZ, 0x1f, R0 ;  /* 0x0000001fff077819 */ /* 0x000fe20000011400 */
[----:B------:R-:W-:Y:S01]  /*3400*/  IMAD.IADD R5, R123, 0x1, -R5 ;  /* 0x000000017b057824 */ /* 0x000fe200078e0a05 */
[----:B------:R-:W-:Y:S01]  /*3410*/  LOP3.LUT R6, R4, 0xffffffc, RZ, 0xc0, !PT ;  /* 0x0ffffffc04067812 */ /* 0x000fe200078ec0ff */
[----:B------:R-:W-:Y:S01]  /*3420*/  ULOP3.LUT UR14, URZ, UR14, URZ, 0x33, !UPT ;  /* 0x0000000e3f0e7292 */ /* 0x000fe2000f8e333f */
[----:B------:R-:W-:Y:S01]  /*3430*/  LEA.HI R7, R7, R0, RZ, 0x2 ;  /* 0x0000000007077211 */ /* 0x000fe200078f10ff */
[----:B------:R-:W0:Y:S01]  /*3440*/  LDGDEPBAR ;  /* 0x00000000000079af */ /* 0x000e220000000000 */
[----:B------:R-:W-:Y:S01]  /*3450*/  LEA.HI R4, R5, R5, RZ, 0x1 ;  /* 0x0000000505047211 */ /* 0x000fe200078f08ff */
[----:B------:R-:W-:Y:S01]  /*3460*/  IMAD.IADD R8, R120, 0x1, -R6 ;  /* 0x0000000178087824 */ /* 0x000fe200078e0a06 */
[----:B------:R-:W-:-:S02]  /*3470*/  LEA.HI.SX32 R6, R7, UR23, 0x1e ;  /* 0x0000001707067c11 */ /* 0x000fc4000f8ff2ff */
[----:B------:R-:W-:Y:S01]  /*3480*/  PLOP3.LUT P1, PT, PT, PT, UP1, 0x80, 0x0 ;  /* 0x000000000000781c */ /* 0x000fe20003f2f018 */
[C---:B------:R-:W-:Y:S01]  /*3490*/  IMAD.SHL.U32 R9, R4.reuse, 0x20, RZ ;  /* 0x0000002004097824 */ /* 0x040fe200078e00ff */
[----:B------:R-:W-:Y:S01]  /*34a0*/  LOP3.LUT R4, R4, 0x1ffffffe, RZ, 0xc0, !PT ;  /* 0x1ffffffe04047812 */ /* 0x000fe200078ec0ff */
[----:B------:R-:W-:Y:S01]  /*34b0*/  IMAD R8, R8, 0x10, R6 ;  /* 0x0000001008087824 */ /* 0x000fe200078e0206 */
[----:B------:R-:W-:Y:S02]  /*34c0*/  PLOP3.LUT P0, PT, PT, PT, UP1, 0x80, 0x0 ;  /* 0x000000000000781c */ /* 0x000fe40003f0f018 */
        /* <DEDUP_REMOVED lines=11> */
[----:B------:R-:W-:-:S02]  /*3580*/  IMAD.IADD R4, R0, 0x1, -R4 ;  /* 0x0000000100047824 */ /* 0x000fc400078e0a04 */
[----:B------:R-:W-:Y:S02]  /*3590*/  IMAD.U32 R0, RZ, RZ, UR4 ;  /* 0x00000004ff007e24 */ /* 0x000fe4000f8e00ff */
[----:B------:R-:W-:-:S05]  /*35a0*/  IMAD.SHL.U32 R8, R4, 0x2, RZ ;  /* 0x0000000204087824 */ /* 0x000fca00078e00ff */
[----:B------:R3:W-:Y:S01]  /*35b0*/  STL [R1+0x10], R8 ;  /* 0x0000100801007387 */ /* 0x0007e20000100800 */
[----:B------:R-:W-:Y:S02]  /*35c0*/  IADD3 R0, R0, -UR15, -R8 ;  /* 0x8000000f00007c10 */ /* 0x000fe4000fffe808 */
[----:B------:R-:W-:Y:S02]  /*35d0*/  IADD3 R11, -R8, UR9, R119 ;  /* 0x00000009080b7c10 */ /* 0x000fe4000fffe177 */
[C---:B-1----:R-:W-:Y:S02]  /*35e0*/  IADD3 R10, R0.reuse, c[0x0][0x328], RZ ;  /* 0x0000ca00000a7a10 */ /* 0x042fe40007ffe0ff */
[----:B------:R-:W-:Y:S01]  /*35f0*/  IADD3 R12, R0, UR14, RZ ;  /* 0x0000000e000c7c10 */ /* 0x000fe2000fffe0ff */
[----:B------:R-:W-:Y:S01]  /*3600*/  IMAD.IADD R0, R118, 0x1, R117 ;  /* 0x0000000176007824 */ /* 0x000fe200078e0275 */
[----:B------:R-:W-:Y:S01]  /*3610*/  IADD3 R13, -R8, UR24, RZ ;  /* 0x00000018080d7c10 */ /* 0x000fe2000fffe1ff */
[----:B--2---:R-:W-:-:S02]  /*3620*/  IMAD.IADD R5, R10, 0x1, R6 ;  /* 0x000000010a057824 */ /* 0x004fc400078e0206 */
[----:B------:R-:W-:-:S03]  /*3630*/  IMAD.IADD R4, R12, 0x1, R6 ;  /* 0x000000010c047824 */ /* 0x000fc600078e0206 */
[----:B------:R-:W-:Y:S01]  /*3640*/  IMNMX R5, R5, R11, PT ;  /* 0x0000000b05057217 */ /* 0x000fe20003800200 */
[----:B------:R-:W-:Y:S05]  /*3650*/  @P0 BRA `(.L_x_1007) ;  /* 0x0000015000000947 */ /* 0x000fea0003800000 */
[----:B------:R-:W-:Y:S01]  /*3660*/  IMAD.U32 R7, RZ, RZ, UR15 ;  /* 0x0000000fff077e24 */ /* 0x000fe2000f8e00ff */
[----:B------:R-:W-:Y:S04]  /*3670*/  BSSY B0, `(.L_x_1008) ;  /* 0x000000f000007945 */ /* 0x000fe80003800000 */
[----:B------:R-:W-:-:S04]  /*3680*/  IADD3 R6, -R7, UR9, R6 ;  /* 0x0000000907067c10 */ /* 0x000fc8000fffe106 */
        /* <DEDUP_REMOVED lines=9> */
.L_x_1009:
[----:B------:R-:W-:-:S04]  /*3720*/  MOV R7, c[0x0][0x32c] ;  /* 0x0000cb0000077a02 */ /* 0x000fc80000000f00 */
[----:B------:R-:W-:-:S13]  /*3730*/  ISETP.NE.AND P0, PT, R7, 0x1, PT ;  /* 0x000000010700780c */ /* 0x000fda0003f05270 */
[----:B------:R-:W-:-:S05]  /*3740*/  @P0 IMAD.HI.U32 R7, R6, c[0x0][0x330], RZ ;  /* 0x0000cc0006070a27 */ /* 0x000fca00078e00ff */
[----:B------:R-:W-:Y:S02]  /*3750*/  @P0 SHF.R.U32.HI R6, RZ, c[0x0][0x334], R7 ;  /* 0x0000cd00ff060a19 */ /* 0x000fe40000011607 */
.L_x_1010:
[----:B------:R-:W-:Y:S05]  /*3760*/  BSYNC B0 ;  /* 0x0000000000007941 */ /* 0x000fea0003800000 */
.L_x_1008:
[----:B------:R-:W-:-:S05]  /*3770*/  IMAD R6, R6, c[0x0][0x32c], R13 ;  /* 0x0000cb0006067a24 */ /* 0x000fca00078e020d */
[----:B------:R-:W-:Y:S02]  /*3780*/  IADD3 R7, R6, c[0x0][0x32c], RZ ;  /* 0x0000cb0006077a10 */ /* 0x000fe40007ffe0ff */
[----:B------:R-:W-:Y:S02]  /*3790*/  IMNMX R4, R4, R6, !PT ;  /* 0x0000000604047217 */ /* 0x000fe40007800200 */
[----:B------:R-:W-:Y:S02]  /*37a0*/  IMNMX R5, R5, R7, PT ;  /* 0x0000000705057217 */ /* 0x000fe40003800200 */
.L_x_1007:
[----:B---3--:R-:W1:Y:S01]  /*37b0*/  SHFL.IDX PT, R8, R9, 0x1, 0x1c1f ;  /* 0x003c1f0009087f89 */ /* 0x008e6200000e0000 */
[----:B------:R-:W-:-:S06]  /*37c0*/  UISETP.NE.AND UP0, UPT, UR16, URZ, UPT ;  /* 0x0000003f1000728c */ /* 0x000fcc000bf05270 */
[----:B------:R-:W-:Y:S01]  /*37d0*/  PLOP3.LUT P0, PT, PT, PT, UP0, 0x40, 0x0 ;  /* 0x000000000000781c */ /* 0x000fe20003f0e808 */
[--C-:B-1----:R-:W-:Y:S02]  /*37e0*/  IMAD.IADD R7, R10, 0x1, R8.reuse ;  /* 0x000000010a077824 */ /* 0x102fe400078e0208 */
[----:B------:R-:W-:-:S03]  /*37f0*/  IMAD.IADD R6, R12, 0x1, R8 ;  /* 0x000000010c067824 */ /* 0x000fc600078e0208 */
[----:B------:R-:W-:-:S07]  /*3800*/  IMNMX R7, R7, R11, PT ;  /* 0x0000000b07077217 */ /* 0x000fce0003800200 */
        /* <DEDUP_REMOVED lines=13> */
.L_x_1013:
[----:B------:R-:W-:-:S04]  /*38e0*/  MOV R14, c[0x0][0x32c] ;  /* 0x0000cb00000e7a02 */ /* 0x000fc80000000f00 */
[----:B------:R-:W-:-:S13]  /*38f0*/  ISETP.NE.AND P0, PT, R14, 0x1, PT ;  /* 0x000000010e00780c */ /* 0x000fda0003f05270 */
[----:B------:R-:W-:-:S05]  /*3900*/  @P0 IMAD.HI.U32 R14, R8, c[0x0][0x330], RZ ;  /* 0x0000cc00080e0a27 */ /* 0x000fca00078e00ff */
[----:B------:R-:W-:Y:S02]  /*3910*/  @P0 SHF.R.U32.HI R8, RZ, c[0x0][0x334], R14 ;  /* 0x0000cd00ff080a19 */ /* 0x000fe4000001160e */
.L_x_1014:
[----:B------:R-:W-:Y:S05]  /*3920*/  BSYNC B0 ;  /* 0x0000000000007941 */ /* 0x000fea0003800000 */
.L_x_1012:
[----:B------:R-:W-:-:S05]  /*3930*/  IMAD R8, R8, c[0x0][0x32c], R13 ;  /* 0x0000cb0008087a24 */ /* 0x000fca00078e020d */
[----:B------:R-:W-:Y:S02]  /*3940*/  IADD3 R14, R8, c[0x0][0x32c], RZ ;  /* 0x0000cb00080e7a10 */ /* 0x000fe40007ffe0ff */
[----:B------:R-:W-:Y:S02]  /*3950*/  IMNMX R6, R6, R8, !PT ;  /* 0x0000000806067217 */ /* 0x000fe40007800200 */
[----:B------:R-:W-:Y:S02]  /*3960*/  IMNMX R7, R7, R14, PT ;  /* 0x0000000e07077217 */ /* 0x000fe40003800200 */
.L_x_1011:
[----:B------:R-:W-:Y:S01]  /*3970*/  UISETP.GE.AND UP2, UPT, UR24, 0x9, UPT ;  /* 0x000000091800788c */ /* 0x000fe2000bf46270 */
[----:B------:R-:W1:Y:S01]  /*3980*/  SHFL.IDX PT, R8, R9, 0x2, 0x1c1f ;  /* 0x005c1f0009087f89 */ /* 0x000e6200000e0000 */
[----:B------:R-:W-:Y:S02]  /*3990*/  UISETP.GE.AND UP0, UPT, UR24, 0x1, UPT ;  /* 0x000000011800788c */ /* 0x000fe4000bf06270 */
[----:B------:R-:W-:Y:S02]  /*39a0*/  UISETP.GE.AND UP3, UPT, UR24, 0x2, UPT ;  /* 0x000000021800788c */ /* 0x000fe4000bf66270 */
[----:B------:R-:W-:Y:S01]  /*39b0*/  PLOP3.LUT P0, PT, PT, PT, UP2, 0x40, 0x0 ;  /* 0x000000000000781c */ /* 0x000fe20003f0e828 */
[----:B------:R-:W-:Y:S01]  /*39c0*/  UP2UR UR25, UPR, URZ, 0x1 ;  /* 0x000000013f197883 */ /* 0x000fe20008000000 */
[----:B------:R-:W-:Y:S01]  /*39d0*/  PLOP3.LUT P2, PT, PT, PT, UP0, 0x40, 0x0 ;  /* 0x000000000000781c */ /* 0x000fe20003f4e808 */
[----:B------:R-:W-:Y:S01]  /*39e0*/  UISETP.GE.AND UP4, UPT, UR24, 0x1a, UPT ;  /* 0x0000001a1800788c */ /* 0x000fe2000bf86270 */
[----:B------:R-:W-:Y:S01]  /*39f0*/  PLOP3.LUT P1, PT, PT, PT, UP3, 0x40, 0x0 ;  /* 0x000000000000781c */ /* 0x000fe20003f2e838 */
[----:B------:R-:W-:Y:S01]  /*3a00*/  UISETP.GE.AND UP1, UPT, UR24, 0xa, UPT ;  /* 0x0000000a1800788c */ /* 0x000fe2000bf26270 */
[C---:B------:R-:W-:Y:S01]  /*3a10*/  ISETP.GT.AND P0, PT, R4.reuse, 0x8, P0 ;  /* 0x000000080400780c */ /* 0x040fe20000704270 */
[----:B------:R-:W-:Y:S01]  /*3a20*/  UISETP.GE.AND UP0, UPT, UR24, 0x11, UPT ;  /* 0x000000111800788c */ /* 0x000fe2000bf06270 */
[C---:B------:R-:W-:Y:S01]  /*3a30*/  ISETP.GT.AND P2, PT, R4.reuse, RZ, P2 ;  /* 0x000000ff0400720c */ /* 0x040fe20001744270 */
[----:B------:R-:W-:Y:S01]  /*3a40*/  UISETP.GE.AND UP6, UPT, UR24, 0x12, UPT ;  /* 0x000000121800788c */ /* 0x000fe2000bfc6270 */
[----:B------:R-:W-:Y:S01]  /*3a50*/  ISETP.GT.AND P1, PT, R4, 0x1, P1 ;  /* 0x000000010400780c */ /* 0x000fe20000f24270 */
[----:B------:R-:W-:Y:S01]  /*3a60*/  UISETP.GE.AND UP5, UPT, UR24, 0x19, UPT ;  /* 0x000000191800788c */ /* 0x000fe2000bfa6270 */
[C---:B------:R-:W-:Y:S01]  /*3a70*/  ISETP.LT.OR P0, PT, R5.reuse, 0x9, P0 ;  /* 0x000000090500780c */ /* 0x040fe20000701670 */
[----:B------:R-:W-:Y:S01]  /*3a80*/  UP2UR UR26, UPR, URZ, 0x40 ;  /* 0x000000403f1a7883 */ /* 0x000fe20008000000 */
[C---:B------:R-:W-:Y:S01]  /*3a90*/  ISETP.LT.OR P2, PT, R5.reuse, 0x1, P2 ;  /* 0x000000010500780c */ /* 0x040fe20001741670 */
[----:B------:R-:W-:Y:S01]  /*3aa0*/  UP2UR UR7, UPR, URZ, 0x8 ;  /* 0x000000083f077883 */ /* 0x000fe20008000000 */
[----:B------:R-:W-:Y:S01]  /*3ab0*/  ISETP.LT.OR P1, PT, R5, 0x2, P1 ;  /* 0x000000020500780c */ /* 0x000fe20000f21670 */
[----:B------:R-:W-:Y:S01]  /*3ac0*/  UP2UR UR6, UPR, URZ, 0x4 ;  /* 0x000000043f067883 */ /* 0x000fe20008000000 */
[----:B------:R-:W-:Y:S01]  /*3ad0*/  FSEL R20, R44, -INF , !P0 ;  /* 0xff8000002c147808 */ /* 0x000fe20004000000 */
[----:B------:R-:W-:Y:S01]  /*3ae0*/  UP2UR UR5, UPR, URZ, 0x2 ;  /* 0x000000023f057883 */ /* 0x000fe20008000000 */
[----:B------:R-:W-:Y:S01]  /*3af0*/  FSEL R17, R48, -INF , !P2 ;  /* 0xff80000030117808 */ /* 0x000fe20005000000 */
[----:B------:R-:W-:Y:S01]  /*3b00*/  UP2UR UR4, UPR, URZ, 0x1 ;  /* 0x000000013f047883 */ /* 0x000fe20008000000 */
[----:B------:R-:W-:Y:S01]  /*3b10*/  FSEL R19, R49, -INF , !P1 ;  /* 0xff80000031137808 */ /* 0x000fe20004800000 */
[----:B------:R-:W-:Y:S01]  /*3b20*/  UISETP.GE.AND UP3, UPT, UR24, 0x21, UPT ;  /* 0x000000211800788c */ /* 0x000fe2000bf66270 */
[----:B------:R-:W-:Y:S01]  /*3b30*/  PLOP3.LUT P0, PT, PT, PT, UP4, 0x40, 0x0 ;  /* 0x000000000000781c */ /* 0x000fe20003f0e848 */
[----:B------:R-:W-:Y:S01]  /*3b40*/  UISETP.GE.AND UP2, UPT, UR24, 0x22, UPT ;  /* 0x000000221800788c */ /* 0x000fe2000bf46270 */
[----:B------:R-:W-:Y:S01]  /*3b50*/  PLOP3.LUT P6, PT, PT, PT, UP1, 0x40, 0x0 ;  /* 0x000000000000781c */ /* 0x000fe20003fce818 */
[----:B------:R-:W-:Y:S01]  /*3b60*/  UISETP.GE.AND UP1, UPT, UR24, 0x29, UPT ;  /* 0x000000291800788c */ /* 0x000fe2000bf26270 */
[----:B------:R-:W-:Y:S01]  /*3b70*/  PLOP3.LUT P5, PT, PT, PT, UP0, 0x40, 0x0 ;  /* 0x000000000000781c */ /* 0x000fe20003fae808 */
[----:B------:R-:W-:Y:S01]  /*3b80*/  UISETP.GE.AND UP0, UPT, UR24, 0x2a, UPT ;  /* 0x0000002a1800788c */ /* 0x000fe2000bf06270 */
[----:B------:R-:W-:Y:S01]  /*3b90*/  PLOP3.LUT P2, PT, PT, PT, UP6, 0x40, 0x0 ;  /* 0x000000000000781c */ /* 0x000fe20003f4e868 */
[----:B------:R-:W-:Y:S01]  /*3ba0*/  UISETP.NE.AND UP6, UPT, UR16, URZ, UPT ;  /* 0x0000003f1000728c */ /* 0x000fe2000bfc5270 */
[----:B------:R-:W-:-:S02]  /*3bb0*/  PLOP3.LUT P1, PT, PT, PT, UP5, 0x40, 0x0 ;  /* 0x000000000000781c */ /* 0x000fc40003f2e858 */
[C---:B------:R-:W-:Y:S02]  /*3bc0*/  ISETP.GT.AND P0, PT, R4.reuse, 0x19, P0 ;  /* 0x000000190400780c */ /* 0x040fe40000704270 */
[C---:B------:R-:W-:Y:S02]  /*3bd0*/  ISETP.GT.AND P6, PT, R4.reuse, 0x9, P6 ;  /* 0x000000090400780c */ /* 0x040fe400037c4270 */
[C---:B------:R-:W-:Y:S02]  /*3be0*/  ISETP.GT.AND P5, PT, R4.reuse, 0x10, P5 ;  /* 0x000000100400780c */ /* 0x040fe40002fa4270 */
[C---:B------:R-:W-:Y:S02]  /*3bf0*/  ISETP.GT.AND P2, PT, R4.reuse, 0x11, P2 ;  /* 0x000000110400780c */ /* 0x040fe40001744270 */
[----:B------:R-:W-:Y:S02]  /*3c00*/  ISETP.GT.AND P1, PT, R4, 0x18, P1 ;  /* 0x000000180400780c */ /* 0x000fe40000f24270 */
[----:B------:R-:W-:-:S02]  /*3c10*/  ISETP.LT.OR P0, PT, R5, 0x1a, P0 ;  /* 0x0000001a0500780c */ /* 0x000fc40000701670 */
[C---:B------:R-:W-:Y:S02]  /*3c20*/  ISETP.LT.OR P6, PT, R5.reuse, 0xa, P6 ;  /* 0x0000000a0500780c */ /* 0x040fe400037c1670 */
[C---:B------:R-:W-:Y:S02]  /*3c30*/  ISETP.LT.OR P5, PT, R5.reuse, 0x11, P5 ;  /* 0x000000110500780c */ /* 0x040fe40002fa1670 */
[C---:B------:R-:W-:Y:S02]  /*3c40*/  ISETP.LT.OR P2, PT, R5.reuse, 0x12, P2 ;  /* 0x000000120500780c */ /* 0x040fe40001741670 */
[----:B------:R-:W-:Y:S02]  /*3c50*/  ISETP.LT.OR P1, PT, R5, 0x19, P1 ;  /* 0x000000190500780c */ /* 0x000fe40000f21670 */
[----:B------:R-:W-:Y:S02]  /*3c60*/  FSEL R33, R33, -INF , !P0 ;  /* 0xff80000021217808 */ /* 0x000fe40004000000 */
[----:B------:R-:W-:-:S02]  /*3c70*/  FSEL R21, R45, -INF , !P6 ;  /* 0xff8000002d157808 */ /* 0x000fc40007000000 */
[----:B------:R-:W-:Y:S02]  /*3c80*/  FSEL R22, R40, -INF , !P5 ;  /* 0xff80000028167808 */ /* 0x000fe40006800000 */
[----:B------:R-:W-:Y:S02]  /*3c90*/  FSEL R23, R41, -INF , !P2 ;  /* 0xff80000029177808 */ /* 0x000fe40005000000 */
[----:B------:R-:W-:Y:S02]  /*3ca0*/  FSEL R32, R32, -INF , !P1 ;  /* 0xff80000020207808 */ /* 0x000fe40004800000 */
[----:B------:R-:W-:Y:S01]  /*3cb0*/  PLOP3.LUT P0, PT, PT, PT, UP6, 0x40, 0x0 ;  /* 0x000000000000781c */ /* 0x000fe20003f0e868 */
[----:B------:R-:W-:Y:S01]  /*3cc0*/  UISETP.NE.AND UP6, UPT, UR26, URZ, UPT ;  /* 0x0000003f1a00728c */ /* 0x000fe2000bfc5270 */
[----:B------:R-:W-:Y:S02]  /*3cd0*/  PLOP3.LUT P6, PT, PT, PT, UP3, 0x40, 0x0 ;  /* 0x000000000000781c */ /* 0x000fe40003fce838 */
[----:B------:R-:W-:-:S02]  /*3ce0*/  PLOP3.LUT P5, PT, PT, PT, UP2, 0x40, 0x0 ;  /* 0x000000000000781c */ /* 0x000fc40003fae828 */
[----:B------:R-:W-:Y:S02]  /*3cf0*/  PLOP3.LUT P2, PT, PT, PT, UP1, 0x40, 0x0 ;  /* 0x000000000000781c */ /* 0x000fe40003f4e818 */
[----:B------:R-:W-:Y:S02]  /*3d00*/  PLOP3.LUT P1, PT, PT, PT, UP0, 0x40, 0x0 ;  /* 0x000000000000781c */ /* 0x000fe40003f2e808 */
[C---:B------:R-:W-:Y:S02]  /*3d10*/  ISETP.GT.AND P6, PT, R4.reuse, 0x20, P6 ;  /* 0x000000200400780c */ /* 0x040fe400037c4270 */
[C---:B------:R-:W-:Y:S02]  /*3d20*/  ISETP.GT.AND P5, PT, R4.reuse, 0x21, P5 ;  /* 0x000000210400780c */ /* 0x040fe40002fa4270 */
[C---:B------:R-:W-:Y:S02]  /*3d30*/  ISETP.GT.AND P2, PT, R4.reuse, 0x28, P2 ;  /* 0x000000280400780c */ /* 0x040fe40001744270 */
[----:B------:R-:W-:Y:S01]  /*3d40*/  ISETP.GT.AND P1, PT, R4, 0x29, P1 ;  /* 0x000000290400780c */ /* 0x000fe20000f24270 */
[----:B-1----:R-:W-:Y:S01]  /*3d50*/  IMAD.IADD R4, R12, 0x1, R8 ;  /* 0x000000010c047824 */ /* 0x002fe200078e0208 */
[----:B------:R-:W-:-:S02]  /*3d60*/  ISETP.LT.OR P6, PT, R5, 0x21, P6 ;  /* 0x000000210500780c */ /* 0x000fc400037c1670 */
[C---:B------:R-:W-:Y:S02]  /*3d70*/  ISETP.LT.OR P5, PT, R5.reuse, 0x22, P5 ;  /* 0x000000220500780c */ /* 0x040fe40002fa1670 */
[C---:B------:R-:W-:Y:S02]  /*3d80*/  ISETP.LT.OR P2, PT, R5.reuse, 0x29, P2 ;  /* 0x000000290500780c */ /* 0x040fe40001741670 */
[----:B------:R-:W-:Y:S01]  /*3d90*/  ISETP.LT.OR P1, PT, R5, 0x2a, P1 ;  /* 0x0000002a0500780c */ /* 0x000fe20000f21670 */
[----:B------:R-:W-:Y:S01]  /*3da0*/  IMAD.IADD R5, R10, 0x1, R8 ;  /* 0x000000010a057824 */ /* 0x000fe200078e0208 */
[----:B------:R-:W-:Y:S02]  /*3db0*/  FSEL R177, R36, -INF , !P6 ;  /* 0xff80000024b17808 */ /* 0x000fe40007000000 */
[----:B------:R-:W-:Y:S02]  /*3dc0*/  FSEL R176, R37, -INF , !P5 ;  /* 0xff80000025b07808 */ /* 0x000fe40006800000 */
[----:B------:R-:W-:-:S02]  /*3dd0*/  IMNMX R5, R5, R11, PT ;  /* 0x0000000b05057217 */ /* 0x000fc40003800200 */
[----:B------:R-:W-:Y:S02]  /*3de0*/  FSEL R179, R24, -INF , !P2 ;  /* 0xff80000018b37808 */ /* 0x000fe40005000000 */
[----:B------:R-:W-:Y:S01]  /*3df0*/  FSEL R184, R25, -INF , !P1 ;  /* 0xff80000019b87808 */ /* 0x000fe20004800000 */
        /* <DEDUP_REMOVED lines=13> */
.L_x_1017:
[----:B------:R-:W-:-:S04]  /*3ed0*/  MOV R14, c[0x0][0x32c] ;  /* 0x0000cb00000e7a02 */ /* 0x000fc80000000f00 */
[----:B------:R-:W-:-:S13]  /*3ee0*/  ISETP.NE.AND P0, PT, R14, 0x1, PT ;  /* 0x000000010e00780c */ /* 0x000fda0003f05270 */
[----:B------:R-:W-:-:S05]  /*3ef0*/  @P0 IMAD.HI.U32 R14, R8, c[0x0][0x330], RZ ;  /* 0x0000cc00080e0a27 */ /* 0x000fca00078e00ff */
[----:B------:R-:W-:Y:S02]  /*3f00*/  @P0 SHF.R.U32.HI R8, RZ, c[0x0][0x334], R14 ;  /* 0x0000cd00ff080a19 */ /* 0x000fe4000001160e */
.L_x_1018:
[----:B------:R-:W-:Y:S05]  /*3f10*/  BSYNC B0 ;  /* 0x0000000000007941 */ /* 0x000fea0003800000 */
.L_x_1016:
[----:B------:R-:W-:-:S05]  /*3f20*/  IMAD R8, R8, c[0x0][0x32c], R13 ;  /* 0x0000cb0008087a24 */ /* 0x000fca00078e020d */
[----:B------:R-:W-:Y:S02]  /*3f30*/  IADD3 R14, R8, c[0x0][0x32c], RZ ;  /* 0x0000cb00080e7a10 */ /* 0x000fe40007ffe0ff */
[----:B------:R-:W-:Y:S02]  /*3f40*/  IMNMX R4, R4, R8, !PT ;  /* 0x0000000804047217 */ /* 0x000fe40007800200 */
[----:B------:R-:W-:Y:S02]  /*3f50*/  IMNMX R5, R5, R14, PT ;  /* 0x0000000e05057217 */ /* 0x000fe40003800200 */
.L_x_1015:
[----:B------:R-:W-:Y:S02]  /*3f60*/  UP2UR UR29, UPR, URZ, 0x10 ;  /* 0x000000103f1d7883 */ /* 0x000fe40008000000 */
[----:B------:R-:W-:Y:S02]  /*3f70*/  UISETP.NE.AND UP4, UPT, UR25, URZ, UPT ;  /* 0x0000003f1900728c */ /* 0x000fe4000bf85270 */
[----:B------:R-:W-:Y:S02]  /*3f80*/  UP2UR UR24, UPR, URZ, 0x1 ;  /* 0x000000013f187883 */ /* 0x000fe40008000000 */
[----:B------:R-:W-:-:S02]  /*3f90*/  UISETP.NE.AND UP0, UPT, UR4, URZ, UPT ;  /* 0x0000003f0400728c */ /* 0x000fc4000bf05270 */
[----:B------:R-:W-:Y:S01]  /*3fa0*/  PLOP3.LUT P1, PT, PT, PT, UP4, 0x40, 0x0 ;  /* 0x000000000000781c */ /* 0x000fe20003f2e848 */
[----:B------:R-:W-:Y:S02]  /*3fb0*/  UP2UR UR28, UPR, URZ, 0x8 ;  /* 0x000000083f1c7883 */ /* 0x000fe40008000000 */
[----:B------:R-:W-:Y:S01]  /*3fc0*/  UISETP.NE.AND UP3, UPT, UR7, URZ, UPT ;  /* 0x0000003f0700728c */ /* 0x000fe2000bf65270 */
[----:B------:R-:W-:Y:S01]  /*3fd0*/  ISETP.GT.AND P1, PT, R6, RZ, P1 ;  /* 0x000000ff0600720c */ /* 0x000fe20000f24270 */
[----:B------:R-:W-:Y:S01]  /*3fe0*/  UP2UR UR26, UPR, URZ, 0x2 ;  /* 0x000000023f1a7883 */ /* 0x000fe20008000000 */
[----:B------:R-:W-:Y:S01]  /*3ff0*/  PLOP3.LUT P2, PT, PT, PT, UP0, 0x40, 0x0 ;  /* 0x000000000000781c */ /* 0x000fe20003f4e808 */
[----:B------:R-:W-:Y:S01]  /*4000*/  UISETP.NE.AND UP1, UPT, UR5, URZ, UPT ;  /* 0x0000003f0500728c */ /* 0x000fe2000bf25270 */
[C---:B------:R-:W-:Y:S01]  /*4010*/  ISETP.LT.OR P1, PT, R7.reuse, 0x1, P1 ;  /* 0x000000010700780c */ /* 0x040fe20000f21670 */
[----:B------:R-:W-:Y:S01]  /*4020*/  UISETP.NE.AND UP0, UPT, UR24, URZ, UPT ;  /* 0x0000003f1800728c */ /* 0x000fe2000bf05270 */
[----:B------:R-:W-:Y:S01]  /*4030*/  PLOP3.LUT P0, PT, PT, PT, UP3, 0x40, 0x0 ;  /* 0x000000000000781c */ /* 0x000fe20003f0e838 */
[----:B------:R-:W-:Y:S01]  /*4040*/  UP2UR UR27, UPR, URZ, 0x4 ;  /* 0x000000043f1b7883 */ /* 0x000fe20008000000 */
[----:B------:R-:W-:Y:S01]  /*4050*/  FSEL R14, R50, -INF , !P1 ;  /* 0xff800000320e7808 */ /* 0x000fe20004800000 */
[----:B------:R-:W-:Y:S01]  /*4060*/  UP2UR UR24, UPR, URZ, 0x40 ;  /* 0x000000403f187883 */ /* 0x000fe20008000000 */
[----:B------:R-:W-:Y:S01]  /*4070*/  PLOP3.LUT P1, PT, PT, PT, UP6, 0x40, 0x0 ;  /* 0x000000000000781c */ /* 0x000fe20003f2e868 */
[----:B------:R-:W-:Y:S01]  /*4080*/  UISETP.NE.AND UP2, UPT, UR6, URZ, UPT ;  /* 0x0000003f0600728c */ /* 0x000fe2000bf45270 */
[----:B------:R-:W-:Y:S01]  /*4090*/  PLOP3.LUT P5, PT, PT, PT, UP1, 0x40, 0x0 ;  /* 0x000000000000781c */ /* 0x000fe20003fae818 */
[----:B------:R-:W-:Y:S01]  /*40a0*/  UISETP.NE.AND UP6, UPT, UR4, URZ, UPT ;  /* 0x0000003f0400728c */ /* 0x000fe2000bfc5270 */
[C---:B------:R-:W-:Y:S01]  /*40b0*/  ISETP.GT.AND P2, PT, R6.reuse, 0x10, P2 ;  /* 0x000000100600780c */ /* 0x040fe20001744270 */
[----:B------:R-:W-:Y:S01]  /*40c0*/  UISETP.NE.AND UP1, UPT, UR26, URZ, UPT ;  /* 0x0000003f1a00728c */ /* 0x000fe2000bf25270 */
[C---:B------:R-:W-:Y:S01]  /*40d0*/  ISETP.GT.AND P0, PT, R6.reuse, 0x1, P0 ;  /* 0x000000010600780c */ /* 0x040fe20000704270 */
[----:B------:R-:W-:Y:S01]  /*40e0*/  UP2UR UR26, UPR, URZ, 0x40 ;  /* 0x000000403f1a7883 */ /* 0x000fe20008000000 */
[----:B------:R-:W-:Y:S01]  /*40f0*/  PLOP3.LUT P6, PT, PT, PT, UP2, 0x40, 0x0 ;  /* 0x000000000000781c */ /* 0x000fe20003fce828 */
[----:B------:R-:W-:Y:S01]  /*4100*/  UISETP.NE.AND UP6, UPT, UR5, URZ, UPT ;  /* 0x0000003f0500728c */ /* 0x000fe2000bfc5270 */
[C---:B------:R-:W-:Y:S01]  /*4110*/  ISETP.LT.OR P2, PT, R7.reuse, 0x11, P2 ;  /* 0x000000110700780c */ /* 0x040fe20001741670 */
[----:B------:R-:W-:Y:S01]  /*4120*/  UISETP.NE.AND UP2, UPT, UR27, URZ, UPT ;  /* 0x0000003f1b00728c */ /* 0x000fe2000bf45270 */
[----:B------:R-:W-:Y:S01]  /*4130*/  ISETP.LT.OR P0, PT, R7, 0x2, P0 ;  /* 0x000000020700780c */ /* 0x000fe20000701670 */
[----:B------:R-:W-:Y:S01]  /*4140*/  UP2UR UR27, UPR, URZ, 0x40 ;  /* 0x000000403f1b7883 */ /* 0x000fe20008000000 */
[----:B------:R-:W-:Y:S01]  /*4150*/  ISETP.GT.AND P1, PT, R6, 0x11, P1 ;  /* 0x000000110600780c */ /* 0x000fe20000f24270 */
[----:B------:R-:W-:Y:S01]  /*4160*/  UISETP.NE.AND UP6, UPT, UR6, URZ, UPT ;  /* 0x0000003f0600728c */ /* 0x000fe2000bfc5270 */
[----:B------:R-:W-:Y:S01]  /*4170*/  FSEL R29, R42, -INF , !P2 ;  /* 0xff8000002a1d7808 */ /* 0x000fe20005000000 */
[----:B------:R-:W-:Y:S01]  /*4180*/  UISETP.NE.AND UP3, UPT, UR28, URZ, UPT ;  /* 0x0000003f1c00728c */ /* 0x000fe2000bf65270 */
[----:B------:R-:W-:Y:S01]  /*4190*/  FSEL R15, R51, -INF , !P0 ;  /* 0xff800000330f7808 */ /* 0x000fe20004000000 */
[----:B------:R-:W-:Y:S01]  /*41a0*/  UP2UR UR28, UPR, URZ, 0x40 ;  /* 0x000000403f1c7883 */ /* 0x000fe20008000000 */
[----:B------:R-:W-:Y:S01]  /*41b0*/  PLOP3.LUT P2, PT, PT, PT, UP2, 0x40, 0x0 ;  /* 0x000000000000781c */ /* 0x000fe20003f4e828 */
[----:B------:R-:W-:Y:S01]  /*41c0*/  UISETP.NE.AND UP6, UPT, UR7, URZ, UPT ;  /* 0x0000003f0700728c */ /* 0x000fe2000bfc5270 */
[----:B------:R-:W-:Y:S01]  /*41d0*/  PLOP3.LUT P0, PT, PT, PT, UP5, 0x40, 0x0 ;  /* 0x000000000000781c */ /* 0x000fe20003f0e858 */
[----:B------:R-:W-:Y:S01]  /*41e0*/  UISETP.NE.AND UP4, UPT, UR29, URZ, UPT ;  /* 0x0000003f1d00728c */ /* 0x000fe2000bf85270 */
[----:B------:R-:W-:Y:S01]  /*41f0*/  ISETP.LT.OR P1, PT, R7, 0x12, P1 ;  /* 0x000000120700780c */ /* 0x000fe20000f21670 */
[----:B------:R-:W-:Y:S01]  /*4200*/  UP2UR UR29, UPR, URZ, 0x40 ;  /* 0x000000403f1d7883 */ /* 0x000fe20008000000 */
[C---:B------:R-:W-:Y:S01]  /*4210*/  ISETP.GT.AND P2, PT, R6.reuse, 0x21, P2 ;  /* 0x000000210600780c */ /* 0x040fe20001744270 */
[----:B------:R-:W-:Y:S01]  /*4220*/  UISETP.NE.AND UP6, UPT, UR25, URZ, UPT ;  /* 0x0000003f1900728c */ /* 0x000fe2000bfc5270 */
[----:B------:R-:W-:-:S02]  /*4230*/  ISETP.GT.AND P0, PT, R6, 0x18, P0 ;  /* 0x000000180600780c */ /* 0x000fc40000704270 */
[----:B------:R-:W-:Y:S02]  /*4240*/  FSEL R30, R43, -INF , !P1 ;  /* 0xff8000002b1e7808 */ /* 0x000fe40004800000 */
[----:B------:R-:W-:Y:S02]  /*4250*/  PLOP3.LUT P1, PT, PT, PT, UP1, 0x40, 0x0 ;  /* 0x000000000000781c */ /* 0x000fe40003f2e818 */
[C---:B------:R-:W-:Y:S02]  /*4260*/  ISETP.LT.OR P2, PT, R7.reuse, 0x22, P2 ;  /* 0x000000220700780c */ /* 0x040fe40001741670 */
[----:B------:R-:W-:Y:S02]  /*4270*/  ISETP.LT.OR P0, PT, R7, 0x19, P0 ;  /* 0x000000190700780c */ /* 0x000fe40000701670 */
[C---:B------:R-:W-:Y:S02]  /*4280*/  ISETP.GT.AND P1, PT, R6.reuse, 0x28, P1 ;  /* 0x000000280600780c */ /* 0x040fe40000f24270 */
[----:B------:R-:W-:-:S02]  /*4290*/  ISETP.GT.AND P6, PT, R6, 0x8, P6 ;  /* 0x000000080600780c */ /* 0x000fc400037c4270 */
[----:B------:R-:W-:Y:S02]  /*42a0*/  FSEL R178, R39, -INF , !P2 ;  /* 0xff80000027b27808 */ /* 0x000fe40005000000 */
[----:B------:R-:W-:Y:S02]  /*42b0*/  FSEL R31, R34, -INF , !P0 ;  /* 0xff800000221f7808 */ /* 0x000fe40004000000 */
[----:B------:R-:W-:Y:S01]  /*42c0*/  PLOP3.LUT P2, PT, PT, PT, UP6, 0x40, 0x0 ;  /* 0x000000000000781c */ /* 0x000fe20003f4e868 */
[----:B------:R-:W-:Y:S01]  /*42d0*/  UISETP.NE.AND UP6, UPT, UR29, URZ, UPT ;  /* 0x0000003f1d00728c */ /* 0x000fe2000bfc5270 */
[----:B------:R-:W-:Y:S02]  /*42e0*/  PLOP3.LUT P0, PT, PT, PT, UP0, 0x40, 0x0 ;  /* 0x000000000000781c */ /* 0x000fe40003f0e808 */
[C---:B------:R-:W-:Y:S02]  /*42f0*/  ISETP.LT.OR P1, PT, R7.reuse, 0x29, P1 ;  /* 0x000000290700780c */ /* 0x040fe40000f21670 */
[----:B------:R-:W-:-:S02]  /*4300*/  ISETP.LT.OR P6, PT, R7, 0x9, P6 ;  /* 0x000000090700780c */ /* 0x000fc400037c1670 */
[C---:B------:R-:W-:Y:S02]  /*4310*/  ISETP.GT.AND P0, PT, R6.reuse, 0x29, P0 ;  /* 0x000000290600780c */ /* 0x040fe40000704270 */
[----:B------:R-:W-:Y:S02]  /*4320*/  ISETP.GT.AND P5, PT, R6, 0x9, P5 ;  /* 0x000000090600780c */ /* 0x000fe40002fa4270 */
[----:B------:R-:W-:Y:S02]  /*4330*/  FSEL R189, R26, -INF , !P1 ;  /* 0xff8000001abd7808 */ /* 0x000fe40004800000 */
[----:B------:R-:W-:Y:S02]  /*4340*/  FSEL R16, R46, -INF , !P6 ;  /* 0xff8000002e107808 */ /* 0x000fe40007000000 */
[----:B------:R-:W-:Y:S01]  /*4350*/  PLOP3.LUT P1, PT, PT, PT, UP6, 0x40, 0x0 ;  /* 0x000000000000781c */ /* 0x000fe20003f2e868 */
[----:B------:R-:W-:Y:S01]  /*4360*/  UISETP.NE.AND UP6, UPT, UR28, URZ, UPT ;  /* 0x0000003f1c00728c */ /* 0x000fe2000bfc5270 */
[----:B------:R-:W-:-:S02]  /*4370*/  PLOP3.LUT P6, PT, PT, PT, UP4, 0x40, 0x0 ;  /* 0x000000000000781c */ /* 0x000fc40003fce848 */
[C---:B------:R-:W-:Y:S02]  /*4380*/  ISETP.LT.OR P0, PT, R7.reuse, 0x2a, P0 ;  /* 0x0000002a0700780c */ /* 0x040fe40000701670 */
[----:B------:R-:W-:Y:S02]  /*4390*/  ISETP.LT.OR P5, PT, R7, 0xa, P5 ;  /* 0x0000000a0700780c */ /* 0x000fe40002fa1670 */
[----:B------:R-:W-:Y:S02]  /*43a0*/  ISETP.GT.AND P6, PT, R6, 0x19, P6 ;  /* 0x000000190600780c */ /* 0x000fe400037c4270 */
[----:B------:R-:W-:Y:S02]  /*43b0*/  FSEL R188, R27, -INF , !P0 ;  /* 0xff8000001bbc7808 */ /* 0x000fe40004000000 */
[----:B------:R-:W-:Y:S02]  /*43c0*/  FSEL R18, R47, -INF , !P5 ;  /* 0xff8000002f127808 */ /* 0x000fe40006800000 */
[----:B------:R-:W-:Y:S01]  /*43d0*/  PLOP3.LUT P0, PT, PT, PT, UP6, 0x40, 0x0 ;  /* 0x000000000000781c */ /* 0x000fe20003f0e868 */
[----:B------:R-:W-:Y:S01]  /*43e0*/  UISETP.NE.AND UP6, UPT, UR27, URZ, UPT ;  /* 0x0000003f1b00728c */ /* 0x000fe2000bfc5270 */
[----:B------:R-:W-:-:S02]  /*43f0*/  PLOP3.LUT P5, PT, PT, PT, UP3, 0x40, 0x0 ;  /* 0x000000000000781c */ /* 0x000fc40003fae838 */
[----:B------:R-:W-:Y:S02]  /*4400*/  ISETP.LT.OR P6, PT, R7, 0x1a, P6 ;  /* 0x0000001a0700780c */ /* 0x000fe400037c1670 */
[----:B------:R-:W-:Y:S02]  /*4410*/  ISETP.GT.AND P5, PT, R6, 0x20, P5 ;  /* 0x000000200600780c */ /* 0x000fe40002fa4270 */
[----:B------:R-:W-:Y:S01]  /*4420*/  FSEL R34, R35, -INF , !P6 ;  /* 0xff80000023227808 */ /* 0x000fe20007000000 */
[----:B------:R-:W1:Y:S01]  /*4430*/  SHFL.IDX PT, R6, R9, 0x3, 0x1c1f ;  /* 0x007c1f0009067f89 */ /* 0x000e6200000e0000 */
[----:B------:R-:W-:Y:S01]  /*4440*/  PLOP3.LUT P6, PT, PT, PT, UP6, 0x40, 0x0 ;  /* 0x000000000000781c */ /* 0x000fe20003fce868 */
[----:B------:R-:W-:Y:S01]  /*4450*/  UISETP.NE.AND UP6, UPT, UR26, URZ, UPT ;  /* 0x0000003f1a00728c */ /* 0x000fe2000bfc5270 */
[----:B------:R-:W-:Y:S02]  /*4460*/  ISETP.LT.OR P5, PT, R7, 0x21, P5 ;  /* 0x000000210700780c */ /* 0x000fe40002fa1670 */
[----:B------:R-:W-:-:S02]  /*4470*/  ISETP.GT.AND P0, PT, R4, 0x8, P0 ;  /* 0x000000080400780c */ /* 0x000fc40000704270 */
[C---:B------:R-:W-:Y:S02]  /*4480*/  ISETP.GT.AND P2, PT, R4.reuse, RZ, P2 ;  /* 0x000000ff0400720c */ /* 0x040fe40001744270 */
[----:B------:R-:W-:Y:S02]  /*4490*/  ISETP.GT.AND P1, PT, R4, 0x1, P1 ;  /* 0x000000010400780c */ /* 0x000fe40000f24270 */
[----:B------:R-:W-:Y:S02]  /*44a0*/  FSEL R175, R38, -INF , !P5 ;  /* 0xff80000026af7808 */ /* 0x000fe40006800000 */
[C---:B------:R-:W-:Y:S02]  /*44b0*/  ISETP.LT.OR P0, PT, R5.reuse, 0x9, P0 ;  /* 0x000000090500780c */ /* 0x040fe40000701670 */
[----:B------:R-:W-:Y:S01]  /*44c0*/  PLOP3.LUT P5, PT, PT, PT, UP6, 0x40, 0x0 ;  /* 0x000000000000781c */ /* 0x000fe20003fae868 */
[----:B------:R-:W-:Y:S01]  /*44d0*/  UISETP.NE.AND UP6, UPT, UR24, URZ, UPT ;  /* 0x0000003f1800728c */ /* 0x000fe2000bfc5270 */
[----:B------:R-:W-:-:S02]  /*44e0*/  ISETP.LT.OR P2, PT, R5, 0x1, P2 ;  /* 0x000000010500780c */ /* 0x000fc40001741670 */
[----:B------:R-:W-:Y:S01]  /*44f0*/  ISETP.LT.OR P1, PT, R5, 0x2, P1 ;  /* 0x000000020500780c */ /* 0x000fe20000f21670 */
[----:B------:R-:W-:Y:S01]  /*4500*/  UP2UR UR24, UPR, URZ, 0x40 ;  /* 0x000000403f187883 */ /* 0x000fe20008000000 */
[----:B------:R-:W-:Y:S02]  /*4510*/  FSEL R112, R112, -INF , !P0 ;  /* 0xff80000070707808 */ /* 0x000fe40004000000 */
[----:B------:R-:W-:Y:S01]  /*4520*/  PLOP3.LUT P0, PT, PT, PT, UP4, 0x40, 0x0 ;  /* 0x000000000000781c */ /* 0x000fe20003f0e848 */
[----:B-1----:R-:W-:Y:S01]  /*4530*/  IMAD.IADD R8, R12, 0x1, R6 ;  /* 0x000000010c087824 */ /* 0x002fe200078e0206 */
[----:B------:R-:W-:Y:S02]  /*4540*/  FSEL R78, R80, -INF , !P2 ;  /* 0xff800000504e7808 */ /* 0x000fe40005000000 */
[----:B------:R-:W-:Y:S02]  /*4550*/  FSEL R79, R81, -INF , !P1 ;  /* 0xff800000514f7808 */ /* 0x000fe40004800000 */
        /* <DEDUP_REMOVED lines=14> */
[----:B------:R-:W-:Y:S01]  /*4640*/  PLOP3.LUT P0, PT, PT, PT, UP6, 0x40, 0x0 ;  /* 0x000000000000781c */ /* 0x000fe20003f0e868 */
[----:B------:R-:W-:Y:S01]  /*4650*/  UISETP.NE.AND UP6, UPT, UR24, URZ, UPT ;  /* 0x0000003f1800728c */ /* 0x000fe2000bfc5270 */
[----:B------:R-:W-:-:S02]  /*4660*/  FSEL R113, R113, -INF , !P6 ;  /* 0xff80000071717808 */ /* 0x000fc40007000000 */
[----:B------:R-:W-:Y:S02]  /*4670*/  FSEL R132, R72, -INF , !P5 ;  /* 0xff80000048847808 */ /* 0x000fe40006800000 */
[----:B------:R-:W-:Y:S02]  /*4680*/  FSEL R133, R73, -INF , !P2 ;  /* 0xff80000049857808 */ /* 0x000fe40005000000 */
[----:B------:R-:W-:Y:S02]  /*4690*/  FSEL R134, R68, -INF , !P1 ;  /* 0xff80000044867808 */ /* 0x000fe40004800000 */
[----:B------:R-:W-:Y:S02]  /*46a0*/  PLOP3.LUT P6, PT, PT, PT, UP3, 0x40, 0x0 ;  /* 0x000000000000781c */ /* 0x000fe40003fce838 */
[----:B------:R-:W-:Y:S02]  /*46b0*/  PLOP3.LUT P5, PT, PT, PT, UP2, 0x40, 0x0 ;  /* 0x000000000000781c */ /* 0x000fe40003fae828 */
[----:B------:R-:W-:-:S02]  /*46c0*/  PLOP3.LUT P2, PT, PT, PT, UP1, 0x40, 0x0 ;  /* 0x000000000000781c */ /* 0x000fc40003f4e818 */
[----:B------:R-:W-:Y:S02]  /*46d0*/  PLOP3.LUT P1, PT, PT, PT, UP0, 0x40, 0x0 ;  /* 0x000000000000781c */ /* 0x000fe40003f2e808 */
[C---:B------:R-:W-:Y:S02]  /*46e0*/  ISETP.GT.AND P6, PT, R4.reuse, 0x20, P6 ;  /* 0x000000200400780c */ /* 0x040fe400037c4270 */
[C---:B------:R-:W-:Y:S02]  /*46f0*/  ISETP.GT.AND P5, PT, R4.reuse, 0x21, P5 ;  /* 0x000000210400780c */ /* 0x040fe40002fa4270 */
[C---:B------:R-:W-:Y:S02]  /*4700*/  ISETP.GT.AND P2, PT, R4.reuse, 0x28, P2 ;  /* 0x000000280400780c */ /* 0x040fe40001744270 */
[----:B------:R-:W-:Y:S01]  /*4710*/  ISETP.GT.AND P1, PT, R4, 0x29, P1 ;  /* 0x000000290400780c */ /* 0x000fe20000f24270 */
[----:B------:R-:W-:Y:S01]  /*4720*/  IMAD.IADD R4, R10, 0x1, R6 ;  /* 0x000000010a047824 */ /* 0x000fe200078e0206 */
[----:B------:R-:W-:-:S02]  /*4730*/  ISETP.LT.OR P6, PT, R5, 0x21, P6 ;  /* 0x000000210500780c */ /* 0x000fc400037c1670 */
[C---:B------:R-:W-:Y:S02]  /*4740*/  ISETP.LT.OR P5, PT, R5.reuse, 0x22, P5 ;  /* 0x000000220500780c */ /* 0x040fe40002fa1670 */
[C---:B------:R-:W-:Y:S02]  /*4750*/  ISETP.LT.OR P2, PT, R5.reuse, 0x29, P2 ;  /* 0x000000290500780c */ /* 0x040fe40001741670 */
[----:B------:R-:W-:Y:S02]  /*4760*/  ISETP.LT.OR P1, PT, R5, 0x2a, P1 ;  /* 0x0000002a0500780c */ /* 0x000fe40000f21670 */
[----:B------:R-:W-:Y:S02]  /*4770*/  IMNMX R9, R4, R11, PT ;  /* 0x0000000b04097217 */ /* 0x000fe40003800200 */
[----:B------:R-:W-:Y:S02]  /*4780*/  FSEL R190, R64, -INF , !P6 ;  /* 0xff80000040be7808 */ /* 0x000fe40007000000 */
[----:B------:R-:W-:-:S02]  /*4790*/  FSEL R191, R65, -INF , !P5 ;  /* 0xff80000041bf7808 */ /* 0x000fc40006800000 */
        /* <DEDUP_REMOVED lines=15> */
.L_x_1021:
[----:B------:R-:W-:-:S04]  /*4890*/  MOV R5, c[0x0][0x32c] ;  /* 0x0000cb0000057a02 */ /* 0x000fc80000000f00 */
[----:B------:R-:W-:-:S13]  /*48a0*/  ISETP.NE.AND P0, PT, R5, 0x1, PT ;  /* 0x000000010500780c */ /* 0x000fda0003f05270 */
[----:B------:R-:W-:-:S05]  /*48b0*/  @P0 IMAD.HI.U32 R5, R4, c[0x0][0x330], RZ ;  /* 0x0000cc0004050a27 */ /* 0x000fca00078e00ff */
[----:B------:R-:W-:Y:S02]  /*48c0*/  @P0 SHF.R.U32.HI R4, RZ, c[0x0][0x334], R5 ;  /* 0x0000cd00ff040a19 */ /* 0x000fe40000011605 */
.L_x_1022:
[----:B------:R-:W-:Y:S05]  /*48d0*/  BSYNC B0 ;  /* 0x0000000000007941 */ /* 0x000fea0003800000 */
.L_x_1020:
[----:B------:R-:W-:-:S05]  /*48e0*/  IMAD R4, R4, c[0x0][0x32c], R13 ;  /* 0x0000cb0004047a24 */ /* 0x000fca00078e020d */
[----:B------:R-:W-:Y:S02]  /*48f0*/  IADD3 R5, R4, c[0x0][0x32c], RZ ;  /* 0x0000cb0004057a10 */ /* 0x000fe40007ffe0ff */
[----:B------:R-:W-:Y:S02]  /*4900*/  IMNMX R8, R8, R4, !PT ;  /* 0x0000000408087217 */ /* 0x000fe40007800200 */
[----:B------:R-:W-:Y:S02]  /*4910*/  IMNMX R9, R9, R5, PT ;  /* 0x0000000509097217 */ /* 0x000fe40003800200 */
.L_x_1019:
[----:B------:R-:W-:Y:S01]  /*4920*/  FMNMX.FTZ R5, R17, R19, !PT ;  /* 0x0000001311057209 */ /* 0x000fe20007810000 */
[----:B------:R-:W-:Y:S01]  /*4930*/  UP2UR UR24, UPR, URZ, 0x10 ;  /* 0x000000103f187883 */ /* 0x000fe20008000000 */
[----:B------:R-:W-:Y:S01]  /*4940*/  FMNMX.FTZ R4, R14, R15, !PT ;  /* 0x0000000f0e047209 */ /* 0x000fe20007810000 */
[----:B------:R-:W-:Y:S01]  /*4950*/  UISETP.NE.AND UP4, UPT, UR25, URZ, UPT ;  /* 0x0000003f1900728c */ /* 0x000fe2000bf85270 */
[----:B------:R-:W-:Y:S01]  /*4960*/  FMNMX.FTZ R5, R20, R5, !PT ;  /* 0x0000000514057209 */ /* 0x000fe20007810000 */
[----:B------:R-:W-:Y:S01]  /*4970*/  UP2UR UR25, UPR, URZ, 0x8 ;  /* 0x000000083f197883 */ /* 0x000fe20008000000 */
[----:B------:R-:W-:Y:S01]  /*4980*/  FMNMX.FTZ R4, R16, R4, !PT ;  /* 0x0000000410047209 */ /* 0x000fe20007810000 */
[----:B------:R-:W-:Y:S01]  /*4990*/  UISETP.NE.AND UP3, UPT, UR7, URZ, UPT ;  /* 0x0000003f0700728c */ /* 0x000fe2000bf65270 */
[----:B------:R-:W-:Y:S01]  /*49a0*/  FMNMX.FTZ R169, R21, R5, !PT ;  /* 0x0000000515a97209 */ /* 0x000fe20007810000 */
[----:B------:R-:W-:Y:S01]  /*49b0*/  IMAD.SHL.U32 R225, R0, 0x2, RZ ;  /* 0x0000000200e17824 */ /* 0x000fe200078e00ff */
        /* <DEDUP_REMOVED lines=13> */
[----:B------:R-:W-:Y:S01]  /*4a90*/  IMAD R226, R3, 0x2, R225 ;  /* 0x0000000203e27824 */ /* 0x000fe200078e02e1 */
[----:B------:R-:W-:Y:S01]  /*4aa0*/  FMNMX.FTZ R169, R33, R169, !PT ;  /* 0x000000a921a97209 */ /* 0x000fe20007810000 */
[----:B------:R-:W-:Y:S01]  /*4ab0*/  STL [R1+0x74], R236 ;  /* 0x000074ec01007387 */ /* 0x000fe20000100800 */
[----:B------:R-:W-:Y:S01]  /*4ac0*/  FMNMX.FTZ R4, R34, R4, !PT ;  /* 0x0000000422047209 */ /* 0x000fe20007810000 */
[----:B------:R-:W-:Y:S01]  /*4ad0*/  IMAD R227, R2, 0x2, R226 ;  /* 0x0000000202e37824 */ /* 0x000fe200078e02e2 */
[----:B------:R-:W-:Y:S01]  /*4ae0*/  FMNMX.FTZ R169, R177, R169, !PT ;  /* 0x000000a9b1a97209 */ /* 0x000fe20007810000 */
[----:B------:R-:W-:Y:S01]  /*4af0*/  STL [R1+0x70], R235 ;  /* 0x000070eb01007387 */ /* 0x000fe20000100800 */
[----:B------:R-:W-:-:S02]  /*4b00*/  FMNMX.FTZ R4, R175, R4, !PT ;  /* 0x00000004af047209 */ /* 0x000fc40007810000 */
[----:B------:R-:W-:Y:S01]  /*4b10*/  FMNMX.FTZ R169, R176, R169, !PT ;  /* 0x000000a9b0a97209 */ /* 0x000fe20007810000 */
[----:B------:R-:W-:Y:S01]  /*4b20*/  STL [R1+0x6c], R234 ;  /* 0x00006cea01007387 */ /* 0x000fe20000100800 */
[----:B------:R-:W-:Y:S02]  /*4b30*/  FMNMX.FTZ R4, R178, R4, !PT ;  /* 0x00000004b2047209 */ /* 0x000fe40007810000 */
[----:B------:R-:W-:Y:S01]  /*4b40*/  FMNMX.FTZ R169, R179, R169, !PT ;  /* 0x000000a9b3a97209 */ /* 0x000fe20007810000 */
[----:B------:R-:W-:Y:S01]  /*4b50*/  STL [R1+0x68], R233 ;  /* 0x000068e901007387 */ /* 0x000fe20000100800 */
[----:B------:R-:W-:Y:S02]  /*4b60*/  FMNMX.FTZ R4, R189, R4, !PT ;  /* 0x00000004bd047209 */ /* 0x000fe40007810000 */
[----:B------:R-:W-:Y:S01]  /*4b70*/  FMNMX.FTZ R169, R184, R169, !PT ;  /* 0x000000a9b8a97209 */ /* 0x000fe20007810000 */
[----:B------:R-:W-:Y:S01]  /*4b80*/  STL [R1+0x64], R232 ;  /* 0x000064e801007387 */ /* 0x000fe20000100800 */
[----:B------:R-:W-:-:S02]  /*4b90*/  FMNMX.FTZ R168, R188, R4, !PT ;  /* 0x00000004bca87209 */ /* 0x000fc40007810000 */
[----:B------:R-:W-:Y:S01]  /*4ba0*/  PLOP3.LUT P0, PT, PT, PT, UP3, 0x40, 0x0 ;  /* 0x000000000000781c */ /* 0x000fe20003f0e838 */
[----:B------:R-:W1:Y:S01]  /*4bb0*/  SHFL.BFLY PT, R4, R169, 0x2, 0x1f ;  /* 0x0c401f00a9047f89 */ /* 0x000e6200000e0000 */
[----:B------:R-:W-:Y:S01]  /*4bc0*/  PLOP3.LUT P1, PT, PT, PT, UP4, 0x40, 0x0 ;  /* 0x000000000000781c */ /* 0x000fe20003f2e848 */
[----:B------:R-:W-:Y:S01]  /*4bd0*/  UISETP.NE.AND UP4, UPT, UR24, URZ, UPT ;  /* 0x0000003f1800728c */ /* 0x000fe2000bf85270 */
[C---:B------:R-:W-:Y:S01]  /*4be0*/  ISETP.GT.AND P0, PT, R8.reuse, 0x1, P0 ;  /* 0x000000010800780c */ /* 0x040fe20000704270 */
[----:B------:R-:W2:Y:S01]  /*4bf0*/  SHFL.BFLY PT, R5, R168, 0x2, 0x1f ;  /* 0x0c401f00a8057f89 */ /* 0x000ea200000e0000 */
[----:B------:R-:W-:Y:S01]  /*4c00*/  PLOP3.LUT P6, PT, PT, PT, UP2, 0x40, 0x0 ;  /* 0x000000000000781c */ /* 0x000fe20003fce828 */
[----:B------:R-:W-:Y:S01]  /*4c10*/  UISETP.NE.AND UP3, UPT, UR25, URZ, UPT ;  /* 0x0000003f1900728c */ /* 0x000fe2000bf65270 */
[----:B------:R-:W-:Y:S01]  /*4c20*/  ISETP.LT.OR P0, PT, R9, 0x2, P0 ;  /* 0x000000020900780c */ /* 0x000fe20000701670 */
[----:B------:R-:W-:Y:S01]  /*4c30*/  STL [R1+0x60], R231 ;  /* 0x000060e701007387 */ /* 0x000fe20000100800 */
[C---:B------:R-:W-:Y:S01]  /*4c40*/  ISETP.GT.AND P1, PT, R8.reuse, RZ, P1 ;  /* 0x000000ff0800720c */ /* 0x040fe20000f24270 */
[----:B------:R-:W-:Y:S01]  /*4c50*/  UISETP.NE.AND UP2, UPT, UR7, URZ, UPT ;  /* 0x0000003f0700728c */ /* 0x000fe2000bf45270 */
[----:B------:R-:W-:Y:S01]  /*4c60*/  FSEL R27, R83, -INF , !P0 ;  /* 0xff800000531b7808 */ /* 0x000fe20004000000 */
[----:B------:R-:W-:Y:S01]  /*4c70*/  STL [R1+0x5c], R230 ;  /* 0x00005ce601007387 */ /* 0x000fe20000100800 */
[----:B------:R-:W-:Y:S01]  /*4c80*/  PLOP3.LUT P5, PT, PT, PT, UP1, 0x40, 0x0 ;  /* 0x000000000000781c */ /* 0x000fe20003fae818 */
[----:B------:R-:W-:Y:S01]  /*4c90*/  UISETP.NE.AND UP1, UPT, UR6, URZ, UPT ;  /* 0x0000003f0600728c */ /* 0x000fe2000bf25270 */
[----:B------:R-:W-:Y:S01]  /*4ca0*/  ISETP.LT.OR P1, PT, R9, 0x1, P1 ;  /* 0x000000010900780c */ /* 0x000fe20000f21670 */
[----:B------:R-:W-:Y:S01]  /*4cb0*/  STL [R1+0x58], R229 ;  /* 0x000058e501007387 */ /* 0x000fe20000100800 */
[----:B------:R-:W-:-:S02]  /*4cc0*/  ISETP.GT.AND P6, PT, R8, 0x8, P6 ;  /* 0x000000080800780c */ /* 0x000fc400037c4270 */
[----:B------:R-:W-:Y:S01]  /*4cd0*/  PLOP3.LUT P2, PT, PT, PT, UP0, 0x40, 0x0 ;  /* 0x000000000000781c */ /* 0x000fe20003f4e808 */
[----:B------:R-:W-:Y:S01]  /*4ce0*/  UISETP.NE.AND UP0, UPT, UR5, URZ, UPT ;  /* 0x0000003f0500728c */ /* 0x000fe2000bf05270 */
[----:B------:R-:W-:Y:S01]  /*4cf0*/  FSEL R77, R82, -INF , !P1 ;  /* 0xff800000524d7808 */ /* 0x000fe20004800000 */
[----:B------:R-:W-:Y:S01]  /*4d00*/  LDSM.16.MT88.4 R52, [R225+0x3880] ;  /* 0x00388000e134783b */ /* 0x000fe20000004200 */
[----:B------:R-:W-:Y:S01]  /*4d10*/  ISETP.GT.AND P5, PT, R8, 0x9, P5 ;  /* 0x000000090800780c */ /* 0x000fe20002fa4270 */
[----:B------:R-:W-:Y:S01]  /*4d20*/  ULDC.64 UR4, c[0x0][0x2c8] ;  /* 0x0000b20000047ab9 */ /* 0x000fe20000000a00 */
[----:B-1----:R-:W-:Y:S01]  /*4d30*/  FMNMX.FTZ R169, R169, R4, !PT ;  /* 0x00000004a9a97209 */ /* 0x002fe20007810000 */
[----:B------:R-:W-:Y:S01]  /*4d40*/  LDSM.16.MT88.4 R48, [R225+0x2080] ;  /* 0x00208000e130783b */ /* 0x000fe20000004200 */
[----:B------:R-:W-:Y:S02]  /*4d50*/  ISETP.LT.OR P6, PT, R9, 0x9, P6 ;  /* 0x000000090900780c */ /* 0x000fe400037c1670 */
[----:B--2---:R-:W-:Y:S01]  /*4d60*/  FMNMX.FTZ R168, R168, R5, !PT ;  /* 0x00000005a8a87209 */ /* 0x004fe20007810000 */
[----:B------:R-:W1:Y:S01]  /*4d70*/  SHFL.BFLY PT, R4, R169, 0x1, 0x1f ;  /* 0x0c201f00a9047f89 */ /* 0x000e6200000e0000 */
[----:B------:R-:W-:-:S02]  /*4d80*/  LEA R228, R2, R225, 0x1 ;  /* 0x000000e102e47211 */ /* 0x000fc400078e08ff */
[----:B------:R-:W-:Y:S01]  /*4d90*/  PLOP3.LUT P1, PT, PT, PT, UP6, 0x40, 0x0 ;  /* 0x000000000000781c */ /* 0x000fe20003f2e868 */
[----:B------:R-:W2:Y:S01]  /*4da0*/  SHFL.BFLY PT, R5, R168, 0x1, 0x1f ;  /* 0x0c201f00a8057f89 */ /* 0x000ea200000e0000 */
[C---:B------:R-:W-:Y:S01]  /*4db0*/  ISETP.GT.AND P2, PT, R8.reuse, 0x10, P2 ;  /* 0x000000100800780c */ /* 0x040fe20001744270 */
[----:B------:R-:W-:Y:S01]  /*4dc0*/  UISETP.NE.AND UP6, UPT, UR16, URZ, UPT ;  /* 0x0000003f1000728c */ /* 0x000fe2000bfc5270 */
[----:B------:R-:W-:Y:S01]  /*4dd0*/  ISETP.LT.OR P5, PT, R9, 0xa, P5 ;  /* 0x0000000a0900780c */ /* 0x000fe20002fa1670 */
[----:B------:R-:W-:Y:S01]  /*4de0*/  LDSM.16.MT88.4 R120, [R228+0x3880] ;  /* 0x00388000e478783b */ /* 0x000fe20000004200 */
[----:B------:R-:W-:Y:S02]  /*4df0*/  FMNMX.FTZ R3, R77, R27, !PT ;  /* 0x0000001b4d037209 */ /* 0x000fe40007810000 */
[----:B------:R-:W-:Y:S01]  /*4e00*/  ISETP.GT.AND P1, PT, R8, 0x11, P1 ;  /* 0x000000110800780c */ /* 0x000fe20000f24270 */
[----:B------:R-:W-:Y:S01]  /*4e10*/  LDSM.16.MT88.4 R44, [R227+0x2080] ;  /* 0x00208000e32c783b */ /* 0x000fe20000004200 */
[----:B------:R-:W-:-:S02]  /*4e20*/  ISETP.LT.OR P2, PT, R9, 0x11, P2 ;  /* 0x000000110900780c */ /* 0x000fc40001741670 */
[----:B------:R-:W-:Y:S01]  /*4e30*/  FSEL R24, R115, -INF , !P5 ;  /* 0xff80000073187808 */ /* 0x000fe20006800000 */
[----:B------:R-:W-:Y:S01]  /*4e40*/  LDSM.16.MT88.4 R100, [R226+0x3880] ;  /* 0x00388000e264783b */ /* 0x000fe20000004200 */
[----:B------:R-:W-:Y:S02]  /*4e50*/  ISETP.LT.OR P1, PT, R9, 0x12, P1 ;  /* 0x000000120900780c */ /* 0x000fe40000f21670 */
[----:B------:R-:W-:Y:S01]  /*4e60*/  FSEL R25, R74, -INF , !P2 ;  /* 0xff8000004a197808 */ /* 0x000fe20005000000 */
[----:B------:R-:W-:Y:S01]  /*4e70*/  LDSM.16.MT88.4 R40, [R226+0x2080] ;  /* 0x00208000e228783b */ /* 0x000fe20000004200 */
[----:B------:R-:W-:Y:S02]  /*4e80*/  FSEL R26, R75, -INF , !P1 ;  /* 0xff8000004b1a7808 */ /* 0x000fe40004800000 */
[----:B------:R-:W-:Y:S01]  /*4e90*/  PLOP3.LUT P5, PT, PT, PT, UP3, 0x40, 0x0 ;  /* 0x000000000000781c */ /* 0x000fe20003fae838 */
[----:B------:R-:W-:Y:S01]  /*4ea0*/  LDSM.16.MT88.4 R36, [R228+0x2080] ;  /* 0x00208000e424783b */ /* 0x000fe20000004200 */
[----:B-1----:R-:W-:-:S02]  /*4eb0*/  FMNMX.FTZ R169, R169, R4, !PT ;  /* 0x00000004a9a97209 */ /* 0x002fc40007810000 */
[----:B------:R-:W-:Y:S01]  /*4ec0*/  PLOP3.LUT P2, PT, PT, PT, UP2, 0x40, 0x0 ;  /* 0x000000000000781c */ /* 0x000fe20003f4e828 */
[----:B------:R-:W-:Y:S01]  /*4ed0*/  LDSM.16.MT88.4 R124, [R227+0x3880] ;  /* 0x00388000e37c783b */ /* 0x000fe20000004200 */
[----:B--2---:R-:W-:Y:S01]  /*4ee0*/  FMNMX.FTZ R168, R168, R5, !PT ;  /* 0x00000005a8a87209 */ /* 0x004fe20007810000 */
[C---:B------:R-:W-:Y:S01]  /*4ef0*/  FMUL.FTZ R13, R169.reuse, c[0x0][0x2d0] ;  /* 0x0000b400a90d7a20 */ /* 0x040fe20000410000 */
[----:B------:R-:W-:Y:S01]  /*4f00*/  FSETP.NEU.FTZ.AND P0, PT, R169, -INF , PT ;  /* 0xff800000a900780b */ /* 0x000fe20003f1d000 */
[----:B------:R-:W-:Y:S01]  /*4f10*/  LDSM.16.MT88.4 R72, [R225+0x4080] ;  /* 0x00408000e148783b */ /* 0x000fe20000004200 */
[----:B------:R-:W-:Y:S01]  /*4f20*/  PLOP3.LUT P1, PT, PT, PT, UP1, 0x40, 0x0 ;  /* 0x000000000000781c */ /* 0x000fe20003f2e818 */
[C---:B------:R-:W-:Y:S01]  /*4f30*/  FMUL.FTZ R12, R168.reuse, c[0x0][0x2d0] ;  /* 0x0000b400a80c7a20 */ /* 0x040fe20000410000 */
[----:B------:R-:W-:Y:S01]  /*4f40*/  FSEL R13, R13, RZ, P0 ;  /* 0x000000ff0d0d7208 */ /* 0x000fe20000000000 */
[----:B------:R-:W-:Y:S01]  /*4f50*/  STL [R1+0x54], R224 ;  /* 0x000054e001007387 */ /* 0x000fe20000100800 */
[----:B------:R-:W-:-:S02]  /*4f60*/  FSETP.NEU.FTZ.AND P0, PT, R168, -INF , PT ;  /* 0xff800000a800780b */ /* 0x000fc40003f1d000 */
[----:B------:R-:W-:Y:S01]  /*4f70*/  ISETP.GT.AND P5, PT, R8, 0x20, P5 ;  /* 0x000000200800780c */ /* 0x000fe20002fa4270 */
[--C-:B------:R-:W-:Y:S01]  /*4f80*/  FFMA.FTZ R2, R22, c[0x0][0x2d0], -R13.reuse ;  /* 0x0000b40016027a23 */ /* 0x100fe2000001080d */
[----:B------:R-:W-:Y:S01]  /*4f90*/  FSEL R12, R12, RZ, P0 ;  /* 0x000000ff0c0c7208 */ /* 0x000fe20000000000 */
[----:B------:R-:W-:Y:S01]  /*4fa0*/  FFMA.FTZ R4, R17, c[0x0][0x2d0], -R13 ;  /* 0x0000b40011047a23 */ /* 0x000fe2000001080d */
[----:B------:R-:W-:Y:S01]  /*4fb0*/  PLOP3.LUT P0, PT, PT, PT, UP5, 0x40, 0x0 ;  /* 0x000000000000781c */ /* 0x000fe20003f0e858 */
[----:B------:R-:W-:Y:S01]  /*4fc0*/  MUFU.EX2 R229, R2 ;  /* 0x0000000200e57308 */ /* 0x000fe20000000800 */
[----:B------:R-:W-:Y:S01]  /*4fd0*/  ISETP.GT.AND P2, PT, R8, 0x21, P2 ;  /* 0x000000210800780c */ /* 0x000fe20001744270 */
[----:B------:R-:W-:Y:S01]  /*4fe0*/  FFMA.FTZ R0, R15, c[0x0][0x2d0], -R12 ;  /* 0x0000b4000f007a23 */ /* 0x000fe2000001080c */
[----:B------:R-:W-:Y:S01]  /*4ff0*/  FSEL R15, R114, -INF , !P6 ;  /* 0xff800000720f7808 */ /* 0x000fe20007000000 */
[----:B------:R-:W-:Y:S01]  /*5000*/  LDSM.16.MT88.4 R88, [R225+0x2880] ;  /* 0x00288000e158783b */ /* 0x000fe20000004200 */
[----:B------:R-:W-:Y:S01]  /*5010*/  ISETP.GT.AND P0, PT, R8, 0x18, P0 ;  /* 0x000000180800780c */ /* 0x000fe20000704270 */
[----:B------:R-:W-:Y:S01]  /*5020*/  UISETP.NE.AND UP5, UPT, UR17, URZ, UPT ;  /* 0x0000003f1100728c */ /* 0x000fe2000bfa5270 */
[----:B------:R-:W-:Y:S01]  /*5030*/  FMNMX.FTZ R3, R15, R3, !PT ;  /* 0x000000030f037209 */ /* 0x000fe20007810000 */
[----:B------:R1:W-:Y:S01]  /*5040*/  MUFU.EX2 R200, R0 ;  /* 0x0000000000c87308 */ /* 0x0003e20000000800 */
[----:B------:R-:W-:Y:S01]  /*5050*/  ISETP.LT.OR P0, PT, R9, 0x19, P0 ;  /* 0x000000190900780c */ /* 0x000fe20000701670 */
[----:B------:R-:W-:Y:S01]  /*5060*/  LDSM.16.MT88.4 R80, [R226+0x4080] ;  /* 0x00408000e250783b */ /* 0x000fe20000004200 */
[----:B------:R-:W-:-:S02]  /*5070*/  PLOP3.LUT P6, PT, PT, PT, UP4, 0x40, 0x0 ;  /* 0x000000000000781c */ /* 0x000fc40003fce848 */
[----:B------:R-:W-:Y:S01]  /*5080*/  FMNMX.FTZ R3, R24, R3, !PT ;  /* 0x0000000318037209 */ /* 0x000fe20007810000 */
[----:B------:R-:W-:Y:S01]  /*5090*/  LDSM.16.MT88.4 R84, [R226+0x2880] ;  /* 0x00288000e254783b */ /* 0x000fe20000004200 */
[----:B------:R-:W-:Y:S01]  /*50a0*/  FSEL R76, R70, -INF , !P0 ;  /* 0xff800000464c7808 */ /* 0x000fe20004000000 */
[----:B------:R2:W-:Y:S01]  /*50b0*/  MUFU.EX2 R236, R4 ;  /* 0x0000000400ec7308 */ /* 0x0005e20000000800 */
[----:B------:R-:W-:Y:S01]  /*50c0*/  PLOP3.LUT P0, PT, PT, PT, UP0, 0x40, 0x0 ;  /* 0x000000000000781c */ /* 0x000fe20003f0e808 */
[----:B------:R-:W-:Y:S01]  /*50d0*/  LDSM.16.MT88.4 R60, [R228+0x2880] ;  /* 0x00288000e43c783b */ /* 0x000fe20000004200 */
[C---:B------:R-:W-:Y:S02]  /*50e0*/  ISETP.GT.AND P6, PT, R8.reuse, 0x19, P6 ;  /* 0x000000190800780c */ /* 0x040fe400037c4270 */
[----:B------:R-:W-:Y:S02]  /*50f0*/  FMNMX.FTZ R3, R25, R3, !PT ;  /* 0x0000000319037209 */ /* 0x000fe40007810000 */
[----:B------:R-:W-:Y:S01]  /*5100*/  ISETP.GT.AND P1, PT, R8, 0x28, P1 ;  /* 0x000000280800780c */ /* 0x000fe20000f24270 */
[----:B-1----:R-:W-:Y:S01]  /*5110*/  FFMA.FTZ R0, R16, c[0x0][0x2d0], -R12 ;  /* 0x0000b40010007a23 */ /* 0x002fe2000001080c */
[----:B------:R-:W-:-:S02]  /*5120*/  ISETP.GT.AND P0, PT, R8, 0x29, P0 ;  /* 0x000000290800780c */ /* 0x000fc40000704270 */
[C---:B------:R-:W-:Y:S01]  /*5130*/  ISETP.LT.OR P6, PT, R9.reuse, 0x1a, P6 ;  /* 0x0000001a0900780c */ /* 0x040fe200037c1670 */
[----:B------:R1:W-:Y:S01]  /*5140*/  MUFU.EX2 R181, R0 ;  /* 0x0000000000b57308 */ /* 0x0003e20000000800 */
[----:B------:R-:W-:Y:S02]  /*5150*/  FMNMX.FTZ R3, R26, R3, !PT ;  /* 0x000000031a037209 */ /* 0x000fe40007810000 */
[----:B------:R-:W-:Y:S01]  /*5160*/  ISETP.LT.OR P5, PT, R9, 0x21, P5 ;  /* 0x000000210900780c */ /* 0x000fe20002fa1670 */
[----:B--2---:R-:W-:Y:S01]  /*5170*/  FFMA.FTZ R4, R19, c[0x0][0x2d0], -R13 ;  /* 0x0000b40013047a23 */ /* 0x004fe2000001080d */
[C---:B------:R-:W-:Y:S02]  /*5180*/  ISETP.LT.OR P2, PT, R9.reuse, 0x22, P2 ;  /* 0x000000220900780c */ /* 0x040fe40001741670 */
[C---:B------:R-:W-:Y:S01]  /*5190*/  ISETP.LT.OR P1, PT, R9.reuse, 0x29, P1 ;  /* 0x000000290900780c */ /* 0x040fe20000f21670 */
[----:B------:R2:W-:Y:S01]  /*51a0*/  MUFU.EX2 R230, R4 ;  /* 0x0000000400e67308 */ /* 0x0005e20000000800 */
[----:B------:R-:W-:-:S02]  /*51b0*/  ISETP.LT.OR P0, PT, R9, 0x2a, P0 ;  /* 0x0000002a0900780c */ /* 0x000fc40000701670 */
[----:B------:R-:W-:Y:S02]  /*51c0*/  FSEL R28, R71, -INF , !P6 ;  /* 0xff800000471c7808 */ /* 0x000fe40007000000 */
[----:B------:R-:W-:Y:S01]  /*51d0*/  FMNMX.FTZ R3, R76, R3, !PT ;  /* 0x000000034c037209 */ /* 0x000fe20007810000 */
[----:B------:R-:W-:Y:S01]  /*51e0*/  LDSM.16.MT88.4 R68, [R228+0x4080] ;  /* 0x00408000e444783b */ /* 0x000fe20000004200 */
[----:B------:R-:W-:Y:S01]  /*51f0*/  FSEL R171, R66, -INF , !P5 ;  /* 0xff80000042ab7808 */ /* 0x000fe20006800000 */
[----:B-1----:R-:W-:Y:S01]  /*5200*/  FFMA.FTZ R0, R18, c[0x0][0x2d0], -R12 ;  /* 0x0000b40012007a23 */ /* 0x002fe2000001080c */
[----:B------:R-:W-:Y:S02]  /*5210*/  FSEL R172, R67, -INF , !P2 ;  /* 0xff80000043ac7808 */ /* 0x000fe40005000000 */
[----:B------:R-:W-:Y:S01]  /*5220*/  FSEL R173, R58, -INF , !P1 ;  /* 0xff8000003aad7808 */ /* 0x000fe20004800000 */
[----:B------:R1:W3:Y:S01]  /*5230*/  MUFU.EX2 R202, R0 ;  /* 0x0000000000ca7308 */ /* 0x0002e20000000800 */
[----:B------:R-:W-:Y:S01]  /*5240*/  FSEL R174, R59, -INF , !P0 ;  /* 0xff8000003bae7808 */ /* 0x000fe20004000000 */
[----:B------:R-:W-:Y:S01]  /*5250*/  LDSM.16.MT88.4 R64, [R227+0x2880] ;  /* 0x00288000e340783b */ /* 0x000fe20000004200 */
[----:B--2---:R-:W-:-:S03]  /*5260*/  FFMA.FTZ R4, R20, c[0x0][0x2d0], -R13 ;  /* 0x0000b40014047a23 */ /* 0x004fc6000001080d */
[----:B------:R-:W-:Y:S02]  /*5270*/  LDSM.16.MT88.4 R56, [R227+0x4080] ;  /* 0x00408000e338783b */ /* 0x000fe40000004200 */
[----:B------:R2:W-:Y:S01]  /*5280*/  MUFU.EX2 R201, R4 ;  /* 0x0000000400c97308 */ /* 0x0005e20000000800 */
[----:B-1----:R-:W-:Y:S02]  /*5290*/  FMNMX.FTZ R0, R78, R79, !PT ;  /* 0x0000004f4e007209 */ /* 0x002fe40007810000 */
[----:B---3--:R-:W-:Y:S02]  /*52a0*/  F2FP.PACK_AB R7, R202, R181 ;  /* 0x000000b5ca07723e */ /* 0x008fe400000000ff */
[----:B------:R-:W-:-:S04]  /*52b0*/  FMNMX.FTZ R0, R112, R0, !PT ;  /* 0x0000000070007209 */ /* 0x000fc80007810000 */
[----:B------:R-:W-:Y:S01]  /*52c0*/  FMNMX.FTZ R0, R113, R0, !PT ;  /* 0x0000000071007209 */ /* 0x000fe20007810000 */
[----:B--2---:R-:W-:-:S03]  /*52d0*/  FFMA.FTZ R4, R21, c[0x0][0x2d0], -R13 ;  /* 0x0000b40015047a23 */ /* 0x004fc6000001080d */
[----:B------:R-:W-:Y:S01]  /*52e0*/  FMNMX.FTZ R0, R132, R0, !PT ;  /* 0x0000000084007209 */ /* 0x000fe20007810000 */
[----:B------:R-:W1:Y:S03]  /*52f0*/  MUFU.EX2 R180, R4 ;  /* 0x0000000400b47308 */ /* 0x000e660000000800 */
[----:B------:R-:W-:-:S04]  /*5300*/  FMNMX.FTZ R0, R133, R0, !PT ;  /* 0x0000000085007209 */ /* 0x000fc80007810000 */
[----:B------:R-:W-:-:S04]  /*5310*/  FMNMX.FTZ R0, R134, R0, !PT ;  /* 0x0000000086007209 */ /* 0x000fc80007810000 */
[----:B------:R-:W-:-:S04]  /*5320*/  FMNMX.FTZ R0, R135, R0, !PT ;  /* 0x0000000087007209 */ /* 0x000fc80007810000 */
[----:B------:R-:W-:Y:S01]  /*5330*/  FMNMX.FTZ R2, R190, R0, !PT ;  /* 0x00000000be027209 */ /* 0x000fe20007810000 */
[----:B------:R-:W-:Y:S01]  /*5340*/  FFMA.FTZ R0, R23, c[0x0][0x2d0], -R13 ;  /* 0x0000b40017007a23 */ /* 0x000fe2000001080d */
[----:B-1----:R-:W-:Y:S01]  /*5350*/  F2FP.PACK_AB R6, R180, R201 ;  /* 0x000000c9b406723e */ /* 0x002fe200000000ff */
[----:B------:R-:W-:Y:S01]  /*5360*/  FFMA.FTZ R4, R14, c[0x0][0x2d0], -R12 ;  /* 0x0000b4000e047a23 */ /* 0x000fe2000001080c */
[----:B------:R-:W-:Y:S01]  /*5370*/  FMNMX.FTZ R2, R191, R2, !PT ;  /* 0x00000002bf027209 */ /* 0x000fe20007810000 */
[----:B------:R1:W-:Y:S03]  /*5380*/  MUFU.EX2 R198, R0 ;  /* 0x0000000000c67308 */ /* 0x0003e60000000800 */
[----:B------:R-:W-:-:S04]  /*5390*/  FMNMX.FTZ R2, R196, R2, !PT ;  /* 0x00000002c4027209 */ /* 0x000fc80007810000 */
[----:B------:R-:W-:Y:S01]  /*53a0*/  FMNMX.FTZ R2, R197, R2, !PT ;  /* 0x00000002c5027209 */ /* 0x000fe20007810000 */
[----:B------:R2:W3:Y:S04]  /*53b0*/  MUFU.EX2 R182, R4 ;  /* 0x0000000400b67308 */ /* 0x0004e80000000800 */
[----:B------:R-:W4:Y:S01]  /*53c0*/  SHFL.BFLY PT, R9, R2, 0x2, 0x1f ;  /* 0x0c401f0002097f89 */ /* 0x000f2200000e0000 */
[----:B-1----:R-:W-:-:S04]  /*53d0*/  FFMA.FTZ R0, R32, c[0x0][0x2d0], -R13 ;  /* 0x0000b40020007a23 */ /* 0x002fc8000001080d */
[----:B------:R1:W-:Y:S01]  /*53e0*/  MUFU.EX2 R203, R0 ;  /* 0x0000000000cb7308 */ /* 0x0003e20000000800 */
[----:B--2---:R-:W-:Y:S02]  /*53f0*/  F2FP.PACK_AB R4, R230, R236 ;  /* 0x000000ece604723e */ /* 0x004fe400000000ff */
[----:B---3--:R-:W-:-:S07]  /*5400*/  F2FP.PACK_AB R5, R200, R182 ;  /* 0x000000b6c805723e */ /* 0x008fce00000000ff */
[C---:B------:R-:W-:Y:S01]  /*5410*/  HMMA.16816.F32 R152, R4.reuse, R52, RZ ;  /* 0x000000340498723c */ /* 0x040fe200000018ff */
[----:B-1----:R-:W-:Y:S01]  /*5420*/  FMNMX.FTZ R0, R28, R3, !PT ;  /* 0x000000031c007209 */ /* 0x002fe20007810000 */
[----:B------:R-:W-:Y:S01]  /*5430*/  FFMA.FTZ R3, R33, c[0x0][0x2d0], -R13 ;  /* 0x0000b40021037a23 */ /* 0x000fe2000001080d */
[----:B----4-:R-:W-:Y:S02]  /*5440*/  FMNMX.FTZ R2, R2, R9, !PT ;  /* 0x0000000902027209 */ /* 0x010fe40007810000 */
[----:B------:R-:W-:Y:S01]  /*5450*/  FMNMX.FTZ R0, R171, R0, !PT ;  /* 0x00000000ab007209 */ /* 0x000fe20007810000 */
[----:B------:R1:W2:Y:S02]  /*5460*/  MUFU.EX2 R183, R3 ;  /* 0x0000000300b77308 */ /* 0x0002a40000000800 */
[----:B------:R-:W-:Y:S01]  /*5470*/  HMMA.16816.F32 R140, R4, R48, RZ ;  /* 0x00000030048c723c */ /* 0x000fe200000018ff */
[----:B------:R-:W3:Y:S01]  /*5480*/  SHFL.BFLY PT, R14, R2, 0x1, 0x1f ;  /* 0x0c201f00020e7f89 */ /* 0x000ee200000e0000 */
[----:B------:R-:W-:-:S04]  /*5490*/  FMNMX.FTZ R0, R172, R0, !PT ;  /* 0x00000000ac007209 */ /* 0x000fc80007810000 */
[----:B------:R-:W-:Y:S02]  /*54a0*/  FMNMX.FTZ R0, R173, R0, !PT ;  /* 0x00000000ad007209 */ /* 0x000fe40007810000 */
[----:B------:R-:W-:Y:S02]  /*54b0*/  HMMA.16816.F32 R136, R4, R120, RZ ;  /* 0x000000780488723c */ /* 0x000fe400000018ff */
[----:B------:R-:W-:Y:S01]  /*54c0*/  FMNMX.FTZ R0, R174, R0, !PT ;  /* 0x00000000ae007209 */ /* 0x000fe20007810000 */
[----:B-1----:R-:W-:-:S04]  /*54d0*/  FFMA.FTZ R3, R29, c[0x0][0x2d0], -R12 ;  /* 0x0000b4001d037a23 */ /* 0x002fc8000001080c */
[----:B------:R-:W1:Y:S01]  /*54e0*/  SHFL.BFLY PT, R8, R0, 0x2, 0x1f ;  /* 0x0c401f0000087f89 */ /* 0x000e6200000e0000 */
[C---:B------:R-:W-:Y:S01]  /*54f0*/  HMMA.16816.F32 R160, R4.reuse, R44, RZ ;  /* 0x0000002c04a0723c */ /* 0x040fe200000018ff */
[----:B--2---:R-:W-:Y:S01]  /*5500*/  F2FP.PACK_AB R10, R183, R203 ;  /* 0x000000cbb70a723e */ /* 0x004fe200000000ff */
[----:B------:R2:W-:Y:S06]  /*5510*/  MUFU.EX2 R224, R3 ;  /* 0x0000000300e07308 */ /* 0x0005ec0000000800 */
[----:B------:R-:W-:Y:S01]  /*5520*/  HMMA.16816.F32 R144, R4, R100, RZ ;  /* 0x000000640490723c */ /* 0x000fe200000018ff */
[----:B---3--:R-:W-:-:S04]  /*5530*/  FMNMX.FTZ R167, R2, R14, !PT ;  /* 0x0000000e02a77209 */ /* 0x008fc80007810000 */
[----:B------:R-:W-:-:S03]  /*5540*/  FSETP.NEU.FTZ.AND P0, PT, R167, -INF , PT ;  /* 0xff800000a700780b */ /* 0x000fc60003f1d000 */
[----:B------:R-:W-:Y:S01]  /*5550*/  HMMA.16816.F32 R148, R4, R40, RZ ;  /* 0x000000280494723c */ /* 0x000fe200000018ff */
[----:B--2---:R-:W-:-:S04]  /*5560*/  FFMA.FTZ R3, R30, c[0x0][0x2d0], -R12 ;  /* 0x0000b4001e037a23 */ /* 0x004fc8000001080c */
[----:B------:R2:W3:Y:S03]  /*5570*/  MUFU.EX2 R199, R3 ;  /* 0x0000000300c77308 */ /* 0x0004e60000000800 */
[C---:B------:R-:W-:Y:S08]  /*5580*/  HMMA.16816.F32 R156, R4.reuse, R36, RZ ;  /* 0x00000024049c723c */ /* 0x040ff000000018ff */
[----:B------:R-:W-:Y:S01]  /*5590*/  HMMA.16816.F32 R128, R4, R124, RZ ;  /* 0x0000007c0480723c */ /* 0x000fe200000018ff */
[----:B--2---:R-:W-:Y:S01]  /*55a0*/  FFMA.FTZ R3, R31, c[0x0][0x2d0], -R12 ;  /* 0x0000b4001f037a23 */ /* 0x004fe2000001080c */
[----:B---3--:R-:W-:-:S06]  /*55b0*/  F2FP.PACK_AB R9, R199, R224 ;  /* 0x000000e0c709723e */ /* 0x008fcc00000000ff */
[C---:B------:R-:W-:Y:S01]  /*55c0*/  HMMA.16816.F32 R116, R4.reuse, R50, RZ ;  /* 0x000000320474723c */ /* 0x040fe200000018ff */
[----:B------:R2:W-:Y:S07]  /*55d0*/  MUFU.EX2 R235, R3 ;  /* 0x0000000300eb7308 */ /* 0x0005ee0000000800 */
[C---:B------:R-:W-:Y:S08]  /*55e0*/  HMMA.16816.F32 R108, R4.reuse, R42, RZ ;  /* 0x0000002a046c723c */ /* 0x040ff000000018ff */
[----:B------:R-:W-:Y:S01]  /*55f0*/  HMMA.16816.F32 R104, R4, R38, RZ ;  /* 0x000000260468723c */ /* 0x000fe200000018ff */
[----:B--2---:R-:W-:-:S04]  /*5600*/  FFMA.FTZ R3, R34, c[0x0][0x2d0], -R12 ;  /* 0x0000b40022037a23 */ /* 0x004fc8000001080c */
[----:B------:R1:W2:Y:S03]  /*5610*/  MUFU.EX2 R234, R3 ;  /* 0x0000000300ea7308 */ /* 0x0002a60000000800 */
[C---:B------:R-:W-:Y:S08]  /*5620*/  HMMA.16816.F32 R96, R4.reuse, R46, RZ ;  /* 0x0000002e0460723c */ /* 0x040ff000000018ff */
[----:B------:R-:W-:Y:S01]  /*5630*/  HMMA.16816.F32 R92, R4, R54, RZ ;  /* 0x00000036045c723c */ /* 0x000fe200000018ff */
[----:B-1----:R-:W-:Y:S01]  /*5640*/  FMNMX.FTZ R3, R0, R8, !PT ;  /* 0x0000000800037209 */ /* 0x002fe20007810000 */
[----:B------:R-:W-:Y:S01]  /*5650*/  FMUL.FTZ R0, R167, c[0x0][0x2d0] ;  /* 0x0000b400a7007a20 */ /* 0x000fe20000410000 */
[----:B------:R-:W-:-:S05]  /*5660*/  F2FP.PACK_AB R8, R198, R229 ;  /* 0x000000e5c608723e */ /* 0x000fca00000000ff */
[----:B------:R-:W-:Y:S01]  /*5670*/  HMMA.16816.F32 R32, R4, R102, RZ ;  /* 0x000000660420723c */ /* 0x000fe200000018ff */
[----:B--2---:R-:W-:Y:S02]  /*5680*/  F2FP.PACK_AB R11, R234, R235 ;  /* 0x000000ebea0b723e */ /* 0x004fe400000000ff */
[----:B------:R-:W-:-:S05]  /*5690*/  FSEL R0, R0, RZ, P0 ;  /* 0x000000ff00007208 */ /* 0x000fca0000000000 */
[----:B------:R-:W-:Y:S01]  /*56a0*/  HMMA.16816.F32 R20, R4, R122, RZ ;  /* 0x0000007a0414723c */ /* 0x000fe200000018ff */
[----:B------:R-:W-:-:S04]  /*56b0*/  FFMA.FTZ R2, R78, c[0x0][0x2d0], -R0 ;  /* 0x0000b4004e027a23 */ /* 0x000fc80000010800 */
[----:B------:R1:W-:Y:S03]  /*56c0*/  MUFU.EX2 R242, R2 ;  /* 0x0000000200f27308 */ /* 0x0003e60000000800 */
[----:B------:R-:W-:Y:S01]  /*56d0*/  HMMA.16816.F32 R16, R4, R126, RZ ;  /* 0x0000007e0410723c */ /* 0x000fe200000018ff */
[----:B------:R-:W2:Y:S07]  /*56e0*/  SHFL.BFLY PT, R4, R3, 0x1, 0x1f ;  /* 0x0c201f0003047f89 */ /* 0x000eae00000e0000 */
[----:B------:R-:W-:Y:S01]  /*56f0*/  HMMA.16816.F32 R152, R8, R72, R152 ;  /* 0x000000480898723c */ /* 0x000fe20000001898 */
[----:B-1----:R-:W-:-:S07]  /*5700*/  FFMA.FTZ R2, R79, c[0x0][0x2d0], -R0 ;  /* 0x0000b4004f027a23 */ /* 0x002fce0000010800 */
[C---:B------:R-:W-:Y:S01]  /*5710*/  HMMA.16816.F32 R208, R8.reuse, R88, R140 ;  /* 0x0000005808d0723c */ /* 0x040fe2000000188c */
[----:B------:R1:W-:Y:S07]  /*5720*/  MUFU.EX2 R14, R2 ;  /* 0x00000002000e7308 */ /* 0x0003ee0000000800 */
[----:B------:R-:W-:Y:S01]  /*5730*/  HMMA.16816.F32 R136, R8, R68, R136 ;  /* 0x000000440888723c */ /* 0x000fe20000001888 */
[----:B--2---:R-:W-:Y:S01]  /*5740*/  FMNMX.FTZ R3, R3, R4, !PT ;  /* 0x0000000403037209 */ /* 0x004fe20007810000 */
[----:B------:R-:W-:-:S03]  /*5750*/  FFMA.FTZ R4, R113, c[0x0][0x2d0], -R0 ;  /* 0x0000b40071047a23 */ /* 0x000fc60000010800 */
[----:B------:R-:W-:-:S03]  /*5760*/  FSETP.NEU.FTZ.AND P0, PT, R3, -INF , PT ;  /* 0xff8000000300780b */ /* 0x000fc60003f1d000 */
[----:B------:R-:W-:Y:S01]  /*5770*/  HMMA.16816.F32 R140, R8, R64, R160 ;  /* 0x00000040088c723c */ /* 0x000fe200000018a0 */
[----:B-1----:R-:W-:-:S07]  /*5780*/  FFMA.FTZ R2, R112, c[0x0][0x2d0], -R0 ;  /* 0x0000b40070027a23 */ /* 0x002fce0000010800 */
[C---:B------:R-:W-:Y:S08]  /*5790*/  HMMA.16816.F32 R144, R8.reuse, R80, R144 ;  /* 0x000000500890723c */ /* 0x040ff00000001890 */
[----:B------:R-:W-:Y:S01]  /*57a0*/  HMMA.16816.F32 R192, R8, R84, R148 ;  /* 0x0000005408c0723c */ /* 0x000fe20000001894 */
[----:B------:R-:W-:Y:S01]  /*57b0*/  MOV R185, R136 ;  /* 0x0000008800b97202 */ /* 0x000fe20000000f00 */
[----:B------:R-:W-:Y:S01]  /*57c0*/  IMAD.MOV.U32 R233, RZ, RZ, R137 ;  /* 0x000000ffffe97224 */ /* 0x000fe200078e0089 */
[----:B------:R-:W-:Y:S01]  /*57d0*/  MUFU.EX2 R136, R4 ;  /* 0x0000000400887308 */ /* 0x000fe20000000800 */
[----:B------:R-:W-:Y:S01]  /*57e0*/  IMAD.MOV.U32 R232, RZ, RZ, R138 ;  /* 0x000000ffffe87224 */ /* 0x000fe200078e008a */
[----:B------:R-:W-:-:S03]  /*57f0*/  MOV R231, R139 ;  /* 0x0000008b00e77202 */ /* 0x000fc60000000f00 */
[C---:B------:R-:W-:Y:S01]  /*5800*/  HMMA.16816.F32 R148, R8.reuse, R60, R156 ;  /* 0x0000003c0894723c */ /* 0x040fe2000000189c */
[----:B------:R-:W-:Y:S01]  /*5810*/  MOV R7, R140 ;  /* 0x0000008c00077202 */ /* 0x000fe20000000f00 */
[----:B------:R-:W-:Y:S02]  /*5820*/  IMAD.MOV.U32 R6, RZ, RZ, R142 ;  /* 0x000000ffff067224 */ /* 0x000fe400078e008e */
[----:B------:R-:W-:Y:S02]  /*5830*/  IMAD.MOV.U32 R142, RZ, RZ, R155 ;  /* 0x000000ffff8e7224 */ /* 0x000fe400078e009b */
[----:B------:R-:W-:Y:S01]  /*5840*/  IMAD.MOV.U32 R155, RZ, RZ, R7 ;  /* 0x000000ffff9b7224 */ /* 0x000fe200078e0007 */
[----:B------:R-:W-:Y:S01]  /*5850*/  MOV R158, R143 ;  /* 0x0000008f009e7202 */ /* 0x000fe20000000f00 */
[----:B------:R-:W-:Y:S01]  /*5860*/  IMAD.MOV.U32 R157, RZ, RZ, R152 ;  /* 0x000000ffff9d7224 */ /* 0x000fe200078e0098 */
[----:B------:R-:W-:Y:S01]  /*5870*/  MOV R140, R145 ;  /* 0x00000091008c7202 */ /* 0x000fe20000000f00 */
[----:B------:R-:W1:Y:S01]  /*5880*/  MUFU.EX2 R152, R2 ;  /* 0x0000000200987308 */ /* 0x000e620000000800 */
[----:B------:R-:W-:Y:S01]  /*5890*/  IMAD.MOV.U32 R159, RZ, RZ, R141 ;  /* 0x000000ffff9f7224 */ /* 0x000fe200078e008d */
[C---:B------:R-:W-:Y:S01]  /*58a0*/  HMMA.16816.F32 R116, R8.reuse, R90, R116 ;  /* 0x0000005a0874723c */ /* 0x040fe20000001874 */
        /* <DEDUP_REMOVED lines=8> */
[----:B------:R-:W-:-:S02]  /*5930*/  IMAD.MOV.U32 R187, RZ, RZ, R194 ;  /* 0x000000ffffbb7224 */ /* 0x000fc400078e00c2 */
[----:B------:R-:W-:Y:S02]  /*5940*/  IMAD.MOV.U32 R5, RZ, RZ, R192 ;  /* 0x000000ffff057224 */ /* 0x000fe400078e00c0 */
[----:B------:R-:W-:Y:S01]  /*5950*/  IMAD.MOV.U32 R156, RZ, RZ, R153 ;  /* 0x000000ffff9c7224 */ /* 0x000fe200078e0099 */
[----:B-1----:R-:W-:Y:S01]  /*5960*/  F2FP.PACK_AB R6, R136, R152 ;  /* 0x000000988806723e */ /* 0x002fe200000000ff */
[----:B------:R-:W-:Y:S01]  /*5970*/  FMUL.FTZ R2, R3, c[0x0][0x2d0] ;  /* 0x0000b40003027a20 */ /* 0x000fe20000410000 */
[----:B------:R-:W-:Y:S01]  /*5980*/  HMMA.16816.F32 R248, R8, R86, R108 ;  /* 0x0000005608f8723c */ /* 0x000fe2000000186c */
[----:B------:R-:W-:Y:S01]  /*5990*/  IMAD.MOV.U32 R153, RZ, RZ, R5 ;  /* 0x000000ffff997224 */ /* 0x000fe200078e0005 */
[----:B------:R-:W-:Y:S01]  /*59a0*/  MOV R131, R154 ;  /* 0x0000009a00837202 */ /* 0x000fe20000000f00 */
[----:B------:R-:W-:Y:S01]  /*59b0*/  IMAD.MOV.U32 R130, RZ, RZ, R159 ;  /* 0x000000ffff827224 */ /* 0x000fe200078e009f */
[----:B------:R-:W-:Y:S01]  /*59c0*/  FSEL R2, R2, RZ, P0 ;  /* 0x000000ff02027208 */ /* 0x000fe20000000000 */
[----:B------:R-:W-:Y:S01]  /*59d0*/  IMAD.MOV.U32 R129, RZ, RZ, R155 ;  /* 0x000000ffff817224 */ /* 0x000fe200078e009b */
[----:B------:R-:W-:-:S02]  /*59e0*/  MOV R159, R200 ;  /* 0x000000c8009f7202 */ /* 0x000fc40000000f00 */
[C---:B------:R-:W-:Y:S01]  /*59f0*/  HMMA.16816.F32 R160, R8.reuse, R62, R104 ;  /* 0x0000003e08a0723c */ /* 0x040fe20000001868 */
[----:B------:R-:W-:Y:S01]  /*5a00*/  FFMA.FTZ R4, R77, c[0x0][0x2d0], -R2 ;  /* 0x0000b4004d047a23 */ /* 0x000fe20000010802 */
[----:B------:R-:W-:Y:S01]  /*5a10*/  MOV R137, R117 ;  /* 0x0000007500897202 */ /* 0x000fe20000000f00 */
[----:B------:R-:W-:Y:S02]  /*5a20*/  IMAD.MOV.U32 R139, RZ, RZ, R118 ;  /* 0x000000ffff8b7224 */ /* 0x000fe400078e0076 */
[----:B------:R1:W-:Y:S01]  /*5a30*/  MUFU.EX2 R195, R4 ;  /* 0x0000000400c37308 */ /* 0x0003e20000000800 */
[----:B------:R-:W-:Y:S02]  /*5a40*/  IMAD.MOV.U32 R138, RZ, RZ, R119 ;  /* 0x000000ffff8a7224 */ /* 0x000fe400078e0077 */
[----:B------:R-:W-:Y:S01]  /*5a50*/  HMMA.16816.F32 R244, R8, R66, R96 ;  /* 0x0000004208f4723c */ /* 0x000fe20000001860 */
[----:B------:R-:W-:-:S07]  /*5a60*/  IMAD.MOV.U32 R77, RZ, RZ, R116 ;  /* 0x000000ffff4d7224 */ /* 0x000fce00078e0074 */
[----:B------:R-:W-:Y:S01]  /*5a70*/  HMMA.16816.F32 R220, R8, R74, R92 ;  /* 0x0000004a08dc723c */ /* 0x000fe2000000185c */
[----:B-1----:R-:W-:-:S07]  /*5a80*/  FFMA.FTZ R4, R27, c[0x0][0x2d0], -R2 ;  /* 0x0000b4001b047a23 */ /* 0x002fce0000010802 */
[C---:B------:R-:W-:Y:S01]  /*5a90*/  HMMA.16816.F32 R216, R8.reuse, R82, R32 ;  /* 0x0000005208d8723c */ /* 0x040fe20000001820 */
[----:B------:R1:W2:Y:S07]  /*5aa0*/  MUFU.EX2 R194, R4 ;  /* 0x0000000400c27308 */ /* 0x0002ae0000000800 */
[C---:B------:R-:W-:Y:S08]  /*5ab0*/  HMMA.16816.F32 R212, R8.reuse, R70, R20 ;  /* 0x0000004608d4723c */ /* 0x040ff00000001814 */
[----:B------:R-:W-:Y:S01]  /*5ac0*/  HMMA.16816.F32 R204, R8, R58, R16 ;  /* 0x0000003a08cc723c */ /* 0x000fe20000001810 */
[----:B-1----:R-:W-:Y:S01]  /*5ad0*/  FFMA.FTZ R4, R15, c[0x0][0x2d0], -R2 ;  /* 0x0000b4000f047a23 */ /* 0x002fe20000010802 */
[----:B--2---:R-:W-:-:S03]  /*5ae0*/  F2FP.PACK_AB R5, R194, R195 ;  /* 0x000000c3c205723e */ /* 0x004fc600000000ff */
[----:B------:R1:W-:Y:S02]  /*5af0*/  MUFU.EX2 R192, R4 ;  /* 0x0000000400c07308 */ /* 0x0003e40000000800 */
[----:B------:R-:W-:Y:S02]  /*5b00*/  FFMA.FTZ R8, R132, c[0x0][0x2d0], -R0 ;  /* 0x0000b40084087a23 */ /* 0x000fe40000010800 */
[----:B------:R-:W-:-:S04]  /*5b10*/  IMAD.MOV.U32 R132, RZ, RZ, R138 ;  /* 0x000000ffff847224 */ /* 0x000fc800078e008a */
[----:B------:R2:W-:Y:S01]  /*5b20*/  MUFU.EX2 R30, R8 ;  /* 0x00000008001e7308 */ /* 0x0005e20000000800 */
[----:B-1----:R-:W-:-:S07]  /*5b30*/  FFMA.FTZ R4, R24, c[0x0][0x2d0], -R2 ;  /* 0x0000b40018047a23 */ /* 0x002fce0000010802 */
[----:B------:R1:W3:Y:S01]  /*5b40*/  MUFU.EX2 R193, R4 ;  /* 0x0000000400c17308 */ /* 0x0002e20000000800 */
[----:B--2---:R-:W-:Y:S01]  /*5b50*/  FFMA.FTZ R8, R133, c[0x0][0x2d0], -R0 ;  /* 0x0000b40085087a23 */ /* 0x004fe20000010800 */
[----:B------:R-:W-:-:S06]  /*5b60*/  MOV R133, R139 ;  /* 0x0000008b00857202 */ /* 0x000fcc0000000f00 */
[----:B------:R2:W-:Y:S01]  /*5b70*/  MUFU.EX2 R15, R8 ;  /* 0x00000008000f7308 */ /* 0x0005e20000000800 */
[----:B-1----:R-:W-:Y:S02]  /*5b80*/  F2FP.PACK_AB R4, R14, R242 ;  /* 0x000000f20e04723e */ /* 0x002fe400000000ff */
[----:B---3--:R-:W-:Y:S01]  /*5b90*/  F2FP.PACK_AB R7, R193, R192 ;  /* 0x000000c0c107723e */ /* 0x008fe200000000ff */
[----:B--2---:R-:W-:-:S06]  /*5ba0*/  FFMA.FTZ R8, R134, c[0x0][0x2d0], -R0 ;  /* 0x0000b40086087a23 */ /* 0x004fcc0000010800 */
[C---:B------:R-:W-:Y:S01]  /*5bb0*/  HMMA.16816.F32 R108, R4.reuse, R40, RZ ;  /* 0x00000028046c723c */ /* 0x040fe200000018ff */
[----:B------:R-:W-:Y:S01]  /*5bc0*/  IMAD.MOV.U32 R134, RZ, RZ, R137 ;  /* 0x000000ffff867224 */ /* 0x000fe200078e0089 */
[----:B------:R1:W2:Y:S06]  /*5bd0*/  MUFU.EX2 R29, R8 ;  /* 0x00000008001d7308 */ /* 0x0002ac0000000800 */
[C---:B------:R-:W-:Y:S08]  /*5be0*/  HMMA.16816.F32 R104, R4.reuse, R42, RZ ;  /* 0x0000002a0468723c */ /* 0x040ff000000018ff */
[----:B------:R-:W-:Y:S01]  /*5bf0*/  HMMA.16816.F32 R40, R4, R102, RZ ;  /* 0x000000660428723c */ /* 0x000fe200000018ff */
[----:B-1----:R-:W-:-:S02]  /*5c00*/  FFMA.FTZ R8, R135, c[0x0][0x2d0], -R0 ;  /* 0x0000b40087087a23 */ /* 0x002fc40000010800 */
[----:B------:R-:W-:Y:S02]  /*5c10*/  IMAD.MOV.U32 R135, RZ, RZ, R30 ;  /* 0x000000ffff877224 */ /* 0x000fe400078e001e */
[----:B------:R1:W3:Y:S02]  /*5c20*/  MUFU.EX2 R128, R8 ;  /* 0x0000000800807308 */ /* 0x0002e40000000800 */
[----:B--2---:R-:W-:Y:S01]  /*5c30*/  MOV R103, R29 ;  /* 0x0000001d00677202 */ /* 0x004fe20000000f00 */
[----:B------:R-:W-:Y:S01]  /*5c40*/  HMMA.16816.F32 R116, R4, R48, RZ ;  /* 0x000000300474723c */ /* 0x000fe200000018ff */
[----:B------:R-:W-:-:S07]  /*5c50*/  IMAD.MOV.U32 R102, RZ, RZ, R181 ;  /* 0x000000ffff667224 */ /* 0x000fce00078e00b5 */
[----:B------:R-:W-:Y:S01]  /*5c60*/  HMMA.16816.F32 R112, R4, R50, RZ ;  /* 0x000000320470723c */ /* 0x000fe200000018ff */
[----:B-1----:R-:W-:-:S07]  /*5c70*/  FFMA.FTZ R8, R25, c[0x0][0x2d0], -R2 ;  /* 0x0000b40019087a23 */ /* 0x002fce0000010802 */
[C---:B------:R-:W-:Y:S01]  /*5c80*/  HMMA.16816.F32 R92, R4.reuse, R36, RZ ;  /* 0x00000024045c723c */ /* 0x040fe200000018ff */
[----:B------:R1:W-:Y:S07]  /*5c90*/  MUFU.EX2 R165, R8 ;  /* 0x0000000800a57308 */ /* 0x0003ee0000000800 */
[C---:B------:R-:W-:Y:S08]  /*5ca0*/  HMMA.16816.F32 R96, R4.reuse, R38, RZ ;  /* 0x000000260460723c */ /* 0x040ff000000018ff */
[----:B------:R-:W-:Y:S01]  /*5cb0*/  HMMA.16816.F32 R32, R4, R44, RZ ;  /* 0x0000002c0420723c */ /* 0x000fe200000018ff */
[----:B-1----:R-:W-:-:S04]  /*5cc0*/  FFMA.FTZ R8, R26, c[0x0][0x2d0], -R2 ;  /* 0x0000b4001a087a23 */ /* 0x002fc80000010802 */
[----:B------:R1:W2:Y:S03]  /*5cd0*/  MUFU.EX2 R170, R8 ;  /* 0x0000000800aa7308 */ /* 0x0002a60000000800 */
[C---:B------:R-:W-:Y:S07]  /*5ce0*/  HMMA.16816.F32 R24, R4.reuse, R52, RZ ;  /* 0x000000340418723c */ /* 0x040fee00000018ff */
[----:B------:R-:W-:Y:S01]  /*5cf0*/  IMAD.MOV.U32 R53, RZ, RZ, R183 ;  /* 0x000000ffff357224 */ /* 0x000fe200078e00b7 */
[----:B------:R-:W-:Y:S01]  /*5d00*/  HMMA.16816.F32 R48, R4, R46, RZ ;  /* 0x0000002e0430723c */ /* 0x000fe200000018ff */
[----:B------:R-:W-:Y:S01]  /*5d10*/  MOV R52, R203 ;  /* 0x000000cb00347202 */ /* 0x000fe20000000f00 */
[----:B-1----:R-:W-:-:S06]  /*5d20*/  FFMA.FTZ R8, R76, c[0x0][0x2d0], -R2 ;  /* 0x0000b4004c087a23 */ /* 0x002fcc0000010802 */
[C---:B------:R-:W-:Y:S01]  /*5d30*/  HMMA.16816.F32 R44, R4.reuse, R54, RZ ;  /* 0x00000036042c723c */ /* 0x040fe200000018ff */
[----:B------:R-:W-:Y:S01]  /*5d40*/  IMAD.MOV.U32 R76, RZ, RZ, R202 ;  /* 0x000000ffff4c7224 */ /* 0x000fe200078e00ca */
[----:B------:R1:W-:Y:S05]  /*5d50*/  MUFU.EX2 R166, R8 ;  /* 0x0000000800a67308 */ /* 0x0003ea0000000800 */
[----:B------:R-:W-:Y:S01]  /*5d60*/  MOV R54, R180 ;  /* 0x000000b400367202 */ /* 0x000fe20000000f00 */
[----:B------:R-:W-:Y:S01]  /*5d70*/  HMMA.16816.F32 R20, R4, R100, RZ ;  /* 0x000000640414723c */ /* 0x000fe200000018ff */
[----:B------:R-:W-:-:S06]  /*5d80*/  IMAD.MOV.U32 R55, RZ, RZ, R201 ;  /* 0x000000ffff377224 */ /* 0x000fcc00078e00c9 */
[----:B------:R-:W-:Y:S01]  /*5d90*/  MOV R100, R182 ;  /* 0x000000b600647202 */ /* 0x000fe20000000f00 */
[----:B------:R-:W-:Y:S01]  /*5da0*/  HMMA.16816.F32 R36, R4, R122, RZ ;  /* 0x0000007a0424723c */ /* 0x000fe200000018ff */
[----:B------:R-:W-:Y:S02]  /*5db0*/  IMAD.MOV.U32 R101, RZ, RZ, R136 ;  /* 0x000000ffff657224 */ /* 0x000fe400078e0088 */
[----:B-1----:R-:W-:-:S04]  /*5dc0*/  FFMA.FTZ R8, R28, c[0x0][0x2d0], -R2 ;  /* 0x0000b4001c087a23 */ /* 0x002fc80000010802 */
[----:B------:R1:W4:Y:S01]  /*5dd0*/  MUFU.EX2 R164, R8 ;  /* 0x0000000800a47308 */ /* 0x0003220000000800 */
[C---:B------:R-:W-:Y:S07]  /*5de0*/  HMMA.16816.F32 R28, R4.reuse, R126, RZ ;  /* 0x0000007e041c723c */ /* 0x040fee00000018ff */
[----:B---3--:R-:W-:Y:S01]  /*5df0*/  IMAD.MOV.U32 R127, RZ, RZ, R128 ;  /* 0x000000ffff7f7224 */ /* 0x008fe200078e0080 */
[----:B------:R-:W-:Y:S01]  /*5e00*/  HMMA.16816.F32 R16, R4, R124, RZ ;  /* 0x0000007c0410723c */ /* 0x000fe200000018ff */
[----:B------:R-:W-:-:S06]  /*5e10*/  IMAD.MOV.U32 R128, RZ, RZ, R153 ;  /* 0x000000ffff807224 */ /* 0x000fcc00078e0099 */
[----:B------:R-:W-:Y:S01]  /*5e20*/  IMAD.MOV.U32 R125, RZ, RZ, R152 ;  /* 0x000000ffff7d7224 */ /* 0x000fe200078e0098 */
[----:B-1----:R-:W-:Y:S07]  /*5e30*/  HMMA.16816.F32 R8, R4, R120, RZ ;  /* 0x000000780408723c */ /* 0x002fee00000018ff */
[----:B------:R-:W-:Y:S02]  /*5e40*/  F2FP.PACK_AB R4, R15, R135 ;  /* 0x000000870f04723e */ /* 0x000fe400000000ff */
[----:B------:R-:W-:-:S02]  /*5e50*/  F2FP.PACK_AB R6, R127, R103 ;  /* 0x000000677f06723e */ /* 0x000fc400000000ff */
[----:B--2---:R-:W-:Y:S02]  /*5e60*/  F2FP.PACK_AB R5, R170, R165 ;  /* 0x000000a5aa05723e */ /* 0x004fe400000000ff */
[----:B----4-:R-:W-:-:S07]  /*5e70*/  F2FP.PACK_AB R7, R164, R166 ;  /* 0x000000a6a407723e */ /* 0x010fce00000000ff */
[C---:B------:R-:W-:Y:S08]  /*5e80*/  HMMA.16816.F32 R24, R4.reuse, R72, R24 ;  /* 0x000000480418723c */ /* 0x040ff00000001818 */
[C---:B------:R-:W-:Y:S07]  /*5e90*/  HMMA.16816.F32 R120, R4.reuse, R68, R8 ;  /* 0x000000440478723c */ /* 0x040fee0000001808 */
[----:B------:R-:W-:Y:S01]  /*5ea0*/  FFMA.FTZ R8, R177, c[0x0][0x2d0], -R13 ;  /* 0x0000b400b1087a23 */ /* 0x000fe2000001080d */
[C---:B------:R-:W-:Y:S01]  /*5eb0*/  HMMA.16816.F32 R180, R4.reuse, R88, R116 ;  /* 0x0000005804b4723c */ /* 0x040fe20000001874 */
[----:B------:R-:W-:Y:S01]  /*5ec0*/  IMAD.MOV.U32 R68, RZ, RZ, R157 ;  /* 0x000000ffff447224 */ /* 0x000fe200078e009d */
[----:B------:R-:W-:Y:S01]  /*5ed0*/  MOV R69, R156 ;  /* 0x0000009c00457202 */ /* 0x000fe20000000f00 */
[----:B------:R1:W-:Y:S04]  /*5ee0*/  MUFU.EX2 R73, R8 ;  /* 0x0000000800497308 */ /* 0x0003e80000000800 */
[----:B------:R-:W-:Y:S01]  /*5ef0*/  IMAD.MOV.U32 R118, RZ, RZ, R125 ;  /* 0x000000ffff767224 */ /* 0x000fe200078e007d */
[----:B------:R-:W-:Y:S01]  /*5f00*/  HMMA.16816.F32 R88, R4, R90, R112 ;  /* 0x0000005a0458723c */ /* 0x000fe20000001870 */
[----:B------:R-:W-:Y:S01]  /*5f10*/  MOV R117, R54 ;  /* 0x0000003600757202 */ /* 0x000fe20000000f00 */
[----:B------:R-:W-:Y:S01]  /*5f20*/  IMAD.MOV.U32 R54, RZ, RZ, R134 ;  /* 0x000000ffff367224 */ /* 0x000fe200078e0086 */
[----:B------:R-:W-:Y:S01]  /*5f30*/  MOV R125, R52 ;  /* 0x00000034007d7202 */ /* 0x000fe20000000f00 */
[----:B------:R-:W-:-:S02]  /*5f40*/  IMAD.MOV.U32 R52, RZ, RZ, R77 ;  /* 0x000000ffff347224 */ /* 0x000fc400078e004d */
[----:B------:R-:W-:Y:S01]  /*5f50*/  IMAD.MOV.U32 R134, RZ, RZ, R187 ;  /* 0x000000ffff867224 */ /* 0x000fe200078e00bb */
[----:B------:R-:W-:Y:S01]  /*5f60*/  MOV R112, R78 ;  /* 0x0000004e00707202 */ /* 0x000fe20000000f00 */
[C---:B------:R-:W-:Y:S01]  /*5f70*/  HMMA.16816.F32 R200, R4.reuse, R56, R16 ;  /* 0x0000003804c8723c */ /* 0x040fe20000001810 */
[----:B------:R-:W-:Y:S01]  /*5f80*/  IMAD.MOV.U32 R77, RZ, RZ, R186 ;  /* 0x000000ffff4d7224 */ /* 0x000fe200078e00ba */
[----:B------:R-:W-:Y:S01]  /*5f90*/  MOV R115, R54 ;  /* 0x0000003600737202 */ /* 0x000fe20000000f00 */
[----:B-1----:R-:W-:Y:S01]  /*5fa0*/  FFMA.FTZ R8, R176, c[0x0][0x2d0], -R13 ;  /* 0x0000b400b0087a23 */ /* 0x002fe2000001080d */
[----:B------:R-:W-:Y:S01]  /*5fb0*/  MOV R113, R52 ;  /* 0x0000003400717202 */ /* 0x000fe20000000f00 */
[----:B------:R-:W-:Y:S02]  /*5fc0*/  IMAD.MOV.U32 R119, RZ, RZ, R55 ;  /* 0x000000ffff777224 */ /* 0x000fe400078e0037 */
[----:B------:R1:W2:Y:S01]  /*5fd0*/  MUFU.EX2 R124, R8 ;  /* 0x00000008007c7308 */ /* 0x0002a20000000800 */
[----:B------:R-:W-:Y:S01]  /*5fe0*/  HMMA.16816.F32 R16, R4, R62, R96 ;  /* 0x0000003e0410723c */ /* 0x000fe20000001860 */
[----:B------:R-:W-:Y:S01]  /*5ff0*/  IMAD.MOV.U32 R55, RZ, RZ, R133 ;  /* 0x000000ffff377224 */ /* 0x000fe200078e0085 */
[----:B------:R-:W-:Y:S01]  /*6000*/  MOV R133, R252 ;  /* 0x000000fc00857202 */ /* 0x000fe20000000f00 */
[----:B------:R-:W-:-:S02]  /*6010*/  IMAD.MOV.U32 R72, RZ, RZ, R125 ;  /* 0x000000ffff487224 */ /* 0x000fc400078e007d */
[----:B------:R-:W-:Y:S02]  /*6020*/  IMAD.MOV.U32 R125, RZ, RZ, R242 ;  /* 0x000000ffff7d7224 */ /* 0x000fe400078e00f2 */
[----:B------:R-:W-:Y:S01]  /*6030*/  IMAD.MOV.U32 R56, RZ, RZ, R55 ;  /* 0x000000ffff387224 */ /* 0x000fe200078e0037 */
[C---:B------:R-:W-:Y:S01]  /*6040*/  HMMA.16816.F32 R20, R4.reuse, R80, R20 ;  /* 0x000000500414723c */ /* 0x040fe20000001814 */
[----:B------:R-:W-:Y:S02]  /*6050*/  IMAD.MOV.U32 R99, RZ, RZ, R113 ;  /* 0x000000ffff637224 */ /* 0x000fe400078e0071 */
[----:B------:R-:W-:Y:S02]  /*6060*/  IMAD.MOV.U32 R52, RZ, RZ, R129 ;  /* 0x000000ffff347224 */ /* 0x000fe400078e0081 */
[----:B------:R-:W-:Y:S02]  /*6070*/  IMAD.MOV.U32 R54, RZ, RZ, R131 ;  /* 0x000000ffff367224 */ /* 0x000fe400078e0083 */
[----:B-1----:R-:W-:Y:S01]  /*6080*/  FFMA.FTZ R8, R179, c[0x0][0x2d0], -R13 ;  /* 0x0000b400b3087a23 */ /* 0x002fe2000001080d */
[C---:B------:R-:W-:Y:S01]  /*6090*/  HMMA.16816.F32 R136, R4.reuse, R84, R108 ;  /* 0x000000540488723c */ /* 0x040fe2000000186c */
[----:B--2---:R-:W-:Y:S01]  /*60a0*/  IMAD.MOV.U32 R96, RZ, RZ, R124 ;  /* 0x000000ffff607224 */ /* 0x004fe200078e007c */
[----:B------:R-:W-:Y:S01]  /*60b0*/  LDSM.16.MT88.4 R108, [R228+0x4880] ;  /* 0x00488000e46c783b */ /* 0x000fe20000004200 */
[----:B------:R1:W2:Y:S01]  /*60c0*/  MUFU.EX2 R116, R8 ;  /* 0x0000000800747308 */ /* 0x0002a20000000800 */
[----:B------:R-:W-:Y:S01]  /*60d0*/  IMAD.MOV.U32 R124, RZ, RZ, R76 ;  /* 0x000000ffff7c7224 */ /* 0x000fe200078e004c */
[----:B------:R-:W-:Y:S01]  /*60e0*/  MOV R76, R132 ;  /* 0x00000084004c7202 */ /* 0x000fe20000000f00 */
[----:B------:R-:W-:Y:S01]  /*60f0*/  IMAD.MOV.U32 R132, RZ, RZ, R128 ;  /* 0x000000ffff847224 */ /* 0x000fe200078e0080 */
[----:B------:R-:W-:Y:S01]  /*6100*/  MOV R128, R185 ;  /* 0x000000b900807202 */ /* 0x000fe20000000f00 */
[----:B------:R-:W-:Y:S01]  /*6110*/  HMMA.16816.F32 R104, R4, R86, R104 ;  /* 0x000000560468723c */ /* 0x000fe20000001868 */
[----:B------:R-:W-:Y:S01]  /*6120*/  MOV R84, R141 ;  /* 0x0000008d00547202 */ /* 0x000fe20000000f00 */
[----:B------:R-:W-:-:S02]  /*6130*/  IMAD.MOV.U32 R85, RZ, RZ, R140 ;  /* 0x000000ffff557224 */ /* 0x000fc400078e008c */
[----:B------:R-:W-:Y:S02]  /*6140*/  IMAD.MOV.U32 R81, RZ, RZ, R101 ;  /* 0x000000ffff517224 */ /* 0x000fe400078e0065 */
[----:B------:R-:W-:Y:S02]  /*6150*/  IMAD.MOV.U32 R57, RZ, RZ, R76 ;  /* 0x000000ffff397224 */ /* 0x000fe400078e004c */
[C---:B------:R-:W-:Y:S01]  /*6160*/  HMMA.16816.F32 R40, R4.reuse, R82, R40 ;  /* 0x000000520428723c */ /* 0x040fe20000001828 */
[----:B------:R-:W-:Y:S02]  /*6170*/  IMAD.MOV.U32 R86, RZ, RZ, R142 ;  /* 0x000000ffff567224 */ /* 0x000fe400078e008e */
[----:B-1----:R-:W-:Y:S02]  /*6180*/  FFMA.FTZ R8, R184, c[0x0][0x2d0], -R13 ;  /* 0x0000b400b8087a23 */ /* 0x002fe4000001080d */
[----:B------:R-:W1:Y:S01]  /*6190*/  LDSM.16.MT88.4 R184, [R225+0x3080] ;  /* 0x00308000e1b8783b */ /* 0x000e620000004200 */
[----:B------:R-:W-:Y:S01]  /*61a0*/  IMAD.MOV.U32 R13, RZ, RZ, R143 ;  /* 0x000000ffff0d7224 */ /* 0x000fe200078e008f */
[----:B------:R3:W-:Y:S01]  /*61b0*/  MUFU.EX2 R114, R8 ;  /* 0x0000000800727308 */ /* 0x0007e20000000800 */
[----:B--2---:R-:W-:Y:S01]  /*61c0*/  IMAD.MOV.U32 R82, RZ, RZ, R116 ;  /* 0x000000ffff527224 */ /* 0x004fe200078e0074 */
[----:B------:R-:W2:Y:S01]  /*61d0*/  LDSM.16.MT88.4 R140, [R226+0x3080] ;  /* 0x00308000e28c783b */ /* 0x000ea20000004200 */
[----:B------:R-:W-:Y:S01]  /*61e0*/  IMAD.MOV.U32 R87, RZ, RZ, R79 ;  /* 0x000000ffff577224 */ /* 0x000fe200078e004f */
[C---:B------:R-:W-:Y:S01]  /*61f0*/  HMMA.16816.F32 R152, R4.reuse, R60, R92 ;  /* 0x0000003c0498723c */ /* 0x040fe2000000185c */
[----:B------:R-:W-:Y:S01]  /*6200*/  IMAD.MOV.U32 R116, RZ, RZ, R119 ;  /* 0x000000ffff747224 */ /* 0x000fe200078e0077 */
[----:B------:R-:W-:Y:S01]  /*6210*/  LDSM.16.MT88.4 R60, [R227+0x3080] ;  /* 0x00308000e33c783b */ /* 0x000fe20000004200 */
[----:B------:R-:W-:Y:S01]  /*6220*/  IMAD.MOV.U32 R119, RZ, RZ, R135 ;  /* 0x000000ffff777224 */ /* 0x000fe200078e0087 */
[----:B------:R-:W-:Y:S01]  /*6230*/  MOV R135, R77 ;  /* 0x0000004d00877202 */ /* 0x000fe20000000f00 */
[----:B------:R-:W-:Y:S01]  /*6240*/  IMAD.MOV.U32 R98, RZ, RZ, R86 ;  /* 0x000000ffff627224 */ /* 0x000fe200078e0056 */
[----:B------:R-:W-:Y:S01]  /*6250*/  LDSM.16.MT88.4 R76, [R225+0x4880] ;  /* 0x00488000e14c783b */ /* 0x000fe20000004200 */
[----:B------:R-:W-:Y:S01]  /*6260*/  IMAD.MOV.U32 R97, RZ, RZ, R13 ;  /* 0x000000ffff617224 */ /* 0x000fe200078e000d */
[C---:B------:R-:W-:Y:S01]  /*6270*/  HMMA.16816.F32 R32, R4.reuse, R64, R32 ;  /* 0x000000400420723c */ /* 0x040fe20000001820 */
[----:B------:R-:W-:Y:S01]  /*6280*/  MOV R86, R87 ;  /* 0x0000005700567202 */ /* 0x000fe20000000f00 */
[----:B------:R-:W-:Y:S01]  /*6290*/  LDSM.16.MT88.4 R92, [R226+0x4880] ;  /* 0x00488000e25c783b */ /* 0x000fe20000004200 */
[----:B------:R-:W-:Y:S01]  /*62a0*/  IMAD.MOV.U32 R87, RZ, RZ, R112 ;  /* 0x000000ffff577224 */ /* 0x000fe200078e0070 */
[----:B------:R-:W-:Y:S01]  /*62b0*/  MOV R13, R115 ;  /* 0x00000073000d7202 */ /* 0x000fe20000000f00 */
[----:B---3--:R-:W-:Y:S01]  /*62c0*/  FFMA.FTZ R8, R175, c[0x0][0x2d0], -R12 ;  /* 0x0000b400af087a23 */ /* 0x008fe2000001080c */
[----:B------:R-:W-:Y:S01]  /*62d0*/  MOV R115, R81 ;  /* 0x0000005100737202 */ /* 0x000fe20000000f00 */
[----:B------:R-:W-:Y:S01]  /*62e0*/  IMAD.MOV.U32 R112, RZ, RZ, R56 ;  /* 0x000000ffff707224 */ /* 0x000fe200078e0038 */
[----:B------:R-:W-:Y:S01]  /*62f0*/  MOV R65, R124 ;  /* 0x0000007c00417202 */ /* 0x000fe20000000f00 */
[----:B------:R3:W-:Y:S01]  /*6300*/  MUFU.EX2 R126, R8 ;  /* 0x00000008007e7308 */ /* 0x0007e20000000800 */
[----:B------:R-:W-:Y:S01]  /*6310*/  IMAD.MOV.U32 R56, RZ, RZ, R72 ;  /* 0x000000ffff387224 */ /* 0x000fe200078e0048 */
[C---:B------:R-:W-:Y:S01]  /*6320*/  HMMA.16816.F32 R36, R4.reuse, R70, R36 ;  /* 0x000000460424723c */ /* 0x040fe20000001824 */
        /* <DEDUP_REMOVED lines=11> */
[----:B------:R-:W-:-:S02]  /*63e0*/  IMAD.MOV.U32 R64, RZ, RZ, R53 ;  /* 0x000000ffff407224 */ /* 0x000fc400078e0035 */
[----:B---3--:R-:W-:-:S03]  /*63f0*/  FFMA.FTZ R8, R178, c[0x0][0x2d0], -R12 ;  /* 0x0000b400b2087a23 */ /* 0x008fc6000001080c */
[C---:B------:R-:W-:Y:S01]  /*6400*/  HMMA.16816.F32 R44, R4.reuse, R74, R44 ;  /* 0x0000004a042c723c */ /* 0x040fe2000000182c */
[----:B------:R3:W4:Y:S01]  /*6410*/  MUFU.EX2 R80, R8 ;  /* 0x0000000800507308 */ /* 0x0007220000000800 */
[----:B------:R-:W-:Y:S01]  /*6420*/  IMAD.MOV.U32 R100, RZ, RZ, R234 ;  /* 0x000000ffff647224 */ /* 0x000fe200078e00ea */
[----:B------:R-:W-:Y:S01]  /*6430*/  MOV R67, R99 ;  /* 0x0000006300437202 */ /* 0x000fe20000000f00 */
[----:B------:R-:W-:Y:S01]  /*6440*/  IMAD.MOV.U32 R71, RZ, RZ, R98 ;  /* 0x000000ffff477224 */ /* 0x000fe200078e0062 */
[----:B------:R-:W-:Y:S01]  /*6450*/  MOV R70, R97 ;  /* 0x0000006100467202 */ /* 0x000fe20000000f00 */
[----:B------:R-:W-:Y:S01]  /*6460*/  IMAD.MOV.U32 R13, RZ, RZ, R56 ;  /* 0x000000ffff0d7224 */ /* 0x000fe200078e0038 */
[----:B------:R-:W-:Y:S01]  /*6470*/  MOV R53, R130 ;  /* 0x0000008200357202 */ /* 0x000fe20000000f00 */
[----:B------:R-:W-:Y:S01]  /*6480*/  HMMA.16816.F32 R28, R4, R58, R28 ;  /* 0x0000003a041c723c */ /* 0x000fe2000000181c */
[----:B------:R-:W-:Y:S01]  /*6490*/  IMAD.MOV.U32 R101, RZ, RZ, R128 ;  /* 0x000000ffff657224 */ /* 0x000fe200078e0080 */
[----:B------:R1:W5:Y:S01]  /*64a0*/  LDL.LU R236, [R1+0x74] ;  /* 0x0000740001ec7983 */ /* 0x0003620000300800 */
[----:B------:R-:W-:-:S02]  /*64b0*/  IMAD.MOV.U32 R117, RZ, RZ, R102 ;  /* 0x000000ffff757224 */ /* 0x000fc400078e0066 */
[----:B------:R-:W-:Y:S02]  /*64c0*/  IMAD.MOV.U32 R55, RZ, RZ, R158 ;  /* 0x000000ffff377224 */ /* 0x000fe400078e009e */
[----:B---3--:R-:W-:Y:S01]  /*64d0*/  FFMA.FTZ R8, R189, c[0x0][0x2d0], -R12 ;  /* 0x0000b400bd087a23 */ /* 0x008fe2000001080c */
[----:B------:R-:W-:Y:S01]  /*64e0*/  MOV R99, R115 ;  /* 0x0000007300637202 */ /* 0x000fe20000000f00 */
[----:B------:R-:W-:Y:S01]  /*64f0*/  FFMA.FTZ R4, R190, c[0x0][0x2d0], -R0 ;  /* 0x0000b400be047a23 */ /* 0x000fe20000010800 */
[----:B----4-:R-:W-:Y:S01]  /*6500*/  F2FP.PACK_AB R129, R80, R126 ;  /* 0x0000007e5081723e */ /* 0x010fe200000000ff */
[----:B------:R3:W-:Y:S01]  /*6510*/  MUFU.EX2 R252, R8 ;  /* 0x0000000800fc7308 */ /* 0x0007e20000000800 */
[----:B------:R-:W-:Y:S01]  /*6520*/  IMAD.MOV.U32 R98, RZ, RZ, R113 ;  /* 0x000000ffff627224 */ /* 0x000fe200078e0071 */
[----:B------:R-:W-:Y:S02]  /*6530*/  MOV R56, R118 ;  /* 0x0000007600387202 */ /* 0x000fe40000000f00 */
[----:B------:R-:W-:-:S02]  /*6540*/  MOV R97, R112 ;  /* 0x0000007000617202 */ /* 0x000fc40000000f00 */
[----:B------:R-:W-:Y:S01]  /*6550*/  F2FP.PACK_AB R130, R114, R82 ;  /* 0x000000527282723e */ /* 0x000fe200000000ff */
[----:B------:R-:W-:Y:S01]  /*6560*/  IMAD.MOV.U32 R74, RZ, RZ, R175 ;  /* 0x000000ffff4a7224 */ /* 0x000fe200078e00af */
[----:B------:R-:W-:Y:S01]  /*6570*/  F2FP.PACK_AB R128, R96, R73 ;  /* 0x000000496080723e */ /* 0x000fe200000000ff */
[----:B------:R-:W-:Y:S01]  /*6580*/  IMAD.MOV.U32 R58, RZ, RZ, R119 ;  /* 0x000000ffff3a7224 */ /* 0x000fe200078e0077 */
[----:B------:R-:W-:Y:S01]  /*6590*/  MOV R102, R235 ;  /* 0x000000eb00667202 */ /* 0x000fe20000000f00 */
[----:B------:R-:W-:Y:S01]  /*65a0*/  LDSM.16.MT88.4 R156, [R228+0x3080] ;  /* 0x00308000e49c783b */ /* 0x000fe20000004200 */
[----:B---3--:R-:W-:Y:S02]  /*65b0*/  FFMA.FTZ R8, R188, c[0x0][0x2d0], -R12 ;  /* 0x0000b400bc087a23 */ /* 0x008fe4000001080c */
[----:B------:R-:W-:Y:S01]  /*65c0*/  IMAD.MOV.U32 R113, RZ, RZ, R65 ;  /* 0x000000ffff717224 */ /* 0x000fe200078e0041 */
[----:B------:R-:W-:Y:S01]  /*65d0*/  MOV R118, R100 ;  /* 0x0000006400767202 */ /* 0x000fe20000000f00 */
[----:B------:R3:W4:Y:S01]  /*65e0*/  MUFU.EX2 R242, R8 ;  /* 0x0000000800f27308 */ /* 0x0007220000000800 */
[----:B------:R-:W-:-:S02]  /*65f0*/  MOV R112, R57 ;  /* 0x0000003900707202 */ /* 0x000fc40000000f00 */
[----:B------:R-:W-:Y:S01]  /*6600*/  MOV R189, R67 ;  /* 0x0000004300bd7202 */ /* 0x000fe20000000f00 */
[----:B------:R-:W-:Y:S01]  /*6610*/  IMAD.MOV.U32 R115, RZ, RZ, R117 ;  /* 0x000000ffff737224 */ /* 0x000fe200078e0075 */
[----:B------:R-:W-:Y:S01]  /*6620*/  MOV R75, R97 ;  /* 0x00000061004b7202 */ /* 0x000fe20000000f00 */
[----:B------:R-:W-:Y:S01]  /*6630*/  IMAD.MOV.U32 R66, RZ, RZ, R98 ;  /* 0x000000ffff427224 */ /* 0x000fe200078e0062 */
[----:B------:R2:W5:Y:S04]  /*6640*/  LDL.LU R235, [R1+0x70] ;  /* 0x0000700001eb7983 */ /* 0x0005680000300800 */
[----:B---3--:R-:W3:Y:S01]  /*6650*/  LDSM.16.MT88.4 R8, [R227+0x4880] ;  /* 0x00488000e308783b */ /* 0x008ee20000004200 */
[----:B------:R-:W-:Y:S01]  /*6660*/  IMAD.MOV.U32 R65, RZ, RZ, R127 ;  /* 0x000000ffff417224 */ /* 0x000fe200078e007f */
[----:B----4-:R-:W-:Y:S01]  /*6670*/  F2FP.PACK_AB R131, R242, R252 ;  /* 0x000000fcf283723e */ /* 0x010fe200000000ff */
        /* <DEDUP_REMOVED lines=8> */
[C---:B-1----:R-:W-:Y:S01]  /*6700*/  HMMA.16816.F32 R176, R128.reuse, R184, R208 ;  /* 0x000000b880b0723c */ /* 0x042fe200000018d0 */
[----:B------:R-:W-:Y:S01]  /*6710*/  MOV R116, R102 ;  /* 0x0000006600747202 */ /* 0x000fe20000000f00 */
[----:B------:R-:W-:Y:S01]  /*6720*/  IMAD.MOV.U32 R117, RZ, RZ, R103 ;  /* 0x000000ffff757224 */ /* 0x000fe200078e0067 */
[----:B------:R-:W-:Y:S01]  /*6730*/  MOV R97, R113 ;  /* 0x0000007100617202 */ /* 0x000fe20000000f00 */
[----:B------:R-:W-:Y:S01]  /*6740*/  IMAD.MOV.U32 R98, RZ, RZ, R115 ;  /* 0x000000ffff627224 */ /* 0x000fe200078e0073 */
[----:B------:R1:W5:Y:S03]  /*6750*/  LDL.LU R234, [R1+0x6c] ;  /* 0x00006c0001ea7983 */ /* 0x0003660000300800 */
[----:B--2---:R-:W-:Y:S01]  /*6760*/  HMMA.16816.F32 R132, R128, R140, R132 ;  /* 0x0000008c8084723c */ /* 0x004fe20000001884 */
[----:B----4-:R-:W-:-:S04]  /*6770*/  FFMA.FTZ R4, R191, c[0x0][0x2d0], -R0 ;  /* 0x0000b400bf047a23 */ /* 0x010fc80000010800 */
[----:B------:R2:W4:Y:S01]  /*6780*/  MUFU.EX2 R198, R4 ;  /* 0x0000000400c67308 */ /* 0x0005220000000800 */
        /* <DEDUP_REMOVED lines=9> */
[----:B--2---:R-:W-:-:S02]  /*6820*/  FFMA.FTZ R4, R196, c[0x0][0x2d0], -R0 ;  /* 0x0000b400c4047a23 */ /* 0x004fc40000010800 */
[----:B------:R-:W-:Y:S01]  /*6830*/  FFMA.FTZ R0, R197, c[0x0][0x2d0], -R0 ;  /* 0x0000b400c5007a23 */ /* 0x000fe20000010800 */
[----:B------:R-:W-:-:S03]  /*6840*/  MOV R98, R99 ;  /* 0x0000006300627202 */ /* 0x000fc60000000f00 */
[----:B------:R2:W-:Y:S01]  /*6850*/  MUFU.EX2 R175, R0 ;  /* 0x0000000000af7308 */ /* 0x0005e20000000800 */
        /* <DEDUP_REMOVED lines=9> */
[----:B--2---:R-:W-:-:S04]  /*68f0*/  FFMA.FTZ R0, R171, c[0x0][0x2d0], -R2 ;  /* 0x0000b400ab007a23 */ /* 0x004fc80000010802 */
[----:B------:R2:W-:Y:S01]  /*6900*/  MUFU.EX2 R5, R0 ;  /* 0x0000000000057308 */ /* 0x0005e20000000800 */
[----:B------:R-:W-:Y:S01]  /*6910*/  IMAD.MOV.U32 R64, RZ, RZ, R65 ;  /* 0x000000ffff407224 */ /* 0x000fe200078e0041 */
[----:B------:R-:W-:Y:S01]  /*6920*/  MOV R65, R118 ;  /* 0x0000007600417202 */ /* 0x000fe20000000f00 */
[----:B------:R-:W-:Y:S01]  /*6930*/  IMAD.MOV.U32 R12, RZ, RZ, R117 ;  /* 0x000000ffff0c7224 */ /* 0x000fe200078e0075 */
[----:B------:R-:W-:Y:S02]  /*6940*/  MOV R59, R116 ;  /* 0x00000074003b7202 */ /* 0x000fe40000000f00 */
[----:B---3--:R-:W-:Y:S02]  /*6950*/  HMMA.16816.F32 R116, R128, R8, R144 ;  /* 0x000000088074723c */ /* 0x008fe40000001890 */
[----:B------:R-:W3:Y:S01]  /*6960*/  MUFU.EX2 R196, R4 ;  /* 0x0000000400c47308 */ /* 0x000ee20000000800 */
[----:B------:R-:W-:Y:S01]  /*6970*/  MOV R83, R75 ;  /* 0x0000004b00537202 */ /* 0x000fe20000000f00 */
[----:B--2---:R-:W-:-:S04]  /*6980*/  FFMA.FTZ R0, R172, c[0x0][0x2d0], -R2 ;  /* 0x0000b400ac007a23 */ /* 0x004fc80000010802 */
[----:B------:R-:W-:Y:S02]  /*6990*/  HMMA.16816.F32 R144, R128, R142, R248 ;  /* 0x0000008e8090723c */ /* 0x000fe400000018f8 */
[----:B------:R2:W1:Y:S01]  /*69a0*/  MUFU.EX2 R4, R0 ;  /* 0x0000000000047308 */ /* 0x0004620000000800 */
[----:B------:R-:W-:Y:S01]  /*69b0*/  IMAD.MOV.U32 R74, RZ, RZ, R66 ;  /* 0x000000ffff4a7224 */ /* 0x000fe200078e0042 */
[----:B------:R-:W-:-:S03]  /*69c0*/  MOV R75, R67 ;  /* 0x00000043004b7202 */ /* 0x000fc60000000f00 */
[----:B------:R-:W-:Y:S01]  /*69d0*/  IMAD.MOV.U32 R248, RZ, RZ, R64 ;  /* 0x000000fffff87224 */ /* 0x000fe200078e0040 */
[----:B------:R-:W-:Y:S01]  /*69e0*/  HMMA.16816.F32 R188, R128, R186, R208 ;  /* 0x000000ba80bc723c */ /* 0x000fe200000018d0 */
[----:B------:R-:W-:Y:S01]  /*69f0*/  MOV R127, R230 ;  /* 0x000000e6007f7202 */ /* 0x000fe20000000f00 */
[----:B------:R-:W-:Y:S01]  /*6a00*/  IMAD.MOV.U32 R7, RZ, RZ, R98 ;  /* 0x000000ffff077224 */ /* 0x000fe200078e0062 */
[----:B------:R-:W-:-:S04]  /*6a10*/  MOV R6, R99 ;  /* 0x0000006300067202 */ /* 0x000fc80000000f00 */
[----:B------:R-:W-:Y:S02]  /*6a20*/  IMAD.MOV.U32 R210, RZ, RZ, R82 ;  /* 0x000000ffffd27224 */ /* 0x000fe400078e0052 */
[--C-:B--2---:R-:W-:Y:S02]  /*6a30*/  FFMA.FTZ R0, R173, c[0x0][0x2d0], -R2.reuse ;  /* 0x0000b400ad007a23 */ /* 0x104fe40000010802 */
[----:B------:R-:W-:Y:S01]  /*6a40*/  FFMA.FTZ R2, R174, c[0x0][0x2d0], -R2 ;  /* 0x0000b400ae027a23 */ /* 0x000fe20000010802 */
[----:B------:R-:W-:Y:S01]  /*6a50*/  MOV R174, R65 ;  /* 0x0000004100ae7202 */ /* 0x000fe20000000f00 */
[----:B------:R-:W-:Y:S01]  /*6a60*/  IMAD.MOV.U32 R209, RZ, RZ, R80 ;  /* 0x000000ffffd17224 */ /* 0x000fe200078e0050 */
[----:B------:R-:W-:Y:S01]  /*6a70*/  HMMA.16816.F32 R64, R128, R62, R244 ;  /* 0x0000003e8040723c */ /* 0x000fe200000018f4 */
[----:B------:R-:W-:-:S06]  /*6a80*/  IMAD.MOV.U32 R208, RZ, RZ, R96 ;  /* 0x000000ffffd07224 */ /* 0x000fcc00078e0060 */
[----:B------:R-:W-:Y:S02]  /*6a90*/  MOV R245, R83 ;  /* 0x0000005300f57202 */ /* 0x000fe40000000f00 */
[----:B------:R-:W-:Y:S02]  /*6aa0*/  MOV R244, R81 ;  /* 0x0000005100f47202 */ /* 0x000fe40000000f00 */
[----:B------:R-:W-:Y:S01]  /*6ab0*/  HMMA.16816.F32 R80, R128, R78, R220 ;  /* 0x0000004e8050723c */ /* 0x000fe200000018dc */
[----:B------:R-:W-:Y:S06]  /*6ac0*/  MUFU.EX2 R0, R0 ;  /* 0x0000000000007308 */ /* 0x000fec0000000800 */
[----:B------:R-:W-:-:S02]  /*6ad0*/  MOV R221, R97 ;  /* 0x0000006100dd7202 */ /* 0x000fc40000000f00 */
[----:B------:R-:W-:Y:S01]  /*6ae0*/  HMMA.16816.F32 R96, R128, R94, R216 ;  /* 0x0000005e8060723c */ /* 0x000fe200000018d8 */
[----:B------:R-:W2:Y:S01]  /*6af0*/  MUFU.EX2 R2, R2 ;  /* 0x0000000200027308 */ /* 0x000ea20000000800 */
[----:B------:R-:W-:-:S05]  /*6b00*/  IMAD.MOV.U32 R220, RZ, RZ, R72 ;  /* 0x000000ffffdc7224 */ /* 0x000fca00078e0048 */
[----:B------:R-:W-:Y:S02]  /*6b10*/  MOV R217, R127 ;  /* 0x0000007f00d97202 */ /* 0x000fe40000000f00 */
[----:B------:R-:W-:Y:S01]  /*6b20*/  MOV R219, R125 ;  /* 0x0000007d00db7202 */ /* 0x000fe20000000f00 */
[----:B------:R-:W-:Y:S02]  /*6b30*/  IMAD.MOV.U32 R218, RZ, RZ, R124 ;  /* 0x000000ffffda7224 */ /* 0x000fe400078e007c */
[----:B------:R-:W-:Y:S01]  /*6b40*/  FADD.FTZ R6, R6, R217 ;  /* 0x000000d906067221 */ /* 0x000fe20000010000 */
[----:B------:R-:W-:Y:S01]  /*6b50*/  MOV R222, R75 ;  /* 0x0000004b00de7202 */ /* 0x000fe20000000f00 */
[----:B------:R-:W-:Y:S02]  /*6b60*/  FADD.FTZ R14, R219, R14 ;  /* 0x0000000edb0e7221 */ /* 0x000fe40000010000 */
[----:B------:R-:W-:Y:S02]  /*6b70*/  IMAD.MOV.U32 R223, RZ, RZ, R74 ;  /* 0x000000ffffdf7224 */ /* 0x000fe400078e004a */
[----:B------:R-:W-:-:S02]  /*6b80*/  FADD.FTZ R7, R7, R218 ;  /* 0x000000da07077221 */ /* 0x000fc40000010000 */
[----:B------:R-:W-:Y:S01]  /*6b90*/  FADD.FTZ R6, R220, R6 ;  /* 0x00000006dc067221 */ /* 0x000fe20000010000 */
[----:B------:R-:W-:Y:S01]  /*6ba0*/  MOV R246, R59 ;  /* 0x0000003b00f67202 */ /* 0x000fe20000000f00 */
[----:B------:R-:W-:Y:S02]  /*6bb0*/  FADD.FTZ R14, R222, R14 ;  /* 0x0000000ede0e7221 */ /* 0x000fe40000010000 */
[----:B------:R-:W-:Y:S02]  /*6bc0*/  FADD.FTZ R7, R221, R7 ;  /* 0x00000007dd077221 */ /* 0x000fe40000010000 */
[----:B------:R-:W-:Y:S02]  /*6bd0*/  FADD.FTZ R6, R223, R6 ;  /* 0x00000006df067221 */ /* 0x000fe40000010000 */
[----:B------:R-:W-:Y:S02]  /*6be0*/  IMAD.MOV.U32 R247, RZ, RZ, R58 ;  /* 0x000000fffff77224 */ /* 0x000fe400078e003a */
[----:B------:R-:W-:-:S02]  /*6bf0*/  FADD.FTZ R14, R245, R14 ;  /* 0x0000000ef50e7221 */ /* 0x000fc40000010000 */
[----:B------:R-:W-:Y:S02]  /*6c00*/  FADD.FTZ R7, R244, R7 ;  /* 0x00000007f4077221 */ /* 0x000fe40000010000 */
[----:B------:R-:W-:Y:S01]  /*6c10*/  FADD.FTZ R6, R246, R6 ;  /* 0x00000006f6067221 */ /* 0x000fe20000010000 */
[----:B----4-:R-:W-:Y:S01]  /*6c20*/  F2FP.PACK_AB R124, R198, R199 ;  /* 0x000000c7c67c723e */ /* 0x010fe200000000ff */
[----:B------:R-:W-:Y:S01]  /*6c30*/  IMAD.MOV.U32 R197, RZ, RZ, R126 ;  /* 0x000000ffffc57224 */ /* 0x000fe200078e007e */
[----:B---3--:R-:W-:Y:S01]  /*6c40*/  F2FP.PACK_AB R126, R175, R196 ;  /* 0x000000c4af7e723e */ /* 0x008fe200000000ff */
[----:B------:R-:W-:Y:S01]  /*6c50*/  FADD.FTZ R14, R247, R14 ;  /* 0x0000000ef70e7221 */ /* 0x000fe20000010000 */
[----:B-1----:R-:W-:Y:S02]  /*6c60*/  F2FP.PACK_AB R125, R4, R5 ;  /* 0x00000005047d723e */ /* 0x002fe400000000ff */
[----:B--2---:R-:W-:Y:S01]  /*6c70*/  F2FP.PACK_AB R127, R2, R0 ;  /* 0x00000000027f723e */ /* 0x004fe200000000ff */
[----:B------:R-:W-:-:S02]  /*6c80*/  FADD.FTZ R12, R12, R7 ;  /* 0x000000070c0c7221 */ /* 0x000fc40000010000 */
[----:B------:R-:W-:Y:S02]  /*6c90*/  FADD.FTZ R6, R174, R6 ;  /* 0x00000006ae067221 */ /* 0x000fe40000010000 */
[----:B------:R-:W-:Y:S02]  /*6ca0*/  FADD.FTZ R7, R195, R194 ;  /* 0x000000c2c3077221 */ /* 0x000fe40000010000 */
[----:B------:R-:W-:Y:S01]  /*6cb0*/  FADD.FTZ R14, R15, R14 ;  /* 0x0000000e0f0e7221 */ /* 0x000fe20000010000 */
[C---:B------:R-:W-:Y:S01]  /*6cc0*/  HMMA.16816.F32 R136, R124.reuse, R140, R136 ;  /* 0x0000008c7c88723c */ /* 0x040fe20000001888 */
[----:B------:R-:W-:Y:S02]  /*6cd0*/  IMAD.MOV.U32 R249, RZ, RZ, R112 ;  /* 0x000000fffff97224 */ /* 0x000fe400078e0070 */
[----:B------:R-:W-:Y:S02]  /*6ce0*/  FADD.FTZ R12, R248, R12 ;  /* 0x0000000cf80c7221 */ /* 0x000fe40000010000 */
[----:B------:R-:W-:Y:S01]  /*6cf0*/  FADD.FTZ R15, R13, R6 ;  /* 0x000000060d0f7221 */ /* 0x000fe20000010000 */
[----:B------:R-:W-:Y:S01]  /*6d00*/  MOV R250, R113 ;  /* 0x0000007100fa7202 */ /* 0x000fe20000000f00 */
[----:B------:R-:W-:Y:S01]  /*6d10*/  FADD.FTZ R13, R192, R7 ;  /* 0x00000007c00d7221 */ /* 0x000fe20000010000 */
[----:B------:R-:W-:Y:S01]  /*6d20*/  HMMA.16816.F32 R140, R124, R142, R104 ;  /* 0x0000008e7c8c723c */ /* 0x000fe20000001868 */
[----:B------:R-:W-:Y:S01]  /*6d30*/  MOV R251, R115 ;  /* 0x0000007300fb7202 */ /* 0x000fe20000000f00 */
[----:B------:R-:W-:-:S02]  /*6d40*/  IMAD.MOV.U32 R173, RZ, RZ, R56 ;  /* 0x000000ffffad7224 */ /* 0x000fc400078e0038 */
[----:B------:R-:W-:Y:S01]  /*6d50*/  FADD.FTZ R7, R249, R12 ;  /* 0x0000000cf9077221 */ /* 0x000fe20000010000 */
[----:B------:R-:W-:-:S03]  /*6d60*/  MOV R172, R57 ;  /* 0x0000003900ac7202 */ /* 0x000fc60000000f00 */
[----:B------:R-:W-:Y:S01]  /*6d70*/  HMMA.16816.F32 R104, R124, R108, R120 ;  /* 0x0000006c7c68723c */ /* 0x000fe20000001878 */
[----:B------:R-:W-:Y:S01]  /*6d80*/  MOV R171, R73 ;  /* 0x0000004900ab7202 */ /* 0x000fe20000000f00 */
[----:B------:R-:W-:Y:S02]  /*6d90*/  FADD.FTZ R6, R250, R14 ;  /* 0x0000000efa067221 */ /* 0x000fe40000010000 */
[----:B------:R-:W-:-:S04]  /*6da0*/  FADD.FTZ R12, R251, R15 ;  /* 0x0000000ffb0c7221 */ /* 0x000fc80000010000 */
        /* <DEDUP_REMOVED lines=9> */
[----:B------:R-:W-:Y:S01]  /*6e40*/  FADD.FTZ R6, R166, R7 ;  /* 0x00000007a6067221 */ /* 0x000fe20000010000 */
[----:B------:R-:W-:Y:S01]  /*6e50*/  MOV R103, R231 ;  /* 0x000000e700677202 */ /* 0x000fe20000000f00 */
[----:B------:R-:W-:Y:S01]  /*6e60*/  IMAD.MOV.U32 R100, RZ, RZ, R101 ;  /* 0x000000ffff647224 */ /* 0x000fe200078e0065 */
[----:B------:R-:W-:Y:S01]  /*6e70*/  MOV R101, R233 ;  /* 0x000000e900657202 */ /* 0x000fe20000000f00 */
[----:B------:R-:W-:Y:S01]  /*6e80*/  IMAD.MOV.U32 R102, RZ, RZ, R232 ;  /* 0x000000ffff667224 */ /* 0x000fe200078e00e8 */
[----:B------:R-:W-:Y:S01]  /*6e90*/  HMMA.16816.F32 R180, R124, R184, R180 ;  /* 0x000000b87cb4723c */ /* 0x000fe200000018b4 */
[----:B------:R-:W-:Y:S01]  /*6ea0*/  FADD.FTZ R6, R164, R6 ;  /* 0x00000006a4067221 */ /* 0x000fe20000010000 */
[----:B------:R1:W5:Y:S01]  /*6eb0*/  LDL.LU R233, [R1+0x68] ;  /* 0x0000680001e97983 */ /* 0x0003620000300800 */
[----:B------:R-:W-:-:S02]  /*6ec0*/  IMAD.MOV.U32 R211, RZ, RZ, R114 ;  /* 0x000000ffffd37224 */ /* 0x000fc400078e0072 */
[----:B------:R-:W-:Y:S01]  /*6ed0*/  FADD.FTZ R5, R5, R6 ;  /* 0x0000000605057221 */ /* 0x000fe20000010000 */
[----:B------:R1:W5:Y:S02]  /*6ee0*/  LDL.LU R232, [R1+0x64] ;  /* 0x0000640001e87983 */ /* 0x0003640000300800 */
[----:B------:R-:W-:Y:S01]  /*6ef0*/  HMMA.16816.F32 R184, R124, R186, R88 ;  /* 0x000000ba7cb8723c */ /* 0x000fe20000001858 */
[----:B------:R-:W-:Y:S01]  /*6f00*/  FADD.FTZ R4, R4, R5 ;  /* 0x0000000504047221 */ /* 0x000fe20000010000 */
[----:B------:R1:W5:Y:S01]  /*6f10*/  LDL.LU R231, [R1+0x60] ;  /* 0x0000600001e77983 */ /* 0x0003620000300800 */
[----:B------:R-:W-:-:S05]  /*6f20*/  FADD.FTZ R9, R210, R9 ;  /* 0x00000009d2097221 */ /* 0x000fca0000010000 */
[C---:B------:R-:W-:Y:S01]  /*6f30*/  HMMA.16816.F32 R148, R128.reuse, R156, R148 ;  /* 0x0000009c8094723c */ /* 0x040fe20000001894 */
[----:B------:R-:W-:Y:S01]  /*6f40*/  FADD.FTZ R7, R209, R8 ;  /* 0x00000008d1077221 */ /* 0x000fe20000010000 */
[----:B------:R1:W5:Y:S06]  /*6f50*/  LDL.LU R230, [R1+0x5c] ;  /* 0x00005c0001e67983 */ /* 0x00036c0000300800 */
[C---:B------:R-:W-:Y:S01]  /*6f60*/  HMMA.16816.F32 R52, R128.reuse, R60, R52 ;  /* 0x0000003c8034723c */ /* 0x040fe20000001834 */
[----:B------:R-:W-:Y:S01]  /*6f70*/  FADD.FTZ R4, R0, R4 ;  /* 0x0000000400047221 */ /* 0x000fe20000010000 */
[----:B------:R1:W5:Y:S06]  /*6f80*/  LDL.LU R229, [R1+0x58] ;  /* 0x0000580001e57983 */ /* 0x00036c0000300800 */
        /* <DEDUP_REMOVED lines=9> */
[----:B------:R-:W-:Y:S01]  /*7020*/  FADD.FTZ R0, R211, R9 ;  /* 0x00000009d3007221 */ /* 0x000fe20000010000 */
[----:B------:R1:W5:Y:S06]  /*7030*/  LDL.LU R224, [R1+0x54] ;  /* 0x0000540001e07983 */ /* 0x00036c0000300800 */
[C---:B------:R-:W-:Y:S08]  /*7040*/  HMMA.16816.F32 R156, R124.reuse, R158, R16 ;  /* 0x0000009e7c9c723c */ /* 0x040ff00000001810 */
[C---:B------:R-:W-:Y:S08]  /*7050*/  HMMA.16816.F32 R60, R124.reuse, R62, R48 ;  /* 0x0000003e7c3c723c */ /* 0x040ff00000001830 */
[C---:B------:R-:W-:Y:S08]  /*7060*/  HMMA.16816.F32 R76, R124.reuse, R78, R44 ;  /* 0x0000004e7c4c723c */ /* 0x040ff0000000182c */
[C---:B------:R-:W-:Y:S08]  /*7070*/  HMMA.16816.F32 R92, R124.reuse, R94, R40 ;  /* 0x0000005e7c5c723c */ /* 0x040ff00000001828 */
[----:B------:R-:W-:Y:S01]  /*7080*/  HMMA.16816.F32 R108, R124, R110, R36 ;  /* 0x0000006e7c6c723c */ /* 0x000fe20000001824 */
[----:B------:R-:W-:-:S07]  /*7090*/  FADD.FTZ R7, R252, R7 ;  /* 0x00000007fc077221 */ /* 0x000fce0000010000 */
[-C--:B------:R-:W-:Y:S08]  /*70a0*/  HMMA.16816.F32 R128, R128, R10.reuse, R204 ;  /* 0x0000000a8080723c */ /* 0x080ff000000018cc */
[----:B------:R-:W-:Y:S07]  /*70b0*/  HMMA.16816.F32 R124, R124, R10, R28 ;  /* 0x0000000a7c7c723c */ /* 0x000fee000000181c */
[----:B------:R-:W-:-:S04]  /*70c0*/  FADD.FTZ R10, R199, R13 ;  /* 0x0000000dc70a7221 */ /* 0x000fc80000010000 */
[----:B------:R-:W-:Y:S01]  /*70d0*/  FADD.FTZ R8, R198, R10 ;  /* 0x0000000ac6087221 */ /* 0x000fe20000010000 */
[----:B------:R2:W-:Y:S01]  /*70e0*/  STL [R1+0x18], R0 ;  /* 0x0000180001007387 */ /* 0x0005e20000100800 */
[----:B------:R-:W-:Y:S02]  /*70f0*/  FADD.FTZ R7, R242, R7 ;  /* 0x00000007f2077221 */ /* 0x000fe40000010000 */
[----:B------:R-:W-:-:S04]  /*7100*/  FADD.FTZ R6, R196, R8 ;  /* 0x00000008c4067221 */ /* 0x000fc80000010000 */
[----:B------:R-:W-:Y:S01]  /*7110*/  FADD.FTZ R5, R175, R6 ;  /* 0x00000006af057221 */ /* 0x000fe20000010000 */
[----:B------:R1:W-:Y:S01]  /*7120*/  STL [R1+0x14], R7 ;  /* 0x0000140701007387 */ /* 0x0003e20000100800 */
[----:B------:R-:W-:Y:S01]  /*7130*/  UIMAD.WIDE.U32 UR6, UR23, UR4, URZ ;  /* 0x00000004170672a5 */ /* 0x000fe2000f8e003f */
[----:B------:R-:W-:Y:S01]  /*7140*/  PLOP3.LUT P0, PT, PT, PT, UP6, 0x40, 0x0 ;  /* 0x000000000000781c */ /* 0x000fe20003f0e868 */
[----:B--2---:R-:W-:-:S05]  /*7150*/  FADD.FTZ R0, R2, R4 ;  /* 0x0000000402007221 */ /* 0x004fca0000010000 */
[----:B------:R1:W-:Y:S04]  /*7160*/  STL [R1+0x20], R0 ;  /* 0x0000200001007387 */ /* 0x0003e80000100800 */
[----:B------:R1:W-:Y:S01]  /*7170*/  STL [R1+0x1c], R5 ;  /* 0x00001c0501007387 */ /* 0x0003e20000100800 */
[----:B------:R-:W-:-:S04]  /*7180*/  @UP5 USHF.R.U32.HI UR23, URZ, UR5, UR7 ;  /* 0x000000053f175299 */ /* 0x000fc80008011607 */
[----:B------:R-:W-:Y:S02]  /*7190*/  UIADD3 UR23, UR22, UR23, URZ ;  /* 0x0000001716177290 */ /* 0x000fe4000fffe03f */
[----:B------:R-:W-:Y:S02]  /*71a0*/  ULDC UR7, c[0x0][0x328] ;  /* 0x0000ca0000077ab9 */ /* 0x000fe40000000800 */
[----:B------:R-:W-:Y:S02]  /*71b0*/  UIADD3 UR13, UR13, -0x2, URZ ;  /* 0xfffffffe0d0d7890 */ /* 0x000fe4000fffe03f */
[----:B------:R-:W-:Y:S01]  /*71c0*/  UIADD3 UR7, UR23, UR7, URZ ;  /* 0x0000000717077290 */ /* 0x000fe2000fffe03f */
[----:B------:R-:W-:Y:S05]  /*71d0*/  @P0 BRA `(.L_x_1023) ;  /* 0x0000015000000947 */ /* 0x000fea0003800000 */
[----:B------:R-:W-:Y:S01]  /*71e0*/  ISETP.LT.AND P0, PT, RZ, UR23, PT ;  /* 0x00000017ff007c0c */ /* 0x000fe2000bf01270 */
[----:B------:R-:W-:Y:S02]  /*71f0*/  UIADD3 UR22, UR23, -0x1, URZ ;  /* 0xffffffff17167890 */ /* 0x000fe4000fffe03f */
[----:B------:R-:W-:-:S10]  /*7200*/  ULDC UR6, c[0x0][0x32c] ;  /* 0x0000cb0000067ab9 */ /* 0x000fd40000000800 */
[----:B------:R-:W-:Y:S05]  /*7210*/  @P0 BRA `(.L_x_1024) ;  /* 0x0000008000000947 */ /* 0x000fea0003800000 */
[----:B------:R-:W-:Y:S02]  /*7220*/  UISETP.NE.AND UP0, UPT, UR6, 0x1, UPT ;  /* 0x000000010600788c */ /* 0x000fe4000bf05270 */
[----:B------:R-:W-:Y:S02]  /*7230*/  UIADD3 UR22, -UR23, URZ, URZ ;  /* 0x0000003f17167290 */ /* 0x000fe4000fffe13f */
[----:B------:R-:W-:Y:S02]  /*7240*/  ULDC.64 UR4, c[0x0][0x330] ;  /* 0x0000cc0000047ab9 */ /* 0x000fe40000000a00 */
[----:B------:R-:W-:-:S07]  /*7250*/  UIMAD.WIDE.U32 UR24, UR22, UR4, URZ ;  /* 0x00000004161872a5 */ /* 0x000fce000f8e003f */
[----:B------:R-:W-:Y:S02]  /*7260*/  @UP0 UMOV UR23, UR25 ;  /* 0x0000001900170c82 */ /* 0x000fe40008000000 */
[----:B------:R-:W-:-:S04]  /*7270*/  @UP0 USHF.R.U32.HI UR22, URZ, UR5, UR23 ;  /* 0x000000053f160299 */ /* 0x000fc80008011617 */
[----:B------:R-:W-:Y:S01]  /*7280*/  ULOP3.LUT UR22, URZ, UR22, URZ, 0x33, !UPT ;  /* 0x000000163f167292 */ /* 0x000fe2000f8e333f */
[----:B------:R-:W-:Y:S05]  /*7290*/  BRA `(.L_x_1025) ;  /* 0x0000005000007947 */ /* 0x000fea0003800000 */
.L_x_1024:
[----:B------:R-:W-:Y:S02]  /*72a0*/  UISETP.NE.AND UP0, UPT, UR6, 0x1, UPT ;  /* 0x000000010600788c */ /* 0x000fe4000bf05270 */
[----:B------:R-:W-:Y:S02]  /*72b0*/  ULDC.64 UR4, c[0x0][0x330] ;  /* 0x0000cc0000047ab9 */ /* 0x000fe40000000a00 */
[----:B------:R-:W-:-:S07]  /*72c0*/  UIMAD.WIDE.U32 UR24, UR22, UR4, URZ ;  /* 0x00000004161872a5 */ /* 0x000fce000f8e003f */
[----:B------:R-:W-:Y:S02]  /*72d0*/  @UP0 UMOV UR23, UR25 ;  /* 0x0000001900170c82 */ /* 0x000fe40008000000 */
[----:B------:R-:W-:Y:S02]  /*72e0*/  @UP0 USHF.R.U32.HI UR22, URZ, UR5, UR23 ;  /* 0x000000053f160299 */ /* 0x000fe40008011617 */
.L_x_1025:
[----:B------:R-:W-:Y:S02]  /*72f0*/  ULDC UR4, c[0x0][0x32c] ;  /* 0x0000cb0000047ab9 */ /* 0x000fe40000000800 */
[----:B------:R-:W-:-:S04]  /*7300*/  UIMAD UR4, UR22, UR6, UR4 ;  /* 0x00000006160472a4 */ /* 0x000fc8000f8e0204 */
[----:B------:R-:W-:-:S04]  /*7310*/  UISETP.LT.AND UP0, UPT, UR7, UR4, UPT ;  /* 0x000000040700728c */ /* 0x000fc8000bf01270 */
[----:B------:R-:W-:-:S04]  /*7320*/  USEL UR7, UR7, UR4, UP0 ;  /* 0x0000000407077287 */ /* 0x000fc80008000000 */
.L_x_1023:
[----:B------:R-:W-:-:S04]  /*7330*/  UIMAD.WIDE UR4, UR7, 0x2aaaaaab, URZ ;  /* 0x2aaaaaab070478a5 */ /* 0x000fc8000f8e023f */
[----:B------:R-:W-:-:S04]  /*7340*/  USHF.R.U32.HI UR4, URZ, 0x1f, UR5 ;  /* 0x0000001f3f047899 */ /* 0x000fc80008011605 */
[----:B------:R-:W-:-:S04]  /*7350*/  ULEA.HI.SX32 UR4, UR5, UR4, 0x1d ;  /* 0x0000000405047291 */ /* 0x000fc8000f8fea3f */
[----:B------:R-:W-:-:S04]  /*7360*/  UISETP.LT.AND UP0, UPT, UR8, UR4, UPT ;  /* 0x000000040800728c */ /* 0x000fc8000bf01270 */
[----:B------:R-:W-:-:S04]  /*7370*/  USEL UR22, UR8, UR4, !UP0 ;  /* 0x0000000408167287 */ /* 0x000fc8000c000000 */
[----:B------:R-:W-:-:S06]  /*7380*/  UISETP.GE.AND UP0, UPT, UR13, UR22, UPT ;  /* 0x000000160d00728c */ /* 0x000fcc000bf06270 */
[----:B------:R-:W-:-:S13]  /*7390*/  PLOP3.LUT P0, PT, PT, PT, UP0, 0x80, 0x0 ;  /* 0x000000000000781c */ /* 0x000fda0003f0f008 */
[----:B------:R-:W-:Y:S05]  /*73a0*/  @!P0 BRA `(.L_x_1026) ;  /* 0x0000498000008947 */ /* 0x000fea0003800000 */
[----:B-1----:R-:W2:Y:S01]  /*73b0*/  LDL R0, [R1+0x24] ;  /* 0x0000240001007983 */ /* 0x002ea20000100800 */
[----:B------:R-:W-:Y:S01]  /*73c0*/  UISETP.NE.AND UP0, UPT, UR17, URZ, UPT ;  /* 0x0000003f1100728c */ /* 0x000fe2000bf05270 */
[----:B------:R-:W-:Y:S01]  /*73d0*/  IMAD.MOV.U32 R166, RZ, RZ, R168 ;  /* 0x000000ffffa67224 */ /* 0x000fe200078e00a8 */
[----:B------:R-:W-:Y:S01]  /*73e0*/  MOV R171, R3 ;  /* 0x0000000300ab7202 */ /* 0x000fe20000000f00 */
[----:B------:R-:W-:Y:S01]  /*73f0*/  IMAD.MOV.U32 R164, RZ, RZ, R169 ;  /* 0x000000ffffa47224 */ /* 0x000fe200078e00a9 */
[----:B------:R-:W-:Y:S01]  /*7400*/  ULDC.64 UR6, c[0x0][0x208] ;  /* 0x0000820000067ab9 */ /* 0x000fe20000000a00 */
[----:B------:R-:W-:Y:S01]  /*7410*/  IMAD.MOV.U32 R170, RZ, RZ, R167 ;  /* 0x000000ffffaa7224 */ /* 0x000fe200078e00a7 */
[----:B------:R-:W-:Y:S01]  /*7420*/  PLOP3.LUT P1, PT, PT, PT, UP0, 0x80, 0x0 ;  /* 0x000000000000781c */ /* 0x000fe20003f2f008 */
[----:B------:R-:W-:Y:S01]  /*7430*/  ULDC.64 UR4, c[0x0][0x1e0] ;  /* 0x0000780000047ab9 */ /* 0x000fe20000000a00 */
[----:B------:R-:W-:-:S11]  /*7440*/  PLOP3.LUT P0, PT, PT, PT, UP0, 0x80, 0x0 ;  /* 0x000000000000781c */ /* 0x000fd60003f0f008 */
[----:B--2---:R-:W-:-:S05]  /*7450*/  @P1 IMAD.HI.U32 R0, R0, c[0x0][0x2c8], RZ ;  /* 0x0000b20000001a27 */ /* 0x004fca00078e00ff */
[----:B------:R-:W-:-:S05]  /*7460*/  @P0 SHF.R.U32.HI R0, RZ, c[0x0][0x2cc], R0 ;  /* 0x0000b300ff000a19 */ /* 0x000fca0000011600 */
[----:B------:R1:W-:Y:S02]  /*7470*/  @P0 STL [R1+0x28], R0 ;  /* 0x0000280001000387 */ /* 0x0003e40000100800 */
.L_x_1043:
[----:B------:R-:W2:Y:S01]  /*7480*/  LDL.64 R36, [R1+0x38] ;  /* 0x0000380001247983 */ /* 0x000ea20000100a00 */
[----:B------:R-:W-:Y:S04]  /*7490*/  DEPBAR.LE SB0, 0x0 ;  /* 0x000080000000791a */ /* 0x000fe80000000000 */
[----:B-1----:R-:W2:Y:S01]  /*74a0*/  LDL.64 R2, [R1+0x48] ;  /* 0x0000480001027983 */ /* 0x002ea20000100a00 */
[----:B------:R-:W-:Y:S02]  /*74b0*/  UISETP.GT.AND UP0, UPT, UR8, UR13, UPT ;  /* 0x0000000d0800728c */ /* 0x000fe4000bf04270 */
[----:B------:R-:W-:Y:S02]  /*74c0*/  UISETP.NE.AND UP2, UPT, UR17, URZ, UPT ;  /* 0x0000003f1100728c */ /* 0x000fe4000bf45270 */
[----:B------:R-:W-:Y:S01]  /*74d0*/  BAR.SYNC.DEFER_BLOCKING 0x0 ;  /* 0x0000000000007b1d */ /* 0x000fe20000010000 */
[----:B------:R-:W-:Y:S01]  /*74e0*/  UISETP.NE.AND UP1, UPT, UR16, URZ, UPT ;  /* 0x0000003f1000728c */ /* 0x000fe2000bf25270 */
[----:B------:R-:W-:Y:S05]  /*74f0*/  PLOP3.LUT P0, PT, PT, PT, UP0, 0x80, 0x0 ;  /* 0x000000000000781c */ /* 0x000fea0003f0f008 */
[----:B------:R-:W-:Y:S02]  /*7500*/  @!UP0 USHF.R.S32.HI UR23, URZ, 0x1f, UR13 ;  /* 0x0000001f3f178899 */ /* 0x000fe4000801140d */
[----:B------:R-:W-:Y:S02]  /*7510*/  @!UP0 UIMAD.WIDE.U32 UR24, UR13, UR6, URZ ;  /* 0x000000060d1882a5 */ /* 0x000fe4000f8e003f */
[----:B------:R-:W-:Y:S04]  /*7520*/  @!UP0 UIMAD UR23, UR23, UR6, URZ ;  /* 0x00000006171782a4 */ /* 0x000fe8000f8e023f */
[----:B------:R-:W-:Y:S01]  /*7530*/  @!UP0 UIMAD UR23, UR13, UR7, UR23 ;  /* 0x000000070d1782a4 */ /* 0x000fe2000f8e0217 */
[----:B-1----:R-:W-:Y:S03]  /*7540*/  IMAD.U32 R0, RZ, RZ, UR24 ;  /* 0x00000018ff007e24 */ /* 0x002fe6000f8e00ff */
[----:B------:R-:W-:Y:S04]  /*7550*/  @!UP0 UIADD3 UR23, UR25, UR23, URZ ;  /* 0x0000001719178290 */ /* 0x000fe8000fffe03f */
[----:B------:R-:W-:Y:S01]  /*7560*/  @!UP0 UIMAD UR23, UR23, 0x30, URZ ;  /* 0x00000030171788a4 */ /* 0x000fe2000f8e023f */
[----:B-----5:R-:W-:Y:S01]  /*7570*/  LDSM.16.M88.4 R48, [R231+0x8080] ;  /* 0x00808000e730783b */ /* 0x020fe20000000200 */
[----:B------:R-:W-:Y:S04]  /*7580*/  UISETP.GT.AND UP0, UPT, UR13, UR8, UPT ;  /* 0x000000080d00728c */ /* 0x000fe8000bf04270 */
[----:B------:R-:W1:Y:S05]  /*7590*/  LDSM.16.M88.4 R16, [R224+0x5080] ;  /* 0x00508000e010783b */ /* 0x000e6a0000000200 */
[----:B------:R-:W3:Y:S02]  /*75a0*/  LDSM.16.M88.4 R44, [R231+0xa080] ;  /* 0x00a08000e72c783b */ /* 0x000ee40000000200 */
[----:B------:R-:W-:Y:S03]  /*75b0*/  @UP0 UIADD3 UR24, UR13, -0x1, URZ ;  /* 0xffffffff0d180890 */ /* 0x000fe6000fffe03f */
[----:B------:R-:W4:Y:S01]  /*75c0*/  LDSM.16.M88.4 R32, [R224+0x5880] ;  /* 0x00588000e020783b */ /* 0x000f220000000200 */
[----:B------:R-:W-:Y:S04]  /*75d0*/  @UP0 UIMAD.WIDE.U32 UR26, UR24, UR4, URZ ;  /* 0x00000004181a02a5 */ /* 0x000fe8000f8e003f */
        /* <DEDUP_REMOVED lines=18> */
[-C--:B------:R-:W-:Y:S01]  /*7700*/  HMMA.16816.F32 R36, R48, R172.reuse, RZ ;  /* 0x000000ac3024723c */ /* 0x080fe200000018ff */
[----:B------:R-:W-:Y:S04]  /*7710*/  @!P0 IMAD.WIDE.U32 R2, R0, 0x30, R2 ;  /* 0x0000003000028825 */ /* 0x000fe800078e0002 */
[----:B------:R-:W-:Y:S01]  /*7720*/  @!P0 IMAD.SHL.U32 R0, R2, 0x2, RZ ;  /* 0x0000000202008824 */ /* 0x000fe200078e00ff */
[----:B------:R-:W-:Y:S02]  /*7730*/  @!P0 IADD3 R165, R3, UR23, RZ ;  /* 0x0000001703a58c10 */ /* 0x000fe4000fffe0ff */
[C---:B------:R-:W-:Y:S01]  /*7740*/  HMMA.16816.F32 R40, R44.reuse, R172, RZ ;  /* 0x000000ac2c28723c */ /* 0x040fe200000018ff */
[----:B------:R-:W-:Y:S03]  /*7750*/  @UP0 USHF.R.S32.HI UR23, URZ, 0x1f, UR24 ;  /* 0x0000001f3f170899 */ /* 0x000fe60008011418 */
[----:B------:R-:W-:Y:S01]  /*7760*/  @!P0 IADD3 R168, P1, R0, c[0x0][0x1f8], RZ ;  /* 0x00007e0000a88a10 */ /* 0x000fe20007f3e0ff */
[----:B------:R-:W-:Y:S01]  /*7770*/  @UP0 UIMAD UR23, UR23, UR4, URZ ;  /* 0x00000004171702a4 */ /* 0x000fe2000f8e023f */
[----:B------:R-:W-:Y:S02]  /*7780*/  @!P0 SHF.L.U64.HI R165, R2, 0x1, R165 ;  /* 0x0000000102a58819 */ /* 0x000fe400000102a5 */
[-C--:B------:R-:W-:Y:S01]  /*7790*/  HMMA.16816.F32 R44, R44, R174.reuse, RZ ;  /* 0x000000ae2c2c723c */ /* 0x080fe200000018ff */
[----:B------:R-:W-:Y:S01]  /*77a0*/  @!P0 IADD3 R2, P2, R168, UR12, RZ ;  /* 0x0000000ca8028c10 */ /* 0x000fe2000ff5e0ff */
[----:B------:R-:W-:Y:S02]  /*77b0*/  @UP0 UIMAD UR23, UR24, UR5, UR23 ;  /* 0x00000005181702a4 */ /* 0x000fe4000f8e0217 */
[----:B------:R-:W-:Y:S01]  /*77c0*/  @!P0 IADD3.X R169, R165, c[0x0][0x1fc], RZ, P1, !PT ;  /* 0x00007f00a5a98a10 */ /* 0x000fe20000ffe4ff */
[----:B------:R-:W-:Y:S01]  /*77d0*/  @UP0 USHF.L.U64.HI UR24, UR4, 0x5, UR5 ;  /* 0x0000000504180899 */ /* 0x000fe20008010205 */
[----:B------:R-:W-:Y:S01]  /*77e0*/  @!P0 IADD3 R172, P1, R2, UR12, RZ ;  /* 0x0000000c02ac8c10 */ /* 0x000fe2000ff3e0ff */
[----:B------:R-:W-:Y:S01]  /*77f0*/  @UP0 UIADD3 UR23, UR27, UR23, URZ ;  /* 0x000000171b170290 */ /* 0x000fe2000fffe03f */
[----:B------:R-:W-:Y:S01]  /*7800*/  HMMA.16816.F32 R48, R48, R174, RZ ;  /* 0x000000ae3030723c */ /* 0x000fe200000018ff */
[----:B------:R-:W-:Y:S01]  /*7810*/  @!PT LDS RZ, [RZ] ;  /* 0x00000000fffff984 */ /* 0x000fe20000000800 */
[----:B------:R-:W-:Y:S01]  /*7820*/  @!PT LDS RZ, [RZ] ;  /* 0x00000000fffff984 */ /* 0x000fe20000000800 */
[----:B------:R-:W-:Y:S01]  /*7830*/  @!PT LDS RZ, [RZ] ;  /* 0x00000000fffff984 */ /* 0x000fe20000000800 */
[----:B------:R2:W-:Y:S02]  /*7840*/  @!P0 LDGSTS.E.BYPASS.LTC128B.128 [R243+0x2080], [R168.64], !P4 ;  /* 0x02080000a8f38fae */ /* 0x0005e4000e101d54 */
[----:B------:R-:W-:Y:S01]  /*7850*/  @UP0 UIMAD UR23, UR23, 0x30, URZ ;  /* 0x00000030171708a4 */ /* 0x000fe2000f8e023f */
[----:B------:R-:W-:Y:S02]  /*7860*/  @!P0 IADD3 R0, P6, R0, 0x80, RZ ;  /* 0x0000008000008810 */ /* 0x000fe40007fde0ff */
[----:B------:R-:W-:Y:S02]  /*7870*/  @!P0 IADD3.X R3, R169, UR11, RZ, P2, !PT ;  /* 0x0000000ba9038c10 */ /* 0x000fe400097fe4ff */
[-C--:B-1----:R-:W-:Y:S05]  /*7880*/  HMMA.16816.F32 R4, R192, R196.reuse, R4 ;  /* 0x000000c4c004723c */ /* 0x082fea0000001804 */
[----:B------:R-:W-:Y:S01]  /*7890*/  @!P0 IADD3 R212, P5, R0, c[0x0][0x1f8], RZ ;  /* 0x00007e0000d48a10 */ /* 0x000fe20007fbe0ff */
[----:B------:R-:W-:Y:S01]  /*78a0*/  IMAD.U32 R0, RZ, RZ, UR26 ;  /* 0x0000001aff007e24 */ /* 0x000fe2000f8e00ff */
[----:B------:R-:W-:Y:S01]  /*78b0*/  @!P0 IADD3.X R173, R3, UR11, RZ, P1, !PT ;  /* 0x0000000b03ad8c10 */ /* 0x000fe20008ffe4ff */
[C---:B------:R-:W-:Y:S01]  /*78c0*/  HMMA.16816.F32 R8, R200.reuse, R196, R8 ;  /* 0x000000c4c808723c */ /* 0x040fe20000001808 */
[----:B------:R-:W-:Y:S03]  /*78d0*/  PLOP3.LUT P1, PT, PT, PT, UP0, 0x80, 0x0 ;  /* 0x000000000000781c */ /* 0x000fe60003f2f008 */
[----:B------:R-:W-:Y:S04]  /*78e0*/  @!P0 IADD3.X R213, RZ, c[0x0][0x1fc], R165, P5, P6 ;  /* 0x00007f00ffd58a10 */ /* 0x000fe80002fec4a5 */
[-C--:B------:R-:W-:Y:S01]  /*78f0*/  HMMA.16816.F32 R12, R200, R198.reuse, R12 ;  /* 0x000000c6c80c723c */ /* 0x080fe2000000180c */
[----:B------:R1:W-:Y:S05]  /*7900*/  @!P0 LDGSTS.E.BYPASS.LTC128B.128 [R243+0x3880], [R212.64], !P3 ;  /* 0x03880000d4f38fae */ /* 0x0003ea000d901d54 */
[----:B------:R4:W-:Y:S02]  /*7910*/  @!P0 LDGSTS.E.BYPASS.LTC128B.128 [R243+0x2880], [R2.64], !P4 ;  /* 0x0288000002f38fae */ /* 0x0009e4000e101d54 */
[C---:B------:R-:W-:Y:S03]  /*7920*/  HMMA.16816.F32 R16, R192.reuse, R198, R16 ;  /* 0x000000c6c010723c */ /* 0x040fe60000001810 */
[----:B------:R4:W-:Y:S05]  /*7930*/  @!P0 LDGSTS.E.BYPASS.LTC128B.128 [R243+0x4080], [R2.64+0x80], !P3 ;  /* 0x0408008002f38fae */ /* 0x0009ea000d901d54 */
[-C--:B---3--:R-:W-:Y:S01]  /*7940*/  HMMA.16816.F32 R20, R192, R204.reuse, R20 ;  /* 0x000000ccc014723c */ /* 0x088fe20000001814 */
[----:B------:R3:W-:Y:S05]  /*7950*/  @!P0 LDGSTS.E.BYPASS.LTC128B.128 [R243+0x3080], [R172.64], !P4 ;  /* 0x03080000acf38fae */ /* 0x0007ea000e101d54 */
[----:B------:R3:W-:Y:S01]  /*7960*/  @!P0 LDGSTS.E.BYPASS.LTC128B.128 [R243+0x4880], [R172.64+0x80], !P3 ;  /* 0x04880080acf38fae */ /* 0x0007e2000d901d54 */
[----:B------:R-:W-:Y:S01]  /*7970*/  PLOP3.LUT P0, PT, PT, PT, UP2, 0x80, 0x0 ;  /* 0x000000000000781c */ /* 0x000fe20003f0f028 */
[C---:B------:R-:W-:Y:S03]  /*7980*/  HMMA.16816.F32 R24, R200.reuse, R204, R24 ;  /* 0x000000ccc818723c */ /* 0x040fe60000001818 */
[----:B------:R-:W-:Y:S05]  /*7990*/  LDSM.16.M88.4 R216, [R232+0xa080] ;  /* 0x00a08000e8d8783b */ /* 0x000fea0000000200 */
[-C--:B------:R-:W-:Y:S01]  /*79a0*/  HMMA.16816.F32 R28, R200, R206.reuse, R28 ;  /* 0x000000cec81c723c */ /* 0x080fe2000000181c */
[----:B------:R-:W0:Y:S05]  /*79b0*/  LDGDEPBAR ;  /* 0x00000000000079af */ /* 0x000e2a0000000000 */
[----:B-1----:R-:W-:Y:S01]  /*79c0*/  LDSM.16.M88.4 R212, [R230+0x5080] ;  /* 0x00508000e6d4783b */ /* 0x002fe20000000200 */
[----:B----4-:R-:W-:Y:S01]  /*79d0*/  @P1 IMAD.MOV.U32 R2, RZ, RZ, R244 ;  /* 0x000000ffff021224 */ /* 0x010fe200078e00f4 */
[C---:B------:R-:W-:Y:S03]  /*79e0*/  HMMA.16816.F32 R32, R192.reuse, R206, R32 ;  /* 0x000000cec020723c */ /* 0x040fe60000001820 */
[----:B------:R-:W-:Y:S01]  /*79f0*/  LDSM.16.M88.4 R196, [R230+0x5880] ;  /* 0x00588000e6c4783b */ /* 0x000fe20000000200 */
[----:B------:R-:W-:Y:S04]  /*7a00*/  @P1 IMAD.MOV.U32 R3, RZ, RZ, R247 ;  /* 0x000000ffff031224 */ /* 0x000fe800078e00f7 */
[-C--:B------:R-:W-:Y:S01]  /*7a10*/  HMMA.16816.F32 R36, R192, R208.reuse, R36 ;  /* 0x000000d0c024723c */ /* 0x080fe20000001824 */
[----:B---3--:R-:W1:Y:S03]  /*7a20*/  LDSM.16.M88.4 R172, [R232+0x8080] ;  /* 0x00808000e8ac783b */ /* 0x008e660000000200 */
[----:B------:R-:W-:Y:S02]  /*7a30*/  @P1 IMAD.WIDE.U32 R2, R0, 0x30, R2 ;  /* 0x0000003000021825 */ /* 0x000fe400078e0002 */
[----:B------:R-:W3:Y:S02]  /*7a40*/  LDSM.16.M88.4 R204, [R230+0x6080] ;  /* 0x00608000e6cc783b */ /* 0x000ee40000000200 */
[C---:B------:R-:W-:Y:S03]  /*7a50*/  HMMA.16816.F32 R40, R200.reuse, R208, R40 ;  /* 0x000000d0c828723c */ /* 0x040fe60000001828 */
[----:B------:R-:W-:Y:S01]  /*7a60*/  LDSM.16.M88.4 R220, [R229] ;  /* 0x00000000e5dc783b */ /* 0x000fe20000000200 */
[C---:B--2---:R-:W-:Y:S01]  /*7a70*/  @P1 IMAD.SHL.U32 R168, R2.reuse, 0x2, RZ ;  /* 0x0000000202a81824 */ /* 0x044fe200078e00ff */
[----:B------:R-:W-:Y:S01]  /*7a80*/  @P1 IADD3 R3, R3, UR23, RZ ;  /* 0x0000001703031c10 */ /* 0x000fe2000fffe0ff */
[----:B------:R-:W-:Y:S02]  /*7a90*/  @UP0 USHF.L.U32 UR23, UR4, 0x5, URZ ;  /* 0x0000000504170899 */ /* 0x000fe4000800063f */
[-C--:B------:R-:W-:Y:S01]  /*7aa0*/  HMMA.16816.F32 R44, R200, R210.reuse, R44 ;  /* 0x000000d2c82c723c */ /* 0x080fe2000000182c */
[----:B------:R-:W2:Y:S03]  /*7ab0*/  LDSM.16.M88.4 R200, [R234+0x8080] ;  /* 0x00808000eac8783b */ /* 0x000ea60000000200 */
[----:B------:R-:W-:Y:S04]  /*7ac0*/  @P1 SHF.L.U64.HI R3, R2, 0x1, R3 ;  /* 0x0000000102031819 */ /* 0x000fe80000010203 */
[----:B------:R-:W-:Y:S01]  /*7ad0*/  HMMA.16816.F32 R48, R192, R210, R48 ;  /* 0x000000d2c030723c */ /* 0x000fe20000001830 */
[----:B------:R-:W4:Y:S05]  /*7ae0*/  LDSM.16.M88.4 R192, [R234+0xa080] ;  /* 0x00a08000eac0783b */ /* 0x000f2a0000000200 */
[----:B------:R-:W2:Y:S02]  /*7af0*/  LDSM.16.M88.4 R208, [R229+0x800] ;  /* 0x00080000e5d0783b */ /* 0x000ea40000000200 */
        /* <DEDUP_REMOVED lines=10> */
[-C--:B---3--:R-:W-:Y:S08]  /*7ba0*/  HMMA.16816.F32 R36, R172, R204.reuse, R36 ;  /* 0x000000ccac24723c */ /* 0x088ff00000001824 */
[C---:B------:R-:W-:Y:S08]  /*7bb0*/  HMMA.16816.F32 R40, R216.reuse, R204, R40 ;  /* 0x000000ccd828723c */ /* 0x040ff00000001828 */
[-C--:B------:R-:W-:Y:S01]  /*7bc0*/  HMMA.16816.F32 R44, R216, R206.reuse, R44 ;  /* 0x000000ced82c723c */ /* 0x080fe2000000182c */
[----:B------:R-:W-:Y:S07]  /*7bd0*/  LDSM.16.M88.4 R216, [R224+0x7080] ;  /* 0x00708000e0d8783b */ /* 0x000fee0000000200 */
[----:B------:R-:W-:Y:S01]  /*7be0*/  HMMA.16816.F32 R48, R172, R206, R48 ;  /* 0x000000ceac30723c */ /* 0x000fe20000001830 */
[----:B------:R-:W3:Y:S05]  /*7bf0*/  LDSM.16.M88.4 R172, [R231+0xc080] ;  /* 0x00c08000e7ac783b */ /* 0x000eea0000000200 */
[----:B------:R-:W1:Y:S02]  /*7c00*/  LDSM.16.M88.4 R204, [R231+0xe080] ;  /* 0x00e08000e7cc783b */ /* 0x000e640000000200 */
[-C--:B--2---:R-:W-:Y:S08]  /*7c10*/  HMMA.16816.F32 R4, R200, R220.reuse, R4 ;  /* 0x000000dcc804723c */ /* 0x084ff00000001804 */
        /* <DEDUP_REMOVED lines=14> */
[----:B------:R-:W2:Y:S05]  /*7d00*/  LDSM.16.M88.4 R200, [R233+0xc080] ;  /* 0x00c08000e9c8783b */ /* 0x000eaa0000000200 */
[----:B------:R-:W4:Y:S02]  /*7d10*/  LDSM.16.M88.4 R212, [R233+0xe080] ;  /* 0x00e08000e9d4783b */ /* 0x000f240000000200 */
[-C--:B---3--:R-:W-:Y:S08]  /*7d20*/  HMMA.16816.F32 R4, R172, R196.reuse, R4 ;  /* 0x000000c4ac04723c */ /* 0x088ff00000001804 */
[C---:B------:R-:W-:Y:S08]  /*7d30*/  HMMA.16816.F32 R8, R204.reuse, R196, R8 ;  /* 0x000000c4cc08723c */ /* 0x040ff00000001808 */
[-C--:B------:R-:W-:Y:S08]  /*7d40*/  HMMA.16816.F32 R12, R204, R198.reuse, R12 ;  /* 0x000000c6cc0c723c */ /* 0x080ff0000000180c */
[C---:B------:R-:W-:Y:S01]  /*7d50*/  HMMA.16816.F32 R16, R172.reuse, R198, R16 ;  /* 0x000000c6ac10723c */ /* 0x040fe20000001810 */
[----:B------:R-:W3:Y:S07]  /*7d60*/  LDSM.16.M88.4 R196, [R237] ;  /* 0x00000000edc4783b */ /* 0x000eee0000000200 */
        /* <DEDUP_REMOVED lines=12> */
[-C--:B--2---:R-:W-:Y:S08]  /*7e30*/  HMMA.16816.F32 R4, R200, R208.reuse, R4 ;  /* 0x000000d0c804723c */ /* 0x084ff00000001804 */
[C---:B----4-:R-:W-:Y:S08]  /*7e40*/  HMMA.16816.F32 R8, R212.reuse, R208, R8 ;  /* 0x000000d0d408723c */ /* 0x050ff00000001808 */
        /* <DEDUP_REMOVED lines=11> */
[----:B------:R-:W3:Y:S07]  /*7f00*/  LDSM.16.M88.4 R212, [R230+0x7880] ;  /* 0x00788000e6d4783b */ /* 0x000eee0000000200 */
[----:B------:R-:W-:Y:S01]  /*7f10*/  HMMA.16816.F32 R48, R200, R198, R48 ;  /* 0x000000c6c830723c */ /* 0x000fe20000001830 */
[----:B------:R-:W3:Y:S05]  /*7f20*/  LDSM.16.M88.4 R196, [R236+0xe080] ;  /* 0x00e08000ecc4783b */ /* 0x000eea0000000200 */
[----:B------:R-:W3:Y:S02]  /*7f30*/  LDSM.16.M88.4 R200, [R229+0x2000] ;  /* 0x00200000e5c8783b */ /* 0x000ee40000000200 */
[-C--:B-1----:R-:W-:Y:S08]  /*7f40*/  HMMA.16816.F32 R4, R172, R192.reuse, R4 ;  /* 0x000000c0ac04723c */ /* 0x082ff00000001804 */
[C---:B------:R-:W-:Y:S07]  /*7f50*/  HMMA.16816.F32 R8, R204.reuse, R192, R8 ;  /* 0x000000c0cc08723c */ /* 0x040fee0000001808 */
[C---:B------:R-:W-:Y:S01]  /*7f60*/  @P1 IADD3 R192, P6, R168.reuse, 0x80, RZ ;  /* 0x00000080a8c01810 */ /* 0x040fe20007fde0ff */
[-C--:B------:R-:W-:Y:S04]  /*7f70*/  HMMA.16816.F32 R12, R204, R194.reuse, R12 ;  /* 0x000000c2cc0c723c */ /* 0x080fe8000000180c */
[----:B------:R-:W-:Y:S02]  /*7f80*/  @P1 IADD3 R168, P2, R168, c[0x0][0x1c8], RZ ;  /* 0x00007200a8a81a10 */ /* 0x000fe40007f5e0ff */
[----:B------:R-:W-:Y:S02]  /*7f90*/  @P1 IADD3 R192, P5, R192, c[0x0][0x1c8], RZ ;  /* 0x00007200c0c01a10 */ /* 0x000fe40007fbe0ff */
[C---:B------:R-:W-:Y:S01]  /*7fa0*/  HMMA.16816.F32 R16, R172.reuse, R194, R16 ;  /* 0x000000c2ac10723c */ /* 0x040fe20000001810 */
[----:B------:R-:W4:Y:S03]  /*7fb0*/  LDL R194, [R1+0x10] ;  /* 0x0000100001c27983 */ /* 0x000f260000100800 */
[----:B------:R-:W-:Y:S02]  /*7fc0*/  @P1 IADD3.X R169, R3, c[0x0][0x1cc], RZ, P2, !PT ;  /* 0x0000730003a91a10 */ /* 0x000fe400017fe4ff */
[----:B------:R-:W-:Y:S02]  /*7fd0*/  @P1 IADD3.X R193, RZ, c[0x0][0x1cc], R3, P5, P6 ;  /* 0x00007300ffc11a10 */ /* 0x000fe40002fec403 */
[-C--:B--2---:R-:W-:Y:S04]  /*7fe0*/  HMMA.16816.F32 R20, R172, R208.reuse, R20 ;  /* 0x000000d0ac14723c */ /* 0x084fe80000001814 */
[----:B------:R-:W-:Y:S04]  /*7ff0*/  @P1 IADD3 R2, P2, R168, UR23, RZ ;  /* 0x00000017a8021c10 */ /* 0x000fe8000ff5e0ff */
[C---:B------:R-:W-:Y:S04]  /*8000*/  HMMA.16816.F32 R24, R204.reuse, R208, R24 ;  /* 0x000000d0cc18723c */ /* 0x040fe80000001818 */
[----:B------:R-:W-:Y:S04]  /*8010*/  @P1 IADD3.X R3, R169, UR24, RZ, P2, !PT ;  /* 0x00000018a9031c10 */ /* 0x000fe800097fe4ff */
[-C--:B------:R-:W-:Y:S08]  /*8020*/  HMMA.16816.F32 R28, R204, R210.reuse, R28 ;  /* 0x000000d2cc1c723c */ /* 0x080ff0000000181c */
[C---:B------:R-:W-:Y:S08]  /*8030*/  HMMA.16816.F32 R32, R172.reuse, R210, R32 ;  /* 0x000000d2ac20723c */ /* 0x040ff00000001820 */
[-C--:B---3--:R-:W-:Y:S08]  /*8040*/  HMMA.16816.F32 R36, R172, R212.reuse, R36 ;  /* 0x000000d4ac24723c */ /* 0x088ff00000001824 */
[C---:B------:R-:W-:Y:S08]  /*8050*/  HMMA.16816.F32 R40, R204.reuse, R212, R40 ;  /* 0x000000d4cc28723c */ /* 0x040ff00000001828 */
[-C--:B------:R-:W-:Y:S08]  /*8060*/  HMMA.16816.F32 R44, R204, R214.reuse, R44 ;  /* 0x000000d6cc2c723c */ /* 0x080ff0000000182c */
[----:B------:R-:W-:Y:S01]  /*8070*/  HMMA.16816.F32 R48, R172, R214, R48 ;  /* 0x000000d6ac30723c */ /* 0x000fe20000001830 */
[----:B------:R-:W1:Y:S01]  /*8080*/  LDSM.16.M88.4 R172, [R229+0x2800] ;  /* 0x00280000e5ac783b */ /* 0x000e620000000200 */
[----:B------:R-:W-:Y:S04]  /*8090*/  DEPBAR.LE SB0, 0x0 ;  /* 0x000080000000791a */ /* 0x000fe80000000000 */
[----:B------:R-:W-:Y:S02]  /*80a0*/  BAR.SYNC.DEFER_BLOCKING 0x0 ;  /* 0x0000000000007b1d */ /* 0x000fe40000010000 */
[-C--:B------:R-:W-:Y:S08]  /*80b0*/  HMMA.16816.F32 R4, R216, R220.reuse, R4 ;  /* 0x000000dcd804723c */ /* 0x080ff00000001804 */
        /* <DEDUP_REMOVED lines=18> */
[----:B------:R-:W-:Y:S07]  /*81e0*/  HMMA.16816.F32 R48, R216, R174, R48 ;  /* 0x000000aed830723c */ /* 0x000fee0000001830 */
[----:B------:R-:W-:Y:S02]  /*81f0*/  IMAD.U32 R174, RZ, RZ, UR15 ;  /* 0x0000000fffae7e24 */ /* 0x000fe4000f8e00ff */
[----:B--2---:R-:W-:Y:S03]  /*8200*/  @P0 IMAD.MOV.U32 R172, RZ, RZ, R167 ;  /* 0x000000ffffac0224 */ /* 0x004fe600078e00a7 */
[----:B------:R-:W-:Y:S01]  /*8210*/  @P1 IADD3 R168, P0, R2, UR23, RZ ;  /* 0x0000001702a81c10 */ /* 0x000fe2000ff1e0ff */
[----:B------:R-:W-:Y:S01]  /*8220*/  UIMAD UR23, UR13, -0x30, URZ ;  /* 0xffffffd00d1778a4 */ /* 0x000fe2000f8e023f */
[----:B------:R-:W2:Y:S02]  /*8230*/  SHFL.IDX PT, R0, R172, RZ, 0x1c1f ;  /* 0x001c1fffac007589 */ /* 0x000ea400000e0000 */
[----:B------:R-:W-:Y:S03]  /*8240*/  @P1 IADD3.X R169, R3, UR24, RZ, P0, !PT ;  /* 0x0000001803a91c10 */ /* 0x000fe600087fe4ff */
[----:B-1----:R-:W-:Y:S01]  /*8250*/  IMAD.U32 R2, RZ, RZ, UR23 ;  /* 0x00000017ff027e24 */ /* 0x002fe2000f8e00ff */
[----:B------:R-:W-:Y:S01]  /*8260*/  PLOP3.LUT P0, PT, PT, PT, UP1, 0x40, 0x0 ;  /* 0x000000000000781c */ /* 0x000fe20003f0e818 */
[----:B------:R1:W-:Y:S03]  /*8270*/  @P1 LDGSTS.E.BYPASS.LTC128B.128 [R243+0x6080], [R168.64], !P4 ;  /* 0x06080000a8f31fae */ /* 0x0003e6000e101d54 */
[----:B----4-:R-:W-:Y:S02]  /*8280*/  IADD3 R2, -R194, 0x1, R2 ;  /* 0x00000001c2027810 */ /* 0x010fe40007ffe102 */
[----:B------:R1:W-:Y:S02]  /*8290*/  @P1 LDGSTS.E.BYPASS.LTC128B.128 [R243+0x7880], [R168.64+0x80], !P3 ;  /* 0x07880080a8f31fae */ /* 0x0003e4000d901d54 */
[----:B------:R-:W-:Y:S03]  /*82a0*/  IADD3 R174, -R174, UR9, R2 ;  /* 0x00000009aeae7c10 */ /* 0x000fe6000fffe102 */
[----:B------:R-:W0:Y:S01]  /*82b0*/  LDGDEPBAR ;  /* 0x00000000000079af */ /* 0x000e220000000000 */
[C---:B------:R-:W-:Y:S02]  /*82c0*/  IADD3 R173, R174.reuse, c[0x0][0x328], RZ ;  /* 0x0000ca00aead7a10 */ /* 0x040fe40007ffe0ff */
[----:B------:R-:W-:Y:S05]  /*82d0*/  IADD3 R174, R174, UR14, RZ ;  /* 0x0000000eaeae7c10 */ /* 0x000fea000fffe0ff */
[----:B--2---:R-:W-:Y:S02]  /*82e0*/  IMAD.IADD R167, R0, 0x1, R174 ;  /* 0x0000000100a77824 */ /* 0x004fe400078e02ae */
[----:B-1----:R-:W-:Y:S01]  /*82f0*/  IMAD.IADD R168, R173, 0x1, R0 ;  /* 0x00000001ada87824 */ /* 0x002fe200078e0200 */
[----:B------:R-:W-:-:S05]  /*8300*/  @P0 BRA `(.L_x_1027) ;  /* 0x0000019000000947 */ /* 0x000fca0003800000 */
[----:B---3--:R-:W-:Y:S01]  /*8310*/  IMAD.U32 R2, RZ, RZ, UR15 ;  /* 0x0000000fff027e24 */ /* 0x008fe2000f8e00ff */
[----:B------:R-:W-:Y:S04]  /*8320*/  BSSY B0, `(.L_x_1028) ;  /* 0x0000012000007945 */ /* 0x000fe80003800000 */
[----:B------:R-:W-:Y:S04]  /*8330*/  IADD3 R0, -R2, UR9, R0 ;  /* 0x0000000902007c10 */ /* 0x000fe8000fffe100 */
        /* <DEDUP_REMOVED lines=11> */
.L_x_1029:
[----:B------:R-:W-:Y:S04]  /*83f0*/  MOV R2, c[0x0][0x32c] ;  /* 0x0000cb0000027a02 */ /* 0x000fe80000000f00 */
[----:B------:R-:W-:Y:S11]  /*8400*/  ISETP.NE.AND P0, PT, R2, 0x1, PT ;  /* 0x000000010200780c */ /* 0x000ff60003f05270 */
[----:B------:R-:W-:Y:S02]  /*8410*/  @!UPT UIADD3 URZ, URZ, URZ, URZ ;  /* 0x0000003f3f3ff290 */ /* 0x000fe4000fffe03f */
[----:B------:R-:W-:Y:S05]  /*8420*/  @P0 IMAD.HI.U32 R2, R0, c[0x0][0x330], RZ ;  /* 0x0000cc0000020a27 */ /* 0x000fea00078e00ff */
[----:B------:R-:W-:Y:S02]  /*8430*/  @P0 SHF.R.U32.HI R0, RZ, c[0x0][0x334], R2 ;  /* 0x0000cd00ff000a19 */ /* 0x000fe40000011602 */
.L_x_1030:
[----:B------:R-:W-:Y:S05]  /*8440*/  BSYNC B0 ;  /* 0x0000000000007941 */ /* 0x000fea0003800000 */
.L_x_1028:
[----:B------:R-:W-:Y:S05]  /*8450*/  IADD3 R2, -R194, UR23, RZ ;  /* 0x00000017c2027c10 */ /* 0x000fea000fffe1ff */
[----:B------:R-:W-:Y:S05]  /*8460*/  IMAD R0, R0, c[0x0][0x32c], R2 ;  /* 0x0000cb0000007a24 */ /* 0x000fea00078e0202 */
[----:B------:R-:W-:Y:S02]  /*8470*/  IADD3 R2, R0, c[0x0][0x32c], RZ ;  /* 0x0000cb0000027a10 */ /* 0x000fe40007ffe0ff */
[----:B------:R-:W-:Y:S02]  /*8480*/  IMNMX R167, R167, R0, !PT ;  /* 0x00000000a7a77217 */ /* 0x000fe40007800200 */
[----:B------:R-:W-:Y:S02]  /*8490*/  IMNMX R168, R168, R2, PT ;  /* 0x00000002a8a87217 */ /* 0x000fe40003800200 */
.L_x_1027:
[----:B---3--:R-:W1:Y:S01]  /*84a0*/  SHFL.IDX PT, R0, R172, 0x1, 0x1c1f ;  /* 0x003c1f00ac007f89 */ /* 0x008e6200000e0000 */
[----:B------:R-:W-:Y:S06]  /*84b0*/  UISETP.NE.AND UP0, UPT, UR16, URZ, UPT ;  /* 0x0000003f1000728c */ /* 0x000fec000bf05270 */
[----:B------:R-:W-:Y:S02]  /*84c0*/  PLOP3.LUT P0, PT, PT, PT, UP0, 0x40, 0x0 ;  /* 0x000000000000781c */ /* 0x000fe40003f0e808 */
[----:B-1----:R-:W-:Y:S01]  /*84d0*/  IADD3 R3, R174, R0, RZ ;  /* 0x00000000ae037210 */ /* 0x002fe20007ffe0ff */
[----:B------:R-:W-:Y:S10]  /*84e0*/  IMAD.IADD R165, R173, 0x1, R0 ;  /* 0x00000001ada57824 */ /* 0x000ff400078e0200 */
[----:B------:R-:W-:-:S05]  /*84f0*/  @P0 BRA `(.L_x_1031) ;  /* 0x0000019000000947 */ /* 0x000fca0003800000 */
[----:B------:R-:W-:Y:S01]  /*8500*/  IMAD.U32 R2, RZ, RZ, UR15 ;  /* 0x0000000fff027e24 */ /* 0x000fe2000f8e00ff */
        /* <DEDUP_REMOVED lines=13> */
.L_x_1033:
[----:B------:R-:W-:Y:S04]  /*85e0*/  MOV R2, c[0x0][0x32c] ;  /* 0x0000cb0000027a02 */ /* 0x000fe80000000f00 */
[----:B------:R-:W-:Y:S11]  /*85f0*/  ISETP.NE.AND P0, PT, R2, 0x1, PT ;  /* 0x000000010200780c */ /* 0x000ff60003f05270 */
[----:B------:R-:W-:Y:S02]  /*8600*/  @!UPT UIADD3 URZ, URZ, URZ, URZ ;  /* 0x0000003f3f3ff290 */ /* 0x000fe4000fffe03f */
[----:B------:R-:W-:Y:S05]  /*8610*/  @P0 IMAD.HI.U32 R2, R0, c[0x0][0x330], RZ ;  /* 0x0000cc0000020a27 */ /* 0x000fea00078e00ff */
[----:B------:R-:W-:Y:S02]  /*8620*/  @P0 SHF.R.U32.HI R0, RZ, c[0x0][0x334], R2 ;  /* 0x0000cd00ff000a19 */ /* 0x000fe40000011602 */
.L_x_1034:
[----:B------:R-:W-:Y:S05]  /*8630*/  BSYNC B0 ;  /* 0x0000000000007941 */ /* 0x000fea0003800000 */
.L_x_1032:
[----:B------:R-:W-:Y:S05]  /*8640*/  IADD3 R2, -R194, UR23, RZ ;  /* 0x00000017c2027c10 */ /* 0x000fea000fffe1ff */
[----:B------:R-:W-:Y:S05]  /*8650*/  IMAD R0, R0, c[0x0][0x32c], R2 ;  /* 0x0000cb0000007a24 */ /* 0x000fea00078e0202 */
[----:B------:R-:W-:Y:S02]  /*8660*/  IADD3 R2, R0, c[0x0][0x32c], RZ ;  /* 0x0000cb0000027a10 */ /* 0x000fe40007ffe0ff */
[----:B------:R-:W-:Y:S02]  /*8670*/  IMNMX R3, R3, R0, !PT ;  /* 0x0000000003037217 */ /* 0x000fe40007800200 */
[----:B------:R-:W-:Y:S02]  /*8680*/  IMNMX R165, R165, R2, PT ;  /* 0x00000002a5a57217 */ /* 0x000fe40003800200 */
.L_x_1031:
[----:B------:R-:W1:Y:S01]  /*8690*/  SHFL.IDX PT, R169, R172, 0x2, 0x1c1f ;  /* 0x005c1f00aca97f89 */ /* 0x000e6200000e0000 */
        /* <DEDUP_REMOVED lines=19> */
.L_x_1037:
[----:B------:R-:W-:Y:S04]  /*87d0*/  MOV R175, c[0x0][0x32c] ;  /* 0x0000cb0000af7a02 */ /* 0x000fe80000000f00 */
[----:B------:R-:W-:Y:S11]  /*87e0*/  ISETP.NE.AND P0, PT, R175, 0x1, PT ;  /* 0x00000001af00780c */ /* 0x000ff60003f05270 */
[----:B------:R-:W-:Y:S02]  /*87f0*/  @!UPT UIADD3 URZ, URZ, URZ, URZ ;  /* 0x0000003f3f3ff290 */ /* 0x000fe4000fffe03f */
[----:B------:R-:W-:Y:S05]  /*8800*/  @P0 IMAD.HI.U32 R175, R169, c[0x0][0x330], RZ ;  /* 0x0000cc00a9af0a27 */ /* 0x000fea00078e00ff */
[----:B------:R-:W-:Y:S02]  /*8810*/  @P0 SHF.R.U32.HI R169, RZ, c[0x0][0x334], R175 ;  /* 0x0000cd00ffa90a19 */ /* 0x000fe400000116af */
.L_x_1038:
[----:B------:R-:W-:Y:S05]  /*8820*/  BSYNC B0 ;  /* 0x0000000000007941 */ /* 0x000fea0003800000 */
.L_x_1036:
[----:B------:R-:W-:Y:S05]  /*8830*/  IADD3 R175, -R194, UR23, RZ ;  /* 0x00000017c2af7c10 */ /* 0x000fea000fffe1ff */
[----:B------:R-:W-:Y:S05]  /*8840*/  IMAD R169, R169, c[0x0][0x32c], R175 ;  /* 0x0000cb00a9a97a24 */ /* 0x000fea00078e02af */
[----:B------:R-:W-:Y:S02]  /*8850*/  IADD3 R175, R169, c[0x0][0x32c], RZ ;  /* 0x0000cb00a9af7a10 */ /* 0x000fe40007ffe0ff */
[----:B------:R-:W-:Y:S02]  /*8860*/  IMNMX R0, R0, R169, !PT ;  /* 0x000000a900007217 */ /* 0x000fe40007800200 */
[----:B------:R-:W-:Y:S02]  /*8870*/  IMNMX R2, R2, R175, PT ;  /* 0x000000af02027217 */ /* 0x000fe40003800200 */
.L_x_1035:
[----:B------:R-:W-:Y:S02]  /*8880*/  UISETP.GE.AND UP3, UPT, UR23, 0x1, UPT ;  /* 0x000000011700788c */ /* 0x000fe4000bf66270 */
[----:B------:R-:W-:Y:S02]  /*8890*/  UISETP.GE.AND UP0, UPT, UR23, 0x2, UPT ;  /* 0x000000021700788c */ /* 0x000fe4000bf06270 */
[----:B------:R-:W-:Y:S02]  /*88a0*/  UISETP.GE.AND UP2, UPT, UR23, 0x9, UPT ;  /* 0x000000091700788c */ /* 0x000fe4000bf46270 */
[----:B------:R-:W-:Y:S01]  /*88b0*/  PLOP3.LUT P1, PT, PT, PT, UP3, 0x40, 0x0 ;  /* 0x000000000000781c */ /* 0x000fe20003f2e838 */
[----:B------:R-:W-:Y:S01]  /*88c0*/  UISETP.GE.AND UP1, UPT, UR23, 0xa, UPT ;  /* 0x0000000a1700788c */ /* 0x000fe2000bf26270 */
[----:B------:R-:W-:Y:S01]  /*88d0*/  PLOP3.LUT P2, PT, PT, PT, UP0, 0x40, 0x0 ;  /* 0x000000000000781c */ /* 0x000fe20003f4e808 */
[----:B------:R-:W-:Y:S01]  /*88e0*/  UP2UR UR27, UPR, URZ, 0x1 ;  /* 0x000000013f1b7883 */ /* 0x000fe20008000000 */
[----:B------:R-:W-:Y:S01]  /*88f0*/  ISETP.GT.AND P1, PT, R3, RZ, P1 ;  /* 0x000000ff0300720c */ /* 0x000fe20000f24270 */
[----:B------:R-:W-:Y:S01]  /*8900*/  UISETP.GE.AND UP6, UPT, UR23, 0x12, UPT ;  /* 0x000000121700788c */ /* 0x000fe2000bfc6270 */
[----:B------:R-:W-:Y:S01]  /*8910*/  PLOP3.LUT P0, PT, PT, PT, UP0, 0x40, 0x0 ;  /* 0x000000000000781c */ /* 0x000fe20003f0e808 */
[----:B------:R-:W-:Y:S01]  /*8920*/  UISETP.GE.AND UP0, UPT, UR23, 0x11, UPT ;  /* 0x000000111700788c */ /* 0x000fe2000bf06270 */
[----:B------:R-:W-:Y:S01]  /*8930*/  ISETP.LT.OR P1, PT, R165, 0x1, P1 ;  /* 0x00000001a500780c */ /* 0x000fe20000f21670 */
[----:B------:R-:W-:Y:S01]  /*8940*/  UISETP.GE.AND UP5, UPT, UR23, 0x19, UPT ;  /* 0x000000191700788c */ /* 0x000fe2000bfa6270 */
[----:B------:R-:W-:Y:S01]  /*8950*/  ISETP.GT.AND P2, PT, R167, 0x1, P2 ;  /* 0x00000001a700780c */ /* 0x000fe20001744270 */
[----:B------:R-:W-:Y:S01]  /*8960*/  UISETP.GE.AND UP4, UPT, UR23, 0x1a, UPT ;  /* 0x0000001a1700788c */ /* 0x000fe2000bf86270 */
[----:B------:R-:W-:Y:S01]  /*8970*/  ISETP.GT.AND P0, PT, R3, 0x1, P0 ;  /* 0x000000010300780c */ /* 0x000fe20000704270 */
[----:B------:R-:W-:Y:S01]  /*8980*/  UP2UR UR24, UPR, URZ, 0x1 ;  /* 0x000000013f187883 */ /* 0x000fe20008000000 */
[----:B------:R-:W-:Y:S01]  /*8990*/  FSEL R192, R6, -INF , !P1 ;  /* 0xff80000006c07808 */ /* 0x000fe20004800000 */
[----:B------:R-:W-:Y:S01]  /*89a0*/  UP2UR UR28, UPR, URZ, 0x8 ;  /* 0x000000083f1c7883 */ /* 0x000fe20008000000 */
[----:B------:R-:W-:Y:S01]  /*89b0*/  PLOP3.LUT P1, PT, PT, PT, UP2, 0x40, 0x0 ;  /* 0x000000000000781c */ /* 0x000fe20003f2e828 */
[----:B------:R-:W-:Y:S01]  /*89c0*/  UP2UR UR25, UPR, URZ, 0x2 ;  /* 0x000000023f197883 */ /* 0x000fe20008000000 */
[----:B------:R-:W-:Y:S01]  /*89d0*/  ISETP.LT.OR P2, PT, R168, 0x2, P2 ;  /* 0x00000002a800780c */ /* 0x000fe20001741670 */
[----:B------:R-:W-:Y:S01]  /*89e0*/  UP2UR UR29, UPR, URZ, 0x40 ;  /* 0x000000403f1d7883 */ /* 0x000fe20008000000 */
[----:B------:R-:W-:Y:S01]  /*89f0*/  ISETP.LT.OR P0, PT, R165, 0x2, P0 ;  /* 0x00000002a500780c */ /* 0x000fe20000701670 */
[----:B------:R-:W-:Y:S01]  /*8a00*/  UP2UR UR26, UPR, URZ, 0x4 ;  /* 0x000000043f1a7883 */ /* 0x000fe20008000000 */
[----:B------:R-:W-:Y:S02]  /*8a10*/  ISETP.GT.AND P1, PT, R3, 0x8, P1 ;  /* 0x000000080300780c */ /* 0x000fe40000f24270 */
[----:B------:R-:W-:Y:S01]  /*8a20*/  PLOP3.LUT P5, PT, PT, PT, UP3, 0x40, 0x0 ;  /* 0x000000000000781c */ /* 0x000fe20003fae838 */
[----:B------:R-:W-:Y:S01]  /*8a30*/  UISETP.GE.AND UP3, UPT, UR23, 0x21, UPT ;  /* 0x000000211700788c */ /* 0x000fe2000bf66270 */
[----:B------:R-:W-:Y:S02]  /*8a40*/  FSEL R5, R5, -INF , !P2 ;  /* 0xff80000005057808 */ /* 0x000fe40005000000 */
[----:B------:R-:W-:Y:S02]  /*8a50*/  FSEL R193, R7, -INF , !P0 ;  /* 0xff80000007c17808 */ /* 0x000fe40004000000 */
[----:B------:R-:W-:Y:S02]  /*8a60*/  PLOP3.LUT P2, PT, PT, PT, UP1, 0x40, 0x0 ;  /* 0x000000000000781c */ /* 0x000fe40003f4e818 */
[----:B------:R-:W-:Y:S01]  /*8a70*/  PLOP3.LUT P0, PT, PT, PT, UP1, 0x40, 0x0 ;  /* 0x000000000000781c */ /* 0x000fe20003f0e818 */
[----:B------:R-:W-:Y:S01]  /*8a80*/  UISETP.GE.AND UP1, UPT, UR23, 0x29, UPT ;  /* 0x000000291700788c */ /* 0x000fe2000bf26270 */
[----:B------:R-:W-:Y:S02]  /*8a90*/  ISETP.LT.OR P1, PT, R165, 0x9, P1 ;  /* 0x00000009a500780c */ /* 0x000fe40000f21670 */
[C---:B------:R-:W-:Y:S02]  /*8aa0*/  ISETP.GT.AND P5, PT, R167.reuse, RZ, P5 ;  /* 0x000000ffa700720c */ /* 0x040fe40002fa4270 */
[----:B------:R-:W-:Y:S02]  /*8ab0*/  ISETP.GT.AND P2, PT, R167, 0x9, P2 ;  /* 0x00000009a700780c */ /* 0x000fe40001744270 */
[----:B------:R-:W-:Y:S02]  /*8ac0*/  ISETP.GT.AND P0, PT, R3, 0x9, P0 ;  /* 0x000000090300780c */ /* 0x000fe40000704270 */
[----:B------:R-:W-:Y:S02]  /*8ad0*/  FSEL R18, R18, -INF , !P1 ;  /* 0xff80000012127808 */ /* 0x000fe40004800000 */
[----:B------:R-:W-:Y:S02]  /*8ae0*/  PLOP3.LUT P1, PT, PT, PT, UP0, 0x40, 0x0 ;  /* 0x000000000000781c */ /* 0x000fe40003f2e808 */
[C---:B------:R-:W-:Y:S02]  /*8af0*/  ISETP.LT.OR P5, PT, R168.reuse, 0x1, P5 ;  /* 0x00000001a800780c */ /* 0x040fe40002fa1670 */
[----:B------:R-:W-:Y:S02]  /*8b00*/  ISETP.LT.OR P2, PT, R168, 0xa, P2 ;  /* 0x0000000aa800780c */ /* 0x000fe40001741670 */
[----:B------:R-:W-:Y:S02]  /*8b10*/  ISETP.LT.OR P0, PT, R165, 0xa, P0 ;  /* 0x0000000aa500780c */ /* 0x000fe40000701670 */
[----:B------:R-:W-:Y:S02]  /*8b20*/  ISETP.GT.AND P1, PT, R3, 0x10, P1 ;  /* 0x000000100300780c */ /* 0x000fe40000f24270 */
[----:B------:R-:W-:Y:S02]  /*8b30*/  FSEL R175, R4, -INF , !P5 ;  /* 0xff80000004af7808 */ /* 0x000fe40006800000 */
[----:B------:R-:W-:Y:S01]  /*8b40*/  PLOP3.LUT P5, PT, PT, PT, UP2, 0x40, 0x0 ;  /* 0x000000000000781c */ /* 0x000fe20003fae828 */
[----:B------:R-:W-:Y:S01]  /*8b50*/  UISETP.GE.AND UP2, UPT, UR23, 0x22, UPT ;  /* 0x000000221700788c */ /* 0x000fe2000bf46270 */
[----:B------:R-:W-:Y:S02]  /*8b60*/  FSEL R17, R17, -INF , !P2 ;  /* 0xff80000011117808 */ /* 0x000fe40005000000 */
[----:B------:R-:W-:Y:S02]  /*8b70*/  FSEL R19, R19, -INF , !P0 ;  /* 0xff80000013137808 */ /* 0x000fe40004000000 */
[----:B------:R-:W-:Y:S02]  /*8b80*/  PLOP3.LUT P2, PT, PT, PT, UP6, 0x40, 0x0 ;  /* 0x000000000000781c */ /* 0x000fe40003f4e868 */
[----:B------:R-:W-:Y:S01]  /*8b90*/  PLOP3.LUT P0, PT, PT, PT, UP6, 0x40, 0x0 ;  /* 0x000000000000781c */ /* 0x000fe20003f0e868 */
[----:B------:R-:W-:Y:S01]  /*8ba0*/  UISETP.NE.AND UP6, UPT, UR24, URZ, UPT ;  /* 0x0000003f1800728c */ /* 0x000fe2000bfc5270 */
[----:B------:R-:W-:Y:S02]  /*8bb0*/  ISETP.LT.OR P1, PT, R165, 0x11, P1 ;  /* 0x00000011a500780c */ /* 0x000fe40000f21670 */
[C---:B------:R-:W-:Y:S01]  /*8bc0*/  ISETP.GT.AND P5, PT, R167.reuse, 0x8, P5 ;  /* 0x00000008a700780c */ /* 0x040fe20002fa4270 */
[----:B------:R-:W-:Y:S01]  /*8bd0*/  UP2UR UR30, UPR, URZ, 0x40 ;  /* 0x000000403f1e7883 */ /* 0x000fe20008000000 */
[----:B------:R-:W-:Y:S01]  /*8be0*/  ISETP.GT.AND P2, PT, R167, 0x11, P2 ;  /* 0x00000011a700780c */ /* 0x000fe20001744270 */
[----:B------:R-:W-:Y:S01]  /*8bf0*/  UISETP.NE.AND UP6, UPT, UR25, URZ, UPT ;  /* 0x0000003f1900728c */ /* 0x000fe2000bfc5270 */
[----:B------:R-:W-:Y:S02]  /*8c00*/  ISETP.GT.AND P0, PT, R3, 0x11, P0 ;  /* 0x000000110300780c */ /* 0x000fe40000704270 */
[----:B------:R-:W-:Y:S01]  /*8c10*/  FSEL R198, R22, -INF , !P1 ;  /* 0xff80000016c67808 */ /* 0x000fe20004800000 */
[----:B------:R-:W-:Y:S01]  /*8c20*/  UP2UR UR31, UPR, URZ, 0x40 ;  /* 0x000000403f1f7883 */ /* 0x000fe20008000000 */
[----:B------:R-:W-:Y:S01]  /*8c30*/  PLOP3.LUT P1, PT, PT, PT, UP5, 0x40, 0x0 ;  /* 0x000000000000781c */ /* 0x000fe20003f2e858 */
[----:B------:R-:W-:Y:S01]  /*8c40*/  UISETP.NE.AND UP6, UPT, UR26, URZ, UPT ;  /* 0x0000003f1a00728c */ /* 0x000fe2000bfc5270 */
[C---:B------:R-:W-:Y:S02]  /*8c50*/  ISETP.LT.OR P5, PT, R168.reuse, 0x9, P5 ;  /* 0x00000009a800780c */ /* 0x040fe40002fa1670 */
[----:B------:R-:W-:Y:S01]  /*8c60*/  ISETP.LT.OR P2, PT, R168, 0x12, P2 ;  /* 0x00000012a800780c */ /* 0x000fe20001741670 */
[----:B------:R-:W-:Y:S01]  /*8c70*/  UP2UR UR32, UPR, URZ, 0x40 ;  /* 0x000000403f207883 */ /* 0x000fe20008000000 */
[----:B------:R-:W-:Y:S01]  /*8c80*/  ISETP.LT.OR P0, PT, R165, 0x12, P0 ;  /* 0x00000012a500780c */ /* 0x000fe20000701670 */
[----:B------:R-:W-:Y:S01]  /*8c90*/  UISETP.NE.AND UP6, UPT, UR27, URZ, UPT ;  /* 0x0000003f1b00728c */ /* 0x000fe2000bfc5270 */
[----:B------:R-:W-:Y:S02]  /*8ca0*/  ISETP.GT.AND P1, PT, R3, 0x18, P1 ;  /* 0x000000180300780c */ /* 0x000fe40000f24270 */
[----:B------:R-:W-:Y:S01]  /*8cb0*/  FSEL R16, R16, -INF , !P5 ;  /* 0xff80000010107808 */ /* 0x000fe20006800000 */
[----:B------:R-:W-:Y:S01]  /*8cc0*/  UP2UR UR33, UPR, URZ, 0x40 ;  /* 0x000000403f217883 */ /* 0x000fe20008000000 */
[----:B------:R-:W-:Y:S01]  /*8cd0*/  PLOP3.LUT P5, PT, PT, PT, UP0, 0x40, 0x0 ;  /* 0x000000000000781c */ /* 0x000fe20003fae808 */
[----:B------:R-:W-:Y:S01]  /*8ce0*/  UISETP.GE.AND UP0, UPT, UR23, 0x2a, UPT ;  /* 0x0000002a1700788c */ /* 0x000fe2000bf06270 */
[----:B------:R-:W-:Y:S01]  /*8cf0*/  FSEL R197, R21, -INF , !P2 ;  /* 0xff80000015c57808 */ /* 0x000fe20005000000 */
[----:B------:R-:W-:Y:S01]  /*8d00*/  UISETP.NE.AND UP6, UPT, UR28, URZ, UPT ;  /* 0x0000003f1c00728c */ /* 0x000fe2000bfc5270 */
[----:B------:R-:W-:Y:S02]  /*8d10*/  FSEL R199, R23, -INF , !P0 ;  /* 0xff80000017c77808 */ /* 0x000fe40004000000 */
[----:B------:R-:W-:Y:S02]  /*8d20*/  PLOP3.LUT P2, PT, PT, PT, UP4, 0x40, 0x0 ;  /* 0x000000000000781c */ /* 0x000fe40003f4e848 */
[----:B------:R-:W-:Y:S02]  /*8d30*/  PLOP3.LUT P0, PT, PT, PT, UP4, 0x40, 0x0 ;  /* 0x000000000000781c */ /* 0x000fe40003f0e848 */
[----:B------:R-:W-:Y:S02]  /*8d40*/  ISETP.LT.OR P1, PT, R165, 0x19, P1 ;  /* 0x00000019a500780c */ /* 0x000fe40000f21670 */
[C---:B------:R-:W-:Y:S02]  /*8d50*/  ISETP.GT.AND P5, PT, R167.reuse, 0x10, P5 ;  /* 0x00000010a700780c */ /* 0x040fe40002fa4270 */
        /* <DEDUP_REMOVED lines=9> */
[----:B------:R-:W-:Y:S02]  /*8df0*/  PLOP3.LUT P5, PT, PT, PT, UP5, 0x40, 0x0 ;  /* 0x000000000000781c */ /* 0x000fe40003fae858 */
[----:B------:R-:W-:Y:S02]  /*8e00*/  FSEL R203, R33, -INF , !P2 ;  /* 0xff80000021cb7808 */ /* 0x000fe40005000000 */
        /* <DEDUP_REMOVED lines=16> */
[----:B------:R-:W-:Y:S02]  /*8f10*/  PLOP3.LUT P2, PT, PT, PT, UP1, 0x40, 0x0 ;  /* 0x000000000000781c */ /* 0x000fe40003f4e818 */
[----:B------:R-:W-:Y:S02]  /*8f20*/  FSEL R221, R39, -INF , !P0 ;  /* 0xff80000027dd7808 */ /* 0x000fe40004000000 */
[----:B------:R-:W-:Y:S01]  /*8f30*/  PLOP3.LUT P0, PT, PT, PT, UP6, 0x40, 0x0 ;  /* 0x000000000000781c */ /* 0x000fe20003f0e868 */
[----:B------:R-:W-:Y:S01]  /*8f40*/  UISETP.NE.AND UP6, UPT, UR33, URZ, UPT ;  /* 0x0000003f2100728c */ /* 0x000fe2000bfc5270 */
[----:B------:R-:W-:Y:S02]  /*8f50*/  ISETP.LT.OR P1, PT, R165, 0x2a, P1 ;  /* 0x0000002aa500780c */ /* 0x000fe40000f21670 */
[----:B------:R-:W-:Y:S02]  /*8f60*/  ISETP.GT.AND P5, PT, R167, 0x20, P5 ;  /* 0x00000020a700780c */ /* 0x000fe40002fa4270 */
[----:B------:R-:W-:Y:S02]  /*8f70*/  ISETP.GT.AND P2, PT, R3, 0x28, P2 ;  /* 0x000000280300780c */ /* 0x000fe40001744270 */
[----:B------:R-:W-:Y:S01]  /*8f80*/  PLOP3.LUT P6, PT, PT, PT, UP1, 0x40, 0x0 ;  /* 0x000000000000781c */ /* 0x000fe20003fce818 */
[----:B------:R-:W1:Y:S01]  /*8f90*/  SHFL.IDX PT, R3, R172, 0x3, 0x1c1f ;  /* 0x007c1f00ac037f89 */ /* 0x000e6200000e0000 */
[----:B------:R-:W-:Y:S02]  /*8fa0*/  FSEL R248, R51, -INF , !P1 ;  /* 0xff80000033f87808 */ /* 0x000fe40004800000 */
[----:B------:R-:W-:Y:S01]  /*8fb0*/  PLOP3.LUT P1, PT, PT, PT, UP6, 0x40, 0x0 ;  /* 0x000000000000781c */ /* 0x000fe20003f2e868 */
[----:B------:R-:W-:Y:S01]  /*8fc0*/  UISETP.NE.AND UP6, UPT, UR32, URZ, UPT ;  /* 0x0000003f2000728c */ /* 0x000fe2000bfc5270 */
[----:B------:R-:W-:Y:S02]  /*8fd0*/  ISETP.LT.OR P5, PT, R168, 0x21, P5 ;  /* 0x00000021a800780c */ /* 0x000fe40002fa1670 */
[----:B------:R-:W-:Y:S02]  /*8fe0*/  ISETP.LT.OR P2, PT, R165, 0x29, P2 ;  /* 0x00000029a500780c */ /* 0x000fe40001741670 */
[C---:B------:R-:W-:Y:S02]  /*8ff0*/  ISETP.GT.AND P6, PT, R167.reuse, 0x28, P6 ;  /* 0x00000028a700780c */ /* 0x040fe400037c4270 */
[----:B------:R-:W-:Y:S02]  /*9000*/  FSEL R215, R36, -INF , !P5 ;  /* 0xff80000024d77808 */ /* 0x000fe40006800000 */
[----:B------:R-:W-:Y:S02]  /*9010*/  PLOP3.LUT P5, PT, PT, PT, UP0, 0x40, 0x0 ;  /* 0x000000000000781c */ /* 0x000fe40003fae808 */
[----:B------:R-:W-:Y:S02]  /*9020*/  FSEL R245, R50, -INF , !P2 ;  /* 0xff80000032f57808 */ /* 0x000fe40005000000 */
[----:B------:R-:W-:Y:S02]  /*9030*/  ISETP.GT.AND P2, PT, R0, RZ, P0 ;  /* 0x000000ff0000720c */ /* 0x000fe40000744270 */
[----:B------:R-:W-:Y:S01]  /*9040*/  PLOP3.LUT P0, PT, PT, PT, UP6, 0x40, 0x0 ;  /* 0x000000000000781c */ /* 0x000fe20003f0e868 */
[----:B------:R-:W-:Y:S01]  /*9050*/  UISETP.NE.AND UP6, UPT, UR31, URZ, UPT ;  /* 0x0000003f1f00728c */ /* 0x000fe2000bfc5270 */
[----:B------:R-:W-:Y:S02]  /*9060*/  ISETP.LT.OR P6, PT, R168, 0x29, P6 ;  /* 0x00000029a800780c */ /* 0x000fe400037c1670 */
[----:B------:R-:W-:Y:S02]  /*9070*/  ISETP.GT.AND P5, PT, R167, 0x29, P5 ;  /* 0x00000029a700780c */ /* 0x000fe40002fa4270 */
[----:B------:R-:W-:Y:S02]  /*9080*/  FSEL R223, R48, -INF , !P6 ;  /* 0xff80000030df7808 */ /* 0x000fe40007000000 */
[----:B------:R-:W-:Y:S01]  /*9090*/  PLOP3.LUT P6, PT, PT, PT, UP6, 0x40, 0x0 ;  /* 0x000000000000781c */ /* 0x000fe20003fce868 */
[----:B------:R-:W-:Y:S01]  /*90a0*/  UISETP.NE.AND UP6, UPT, UR30, URZ, UPT ;  /* 0x0000003f1e00728c */ /* 0x000fe2000bfc5270 */
[----:B------:R-:W-:Y:S02]  /*90b0*/  ISETP.GT.AND P0, PT, R0, 0x8, P0 ;  /* 0x000000080000780c */ /* 0x000fe40000704270 */
[----:B------:R-:W-:Y:S02]  /*90c0*/  ISETP.LT.OR P5, PT, R168, 0x2a, P5 ;  /* 0x0000002aa800780c */ /* 0x000fe40002fa1670 */
[----:B------:R-:W-:Y:S02]  /*90d0*/  ISETP.GT.AND P1, PT, R0, 0x1, P1 ;  /* 0x000000010000780c */ /* 0x000fe40000f24270 */
[C---:B------:R-:W-:Y:S02]  /*90e0*/  ISETP.LT.OR P0, PT, R2.reuse, 0x9, P0 ;  /* 0x000000090200780c */ /* 0x040fe40000701670 */
[----:B------:R-:W-:Y:S02]  /*90f0*/  FSEL R242, R49, -INF , !P5 ;  /* 0xff80000031f27808 */ /* 0x000fe40006800000 */
[----:B------:R-:W-:Y:S01]  /*9100*/  PLOP3.LUT P5, PT, PT, PT, UP6, 0x40, 0x0 ;  /* 0x000000000000781c */ /* 0x000fe20003fae868 */
[----:B------:R-:W-:Y:S01]  /*9110*/  UISETP.NE.AND UP6, UPT, UR29, URZ, UPT ;  /* 0x0000003f1d00728c */ /* 0x000fe2000bfc5270 */
[C---:B------:R-:W-:Y:S02]  /*9120*/  ISETP.LT.OR P2, PT, R2.reuse, 0x1, P2 ;  /* 0x000000010200780c */ /* 0x040fe40001741670 */
[----:B------:R-:W-:Y:S01]  /*9130*/  ISETP.LT.OR P1, PT, R2, 0x2, P1 ;  /* 0x000000020200780c */ /* 0x000fe20000f21670 */
[----:B------:R-:W-:Y:S01]  /*9140*/  UP2UR UR29, UPR, URZ, 0x40 ;  /* 0x000000403f1d7883 */ /* 0x000fe20008000000 */
[----:B------:R-:W-:Y:S02]  /*9150*/  FSEL R12, R12, -INF , !P0 ;  /* 0xff8000000c0c7808 */ /* 0x000fe40004000000 */
[----:B------:R-:W-:Y:S02]  /*9160*/  PLOP3.LUT P0, PT, PT, PT, UP4, 0x40, 0x0 ;  /* 0x000000000000781c */ /* 0x000fe40003f0e848 */
[----:B------:R-:W-:Y:S02]  /*9170*/  FSEL R8, R8, -INF , !P2 ;  /* 0xff80000008087808 */ /* 0x000fe40005000000 */
[----:B------:R-:W-:Y:S01]  /*9180*/  PLOP3.LUT P2, PT, PT, PT, UP6, 0x40, 0x0 ;  /* 0x000000000000781c */ /* 0x000fe20003f4e868 */
[----:B------:R-:W-:Y:S01]  /*9190*/  UISETP.NE.AND UP6, UPT, UR16, URZ, UPT ;  /* 0x0000003f1000728c */ /* 0x000fe2000bfc5270 */
[----:B------:R-:W-:Y:S02]  /*91a0*/  FSEL R9, R9, -INF , !P1 ;  /* 0xff80000009097808 */ /* 0x000fe40004800000 */
[----:B------:R-:W-:Y:S02]  /*91b0*/  PLOP3.LUT P1, PT, PT, PT, UP5, 0x40, 0x0 ;  /* 0x000000000000781c */ /* 0x000fe40003f2e858 */
[C---:B------:R-:W-:Y:S02]  /*91c0*/  ISETP.GT.AND P0, PT, R0.reuse, 0x19, P0 ;  /* 0x000000190000780c */ /* 0x040fe40000704270 */
[C---:B------:R-:W-:Y:S02]  /*91d0*/  ISETP.GT.AND P6, PT, R0.reuse, 0x9, P6 ;  /* 0x000000090000780c */ /* 0x040fe400037c4270 */
[C---:B------:R-:W-:Y:S02]  /*91e0*/  ISETP.GT.AND P5, PT, R0.reuse, 0x10, P5 ;  /* 0x000000100000780c */ /* 0x040fe40002fa4270 */
[C---:B------:R-:W-:Y:S02]  /*91f0*/  ISETP.GT.AND P2, PT, R0.reuse, 0x11, P2 ;  /* 0x000000110000780c */ /* 0x040fe40001744270 */
[----:B------:R-:W-:Y:S02]  /*9200*/  ISETP.GT.AND P1, PT, R0, 0x18, P1 ;  /* 0x000000180000780c */ /* 0x000fe40000f24270 */
[C---:B------:R-:W-:Y:S02]  /*9210*/  ISETP.LT.OR P0, PT, R2.reuse, 0x1a, P0 ;  /* 0x0000001a0200780c */ /* 0x040fe40000701670 */
[C---:B------:R-:W-:Y:S02]  /*9220*/  ISETP.LT.OR P6, PT, R2.reuse, 0xa, P6 ;  /* 0x0000000a0200780c */ /* 0x040fe400037c1670 */
[C---:B------:R-:W-:Y:S02]  /*9230*/  ISETP.LT.OR P5, PT, R2.reuse, 0x11, P5 ;  /* 0x000000110200780c */ /* 0x040fe40002fa1670 */
[C---:B------:R-:W-:Y:S02]  /*9240*/  ISETP.LT.OR P2, PT, R2.reuse, 0x12, P2 ;  /* 0x000000120200780c */ /* 0x040fe40001741670 */
[----:B------:R-:W-:Y:S02]  /*9250*/  ISETP.LT.OR P1, PT, R2, 0x19, P1 ;  /* 0x000000190200780c */ /* 0x000fe40000f21670 */
[----:B------:R-:W-:Y:S02]  /*9260*/  FSEL R211, R29, -INF , !P0 ;  /* 0xff8000001dd37808 */ /* 0x000fe40004000000 */
[----:B------:R-:W-:Y:S01]  /*9270*/  PLOP3.LUT P0, PT, PT, PT, UP6, 0x40, 0x0 ;  /* 0x000000000000781c */ /* 0x000fe20003f0e868 */
[----:B------:R-:W-:Y:S01]  /*9280*/  UISETP.NE.AND UP6, UPT, UR29, URZ, UPT ;  /* 0x0000003f1d00728c */ /* 0x000fe2000bfc5270 */
[----:B------:R-:W-:Y:S02]  /*9290*/  FSEL R13, R13, -INF , !P6 ;  /* 0xff8000000d0d7808 */ /* 0x000fe40007000000 */
[----:B------:R-:W-:Y:S02]  /*92a0*/  PLOP3.LUT P6, PT, PT, PT, UP3, 0x40, 0x0 ;  /* 0x000000000000781c */ /* 0x000fe40003fce838 */
[----:B------:R-:W-:Y:S02]  /*92b0*/  FSEL R205, R24, -INF , !P5 ;  /* 0xff80000018cd7808 */ /* 0x000fe40006800000 */
[----:B------:R-:W-:Y:S02]  /*92c0*/  PLOP3.LUT P5, PT, PT, PT, UP2, 0x40, 0x0 ;  /* 0x000000000000781c */ /* 0x000fe40003fae828 */
[----:B------:R-:W-:Y:S02]  /*92d0*/  FSEL R208, R25, -INF , !P2 ;  /* 0xff80000019d07808 */ /* 0x000fe40005000000 */
[----:B------:R-:W-:Y:S02]  /*92e0*/  PLOP3.LUT P2, PT, PT, PT, UP1, 0x40, 0x0 ;  /* 0x000000000000781c */ /* 0x000fe40003f4e818 */
[----:B------:R-:W-:Y:S02]  /*92f0*/  FSEL R210, R28, -INF , !P1 ;  /* 0xff8000001cd27808 */ /* 0x000fe40004800000 */
[----:B------:R-:W-:Y:S02]  /*9300*/  PLOP3.LUT P1, PT, PT, PT, UP0, 0x40, 0x0 ;  /* 0x000000000000781c */ /* 0x000fe40003f2e808 */
[C---:B------:R-:W-:Y:S02]  /*9310*/  ISETP.GT.AND P6, PT, R0.reuse, 0x20, P6 ;  /* 0x000000200000780c */ /* 0x040fe400037c4270 */
[C---:B------:R-:W-:Y:S02]  /*9320*/  ISETP.GT.AND P5, PT, R0.reuse, 0x21, P5 ;  /* 0x000000210000780c */ /* 0x040fe40002fa4270 */
[C---:B------:R-:W-:Y:S02]  /*9330*/  ISETP.GT.AND P2, PT, R0.reuse, 0x28, P2 ;  /* 0x000000280000780c */ /* 0x040fe40001744270 */
[----:B------:R-:W-:Y:S01]  /*9340*/  ISETP.GT.AND P1, PT, R0, 0x29, P1 ;  /* 0x000000290000780c */ /* 0x000fe20000f24270 */
[--C-:B-1----:R-:W-:Y:S01]  /*9350*/  IMAD.IADD R0, R174, 0x1, R3.reuse ;  /* 0x00000001ae007824 */ /* 0x102fe200078e0203 */
[C---:B------:R-:W-:Y:S02]  /*9360*/  ISETP.LT.OR P6, PT, R2.reuse, 0x21, P6 ;  /* 0x000000210200780c */ /* 0x040fe400037c1670 */
[C---:B------:R-:W-:Y:S02]  /*9370*/  ISETP.LT.OR P5, PT, R2.reuse, 0x22, P5 ;  /* 0x000000220200780c */ /* 0x040fe40002fa1670 */
[C---:B------:R-:W-:Y:S02]  /*9380*/  ISETP.LT.OR P2, PT, R2.reuse, 0x29, P2 ;  /* 0x000000290200780c */ /* 0x040fe40001741670 */
[----:B------:R-:W-:Y:S01]  /*9390*/  ISETP.LT.OR P1, PT, R2, 0x2a, P1 ;  /* 0x0000002a0200780c */ /* 0x000fe20000f21670 */
[----:B------:R-:W-:Y:S01]  /*93a0*/  IMAD.IADD R2, R173, 0x1, R3 ;  /* 0x00000001ad027824 */ /* 0x000fe200078e0203 */
[----:B------:R-:W-:Y:S02]  /*93b0*/  FSEL R244, R40, -INF , !P6 ;  /* 0xff80000028f47808 */ /* 0x000fe40007000000 */
[----:B------:R-:W-:Y:S02]  /*93c0*/  FSEL R246, R41, -INF , !P5 ;  /* 0xff80000029f67808 */ /* 0x000fe40006800000 */
[----:B------:R-:W-:Y:S02]  /*93d0*/  FSEL R247, R44, -INF , !P2 ;  /* 0xff8000002cf77808 */ /* 0x000fe40005000000 */
[----:B------:R-:W-:Y:S01]  /*93e0*/  FSEL R249, R45, -INF , !P1 ;  /* 0xff8000002df97808 */ /* 0x000fe20004800000 */
        /* <DEDUP_REMOVED lines=15> */
.L_x_1041:
[----:B------:R-:W-:Y:S04]  /*94e0*/  MOV R4, c[0x0][0x32c] ;  /* 0x0000cb0000047a02 */ /* 0x000fe80000000f00 */
[----:B------:R-:W-:Y:S11]  /*94f0*/  ISETP.NE.AND P0, PT, R4, 0x1, PT ;  /* 0x000000010400780c */ /* 0x000ff60003f05270 */
[----:B------:R-:W-:Y:S02]  /*9500*/  @!UPT UIADD3 URZ, URZ, URZ, URZ ;  /* 0x0000003f3f3ff290 */ /* 0x000fe4000fffe03f */
[----:B------:R-:W-:Y:S05]  /*9510*/  @P0 IMAD.HI.U32 R4, R3, c[0x0][0x330], RZ ;  /* 0x0000cc0003040a27 */ /* 0x000fea00078e00ff */
[----:B------:R-:W-:Y:S02]  /*9520*/  @P0 SHF.R.U32.HI R3, RZ, c[0x0][0x334], R4 ;  /* 0x0000cd00ff030a19 */ /* 0x000fe40000011604 */
.L_x_1042:
[----:B------:R-:W-:Y:S05]  /*9530*/  BSYNC B0 ;  /* 0x0000000000007941 */ /* 0x000fea0003800000 */
.L_x_1040:
[----:B------:R-:W-:Y:S05]  /*9540*/  IADD3 R4, -R194, UR23, RZ ;  /* 0x00000017c2047c10 */ /* 0x000fea000fffe1ff */
[----:B------:R-:W-:Y:S05]  /*9550*/  IMAD R3, R3, c[0x0][0x32c], R4 ;  /* 0x0000cb0003037a24 */ /* 0x000fea00078e0204 */
[----:B------:R-:W-:Y:S02]  /*9560*/  IADD3 R4, R3, c[0x0][0x32c], RZ ;  /* 0x0000cb0003047a10 */ /* 0x000fe40007ffe0ff */
[----:B------:R-:W-:Y:S02]  /*9570*/  IMNMX R0, R0, R3, !PT ;  /* 0x0000000300007217 */ /* 0x000fe40007800200 */
[----:B------:R-:W-:Y:S02]  /*9580*/  IMNMX R2, R2, R4, PT ;  /* 0x0000000402027217 */ /* 0x000fe40003800200 */
.L_x_1039:
        /* <DEDUP_REMOVED lines=21> */
[----:B------:R-:W-:Y:S01]  /*96e0*/  LDSM.16.MT88.4 R36, [R226+0x2080] ;  /* 0x00208000e224783b */ /* 0x000fe20000004200 */
        /* <DEDUP_REMOVED lines=17> */
[----:B------:R-:W-:Y:S01]  /*9800*/  PLOP3.LUT P2, PT, PT, PT, UP2, 0x40, 0x0 ;  /* 0x000000000000781c */ /* 0x000fe20003f4e828 */
[----:B------:R-:W-:Y:S01]  /*9810*/  UISETP.NE.AND UP2, UPT, UR27, URZ, UPT ;  /* 0x0000003f1b00728c */ /* 0x000fe2000bf45270 */
[----:B------:R-:W-:Y:S02]  /*9820*/  FMNMX.FTZ R3, R208, R3, !PT ;  /* 0x00000003d0037209 */ /* 0x000fe40007810000 */
[----:B------:R-:W-:Y:S02]  /*9830*/  ISETP.GT.AND P2, PT, R0, 0x8, P2 ;  /* 0x000000080000780c */ /* 0x000fe40001744270 */
[----:B------:R-:W-:Y:S02]  /*9840*/  FMNMX.FTZ R3, R210, R3, !PT ;  /* 0x00000003d2037209 */ /* 0x000fe40007810000 */
[----:B------:R-:W-:Y:S02]  /*9850*/  ISETP.LT.OR P2, PT, R2, 0x9, P2 ;  /* 0x000000090200780c */ /* 0x000fe40001741670 */
[----:B------:R-:W-:Y:S02]  /*9860*/  FMNMX.FTZ R3, R211, R3, !PT ;  /* 0x00000003d3037209 */ /* 0x000fe40007810000 */
[----:B------:R-:W-:Y:S02]  /*9870*/  FSEL R14, R14, -INF , !P2 ;  /* 0xff8000000e0e7808 */ /* 0x000fe40005000000 */
[----:B------:R-:W-:Y:S02]  /*9880*/  FMNMX.FTZ R3, R244, R3, !PT ;  /* 0x00000003f4037209 */ /* 0x000fe40007810000 */
[----:B------:R-:W-:Y:S01]  /*9890*/  PLOP3.LUT P1, PT, PT, PT, UP4, 0x40, 0x0 ;  /* 0x000000000000781c */ /* 0x000fe20003f2e848 */
[----:B------:R-:W-:Y:S01]  /*98a0*/  UISETP.NE.AND UP4, UPT, UR23, URZ, UPT ;  /* 0x0000003f1700728c */ /* 0x000fe2000bf85270 */
[----:B------:R-:W-:Y:S02]  /*98b0*/  FMNMX.FTZ R3, R246, R3, !PT ;  /* 0x00000003f6037209 */ /* 0x000fe40007810000 */
[----:B-1----:R-:W-:Y:S02]  /*98c0*/  FMNMX.FTZ R169, R169, R6, !PT ;  /* 0x00000006a9a97209 */ /* 0x002fe40007810000 */
[----:B------:R-:W-:Y:S02]  /*98d0*/  FMNMX.FTZ R167, R247, R3, !PT ;  /* 0x00000003f7a77209 */ /* 0x000fe40007810000 */
[----:B------:R-:W-:Y:S01]  /*98e0*/  ISETP.GT.AND P1, PT, R0, RZ, P1 ;  /* 0x000000ff0000720c */ /* 0x000fe20000f24270 */
[----:B------:R-:W1:Y:S01]  /*98f0*/  SHFL.BFLY PT, R4, R169, 0x1, 0x1f ;  /* 0x0c201f00a9047f89 */ /* 0x000e6200000e0000 */
[----:B------:R-:W-:Y:S01]  /*9900*/  PLOP3.LUT P0, PT, PT, PT, UP3, 0x40, 0x0 ;  /* 0x000000000000781c */ /* 0x000fe20003f0e838 */
[----:B------:R-:W-:Y:S01]  /*9910*/  UISETP.NE.AND UP3, UPT, UR28, URZ, UPT ;  /* 0x0000003f1c00728c */ /* 0x000fe2000bf65270 */
[----:B------:R-:W-:Y:S02]  /*9920*/  ISETP.LT.OR P1, PT, R2, 0x1, P1 ;  /* 0x000000010200780c */ /* 0x000fe40000f21670 */
[----:B------:R-:W-:Y:S02]  /*9930*/  ISETP.GT.AND P0, PT, R0, 0x1, P0 ;  /* 0x000000010000780c */ /* 0x000fe40000704270 */
[----:B------:R-:W-:Y:S02]  /*9940*/  FMNMX.FTZ R168, R245, R168, !PT ;  /* 0x000000a8f5a87209 */ /* 0x000fe40007810000 */
[----:B------:R-:W-:Y:S02]  /*9950*/  ISETP.LT.OR P0, PT, R2, 0x2, P0 ;  /* 0x000000020200780c */ /* 0x000fe40000701670 */
[----:B------:R-:W-:Y:S02]  /*9960*/  FSEL R10, R10, -INF , !P1 ;  /* 0xff8000000a0a7808 */ /* 0x000fe40004800000 */
[----:B------:R-:W-:Y:S02]  /*9970*/  FMNMX.FTZ R168, R248, R168, !PT ;  /* 0x000000a8f8a87209 */ /* 0x000fe40007810000 */
[----:B------:R-:W-:Y:S02]  /*9980*/  FSEL R11, R11, -INF , !P0 ;  /* 0xff8000000b0b7808 */ /* 0x000fe40004000000 */
[----:B------:R-:W-:Y:S01]  /*9990*/  PLOP3.LUT P6, PT, PT, PT, UP1, 0x40, 0x0 ;  /* 0x000000000000781c */ /* 0x000fe20003fce818 */
[----:B------:R-:W2:Y:S01]  /*99a0*/  SHFL.BFLY PT, R6, R168, 0x2, 0x1f ;  /* 0x0c401f00a8067f89 */ /* 0x000ea200000e0000 */
[----:B------:R-:W-:Y:S01]  /*99b0*/  PLOP3.LUT P5, PT, PT, PT, UP0, 0x40, 0x0 ;  /* 0x000000000000781c */ /* 0x000fe20003fae808 */
[----:B------:R-:W-:Y:S01]  /*99c0*/  UISETP.NE.AND UP1, UPT, UR26, URZ, UPT ;  /* 0x0000003f1a00728c */ /* 0x000fe2000bf25270 */
[C---:B------:R-:W-:Y:S01]  /*99d0*/  ISETP.GT.AND P6, PT, R0.reuse, 0x9, P6 ;  /* 0x000000090000780c */ /* 0x040fe200037c4270 */
[----:B------:R-:W-:Y:S01]  /*99e0*/  UISETP.NE.AND UP0, UPT, UR25, URZ, UPT ;  /* 0x0000003f1900728c */ /* 0x000fe2000bf05270 */
[----:B------:R-:W-:Y:S02]  /*99f0*/  ISETP.GT.AND P5, PT, R0, 0x10, P5 ;  /* 0x000000100000780c */ /* 0x000fe40002fa4270 */
[----:B-1----:R-:W-:Y:S02]  /*9a00*/  FMNMX.FTZ R169, R169, R4, !PT ;  /* 0x00000004a9a97209 */ /* 0x002fe40007810000 */
[----:B------:R-:W-:Y:S02]  /*9a10*/  FMNMX.FTZ R4, R10, R171, !PT ;  /* 0x000000ab0a047209 */ /* 0x000fe40007810000 */
[C---:B------:R-:W-:Y:S01]  /*9a20*/  FSETP.NEU.FTZ.AND P2, PT, R169.reuse, -INF , PT ;  /* 0xff800000a900780b */ /* 0x040fe20003f5d000 */
[----:B------:R-:W-:Y:S01]  /*9a30*/  FMUL.FTZ R173, R169, c[0x0][0x2d0] ;  /* 0x0000b400a9ad7a20 */ /* 0x000fe20000410000 */
[C---:B------:R-:W-:Y:S02]  /*9a40*/  ISETP.LT.OR P6, PT, R2.reuse, 0xa, P6 ;  /* 0x0000000a0200780c */ /* 0x040fe400037c1670 */
[----:B------:R-:W-:Y:S02]  /*9a50*/  ISETP.LT.OR P5, PT, R2, 0x11, P5 ;  /* 0x000000110200780c */ /* 0x000fe40002fa1670 */
[----:B------:R-:W-:Y:S02]  /*9a60*/  FSEL R173, R173, RZ, P2 ;  /* 0x000000ffadad7208 */ /* 0x000fe40001000000 */
[----:B------:R-:W-:Y:S02]  /*9a70*/  FSEL R15, R15, -INF , !P6 ;  /* 0xff8000000f0f7808 */ /* 0x000fe40007000000 */
[----:B------:R-:W-:Y:S01]  /*9a80*/  FMNMX.FTZ R167, R249, R167, !PT ;  /* 0x000000a7f9a77209 */ /* 0x000fe20007810000 */
[--C-:B------:R-:W-:Y:S01]  /*9a90*/  FFMA.FTZ R3, R175, c[0x0][0x2d0], -R173.reuse ;  /* 0x0000b400af037a23 */ /* 0x100fe200000108ad */
[----:B------:R-:W-:Y:S02]  /*9aa0*/  FSEL R200, R26, -INF , !P5 ;  /* 0xff8000001ac87808 */ /* 0x000fe40006800000 */
[----:B--2---:R-:W-:Y:S01]  /*9ab0*/  FMNMX.FTZ R168, R168, R6, !PT ;  /* 0x00000006a8a87209 */ /* 0x004fe20007810000 */
[----:B------:R1:W-:Y:S01]  /*9ac0*/  MUFU.EX2 R250, R3 ;  /* 0x0000000300fa7308 */ /* 0x0003e20000000800 */
[----:B------:R-:W2:Y:S01]  /*9ad0*/  SHFL.BFLY PT, R6, R167, 0x2, 0x1f ;  /* 0x0c401f00a7067f89 */ /* 0x000ea200000e0000 */
[----:B------:R-:W-:Y:S02]  /*9ae0*/  PLOP3.LUT P1, PT, PT, PT, UP6, 0x40, 0x0 ;  /* 0x000000000000781c */ /* 0x000fe40003f2e868 */
[----:B------:R-:W-:Y:S02]  /*9af0*/  PLOP3.LUT P0, PT, PT, PT, UP5, 0x40, 0x0 ;  /* 0x000000000000781c */ /* 0x000fe40003f0e858 */
[C---:B------:R-:W-:Y:S02]  /*9b00*/  ISETP.GT.AND P6, PT, R0.reuse, 0x11, P1 ;  /* 0x000000110000780c */ /* 0x040fe40000fc4270 */
[----:B------:R-:W-:Y:S01]  /*9b10*/  ISETP.GT.AND P0, PT, R0, 0x18, P0 ;  /* 0x000000180000780c */ /* 0x000fe20000704270 */
[----:B------:R-:W3:Y:S01]  /*9b20*/  SHFL.BFLY PT, R7, R168, 0x1, 0x1f ;  /* 0x0c201f00a8077f89 */ /* 0x000ee200000e0000 */
[C---:B------:R-:W-:Y:S02]  /*9b30*/  ISETP.LT.OR P6, PT, R2.reuse, 0x12, P6 ;  /* 0x000000120200780c */ /* 0x040fe400037c1670 */
[----:B------:R-:W-:Y:S02]  /*9b40*/  PLOP3.LUT P1, PT, PT, PT, UP4, 0x40, 0x0 ;  /* 0x000000000000781c */ /* 0x000fe40003f2e848 */
[----:B------:R-:W-:Y:S02]  /*9b50*/  FSEL R202, R27, -INF , !P6 ;  /* 0xff8000001bca7808 */ /* 0x000fe40007000000 */
[----:B------:R-:W-:Y:S02]  /*9b60*/  ISETP.LT.OR P0, PT, R2, 0x19, P0 ;  /* 0x000000190200780c */ /* 0x000fe40000701670 */
[----:B------:R-:W-:Y:S02]  /*9b70*/  ISETP.GT.AND P1, PT, R0, 0x19, P1 ;  /* 0x000000190000780c */ /* 0x000fe40000f24270 */
[----:B------:R-:W-:Y:S02]  /*9b80*/  PLOP3.LUT P5, PT, PT, PT, UP3, 0x40, 0x0 ;  /* 0x000000000000781c */ /* 0x000fe40003fae838 */
[----:B------:R-:W-:Y:S01]  /*9b90*/  FSEL R204, R30, -INF , !P0 ;  /* 0xff8000001ecc7808 */ /* 0x000fe20004000000 */
[--C-:B-1----:R-:W-:Y:S01]  /*9ba0*/  FFMA.FTZ R3, R5, c[0x0][0x2d0], -R173.reuse ;  /* 0x0000b40005037a23 */ /* 0x102fe200000108ad */
[----:B------:R-:W-:Y:S02]  /*9bb0*/  ISETP.LT.OR P1, PT, R2, 0x1a, P1 ;  /* 0x0000001a0200780c */ /* 0x000fe40000f21670 */
[----:B--2---:R-:W-:Y:S01]  /*9bc0*/  FMNMX.FTZ R167, R167, R6, !PT ;  /* 0x00000006a7a77209 */ /* 0x004fe20007810000 */
[----:B------:R1:W2:Y:S01]  /*9bd0*/  MUFU.EX2 R251, R3 ;  /* 0x0000000300fb7308 */ /* 0x0002a20000000800 */
[----:B------:R-:W-:Y:S02]  /*9be0*/  ISETP.GT.AND P0, PT, R0, 0x20, P5 ;  /* 0x000000200000780c */ /* 0x000fe40002f04270 */
[----:B------:R-:W-:Y:S01]  /*9bf0*/  PLOP3.LUT P6, PT, PT, PT, UP2, 0x40, 0x0 ;  /* 0x000000000000781c */ /* 0x000fe20003fce828 */
[----:B------:R-:W4:Y:S01]  /*9c00*/  SHFL.BFLY PT, R5, R167, 0x1, 0x1f ;  /* 0x0c201f00a7057f89 */ /* 0x000f2200000e0000 */
[----:B---3--:R-:W-:Y:S02]  /*9c10*/  FMNMX.FTZ R168, R168, R7, !PT ;  /* 0x00000007a8a87209 */ /* 0x008fe40007810000 */
[----:B------:R-:W-:Y:S02]  /*9c20*/  FSEL R207, R31, -INF , !P1 ;  /* 0xff8000001fcf7808 */ /* 0x000fe40004800000 */
[----:B------:R-:W-:Y:S01]  /*9c30*/  ISETP.LT.OR P0, PT, R2, 0x21, P0 ;  /* 0x000000210200780c */ /* 0x000fe20000701670 */
[----:B------:R-:W-:Y:S01]  /*9c40*/  FMUL.FTZ R174, R168, c[0x0][0x2d0] ;  /* 0x0000b400a8ae7a20 */ /* 0x000fe20000410000 */
[----:B------:R-:W-:Y:S02]  /*9c50*/  ISETP.GT.AND P6, PT, R0, 0x21, P6 ;  /* 0x000000210000780c */ /* 0x000fe400037c4270 */
[----:B------:R-:W-:Y:S02]  /*9c60*/  FSETP.NEU.FTZ.AND P1, PT, R168, -INF , PT ;  /* 0xff800000a800780b */ /* 0x000fe40003f3d000 */
[----:B------:R-:W-:Y:S02]  /*9c70*/  FSEL R213, R42, -INF , !P0 ;  /* 0xff8000002ad57808 */ /* 0x000fe40004000000 */
[----:B------:R-:W-:Y:S02]  /*9c80*/  ISETP.LT.OR P6, PT, R2, 0x22, P6 ;  /* 0x000000220200780c */ /* 0x000fe400037c1670 */
[----:B------:R-:W-:Y:S02]  /*9c90*/  PLOP3.LUT P5, PT, PT, PT, UP1, 0x40, 0x0 ;  /* 0x000000000000781c */ /* 0x000fe40003fae818 */
[----:B------:R-:W-:Y:S01]  /*9ca0*/  PLOP3.LUT P0, PT, PT, PT, UP0, 0x40, 0x0 ;  /* 0x000000000000781c */ /* 0x000fe20003f0e808 */
[----:B------:R-:W-:Y:S01]  /*9cb0*/  UISETP.GT.AND UP0, UPT, UR13, UR22, UPT ;  /* 0x000000160d00728c */ /* 0x000fe2000bf04270 */
[----:B------:R-:W-:Y:S01]  /*9cc0*/  FSEL R174, R174, RZ, P1 ;  /* 0x000000ffaeae7208 */ /* 0x000fe20000800000 */
[----:B------:R-:W-:Y:S01]  /*9cd0*/  UIADD3 UR13, UR13, -0x1, URZ ;  /* 0xffffffff0d0d7890 */ /* 0x000fe2000fffe03f */
[----:B-1----:R-:W-:Y:S01]  /*9ce0*/  FMNMX.FTZ R3, R11, R4, !PT ;  /* 0x000000040b037209 */ /* 0x002fe20007810000 */
[--C-:B------:R-:W-:Y:S01]  /*9cf0*/  FFMA.FTZ R4, R16, c[0x0][0x2d0], -R173.reuse ;  /* 0x0000b40010047a23 */ /* 0x100fe200000108ad */
[----:B------:R-:W-:Y:S02]  /*9d00*/  FSEL R212, R43, -INF , !P6 ;  /* 0xff8000002bd47808 */ /* 0x000fe40007000000 */
[----:B------:R-:W-:Y:S01]  /*9d10*/  FMNMX.FTZ R3, R14, R3, !PT ;  /* 0x000000030e037209 */ /* 0x000fe20007810000 */
[----:B------:R1:W-:Y:S01]  /*9d20*/  MUFU.EX2 R49, R4 ;  /* 0x0000000400317308 */ /* 0x0003e20000000800 */
[C---:B------:R-:W-:Y:S02]  /*9d30*/  ISETP.GT.AND P5, PT, R0.reuse, 0x28, P5 ;  /* 0x000000280000780c */ /* 0x040fe40002fa4270 */
[----:B------:R-:W-:Y:S02]  /*9d40*/  FMNMX.FTZ R3, R15, R3, !PT ;  /* 0x000000030f037209 */ /* 0x000fe40007810000 */
[----:B------:R-:W-:Y:S01]  /*9d50*/  ISETP.GT.AND P0, PT, R0, 0x29, P0 ;  /* 0x000000290000780c */ /* 0x000fe20000704270 */
[--C-:B------:R-:W-:Y:S01]  /*9d60*/  FFMA.FTZ R0, R193, c[0x0][0x2d0], -R174.reuse ;  /* 0x0000b400c1007a23 */ /* 0x100fe200000108ae */
[C---:B------:R-:W-:Y:S02]  /*9d70*/  ISETP.LT.OR P5, PT, R2.reuse, 0x29, P5 ;  /* 0x000000290200780c */ /* 0x040fe40002fa1670 */
[----:B------:R-:W-:Y:S01]  /*9d80*/  ISETP.LT.OR P0, PT, R2, 0x2a, P0 ;  /* 0x0000002a0200780c */ /* 0x000fe20000701670 */
[----:B------:R-:W-:Y:S01]  /*9d90*/  MUFU.EX2 R28, R0 ;  /* 0x00000000001c7308 */ /* 0x000fe20000000800 */
[----:B----4-:R-:W-:Y:S02]  /*9da0*/  FMNMX.FTZ R167, R167, R5, !PT ;  /* 0x00000005a7a77209 */ /* 0x010fe40007810000 */
[----:B------:R-:W-:Y:S02]  /*9db0*/  FSEL R172, R47, -INF , !P0 ;  /* 0xff8000002fac7808 */ /* 0x000fe40004000000 */
[C---:B------:R-:W-:Y:S01]  /*9dc0*/  FSETP.NEU.FTZ.AND P0, PT, R167.reuse, -INF , PT ;  /* 0xff800000a700780b */ /* 0x040fe20003f1d000 */
[----:B------:R-:W-:Y:S01]  /*9dd0*/  FMUL.FTZ R175, R167, c[0x0][0x2d0] ;  /* 0x0000b400a7af7a20 */ /* 0x000fe20000410000 */
[----:B------:R-:W-:Y:S04]  /*9de0*/  FSEL R214, R46, -INF , !P5 ;  /* 0xff8000002ed67808 */ /* 0x000fe80006800000 */
[----:B------:R-:W-:Y:S02]  /*9df0*/  FSEL R175, R175, RZ, P0 ;  /* 0x000000ffafaf7208 */ /* 0x000fe40000000000 */
[----:B-1----:R-:W-:Y:S01]  /*9e00*/  FMNMX.FTZ R4, R200, R3, !PT ;  /* 0x00000003c8047209 */ /* 0x002fe20007810000 */
[----:B------:R-:W-:Y:S03]  /*9e10*/  FFMA.FTZ R3, R17, c[0x0][0x2d0], -R173 ;  /* 0x0000b40011037a23 */ /* 0x000fe600000108ad */
[----:B------:R-:W-:Y:S01]  /*9e20*/  FMNMX.FTZ R4, R202, R4, !PT ;  /* 0x00000004ca047209 */ /* 0x000fe20007810000 */
[----:B------:R1:W3:Y:S03]  /*9e30*/  MUFU.EX2 R32, R3 ;  /* 0x0000000300207308 */ /* 0x0002e60000000800 */
[----:B-1----:R-:W-:Y:S01]  /*9e40*/  FMNMX.FTZ R3, R204, R4, !PT ;  /* 0x00000004cc037209 */ /* 0x002fe20007810000 */
[--C-:B------:R-:W-:Y:S01]  /*9e50*/  FFMA.FTZ R4, R192, c[0x0][0x2d0], -R174.reuse ;  /* 0x0000b400c0047a23 */ /* 0x100fe200000108ae */
[----:B--2---:R-:W-:Y:S02]  /*9e60*/  F2FP.PACK_AB R192, R251, R250 ;  /* 0x000000fafbc0723e */ /* 0x004fe400000000ff */
[----:B------:R-:W-:Y:S03]  /*9e70*/  FMNMX.FTZ R3, R207, R3, !PT ;  /* 0x00000003cf037209 */ /* 0x000fe60007810000 */
[----:B------:R1:W2:Y:S01]  /*9e80*/  MUFU.EX2 R51, R4 ;  /* 0x0000000400337308 */ /* 0x0002a20000000800 */
[----:B---3--:R-:W-:Y:S02]  /*9e90*/  F2FP.PACK_AB R194, R32, R49 ;  /* 0x0000003120c2723e */ /* 0x008fe400000000ff */
[----:B------:R-:W-:Y:S04]  /*9ea0*/  FMNMX.FTZ R3, R213, R3, !PT ;  /* 0x00000003d5037209 */ /* 0x000fe80007810000 */
[----:B------:R-:W-:Y:S01]  /*9eb0*/  FMNMX.FTZ R2, R212, R3, !PT ;  /* 0x00000003d4027209 */ /* 0x000fe20007810000 */
[--C-:B------:R-:W-:Y:S03]  /*9ec0*/  FFMA.FTZ R3, R19, c[0x0][0x2d0], -R174.reuse ;  /* 0x0000b40013037a23 */ /* 0x100fe600000108ae */
[----:B------:R-:W-:Y:S01]  /*9ed0*/  FMNMX.FTZ R0, R214, R2, !PT ;  /* 0x00000002d6007209 */ /* 0x000fe20007810000 */
[----:B------:R3:W-:Y:S01]  /*9ee0*/  MUFU.EX2 R48, R3 ;  /* 0x0000000300307308 */ /* 0x0007e20000000800 */
[----:B------:R-:W-:Y:S02]  /*9ef0*/  FFMA.FTZ R2, R18, c[0x0][0x2d0], -R174 ;  /* 0x0000b40012027a23 */ /* 0x000fe400000108ae */
[----:B------:R-:W-:Y:S07]  /*9f00*/  FMNMX.FTZ R0, R172, R0, !PT ;  /* 0x00000000ac007209 */ /* 0x000fee0007810000 */
[----:B------:R4:W5:Y:S01]  /*9f10*/  MUFU.EX2 R29, R2 ;  /* 0x00000002001d7308 */ /* 0x0009620000000800 */
[--C-:B-1----:R-:W-:Y:S01]  /*9f20*/  FFMA.FTZ R4, R12, c[0x0][0x2d0], -R175.reuse ;  /* 0x0000b4000c047a23 */ /* 0x102fe200000108af */
[----:B--2---:R-:W-:Y:S08]  /*9f30*/  F2FP.PACK_AB R193, R28, R51 ;  /* 0x000000331cc1723e */ /* 0x004ff000000000ff */
[----:B------:R-:W-:Y:S01]  /*9f40*/  MUFU.EX2 R20, R4 ;  /* 0x0000000400147308 */ /* 0x000fe20000000800 */
[--C-:B---3--:R-:W-:Y:S09]  /*9f50*/  FFMA.FTZ R3, R8, c[0x0][0x2d0], -R175.reuse ;  /* 0x0000b40008037a23 */ /* 0x108ff200000108af */
[----:B------:R1:W-:Y:S01]  /*9f60*/  MUFU.EX2 R24, R3 ;  /* 0x0000000300187308 */ /* 0x0003e20000000800 */
[----:B----4-:R-:W2:Y:S01]  /*9f70*/  SHFL.BFLY PT, R2, R0, 0x2, 0x1f ;  /* 0x0c401f0000027f89 */ /* 0x010ea200000e0000 */
[----:B-----5:R-:W-:Y:S01]  /*9f80*/  F2FP.PACK_AB R195, R48, R29 ;  /* 0x0000001d30c3723e */ /* 0x020fe200000000ff */
[--C-:B-1----:R-:W-:Y:S07]  /*9f90*/  FFMA.FTZ R3, R9, c[0x0][0x2d0], -R175.reuse ;  /* 0x0000b40009037a23 */ /* 0x102fee00000108af */
[----:B------:R2:W-:Y:S02]  /*9fa0*/  MUFU.EX2 R25, R3 ;  /* 0x0000000300197308 */ /* 0x0005e40000000800 */
[----:B--2---:R-:W-:Y:S01]  /*9fb0*/  FMNMX.FTZ R3, R0, R2, !PT ;  /* 0x0000000200037209 */ /* 0x004fe20007810000 */
[----:B------:R-:W-:Y:S01]  /*9fc0*/  FFMA.FTZ R2, R13, c[0x0][0x2d0], -R175 ;  /* 0x0000b4000d027a23 */ /* 0x000fe200000108af */
[----:B------:R-:W-:Y:S06]  /*9fd0*/  FSEL R0, R169, RZ, P2 ;  /* 0x000000ffa9007208 */ /* 0x000fec0001000000 */
        /* <DEDUP_REMOVED lines=14> */
[----:B------:R-:W-:Y:S01]  /*a0c0*/  FMUL.FTZ R5, R165, R177 ;  /* 0x000000b1a5057220 */ /* 0x000fe20000410000 */
[----:B------:R-:W-:Y:S01]  /*a0d0*/  F2FP.PACK_AB R176, R25, R24 ;  /* 0x0000001819b0723e */ /* 0x000fe200000000ff */
[----:B------:R-:W-:Y:S01]  /*a0e0*/  FADD.FTZ R0, -R0, R170 ;  /* 0x000000aa00007221 */ /* 0x000fe20000010100 */
[----:B------:R-:W-:Y:S01]  /*a0f0*/  FSEL R166, R166, RZ, P0 ;  /* 0x000000ffa6a67208 */ /* 0x000fe20000000000 */
[----:B------:R-:W-:Y:S01]  /*a100*/  FMUL.FTZ R16, R165, R188 ;  /* 0x000000bca5107220 */ /* 0x000fe20000410000 */
[----:B------:R-:W-:Y:S01]  /*a110*/  MOV R170, R20 ;  /* 0x0000001400aa7202 */ /* 0x000fe20000000f00 */
[----:B------:R-:W-:Y:S01]  /*a120*/  FMUL.FTZ R0, R0, c[0x0][0x2d0] ;  /* 0x0000b40000007a20 */ /* 0x000fe20000410000 */
[----:B------:R-:W2:Y:S01]  /*a130*/  LDSM.16.MT88.4 R20, [R225+0x2080] ;  /* 0x00208000e114783b */ /* 0x000ea20000004200 */
[--C-:B------:R-:W-:Y:S02]  /*a140*/  FFMA.FTZ R10, R10, c[0x0][0x2d0], -R166.reuse ;  /* 0x0000b4000a0a7a23 */ /* 0x100fe400000108a6 */
[----:B------:R3:W4:Y:S01]  /*a150*/  MUFU.EX2 R2, R0 ;  /* 0x0000000000027308 */ /* 0x0007220000000800 */
[--C-:B------:R-:W-:Y:S02]  /*a160*/  FFMA.FTZ R14, R14, c[0x0][0x2d0], -R166.reuse ;  /* 0x0000b4000e0e7a23 */ /* 0x100fe400000108a6 */
[--C-:B------:R-:W-:Y:S02]  /*a170*/  FFMA.FTZ R15, R15, c[0x0][0x2d0], -R166.reuse ;  /* 0x0000b4000f0f7a23 */ /* 0x100fe400000108a6 */
[C---:B------:R-:W-:Y:S02]  /*a180*/  FMUL.FTZ R17, R165.reuse, R189 ;  /* 0x000000bda5117220 */ /* 0x040fe40000410000 */
[C---:B------:R-:W-:Y:S02]  /*a190*/  FMUL.FTZ R33, R165.reuse, R145 ;  /* 0x00000091a5217220 */ /* 0x040fe40000410000 */
[C---:B------:R-:W-:Y:S01]  /*a1a0*/  FMUL.FTZ R52, R165.reuse, R52 ;  /* 0x00000034a5347220 */ /* 0x040fe20000410000 */
[----:B------:R-:W-:Y:S01]  /*a1b0*/  MUFU.EX2 R218, R10 ;  /* 0x0000000a00da7308 */ /* 0x000fe20000000800 */
[----:B------:R-:W-:Y:S02]  /*a1c0*/  FMUL.FTZ R53, R165, R53 ;  /* 0x00000035a5357220 */ /* 0x000fe40000410000 */
[----:B-1----:R-:W-:Y:S01]  /*a1d0*/  FMUL.FTZ R6, R164, R178 ;  /* 0x000000b2a4067220 */ /* 0x002fe20000410000 */
[----:B------:R-:W-:Y:S01]  /*a1e0*/  F2FP.PACK_AB R178, R50, R170 ;  /* 0x000000aa32b2723e */ /* 0x000fe200000000ff */
[C---:B------:R-:W-:Y:S02]  /*a1f0*/  FMUL.FTZ R7, R164.reuse, R179 ;  /* 0x000000b3a4077220 */ /* 0x040fe40000410000 */
[C---:B------:R-:W-:Y:S02]  /*a200*/  FMUL.FTZ R34, R164.reuse, R146 ;  /* 0x00000092a4227220 */ /* 0x040fe40000410000 */
[C---:B------:R-:W-:Y:S01]  /*a210*/  FMUL.FTZ R35, R164.reuse, R147 ;  /* 0x00000093a4237220 */ /* 0x040fe20000410000 */
[----:B------:R-:W-:Y:S01]  /*a220*/  MUFU.EX2 R220, R14 ;  /* 0x0000000e00dc7308 */ /* 0x000fe20000000800 */
[C---:B------:R-:W-:Y:S01]  /*a230*/  FMUL.FTZ R18, R164.reuse, R190 ;  /* 0x000000bea4127220 */ /* 0x040fe20000410000 */
[----:B------:R-:W-:Y:S01]  /*a240*/  MOV R190, R25 ;  /* 0x0000001900be7202 */ /* 0x000fe20000000f00 */
[----:B------:R-:W-:Y:S01]  /*a250*/  FMUL.FTZ R19, R164, R191 ;  /* 0x000000bfa4137220 */ /* 0x000fe20000410000 */
[----:B------:R-:W-:Y:S01]  /*a260*/  MOV R191, R24 ;  /* 0x0000001800bf7202 */ /* 0x000fe20000000f00 */
[----:B---3--:R-:W-:Y:S02]  /*a270*/  FFMA.FTZ R0, R11, c[0x0][0x2d0], -R166 ;  /* 0x0000b4000b007a23 */ /* 0x008fe400000108a6 */
[C---:B----4-:R-:W-:Y:S02]  /*a280*/  FMUL.FTZ R24, R2.reuse, R136 ;  /* 0x0000008802187220 */ /* 0x050fe40000410000 */
[C---:B------:R-:W-:Y:S01]  /*a290*/  FMUL.FTZ R25, R2.reuse, R137 ;  /* 0x0000008902197220 */ /* 0x040fe20000410000 */
[----:B------:R1:W3:Y:S01]  /*a2a0*/  MUFU.EX2 R219, R0 ;  /* 0x0000000000db7308 */ /* 0x0002e20000000800 */
[C---:B------:R-:W-:Y:S02]  /*a2b0*/  FMUL.FTZ R40, R2.reuse, R152 ;  /* 0x0000009802287220 */ /* 0x040fe40000410000 */
[C---:B------:R-:W-:Y:S02]  /*a2c0*/  FMUL.FTZ R41, R2.reuse, R153 ;  /* 0x0000009902297220 */ /* 0x040fe40000410000 */
[C---:B------:R-:W-:Y:S01]  /*a2d0*/  FMUL.FTZ R13, R2.reuse, R185 ;  /* 0x000000b9020d7220 */ /* 0x040fe20000410000 */
[-C--:B--2---:R-:W-:Y:S01]  /*a2e0*/  HMMA.16816.F32 R4, R192, R20.reuse, R4 ;  /* 0x00000014c004723c */ /* 0x084fe20000001804 */
[C---:B------:R-:W-:Y:S01]  /*a2f0*/  FMUL.FTZ R8, R2.reuse, R180 ;  /* 0x000000b402087220 */ /* 0x040fe20000410000 */
[----:B------:R-:W-:Y:S02]  /*a300*/  MOV R180, R48 ;  /* 0x0000003000b47202 */ /* 0x000fe40000000f00 */
[----:B------:R-:W2:Y:S01]  /*a310*/  MUFU.EX2 R222, R15 ;  /* 0x0000000f00de7308 */ /* 0x000ea20000000800 */
[C---:B------:R-:W-:Y:S01]  /*a320*/  FMUL.FTZ R9, R2.reuse, R181 ;  /* 0x000000b502097220 */ /* 0x040fe20000410000 */
[----:B------:R-:W-:Y:S01]  /*a330*/  MOV R181, R32 ;  /* 0x0000002000b57202 */ /* 0x000fe20000000f00 */
[C---:B------:R-:W-:Y:S02]  /*a340*/  FMUL.FTZ R12, R2.reuse, R184 ;  /* 0x000000b8020c7220 */ /* 0x040fe40000410000 */
[C---:B------:R-:W-:Y:S02]  /*a350*/  FMUL.FTZ R32, R165.reuse, R144 ;  /* 0x00000090a5207220 */ /* 0x040fe40000410000 */
[----:B------:R-:W-:Y:S01]  /*a360*/  LDSM.16.MT88.4 R144, [R226+0x2880] ;  /* 0x00288000e290783b */ /* 0x000fe20000004200 */
[C---:B------:R-:W-:Y:S01]  /*a370*/  FMUL.FTZ R44, R2.reuse, R156 ;  /* 0x0000009c022c7220 */ /* 0x040fe20000410000 */
[----:B------:R-:W-:Y:S01]  /*a380*/  MOV R156, R51 ;  /* 0x00000033009c7202 */ /* 0x000fe20000000f00 */
[----:B------:R-:W-:Y:S01]  /*a390*/  FMUL.FTZ R45, R2, R157 ;  /* 0x0000009d022d7220 */ /* 0x000fe20000410000 */
[----:B------:R-:W-:Y:S01]  /*a3a0*/  MOV R157, R250 ;  /* 0x000000fa009d7202 */ /* 0x000fe20000000f00 */
[----:B------:R-:W-:Y:S01]  /*a3b0*/  FMUL.FTZ R48, R165, R160 ;  /* 0x000000a0a5307220 */ /* 0x000fe20000410000 */
[----:B-1----:R-:W-:Y:S01]  /*a3c0*/  FSEL R0, R3, RZ, P0 ;  /* 0x000000ff03007208 */ /* 0x002fe20000000000 */
[C---:B------:R-:W-:Y:S01]  /*a3d0*/  FMUL.FTZ R51, R164.reuse, R163 ;  /* 0x000000a3a4337220 */ /* 0x040fe20000410000 */
[----:B---3--:R-:W-:Y:S01]  /*a3e0*/  F2FP.PACK_AB R177, R219, R218 ;  /* 0x000000dadbb1723e */ /* 0x008fe200000000ff */
[----:B------:R-:W-:Y:S01]  /*a3f0*/  FMUL.FTZ R54, R164, R54 ;  /* 0x00000036a4367220 */ /* 0x000fe20000410000 */
[----:B------:R-:W-:Y:S01]  /*a400*/  PLOP3.LUT P0, PT, PT, PT, UP0, 0x80, 0x0 ;  /* 0x000000000000781c */ /* 0x000fe20003f0f008 */
[----:B------:R-:W-:Y:S02]  /*a410*/  FADD.FTZ R0, -R0, R171 ;  /* 0x000000ab00007221 */ /* 0x000fe40000010100 */
[----:B------:R-:W-:Y:S02]  /*a420*/  FMUL.FTZ R55, R164, R55 ;  /* 0x00000037a4377220 */ /* 0x000fe40000410000 */
[----:B------:R-:W-:Y:S01]  /*a430*/  FMUL.FTZ R0, R0, c[0x0][0x2d0] ;  /* 0x0000b40000007a20 */ /* 0x000fe20000410000 */
[----:B--2---:R-:W-:Y:S01]  /*a440*/  F2FP.PACK_AB R179, R222, R220 ;  /* 0x000000dcdeb3723e */ /* 0x004fe200000000ff */
[C---:B------:R-:W-:Y:S02]  /*a450*/  FMUL.FTZ R56, R2.reuse, R56 ;  /* 0x0000003802387220 */ /* 0x040fe40000410000 */
[C---:B------:R-:W-:Y:S02]  /*a460*/  FMUL.FTZ R57, R2.reuse, R57 ;  /* 0x0000003902397220 */ /* 0x040fe40000410000 */
[----:B------:R-:W1:Y:S01]  /*a470*/  MUFU.EX2 R0, R0 ;  /* 0x0000000000007308 */ /* 0x000e620000000800 */
        /* <DEDUP_REMOVED lines=19> */
[C---:B------:R-:W-:Y:S01]  /*a5b0*/  HMMA.16816.F32 R8, R176.reuse, R20, R8 ;  /* 0x00000014b008723c */ /* 0x040fe20000001808 */
[C---:B------:R-:W-:Y:S02]  /*a5c0*/  FMUL.FTZ R14, R0.reuse, R186 ;  /* 0x000000ba000e7220 */ /* 0x040fe40000410000 */
[----:B------:R-:W-:Y:S01]  /*a5d0*/  FMUL.FTZ R15, R0, R187 ;  /* 0x000000bb000f7220 */ /* 0x000fe20000410000 */
[----:B------:R-:W-:Y:S01]  /*a5e0*/  MOV R187, R49 ;  /* 0x0000003100bb7202 */ /* 0x000fe20000000f00 */
[----:B------:R-:W-:Y:S02]  /*a5f0*/  FMUL.FTZ R29, R2, R141 ;  /* 0x0000008d021d7220 */ /* 0x000fe40000410000 */
[C---:B------:R-:W-:Y:S02]  /*a600*/  FMUL.FTZ R20, R165.reuse, R132 ;  /* 0x00000084a5147220 */ /* 0x040fe40000410000 */
[----:B------:R-:W-:Y:S01]  /*a610*/  FMUL.FTZ R21, R165, R133 ;  /* 0x00000085a5157220 */ /* 0x000fe20000410000 */
[-C--:B------:R-:W-:Y:S02]  /*a620*/  HMMA.16816.F32 R12, R176, R22.reuse, R12 ;  /* 0x00000016b00c723c */ /* 0x080fe4000000180c */
[C---:B------:R-:W-:Y:S02]  /*a630*/  FMUL.FTZ R30, R0.reuse, R142 ;  /* 0x0000008e001e7220 */ /* 0x040fe40000410000 */
[C---:B------:R-:W-:Y:S02]  /*a640*/  FMUL.FTZ R31, R0.reuse, R143 ;  /* 0x0000008f001f7220 */ /* 0x040fe40000410000 */
[----:B------:R-:W-:Y:S02]  /*a650*/  FMUL.FTZ R42, R0, R154 ;  /* 0x0000009a002a7220 */ /* 0x000fe40000410000 */
[C---:B------:R-:W-:Y:S01]  /*a660*/  HMMA.16816.F32 R16, R192.reuse, R22, R16 ;  /* 0x00000016c010723c */ /* 0x040fe20000001810 */
[----:B------:R-:W-:Y:S03]  /*a670*/  FMUL.FTZ R28, R2, R140 ;  /* 0x0000008c021c7220 */ /* 0x000fe60000410000 */
[C---:B------:R-:W-:Y:S02]  /*a680*/  FMUL.FTZ R43, R0.reuse, R155 ;  /* 0x0000009b002b7220 */ /* 0x040fe40000410000 */
[----:B------:R-:W-:Y:S01]  /*a690*/  FMUL.FTZ R46, R0, R158 ;  /* 0x0000009e002e7220 */ /* 0x000fe20000410000 */
[----:B------:R-:W-:Y:S01]  /*a6a0*/  LDSM.16.MT88.4 R152, [R227+0x2880] ;  /* 0x00288000e398783b */ /* 0x000fe20000004200 */
[C---:B------:R-:W-:Y:S01]  /*a6b0*/  FMUL.FTZ R22, R164.reuse, R134 ;  /* 0x00000086a4167220 */ /* 0x040fe20000410000 */
[----:B------:R-:W-:Y:S03]  /*a6c0*/  MOV R158, R251 ;  /* 0x000000fb009e7202 */ /* 0x000fe60000000f00 */
[----:B------:R-:W-:Y:S02]  /*a6d0*/  FMUL.FTZ R23, R164, R135 ;  /* 0x00000087a4177220 */ /* 0x000fe40000410000 */
[--C-:B------:R-:W-:Y:S01]  /*a6e0*/  FFMA.FTZ R140, R197, c[0x0][0x2d0], -R173.reuse ;  /* 0x0000b400c58c7a23 */ /* 0x100fe200000108ad */
[----:B------:R-:W1:Y:S01]  /*a6f0*/  LDSM.16.MT88.4 R132, [R228+0x2080] ;  /* 0x00208000e484783b */ /* 0x000e620000004200 */
[----:B------:R-:W-:Y:S01]  /*a700*/  FMUL.FTZ R47, R0, R159 ;  /* 0x0000009f002f7220 */ /* 0x000fe20000410000 */
[----:B------:R-:W-:Y:S01]  /*a710*/  MOV R159, R50 ;  /* 0x00000032009f7202 */ /* 0x000fe20000000f00 */
[----:B------:R2:W-:Y:S01]  /*a720*/  MUFU.EX2 R189, R140 ;  /* 0x0000008c00bd7308 */ /* 0x0005e20000000800 */
[-C--:B------:R-:W-:Y:S01]  /*a730*/  HMMA.16816.F32 R20, R192, R36.reuse, R20 ;  /* 0x00000024c014723c */ /* 0x080fe20000001814 */
[C---:B------:R-:W-:Y:S02]  /*a740*/  FMUL.FTZ R49, R165.reuse, R161 ;  /* 0x000000a1a5317220 */ /* 0x040fe40000410000 */
[----:B------:R-:W-:Y:S02]  /*a750*/  FMUL.FTZ R50, R164, R162 ;  /* 0x000000a2a4327220 */ /* 0x000fe40000410000 */
[C---:B------:R-:W-:Y:S02]  /*a760*/  FMUL.FTZ R58, R0.reuse, R58 ;  /* 0x0000003a003a7220 */ /* 0x040fe40000410000 */
[C---:B------:R-:W-:Y:S01]  /*a770*/  FMUL.FTZ R59, R0.reuse, R59 ;  /* 0x0000003b003b7220 */ /* 0x040fe20000410000 */
[C---:B------:R-:W-:Y:S01]  /*a780*/  HMMA.16816.F32 R24, R176.reuse, R36, R24 ;  /* 0x00000024b018723c */ /* 0x040fe20000001818 */
[C---:B------:R-:W-:Y:S03]  /*a790*/  FMUL.FTZ R62, R0.reuse, R62 ;  /* 0x0000003e003e7220 */ /* 0x040fe60000410000 */
[C---:B------:R-:W-:Y:S02]  /*a7a0*/  FMUL.FTZ R63, R0.reuse, R63 ;  /* 0x0000003f003f7220 */ /* 0x040fe40000410000 */
[C---:B------:R-:W-:Y:S02]  /*a7b0*/  FMUL.FTZ R74, R0.reuse, R74 ;  /* 0x0000004a004a7220 */ /* 0x040fe40000410000 */
[-C--:B------:R-:W-:Y:S01]  /*a7c0*/  HMMA.16816.F32 R28, R176, R38.reuse, R28 ;  /* 0x00000026b01c723c */ /* 0x080fe2000000181c */
[C---:B------:R-:W-:Y:S03]  /*a7d0*/  FMUL.FTZ R36, R165.reuse, R148 ;  /* 0x00000094a5247220 */ /* 0x040fe60000410000 */
[C---:B------:R-:W-:Y:S02]  /*a7e0*/  FMUL.FTZ R37, R165.reuse, R149 ;  /* 0x00000095a5257220 */ /* 0x040fe40000410000 */
[----:B------:R-:W-:Y:S02]  /*a7f0*/  FMUL.FTZ R75, R0, R75 ;  /* 0x0000004b004b7220 */ /* 0x000fe40000410000 */
[C---:B------:R-:W-:Y:S01]  /*a800*/  HMMA.16816.F32 R32, R192.reuse, R38, R32 ;  /* 0x00000026c020723c */ /* 0x040fe20000001820 */
[C---:B------:R-:W-:Y:S03]  /*a810*/  FMUL.FTZ R76, R2.reuse, R76 ;  /* 0x0000004c024c7220 */ /* 0x040fe60000410000 */
[----:B------:R-:W-:Y:S02]  /*a820*/  FMUL.FTZ R77, R2, R77 ;  /* 0x0000004d024d7220 */ /* 0x000fe40000410000 */
[----:B------:R-:W-:Y:S02]  /*a830*/  FMUL.FTZ R78, R0, R78 ;  /* 0x0000004e004e7220 */ /* 0x000fe40000410000 */
[C---:B------:R-:W-:Y:S04]  /*a840*/  FMUL.FTZ R38, R164.reuse, R150 ;  /* 0x00000096a4267220 */ /* 0x040fe80000410000 */
[----:B------:R-:W-:Y:S02]  /*a850*/  FMUL.FTZ R39, R164, R151 ;  /* 0x00000097a4277220 */ /* 0x000fe40000410000 */
[----:B------:R-:W-:Y:S01]  /*a860*/  LDSM.16.MT88.4 R148, [R228+0x2880] ;  /* 0x00288000e494783b */ /* 0x000fe20000004200 */
[--C-:B--2---:R-:W-:Y:S02]  /*a870*/  FFMA.FTZ R140, R198, c[0x0][0x2d0], -R174.reuse ;  /* 0x0000b400c68c7a23 */ /* 0x104fe400000108ae */
[----:B------:R-:W-:Y:S02]  /*a880*/  FMUL.FTZ R79, R0, R79 ;  /* 0x0000004f004f7220 */ /* 0x000fe40000410000 */
[-C--:B-1----:R-:W-:Y:S01]  /*a890*/  HMMA.16816.F32 R36, R192, R132.reuse, R36 ;  /* 0x00000084c024723c */ /* 0x082fe20000001824 */
[C---:B------:R-:W-:Y:S01]  /*a8a0*/  FMUL.FTZ R80, R165.reuse, R80 ;  /* 0x00000050a5507220 */ /* 0x040fe20000410000 */
[----:B------:R1:W-:Y:S01]  /*a8b0*/  MUFU.EX2 R171, R140 ;  /* 0x0000008c00ab7308 */ /* 0x0003e20000000800 */
[C---:B------:R-:W-:Y:S02]  /*a8c0*/  FMUL.FTZ R81, R165.reuse, R81 ;  /* 0x00000051a5517220 */ /* 0x040fe40000410000 */
[C---:B------:R-:W-:Y:S02]  /*a8d0*/  FMUL.FTZ R82, R164.reuse, R82 ;  /* 0x00000052a4527220 */ /* 0x040fe40000410000 */
[C---:B------:R-:W-:Y:S01]  /*a8e0*/  FMUL.FTZ R83, R164.reuse, R83 ;  /* 0x00000053a4537220 */ /* 0x040fe20000410000 */
[C---:B------:R-:W-:Y:S01]  /*a8f0*/  HMMA.16816.F32 R40, R176.reuse, R132, R40 ;  /* 0x00000084b028723c */ /* 0x040fe20000001828 */
[C---:B------:R-:W-:Y:S03]  /*a900*/  FMUL.FTZ R84, R165.reuse, R84 ;  /* 0x00000054a5547220 */ /* 0x040fe60000410000 */
[C---:B------:R-:W-:Y:S02]  /*a910*/  FMUL.FTZ R85, R165.reuse, R85 ;  /* 0x00000055a5557220 */ /* 0x040fe40000410000 */
[C---:B------:R-:W-:Y:S02]  /*a920*/  FMUL.FTZ R86, R164.reuse, R86 ;  /* 0x00000056a4567220 */ /* 0x040fe40000410000 */
[-C--:B------:R-:W-:Y:S01]  /*a930*/  HMMA.16816.F32 R44, R176, R134.reuse, R44 ;  /* 0x00000086b02c723c */ /* 0x080fe2000000182c */
[----:B------:R-:W-:Y:S03]  /*a940*/  FMUL.FTZ R87, R164, R87 ;  /* 0x00000057a4577220 */ /* 0x000fe60000410000 */
[C---:B------:R-:W-:Y:S02]  /*a950*/  FMUL.FTZ R88, R2.reuse, R88 ;  /* 0x0000005802587220 */ /* 0x040fe40000410000 */
[----:B------:R-:W-:Y:S02]  /*a960*/  FMUL.FTZ R89, R2, R89 ;  /* 0x0000005902597220 */ /* 0x000fe40000410000 */
[C---:B------:R-:W-:Y:S01]  /*a970*/  HMMA.16816.F32 R48, R192.reuse, R134, R48 ;  /* 0x00000086c030723c */ /* 0x040fe20000001830 */
[----:B------:R-:W2:Y:S03]  /*a980*/  LDSM.16.MT88.4 R132, [R225+0x3880] ;  /* 0x00388000e184783b */ /* 0x000ea60000004200 */
[C---:B------:R-:W-:Y:S02]  /*a990*/  FMUL.FTZ R90, R0.reuse, R90 ;  /* 0x0000005a005a7220 */ /* 0x040fe40000410000 */
[----:B------:R-:W-:Y:S02]  /*a9a0*/  FMUL.FTZ R91, R0, R91 ;  /* 0x0000005b005b7220 */ /* 0x000fe40000410000 */
[-C--:B------:R-:W-:Y:S01]  /*a9b0*/  HMMA.16816.F32 R52, R192, R136.reuse, R52 ;  /* 0x00000088c034723c */ /* 0x080fe20000001834 */
[C---:B------:R-:W-:Y:S03]  /*a9c0*/  FMUL.FTZ R92, R2.reuse, R92 ;  /* 0x0000005c025c7220 */ /* 0x040fe60000410000 */
[----:B------:R-:W-:Y:S02]  /*a9d0*/  FMUL.FTZ R93, R2, R93 ;  /* 0x0000005d025d7220 */ /* 0x000fe40000410000 */
[C---:B------:R-:W-:Y:S02]  /*a9e0*/  FMUL.FTZ R94, R0.reuse, R94 ;  /* 0x0000005e005e7220 */ /* 0x040fe40000410000 */
[C---:B------:R-:W-:Y:S01]  /*a9f0*/  HMMA.16816.F32 R56, R176.reuse, R136, R56 ;  /* 0x00000088b038723c */ /* 0x040fe20000001838 */
[----:B------:R-:W-:Y:S03]  /*aa00*/  FMUL.FTZ R95, R0, R95 ;  /* 0x0000005f005f7220 */ /* 0x000fe60000410000 */
[C---:B------:R-:W-:Y:S02]  /*aa10*/  FMUL.FTZ R96, R165.reuse, R96 ;  /* 0x00000060a5607220 */ /* 0x040fe40000410000 */
[----:B------:R-:W-:Y:S02]  /*aa20*/  FMUL.FTZ R97, R165, R97 ;  /* 0x00000061a5617220 */ /* 0x000fe40000410000 */
[-C--:B------:R-:W-:Y:S01]  /*aa30*/  HMMA.16816.F32 R60, R176, R138.reuse, R60 ;  /* 0x0000008ab03c723c */ /* 0x080fe2000000183c */
[--C-:B------:R-:W-:Y:S03]  /*aa40*/  FFMA.FTZ R136, R196, c[0x0][0x2d0], -R173.reuse ;  /* 0x0000b400c4887a23 */ /* 0x100fe600000108ad */
[C---:B------:R-:W-:Y:S01]  /*aa50*/  FMUL.FTZ R98, R164.reuse, R98 ;  /* 0x00000062a4627220 */ /* 0x040fe20000410000 */
[----:B------:R3:W-:Y:S01]  /*aa60*/  MUFU.EX2 R162, R136 ;  /* 0x0000008800a27308 */ /* 0x0007e20000000800 */
[----:B------:R-:W-:Y:S02]  /*aa70*/  FMUL.FTZ R99, R164, R99 ;  /* 0x00000063a4637220 */ /* 0x000fe40000410000 */
[C---:B------:R-:W-:Y:S01]  /*aa80*/  HMMA.16816.F32 R64, R192.reuse, R138, R64 ;  /* 0x0000008ac040723c */ /* 0x040fe20000001840 */
[C---:B------:R-:W-:Y:S03]  /*aa90*/  FMUL.FTZ R104, R2.reuse, R104 ;  /* 0x0000006802687220 */ /* 0x040fe60000410000 */
[----:B------:R-:W-:Y:S02]  /*aaa0*/  FMUL.FTZ R105, R2, R105 ;  /* 0x0000006902697220 */ /* 0x000fe40000410000 */
[C---:B------:R-:W-:Y:S02]  /*aab0*/  FMUL.FTZ R106, R0.reuse, R106 ;  /* 0x0000006a006a7220 */ /* 0x040fe40000410000 */
[----:B------:R-:W-:Y:S01]  /*aac0*/  FMUL.FTZ R107, R0, R107 ;  /* 0x0000006b006b7220 */ /* 0x000fe20000410000 */
[-C--:B--2---:R-:W-:Y:S03]  /*aad0*/  HMMA.16816.F32 R68, R192, R132.reuse, R68 ;  /* 0x00000084c044723c */ /* 0x084fe60000001844 */
[--C-:B-1----:R-:W-:Y:S02]  /*aae0*/  FFMA.FTZ R140, R203, c[0x0][0x2d0], -R173.reuse ;  /* 0x0000b400cb8c7a23 */ /* 0x102fe400000108ad */
[C---:B------:R-:W-:Y:S02]  /*aaf0*/  FMUL.FTZ R108, R2.reuse, R108 ;  /* 0x0000006c026c7220 */ /* 0x040fe40000410000 */
[----:B------:R1:W-:Y:S01]  /*ab00*/  MUFU.EX2 R184, R140 ;  /* 0x0000008c00b87308 */ /* 0x0003e20000000800 */
[C---:B------:R-:W-:Y:S01]  /*ab10*/  HMMA.16816.F32 R72, R176.reuse, R132, R72 ;  /* 0x00000084b048723c */ /* 0x040fe20000001848 */
[----:B------:R-:W-:Y:S01]  /*ab20*/  FMUL.FTZ R109, R2, R109 ;  /* 0x0000006d026d7220 */ /* 0x000fe20000410000 */
[----:B---3--:R-:W2:Y:S02]  /*ab30*/  LDSM.16.MT88.4 R136, [R226+0x3880] ;  /* 0x00388000e288783b */ /* 0x008ea40000004200 */
[C---:B------:R-:W-:Y:S03]  /*ab40*/  FMUL.FTZ R110, R0.reuse, R110 ;  /* 0x0000006e006e7220 */ /* 0x040fe60000410000 */
[--C-:B------:R-:W-:Y:S01]  /*ab50*/  FFMA.FTZ R132, R199, c[0x0][0x2d0], -R174.reuse ;  /* 0x0000b400c7847a23 */ /* 0x100fe200000108ae */
[-C--:B------:R-:W-:Y:S01]  /*ab60*/  HMMA.16816.F32 R76, R176, R134.reuse, R76 ;  /* 0x00000086b04c723c */ /* 0x080fe2000000184c */
[----:B------:R-:W-:Y:S02]  /*ab70*/  FMUL.FTZ R111, R0, R111 ;  /* 0x0000006f006f7220 */ /* 0x000fe40000410000 */
[----:B------:R3:W4:Y:S01]  /*ab80*/  MUFU.EX2 R160, R132 ;  /* 0x0000008400a07308 */ /* 0x0007220000000800 */
[C---:B------:R-:W-:Y:S02]  /*ab90*/  FMUL.FTZ R112, R165.reuse, R112 ;  /* 0x00000070a5707220 */ /* 0x040fe40000410000 */
[C---:B------:R-:W-:Y:S02]  /*aba0*/  FMUL.FTZ R113, R165.reuse, R113 ;  /* 0x00000071a5717220 */ /* 0x040fe40000410000 */
[C---:B------:R-:W-:Y:S01]  /*abb0*/  HMMA.16816.F32 R80, R192.reuse, R134, R80 ;  /* 0x00000086c050723c */ /* 0x040fe20000001850 */
[C---:B------:R-:W-:Y:S03]  /*abc0*/  FMUL.FTZ R114, R164.reuse, R114 ;  /* 0x00000072a4727220 */ /* 0x040fe60000410000 */
[----:B------:R-:W-:Y:S02]  /*abd0*/  FMUL.FTZ R115, R164, R115 ;  /* 0x00000073a4737220 */ /* 0x000fe40000410000 */
[C---:B------:R-:W-:Y:S02]  /*abe0*/  FMUL.FTZ R116, R165.reuse, R116 ;  /* 0x00000074a5747220 */ /* 0x040fe40000410000 */
[--C-:B-1----:R-:W-:Y:S04]  /*abf0*/  FFMA.FTZ R140, R206, c[0x0][0x2d0], -R174.reuse ;  /* 0x0000b400ce8c7a23 */ /* 0x102fe800000108ae */
[----:B------:R1:W-:Y:S01]  /*ac00*/  MUFU.EX2 R196, R140 ;  /* 0x0000008c00c47308 */ /* 0x0003e20000000800 */
[----:B------:R-:W-:Y:S02]  /*ac10*/  FMUL.FTZ R117, R165, R117 ;  /* 0x00000075a5757220 */ /* 0x000fe40000410000 */
[C---:B------:R-:W-:Y:S02]  /*ac20*/  FMUL.FTZ R118, R164.reuse, R118 ;  /* 0x00000076a4767220 */ /* 0x040fe40000410000 */
[----:B------:R-:W-:Y:S02]  /*ac30*/  FMUL.FTZ R119, R164, R119 ;  /* 0x00000077a4777220 */ /* 0x000fe40000410000 */
[----:B---3--:R-:W-:Y:S02]  /*ac40*/  FFMA.FTZ R132, R201, c[0x0][0x2d0], -R173 ;  /* 0x0000b400c9847a23 */ /* 0x008fe400000108ad */
[C---:B------:R-:W-:Y:S02]  /*ac50*/  FMUL.FTZ R120, R2.reuse, R120 ;  /* 0x0000007802787220 */ /* 0x040fe40000410000 */
[----:B------:R3:W5:Y:S01]  /*ac60*/  MUFU.EX2 R163, R132 ;  /* 0x0000008400a37308 */ /* 0x0007620000000800 */
[----:B------:R-:W-:Y:S02]  /*ac70*/  FMUL.FTZ R121, R2, R121 ;  /* 0x0000007902797220 */ /* 0x000fe40000410000 */
[C---:B------:R-:W-:Y:S01]  /*ac80*/  FMUL.FTZ R122, R0.reuse, R122 ;  /* 0x0000007a007a7220 */ /* 0x040fe20000410000 */
[-C--:B--2---:R-:W-:Y:S01]  /*ac90*/  HMMA.16816.F32 R84, R192, R136.reuse, R84 ;  /* 0x00000088c054723c */ /* 0x084fe20000001854 */
[----:B------:R-:W-:Y:S02]  /*aca0*/  FMUL.FTZ R123, R0, R123 ;  /* 0x0000007b007b7220 */ /* 0x000fe40000410000 */
[C---:B------:R-:W-:Y:S02]  /*acb0*/  FMUL.FTZ R124, R2.reuse, R124 ;  /* 0x0000007c027c7220 */ /* 0x040fe40000410000 */
[----:B------:R-:W-:Y:S02]  /*acc0*/  FMUL.FTZ R125, R2, R125 ;  /* 0x0000007d027d7220 */ /* 0x000fe40000410000 */
[----:B------:R-:W-:Y:S01]  /*acd0*/  FMUL.FTZ R126, R0, R126 ;  /* 0x0000007e007e7220 */ /* 0x000fe20000410000 */
[C---:B------:R-:W-:Y:S01]  /*ace0*/  HMMA.16816.F32 R88, R176.reuse, R136, R88 ;  /* 0x00000088b058723c */ /* 0x040fe20000001858 */
[--C-:B-1----:R-:W-:Y:S03]  /*acf0*/  FFMA.FTZ R140, R208, c[0x0][0x2d0], -R175.reuse ;  /* 0x0000b400d08c7a23 */ /* 0x102fe600000108af */
[----:B------:R-:W-:Y:S01]  /*ad00*/  FMUL.FTZ R127, R0, R127 ;  /* 0x0000007f007f7220 */ /* 0x000fe20000410000 */
[----:B------:R1:W-:Y:S01]  /*ad10*/  MUFU.EX2 R161, R140 ;  /* 0x0000008c00a17308 */ /* 0x0003e20000000800 */
[----:B------:R-:W-:Y:S02]  /*ad20*/  FMUL.FTZ R128, R165, R128 ;  /* 0x00000080a5807220 */ /* 0x000fe40000410000 */
[-C--:B------:R-:W-:Y:S01]  /*ad30*/  HMMA.16816.F32 R92, R176, R138.reuse, R92 ;  /* 0x0000008ab05c723c */ /* 0x080fe2000000185c */
[----:B------:R-:W-:Y:S01]  /*ad40*/  FFMA.FTZ R136, R209, c[0x0][0x2d0], -R174 ;  /* 0x0000b400d1887a23 */ /* 0x000fe200000108ae */
[----:B---3--:R-:W2:Y:S02]  /*ad50*/  LDSM.16.MT88.4 R132, [R228+0x3880] ;  /* 0x00388000e484783b */ /* 0x008ea40000004200 */
[C---:B------:R-:W-:Y:S02]  /*ad60*/  FMUL.FTZ R129, R165.reuse, R129 ;  /* 0x00000081a5817220 */ /* 0x040fe40000410000 */
[C---:B------:R-:W-:Y:S01]  /*ad70*/  FMUL.FTZ R130, R164.reuse, R130 ;  /* 0x00000082a4827220 */ /* 0x040fe20000410000 */
[----:B------:R3:W2:Y:S01]  /*ad80*/  MUFU.EX2 R186, R136 ;  /* 0x0000008800ba7308 */ /* 0x0006a20000000800 */
[C---:B------:R-:W-:Y:S01]  /*ad90*/  HMMA.16816.F32 R96, R192.reuse, R138, R96 ;  /* 0x0000008ac060723c */ /* 0x040fe20000001860 */
[C---:B------:R-:W-:Y:S03]  /*ada0*/  FMUL.FTZ R100, R165.reuse, R100 ;  /* 0x00000064a5647220 */ /* 0x040fe60000410000 */
[----:B------:R-:W-:Y:S02]  /*adb0*/  FMUL.FTZ R101, R165, R101 ;  /* 0x00000065a5657220 */ /* 0x000fe40000410000 */
[C---:B------:R-:W-:Y:S02]  /*adc0*/  FMUL.FTZ R102, R164.reuse, R102 ;  /* 0x00000066a4667220 */ /* 0x040fe40000410000 */
[C---:B------:R-:W-:Y:S04]  /*add0*/  FMUL.FTZ R103, R164.reuse, R103 ;  /* 0x00000067a4677220 */ /* 0x040fe80000410000 */
[----:B------:R-:W-:Y:S02]  /*ade0*/  FMUL.FTZ R131, R164, R131 ;  /* 0x00000083a4837220 */ /* 0x000fe40000410000 */
[--C-:B-1----:R-:W-:Y:S04]  /*adf0*/  FFMA.FTZ R140, R210, c[0x0][0x2d0], -R175.reuse ;  /* 0x0000b400d28c7a23 */ /* 0x102fe800000108af */
[----:B------:R1:W-:Y:S01]  /*ae00*/  MUFU.EX2 R185, R140 ;  /* 0x0000008c00b97308 */ /* 0x0003e20000000800 */
[--C-:B---3--:R-:W-:Y:S09]  /*ae10*/  FFMA.FTZ R136, R205, c[0x0][0x2d0], -R175.reuse ;  /* 0x0000b400cd887a23 */ /* 0x108ff200000108af */
[----:B------:R3:W3:Y:S01]  /*ae20*/  MUFU.EX2 R188, R136 ;  /* 0x0000008800bc7308 */ /* 0x0006e20000000800 */
[-C--:B--2---:R-:W-:Y:S01]  /*ae30*/  HMMA.16816.F32 R100, R192, R132.reuse, R100 ;  /* 0x00000084c064723c */ /* 0x084fe20000001864 */
[----:B-1----:R-:W-:Y:S07]  /*ae40*/  LDSM.16.MT88.4 R140, [R225+0x2880] ;  /* 0x00288000e18c783b */ /* 0x002fee0000004200 */
[C---:B------:R-:W-:Y:S07]  /*ae50*/  HMMA.16816.F32 R104, R176.reuse, R132, R104 ;  /* 0x00000084b068723c */ /* 0x040fee0000001868 */
[----:B------:R-:W-:Y:S01]  /*ae60*/  FFMA.FTZ R132, R211, c[0x0][0x2d0], -R175 ;  /* 0x0000b400d3847a23 */ /* 0x000fe200000108af */
[-C--:B------:R-:W-:Y:S01]  /*ae70*/  HMMA.16816.F32 R108, R176, R134.reuse, R108 ;  /* 0x00000086b06c723c */ /* 0x080fe2000000186c */
[----:B---3--:R-:W1:Y:S02]  /*ae80*/  LDSM.16.MT88.4 R136, [R227+0x3880] ;  /* 0x00388000e388783b */ /* 0x008e640000004200 */
[----:B------:R2:W3:Y:S01]  /*ae90*/  MUFU.EX2 R252, R132 ;  /* 0x0000008400fc7308 */ /* 0x0004e20000000800 */
[----:B----4-:R-:W-:Y:S04]  /*aea0*/  F2FP.PACK_AB R133, R160, R171 ;  /* 0x000000aba085723e */ /* 0x010fe800000000ff */
[C---:B------:R-:W-:Y:S07]  /*aeb0*/  HMMA.16816.F32 R112, R192.reuse, R134, R112 ;  /* 0x00000086c070723c */ /* 0x040fee0000001870 */
[----:B-----5:R-:W-:Y:S02]  /*aec0*/  F2FP.PACK_AB R134, R184, R163 ;  /* 0x000000a3b886723e */ /* 0x020fe400000000ff */
[----:B------:R-:W-:Y:S03]  /*aed0*/  F2FP.PACK_AB R135, R186, R196 ;  /* 0x000000c4ba87723e */ /* 0x000fe600000000ff */
[--C-:B--2---:R-:W-:Y:S04]  /*aee0*/  FFMA.FTZ R132, R200, c[0x0][0x2d0], -R166.reuse ;  /* 0x0000b400c8847a23 */ /* 0x104fe800000108a6 */
[----:B------:R2:W-:Y:S01]  /*aef0*/  MUFU.EX2 R205, R132 ;  /* 0x0000008400cd7308 */ /* 0x0005e20000000800 */
[-C--:B-1----:R-:W-:Y:S08]  /*af00*/  HMMA.16816.F32 R116, R192, R136.reuse, R116 ;  /* 0x00000088c074723c */ /* 0x082ff00000001874 */
[C---:B------:R-:W-:Y:S01]  /*af10*/  HMMA.16816.F32 R120, R176.reuse, R136, R120 ;  /* 0x00000088b078723c */ /* 0x040fe20000001878 */
[--C-:B--2---:R-:W-:Y:S06]  /*af20*/  FFMA.FTZ R132, R202, c[0x0][0x2d0], -R166.reuse ;  /* 0x0000b400ca847a23 */ /* 0x104fec00000108a6 */
[----:B------:R-:W-:Y:S01]  /*af30*/  F2FP.PACK_AB R136, R161, R188 ;  /* 0x000000bca188723e */ /* 0x000fe200000000ff */
[-C--:B------:R-:W-:Y:S01]  /*af40*/  HMMA.16816.F32 R124, R176, R138.reuse, R124 ;  /* 0x0000008ab07c723c */ /* 0x080fe2000000187c */
[----:B------:R1:W2:Y:S07]  /*af50*/  MUFU.EX2 R203, R132 ;  /* 0x0000008400cb7308 */ /* 0x0002ae0000000800 */
[----:B------:R-:W-:Y:S07]  /*af60*/  HMMA.16816.F32 R128, R192, R138, R128 ;  /* 0x0000008ac080723c */ /* 0x000fee0000001880 */
[----:B---3--:R-:W-:Y:S01]  /*af70*/  F2FP.PACK_AB R138, R252, R185 ;  /* 0x000000b9fc8a723e */ /* 0x008fe200000000ff */
        /* <DEDUP_REMOVED lines=16> */
[----:B------:R2:W-:Y:S05]  /*b080*/  MUFU.EX2 R250, R144 ;  /* 0x0000009000fa7308 */ /* 0x0005ea0000000800 */
[C---:B------:R-:W-:Y:S08]  /*b090*/  HMMA.16816.F32 R32, R132.reuse, R146, R32 ;  /* 0x000000928420723c */ /* 0x040ff00000001820 */
[-C--:B------:R-:W-:Y:S08]  /*b0a0*/  HMMA.16816.F32 R36, R132, R148.reuse, R36 ;  /* 0x000000948424723c */ /* 0x080ff00000001824 */
[C---:B------:R-:W-:Y:S01]  /*b0b0*/  HMMA.16816.F32 R40, R136.reuse, R148, R40 ;  /* 0x000000948828723c */ /* 0x040fe20000001828 */
[--C-:B--2---:R-:W-:Y:S06]  /*b0c0*/  FFMA.FTZ R144, R216, c[0x0][0x2d0], -R173.reuse ;  /* 0x0000b400d8907a23 */ /* 0x104fec00000108ad */
[--C-:B------:R-:W-:Y:S01]  /*b0d0*/  FFMA.FTZ R148, R221, c[0x0][0x2d0], -R174.reuse ;  /* 0x0000b400dd947a23 */ /* 0x100fe200000108ae */
[-C--:B------:R-:W-:Y:S01]  /*b0e0*/  HMMA.16816.F32 R44, R136, R150.reuse, R44 ;  /* 0x00000096882c723c */ /* 0x080fe2000000182c */
[----:B------:R2:W-:Y:S03]  /*b0f0*/  MUFU.EX2 R251, R144 ;  /* 0x0000009000fb7308 */ /* 0x0005e60000000800 */
[----:B------:R-:W-:Y:S04]  /*b100*/  MOV R221, R186 ;  /* 0x000000ba00dd7202 */ /* 0x000fe80000000f00 */
[C---:B------:R-:W-:Y:S03]  /*b110*/  HMMA.16816.F32 R48, R132.reuse, R150, R48 ;  /* 0x000000968430723c */ /* 0x040fe60000001830 */
[----:B------:R3:W-:Y:S05]  /*b120*/  MUFU.EX2 R216, R148 ;  /* 0x0000009400d87308 */ /* 0x0007ea0000000800 */
[-C--:B------:R-:W-:Y:S08]  /*b130*/  HMMA.16816.F32 R52, R132, R152.reuse, R52 ;  /* 0x000000988434723c */ /* 0x080ff00000001834 */
[C---:B------:R-:W-:Y:S01]  /*b140*/  HMMA.16816.F32 R56, R136.reuse, R152, R56 ;  /* 0x000000988838723c */ /* 0x040fe20000001838 */
[--C-:B--2---:R-:W-:Y:S04]  /*b150*/  FFMA.FTZ R144, R217, c[0x0][0x2d0], -R174.reuse ;  /* 0x0000b400d9907a23 */ /* 0x104fe800000108ae */
[----:B------:R2:W4:Y:S02]  /*b160*/  MUFU.EX2 R217, R144 ;  /* 0x0000009000d97308 */ /* 0x0005240000000800 */
[----:B------:R-:W-:Y:S01]  /*b170*/  MOV R152, R187 ;  /* 0x000000bb00987202 */ /* 0x000fe20000000f00 */
[-C--:B------:R-:W-:Y:S01]  /*b180*/  HMMA.16816.F32 R60, R136, R154.reuse, R60 ;  /* 0x0000009a883c723c */ /* 0x080fe2000000183c */
[--C-:B---3--:R-:W-:Y:S03]  /*b190*/  FFMA.FTZ R148, R223, c[0x0][0x2d0], -R173.reuse ;  /* 0x0000b400df947a23 */ /* 0x108fe600000108ad */
[----:B------:R-:W-:Y:S01]  /*b1a0*/  MOV R223, R183 ;  /* 0x000000b700df7202 */ /* 0x000fe20000000f00 */
[----:B------:R-:W-:Y:S01]  /*b1b0*/  FFMA.FTZ R173, R242, c[0x0][0x2d0], -R173 ;  /* 0x0000b400f2ad7a23 */ /* 0x000fe200000108ad */
[----:B------:R-:W-:Y:S02]  /*b1c0*/  MOV R242, R182 ;  /* 0x000000b600f27202 */ /* 0x000fe40000000f00 */
[C---:B------:R-:W-:Y:S01]  /*b1d0*/  HMMA.16816.F32 R64, R132.reuse, R154, R64 ;  /* 0x0000009a8440723c */ /* 0x040fe20000001840 */
[----:B------:R3:W-:Y:S06]  /*b1e0*/  MUFU.EX2 R215, R148 ;  /* 0x0000009400d77308 */ /* 0x0007ec0000000800 */
[----:B------:R-:W-:Y:S01]  /*b1f0*/  MOV R155, R185 ;  /* 0x000000b9009b7202 */ /* 0x000fe20000000f00 */
[-C--:B-1----:R-:W-:Y:S01]  /*b200*/  HMMA.16816.F32 R68, R132, R140.reuse, R68 ;  /* 0x0000008c8444723c */ /* 0x082fe20000001844 */
[----:B------:R-:W-:Y:S02]  /*b210*/  MOV R154, R184 ;  /* 0x000000b8009a7202 */ /* 0x000fe40000000f00 */
[----:B------:R4:W1:Y:S01]  /*b220*/  MUFU.EX2 R211, R173 ;  /* 0x000000ad00d37308 */ /* 0x0008620000000800 */
[----:B--2---:R-:W2:Y:S04]  /*b230*/  LDSM.16.MT88.4 R144, [R226+0x4080] ;  /* 0x00408000e290783b */ /* 0x004ea80000004200 */
[C---:B------:R-:W-:Y:S07]  /*b240*/  HMMA.16816.F32 R72, R136.reuse, R140, R72 ;  /* 0x0000008c8848723c */ /* 0x040fee0000001848 */
[--C-:B------:R-:W-:Y:S01]  /*b250*/  FFMA.FTZ R140, R245, c[0x0][0x2d0], -R174.reuse ;  /* 0x0000b400f58c7a23 */ /* 0x100fe200000108ae */
[-C--:B------:R-:W-:Y:S01]  /*b260*/  HMMA.16816.F32 R76, R136, R142.reuse, R76 ;  /* 0x0000008e884c723c */ /* 0x080fe2000000184c */
[----:B---3--:R-:W3:Y:S02]  /*b270*/  LDSM.16.MT88.4 R148, [R228+0x4080] ;  /* 0x00408000e494783b */ /* 0x008ee40000004200 */
[----:B------:R5:W-:Y:S01]  /*b280*/  MUFU.EX2 R210, R140 ;  /* 0x0000008c00d27308 */ /* 0x000be20000000800 */
[----:B------:R-:W-:Y:S01]  /*b290*/  MOV R245, R196 ;  /* 0x000000c400f57202 */ /* 0x000fe20000000f00 */
[----:B------:R-:W-:Y:S01]  /*b2a0*/  FFMA.FTZ R174, R248, c[0x0][0x2d0], -R174 ;  /* 0x0000b400f8ae7a23 */ /* 0x000fe200000108ae */
[----:B------:R-:W-:Y:S02]  /*b2b0*/  MOV R248, R163 ;  /* 0x000000a300f87202 */ /* 0x000fe40000000f00 */
[C---:B------:R-:W-:Y:S01]  /*b2c0*/  HMMA.16816.F32 R80, R132.reuse, R142, R80 ;  /* 0x0000008e8450723c */ /* 0x040fe20000001850 */
[----:B------:R-:W-:Y:S03]  /*b2d0*/  LDSM.16.MT88.4 R196, [R227+0x3080] ;  /* 0x00308000e3c4783b */ /* 0x000fe60000004200 */
[----:B----4-:R-:W-:Y:S01]  /*b2e0*/  F2FP.PACK_AB R173, R216, R217 ;  /* 0x000000d9d8ad723e */ /* 0x010fe200000000ff */
[----:B------:R1:W-:Y:S01]  /*b2f0*/  MUFU.EX2 R209, R174 ;  /* 0x000000ae00d17308 */ /* 0x0003e20000000800 */
[--C-:B-----5:R-:W-:Y:S01]  /*b300*/  FFMA.FTZ R140, R244, c[0x0][0x2d0], -R175.reuse ;  /* 0x0000b400f48c7a23 */ /* 0x120fe200000108af */
[----:B------:R-:W-:Y:S01]  /*b310*/  MOV R244, R161 ;  /* 0x000000a100f47202 */ /* 0x000fe20000000f00 */
[-C--:B--2---:R-:W-:Y:S01]  /*b320*/  HMMA.16816.F32 R84, R132, R144.reuse, R84 ;  /* 0x000000908454723c */ /* 0x084fe20000001854 */
[----:B------:R-:W-:Y:S06]  /*b330*/  MOV R161, R159 ;  /* 0x0000009f00a17202 */ /* 0x000fec0000000f00 */
[----:B------:R2:W-:Y:S01]  /*b340*/  MUFU.EX2 R208, R140 ;  /* 0x0000008c00d07308 */ /* 0x0005e20000000800 */
[----:B------:R-:W-:Y:S01]  /*b350*/  MOV R159, R191 ;  /* 0x000000bf009f7202 */ /* 0x000fe20000000f00 */
[C---:B------:R-:W-:Y:S03]  /*b360*/  HMMA.16816.F32 R88, R136.reuse, R144, R88 ;  /* 0x000000908858723c */ /* 0x040fe60000001858 */
[----:B-1----:R-:W-:Y:S04]  /*b370*/  F2FP.PACK_AB R174, R211, R215 ;  /* 0x000000d7d3ae723e */ /* 0x002fe800000000ff */
[--C-:B------:R-:W-:Y:S01]  /*b380*/  FFMA.FTZ R144, R213, c[0x0][0x2d0], -R166.reuse ;  /* 0x0000b400d5907a23 */ /* 0x100fe200000108a6 */
[-C--:B------:R-:W-:Y:S01]  /*b390*/  HMMA.16816.F32 R92, R136, R146.reuse, R92 ;  /* 0x00000092885c723c */ /* 0x080fe2000000185c */
[----:B------:R-:W-:Y:S02]  /*b3a0*/  MOV R213, R171 ;  /* 0x000000ab00d57202 */ /* 0x000fe40000000f00 */
[----:B------:R1:W-:Y:S05]  /*b3b0*/  MUFU.EX2 R171, R144 ;  /* 0x0000009000ab7308 */ /* 0x0003ea0000000800 */
[C---:B------:R-:W-:Y:S01]  /*b3c0*/  HMMA.16816.F32 R96, R132.reuse, R146, R96 ;  /* 0x000000928460723c */ /* 0x040fe20000001860 */
[--C-:B--2---:R-:W-:Y:S03]  /*b3d0*/  FFMA.FTZ R140, R246, c[0x0][0x2d0], -R175.reuse ;  /* 0x0000b400f68c7a23 */ /* 0x104fe600000108af */
[----:B------:R-:W-:Y:S02]  /*b3e0*/  MOV R246, R160 ;  /* 0x000000a000f67202 */ /* 0x000fe40000000f00 */
[----:B------:R-:W-:Y:S02]  /*b3f0*/  MOV R160, R190 ;  /* 0x000000be00a07202 */ /* 0x000fe40000000f00 */
[-C--:B---3--:R-:W-:Y:S01]  /*b400*/  HMMA.16816.F32 R100, R132, R148.reuse, R100 ;  /* 0x000000948464723c */ /* 0x088fe20000001864 */
[----:B------:R2:W3:Y:S03]  /*b410*/  MUFU.EX2 R207, R140 ;  /* 0x0000008c00cf7308 */ /* 0x0004e60000000800 */
[----:B------:R-:W-:Y:S04]  /*b420*/  MOV R153, R160 ;  /* 0x000000a000997202 */ /* 0x000fe80000000f00 */
[C---:B------:R-:W-:Y:S01]  /*b430*/  HMMA.16816.F32 R104, R136.reuse, R148, R104 ;  /* 0x000000948868723c */ /* 0x040fe20000001868 */
[--C-:B-1----:R-:W-:Y:S03]  /*b440*/  FFMA.FTZ R144, R212, c[0x0][0x2d0], -R166.reuse ;  /* 0x0000b400d4907a23 */ /* 0x102fe600000108a6 */
[----:B------:R-:W-:Y:S03]  /*b450*/  MOV R212, R162 ;  /* 0x000000a200d47202 */ /* 0x000fe60000000f00 */
[----:B------:R-:W-:Y:S01]  /*b460*/  MOV R149, R170 ;  /* 0x000000aa00957202 */ /* 0x000fe20000000f00 */
[-C--:B------:R-:W-:Y:S01]  /*b470*/  HMMA.16816.F32 R108, R136, R150.reuse, R108 ;  /* 0x00000096886c723c */ /* 0x080fe2000000186c */
[----:B------:R1:W4:Y:S03]  /*b480*/  MUFU.EX2 R200, R144 ;  /* 0x0000009000c87308 */ /* 0x0003260000000800 */
[----:B------:R-:W-:Y:S04]  /*b490*/  MOV R148, R181 ;  /* 0x000000b500947202 */ /* 0x000fe80000000f00 */
[C---:B------:R-:W-:Y:S01]  /*b4a0*/  HMMA.16816.F32 R112, R132.reuse, R150, R112 ;  /* 0x000000968470723c */ /* 0x040fe20000001870 */
[--C-:B--2---:R-:W-:Y:S03]  /*b4b0*/  FFMA.FTZ R140, R247, c[0x0][0x2d0], -R175.reuse ;  /* 0x0000b400f78c7a23 */ /* 0x104fe600000108af */
[----:B------:R-:W-:Y:S01]  /*b4c0*/  MOV R247, R189 ;  /* 0x000000bd00f77202 */ /* 0x000fe20000000f00 */
[----:B------:R2:W-:Y:S01]  /*b4d0*/  MUFU.EX2 R206, R140 ;  /* 0x0000008c00ce7308 */ /* 0x0005e20000000800 */
[----:B------:R-:W-:Y:S01]  /*b4e0*/  FFMA.FTZ R175, R249, c[0x0][0x2d0], -R175 ;  /* 0x0000b400f9af7a23 */ /* 0x000fe200000108af */
[----:B------:R-:W-:Y:S02]  /*b4f0*/  MOV R249, R188 ;  /* 0x000000bc00f97202 */ /* 0x000fe40000000f00 */
[----:B------:R-:W-:Y:S03]  /*b500*/  LDSM.16.MT88.4 R188, [R225+0x3080] ;  /* 0x00308000e1bc783b */ /* 0x000fe60000004200 */
[----:B---3--:R-:W-:Y:S02]  /*b510*/  F2FP.PACK_AB R192, R207, R208 ;  /* 0x000000d0cfc0723e */ /* 0x008fe400000000ff */
[----:B------:R-:W-:Y:S01]  /*b520*/  MOV R151, R180 ;  /* 0x000000b400977202 */ /* 0x000fe20000000f00 */
[----:B------:R3:W5:Y:S01]  /*b530*/  MUFU.EX2 R204, R175 ;  /* 0x000000af00cc7308 */ /* 0x0007620000000800 */
[--C-:B-1----:R-:W-:Y:S01]  /*b540*/  FFMA.FTZ R144, R214, c[0x0][0x2d0], -R166.reuse ;  /* 0x0000b400d6907a23 */ /* 0x102fe200000108a6 */
[----:B----4-:R-:W-:Y:S01]  /*b550*/  F2FP.PACK_AB R193, R200, R171 ;  /* 0x000000abc8c1723e */ /* 0x010fe200000000ff */
[----:B------:R-:W-:Y:S01]  /*b560*/  FFMA.FTZ R166, R172, c[0x0][0x2d0], -R166 ;  /* 0x0000b400aca67a23 */ /* 0x000fe200000108a6 */
[----:B------:R-:W-:Y:S02]  /*b570*/  F2FP.PACK_AB R172, R251, R250 ;  /* 0x000000fafbac723e */ /* 0x000fe400000000ff */
[----:B------:R-:W-:Y:S02]  /*b580*/  MOV R214, R161 ;  /* 0x000000a100d67202 */ /* 0x000fe40000000f00 */
[----:B------:R-:W-:Y:S02]  /*b590*/  LDSM.16.MT88.4 R160, [R228+0x3080] ;  /* 0x00308000e4a0783b */ /* 0x000fe40000004200 */
[----:B------:R1:W-:Y:S06]  /*b5a0*/  MUFU.EX2 R170, R144 ;  /* 0x0000009000aa7308 */ /* 0x0003ec0000000800 */
[----:B--2---:R-:W2:Y:S04]  /*b5b0*/  LDSM.16.MT88.4 R140, [R227+0x4080] ;  /* 0x00408000e38c783b */ /* 0x004ea80000004200 */
[----:B------:R-:W4:Y:S01]  /*b5c0*/  MUFU.EX2 R166, R166 ;  /* 0x000000a600a67308 */ /* 0x000f220000000800 */
[----:B---3--:R-:W-:Y:S02]  /*b5d0*/  F2FP.PACK_AB R175, R209, R210 ;  /* 0x000000d2d1af723e */ /* 0x008fe400000000ff */
[----:B-----5:R-:W-:Y:S01]  /*b5e0*/  F2FP.PACK_AB R194, R204, R206 ;  /* 0x000000ceccc2723e */ /* 0x020fe200000000ff */
[----:B-1----:R-:W1:Y:S01]  /*b5f0*/  LDSM.16.MT88.4 R144, [R226+0x3080] ;  /* 0x00308000e290783b */ /* 0x002e620000004200 */
[----:B----4-:R-:W-:Y:S01]  /*b600*/  F2FP.PACK_AB R195, R166, R170 ;  /* 0x000000aaa6c3723e */ /* 0x010fe200000000ff */
[-C--:B--2---:R-:W-:Y:S08]  /*b610*/  HMMA.16816.F32 R116, R132, R140.reuse, R116 ;  /* 0x0000008c8474723c */ /* 0x084ff00000001874 */
[C---:B------:R-:W-:Y:S08]  /*b620*/  HMMA.16816.F32 R120, R136.reuse, R140, R120 ;  /* 0x0000008c8878723c */ /* 0x040ff00000001878 */
[-C--:B------:R-:W-:Y:S08]  /*b630*/  HMMA.16816.F32 R124, R136, R142.reuse, R124 ;  /* 0x0000008e887c723c */ /* 0x080ff0000000187c */
        /* <DEDUP_REMOVED lines=12> */
[C---:B------:R-:W-:Y:S01]  /*b700*/  HMMA.16816.F32 R136, R192.reuse, R144, R24 ;  /* 0x00000090c088723c */ /* 0x040fe20000001818 */
[----:B------:R-:W-:Y:S03]  /*b710*/  MOV R22, R148 ;  /* 0x0000009400167202 */ /* 0x000fe60000000f00 */
[----:B------:R-:W-:Y:S03]  /*b720*/  MOV R21, R149 ;  /* 0x0000009500157202 */ /* 0x000fe60000000f00 */
[----:B------:R-:W-:Y:S01]  /*b730*/  MOV R27, R242 ;  /* 0x000000f2001b7202 */ /* 0x000fe20000000f00 */
[-C--:B------:R-:W-:Y:S01]  /*b740*/  HMMA.16816.F32 R140, R192, R146.reuse, R28 ;  /* 0x00000092c08c723c */ /* 0x080fe2000000181c */
[----:B------:R-:W5:Y:S03]  /*b750*/  LDL.LU R29, [R1+0x14] ;  /* 0x00001400011d7983 */ /* 0x000f660000300800 */
[----:B------:R-:W-:Y:S01]  /*b760*/  MOV R242, R155 ;  /* 0x0000009b00f27202 */ /* 0x000fe20000000f00 */
[----:B------:R-:W5:Y:S01]  /*b770*/  LDL.LU R28, [R1+0x1c] ;  /* 0x00001c00011c7983 */ /* 0x000f620000300800 */
[----:B------:R-:W-:Y:S02]  /*b780*/  MOV R24, R223 ;  /* 0x000000df00187202 */ /* 0x000fe40000000f00 */
[C---:B------:R-:W-:Y:S01]  /*b790*/  HMMA.16816.F32 R144, R172.reuse, R146, R32 ;  /* 0x00000092ac90723c */ /* 0x040fe20000001820 */
[----:B------:R-:W5:Y:S03]  /*b7a0*/  LDL.LU R34, [R1+0x18] ;  /* 0x0000180001227983 */ /* 0x000f660000300800 */
[----:B------:R-:W-:Y:S02]  /*b7b0*/  MOV R223, R154 ;  /* 0x0000009a00df7202 */ /* 0x000fe40000000f00 */
[----:B------:R-:W-:Y:S02]  /*b7c0*/  MOV R26, R152 ;  /* 0x00000098001a7202 */ /* 0x000fe40000000f00 */
[-C--:B------:R-:W-:Y:S01]  /*b7d0*/  HMMA.16816.F32 R148, R172, R160.reuse, R36 ;  /* 0x000000a0ac94723c */ /* 0x080fe20000001824 */
[----:B------:R-:W-:Y:S03]  /*b7e0*/  MOV R25, R153 ;  /* 0x0000009900197202 */ /* 0x000fe60000000f00 */
[----:B------:R-:W-:Y:S02]  /*b7f0*/  MOV R30, R159 ;  /* 0x0000009f001e7202 */ /* 0x000fe40000000f00 */
[----:B------:R-:W-:Y:S02]  /*b800*/  MOV R31, R158 ;  /* 0x0000009e001f7202 */ /* 0x000fe40000000f00 */
[C---:B------:R-:W-:Y:S01]  /*b810*/  HMMA.16816.F32 R152, R192.reuse, R160, R40 ;  /* 0x000000a0c098723c */ /* 0x040fe20000001828 */
[----:B------:R-:W-:Y:S03]  /*b820*/  MOV R33, R157 ;  /* 0x0000009d00217202 */ /* 0x000fe60000000f00 */
[----:B------:R-:W-:Y:S04]  /*b830*/  MOV R35, R156 ;  /* 0x0000009c00237202 */ /* 0x000fe80000000f00 */
        /* <DEDUP_REMOVED lines=21> */
[----:B------:R-:W-:Y:S01]  /*b990*/  HMMA.16816.F32 R128, R172, R18, R128 ;  /* 0x00000012ac80723c */ /* 0x000fe20000001880 */
[----:B-----5:R-:W-:Y:S03]  /*b9a0*/  FFMA.FTZ R164, R164, R29, R35 ;  /* 0x0000001da4a47223 */ /* 0x020fe60000010023 */
[----:B------:R-:W-:Y:S02]  /*b9b0*/  FFMA.FTZ R4, R2, R28, R30 ;  /* 0x0000001c02047223 */ /* 0x000fe4000001001e */
[----:B------:R-:W-:Y:S02]  /*b9c0*/  FADD.FTZ R164, R24, R164 ;  /* 0x000000a418a47221 */ /* 0x000fe40000010000 */
[----:B------:R-:W-:Y:S04]  /*b9d0*/  FFMA.FTZ R165, R165, R34, R33 ;  /* 0x00000022a5a57223 */ /* 0x000fe80000010021 */
[----:B------:R-:W-:Y:S02]  /*b9e0*/  FADD.FTZ R4, R25, R4 ;  /* 0x0000000419047221 */ /* 0x000fe40000010000 */
        /* <DEDUP_REMOVED lines=39> */
[----:B------:R-:W-:Y:S01]  /*bc60*/  FADD.FTZ R4, R210, R6 ;  /* 0x00000006d2047221 */ /* 0x000fe20000010000 */
[----:B------:R1:W-:Y:S01]  /*bc70*/  STL [R1+0x18], R5 ;  /* 0x0000180501007387 */ /* 0x0003e20000100800 */
[----:B------:R-:W-:Y:S02]  /*bc80*/  FADD.FTZ R2, R206, R2 ;  /* 0x00000002ce027221 */ /* 0x000fe40000010000 */
[----:B------:R-:W-:Y:S02]  /*bc90*/  FADD.FTZ R4, R209, R4 ;  /* 0x00000004d1047221 */ /* 0x000fe40000010000 */
[----:B------:R-:W-:Y:S02]  /*bca0*/  FADD.FTZ R2, R204, R2 ;  /* 0x00000002cc027221 */ /* 0x000fe40000010000 */
[----:B------:R-:W-:Y:S01]  /*bcb0*/  FADD.FTZ R0, R170, R0 ;  /* 0x00000000aa007221 */ /* 0x000fe20000010000 */
[----:B------:R1:W-:Y:S01]  /*bcc0*/  STL [R1+0x14], R4 ;  /* 0x0000140401007387 */ /* 0x0003e20000100800 */
[----:B------:R-:W-:Y:S02]  /*bcd0*/  MOV R170, R167 ;  /* 0x000000a700aa7202 */ /* 0x000fe40000000f00 */
[----:B------:R-:W-:Y:S01]  /*bce0*/  FADD.FTZ R0, R166, R0 ;  /* 0x00000000a6007221 */ /* 0x000fe20000010000 */
[----:B------:R1:W-:Y:S01]  /*bcf0*/  STL [R1+0x1c], R2 ;  /* 0x00001c0201007387 */ /* 0x0003e20000100800 */
[----:B------:R-:W-:Y:S03]  /*bd00*/  MOV R166, R168 ;  /* 0x000000a800a67202 */ /* 0x000fe60000000f00 */
[----:B------:R1:W-:Y:S01]  /*bd10*/  STL [R1+0x20], R0 ;  /* 0x0000200001007387 */ /* 0x0003e20000100800 */
[----:B------:R-:W-:-:S05]  /*bd20*/  @P0 BRA `(.L_x_1043) ;  /* 0xffffb75000000947 */ /* 0x000fca000383ffff */
.L_x_1026:
[----:B------:R-:W2:Y:S01]  /*bd30*/  S2UR UR6, SR_CTAID.X ;  /* 0x00000000000679c3 */ /* 0x000ea20000002500 */
[----:B------:R-:W-:-:S02]  /*bd40*/  UISETP.NE.AND UP1, UPT, UR17, URZ, UPT ;  /* 0x0000003f1100728c */ /* 0x000fc4000bf25270 */
[----:B------:R-:W-:Y:S02]  /*bd50*/  ULDC.64 UR4, c[0x0][0x2c8] ;  /* 0x0000b20000047ab9 */ /* 0x000fe40000000a00 */
[----:B------:R-:W-:-:S06]  /*bd60*/  UISETP.NE.AND UP0, UPT, UR16, URZ, UPT ;  /* 0x0000003f1000728c */ /* 0x000fcc000bf05270 */
[----:B------:R-:W-:Y:S01]  /*bd70*/  PLOP3.LUT P0, PT, PT, PT, UP0, 0x40, 0x0 ;  /* 0x000000000000781c */ /* 0x000fe20003f0e808 */
[----:B--2---:R-:W-:-:S04]  /*bd80*/  ULEA UR6, UR6, 0x7f, 0x7 ;  /* 0x0000007f06067891 */ /* 0x004fc8000f8e383f */
[----:B------:R-:W-:Y:S02]  /*bd90*/  UIMAD.WIDE.U32 UR22, UR6, UR4, URZ ;  /* 0x00000004061672a5 */ /* 0x000fe4000f8e003f */
[----:B------:R-:W-:-:S05]  /*bda0*/  UIADD3 UR4, UR9, 0x1, -UR15 ;  /* 0x0000000109047890 */ /* 0x000fca000fffe80f */
[----:B------:R-:W-:Y:S02]  /*bdb0*/  @UP1 UMOV UR7, UR23 ;  /* 0x0000001700071c82 */ /* 0x000fe40008000000 */
[----:B------:R-:W-:-:S04]  /*bdc0*/  @UP1 USHF.R.U32.HI UR6, URZ, UR5, UR7 ;  /* 0x000000053f061299 */ /* 0x000fc80008011607 */
[----:B------:R-:W-:-:S03]  /*bdd0*/  UIADD3 UR7, UR4, UR6, URZ ;  /* 0x0000000604077290 */ /* 0x000fc6000fffe03f */
        /* <DEDUP_REMOVED lines=14> */
.L_x_1045:
[----:B------:R-:W-:Y:S02]  /*bec0*/  ULDC UR4, c[0x0][0x32c] ;  /* 0x0000cb0000047ab9 */ /* 0x000fe40000000800 */
[----:B------:R-:W-:-:S03]  /*bed0*/  UISETP.NE.AND UP0, UPT, UR4, 0x1, UPT ;  /* 0x000000010400788c */ /* 0x000fc6000bf05270 */
[----:B------:R-:W-:Y:S02]  /*bee0*/  ULDC.64 UR4, c[0x0][0x330] ;  /* 0x0000cc0000047ab9 */ /* 0x000fe40000000a00 */
[----:B------:R-:W-:-:S06]  /*bef0*/  UIMAD.WIDE.U32 UR22, UR7, UR4, URZ ;  /* 0x00000004071672a5 */ /* 0x000fcc000f8e003f */
[----:B------:R-:W-:Y:S02]  /*bf00*/  @UP0 USHF.R.U32.HI UR7, URZ, UR5, UR23 ;  /* 0x000000053f070299 */ /* 0x000fe40008011617 */
.L_x_1046:
[----:B------:R-:W-:Y:S02]  /*bf10*/  ULDC UR4, c[0x0][0x32c] ;  /* 0x0000cb0000047ab9 */ /* 0x000fe40000000800 */
[----:B------:R-:W-:-:S04]  /*bf20*/  UIMAD UR4, UR7, UR4, URZ ;  /* 0x00000004070472a4 */ /* 0x000fc8000f8e023f */
[----:B------:R-:W-:-:S04]  /*bf30*/  UISETP.LT.AND UP0, UPT, UR6, UR4, UPT ;  /* 0x000000040600728c */ /* 0x000fc8000bf01270 */
[----:B------:R-:W-:-:S04]  /*bf40*/  USEL UR6, UR6, UR4, !UP0 ;  /* 0x0000000406067287 */ /* 0x000fc8000c000000 */
.L_x_1044:
[----:B------:R-:W-:-:S04]  /*bf50*/  UIADD3 UR6, UR6, 0x2f, URZ ;  /* 0x0000002f06067890 */ /* 0x000fc8000fffe03f */
        /* <DEDUP_REMOVED lines=8> */
[----:B-1----:R-:W-:Y:S01]  /*bfe0*/  IMAD.MOV.U32 R2, RZ, RZ, R168 ;  /* 0x000000ffff027224 */ /* 0x002fe200078e00a8 */
[----:B------:R-:W-:Y:S01]  /*bff0*/  MOV R170, R3 ;  /* 0x0000000300aa7202 */ /* 0x000fe20000000f00 */
[----:B------:R-:W-:Y:S01]  /*c000*/  IMAD.MOV.U32 R0, RZ, RZ, R169 ;  /* 0x000000ffff007224 */ /* 0x000fe200078e00a9 */
[----:B------:R-:W-:Y:S01]  /*c010*/  MOV R164, R167 ;  /* 0x000000a700a47202 */ /* 0x000fe20000000f00 */
[----:B------:R-:W-:Y:S02]  /*c020*/  UMOV UR23, UR13 ;  /* 0x0000000d00177c82 */ /* 0x000fe40008000000 */
[----:B------:R-:W-:Y:S02]  /*c030*/  ULDC.64 UR6, c[0x0][0x208] ;  /* 0x0000820000067ab9 */ /* 0x000fe40000000a00 */
[----:B------:R-:W-:Y:S02]  /*c040*/  ULDC.64 UR4, c[0x0][0x1e0] ;  /* 0x0000780000047ab9 */ /* 0x000fe40000000a00 */
.L_x_1048:
[----:B------:R-:W2:Y:S01]  /*c050*/  LDL.64 R22, [R1+0x38] ;  /* 0x0000380001167983 */ /* 0x000ea20000100a00 */
[----:B------:R-:W-:Y:S04]  /*c060*/  DEPBAR.LE SB0, 0x0 ;  /* 0x000080000000791a */ /* 0x000fe80000000000 */
[----:B------:R-:W-:Y:S01]  /*c070*/  UISETP.GT.AND UP0, UPT, UR8, UR23, UPT ;  /* 0x000000170800728c */ /* 0x000fe2000bf04270 */
[----:B------:R-:W3:Y:S06]  /*c080*/  LDL.64 R20, [R1+0x48] ;  /* 0x0000480001147983 */ /* 0x000eec0000100a00 */
[----:B------:R-:W-:Y:S01]  /*c090*/  BAR.SYNC.DEFER_BLOCKING 0x0 ;  /* 0x0000000000007b1d */ /* 0x000fe20000010000 */
[----:B------:R-:W-:Y:S03]  /*c0a0*/  PLOP3.LUT P0, PT, PT, PT, UP0, 0x80, 0x0 ;  /* 0x000000000000781c */ /* 0x000fe60003f0f008 */
[----:B------:R-:W-:Y:S02]  /*c0b0*/  @!UP0 USHF.R.S32.HI UR13, URZ, 0x1f, UR23 ;  /* 0x0000001f3f0d8899 */ /* 0x000fe40008011417 */
[----:B------:R-:W-:Y:S02]  /*c0c0*/  @!UP0 UIMAD.WIDE.U32 UR24, UR23, UR6, URZ ;  /* 0x00000006171882a5 */ /* 0x000fe4000f8e003f */
[----:B------:R-:W-:Y:S04]  /*c0d0*/  @!UP0 UIMAD UR13, UR13, UR6, URZ ;  /* 0x000000060d0d82a4 */ /* 0x000fe8000f8e023f */
[----:B------:R-:W-:Y:S01]  /*c0e0*/  @!UP0 UIMAD UR13, UR23, UR7, UR13 ;  /* 0x00000007170d82a4 */ /* 0x000fe2000f8e020d */
[----:B------:R-:W-:Y:S03]  /*c0f0*/  MOV R3, UR24 ;  /* 0x0000001800037c02 */ /* 0x000fe60008000f00 */
[----:B------:R-:W-:Y:S04]  /*c100*/  @!UP0 UIADD3 UR13, UR25, UR13, URZ ;  /* 0x0000000d190d8290 */ /* 0x000fe8000fffe03f */
[----:B------:R-:W-:Y:S02]  /*c110*/  @!UP0 UIMAD UR13, UR13, 0x30, URZ ;  /* 0x000000300d0d88a4 */ /* 0x000fe4000f8e023f */
[----:B------:R-:W-:Y:S01]  /*c120*/  UISETP.GT.AND UP0, UPT, UR23, UR8, UPT ;  /* 0x000000081700728c */ /* 0x000fe2000bf04270 */
[----:B-----5:R-:W-:Y:S08]  /*c130*/  LDSM.16.M88.4 R48, [R231+0x8080] ;  /* 0x00808000e730783b */ /* 0x020ff00000000200 */
[----:B------:R-:W1:Y:S02]  /*c140*/  LDSM.16.M88.4 R16, [R224+0x5080] ;  /* 0x00508000e010783b */ /* 0x000e640000000200 */
[----:B------:R-:W-:Y:S06]  /*c150*/  @UP0 USHF.L.U64.HI UR25, UR4, 0x5, UR5 ;  /* 0x0000000504190899 */ /* 0x000fec0008010205 */
[----:B------:R-:W4:Y:S08]  /*c160*/  LDSM.16.M88.4 R44, [R231+0xa080] ;  /* 0x00a08000e72c783b */ /* 0x000f300000000200 */
[----:B------:R-:W2:Y:S08]  /*c170*/  LDSM.16.M88.4 R32, [R224+0x5880] ;  /* 0x00588000e020783b */ /* 0x000eb00000000200 */
        /* <DEDUP_REMOVED lines=9> */
[----:B------:R-:W1:Y:S08]  /*c210*/  LDSM.16.M88.4 R208, [R240] ;  /* 0x00000000f0d0783b */ /* 0x000e700000000200 */
[----:B------:R-:W4:Y:S01]  /*c220*/  LDL.64 R250, [R1+0x40] ;  /* 0x0000400001fa7983 */ /* 0x000f220000100a00 */
[----:B--2---:R-:W-:Y:S02]  /*c230*/  @!P0 MOV R25, R23 ;  /* 0x0000001700198202 */ /* 0x004fe40000000f00 */
[----:B---3--:R-:W-:Y:S02]  /*c240*/  @!P0 MOV R24, R20 ;  /* 0x0000001400188202 */ /* 0x008fe40000000f00 */
[-C--:B------:R-:W-:Y:S03]  /*c250*/  HMMA.16816.F32 R20, R48, R32.reuse, RZ ;  /* 0x000000203014723c */ /* 0x080fe600000018ff */
[----:B------:R-:W-:Y:S05]  /*c260*/  @!P0 IMAD.WIDE.U32 R24, R3, 0x30, R24 ;  /* 0x0000003003188825 */ /* 0x000fea00078e0018 */
[C---:B------:R-:W-:Y:S04]  /*c270*/  @!P0 SHF.L.U32 R3, R24.reuse, 0x1, RZ ;  /* 0x0000000118038819 */ /* 0x040fe800000006ff */
[----:B------:R-:W-:Y:S01]  /*c280*/  @!P0 IADD3 R25, R25, UR13, RZ ;  /* 0x0000000d19198c10 */ /* 0x000fe2000fffe0ff */
[----:B------:R-:W-:Y:S01]  /*c290*/  UIADD3 UR13, UR23, -0x1, URZ ;  /* 0xffffffff170d7890 */ /* 0x000fe2000fffe03f */
[C---:B------:R-:W-:Y:S02]  /*c2a0*/  @!P0 IADD3 R28, P1, R3.reuse, c[0x0][0x1f8], RZ ;  /* 0x00007e00031c8a10 */ /* 0x040fe40007f3e0ff */
[----:B------:R-:W-:Y:S01]  /*c2b0*/  @!P0 IADD3 R40, P6, R3, 0x80, RZ ;  /* 0x0000008003288810 */ /* 0x000fe20007fde0ff */
[----:B------:R-:W-:Y:S01]  /*c2c0*/  @UP0 UIMAD.WIDE.U32 UR26, UR13, UR4, URZ ;  /* 0x000000040d1a02a5 */ /* 0x000fe2000f8e003f */
[----:B------:R-:W-:Y:S01]  /*c2d0*/  @!P0 SHF.L.U64.HI R3, R24, 0x1, R25 ;  /* 0x0000000118038819 */ /* 0x000fe20000010219 */
[----:B------:R-:W-:Y:S01]  /*c2e0*/  @UP0 USHF.R.S32.HI UR24, URZ, 0x1f, UR13 ;  /* 0x0000001f3f180899 */ /* 0x000fe2000801140d */
[C---:B------:R-:W-:Y:S02]  /*c2f0*/  HMMA.16816.F32 R24, R44.reuse, R32, RZ ;  /* 0x000000202c18723c */ /* 0x040fe400000018ff */
[----:B------:R-:W-:Y:S01]  /*c300*/  @!P0 IADD3.X R29, R3, c[0x0][0x1fc], RZ, P1, !PT ;  /* 0x00007f00031d8a10 */ /* 0x000fe20000ffe4ff */
[----:B------:R-:W-:Y:S01]  /*c310*/  @UP0 UIMAD UR24, UR24, UR4, URZ ;  /* 0x00000004181802a4 */ /* 0x000fe2000f8e023f */
[----:B------:R-:W-:Y:S02]  /*c320*/  @!P0 IADD3 R40, P5, R40, c[0x0][0x1f8], RZ ;  /* 0x00007e0028288a10 */ /* 0x000fe40007fbe0ff */
[----:B------:R-:W-:Y:S01]  /*c330*/  @!P0 IADD3 R36, P2, R28, UR12, RZ ;  /* 0x0000000c1c248c10 */ /* 0x000fe2000ff5e0ff */
[----:B------:R-:W-:Y:S01]  /*c340*/  @!PT LDS RZ, [RZ] ;  /* 0x00000000fffff984 */ /* 0x000fe20000000800 */
[----:B------:R-:W-:Y:S01]  /*c350*/  @!PT LDS RZ, [RZ] ;  /* 0x00000000fffff984 */ /* 0x000fe20000000800 */
[----:B------:R-:W-:Y:S01]  /*c360*/  @!PT LDS RZ, [RZ] ;  /* 0x00000000fffff984 */ /* 0x000fe20000000800 */
[----:B------:R2:W-:Y:S01]  /*c370*/  @!P0 LDGSTS.E.BYPASS.LTC128B.128 [R243+0x2080], [R28.64], !P4 ;  /* 0x020800001cf38fae */ /* 0x0005e2000e101d54 */
[----:B------:R-:W-:Y:S01]  /*c380*/  @!P0 IADD3.X R41, RZ, c[0x0][0x1fc], R3, P5, P6 ;  /* 0x00007f00ff298a10 */ /* 0x000fe20002fec403 */
[----:B------:R-:W-:Y:S03]  /*c390*/  @UP0 UIMAD UR24, UR13, UR5, UR24 ;  /* 0x000000050d1802a4 */ /* 0x000fe6000f8e0218 */
[----:B------:R-:W-:Y:S01]  /*c3a0*/  @!P0 IADD3.X R37, R29, UR11, RZ, P2, !PT ;  /* 0x0000000b1d258c10 */ /* 0x000fe200097fe4ff */
[----:B------:R-:W-:Y:S01]  /*c3b0*/  @UP0 UIADD3 UR24, UR27, UR24, URZ ;  /* 0x000000181b180290 */ /* 0x000fe2000fffe03f */
[----:B------:R-:W-:Y:S01]  /*c3c0*/  @!P0 IADD3 R38, P1, R36, UR12, RZ ;  /* 0x0000000c24268c10 */ /* 0x000fe2000ff3e0ff */
[----:B------:R3:W-:Y:S02]  /*c3d0*/  @!P0 LDGSTS.E.BYPASS.LTC128B.128 [R243+0x3880], [R40.64], !P3 ;  /* 0x0388000028f38fae */ /* 0x0007e4000d901d54 */
[----:B------:R-:W-:Y:S01]  /*c3e0*/  @UP0 UIMAD UR24, UR24, 0x30, URZ ;  /* 0x00000030181808a4 */ /* 0x000fe2000f8e023f */
[----:B------:R-:W-:Y:S05]  /*c3f0*/  @!P0 IADD3.X R39, R37, UR11, RZ, P1, !PT ;  /* 0x0000000b25278c10 */ /* 0x000fea0008ffe4ff */
[----:B------:R1:W-:Y:S08]  /*c400*/  @!P0 LDGSTS.E.BYPASS.LTC128B.128 [R243+0x2880], [R36.64], !P4 ;  /* 0x0288000024f38fae */ /* 0x0003f0000e101d54 */
[----:B------:R1:W-:Y:S01]  /*c410*/  @!P0 LDGSTS.E.BYPASS.LTC128B.128 [R243+0x4080], [R36.64+0x80], !P3 ;  /* 0x0408008024f38fae */ /* 0x0003e2000d901d54 */
[-C--:B--2---:R-:W-:Y:S07]  /*c420*/  HMMA.16816.F32 R28, R44, R34.reuse, RZ ;  /* 0x000000222c1c723c */ /* 0x084fee00000018ff */
[----:B------:R1:W-:Y:S01]  /*c430*/  @!P0 LDGSTS.E.BYPASS.LTC128B.128 [R243+0x3080], [R38.64], !P4 ;  /* 0x0308000026f38fae */ /* 0x0003e2000e101d54 */
[C---:B------:R-:W-:Y:S07]  /*c440*/  HMMA.16816.F32 R32, R48.reuse, R34, RZ ;  /* 0x000000223020723c */ /* 0x040fee00000018ff */
[----:B------:R1:W-:Y:S01]  /*c450*/  @!P0 LDGSTS.E.BYPASS.LTC128B.128 [R243+0x4880], [R38.64+0x80], !P3 ;  /* 0x0488008026f38fae */ /* 0x0003e2000d901d54 */
[----:B------:R-:W-:Y:S07]  /*c460*/  PLOP3.LUT P0, PT, PT, PT, UP0, 0x80, 0x0 ;  /* 0x000000000000781c */ /* 0x000fee0003f0f008 */
[----:B------:R-:W-:Y:S08]  /*c470*/  LDSM.16.M88.4 R212, [R232+0x8080] ;  /* 0x00808000e8d4783b */ /* 0x000ff00000000200 */
[----:B------:R-:W0:Y:S08]  /*c480*/  LDGDEPBAR ;  /* 0x00000000000079af */ /* 0x000e300000000000 */
[----:B------:R-:W2:Y:S01]  /*c490*/  LDSM.16.M88.4 R216, [R230+0x5080] ;  /* 0x00508000e6d8783b */ /* 0x000ea20000000200 */
[-C--:B-1----:R-:W-:Y:S07]  /*c4a0*/  HMMA.16816.F32 R36, R48, R172.reuse, RZ ;  /* 0x000000ac3024723c */ /* 0x082fee00000018ff */
[----:B------:R-:W1:Y:S01]  /*c4b0*/  LDSM.16.M88.4 R220, [R232+0xa080] ;  /* 0x00a08000e8dc783b */ /* 0x000e620000000200 */
[C---:B---3--:R-:W-:Y:S08]  /*c4c0*/  HMMA.16816.F32 R40, R44.reuse, R172, RZ ;  /* 0x000000ac2c28723c */ /* 0x048ff000000018ff */
[-C--:B------:R-:W-:Y:S08]  /*c4d0*/  HMMA.16816.F32 R44, R44, R174.reuse, RZ ;  /* 0x000000ae2c2c723c */ /* 0x080ff000000018ff */
[----:B------:R-:W-:Y:S01]  /*c4e0*/  HMMA.16816.F32 R48, R48, R174, RZ ;  /* 0x000000ae3030723c */ /* 0x000fe200000018ff */
[----:B------:R-:W3:Y:S07]  /*c4f0*/  LDSM.16.M88.4 R172, [R230+0x5880] ;  /* 0x00588000e6ac783b */ /* 0x000eee0000000200 */
[-C--:B------:R-:W-:Y:S08]  /*c500*/  HMMA.16816.F32 R4, R192, R196.reuse, R4 ;  /* 0x000000c4c004723c */ /* 0x080ff00000001804 */
[C---:B----4-:R-:W-:Y:S08]  /*c510*/  HMMA.16816.F32 R8, R200.reuse, R196, R8 ;  /* 0x000000c4c808723c */ /* 0x050ff00000001808 */
[-C--:B------:R-:W-:Y:S08]  /*c520*/  HMMA.16816.F32 R12, R200, R198.reuse, R12 ;  /* 0x000000c6c80c723c */ /* 0x080ff0000000180c */
[C---:B------:R-:W-:Y:S01]  /*c530*/  HMMA.16816.F32 R16, R192.reuse, R198, R16 ;  /* 0x000000c6c010723c */ /* 0x040fe20000001810 */
[----:B------:R-:W4:Y:S07]  /*c540*/  LDSM.16.M88.4 R196, [R230+0x6080] ;  /* 0x00608000e6c4783b */ /* 0x000f2e0000000200 */
        /* <DEDUP_REMOVED lines=13> */
[C---:B-1----:R-:W-:Y:S08]  /*c620*/  HMMA.16816.F32 R8, R220.reuse, R216, R8 ;  /* 0x000000d8dc08723c */ /* 0x042ff00000001808 */
[-C--:B------:R-:W-:Y:S08]  /*c630*/  HMMA.16816.F32 R12, R220, R218.reuse, R12 ;  /* 0x000000dadc0c723c */ /* 0x080ff0000000180c */
[C---:B------:R-:W-:Y:S01]  /*c640*/  HMMA.16816.F32 R16, R212.reuse, R218, R16 ;  /* 0x000000dad410723c */ /* 0x040fe20000001810 */
[----:B------:R-:W-:Y:S07]  /*c650*/  LDSM.16.M88.4 R216, [R231+0xe080] ;  /* 0x00e08000e7d8783b */ /* 0x000fee0000000200 */
[-C--:B---3--:R-:W-:Y:S08]  /*c660*/  HMMA.16816.F32 R20, R212, R172.reuse, R20 ;  /* 0x000000acd414723c */ /* 0x088ff00000001814 */
[C---:B------:R-:W-:Y:S08]  /*c670*/  HMMA.16816.F32 R24, R220.reuse, R172, R24 ;  /* 0x000000acdc18723c */ /* 0x040ff00000001818 */
[-C--:B------:R-:W-:Y:S08]  /*c680*/  HMMA.16816.F32 R28, R220, R174.reuse, R28 ;  /* 0x000000aedc1c723c */ /* 0x080ff0000000181c */
[C---:B------:R-:W-:Y:S01]  /*c690*/  HMMA.16816.F32 R32, R212.reuse, R174, R32 ;  /* 0x000000aed420723c */ /* 0x040fe20000001820 */
[----:B------:R-:W1:Y:S07]  /*c6a0*/  LDSM.16.M88.4 R172, [R229+0x1000] ;  /* 0x00100000e5ac783b */ /* 0x000e6e0000000200 */
[-C--:B----4-:R-:W-:Y:S08]  /*c6b0*/  HMMA.16816.F32 R36, R212, R196.reuse, R36 ;  /* 0x000000c4d424723c */ /* 0x090ff00000001824 */
[C---:B------:R-:W-:Y:S08]  /*c6c0*/  HMMA.16816.F32 R40, R220.reuse, R196, R40 ;  /* 0x000000c4dc28723c */ /* 0x040ff00000001828 */
[-C--:B------:R-:W-:Y:S01]  /*c6d0*/  HMMA.16816.F32 R44, R220, R198.reuse, R44 ;  /* 0x000000c6dc2c723c */ /* 0x080fe2000000182c */
[----:B------:R-:W-:Y:S07]  /*c6e0*/  LDSM.16.M88.4 R220, [R238] ;  /* 0x00000000eedc783b */ /* 0x000fee0000000200 */
[----:B------:R-:W-:Y:S01]  /*c6f0*/  HMMA.16816.F32 R48, R212, R198, R48 ;  /* 0x000000c6d430723c */ /* 0x000fe20000001830 */
[----:B------:R-:W-:Y:S07]  /*c700*/  LDSM.16.M88.4 R196, [R231+0xc080] ;  /* 0x00c08000e7c4783b */ /* 0x000fee0000000200 */
[-C--:B------:R-:W-:Y:S01]  /*c710*/  HMMA.16816.F32 R4, R192, R200.reuse, R4 ;  /* 0x000000c8c004723c */ /* 0x080fe20000001804 */
[----:B------:R-:W3:Y:S07]  /*c720*/  LDSM.16.M88.4 R212, [R224+0x6880] ;  /* 0x00688000e0d4783b */ /* 0x000eee0000000200 */
        /* <DEDUP_REMOVED lines=8> */
[----:B------:R-:W2:Y:S07]  /*c7b0*/  LDSM.16.M88.4 R208, [R224+0x7880] ;  /* 0x00788000e0d0783b */ /* 0x000eae0000000200 */
[-C--:B-1----:R-:W-:Y:S08]  /*c7c0*/  HMMA.16816.F32 R36, R192, R172.reuse, R36 ;  /* 0x000000acc024723c */ /* 0x082ff00000001824 */
[C---:B------:R-:W-:Y:S08]  /*c7d0*/  HMMA.16816.F32 R40, R204.reuse, R172, R40 ;  /* 0x000000accc28723c */ /* 0x040ff00000001828 */
[-C--:B------:R-:W-:Y:S01]  /*c7e0*/  HMMA.16816.F32 R44, R204, R174.reuse, R44 ;  /* 0x000000aecc2c723c */ /* 0x080fe2000000182c */
[----:B------:R-:W-:Y:S07]  /*c7f0*/  LDSM.16.M88.4 R204, [R233+0xe080] ;  /* 0x00e08000e9cc783b */ /* 0x000fee0000000200 */
[----:B------:R-:W-:Y:S01]  /*c800*/  HMMA.16816.F32 R48, R192, R174, R48 ;  /* 0x000000aec030723c */ /* 0x000fe20000001830 */
[----:B------:R-:W-:Y:S07]  /*c810*/  LDSM.16.M88.4 R172, [R233+0xc080] ;  /* 0x00c08000e9ac783b */ /* 0x000fee0000000200 */
[-C--:B---3--:R-:W-:Y:S01]  /*c820*/  HMMA.16816.F32 R4, R196, R212.reuse, R4 ;  /* 0x000000d4c404723c */ /* 0x088fe20000001804 */
[----:B------:R-:W1:Y:S07]  /*c830*/  LDSM.16.M88.4 R192, [R239] ;  /* 0x00000000efc0783b */ /* 0x000e6e0000000200 */
[C---:B------:R-:W-:Y:S08]  /*c840*/  HMMA.16816.F32 R8, R216.reuse, R212, R8 ;  /* 0x000000d4d808723c */ /* 0x040ff00000001808 */
[-C--:B------:R-:W-:Y:S08]  /*c850*/  HMMA.16816.F32 R12, R216, R214.reuse, R12 ;  /* 0x000000d6d80c723c */ /* 0x080ff0000000180c */
[C---:B------:R-:W-:Y:S01]  /*c860*/  HMMA.16816.F32 R16, R196.reuse, R214, R16 ;  /* 0x000000d6c410723c */ /* 0x040fe20000001810 */
[----:B------:R-:W3:Y:S07]  /*c870*/  LDSM.16.M88.4 R212, [R237] ;  /* 0x00000000edd4783b */ /* 0x000eee0000000200 */
[-C--:B----4-:R-:W-:Y:S08]  /*c880*/  HMMA.16816.F32 R20, R196, R200.reuse, R20 ;  /* 0x000000c8c414723c */ /* 0x090ff00000001814 */
        /* <DEDUP_REMOVED lines=9> */
[----:B------:R-:W2:Y:S07]  /*c920*/  LDSM.16.M88.4 R196, [R232+0xc080] ;  /* 0x00c08000e8c4783b */ /* 0x000eae0000000200 */
[-C--:B-1----:R-:W-:Y:S01]  /*c930*/  HMMA.16816.F32 R4, R172, R192.reuse, R4 ;  /* 0x000000c0ac04723c */ /* 0x082fe20000001804 */
[----:B------:R-:W1:Y:S07]  /*c940*/  LDSM.16.M88.4 R208, [R232+0xe080] ;  /* 0x00e08000e8d0783b */ /* 0x000e6e0000000200 */
[C---:B------:R-:W-:Y:S08]  /*c950*/  HMMA.16816.F32 R8, R204.reuse, R192, R8 ;  /* 0x000000c0cc08723c */ /* 0x040ff00000001808 */
        /* <DEDUP_REMOVED lines=13> */
[----:B------:R-:W3:Y:S07]  /*ca30*/  LDSM.16.M88.4 R172, [R236+0xe080] ;  /* 0x00e08000ecac783b */ /* 0x000eee0000000200 */
[-C--:B--2---:R-:W-:Y:S01]  /*ca40*/  HMMA.16816.F32 R4, R196, R200.reuse, R4 ;  /* 0x000000c8c404723c */ /* 0x084fe20000001804 */
[----:B------:R-:W2:Y:S07]  /*ca50*/  LDSM.16.M88.4 R212, [R229+0x2000] ;  /* 0x00200000e5d4783b */ /* 0x000eae0000000200 */
[C---:B-1----:R-:W-:Y:S08]  /*ca60*/  HMMA.16816.F32 R8, R208.reuse, R200, R8 ;  /* 0x000000c8d008723c */ /* 0x042ff00000001808 */
[-C--:B------:R-:W-:Y:S08]  /*ca70*/  HMMA.16816.F32 R12, R208, R202.reuse, R12 ;  /* 0x000000cad00c723c */ /* 0x080ff0000000180c */
[C---:B------:R-:W-:Y:S01]  /*ca80*/  HMMA.16816.F32 R16, R196.reuse, R202, R16 ;  /* 0x000000cac410723c */ /* 0x040fe20000001810 */
[----:B------:R-:W1:Y:S01]  /*ca90*/  LDSM.16.M88.4 R200, [R229+0x2800] ;  /* 0x00280000e5c8783b */ /* 0x000e620000000200 */
[----:B------:R-:W-:Y:S06]  /*caa0*/  DEPBAR.LE SB0, 0x0 ;  /* 0x000080000000791a */ /* 0x000fec0000000000 */
[-C--:B----4-:R-:W-:Y:S01]  /*cab0*/  HMMA.16816.F32 R20, R196, R192.reuse, R20 ;  /* 0x000000c0c414723c */ /* 0x090fe20000001814 */
[----:B------:R-:W-:Y:S07]  /*cac0*/  BAR.SYNC.DEFER_BLOCKING 0x0 ;  /* 0x0000000000007b1d */ /* 0x000fee0000010000 */
[C---:B------:R-:W-:Y:S08]  /*cad0*/  HMMA.16816.F32 R24, R208.reuse, R192, R24 ;  /* 0x000000c0d018723c */ /* 0x040ff00000001818 */
[-C--:B------:R-:W-:Y:S08]  /*cae0*/  HMMA.16816.F32 R28, R208, R194.reuse, R28 ;  /* 0x000000c2d01c723c */ /* 0x080ff0000000181c */
[C---:B------:R-:W-:Y:S01]  /*caf0*/  HMMA.16816.F32 R32, R196.reuse, R194, R32 ;  /* 0x000000c2c420723c */ /* 0x040fe20000001820 */
[----:B------:R-:W3:Y:S06]  /*cb00*/  LDL.64 R192, [R1+0x30] ;  /* 0x0000300001c07983 */ /* 0x000eec0000100a00 */
[----:B------:R-:W3:Y:S01]  /*cb10*/  LDL.LU R252, [R1+0x18] ;  /* 0x0000180001fc7983 */ /* 0x000ee20000300800 */
[-C--:B------:R-:W-:Y:S03]  /*cb20*/  HMMA.16816.F32 R36, R196, R216.reuse, R36 ;  /* 0x000000d8c424723c */ /* 0x080fe60000001824 */
[----:B------:R-:W3:Y:S05]  /*cb30*/  LDL.LU R251, [R1+0x14] ;  /* 0x0000140001fb7983 */ /* 0x000eea0000300800 */
[C---:B------:R-:W-:Y:S08]  /*cb40*/  HMMA.16816.F32 R40, R208.reuse, R216, R40 ;  /* 0x000000d8d028723c */ /* 0x040ff00000001828 */
[-C--:B------:R-:W-:Y:S08]  /*cb50*/  HMMA.16816.F32 R44, R208, R218.reuse, R44 ;  /* 0x000000dad02c723c */ /* 0x080ff0000000182c */
[----:B------:R-:W-:Y:S08]  /*cb60*/  HMMA.16816.F32 R48, R196, R218, R48 ;  /* 0x000000dac430723c */ /* 0x000ff00000001830 */
[-C--:B---3--:R-:W-:Y:S08]  /*cb70*/  HMMA.16816.F32 R4, R204, R220.reuse, R4 ;  /* 0x000000dccc04723c */ /* 0x088ff00000001804 */
[C---:B------:R-:W-:Y:S08]  /*cb80*/  HMMA.16816.F32 R8, R172.reuse, R220, R8 ;  /* 0x000000dcac08723c */ /* 0x040ff00000001808 */
[-C--:B------:R-:W-:Y:S08]  /*cb90*/  HMMA.16816.F32 R12, R172, R222.reuse, R12 ;  /* 0x000000deac0c723c */ /* 0x080ff0000000180c */
[C---:B------:R-:W-:Y:S04]  /*cba0*/  HMMA.16816.F32 R16, R204.reuse, R222, R16 ;  /* 0x000000decc10723c */ /* 0x040fe80000001810 */
[----:B------:R-:W-:Y:S02]  /*cbb0*/  FMNMX.FTZ R3, R4, R0, !PT ;  /* 0x0000000004037209 */ /* 0x000fe40007810000 */
[----:B------:R-:W-:Y:S02]  /*cbc0*/  FMNMX.FTZ R165, R6, R2, !PT ;  /* 0x0000000206a57209 */ /* 0x000fe40007810000 */
[-C--:B--2---:R-:W-:Y:S04]  /*cbd0*/  HMMA.16816.F32 R20, R204, R212.reuse, R20 ;  /* 0x000000d4cc14723c */ /* 0x084fe80000001814 */
        /* <DEDUP_REMOVED lines=40> */
[----:B------:R-:W2:Y:S01]  /*ce60*/  SHFL.BFLY PT, R167, R3, 0x2, 0x1f ;  /* 0x0c401f0003a77f89 */ /* 0x000ea200000e0000 */
[----:B------:R-:W-:Y:S04]  /*ce70*/  FMNMX.FTZ R165, R44, R165, !PT ;  /* 0x000000a52ca57209 */ /* 0x000fe80007810000 */
[----:B------:R-:W-:Y:S05]  /*ce80*/  FMNMX.FTZ R165, R45, R165, !PT ;  /* 0x000000a52da57209 */ /* 0x000fea0007810000 */
[----:B------:R-:W3:Y:S01]  /*ce90*/  SHFL.BFLY PT, R168, R165, 0x2, 0x1f ;  /* 0x0c401f00a5a87f89 */ /* 0x000ee200000e0000 */
[----:B-1----:R-:W-:Y:S02]  /*cea0*/  FMNMX.FTZ R169, R169, R166, !PT ;  /* 0x000000a6a9a97209 */ /* 0x002fe40007810000 */
[----:B------:R-:W-:Y:S05]  /*ceb0*/  FMNMX.FTZ R166, R10, R170, !PT ;  /* 0x000000aa0aa67209 */ /* 0x000fea0007810000 */
[----:B------:R-:W1:Y:S01]  /*cec0*/  SHFL.BFLY PT, R171, R169, 0x1, 0x1f ;  /* 0x0c201f00a9ab7f89 */ /* 0x000e6200000e0000 */
[----:B------:R-:W-:Y:S04]  /*ced0*/  FMNMX.FTZ R166, R11, R166, !PT ;  /* 0x000000a60ba67209 */ /* 0x000fe80007810000 */
[----:B------:R-:W-:Y:S02]  /*cee0*/  FMNMX.FTZ R166, R14, R166, !PT ;  /* 0x000000a60ea67209 */ /* 0x000fe40007810000 */
[----:B--2---:R-:W-:Y:S02]  /*cef0*/  FMNMX.FTZ R3, R3, R167, !PT ;  /* 0x000000a703037209 */ /* 0x004fe40007810000 */
[----:B------:R-:W-:Y:S03]  /*cf00*/  FMNMX.FTZ R166, R15, R166, !PT ;  /* 0x000000a60fa67209 */ /* 0x000fe60007810000 */
[----:B------:R-:W2:Y:S01]  /*cf10*/  SHFL.BFLY PT, R167, R3, 0x1, 0x1f ;  /* 0x0c201f0003a77f89 */ /* 0x000ea200000e0000 */
[----:B------:R-:W-:Y:S02]  /*cf20*/  FMNMX.FTZ R166, R26, R166, !PT ;  /* 0x000000a61aa67209 */ /* 0x000fe40007810000 */
[----:B---3--:R-:W-:Y:S02]  /*cf30*/  FMNMX.FTZ R165, R165, R168, !PT ;  /* 0x000000a8a5a57209 */ /* 0x008fe40007810000 */
[----:B------:R-:W-:Y:S03]  /*cf40*/  FMNMX.FTZ R166, R27, R166, !PT ;  /* 0x000000a61ba67209 */ /* 0x000fe60007810000 */
[----:B------:R-:W3:Y:S01]  /*cf50*/  SHFL.BFLY PT, R172, R165, 0x1, 0x1f ;  /* 0x0c201f00a5ac7f89 */ /* 0x000ee200000e0000 */
[----:B------:R-:W-:Y:S02]  /*cf60*/  FMNMX.FTZ R166, R30, R166, !PT ;  /* 0x000000a61ea67209 */ /* 0x000fe40007810000 */
[----:B-1----:R-:W-:Y:S02]  /*cf70*/  FMNMX.FTZ R169, R169, R171, !PT ;  /* 0x000000aba9a97209 */ /* 0x002fe40007810000 */
[----:B------:R-:W-:Y:S03]  /*cf80*/  FMNMX.FTZ R166, R31, R166, !PT ;  /* 0x000000a61fa67209 */ /* 0x000fe60007810000 */
[C---:B------:R-:W-:Y:S02]  /*cf90*/  FADD.FTZ R0, -R169.reuse, R0 ;  /* 0x00000000a9007221 */ /* 0x040fe40000010100 */
[----:B------:R-:W-:Y:S02]  /*cfa0*/  FMUL.FTZ R204, R169, c[0x0][0x2d0] ;  /* 0x0000b400a9cc7a20 */ /* 0x000fe40000410000 */
[----:B------:R-:W-:Y:S02]  /*cfb0*/  FMUL.FTZ R0, R0, c[0x0][0x2d0] ;  /* 0x0000b40000007a20 */ /* 0x000fe40000410000 */
[--C-:B------:R-:W-:Y:S01]  /*cfc0*/  FFMA.FTZ R4, R4, c[0x0][0x2d0], -R204.reuse ;  /* 0x0000b40004047a23 */ /* 0x100fe200000108cc */
[----:B--2---:R-:W-:Y:S01]  /*cfd0*/  FMNMX.FTZ R168, R3, R167, !PT ;  /* 0x000000a703a87209 */ /* 0x004fe20007810000 */
[--C-:B------:R-:W-:Y:S01]  /*cfe0*/  FFMA.FTZ R5, R5, c[0x0][0x2d0], -R204.reuse ;  /* 0x0000b40005057a23 */ /* 0x100fe200000108cc */
[----:B------:R-:W-:Y:S01]  /*cff0*/  FMNMX.FTZ R3, R42, R166, !PT ;  /* 0x000000a62a037209 */ /* 0x000fe20007810000 */
[----:B------:R1:W-:Y:S01]  /*d000*/  MUFU.EX2 R245, R4 ;  /* 0x0000000400f57308 */ /* 0x0003e20000000800 */
[----:B------:R-:W-:Y:S02]  /*d010*/  FFMA.FTZ R16, R16, c[0x0][0x2d0], -R204 ;  /* 0x0000b40010107a23 */ /* 0x000fe400000108cc */
[C---:B------:R-:W-:Y:S02]  /*d020*/  FADD.FTZ R2, -R168.reuse, R2 ;  /* 0x00000002a8027221 */ /* 0x040fe40000010100 */
[----:B------:R-:W-:Y:S01]  /*d030*/  FMUL.FTZ R205, R168, c[0x0][0x2d0] ;  /* 0x0000b400a8cd7a20 */ /* 0x000fe20000410000 */
[----:B---3--:R-:W-:Y:S01]  /*d040*/  FMNMX.FTZ R167, R165, R172, !PT ;  /* 0x000000aca5a77209 */ /* 0x008fe20007810000 */
[----:B------:R-:W-:Y:S02]  /*d050*/  FMUL.FTZ R2, R2, c[0x0][0x2d0] ;  /* 0x0000b40002027a20 */ /* 0x000fe40000410000 */
[--C-:B------:R-:W-:Y:S01]  /*d060*/  FFMA.FTZ R6, R6, c[0x0][0x2d0], -R205.reuse ;  /* 0x0000b40006067a23 */ /* 0x100fe200000108cd */
[----:B------:R2:W-:Y:S01]  /*d070*/  MUFU.EX2 R166, R0 ;  /* 0x0000000000a67308 */ /* 0x0005e20000000800 */
[----:B------:R-:W-:Y:S02]  /*d080*/  FMUL.FTZ R206, R167, c[0x0][0x2d0] ;  /* 0x0000b400a7ce7a20 */ /* 0x000fe40000410000 */
[--C-:B------:R-:W-:Y:S02]  /*d090*/  FFMA.FTZ R7, R7, c[0x0][0x2d0], -R205.reuse ;  /* 0x0000b40007077a23 */ /* 0x100fe400000108cd */
[--C-:B------:R-:W-:Y:S02]  /*d0a0*/  FFMA.FTZ R8, R8, c[0x0][0x2d0], -R206.reuse ;  /* 0x0000b40008087a23 */ /* 0x100fe400000108ce */
[----:B------:R-:W-:Y:S02]  /*d0b0*/  FFMA.FTZ R9, R9, c[0x0][0x2d0], -R206 ;  /* 0x0000b40009097a23 */ /* 0x000fe400000108ce */
[----:B------:R-:W-:Y:S01]  /*d0c0*/  FFMA.FTZ R17, R17, c[0x0][0x2d0], -R204 ;  /* 0x0000b40011117a23 */ /* 0x000fe200000108cc */
[----:B------:R3:W-:Y:S01]  /*d0d0*/  MUFU.EX2 R165, R2 ;  /* 0x0000000200a57308 */ /* 0x0007e20000000800 */
[--C-:B------:R-:W-:Y:S02]  /*d0e0*/  FFMA.FTZ R18, R18, c[0x0][0x2d0], -R205.reuse ;  /* 0x0000b40012127a23 */ /* 0x100fe400000108cd */
[--C-:B------:R-:W-:Y:S01]  /*d0f0*/  FFMA.FTZ R19, R19, c[0x0][0x2d0], -R205.reuse ;  /* 0x0000b40013137a23 */ /* 0x100fe200000108cd */
[----:B-1----:R-:W-:Y:S01]  /*d100*/  @P0 MOV R4, R250 ;  /* 0x000000fa00040202 */ /* 0x002fe20000000f00 */
[--C-:B------:R-:W-:Y:S01]  /*d110*/  FFMA.FTZ R12, R12, c[0x0][0x2d0], -R206.reuse ;  /* 0x0000b4000c0c7a23 */ /* 0x100fe200000108ce */
[----:B------:R-:W4:Y:S01]  /*d120*/  LDL.LU R250, [R1+0x1c] ;  /* 0x00001c0001fa7983 */ /* 0x000f220000300800 */
[----:B------:R-:W-:Y:S02]  /*d130*/  FFMA.FTZ R13, R13, c[0x0][0x2d0], -R206 ;  /* 0x0000b4000d0d7a23 */ /* 0x000fe400000108ce */
[--C-:B------:R-:W-:Y:S01]  /*d140*/  FFMA.FTZ R20, R20, c[0x0][0x2d0], -R204.reuse ;  /* 0x0000b40014147a23 */ /* 0x100fe200000108cc */
[----:B------:R-:W1:Y:S01]  /*d150*/  MUFU.EX2 R246, R5 ;  /* 0x0000000500f67308 */ /* 0x000e620000000800 */
[----:B------:R-:W4:Y:S01]  /*d160*/  LDL.LU R249, [R1+0x20] ;  /* 0x0000200001f97983 */ /* 0x000f220000300800 */
[--C-:B------:R-:W-:Y:S01]  /*d170*/  FFMA.FTZ R21, R21, c[0x0][0x2d0], -R204.reuse ;  /* 0x0000b40015157a23 */ /* 0x100fe200000108cc */
[----:B--2---:R-:W-:Y:S01]  /*d180*/  FMNMX.FTZ R0, R43, R3, !PT ;  /* 0x000000032b007209 */ /* 0x004fe20007810000 */
[--C-:B------:R-:W-:Y:S02]  /*d190*/  FFMA.FTZ R22, R22, c[0x0][0x2d0], -R205.reuse ;  /* 0x0000b40016167a23 */ /* 0x100fe400000108cd */
[----:B------:R-:W-:Y:S01]  /*d1a0*/  FFMA.FTZ R33, R33, c[0x0][0x2d0], -R204 ;  /* 0x0000b40021217a23 */ /* 0x000fe200000108cc */
[----:B------:R-:W-:Y:S01]  /*d1b0*/  FMNMX.FTZ R0, R46, R0, !PT ;  /* 0x000000002e007209 */ /* 0x000fe20007810000 */
[--C-:B------:R-:W-:Y:S02]  /*d1c0*/  FFMA.FTZ R34, R34, c[0x0][0x2d0], -R205.reuse ;  /* 0x0000b40022227a23 */ /* 0x100fe400000108cd */
[----:B------:R-:W-:Y:S01]  /*d1d0*/  MUFU.EX2 R222, R6 ;  /* 0x0000000600de7308 */ /* 0x000fe20000000800 */
[--C-:B------:R-:W-:Y:S01]  /*d1e0*/  FFMA.FTZ R35, R35, c[0x0][0x2d0], -R205.reuse ;  /* 0x0000b40023237a23 */ /* 0x100fe200000108cd */
[----:B------:R-:W-:Y:S01]  /*d1f0*/  FMNMX.FTZ R0, R47, R0, !PT ;  /* 0x000000002f007209 */ /* 0x000fe20007810000 */
[----:B------:R-:W-:Y:S02]  /*d200*/  FFMA.FTZ R24, R24, c[0x0][0x2d0], -R206 ;  /* 0x0000b40018187a23 */ /* 0x000fe400000108ce */
[----:B---3--:R-:W-:Y:S02]  /*d210*/  FADD.FTZ R2, -R167, R164 ;  /* 0x000000a4a7027221 */ /* 0x008fe40000010100 */
[----:B------:R-:W2:Y:S01]  /*d220*/  SHFL.BFLY PT, R3, R0, 0x2, 0x1f ;  /* 0x0c401f0000037f89 */ /* 0x000ea200000e0000 */
[----:B------:R-:W-:Y:S02]  /*d230*/  FFMA.FTZ R25, R25, c[0x0][0x2d0], -R206 ;  /* 0x0000b40019197a23 */ /* 0x000fe400000108ce */
[----:B------:R-:W-:Y:S01]  /*d240*/  FMUL.FTZ R2, R2, c[0x0][0x2d0] ;  /* 0x0000b40002027a20 */ /* 0x000fe20000410000 */
[----:B------:R-:W-:Y:S01]  /*d250*/  MUFU.EX2 R221, R8 ;  /* 0x0000000800dd7308 */ /* 0x000fe20000000800 */
[--C-:B------:R-:W-:Y:S01]  /*d260*/  FFMA.FTZ R36, R36, c[0x0][0x2d0], -R204.reuse ;  /* 0x0000b40024247a23 */ /* 0x100fe200000108cc */
[----:B-1----:R-:W-:Y:S01]  /*d270*/  F2FP.PACK_AB R172, R246, R245 ;  /* 0x000000f5f6ac723e */ /* 0x002fe200000000ff */
[----:B------:R-:W-:Y:S02]  /*d280*/  FFMA.FTZ R37, R37, c[0x0][0x2d0], -R204 ;  /* 0x0000b40025257a23 */ /* 0x000fe400000108cc */
[--C-:B------:R-:W-:Y:S02]  /*d290*/  FFMA.FTZ R38, R38, c[0x0][0x2d0], -R205.reuse ;  /* 0x0000b40026267a23 */ /* 0x100fe400000108cd */
[----:B------:R-:W-:Y:S03]  /*d2a0*/  FFMA.FTZ R39, R39, c[0x0][0x2d0], -R205 ;  /* 0x0000b40027277a23 */ /* 0x000fe600000108cd */
[----:B------:R1:W3:Y:S01]  /*d2b0*/  MUFU.EX2 R164, R2 ;  /* 0x0000000200a47308 */ /* 0x0002e20000000800 */
[C---:B------:R-:W-:Y:S02]  /*d2c0*/  FMUL.FTZ R132, R166.reuse, R132 ;  /* 0x00000084a6847220 */ /* 0x040fe40000410000 */
[C---:B------:R-:W-:Y:S02]  /*d2d0*/  FMUL.FTZ R133, R166.reuse, R133 ;  /* 0x00000085a6857220 */ /* 0x040fe40000410000 */
[C---:B------:R-:W-:Y:S02]  /*d2e0*/  FMUL.FTZ R134, R165.reuse, R134 ;  /* 0x00000086a5867220 */ /* 0x040fe40000410000 */
[C---:B------:R-:W-:Y:S02]  /*d2f0*/  FMUL.FTZ R135, R165.reuse, R135 ;  /* 0x00000087a5877220 */ /* 0x040fe40000410000 */
[----:B------:R-:W-:Y:S01]  /*d300*/  FMUL.FTZ R144, R166, R144 ;  /* 0x00000090a6907220 */ /* 0x000fe20000410000 */
[----:B--2---:R-:W-:Y:S01]  /*d310*/  FMNMX.FTZ R0, R0, R3, !PT ;  /* 0x0000000300007209 */ /* 0x004fe20007810000 */
[----:B------:R-:W2:Y:S01]  /*d320*/  MUFU.EX2 R223, R7 ;  /* 0x0000000700df7308 */ /* 0x000ea20000000800 */
[----:B------:R-:W-:Y:S01]  /*d330*/  @P0 MOV R5, R193 ;  /* 0x000000c100050202 */ /* 0x000fe20000000f00 */
[C---:B------:R-:W-:Y:S02]  /*d340*/  FMUL.FTZ R145, R166.reuse, R145 ;  /* 0x00000091a6917220 */ /* 0x040fe40000410000 */
[C---:B------:R-:W-:Y:S02]  /*d350*/  FMUL.FTZ R146, R165.reuse, R146 ;  /* 0x00000092a5927220 */ /* 0x040fe40000410000 */
[C---:B------:R-:W-:Y:S02]  /*d360*/  FMUL.FTZ R147, R165.reuse, R147 ;  /* 0x00000093a5937220 */ /* 0x040fe40000410000 */
[C---:B------:R-:W-:Y:S02]  /*d370*/  FMUL.FTZ R148, R166.reuse, R148 ;  /* 0x00000094a6947220 */ /* 0x040fe40000410000 */
[----:B------:R2:W-:Y:S01]  /*d380*/  MUFU.EX2 R220, R9 ;  /* 0x0000000900dc7308 */ /* 0x0005e20000000800 */
[----:B------:R-:W-:Y:S01]  /*d390*/  FMUL.FTZ R149, R166, R149 ;  /* 0x00000095a6957220 */ /* 0x000fe20000410000 */
[----:B-1----:R-:W1:Y:S01]  /*d3a0*/  SHFL.BFLY PT, R2, R0, 0x1, 0x1f ;  /* 0x0c201f0000027f89 */ /* 0x002e6200000e0000 */
[C---:B------:R-:W-:Y:S02]  /*d3b0*/  FMUL.FTZ R150, R165.reuse, R150 ;  /* 0x00000096a5967220 */ /* 0x040fe40000410000 */
[----:B------:R-:W-:Y:S02]  /*d3c0*/  FMUL.FTZ R151, R165, R151 ;  /* 0x00000097a5977220 */ /* 0x000fe40000410000 */
[C---:B---3--:R-:W-:Y:S03]  /*d3d0*/  FMUL.FTZ R152, R164.reuse, R152 ;  /* 0x00000098a4987220 */ /* 0x048fe60000410000 */
[----:B------:R-:W-:Y:S01]  /*d3e0*/  MUFU.EX2 R248, R16 ;  /* 0x0000001000f87308 */ /* 0x000fe20000000800 */
[C---:B------:R-:W-:Y:S02]  /*d3f0*/  FMUL.FTZ R153, R164.reuse, R153 ;  /* 0x00000099a4997220 */ /* 0x040fe40000410000 */
[C---:B------:R-:W-:Y:S01]  /*d400*/  FMUL.FTZ R156, R164.reuse, R156 ;  /* 0x0000009ca49c7220 */ /* 0x040fe20000410000 */
[----:B--2---:R-:W-:Y:S01]  /*d410*/  F2FP.PACK_AB R173, R223, R222 ;  /* 0x000000dedfad723e */ /* 0x004fe200000000ff */
[----:B------:R-:W-:Y:S02]  /*d420*/  FMUL.FTZ R157, R164, R157 ;  /* 0x0000009da49d7220 */ /* 0x000fe40000410000 */
[C---:B------:R-:W-:Y:S02]  /*d430*/  FMUL.FTZ R160, R166.reuse, R160 ;  /* 0x000000a0a6a07220 */ /* 0x040fe40000410000 */
[C---:B------:R-:W-:Y:S01]  /*d440*/  FMUL.FTZ R161, R166.reuse, R161 ;  /* 0x000000a1a6a17220 */ /* 0x040fe20000410000 */
[----:B------:R-:W2:Y:S01]  /*d450*/  MUFU.EX2 R247, R17 ;  /* 0x0000001100f77308 */ /* 0x000ea20000000800 */
[C---:B------:R-:W-:Y:S02]  /*d460*/  FMUL.FTZ R162, R165.reuse, R162 ;  /* 0x000000a2a5a27220 */ /* 0x040fe40000410000 */
[C---:B------:R-:W-:Y:S02]  /*d470*/  FMUL.FTZ R163, R165.reuse, R163 ;  /* 0x000000a3a5a37220 */ /* 0x040fe40000410000 */
[----:B------:R-:W-:Y:S01]  /*d480*/  FMUL.FTZ R52, R166, R52 ;  /* 0x00000034a6347220 */ /* 0x000fe20000410000 */
[----:B-1----:R-:W-:Y:S01]  /*d490*/  FMNMX.FTZ R3, R0, R2, !PT ;  /* 0x0000000200037209 */ /* 0x002fe20007810000 */
[----:B------:R-:W-:Y:S01]  /*d4a0*/  FMUL.FTZ R53, R166, R53 ;  /* 0x00000035a6357220 */ /* 0x000fe20000410000 */
[----:B------:R-:W-:Y:S02]  /*d4b0*/  MOV R2, UR26 ;  /* 0x0000001a00027c02 */ /* 0x000fe40008000f00 */
[----:B------:R1:W-:Y:S01]  /*d4c0*/  MUFU.EX2 R244, R18 ;  /* 0x0000001200f47308 */ /* 0x0003e20000000800 */
[----:B------:R-:W-:Y:S02]  /*d4d0*/  FMUL.FTZ R54, R165, R54 ;  /* 0x00000036a5367220 */ /* 0x000fe40000410000 */
[C---:B------:R-:W-:Y:S02]  /*d4e0*/  FADD.FTZ R0, -R3.reuse, R170 ;  /* 0x000000aa03007221 */ /* 0x040fe40000010100 */
[----:B------:R-:W-:Y:S04]  /*d4f0*/  @P0 IMAD.WIDE.U32 R4, R2, 0x30, R4 ;  /* 0x0000003002040825 */ /* 0x000fe800078e0004 */
[----:B------:R-:W-:Y:S01]  /*d500*/  FMUL.FTZ R2, R3, c[0x0][0x2d0] ;  /* 0x0000b40003027a20 */ /* 0x000fe20000410000 */
[----:B------:R-:W-:Y:S01]  /*d510*/  @P0 SHF.L.U32 R6, R4, 0x1, RZ ;  /* 0x0000000104060819 */ /* 0x000fe200000006ff */
[----:B------:R-:W3:Y:S01]  /*d520*/  MUFU.EX2 R242, R19 ;  /* 0x0000001300f27308 */ /* 0x000ee20000000800 */
[----:B------:R-:W-:Y:S01]  /*d530*/  @P0 IADD3 R5, R5, UR24, RZ ;  /* 0x0000001805050c10 */ /* 0x000fe2000fffe0ff */
[----:B------:R-:W-:Y:S01]  /*d540*/  @UP0 USHF.L.U32 UR24, UR4, 0x5, URZ ;  /* 0x0000000504180899 */ /* 0x000fe2000800063f */
[----:B------:R-:W-:Y:S01]  /*d550*/  @P0 IADD3 R8, P5, R6, 0x80, RZ ;  /* 0x0000008006080810 */ /* 0x000fe20007fbe0ff */
[----:B------:R-:W-:Y:S01]  /*d560*/  FMUL.FTZ R0, R0, c[0x0][0x2d0] ;  /* 0x0000b40000007a20 */ /* 0x000fe20000410000 */
[----:B------:R-:W-:Y:S01]  /*d570*/  @P0 IADD3 R6, P1, R6, c[0x0][0x1c8], RZ ;  /* 0x0000720006060a10 */ /* 0x000fe20007f3e0ff */
[--C-:B------:R-:W-:Y:S01]  /*d580*/  FFMA.FTZ R10, R10, c[0x0][0x2d0], -R2.reuse ;  /* 0x0000b4000a0a7a23 */ /* 0x100fe20000010802 */
[----:B------:R-:W-:Y:S01]  /*d590*/  @P0 SHF.L.U64.HI R5, R4, 0x1, R5 ;  /* 0x0000000104050819 */ /* 0x000fe20000010205 */
[--C-:B------:R-:W-:Y:S01]  /*d5a0*/  FFMA.FTZ R11, R11, c[0x0][0x2d0], -R2.reuse ;  /* 0x0000b4000b0b7a23 */ /* 0x100fe20000010802 */
[----:B------:R-:W-:Y:S01]  /*d5b0*/  @P0 IADD3 R8, P2, R8, c[0x0][0x1c8], RZ ;  /* 0x0000720008080a10 */ /* 0x000fe20007f5e0ff */
[--C-:B------:R-:W-:Y:S01]  /*d5c0*/  FFMA.FTZ R14, R14, c[0x0][0x2d0], -R2.reuse ;  /* 0x0000b4000e0e7a23 */ /* 0x100fe20000010802 */
[----:B------:R-:W-:Y:S01]  /*d5d0*/  @P0 IADD3.X R7, R5, c[0x0][0x1cc], RZ, P1, !PT ;  /* 0x0000730005070a10 */ /* 0x000fe20000ffe4ff */
[--C-:B------:R-:W-:Y:S01]  /*d5e0*/  FFMA.FTZ R15, R15, c[0x0][0x2d0], -R2.reuse ;  /* 0x0000b4000f0f7a23 */ /* 0x100fe20000010802 */
[----:B------:R-:W-:Y:S01]  /*d5f0*/  @P0 IADD3.X R9, RZ, c[0x0][0x1cc], R5, P2, P5 ;  /* 0x00007300ff090a10 */ /* 0x000fe200017ea405 */
[----:B------:R-:W3:Y:S01]  /*d600*/  MUFU.EX2 R0, R0 ;  /* 0x0000000000007308 */ /* 0x000ee20000000800 */
[----:B------:R-:W-:Y:S01]  /*d610*/  @P0 IADD3 R4, P1, R6, UR24, RZ ;  /* 0x0000001806040c10 */ /* 0x000fe2000ff3e0ff */
[----:B------:R3:W-:Y:S01]  /*d620*/  @P0 LDGSTS.E.BYPASS.LTC128B.128 [R243+0x5080], [R6.64], !P4 ;  /* 0x0508000006f30fae */ /* 0x0007e2000e101d54 */
[----:B--2---:R-:W-:Y:S01]  /*d630*/  F2FP.PACK_AB R174, R247, R248 ;  /* 0x000000f8f7ae723e */ /* 0x004fe200000000ff */
[C---:B------:R-:W-:Y:S01]  /*d640*/  FMUL.FTZ R16, R166.reuse, R188 ;  /* 0x000000bca6107220 */ /* 0x040fe20000410000 */
[----:B------:R-:W-:Y:S01]  /*d650*/  @P0 IADD3.X R5, R7, UR25, RZ, P1, !PT ;  /* 0x0000001907050c10 */ /* 0x000fe20008ffe4ff */
[----:B------:R-:W-:Y:S01]  /*d660*/  FMUL.FTZ R17, R166, R189 ;  /* 0x000000bda6117220 */ /* 0x000fe20000410000 */
[----:B------:R-:W-:Y:S01]  /*d670*/  UISETP.GT.AND UP0, UPT, UR23, UR22, UPT ;  /* 0x000000161700728c */ /* 0x000fe2000bf04270 */
[C---:B-1----:R-:W-:Y:S02]  /*d680*/  FMUL.FTZ R18, R165.reuse, R190 ;  /* 0x000000bea5127220 */ /* 0x042fe40000410000 */
[----:B------:R1:W-:Y:S01]  /*d690*/  @P0 LDGSTS.E.BYPASS.LTC128B.128 [R243+0x6880], [R8.64], !P3 ;  /* 0x0688000008f30fae */ /* 0x0003e2000d901d54 */
[----:B------:R2:W-:Y:S01]  /*d6a0*/  MUFU.EX2 R219, R12 ;  /* 0x0000000c00db7308 */ /* 0x0005e20000000800 */
[----:B---3--:R-:W-:Y:S01]  /*d6b0*/  F2FP.PACK_AB R175, R242, R244 ;  /* 0x000000f4f2af723e */ /* 0x008fe200000000ff */
[----:B------:R-:W-:Y:S01]  /*d6c0*/  FMUL.FTZ R19, R165, R191 ;  /* 0x000000bfa5137220 */ /* 0x000fe20000410000 */
[----:B------:R-:W-:Y:S01]  /*d6d0*/  UMOV UR23, UR13 ;  /* 0x0000000d00177c82 */ /* 0x000fe20008000000 */
[--C-:B------:R-:W-:Y:S02]  /*d6e0*/  FFMA.FTZ R26, R26, c[0x0][0x2d0], -R2.reuse ;  /* 0x0000b4001a1a7a23 */ /* 0x100fe40000010802 */
[----:B------:R-:W-:Y:S01]  /*d6f0*/  FFMA.FTZ R27, R27, c[0x0][0x2d0], -R2 ;  /* 0x0000b4001b1b7a23 */ /* 0x000fe20000010802 */
[----:B------:R3:W-:Y:S01]  /*d700*/  @P0 LDGSTS.E.BYPASS.LTC128B.128 [R243+0x5880], [R4.64], !P4 ;  /* 0x0588000004f30fae */ /* 0x0007e2000e101d54 */
[----:B------:R-:W-:Y:S02]  /*d710*/  FMUL.FTZ R55, R165, R55 ;  /* 0x00000037a5377220 */ /* 0x000fe40000410000 */
[----:B------:R3:W-:Y:S01]  /*d720*/  MUFU.EX2 R218, R13 ;  /* 0x0000000d00da7308 */ /* 0x0007e20000000800 */
[----:B------:R-:W-:Y:S02]  /*d730*/  FMUL.FTZ R56, R164, R56 ;  /* 0x00000038a4387220 */ /* 0x000fe40000410000 */
[C---:B------:R-:W-:Y:S02]  /*d740*/  FMUL.FTZ R154, R0.reuse, R154 ;  /* 0x0000009a009a7220 */ /* 0x040fe40000410000 */
[----:B------:R3:W-:Y:S01]  /*d750*/  @P0 LDGSTS.E.BYPASS.LTC128B.128 [R243+0x7080], [R4.64+0x80], !P3 ;  /* 0x0708008004f30fae */ /* 0x0007e2000d901d54 */
[----:B------:R-:W-:Y:S01]  /*d760*/  FMUL.FTZ R155, R0, R155 ;  /* 0x0000009b009b7220 */ /* 0x000fe20000410000 */
[----:B------:R-:W-:Y:S01]  /*d770*/  @P0 IADD3 R6, P2, R4, UR24, RZ ;  /* 0x0000001804060c10 */ /* 0x000fe2000ff5e0ff */
[C---:B------:R-:W-:Y:S02]  /*d780*/  FMUL.FTZ R158, R0.reuse, R158 ;  /* 0x0000009e009e7220 */ /* 0x040fe40000410000 */
[----:B------:R3:W-:Y:S01]  /*d790*/  MUFU.EX2 R201, R10 ;  /* 0x0000000a00c97308 */ /* 0x0007e20000000800 */
[----:B------:R-:W-:Y:S01]  /*d7a0*/  FMUL.FTZ R159, R0, R159 ;  /* 0x0000009f009f7220 */ /* 0x000fe20000410000 */
[----:B------:R-:W-:Y:S01]  /*d7b0*/  @P0 IADD3.X R7, R5, UR25, RZ, P2, !PT ;  /* 0x0000001905070c10 */ /* 0x000fe200097fe4ff */
[C---:B------:R-:W-:Y:S02]  /*d7c0*/  FMUL.FTZ R57, R164.reuse, R57 ;  /* 0x00000039a4397220 */ /* 0x040fe40000410000 */
[C---:B--2---:R-:W-:Y:S02]  /*d7d0*/  FMUL.FTZ R12, R164.reuse, R184 ;  /* 0x000000b8a40c7220 */ /* 0x044fe40000410000 */
[----:B------:R2:W-:Y:S01]  /*d7e0*/  @P0 LDGSTS.E.BYPASS.LTC128B.128 [R243+0x6080], [R6.64], !P4 ;  /* 0x0608000006f30fae */ /* 0x0005e2000e101d54 */
[C---:B-1----:R-:W-:Y:S02]  /*d7f0*/  FMUL.FTZ R8, R164.reuse, R180 ;  /* 0x000000b4a4087220 */ /* 0x042fe40000410000 */
[----:B------:R1:W1:Y:S01]  /*d800*/  MUFU.EX2 R200, R11 ;  /* 0x0000000b00c87308 */ /* 0x0002620000000800 */
[----:B------:R-:W-:Y:S02]  /*d810*/  FMUL.FTZ R9, R164, R181 ;  /* 0x000000b5a4097220 */ /* 0x000fe40000410000 */
[----:B------:R-:W-:Y:S02]  /*d820*/  FMUL.FTZ R58, R0, R58 ;  /* 0x0000003a003a7220 */ /* 0x000fe40000410000 */
[----:B------:R2:W-:Y:S01]  /*d830*/  @P0 LDGSTS.E.BYPASS.LTC128B.128 [R243+0x7880], [R6.64+0x80], !P3 ;  /* 0x0788008006f30fae */ /* 0x0005e2000d901d54 */
[----:B---3--:R-:W-:Y:S01]  /*d840*/  FMUL.FTZ R13, R164, R185 ;  /* 0x000000b9a40d7220 */ /* 0x008fe20000410000 */
[----:B------:R-:W-:Y:S01]  /*d850*/  PLOP3.LUT P0, PT, PT, PT, UP0, 0x80, 0x0 ;  /* 0x000000000000781c */ /* 0x000fe20003f0f008 */
[----:B------:R-:W-:Y:S02]  /*d860*/  FMUL.FTZ R59, R0, R59 ;  /* 0x0000003b003b7220 */ /* 0x000fe40000410000 */
[----:B------:R3:W-:Y:S01]  /*d870*/  MUFU.EX2 R202, R14 ;  /* 0x0000000e00ca7308 */ /* 0x0007e20000000800 */
[----:B------:R-:W-:Y:S02]  /*d880*/  FMUL.FTZ R60, R164, R60 ;  /* 0x0000003ca43c7220 */ /* 0x000fe40000410000 */
[----:B------:R-:W3:Y:S01]  /*d890*/  LDSM.16.MT88.4 R192, [R225+0x2080] ;  /* 0x00208000e1c0783b */ /* 0x000ee20000004200 */
[----:B------:R-:W-:Y:S01]  /*d8a0*/  FMUL.FTZ R4, R166, R176 ;  /* 0x000000b0a6047220 */ /* 0x000fe20000410000 */
[----:B------:R-:W-:Y:S01]  /*d8b0*/  F2FP.PACK_AB R176, R220, R221 ;  /* 0x000000dddcb0723e */ /* 0x000fe200000000ff */
[----:B------:R-:W-:Y:S02]  /*d8c0*/  FMUL.FTZ R5, R166, R177 ;  /* 0x000000b1a6057220 */ /* 0x000fe40000410000 */
[----:B------:R-:W-:Y:S02]  /*d8d0*/  FMUL.FTZ R10, R0, R182 ;  /* 0x000000b6000a7220 */ /* 0x000fe40000410000 */
[----:B------:R-:W3:Y:S01]  /*d8e0*/  MUFU.EX2 R203, R15 ;  /* 0x0000000f00cb7308 */ /* 0x000ee20000000800 */
[----:B------:R-:W3:Y:S01]  /*d8f0*/  LDSM.16.MT88.4 R196, [R226+0x2080] ;  /* 0x00208000e2c4783b */ /* 0x000ee20000004200 */
[----:B------:R-:W-:Y:S02]  /*d900*/  FMUL.FTZ R61, R164, R61 ;  /* 0x0000003da43d7220 */ /* 0x000fe40000410000 */
[----:B-1----:R-:W-:Y:S01]  /*d910*/  FMUL.FTZ R11, R0, R183 ;  /* 0x000000b7000b7220 */ /* 0x002fe20000410000 */
[----:B------:R-:W-:Y:S01]  /*d920*/  F2FP.PACK_AB R177, R200, R201 ;  /* 0x000000c9c8b1723e */ /* 0x000fe200000000ff */
[C---:B------:R-:W-:Y:S02]  /*d930*/  FMUL.FTZ R62, R0.reuse, R62 ;  /* 0x0000003e003e7220 */ /* 0x040fe40000410000 */
[----:B------:R-:W-:Y:S01]  /*d940*/  FMUL.FTZ R63, R0, R63 ;  /* 0x0000003f003f7220 */ /* 0x000fe20000410000 */
[----:B------:R-:W1:Y:S01]  /*d950*/  LDSM.16.MT88.4 R180, [R228+0x2080] ;  /* 0x00208000e4b4783b */ /* 0x000e620000004200 */
[----:B------:R-:W-:Y:S01]  /*d960*/  MUFU.EX2 R217, R20 ;  /* 0x0000001400d97308 */ /* 0x000fe20000000800 */
[----:B------:R-:W-:Y:S02]  /*d970*/  FMUL.FTZ R64, R166, R64 ;  /* 0x00000040a6407220 */ /* 0x000fe40000410000 */
[C---:B--2---:R-:W-:Y:S01]  /*d980*/  FMUL.FTZ R6, R165.reuse, R178 ;  /* 0x000000b2a5067220 */ /* 0x044fe20000410000 */
[----:B------:R-:W-:Y:S01]  /*d990*/  F2FP.PACK_AB R178, R218, R219 ;  /* 0x000000dbdab2723e */ /* 0x000fe200000000ff */
[C---:B------:R-:W-:Y:S02]  /*d9a0*/  FMUL.FTZ R7, R165.reuse, R179 ;  /* 0x000000b3a5077220 */ /* 0x040fe40000410000 */
[----:B------:R-:W-:Y:S01]  /*d9b0*/  LDSM.16.MT88.4 R188, [R225+0x3080] ;  /* 0x00308000e1bc783b */ /* 0x000fe20000004200 */
[----:B---3--:R-:W-:Y:S02]  /*d9c0*/  FMUL.FTZ R14, R0, R186 ;  /* 0x000000ba000e7220 */ /* 0x008fe40000410000 */
[----:B------:R-:W-:Y:S01]  /*d9d0*/  MUFU.EX2 R216, R21 ;  /* 0x0000001500d87308 */ /* 0x000fe20000000800 */
[----:B------:R-:W-:Y:S02]  /*d9e0*/  FMUL.FTZ R65, R166, R65 ;  /* 0x00000041a6417220 */ /* 0x000fe40000410000 */
[----:B------:R-:W-:Y:S01]  /*d9f0*/  FMUL.FTZ R66, R165, R66 ;  /* 0x00000042a5427220 */ /* 0x000fe20000410000 */
[----:B------:R-:W-:Y:S01]  /*da00*/  F2FP.PACK_AB R179, R203, R202 ;  /* 0x000000cacbb3723e */ /* 0x000fe200000000ff */
[----:B------:R-:W0:Y:S01]  /*da10*/  LDGDEPBAR ;  /* 0x00000000000079af */ /* 0x000e220000000000 */
[----:B------:R-:W-:Y:S02]  /*da20*/  FMUL.FTZ R15, R0, R187 ;  /* 0x000000bb000f7220 */ /* 0x000fe40000410000 */
[C---:B------:R-:W-:Y:S02]  /*da30*/  FMUL.FTZ R67, R165.reuse, R67 ;  /* 0x00000043a5437220 */ /* 0x040fe40000410000 */
[----:B------:R-:W-:Y:S01]  /*da40*/  MUFU.EX2 R213, R22 ;  /* 0x0000001600d57308 */ /* 0x000fe20000000800 */
[C---:B------:R-:W-:Y:S01]  /*da50*/  FMUL.FTZ R68, R166.reuse, R68 ;  /* 0x00000044a6447220 */ /* 0x040fe20000410000 */
[-C--:B------:R-:W-:Y:S01]  /*da60*/  HMMA.16816.F32 R4, R172, R192.reuse, R4 ;  /* 0x000000c0ac04723c */ /* 0x080fe20000001804 */
[----:B------:R-:W2:Y:S04]  /*da70*/  LDSM.16.MT88.4 R184, [R227+0x2080] ;  /* 0x00208000e3b8783b */ /* 0x000ea80000004200 */
[----:B------:R-:W-:Y:S03]  /*da80*/  FMUL.FTZ R69, R166, R69 ;  /* 0x00000045a6457220 */ /* 0x000fe60000410000 */
[----:B------:R-:W-:Y:S01]  /*da90*/  MUFU.EX2 R214, R33 ;  /* 0x0000002100d67308 */ /* 0x000fe20000000800 */
[C---:B------:R-:W-:Y:S04]  /*daa0*/  HMMA.16816.F32 R8, R176.reuse, R192, R8 ;  /* 0x000000c0b008723c */ /* 0x040fe80000001808 */
[C---:B------:R-:W-:Y:S02]  /*dab0*/  FMUL.FTZ R70, R165.reuse, R70 ;  /* 0x00000046a5467220 */ /* 0x040fe40000410000 */
[C---:B------:R-:W-:Y:S02]  /*dac0*/  FMUL.FTZ R71, R165.reuse, R71 ;  /* 0x00000047a5477220 */ /* 0x040fe40000410000 */
[-C--:B------:R-:W-:Y:S01]  /*dad0*/  HMMA.16816.F32 R12, R176, R194.reuse, R12 ;  /* 0x000000c2b00c723c */ /* 0x080fe2000000180c */
[----:B------:R-:W-:Y:S03]  /*dae0*/  MUFU.EX2 R211, R34 ;  /* 0x0000002200d37308 */ /* 0x000fe60000000800 */
[----:B------:R-:W-:Y:S02]  /*daf0*/  FFMA.FTZ R32, R32, c[0x0][0x2d0], -R204 ;  /* 0x0000b40020207a23 */ /* 0x000fe400000108cc */
[C---:B------:R-:W-:Y:S02]  /*db00*/  FMUL.FTZ R72, R164.reuse, R72 ;  /* 0x00000048a4487220 */ /* 0x040fe40000410000 */
[C---:B------:R-:W-:Y:S03]  /*db10*/  HMMA.16816.F32 R16, R172.reuse, R194, R16 ;  /* 0x000000c2ac10723c */ /* 0x040fe60000001810 */
[----:B------:R-:W-:Y:S01]  /*db20*/  MUFU.EX2 R210, R35 ;  /* 0x0000002300d27308 */ /* 0x000fe20000000800 */
[----:B------:R-:W-:Y:S02]  /*db30*/  FMUL.FTZ R73, R164, R73 ;  /* 0x00000049a4497220 */ /* 0x000fe40000410000 */
[----:B------:R-:W-:Y:S02]  /*db40*/  FMUL.FTZ R74, R0, R74 ;  /* 0x0000004a004a7220 */ /* 0x000fe40000410000 */
[-C--:B------:R-:W-:Y:S04]  /*db50*/  HMMA.16816.F32 R132, R172, R196.reuse, R132 ;  /* 0x000000c4ac84723c */ /* 0x080fe80000001884 */
[C---:B------:R-:W-:Y:S01]  /*db60*/  FMUL.FTZ R136, R164.reuse, R136 ;  /* 0x00000088a4887220 */ /* 0x040fe20000410000 */
[----:B------:R-:W-:Y:S01]  /*db70*/  MUFU.EX2 R209, R24 ;  /* 0x0000001800d17308 */ /* 0x000fe20000000800 */
[----:B------:R-:W-:Y:S02]  /*db80*/  FMUL.FTZ R137, R164, R137 ;  /* 0x00000089a4897220 */ /* 0x000fe40000410000 */
[C---:B------:R-:W-:Y:S04]  /*db90*/  FMUL.FTZ R138, R0.reuse, R138 ;  /* 0x0000008a008a7220 */ /* 0x040fe80000410000 */
[C---:B------:R-:W-:Y:S02]  /*dba0*/  FMUL.FTZ R139, R0.reuse, R139 ;  /* 0x0000008b008b7220 */ /* 0x040fe40000410000 */
[----:B------:R-:W-:Y:S01]  /*dbb0*/  FMUL.FTZ R75, R0, R75 ;  /* 0x0000004b004b7220 */ /* 0x000fe20000410000 */
[----:B------:R-:W3:Y:S01]  /*dbc0*/  MUFU.EX2 R208, R25 ;  /* 0x0000001900d07308 */ /* 0x000ee20000000800 */
[C---:B------:R-:W-:Y:S02]  /*dbd0*/  FMUL.FTZ R76, R164.reuse, R76 ;  /* 0x0000004ca44c7220 */ /* 0x040fe40000410000 */
[C---:B------:R-:W-:Y:S01]  /*dbe0*/  FMUL.FTZ R77, R164.reuse, R77 ;  /* 0x0000004da44d7220 */ /* 0x040fe20000410000 */
[C---:B------:R-:W-:Y:S04]  /*dbf0*/  HMMA.16816.F32 R136, R176.reuse, R196, R136 ;  /* 0x000000c4b088723c */ /* 0x040fe80000001888 */
[C---:B------:R-:W-:Y:S02]  /*dc00*/  FMUL.FTZ R140, R164.reuse, R140 ;  /* 0x0000008ca48c7220 */ /* 0x040fe40000410000 */
[----:B------:R-:W-:Y:S01]  /*dc10*/  FMUL.FTZ R141, R164, R141 ;  /* 0x0000008da48d7220 */ /* 0x000fe20000410000 */
[----:B------:R-:W-:Y:S01]  /*dc20*/  MUFU.EX2 R193, R26 ;  /* 0x0000001a00c17308 */ /* 0x000fe20000000800 */
[C---:B------:R-:W-:Y:S04]  /*dc30*/  FMUL.FTZ R142, R0.reuse, R142 ;  /* 0x0000008e008e7220 */ /* 0x040fe80000410000 */
[C---:B------:R-:W-:Y:S02]  /*dc40*/  FMUL.FTZ R143, R0.reuse, R143 ;  /* 0x0000008f008f7220 */ /* 0x040fe40000410000 */
[C---:B------:R-:W-:Y:S02]  /*dc50*/  FMUL.FTZ R78, R0.reuse, R78 ;  /* 0x0000004e004e7220 */ /* 0x040fe40000410000 */
[----:B------:R-:W-:Y:S01]  /*dc60*/  FMUL.FTZ R79, R0, R79 ;  /* 0x0000004f004f7220 */ /* 0x000fe20000410000 */
[----:B------:R2:W2:Y:S01]  /*dc70*/  MUFU.EX2 R192, R27 ;  /* 0x0000001b00c07308 */ /* 0x0004a20000000800 */
[C---:B------:R-:W-:Y:S01]  /*dc80*/  FMUL.FTZ R80, R166.reuse, R80 ;  /* 0x00000050a6507220 */ /* 0x040fe20000410000 */
[-C--:B------:R-:W-:Y:S03]  /*dc90*/  HMMA.16816.F32 R140, R176, R198.reuse, R140 ;  /* 0x000000c6b08c723c */ /* 0x080fe6000000188c */
[C---:B------:R-:W-:Y:S02]  /*dca0*/  FMUL.FTZ R81, R166.reuse, R81 ;  /* 0x00000051a6517220 */ /* 0x040fe40000410000 */
[C---:B------:R-:W-:Y:S02]  /*dcb0*/  FMUL.FTZ R82, R165.reuse, R82 ;  /* 0x00000052a5527220 */ /* 0x040fe40000410000 */
[C---:B------:R-:W-:Y:S01]  /*dcc0*/  FMUL.FTZ R83, R165.reuse, R83 ;  /* 0x00000053a5537220 */ /* 0x040fe20000410000 */
[C---:B------:R-:W-:Y:S01]  /*dcd0*/  HMMA.16816.F32 R144, R172.reuse, R198, R144 ;  /* 0x000000c6ac90723c */ /* 0x040fe20000001890 */
[----:B------:R-:W-:Y:S03]  /*dce0*/  MUFU.EX2 R198, R36 ;  /* 0x0000002400c67308 */ /* 0x000fe60000000800 */
[C---:B------:R-:W-:Y:S02]  /*dcf0*/  FMUL.FTZ R84, R166.reuse, R84 ;  /* 0x00000054a6547220 */ /* 0x040fe40000410000 */
[----:B------:R-:W-:Y:S02]  /*dd00*/  FMUL.FTZ R85, R166, R85 ;  /* 0x00000055a6557220 */ /* 0x000fe40000410000 */
[-C--:B-1----:R-:W-:Y:S03]  /*dd10*/  HMMA.16816.F32 R148, R172, R180.reuse, R148 ;  /* 0x000000b4ac94723c */ /* 0x082fe60000001894 */
[----:B------:R-:W-:Y:S01]  /*dd20*/  MUFU.EX2 R197, R37 ;  /* 0x0000002500c57308 */ /* 0x000fe20000000800 */
[C---:B------:R-:W-:Y:S01]  /*dd30*/  FMUL.FTZ R86, R165.reuse, R86 ;  /* 0x00000056a5567220 */ /* 0x040fe20000410000 */
[----:B--2---:R-:W-:Y:S01]  /*dd40*/  LDSM.16.MT88.4 R24, [R225+0x2880] ;  /* 0x00288000e118783b */ /* 0x004fe20000004200 */
[----:B------:R-:W-:Y:S02]  /*dd50*/  FMUL.FTZ R87, R165, R87 ;  /* 0x00000057a5577220 */ /* 0x000fe40000410000 */
[C---:B------:R-:W-:Y:S04]  /*dd60*/  HMMA.16816.F32 R152, R176.reuse, R180, R152 ;  /* 0x000000b4b098723c */ /* 0x040fe80000001898 */
[C---:B------:R-:W-:Y:S01]  /*dd70*/  FMUL.FTZ R88, R164.reuse, R88 ;  /* 0x00000058a4587220 */ /* 0x040fe20000410000 */
[----:B------:R-:W-:Y:S01]  /*dd80*/  MUFU.EX2 R194, R38 ;  /* 0x0000002600c27308 */ /* 0x000fe20000000800 */
[----:B------:R-:W-:Y:S02]  /*dd90*/  FMUL.FTZ R89, R164, R89 ;  /* 0x00000059a4597220 */ /* 0x000fe40000410000 */
[-C--:B------:R-:W-:Y:S04]  /*dda0*/  HMMA.16816.F32 R156, R176, R182.reuse, R156 ;  /* 0x000000b6b09c723c */ /* 0x080fe8000000189c */
[C---:B------:R-:W-:Y:S02]  /*ddb0*/  FMUL.FTZ R90, R0.reuse, R90 ;  /* 0x0000005a005a7220 */ /* 0x040fe40000410000 */
[----:B------:R-:W-:Y:S01]  /*ddc0*/  FMUL.FTZ R91, R0, R91 ;  /* 0x0000005b005b7220 */ /* 0x000fe20000410000 */
[----:B------:R1:W-:Y:S01]  /*ddd0*/  MUFU.EX2 R215, R32 ;  /* 0x0000002000d77308 */ /* 0x0003e20000000800 */
[C---:B------:R-:W-:Y:S01]  /*dde0*/  HMMA.16816.F32 R160, R172.reuse, R182, R160 ;  /* 0x000000b6aca0723c */ /* 0x040fe200000018a0 */
[----:B------:R-:W2:Y:S03]  /*ddf0*/  LDSM.16.MT88.4 R180, [R225+0x3880] ;  /* 0x00388000e1b4783b */ /* 0x000ea60000004200 */
[C---:B------:R-:W-:Y:S02]  /*de00*/  FMUL.FTZ R92, R164.reuse, R92 ;  /* 0x0000005ca45c7220 */ /* 0x040fe40000410000 */
[----:B------:R-:W-:Y:S02]  /*de10*/  FMUL.FTZ R93, R164, R93 ;  /* 0x0000005da45d7220 */ /* 0x000fe40000410000 */
[-C--:B------:R-:W-:Y:S04]  /*de20*/  HMMA.16816.F32 R52, R172, R184.reuse, R52 ;  /* 0x000000b8ac34723c */ /* 0x080fe80000001834 */
[C---:B------:R-:W-:Y:S02]  /*de30*/  FMUL.FTZ R94, R0.reuse, R94 ;  /* 0x0000005e005e7220 */ /* 0x040fe40000410000 */
[----:B------:R-:W-:Y:S02]  /*de40*/  FMUL.FTZ R95, R0, R95 ;  /* 0x0000005f005f7220 */ /* 0x000fe40000410000 */
[C---:B------:R-:W-:Y:S04]  /*de50*/  HMMA.16816.F32 R56, R176.reuse, R184, R56 ;  /* 0x000000b8b038723c */ /* 0x040fe80000001838 */
[C---:B------:R-:W-:Y:S02]  /*de60*/  FMUL.FTZ R96, R166.reuse, R96 ;  /* 0x00000060a6607220 */ /* 0x040fe40000410000 */
[C---:B------:R-:W-:Y:S02]  /*de70*/  FMUL.FTZ R97, R166.reuse, R97 ;  /* 0x00000061a6617220 */ /* 0x040fe40000410000 */
[-C--:B------:R-:W-:Y:S04]  /*de80*/  HMMA.16816.F32 R60, R176, R186.reuse, R60 ;  /* 0x000000bab03c723c */ /* 0x080fe8000000183c */
[--C-:B-1----:R-:W-:Y:S02]  /*de90*/  FFMA.FTZ R32, R23, c[0x0][0x2d0], -R205.reuse ;  /* 0x0000b40017207a23 */ /* 0x102fe400000108cd */
[----:B------:R-:W-:Y:S01]  /*dea0*/  LDSM.16.MT88.4 R20, [R228+0x3880] ;  /* 0x00388000e414783b */ /* 0x000fe20000004200 */
[C---:B------:R-:W-:Y:S01]  /*deb0*/  FMUL.FTZ R98, R165.reuse, R98 ;  /* 0x00000062a5627220 */ /* 0x040fe20000410000 */
[C---:B------:R-:W-:Y:S01]  /*dec0*/  HMMA.16816.F32 R64, R172.reuse, R186, R64 ;  /* 0x000000baac40723c */ /* 0x040fe20000001840 */
[----:B------:R1:W1:Y:S03]  /*ded0*/  MUFU.EX2 R212, R32 ;  /* 0x0000002000d47308 */ /* 0x0002660000000800 */
[C---:B------:R-:W-:Y:S02]  /*dee0*/  FMUL.FTZ R99, R165.reuse, R99 ;  /* 0x00000063a5637220 */ /* 0x040fe40000410000 */
[----:B------:R-:W3:Y:S01]  /*def0*/  LDSM.16.MT88.4 R184, [R226+0x3880] ;  /* 0x00388000e2b8783b */ /* 0x000ee20000004200 */
[C---:B------:R-:W-:Y:S01]  /*df00*/  FMUL.FTZ R100, R166.reuse, R100 ;  /* 0x00000064a6647220 */ /* 0x040fe20000410000 */
[-C--:B--2---:R-:W-:Y:S04]  /*df10*/  HMMA.16816.F32 R68, R172, R180.reuse, R68 ;  /* 0x000000b4ac44723c */ /* 0x084fe80000001844 */
[C---:B------:R-:W-:Y:S02]  /*df20*/  FMUL.FTZ R101, R166.reuse, R101 ;  /* 0x00000065a6657220 */ /* 0x040fe40000410000 */
[C---:B------:R-:W-:Y:S02]  /*df30*/  FMUL.FTZ R102, R165.reuse, R102 ;  /* 0x00000066a5667220 */ /* 0x040fe40000410000 */
[C---:B------:R-:W-:Y:S01]  /*df40*/  FMUL.FTZ R103, R165.reuse, R103 ;  /* 0x00000067a5677220 */ /* 0x040fe20000410000 */
[C---:B------:R-:W-:Y:S04]  /*df50*/  HMMA.16816.F32 R72, R176.reuse, R180, R72 ;  /* 0x000000b4b048723c */ /* 0x040fe80000001848 */
[C---:B------:R-:W-:Y:S02]  /*df60*/  FMUL.FTZ R112, R166.reuse, R112 ;  /* 0x00000070a6707220 */ /* 0x040fe40000410000 */
[C---:B------:R-:W-:Y:S02]  /*df70*/  FMUL.FTZ R113, R166.reuse, R113 ;  /* 0x00000071a6717220 */ /* 0x040fe40000410000 */
[-C--:B------:R-:W-:Y:S01]  /*df80*/  HMMA.16816.F32 R76, R176, R182.reuse, R76 ;  /* 0x000000b6b04c723c */ /* 0x080fe2000000184c */
[----:B-1----:R-:W1:Y:S03]  /*df90*/  LDSM.16.MT88.4 R32, [R227+0x3880] ;  /* 0x00388000e320783b */ /* 0x002e660000004200 */
[C---:B------:R-:W-:Y:S02]  /*dfa0*/  FMUL.FTZ R114, R165.reuse, R114 ;  /* 0x00000072a5727220 */ /* 0x040fe40000410000 */
[C---:B------:R-:W-:Y:S02]  /*dfb0*/  FMUL.FTZ R115, R165.reuse, R115 ;  /* 0x00000073a5737220 */ /* 0x040fe40000410000 */
[C---:B------:R-:W-:Y:S01]  /*dfc0*/  HMMA.16816.F32 R80, R172.reuse, R182, R80 ;  /* 0x000000b6ac50723c */ /* 0x040fe20000001850 */
[----:B------:R-:W2:Y:S03]  /*dfd0*/  LDSM.16.MT88.4 R180, [R226+0x2880] ;  /* 0x00288000e2b4783b */ /* 0x000ea60000004200 */
[C---:B------:R-:W-:Y:S02]  /*dfe0*/  FMUL.FTZ R116, R166.reuse, R116 ;  /* 0x00000074a6747220 */ /* 0x040fe40000410000 */
[----:B------:R-:W-:Y:S02]  /*dff0*/  FMUL.FTZ R117, R166, R117 ;  /* 0x00000075a6757220 */ /* 0x000fe40000410000 */
[C---:B------:R-:W-:Y:S04]  /*e000*/  FMUL.FTZ R118, R165.reuse, R118 ;  /* 0x00000076a5767220 */ /* 0x040fe80000410000 */
[----:B------:R-:W-:Y:S01]  /*e010*/  FMUL.FTZ R119, R165, R119 ;  /* 0x00000077a5777220 */ /* 0x000fe20000410000 */
[-C--:B---3--:R-:W-:Y:S03]  /*e020*/  HMMA.16816.F32 R84, R172, R184.reuse, R84 ;  /* 0x000000b8ac54723c */ /* 0x088fe60000001854 */
        /* <DEDUP_REMOVED lines=11> */
[----:B------:R-:W1:Y:S03]  /*e0e0*/  LDSM.16.MT88.4 R184, [R228+0x2880] ;  /* 0x00288000e4b8783b */ /* 0x000e660000004200 */
[----:B------:R-:W-:Y:S01]  /*e0f0*/  FFMA.FTZ R31, R31, c[0x0][0x2d0], -R2 ;  /* 0x0000b4001f1f7a23 */ /* 0x000fe20000010802 */
[----:B------:R2:W2:Y:S01]  /*e100*/  MUFU.EX2 R199, R29 ;  /* 0x0000001d00c77308 */ /* 0x0004a20000000800 */
[C---:B------:R-:W-:Y:S02]  /*e110*/  FMUL.FTZ R124, R164.reuse, R124 ;  /* 0x0000007ca47c7220 */ /* 0x040fe40000410000 */
[-C--:B------:R-:W-:Y:S04]  /*e120*/  HMMA.16816.F32 R100, R172, R20.reuse, R100 ;  /* 0x00000014ac64723c */ /* 0x080fe80000001864 */
[C---:B------:R-:W-:Y:S02]  /*e130*/  FMUL.FTZ R104, R164.reuse, R104 ;  /* 0x00000068a4687220 */ /* 0x040fe40000410000 */
[----:B------:R-:W-:Y:S01]  /*e140*/  FMUL.FTZ R105, R164, R105 ;  /* 0x00000069a4697220 */ /* 0x000fe20000410000 */
[----:B------:R4:W-:Y:S01]  /*e150*/  MUFU.EX2 R171, R30 ;  /* 0x0000001e00ab7308 */ /* 0x0009e20000000800 */
[C---:B------:R-:W-:Y:S04]  /*e160*/  FMUL.FTZ R106, R0.reuse, R106 ;  /* 0x0000006a006a7220 */ /* 0x040fe80000410000 */
[----:B------:R-:W-:Y:S01]  /*e170*/  FMUL.FTZ R107, R0, R107 ;  /* 0x0000006b006b7220 */ /* 0x000fe20000410000 */
[----:B---3--:R-:W-:Y:S01]  /*e180*/  F2FP.PACK_AB R28, R208, R209 ;  /* 0x000000d1d01c723e */ /* 0x008fe200000000ff */
[----:B------:R-:W-:Y:S02]  /*e190*/  FMUL.FTZ R125, R164, R125 ;  /* 0x0000007da47d7220 */ /* 0x000fe40000410000 */
[C---:B------:R-:W-:Y:S01]  /*e1a0*/  FMUL.FTZ R126, R0.reuse, R126 ;  /* 0x0000007e007e7220 */ /* 0x040fe20000410000 */
[----:B------:R-:W3:Y:S01]  /*e1b0*/  MUFU.EX2 R170, R31 ;  /* 0x0000001f00aa7308 */ /* 0x000ee20000000800 */
[----:B------:R-:W-:Y:S01]  /*e1c0*/  FMUL.FTZ R127, R0, R127 ;  /* 0x0000007f007f7220 */ /* 0x000fe20000410000 */
[C---:B------:R-:W-:Y:S04]  /*e1d0*/  HMMA.16816.F32 R104, R176.reuse, R20, R104 ;  /* 0x00000014b068723c */ /* 0x040fe80000001868 */
[----:B------:R-:W-:Y:S01]  /*e1e0*/  FMUL.FTZ R108, R164, R108 ;  /* 0x0000006ca46c7220 */ /* 0x000fe20000410000 */
[----:B--2---:R-:W-:Y:S01]  /*e1f0*/  F2FP.PACK_AB R29, R192, R193 ;  /* 0x000000c1c01d723e */ /* 0x004fe200000000ff */
[----:B------:R-:W-:Y:S01]  /*e200*/  FMUL.FTZ R109, R164, R109 ;  /* 0x0000006da46d7220 */ /* 0x000fe20000410000 */
[----:B------:R-:W-:Y:S01]  /*e210*/  F2FP.PACK_AB R20, R216, R217 ;  /* 0x000000d9d814723e */ /* 0x000fe200000000ff */
[----:B------:R-:W-:Y:S01]  /*e220*/  FMUL.FTZ R110, R0, R110 ;  /* 0x0000006e006e7220 */ /* 0x000fe20000410000 */
[----:B------:R-:W-:Y:S03]  /*e230*/  F2FP.PACK_AB R21, R212, R213 ;  /* 0x000000d5d415723e */ /* 0x000fe600000000ff */
[----:B------:R-:W-:Y:S01]  /*e240*/  FMUL.FTZ R111, R0, R111 ;  /* 0x0000006f006f7220 */ /* 0x000fe20000410000 */
[----:B----4-:R-:W-:Y:S01]  /*e250*/  F2FP.PACK_AB R30, R199, R207 ;  /* 0x000000cfc71e723e */ /* 0x010fe200000000ff */
[C---:B------:R-:W-:Y:S02]  /*e260*/  FMUL.FTZ R128, R166.reuse, R128 ;  /* 0x00000080a6807220 */ /* 0x040fe40000410000 */
[----:B------:R-:W-:Y:S02]  /*e270*/  FMUL.FTZ R129, R166, R129 ;  /* 0x00000081a6817220 */ /* 0x000fe40000410000 */
[C---:B------:R-:W-:Y:S01]  /*e280*/  FMUL.FTZ R130, R165.reuse, R130 ;  /* 0x00000082a5827220 */ /* 0x040fe20000410000 */
[-C--:B------:R-:W-:Y:S03]  /*e290*/  HMMA.16816.F32 R108, R176, R22.reuse, R108 ;  /* 0x00000016b06c723c */ /* 0x080fe6000000186c */
[----:B---3--:R-:W-:Y:S01]  /*e2a0*/  F2FP.PACK_AB R31, R170, R171 ;  /* 0x000000abaa1f723e */ /* 0x008fe200000000ff */
[----:B------:R-:W-:Y:S02]  /*e2b0*/  FMUL.FTZ R131, R165, R131 ;  /* 0x00000083a5837220 */ /* 0x000fe40000410000 */
[----:B------:R-:W-:Y:S02]  /*e2c0*/  FFMA.FTZ R49, R49, c[0x0][0x2d0], -R204 ;  /* 0x0000b40031317a23 */ /* 0x000fe400000108cc */
[C---:B------:R-:W-:Y:S02]  /*e2d0*/  HMMA.16816.F32 R112, R172.reuse, R22, R112 ;  /* 0x00000016ac70723c */ /* 0x040fe40000001870 */
[----:B------:R-:W-:Y:S02]  /*e2e0*/  MUFU.EX2 R195, R49 ;  /* 0x0000003100c37308 */ /* 0x000fe40000000800 */
[--C-:B------:R-:W-:Y:S02]  /*e2f0*/  FFMA.FTZ R51, R51, c[0x0][0x2d0], -R205.reuse ;  /* 0x0000b40033337a23 */ /* 0x100fe400000108cd */
[--C-:B------:R-:W-:Y:S01]  /*e300*/  FFMA.FTZ R40, R40, c[0x0][0x2d0], -R206.reuse ;  /* 0x0000b40028287a23 */ /* 0x100fe200000108ce */
[----:B------:R-:W-:Y:S01]  /*e310*/  F2FP.PACK_AB R22, R214, R215 ;  /* 0x000000d7d616723e */ /* 0x000fe200000000ff */
[-C--:B-1----:R-:W-:Y:S04]  /*e320*/  HMMA.16816.F32 R116, R172, R32.reuse, R116 ;  /* 0x00000020ac74723c */ /* 0x082fe80000001874 */
[----:B------:R1:W-:Y:S01]  /*e330*/  MUFU.EX2 R49, R39 ;  /* 0x0000002700317308 */ /* 0x0003e20000000800 */
[----:B------:R-:W-:Y:S01]  /*e340*/  F2FP.PACK_AB R23, R210, R211 ;  /* 0x000000d3d217723e */ /* 0x000fe200000000ff */
[----:B------:R-:W-:Y:S02]  /*e350*/  FFMA.FTZ R45, R45, c[0x0][0x2d0], -R206 ;  /* 0x0000b4002d2d7a23 */ /* 0x000fe400000108ce */
[C---:B------:R-:W-:Y:S04]  /*e360*/  HMMA.16816.F32 R120, R176.reuse, R32, R120 ;  /* 0x00000020b078723c */ /* 0x040fe80000001878 */
[----:B------:R-:W-:Y:S02]  /*e370*/  FFMA.FTZ R50, R50, c[0x0][0x2d0], -R205 ;  /* 0x0000b40032327a23 */ /* 0x000fe400000108cd */
[----:B------:R-:W-:Y:S01]  /*e380*/  MUFU.EX2 R51, R51 ;  /* 0x0000003300337308 */ /* 0x000fe20000000800 */
[----:B------:R-:W-:Y:S01]  /*e390*/  FFMA.FTZ R48, R48, c[0x0][0x2d0], -R204 ;  /* 0x0000b40030307a23 */ /* 0x000fe200000108cc */
[-C--:B------:R-:W-:Y:S04]  /*e3a0*/  HMMA.16816.F32 R124, R176, R34.reuse, R124 ;  /* 0x00000022b07c723c */ /* 0x080fe8000000187c */
[--C-:B------:R-:W-:Y:S02]  /*e3b0*/  FFMA.FTZ R41, R41, c[0x0][0x2d0], -R206.reuse ;  /* 0x0000b40029297a23 */ /* 0x100fe400000108ce */
[----:B------:R-:W-:Y:S02]  /*e3c0*/  FFMA.FTZ R44, R44, c[0x0][0x2d0], -R206 ;  /* 0x0000b4002c2c7a23 */ /* 0x000fe400000108ce */
[----:B------:R-:W-:Y:S01]  /*e3d0*/  HMMA.16816.F32 R128, R172, R34, R128 ;  /* 0x00000022ac80723c */ /* 0x000fe20000001880 */
[----:B------:R-:W2:Y:S01]  /*e3e0*/  LDSM.16.MT88.4 R32, [R227+0x2880] ;  /* 0x00288000e320783b */ /* 0x000ea20000004200 */
[----:B------:R-:W-:Y:S02]  /*e3f0*/  MUFU.EX2 R45, R45 ;  /* 0x0000002d002d7308 */ /* 0x000fe40000000800 */
[--C-:B------:R-:W-:Y:S02]  /*e400*/  FFMA.FTZ R42, R42, c[0x0][0x2d0], -R2.reuse ;  /* 0x0000b4002a2a7a23 */ /* 0x100fe40000010802 */
[--C-:B------:R-:W-:Y:S02]  /*e410*/  FFMA.FTZ R43, R43, c[0x0][0x2d0], -R2.reuse ;  /* 0x0000b4002b2b7a23 */ /* 0x100fe40000010802 */
[-C--:B------:R-:W-:Y:S01]  /*e420*/  HMMA.16816.F32 R4, R20, R24.reuse, R4 ;  /* 0x000000181404723c */ /* 0x080fe20000001804 */
[----:B------:R-:W-:Y:S03]  /*e430*/  LDSM.16.MT88.4 R172, [R226+0x4080] ;  /* 0x00408000e2ac783b */ /* 0x000fe60000004200 */
[----:B------:R-:W-:Y:S01]  /*e440*/  MUFU.EX2 R196, R48 ;  /* 0x0000003000c47308 */ /* 0x000fe20000000800 */
[--C-:B------:R-:W-:Y:S02]  /*e450*/  FFMA.FTZ R46, R46, c[0x0][0x2d0], -R2.reuse ;  /* 0x0000b4002e2e7a23 */ /* 0x100fe40000010802 */
[----:B------:R-:W-:Y:S01]  /*e460*/  FFMA.FTZ R2, R47, c[0x0][0x2d0], -R2 ;  /* 0x0000b4002f027a23 */ /* 0x000fe20000010802 */
[C---:B------:R-:W-:Y:S01]  /*e470*/  HMMA.16816.F32 R8, R28.reuse, R24, R8 ;  /* 0x000000181c08723c */ /* 0x040fe20000001808 */
[----:B-1----:R-:W-:Y:S03]  /*e480*/  LDSM.16.MT88.4 R36, [R227+0x3080] ;  /* 0x00308000e324783b */ /* 0x002fe60000004200 */
[----:B------:R-:W-:Y:S02]  /*e490*/  FFMA.FTZ R166, R166, R252, R245 ;  /* 0x000000fca6a67223 */ /* 0x000fe400000100f5 */
[----:B------:R-:W-:Y:S01]  /*e4a0*/  MUFU.EX2 R50, R50 ;  /* 0x0000003200327308 */ /* 0x000fe20000000800 */
[----:B------:R-:W-:Y:S01]  /*e4b0*/  FFMA.FTZ R165, R165, R251, R222 ;  /* 0x000000fba5a57223 */ /* 0x000fe200000100de */
[-C--:B------:R-:W-:Y:S04]  /*e4c0*/  HMMA.16816.F32 R12, R28, R26.reuse, R12 ;  /* 0x0000001a1c0c723c */ /* 0x080fe8000000180c */
[----:B------:R-:W-:Y:S04]  /*e4d0*/  FFMA.FTZ R164, R164, R250, R221 ;  /* 0x000000faa4a47223 */ /* 0x000fe800000100dd */
[C---:B------:R-:W-:Y:S01]  /*e4e0*/  HMMA.16816.F32 R16, R20.reuse, R26, R16 ;  /* 0x0000001a1410723c */ /* 0x040fe20000001810 */
[----:B------:R-:W1:Y:S01]  /*e4f0*/  LDSM.16.MT88.4 R24, [R225+0x4080] ;  /* 0x00408000e118783b */ /* 0x000e620000004200 */
[----:B------:R-:W-:Y:S06]  /*e500*/  MUFU.EX2 R48, R40 ;  /* 0x0000002800307308 */ /* 0x000fec0000000800 */
[-C--:B------:R-:W-:Y:S04]  /*e510*/  HMMA.16816.F32 R132, R20, R180.reuse, R132 ;  /* 0x000000b41484723c */ /* 0x080fe80000001884 */
[----:B------:R3:W-:Y:S04]  /*e520*/  MUFU.EX2 R40, R2 ;  /* 0x0000000200287308 */ /* 0x0007e80000000800 */
[C---:B------:R-:W-:Y:S06]  /*e530*/  HMMA.16816.F32 R136, R28.reuse, R180, R136 ;  /* 0x000000b41c88723c */ /* 0x040fec0000001888 */
[----:B------:R-:W4:Y:S02]  /*e540*/  MUFU.EX2 R41, R41 ;  /* 0x0000002900297308 */ /* 0x000f240000000800 */
[-C--:B------:R-:W-:Y:S08]  /*e550*/  HMMA.16816.F32 R140, R28, R182.reuse, R140 ;  /* 0x000000b61c8c723c */ /* 0x080ff0000000188c */
[C---:B------:R-:W-:Y:S01]  /*e560*/  HMMA.16816.F32 R144, R20.reuse, R182, R144 ;  /* 0x000000b61490723c */ /* 0x040fe20000001890 */
[----:B------:R-:W-:Y:S03]  /*e570*/  MUFU.EX2 R44, R44 ;  /* 0x0000002c002c7308 */ /* 0x000fe60000000800 */
[----:B---3--:R-:W-:Y:S04]  /*e580*/  FADD.FTZ R2, R246, R166 ;  /* 0x000000a6f6027221 */ /* 0x008fe80000010000 */
[-C--:B------:R-:W-:Y:S03]  /*e590*/  HMMA.16816.F32 R148, R20, R184.reuse, R148 ;  /* 0x000000b81494723c */ /* 0x080fe60000001894 */
[----:B------:R-:W-:Y:S01]  /*e5a0*/  MUFU.EX2 R42, R42 ;  /* 0x0000002a002a7308 */ /* 0x000fe20000000800 */
[----:B------:R-:W-:Y:S04]  /*e5b0*/  FADD.FTZ R2, R248, R2 ;  /* 0x00000002f8027221 */ /* 0x000fe80000010000 */
[C---:B------:R-:W-:Y:S04]  /*e5c0*/  HMMA.16816.F32 R152, R28.reuse, R184, R152 ;  /* 0x000000b81c98723c */ /* 0x040fe80000001898 */
[----:B------:R-:W-:Y:S01]  /*e5d0*/  FADD.FTZ R2, R247, R2 ;  /* 0x00000002f7027221 */ /* 0x000fe20000010000 */
[----:B------:R-:W3:Y:S03]  /*e5e0*/  MUFU.EX2 R43, R43 ;  /* 0x0000002b002b7308 */ /* 0x000ee60000000800 */
[-C--:B------:R-:W-:Y:S07]  /*e5f0*/  HMMA.16816.F32 R156, R28, R186.reuse, R156 ;  /* 0x000000ba1c9c723c */ /* 0x080fee000000189c */
[----:B------:R-:W1:Y:S01]  /*e600*/  MUFU.EX2 R46, R46 ;  /* 0x0000002e002e7308 */ /* 0x000e620000000800 */
[C---:B------:R-:W-:Y:S08]  /*e610*/  HMMA.16816.F32 R160, R20.reuse, R186, R160 ;  /* 0x000000ba14a0723c */ /* 0x040ff000000018a0 */
[-C--:B--2---:R-:W-:Y:S08]  /*e620*/  HMMA.16816.F32 R52, R20, R32.reuse, R52 ;  /* 0x000000201434723c */ /* 0x084ff00000001834 */
        /* <DEDUP_REMOVED lines=12> */
[C---:B------:R-:W-:Y:S08]  /*e6f0*/  HMMA.16816.F32 R96, R20.reuse, R174, R96 ;  /* 0x000000ae1460723c */ /* 0x040ff00000001860 */
[-C--:B--2---:R-:W-:Y:S08]  /*e700*/  HMMA.16816.F32 R100, R20, R32.reuse, R100 ;  /* 0x000000201464723c */ /* 0x084ff00000001864 */
[C---:B------:R-:W-:Y:S08]  /*e710*/  HMMA.16816.F32 R104, R28.reuse, R32, R104 ;  /* 0x000000201c68723c */ /* 0x040ff00000001868 */
[-C--:B------:R-:W-:Y:S08]  /*e720*/  HMMA.16816.F32 R108, R28, R34.reuse, R108 ;  /* 0x000000221c6c723c */ /* 0x080ff0000000186c */
[C---:B------:R-:W-:Y:S01]  /*e730*/  HMMA.16816.F32 R112, R20.reuse, R34, R112 ;  /* 0x000000221470723c */ /* 0x040fe20000001870 */
[----:B------:R-:W-:Y:S07]  /*e740*/  LDSM.16.MT88.4 R32, [R228+0x3080] ;  /* 0x00308000e420783b */ /* 0x000fee0000004200 */
[-C--:B-1----:R-:W-:Y:S08]  /*e750*/  HMMA.16816.F32 R116, R20, R24.reuse, R116 ;  /* 0x000000181474723c */ /* 0x082ff00000001874 */
[C---:B------:R-:W-:Y:S07]  /*e760*/  HMMA.16816.F32 R120, R28.reuse, R24, R120 ;  /* 0x000000181c78723c */ /* 0x040fee0000001878 */
[----:B----4-:R-:W-:Y:S01]  /*e770*/  F2FP.PACK_AB R24, R41, R48 ;  /* 0x000000302918723e */ /* 0x010fe200000000ff */
[-C--:B------:R-:W-:Y:S01]  /*e780*/  HMMA.16816.F32 R124, R28, R26.reuse, R124 ;  /* 0x0000001a1c7c723c */ /* 0x080fe2000000187c */
[----:B------:R-:W1:Y:S03]  /*e790*/  LDSM.16.MT88.4 R28, [R226+0x3080] ;  /* 0x00308000e21c783b */ /* 0x000e660000004200 */
[----:B---3--:R-:W-:Y:S04]  /*e7a0*/  F2FP.PACK_AB R25, R43, R42 ;  /* 0x0000002a2b19723e */ /* 0x008fe800000000ff */
[----:B------:R-:W-:Y:S07]  /*e7b0*/  HMMA.16816.F32 R128, R20, R26, R128 ;  /* 0x0000001a1480723c */ /* 0x000fee0000001880 */
[----:B------:R-:W-:Y:S02]  /*e7c0*/  F2FP.PACK_AB R20, R197, R198 ;  /* 0x000000c6c514723e */ /* 0x000fe400000000ff */
[----:B------:R-:W-:Y:S03]  /*e7d0*/  F2FP.PACK_AB R22, R195, R196 ;  /* 0x000000c4c316723e */ /* 0x000fe600000000ff */
[----:B------:R-:W-:Y:S02]  /*e7e0*/  F2FP.PACK_AB R21, R49, R194 ;  /* 0x000000c23115723e */ /* 0x000fe400000000ff */
[----:B------:R-:W-:Y:S02]  /*e7f0*/  F2FP.PACK_AB R23, R51, R50 ;  /* 0x000000323317723e */ /* 0x000fe400000000ff */
[----:B------:R-:W-:Y:S02]  /*e800*/  F2FP.PACK_AB R26, R45, R44 ;  /* 0x0000002c2d1a723e */ /* 0x000fe400000000ff */
[----:B------:R-:W-:Y:S03]  /*e810*/  F2FP.PACK_AB R27, R40, R46 ;  /* 0x0000002e281b723e */ /* 0x000fe600000000ff */
        /* <DEDUP_REMOVED lines=8> */
[-C--:B-1----:R-:W-:Y:S08]  /*e8a0*/  HMMA.16816.F32 R132, R20, R28.reuse, R132 ;  /* 0x0000001c1484723c */ /* 0x082ff00000001884 */
        /* <DEDUP_REMOVED lines=11> */
[-C--:B--2---:R-:W-:Y:S08]  /*e960*/  HMMA.16816.F32 R68, R20, R4.reuse, R68 ;  /* 0x000000041444723c */ /* 0x084ff00000001844 */
[C---:B------:R-:W-:Y:S07]  /*e970*/  HMMA.16816.F32 R72, R24.reuse, R4, R72 ;  /* 0x000000041848723c */ /* 0x040fee0000001848 */
[----:B------:R-:W-:Y:S01]  /*e980*/  FFMA.FTZ R4, R0, R249, R201 ;  /* 0x000000f900047223 */ /* 0x000fe200000100c9 */
[-C--:B------:R-:W-:Y:S04]  /*e990*/  HMMA.16816.F32 R76, R24, R6.reuse, R76 ;  /* 0x00000006184c723c */ /* 0x080fe8000000184c */
[----:B------:R-:W-:Y:S02]  /*e9a0*/  FADD.FTZ R4, R200, R4 ;  /* 0x00000004c8047221 */ /* 0x000fe40000010000 */
[----:B------:R-:W-:Y:S02]  /*e9b0*/  FADD.FTZ R0, R223, R165 ;  /* 0x000000a5df007221 */ /* 0x000fe40000010000 */
[C---:B------:R-:W-:Y:S04]  /*e9c0*/  HMMA.16816.F32 R80, R20.reuse, R6, R80 ;  /* 0x000000061450723c */ /* 0x040fe80000001850 */
[----:B------:R-:W-:Y:S02]  /*e9d0*/  FADD.FTZ R4, R202, R4 ;  /* 0x00000004ca047221 */ /* 0x000fe40000010000 */
[----:B------:R-:W-:Y:S02]  /*e9e0*/  FADD.FTZ R0, R244, R0 ;  /* 0x00000000f4007221 */ /* 0x000fe40000010000 */
[-C--:B---3--:R-:W-:Y:S04]  /*e9f0*/  HMMA.16816.F32 R84, R20, R8.reuse, R84 ;  /* 0x000000081454723c */ /* 0x088fe80000001854 */
[----:B------:R-:W-:Y:S02]  /*ea00*/  FADD.FTZ R0, R242, R0 ;  /* 0x00000000f2007221 */ /* 0x000fe40000010000 */
[----:B------:R-:W-:Y:S02]  /*ea10*/  FADD.FTZ R6, R217, R2 ;  /* 0x00000002d9067221 */ /* 0x000fe40000010000 */
[C---:B------:R-:W-:Y:S04]  /*ea20*/  HMMA.16816.F32 R88, R24.reuse, R8, R88 ;  /* 0x000000081858723c */ /* 0x040fe80000001858 */
[----:B------:R-:W-:Y:S02]  /*ea30*/  FADD.FTZ R5, R213, R0 ;  /* 0x00000000d5057221 */ /* 0x000fe40000010000 */
[----:B------:R-:W-:Y:S02]  /*ea40*/  FADD.FTZ R0, R216, R6 ;  /* 0x00000006d8007221 */ /* 0x000fe40000010000 */
[-C--:B------:R-:W-:Y:S04]  /*ea50*/  HMMA.16816.F32 R92, R24, R10.reuse, R92 ;  /* 0x0000000a185c723c */ /* 0x080fe8000000185c */
[----:B------:R-:W-:Y:S02]  /*ea60*/  FADD.FTZ R7, R203, R4 ;  /* 0x00000004cb077221 */ /* 0x000fe40000010000 */
[----:B------:R-:W-:Y:S01]  /*ea70*/  FADD.FTZ R8, R220, R164 ;  /* 0x000000a4dc087221 */ /* 0x000fe20000010000 */
[----:B------:R-:W-:Y:S01]  /*ea80*/  MOV R164, R167 ;  /* 0x000000a700a47202 */ /* 0x000fe20000000f00 */
        /* <DEDUP_REMOVED lines=23> */
[----:B------:R-:W-:Y:S01]  /*ec00*/  FADD.FTZ R2, R194, R7 ;  /* 0x00000007c2027221 */ /* 0x000fe20000010000 */
[----:B------:R-:W-:Y:S01]  /*ec10*/  MOV R170, R3 ;  /* 0x0000000300aa7202 */ /* 0x000fe20000000f00 */
        /* <DEDUP_REMOVED lines=9> */
[----:B------:R-:W-:Y:S03]  /*ecb0*/  FADD.FTZ R4, R50, R4 ;  /* 0x0000000432047221 */ /* 0x000fe60000010000 */
[----:B------:R-:W-:Y:S01]  /*ecc0*/  STL [R1+0x18], R5 ;  /* 0x0000180501007387 */ /* 0x000fe20000100800 */
[----:B------:R-:W-:Y:S02]  /*ecd0*/  FADD.FTZ R4, R51, R4 ;  /* 0x0000000433047221 */ /* 0x000fe40000010000 */
[----:B------:R-:W-:Y:S02]  /*ece0*/  FADD.FTZ R2, R44, R2 ;  /* 0x000000022c027221 */ /* 0x000fe40000010000 */
[----:B------:R-:W-:Y:S01]  /*ecf0*/  FADD.FTZ R0, R43, R6 ;  /* 0x000000062b007221 */ /* 0x000fe20000010000 */
[----:B------:R-:W-:Y:S01]  /*ed00*/  STL [R1+0x14], R4 ;  /* 0x0000140401007387 */ /* 0x000fe20000100800 */
[----:B------:R-:W-:Y:S02]  /*ed10*/  FADD.FTZ R2, R45, R2 ;  /* 0x000000022d027221 */ /* 0x000fe40000010000 */
[----:B------:R-:W-:Y:S03]  /*ed20*/  FADD.FTZ R0, R46, R0 ;  /* 0x000000002e007221 */ /* 0x000fe60000010000 */
[----:B------:R1:W-:Y:S01]  /*ed30*/  STL [R1+0x1c], R2 ;  /* 0x00001c0201007387 */ /* 0x0003e20000100800 */
[----:B------:R-:W-:Y:S05]  /*ed40*/  FADD.FTZ R0, R40, R0 ;  /* 0x0000000028007221 */ /* 0x000fea0000010000 */
[----:B------:R2:W-:Y:S01]  /*ed50*/  STL [R1+0x20], R0 ;  /* 0x0000200001007387 */ /* 0x0005e20000100800 */
[----:B-1----:R-:W-:Y:S02]  /*ed60*/  MOV R2, R168 ;  /* 0x000000a800027202 */ /* 0x002fe40000000f00 */
[----:B--2---:R-:W-:Y:S01]  /*ed70*/  MOV R0, R169 ;  /* 0x000000a900007202 */ /* 0x004fe20000000f00 */
[----:B------:R-:W-:-:S05]  /*ed80*/  @P0 BRA `(.L_x_1048) ;  /* 0xffffd2c000000947 */ /* 0x000fca000383ffff */
.L_x_1047:
[----:B------:R-:W-:-:S06]  /*ed90*/  UISETP.GE.AND UP0, UPT, UR13, UR8, UPT ;  /* 0x000000080d00728c */ /* 0x000fcc000bf06270 */
[----:B------:R-:W-:-:S13]  /*eda0*/  PLOP3.LUT P0, PT, PT, PT, UP0, 0x80, 0x0 ;  /* 0x000000000000781c */ /* 0x000fda0003f0f008 */
[----:B------:R-:W-:Y:S05]  /*edb0*/  @!P0 BRA `(.L_x_1049) ;  /* 0x000048e000008947 */ /* 0x000fea0003800000 */
[----:B-1----:R-:W2:Y:S04]  /*edc0*/  LDL.64 R4, [R1+0x48] ;  /* 0x0000480001047983 */ /* 0x002ea80000100a00 */
        /* <DEDUP_REMOVED lines=23> */
.L_x_1066:
[----:B------:R-:W2:Y:S01]  /*ef40*/  LDL.64 R40, [R1+0x8] ;  /* 0x0000080001287983 */ /* 0x000ea20000100a00 */
[----:B------:R-:W-:Y:S04]  /*ef50*/  DEPBAR.LE SB0, 0x0 ;  /* 0x000080000000791a */ /* 0x000fe80000000000 */
[----:B------:R-:W-:Y:S01]  /*ef60*/  USHF.R.S32.HI UR5, URZ, 0x1f, UR13 ;  /* 0x0000001f3f057899 */ /* 0x000fe2000801140d */
[----:B------:R-:W3:Y:S01]  /*ef70*/  LDL.64 R168, [R1] ;  /* 0x0000000001a87983 */ /* 0x000ee20000100a00 */
[----:B-1----:R-:W-:Y:S01]  /*ef80*/  IMAD.U32 R2, RZ, RZ, UR22 ;  /* 0x00000016ff027e24 */ /* 0x002fe2000f8e00ff */
[----:B------:R-:W-:Y:S01]  /*ef90*/  UIMAD UR4, UR25, UR13, URZ ;  /* 0x0000000d190472a4 */ /* 0x000fe2000f8e023f */
[----:B------:R-:W-:Y:S01]  /*efa0*/  IMAD.U32 R3, RZ, RZ, UR23 ;  /* 0x00000017ff037e24 */ /* 0x000fe2000f8e00ff */
[----:B------:R-:W-:Y:S02]  /*efb0*/  UISETP.GT.AND UP0, UPT, UR13, UR8, UPT ;  /* 0x000000080d00728c */ /* 0x000fe4000bf04270 */
[----:B------:R-:W-:Y:S01]  /*efc0*/  BAR.SYNC.DEFER_BLOCKING 0x0 ;  /* 0x0000000000007b1d */ /* 0x000fe20000010000 */
[----:B------:R-:W-:Y:S02]  /*efd0*/  UIMAD UR4, UR5, UR22, UR4 ;  /* 0x00000016050472a4 */ /* 0x000fe4000f8e0204 */
[----:B------:R-:W-:Y:S06]  /*efe0*/  UISETP.NE.AND UP1, UPT, UR17, URZ, UPT ;  /* 0x0000003f1100728c */ /* 0x000fec000bf25270 */
[----:B------:R-:W-:Y:S01]  /*eff0*/  PLOP3.LUT P2, PT, PT, PT, UP1, 0x80, 0x0 ;  /* 0x000000000000781c */ /* 0x000fe20003f4f018 */
[----:B------:R-:W-:Y:S04]  /*f000*/  @UP0 UIADD3 UR27, UR13, -0x1, URZ ;  /* 0xffffffff0d1b0890 */ /* 0x000fe8000fffe03f */
[----:B------:R-:W-:Y:S01]  /*f010*/  @UP0 USHF.R.S32.HI UR26, URZ, 0x1f, UR27 ;  /* 0x0000001f3f1a0899 */ /* 0x000fe2000801141b */
[----:B-----5:R-:W-:Y:S06]  /*f020*/  LDSM.16.M88.4 R48, [R231+0x8080] ;  /* 0x00808000e730783b */ /* 0x020fec0000000200 */
[----:B------:R-:W1:Y:S06]  /*f030*/  LDSM.16.M88.4 R16, [R224+0x5080] ;  /* 0x00508000e010783b */ /* 0x000e6c0000000200 */
[----:B------:R-:W4:Y:S06]  /*f040*/  LDSM.16.M88.4 R44, [R231+0xa080] ;  /* 0x00a08000e72c783b */ /* 0x000f2c0000000200 */
[----:B------:R-:W4:Y:S06]  /*f050*/  LDSM.16.M88.4 R32, [R224+0x5880] ;  /* 0x00588000e020783b */ /* 0x000f2c0000000200 */
[----:B------:R-:W3:Y:S06]  /*f060*/  LDL.64 R246, [R1+0x30] ;  /* 0x0000300001f67983 */ /* 0x000eec0000100a00 */
[----:B------:R-:W4:Y:S06]  /*f070*/  LDSM.16.M88.4 R172, [R224+0x6080] ;  /* 0x00608000e0ac783b */ /* 0x000f2c0000000200 */
[----:B------:R-:W3:Y:S06]  /*f080*/  LDL.64 R244, [R1+0x40] ;  /* 0x0000400001f47983 */ /* 0x000eec0000100a00 */
[----:B------:R-:W-:Y:S01]  /*f090*/  LDSM.16.M88.4 R192, [R233+0x8080] ;  /* 0x00808000e9c0783b */ /* 0x000fe20000000200 */
[-C--:B-1----:R-:W-:Y:S05]  /*f0a0*/  HMMA.16816.F32 R4, R48, R16.reuse, RZ ;  /* 0x000000103004723c */ /* 0x082fea00000018ff */
[----:B------:R-:W3:Y:S03]  /*f0b0*/  LDL R171, [R1+0x24] ;  /* 0x0000240001ab7983 */ /* 0x000ee60000100800 */
[C---:B----4-:R-:W-:Y:S03]  /*f0c0*/  HMMA.16816.F32 R8, R44.reuse, R16, RZ ;  /* 0x000000102c08723c */ /* 0x050fe600000018ff */
[----:B------:R-:W1:Y:S06]  /*f0d0*/  LDSM.16.M88.4 R196, [R235] ;  /* 0x00000000ebc4783b */ /* 0x000e6c0000000200 */
[----:B------:R-:W4:Y:S01]  /*f0e0*/  LDL R167, [R1+0x10] ;  /* 0x0000100001a77983 */ /* 0x000f220000100800 */
[-C--:B------:R-:W-:Y:S05]  /*f0f0*/  HMMA.16816.F32 R12, R44, R18.reuse, RZ ;  /* 0x000000122c0c723c */ /* 0x080fea00000018ff */
[----:B------:R-:W1:Y:S03]  /*f100*/  LDSM.16.M88.4 R200, [R233+0xa080] ;  /* 0x00a08000e9c8783b */ /* 0x000e660000000200 */
[C---:B------:R-:W-:Y:S03]  /*f110*/  HMMA.16816.F32 R16, R48.reuse, R18, RZ ;  /* 0x000000123010723c */ /* 0x040fe600000018ff */
[----:B------:R-:W1:Y:S05]  /*f120*/  LDSM.16.M88.4 R204, [R241] ;  /* 0x00000000f1cc783b */ /* 0x000e6a0000000200 */
[-C--:B------:R-:W-:Y:S08]  /*f130*/  HMMA.16816.F32 R20, R48, R32.reuse, RZ ;  /* 0x000000203014723c */ /* 0x080ff000000018ff */
[C---:B------:R-:W-:Y:S08]  /*f140*/  HMMA.16816.F32 R24, R44.reuse, R32, RZ ;  /* 0x000000202c18723c */ /* 0x040ff000000018ff */
[-C--:B------:R-:W-:Y:S08]  /*f150*/  HMMA.16816.F32 R28, R44, R34.reuse, RZ ;  /* 0x000000222c1c723c */ /* 0x080ff000000018ff */
[C---:B------:R-:W-:Y:S08]  /*f160*/  HMMA.16816.F32 R32, R48.reuse, R34, RZ ;  /* 0x000000223020723c */ /* 0x040ff000000018ff */
[-C--:B------:R-:W-:Y:S01]  /*f170*/  HMMA.16816.F32 R36, R48, R172.reuse, RZ ;  /* 0x000000ac3024723c */ /* 0x080fe200000018ff */
[C---:B--2---:R-:W-:Y:S07]  /*f180*/  IMAD.WIDE.U32 R208, R2.reuse, UR13, R40 ;  /* 0x0000000d02d07c25 */ /* 0x044fee000f8e0028 */
[C---:B------:R-:W-:Y:S04]  /*f190*/  HMMA.16816.F32 R40, R44.reuse, R172, RZ ;  /* 0x000000ac2c28723c */ /* 0x040fe800000018ff */
[----:B------:R-:W-:Y:S01]  /*f1a0*/  IADD3 R0, R209, UR4, RZ ;  /* 0x00000004d1007c10 */ /* 0x000fe2000fffe0ff */
[----:B---3--:R-:W-:Y:S01]  /*f1b0*/  IMAD.WIDE.U32 R2, R2, UR13, R168 ;  /* 0x0000000d02027c25 */ /* 0x008fe2000f8e00a8 */
[C---:B------:R-:W-:Y:S02]  /*f1c0*/  LEA R168, P1, R208.reuse, c[0x0][0x1f8], 0x1 ;  /* 0x00007e00d0a87a11 */ /* 0x040fe400078208ff */
[-C--:B------:R-:W-:Y:S04]  /*f1d0*/  HMMA.16816.F32 R44, R44, R174.reuse, RZ ;  /* 0x000000ae2c2c723c */ /* 0x080fe800000018ff */
[----:B------:R-:W-:Y:S02]  /*f1e0*/  LEA.HI.X R169, R208, c[0x0][0x1fc], R0, 0x1, P1 ;  /* 0x00007f00d0a97a11 */ /* 0x000fe400008f0c00 */
[----:B------:R-:W2:Y:S01]  /*f1f0*/  LDSM.16.M88.4 R208, [R240] ;  /* 0x00000000f0d0783b */ /* 0x000ea20000000200 */
[----:B------:R-:W-:Y:S01]  /*f200*/  IADD3 R3, R3, UR4, RZ ;  /* 0x0000000403037c10 */ /* 0x000fe2000fffe0ff */
[----:B------:R-:W-:Y:S01]  /*f210*/  ULDC.64 UR4, c[0x0][0x1e0] ;  /* 0x0000780000047ab9 */ /* 0x000fe20000000a00 */
[C---:B------:R-:W-:Y:S01]  /*f220*/  LEA R212, P0, R2.reuse, c[0x0][0x1f8], 0x1 ;  /* 0x00007e0002d47a11 */ /* 0x040fe200078008ff */
[----:B------:R-:W-:Y:S01]  /*f230*/  @UP0 UIMAD.WIDE.U32 UR28, UR27, UR4, URZ ;  /* 0x000000041b1c02a5 */ /* 0x000fe2000f8e003f */
[----:B------:R-:W-:Y:S01]  /*f240*/  HMMA.16816.F32 R48, R48, R174, RZ ;  /* 0x000000ae3030723c */ /* 0x000fe200000018ff */
[----:B------:R-:W-:Y:S01]  /*f250*/  @!PT LDS RZ, [RZ] ;  /* 0x00000000fffff984 */ /* 0x000fe20000000800 */
[----:B------:R-:W-:Y:S01]  /*f260*/  @!PT LDS RZ, [RZ] ;  /* 0x00000000fffff984 */ /* 0x000fe20000000800 */
[----:B------:R-:W-:Y:S01]  /*f270*/  @!PT LDS RZ, [RZ] ;  /* 0x00000000fffff984 */ /* 0x000fe20000000800 */
[----:B------:R3:W-:Y:S01]  /*f280*/  LDGSTS.E.BYPASS.LTC128B.128 [R243+0x2080], [R168.64], !P4 ;  /* 0x02080000a8f37fae */ /* 0x0007e2000e101d54 */
[----:B------:R-:W-:Y:S01]  /*f290*/  @UP0 UIMAD UR26, UR26, UR4, URZ ;  /* 0x000000041a1a02a4 */ /* 0x000fe2000f8e023f */
[----:B------:R-:W-:Y:S02]  /*f2a0*/  LEA.HI.X R213, R2, c[0x0][0x1fc], R3, 0x1, P0 ;  /* 0x00007f0002d57a11 */ /* 0x000fe400000f0c03 */
[----:B------:R-:W-:Y:S01]  /*f2b0*/  IMAD.U32 R0, RZ, RZ, UR28 ;  /* 0x0000001cff007e24 */ /* 0x000fe2000f8e00ff */
[----:B------:R-:W-:Y:S01]  /*f2c0*/  IADD3 R2, P0, R168, UR12, RZ ;  /* 0x0000000ca8027c10 */ /* 0x000fe2000ff1e0ff */
[----:B------:R-:W-:Y:S01]  /*f2d0*/  @UP0 UIMAD UR26, UR27, UR5, UR26 ;  /* 0x000000051b1a02a4 */ /* 0x000fe2000f8e021a */
[-C--:B-1----:R-:W-:Y:S01]  /*f2e0*/  HMMA.16816.F32 R4, R192, R196.reuse, R4 ;  /* 0x000000c4c004723c */ /* 0x082fe20000001804 */
[----:B------:R1:W-:Y:S02]  /*f2f0*/  LDGSTS.E.BYPASS.LTC128B.128 [R243+0x3880], [R212.64], !P3 ;  /* 0x03880000d4f37fae */ /* 0x0003e4000d901d54 */
[----:B------:R-:W-:Y:S02]  /*f300*/  @UP0 UIADD3 UR4, UR29, UR26, URZ ;  /* 0x0000001a1d040290 */ /* 0x000fe4000fffe03f */
[----:B------:R-:W-:Y:S01]  /*f310*/  IADD3.X R3, R169, UR11, RZ, P0, !PT ;  /* 0x0000000ba9037c10 */ /* 0x000fe200087fe4ff */
[----:B------:R-:W-:Y:S01]  /*f320*/  UIMAD UR29, UR13, -0x30, URZ ;  /* 0xffffffd00d1d78a4 */ /* 0x000fe2000f8e023f */
[C---:B------:R-:W-:Y:S01]  /*f330*/  IADD3 R172, P1, R2.reuse, UR12, RZ ;  /* 0x0000000c02ac7c10 */ /* 0x040fe2000ff3e0ff */
[C---:B------:R-:W-:Y:S01]  /*f340*/  HMMA.16816.F32 R8, R200.reuse, R196, R8 ;  /* 0x000000c4c808723c */ /* 0x040fe20000001808 */
[----:B------:R-:W-:Y:S01]  /*f350*/  @UP0 UIMAD UR4, UR4, 0x30, URZ ;  /* 0x00000030040408a4 */ /* 0x000fe2000f8e023f */
[----:B------:R1:W-:Y:S02]  /*f360*/  LDGSTS.E.BYPASS.LTC128B.128 [R243+0x2880], [R2.64], !P4 ;  /* 0x0288000002f37fae */ /* 0x0003e4000e101d54 */
[C---:B------:R-:W-:Y:S02]  /*f370*/  IADD3.X R173, R3.reuse, UR11, RZ, P1, !PT ;  /* 0x0000000b03ad7c10 */ /* 0x040fe40008ffe4ff */
[----:B------:R-:W-:Y:S01]  /*f380*/  PLOP3.LUT P1, PT, PT, PT, UP0, 0x80, 0x0 ;  /* 0x000000000000781c */ /* 0x000fe20003f2f008 */
[----:B------:R-:W-:Y:S01]  /*f390*/  UISETP.NE.AND UP0, UPT, UR16, URZ, UPT ;  /* 0x0000003f1000728c */ /* 0x000fe2000bf05270 */
[-C--:B------:R-:W-:Y:S01]  /*f3a0*/  HMMA.16816.F32 R12, R200, R198.reuse, R12 ;  /* 0x000000c6c80c723c */ /* 0x080fe2000000180c */
[----:B------:R2:W-:Y:S03]  /*f3b0*/  LDGSTS.E.BYPASS.LTC128B.128 [R243+0x4080], [R2.64+0x80], !P3 ;  /* 0x0408008002f37fae */ /* 0x0005e6000d901d54 */
[----:B---3--:R-:W-:Y:S03]  /*f3c0*/  IADD3 R168, P0, R2, UR19, RZ ;  /* 0x0000001302a87c10 */ /* 0x008fe6000ff1e0ff */
[----:B------:R3:W-:Y:S01]  /*f3d0*/  LDGSTS.E.BYPASS.LTC128B.128 [R243+0x3080], [R172.64], !P4 ;  /* 0x03080000acf37fae */ /* 0x0007e2000e101d54 */
[C---:B------:R-:W-:Y:S04]  /*f3e0*/  HMMA.16816.F32 R16, R192.reuse, R198, R16 ;  /* 0x000000c6c010723c */ /* 0x040fe80000001810 */
[----:B------:R-:W-:Y:S02]  /*f3f0*/  IADD3.X R169, R3, UR24, RZ, P0, !PT ;  /* 0x0000001803a97c10 */ /* 0x000fe400087fe4ff */
[----:B------:R-:W-:Y:S02]  /*f400*/  PLOP3.LUT P0, PT, PT, PT, UP1, 0x80, 0x0 ;  /* 0x000000000000781c */ /* 0x000fe40003f0f018 */
[-C--:B------:R-:W-:Y:S01]  /*f410*/  HMMA.16816.F32 R20, R192, R204.reuse, R20 ;  /* 0x000000ccc014723c */ /* 0x080fe20000001814 */
[----:B------:R4:W-:Y:S06]  /*f420*/  LDGSTS.E.BYPASS.LTC128B.128 [R243+0x4880], [R168.64], !P3 ;  /* 0x04880000a8f37fae */ /* 0x0009ec000d901d54 */
[----:B-1----:R-:W-:Y:S01]  /*f430*/  LDSM.16.M88.4 R212, [R230+0x5080] ;  /* 0x00508000e6d4783b */ /* 0x002fe20000000200 */
[C---:B------:R-:W-:Y:S04]  /*f440*/  HMMA.16816.F32 R24, R200.reuse, R204, R24 ;  /* 0x000000ccc818723c */ /* 0x040fe80000001818 */
[----:B--2---:R-:W-:Y:S01]  /*f450*/  @P1 IMAD.MOV.U32 R3, RZ, RZ, R247 ;  /* 0x000000ffff031224 */ /* 0x004fe200078e00f7 */
[----:B------:R-:W0:Y:S01]  /*f460*/  LDGDEPBAR ;  /* 0x00000000000079af */ /* 0x000e220000000000 */
[----:B------:R-:W-:Y:S02]  /*f470*/  @P1 IMAD.MOV.U32 R2, RZ, RZ, R244 ;  /* 0x000000ffff021224 */ /* 0x000fe400078e00f4 */
[-C--:B------:R-:W-:Y:S03]  /*f480*/  HMMA.16816.F32 R28, R200, R206.reuse, R28 ;  /* 0x000000cec81c723c */ /* 0x080fe6000000181c */
[----:B---3--:R-:W1:Y:S01]  /*f490*/  LDSM.16.M88.4 R172, [R232+0x8080] ;  /* 0x00808000e8ac783b */ /* 0x008e620000000200 */
[----:B------:R-:W-:Y:S04]  /*f4a0*/  @P1 IMAD.WIDE.U32 R2, R0, 0x30, R2 ;  /* 0x0000003000021825 */ /* 0x000fe800078e0002 */
[C---:B------:R-:W-:Y:S01]  /*f4b0*/  HMMA.16816.F32 R32, R192.reuse, R206, R32 ;  /* 0x000000cec020723c */ /* 0x040fe20000001820 */
[----:B------:R-:W2:Y:S03]  /*f4c0*/  LDSM.16.M88.4 R216, [R232+0xa080] ;  /* 0x00a08000e8d8783b */ /* 0x000ea60000000200 */
[----:B------:R-:W-:Y:S01]  /*f4d0*/  @P2 IMAD.HI.U32 R0, R171, c[0x0][0x2c8], RZ ;  /* 0x0000b200ab002a27 */ /* 0x000fe200078e00ff */
[----:B------:R-:W-:Y:S02]  /*f4e0*/  @P1 IADD3 R3, R3, UR4, RZ ;  /* 0x0000000403031c10 */ /* 0x000fe4000fffe0ff */
[----:B------:R-:W3:Y:S01]  /*f4f0*/  LDSM.16.M88.4 R196, [R230+0x5880] ;  /* 0x00588000e6c4783b */ /* 0x000ee20000000200 */
[-C--:B------:R-:W-:Y:S04]  /*f500*/  HMMA.16816.F32 R36, R192, R208.reuse, R36 ;  /* 0x000000d0c024723c */ /* 0x080fe80000001824 */
[C---:B------:R-:W-:Y:S01]  /*f510*/  @P1 SHF.L.U64.HI R3, R2.reuse, 0x1, R3 ;  /* 0x0000000102031819 */ /* 0x040fe20000010203 */
[----:B------:R-:W-:Y:S01]  /*f520*/  LDSM.16.M88.4 R204, [R229] ;  /* 0x00000000e5cc783b */ /* 0x000fe20000000200 */
[----:B----4-:R-:W-:Y:S01]  /*f530*/  IMAD.MOV.U32 R169, RZ, RZ, R171 ;  /* 0x000000ffffa97224 */ /* 0x010fe200078e00ab */
[----:B------:R-:W-:Y:S01]  /*f540*/  @P0 SHF.R.U32.HI R169, RZ, c[0x0][0x2cc], R0 ;  /* 0x0000b300ffa90a19 */ /* 0x000fe20000011600 */
[C---:B------:R-:W-:Y:S01]  /*f550*/  HMMA.16816.F32 R40, R200.reuse, R208, R40 ;  /* 0x000000d0c828723c */ /* 0x040fe20000001828 */
[----:B------:R-:W-:Y:S02]  /*f560*/  IMAD.U32 R0, RZ, RZ, UR29 ;  /* 0x0000001dff007e24 */ /* 0x000fe4000f8e00ff */
[----:B------:R-:W-:Y:S03]  /*f570*/  LDSM.16.M88.4 R220, [R229+0x800] ;  /* 0x00080000e5dc783b */ /* 0x000fe60000000200 */
[----:B------:R-:W-:Y:S02]  /*f580*/  IADD3 R0, -R167, 0x1, R0 ;  /* 0x00000001a7007810 */ /* 0x000fe40007ffe100 */
[-C--:B------:R-:W-:Y:S01]  /*f590*/  HMMA.16816.F32 R44, R200, R210.reuse, R44 ;  /* 0x000000d2c82c723c */ /* 0x080fe2000000182c */
[----:B------:R-:W4:Y:S07]  /*f5a0*/  LDSM.16.M88.4 R200, [R230+0x6080] ;  /* 0x00608000e6c8783b */ /* 0x000f2e0000000200 */
[----:B------:R-:W-:Y:S01]  /*f5b0*/  HMMA.16816.F32 R48, R192, R210, R48 ;  /* 0x000000d2c030723c */ /* 0x000fe20000001830 */
[----:B------:R-:W4:Y:S06]  /*f5c0*/  LDSM.16.M88.4 R192, [R234+0x8080] ;  /* 0x00808000eac0783b */ /* 0x000f2c0000000200 */
[----:B------:R-:W4:Y:S01]  /*f5d0*/  LDSM.16.M88.4 R208, [R234+0xa080] ;  /* 0x00a08000ead0783b */ /* 0x000f220000000200 */
[-C--:B-1----:R-:W-:Y:S08]  /*f5e0*/  HMMA.16816.F32 R4, R172, R212.reuse, R4 ;  /* 0x000000d4ac04723c */ /* 0x082ff00000001804 */
[C---:B--2---:R-:W-:Y:S08]  /*f5f0*/  HMMA.16816.F32 R8, R216.reuse, R212, R8 ;  /* 0x000000d4d808723c */ /* 0x044ff00000001808 */
[-C--:B------:R-:W-:Y:S08]  /*f600*/  HMMA.16816.F32 R12, R216, R214.reuse, R12 ;  /* 0x000000d6d80c723c */ /* 0x080ff0000000180c */
[C---:B------:R-:W-:Y:S01]  /*f610*/  HMMA.16816.F32 R16, R172.reuse, R214, R16 ;  /* 0x000000d6ac10723c */ /* 0x040fe20000001810 */
[----:B------:R-:W1:Y:S07]  /*f620*/  LDSM.16.M88.4 R212, [R229+0x1000] ;  /* 0x00100000e5d4783b */ /* 0x000e6e0000000200 */
[-C--:B---3--:R-:W-:Y:S08]  /*f630*/  HMMA.16816.F32 R20, R172, R196.reuse, R20 ;  /* 0x000000c4ac14723c */ /* 0x088ff00000001814 */
        /* <DEDUP_REMOVED lines=9> */
[----:B------:R-:W2:Y:S06]  /*f6d0*/  LDSM.16.M88.4 R172, [R231+0xc080] ;  /* 0x00c08000e7ac783b */ /* 0x000eac0000000200 */
[----:B------:R-:W3:Y:S01]  /*f6e0*/  LDSM.16.M88.4 R200, [R231+0xe080] ;  /* 0x00e08000e7c8783b */ /* 0x000ee20000000200 */
        /* <DEDUP_REMOVED lines=15> */
[----:B------:R-:W-:Y:S06]  /*f7e0*/  LDSM.16.M88.4 R192, [R233+0xc080] ;  /* 0x00c08000e9c0783b */ /* 0x000fec0000000200 */
[----:B------:R-:W1:Y:S01]  /*f7f0*/  LDSM.16.M88.4 R212, [R239] ;  /* 0x00000000efd4783b */ /* 0x000e620000000200 */
[-C--:B--2---:R-:W-:Y:S08]  /*f800*/  HMMA.16816.F32 R4, R172, R196.reuse, R4 ;  /* 0x000000c4ac04723c */ /* 0x084ff00000001804 */
[C---:B---3--:R-:W-:Y:S08]  /*f810*/  HMMA.16816.F32 R8, R200.reuse, R196, R8 ;  /* 0x000000c4c808723c */ /* 0x048ff00000001808 */
[-C--:B------:R-:W-:Y:S08]  /*f820*/  HMMA.16816.F32 R12, R200, R198.reuse, R12 ;  /* 0x000000c6c80c723c */ /* 0x080ff0000000180c */
[C---:B------:R-:W-:Y:S01]  /*f830*/  HMMA.16816.F32 R16, R172.reuse, R198, R16 ;  /* 0x000000c6ac10723c */ /* 0x040fe20000001810 */
[----:B------:R-:W2:Y:S07]  /*f840*/  LDSM.16.M88.4 R196, [R237] ;  /* 0x00000000edc4783b */ /* 0x000eae0000000200 */
[-C--:B----4-:R-:W-:Y:S08]  /*f850*/  HMMA.16816.F32 R20, R172, R204.reuse, R20 ;  /* 0x000000ccac14723c */ /* 0x090ff00000001814 */
        /* <DEDUP_REMOVED lines=9> */
[----:B------:R-:W1:Y:S06]  /*f8f0*/  LDSM.16.M88.4 R172, [R232+0xc080] ;  /* 0x00c08000e8ac783b */ /* 0x000e6c0000000200 */
        /* <DEDUP_REMOVED lines=16> */
[----:B------:R-:W-:Y:S06]  /*fa00*/  LDSM.16.M88.4 R192, [R234+0xc080] ;  /* 0x00c08000eac0783b */ /* 0x000fec0000000200 */
[----:B------:R-:W2:Y:S01]  /*fa10*/  LDSM.16.M88.4 R196, [R229+0x1800] ;  /* 0x00180000e5c4783b */ /* 0x000ea20000000200 */
[-C--:B-1----:R-:W-:Y:S08]  /*fa20*/  HMMA.16816.F32 R4, R172, R200.reuse, R4 ;  /* 0x000000c8ac04723c */ /* 0x082ff00000001804 */
        /* <DEDUP_REMOVED lines=10> */
[----:B------:R-:W-:Y:S01]  /*fad0*/  HMMA.16816.F32 R48, R172, R214, R48 ;  /* 0x000000d6ac30723c */ /* 0x000fe20000001830 */
[----:B------:R-:W1:Y:S01]  /*fae0*/  LDSM.16.M88.4 R172, [R229+0x2800] ;  /* 0x00280000e5ac783b */ /* 0x000e620000000200 */
[----:B------:R-:W-:Y:S05]  /*faf0*/  DEPBAR.LE SB0, 0x0 ;  /* 0x000080000000791a */ /* 0x000fea0000000000 */
[----:B------:R-:W-:Y:S01]  /*fb00*/  BAR.SYNC.DEFER_BLOCKING 0x0 ;  /* 0x0000000000007b1d */ /* 0x000fe20000010000 */
[-C--:B--2---:R-:W-:Y:S08]  /*fb10*/  HMMA.16816.F32 R4, R192, R196.reuse, R4 ;  /* 0x000000c4c004723c */ /* 0x084ff00000001804 */
[C---:B------:R-:W-:Y:S07]  /*fb20*/  HMMA.16816.F32 R8, R216.reuse, R196, R8 ;  /* 0x000000c4d808723c */ /* 0x040fee0000001808 */
[----:B------:R-:W-:Y:S01]  /*fb30*/  @P1 IMAD.SHL.U32 R196, R2, 0x2, RZ ;  /* 0x0000000202c41824 */ /* 0x000fe200078e00ff */
[-C--:B------:R-:W-:Y:S08]  /*fb40*/  HMMA.16816.F32 R12, R216, R198.reuse, R12 ;  /* 0x000000c6d80c723c */ /* 0x080ff0000000180c */
        /* <DEDUP_REMOVED lines=8> */
[-C--:B------:R-:W-:Y:S01]  /*fbd0*/  HMMA.16816.F32 R28, R216, R222.reuse, R28 ;  /* 0x000000ded81c723c */ /* 0x080fe2000000181c */
[----:B------:R-:W-:Y:S01]  /*fbe0*/  @!PT LDS RZ, [RZ] ;  /* 0x00000000fffff984 */ /* 0x000fe20000000800 */
[----:B------:R-:W-:Y:S01]  /*fbf0*/  @!PT LDS RZ, [RZ] ;  /* 0x00000000fffff984 */ /* 0x000fe20000000800 */
[----:B------:R-:W-:Y:S01]  /*fc00*/  @!PT LDS RZ, [RZ] ;  /* 0x00000000fffff984 */ /* 0x000fe20000000800 */
[----:B------:R2:W-:Y:S03]  /*fc10*/  @P1 LDGSTS.E.BYPASS.LTC128B.128 [R243+0x5080], [R196.64], !P4 ;  /* 0x05080000c4f31fae */ /* 0x0005e6000e101d54 */
[----:B------:R-:W-:Y:S03]  /*fc20*/  @P1 IADD3 R2, P0, R196, UR7, RZ ;  /* 0x00000007c4021c10 */ /* 0x000fe6000ff1e0ff */
[----:B------:R3:W-:Y:S01]  /*fc30*/  @P1 LDGSTS.E.BYPASS.LTC128B.128 [R243+0x6880], [R198.64], !P3 ;  /* 0x06880000c6f31fae */ /* 0x0007e2000d901d54 */
[C---:B------:R-:W-:Y:S04]  /*fc40*/  HMMA.16816.F32 R32, R192.reuse, R222, R32 ;  /* 0x000000dec020723c */ /* 0x040fe80000001820 */
[----:B------:R-:W-:Y:S04]  /*fc50*/  @P1 IADD3.X R3, R197, UR6, RZ, P0, !PT ;  /* 0x00000006c5031c10 */ /* 0x000fe800087fe4ff */
[-C--:B-1----:R-:W-:Y:S01]  /*fc60*/  HMMA.16816.F32 R36, R192, R172.reuse, R36 ;  /* 0x000000acc024723c */ /* 0x082fe20000001824 */
[----:B------:R1:W-:Y:S06]  /*fc70*/  @P1 LDGSTS.E.BYPASS.LTC128B.128 [R243+0x5880], [R2.64], !P4 ;  /* 0x0588000002f31fae */ /* 0x0003ec000e101d54 */
[----:B------:R1:W-:Y:S01]  /*fc80*/  @P1 LDGSTS.E.BYPASS.LTC128B.128 [R243+0x7080], [R2.64+0x80], !P3 ;  /* 0x0708008002f31fae */ /* 0x0003e2000d901d54 */
[C---:B------:R-:W-:Y:S04]  /*fc90*/  HMMA.16816.F32 R40, R216.reuse, R172, R40 ;  /* 0x000000acd828723c */ /* 0x040fe80000001828 */
[C---:B--2---:R-:W-:Y:S03]  /*fca0*/  @P1 IADD3 R196, P2, R2.reuse, UR7, RZ ;  /* 0x0000000702c41c10 */ /* 0x044fe6000ff5e0ff */
[----:B------:R-:W-:Y:S01]  /*fcb0*/  @P1 IADD3 R172, P0, R2, UR18, RZ ;  /* 0x0000001202ac1c10 */ /* 0x000fe2000ff1e0ff */
[-C--:B------:R-:W-:Y:S04]  /*fcc0*/  HMMA.16816.F32 R44, R216, R174.reuse, R44 ;  /* 0x000000aed82c723c */ /* 0x080fe8000000182c */
[C---:B------:R-:W-:Y:S02]  /*fcd0*/  @P1 IADD3.X R197, R3.reuse, UR6, RZ, P2, !PT ;  /* 0x0000000603c51c10 */ /* 0x040fe400097fe4ff */
[----:B------:R-:W-:Y:S02]  /*fce0*/  @P1 IADD3.X R173, R3, UR10, RZ, P0, !PT ;  /* 0x0000000a03ad1c10 */ /* 0x000fe400087fe4ff */
[----:B------:R-:W-:Y:S01]  /*fcf0*/  HMMA.16816.F32 R48, R192, R174, R48 ;  /* 0x000000aec030723c */ /* 0x000fe20000001830 */
[----:B------:R3:W-:Y:S01]  /*fd00*/  @P1 LDGSTS.E.BYPASS.LTC128B.128 [R243+0x6080], [R196.64], !P4 ;  /* 0x06080000c4f31fae */ /* 0x0007e2000e101d54 */
[----:B------:R-:W-:Y:S05]  /*fd10*/  PLOP3.LUT P0, PT, PT, PT, UP0, 0x40, 0x0 ;  /* 0x000000000000781c */ /* 0x000fea0003f0e808 */
[----:B------:R2:W-:Y:S06]  /*fd20*/  @P1 LDGSTS.E.BYPASS.LTC128B.128 [R243+0x7880], [R172.64], !P3 ;  /* 0x07880000acf31fae */ /* 0x0005ec000d901d54 */
[----:B-1----:R-:W1:Y:S06]  /*fd30*/  SHFL.IDX PT, R3, R169, RZ, 0x1c1f ;  /* 0x001c1fffa9037589 */ /* 0x002e6c00000e0000 */
[----:B------:R-:W0:Y:S01]  /*fd40*/  LDGDEPBAR ;  /* 0x00000000000079af */ /* 0x000e220000000000 */
[----:B--2---:R-:W-:Y:S01]  /*fd50*/  IADD3 R173, -R167, UR29, RZ ;  /* 0x0000001da7ad7c10 */ /* 0x004fe2000fffe1ff */
[----:B------:R-:W-:Y:S05]  /*fd60*/  IMAD.U32 R172, RZ, RZ, UR15 ;  /* 0x0000000fffac7e24 */ /* 0x000fea000f8e00ff */
[----:B------:R-:W-:Y:S04]  /*fd70*/  IADD3 R172, -R172, UR9, R0 ;  /* 0x00000009acac7c10 */ /* 0x000fe8000fffe100 */
[C---:B------:R-:W-:Y:S02]  /*fd80*/  IADD3 R171, R172.reuse, c[0x0][0x328], RZ ;  /* 0x0000ca00acab7a10 */ /* 0x040fe40007ffe0ff */
[----:B------:R-:W-:Y:S03]  /*fd90*/  IADD3 R172, R172, UR14, RZ ;  /* 0x0000000eacac7c10 */ /* 0x000fe6000fffe0ff */
[--C-:B-1----:R-:W-:Y:S02]  /*fda0*/  IMAD.IADD R2, R171, 0x1, R3.reuse ;  /* 0x00000001ab027824 */ /* 0x102fe400078e0203 */
[----:B------:R-:W-:Y:S01]  /*fdb0*/  IMAD.IADD R0, R172, 0x1, R3 ;  /* 0x00000001ac007824 */ /* 0x000fe200078e0203 */
        /* <DEDUP_REMOVED lines=15> */
.L_x_1052:
[----:B------:R-:W-:Y:S04]  /*feb0*/  MOV R167, c[0x0][0x32c] ;  /* 0x0000cb0000a77a02 */ /* 0x000fe80000000f00 */
[----:B------:R-:W-:Y:S11]  /*fec0*/  ISETP.NE.AND P0, PT, R167, 0x1, PT ;  /* 0x00000001a700780c */ /* 0x000ff60003f05270 */
[----:B------:R-:W-:Y:S02]  /*fed0*/  @!UPT UIADD3 URZ, URZ, URZ, URZ ;  /* 0x0000003f3f3ff290 */ /* 0x000fe4000fffe03f */
[----:B------:R-:W-:Y:S05]  /*fee0*/  @P0 IMAD.HI.U32 R167, R3, c[0x0][0x330], RZ ;  /* 0x0000cc0003a70a27 */ /* 0x000fea00078e00ff */
[----:B------:R-:W-:Y:S02]  /*fef0*/  @P0 SHF.R.U32.HI R3, RZ, c[0x0][0x334], R167 ;  /* 0x0000cd00ff030a19 */ /* 0x000fe400000116a7 */
.L_x_1053:
[----:B------:R-:W-:Y:S05]  /*ff00*/  BSYNC B0 ;  /* 0x0000000000007941 */ /* 0x000fea0003800000 */
.L_x_1051:
[----:B------:R-:W-:Y:S05]  /*ff10*/  IMAD R3, R3, c[0x0][0x32c], R173 ;  /* 0x0000cb0003037a24 */ /* 0x000fea00078e02ad */
[----:B------:R-:W-:Y:S02]  /*ff20*/  IADD3 R167, R3, c[0x0][0x32c], RZ ;  /* 0x0000cb0003a77a10 */ /* 0x000fe40007ffe0ff */
[----:B------:R-:W-:Y:S02]  /*ff30*/  IMNMX R0, R0, R3, !PT ;  /* 0x0000000300007217 */ /* 0x000fe40007800200 */
[----:B------:R-:W-:Y:S02]  /*ff40*/  IMNMX R2, R2, R167, PT ;  /* 0x000000a702027217 */ /* 0x000fe40003800200 */
.L_x_1050:
        /* <DEDUP_REMOVED lines=20> */
.L_x_1056:
[----:B------:R-:W-:Y:S04]  /*10090*/  MOV R174, c[0x0][0x32c] ;  /* 0x0000cb0000ae7a02 */ /* 0x000fe80000000f00 */
[----:B------:R-:W-:Y:S11]  /*100a0*/  ISETP.NE.AND P0, PT, R174, 0x1, PT ;  /* 0x00000001ae00780c */ /* 0x000ff60003f05270 */
[----:B------:R-:W-:Y:S02]  /*100b0*/  @!UPT UIADD3 URZ, URZ, URZ, URZ ;  /* 0x0000003f3f3ff290 */ /* 0x000fe4000fffe03f */
[----:B------:R-:W-:Y:S05]  /*100c0*/  @P0 IMAD.HI.U32 R174, R168, c[0x0][0x330], RZ ;  /* 0x0000cc00a8ae0a27 */ /* 0x000fea00078e00ff */
[----:B------:R-:W-:Y:S02]  /*100d0*/  @P0 SHF.R.U32.HI R168, RZ, c[0x0][0x334], R174 ;  /* 0x0000cd00ffa80a19 */ /* 0x000fe400000116ae */
.L_x_1057:
[----:B------:R-:W-:Y:S05]  /*100e0*/  BSYNC B0 ;  /* 0x0000000000007941 */ /* 0x000fea0003800000 */
.L_x_1055:
[----:B------:R-:W-:Y:S05]  /*100f0*/  IMAD R168, R168, c[0x0][0x32c], R173 ;  /* 0x0000cb00a8a87a24 */ /* 0x000fea00078e02ad */
[----:B------:R-:W-:Y:S02]  /*10100*/  IADD3 R174, R168, c[0x0][0x32c], RZ ;  /* 0x0000cb00a8ae7a10 */ /* 0x000fe40007ffe0ff */
[----:B------:R-:W-:Y:S02]  /*10110*/  IMNMX R3, R3, R168, !PT ;  /* 0x000000a803037217 */ /* 0x000fe40007800200 */
[----:B------:R-:W-:Y:S02]  /*10120*/  IMNMX R167, R167, R174, PT ;  /* 0x000000aea7a77217 */ /* 0x000fe40003800200 */
.L_x_1054:
[----:B------:R-:W-:Y:S01]  /*10130*/  UISETP.GE.AND UP2, UPT, UR29, 0x9, UPT ;  /* 0x000000091d00788c */ /* 0x000fe2000bf46270 */
[----:B------:R-:W1:Y:S01]  /*10140*/  SHFL.IDX PT, R168, R169, 0x2, 0x1c1f ;  /* 0x005c1f00a9a87f89 */ /* 0x000e6200000e0000 */
[----:B------:R-:W-:Y:S02]  /*10150*/  UISETP.GE.AND UP0, UPT, UR29, 0x1, UPT ;  /* 0x000000011d00788c */ /* 0x000fe4000bf06270 */
[----:B------:R-:W-:Y:S02]  /*10160*/  UISETP.GE.AND UP3, UPT, UR29, 0x2, UPT ;  /* 0x000000021d00788c */ /* 0x000fe4000bf66270 */
[----:B------:R-:W-:Y:S01]  /*10170*/  PLOP3.LUT P0, PT, PT, PT, UP2, 0x40, 0x0 ;  /* 0x000000000000781c */ /* 0x000fe20003f0e828 */
[----:B------:R-:W-:Y:S01]  /*10180*/  UISETP.GE.AND UP4, UPT, UR29, 0x1a, UPT ;  /* 0x0000001a1d00788c */ /* 0x000fe2000bf86270 */
[----:B------:R-:W-:Y:S01]  /*10190*/  PLOP3.LUT P2, PT, PT, PT, UP0, 0x40, 0x0 ;  /* 0x000000000000781c */ /* 0x000fe20003f4e808 */
[----:B------:R-:W-:Y:S01]  /*101a0*/  UISETP.GE.AND UP1, UPT, UR29, 0xa, UPT ;  /* 0x0000000a1d00788c */ /* 0x000fe2000bf26270 */
[----:B------:R-:W-:Y:S01]  /*101b0*/  PLOP3.LUT P1, PT, PT, PT, UP3, 0x40, 0x0 ;  /* 0x000000000000781c */ /* 0x000fe20003f2e838 */
[----:B------:R-:W-:Y:S01]  /*101c0*/  UP2UR UR28, UPR, URZ, 0x1 ;  /* 0x000000013f1c7883 */ /* 0x000fe20008000000 */
        /* <DEDUP_REMOVED lines=14> */
[----:B------:R-:W-:Y:S01]  /*102b0*/  PLOP3.LUT P0, PT, PT, PT, UP4, 0x40, 0x0 ;  /* 0x000000000000781c */ /* 0x000fe20003f0e848 */
[----:B------:R-:W-:Y:S01]  /*102c0*/  UP2UR UR4, UPR, URZ, 0x1 ;  /* 0x000000013f047883 */ /* 0x000fe20008000000 */
[----:B------:R-:W-:Y:S01]  /*102d0*/  PLOP3.LUT P6, PT, PT, PT, UP1, 0x40, 0x0 ;  /* 0x000000000000781c */ /* 0x000fe20003fce818 */
[----:B------:R-:W-:Y:S01]  /*102e0*/  UISETP.GE.AND UP3, UPT, UR29, 0x21, UPT ;  /* 0x000000211d00788c */ /* 0x000fe2000bf66270 */
[----:B------:R-:W-:Y:S01]  /*102f0*/  PLOP3.LUT P5, PT, PT, PT, UP0, 0x40, 0x0 ;  /* 0x000000000000781c */ /* 0x000fe20003fae808 */
[----:B------:R-:W-:Y:S01]  /*10300*/  UISETP.GE.AND UP2, UPT, UR29, 0x22, UPT ;  /* 0x000000221d00788c */ /* 0x000fe2000bf46270 */
[----:B------:R-:W-:Y:S01]  /*10310*/  FSEL R174, R4, -INF , !P2 ;  /* 0xff80000004ae7808 */ /* 0x000fe20005000000 */
[----:B------:R-:W-:Y:S01]  /*10320*/  UISETP.GE.AND UP1, UPT, UR29, 0x29, UPT ;  /* 0x000000291d00788c */ /* 0x000fe2000bf26270 */
[----:B------:R-:W-:Y:S01]  /*10330*/  PLOP3.LUT P2, PT, PT, PT, UP6, 0x40, 0x0 ;  /* 0x000000000000781c */ /* 0x000fe20003f4e868 */
[----:B------:R-:W-:Y:S01]  /*10340*/  UISETP.NE.AND UP6, UPT, UR16, URZ, UPT ;  /* 0x0000003f1000728c */ /* 0x000fe2000bfc5270 */
[----:B------:R-:W-:Y:S01]  /*10350*/  FSEL R175, R5, -INF , !P1 ;  /* 0xff80000005af7808 */ /* 0x000fe20004800000 */
[----:B------:R-:W-:Y:S01]  /*10360*/  UISETP.GE.AND UP0, UPT, UR29, 0x2a, UPT ;  /* 0x0000002a1d00788c */ /* 0x000fe2000bf06270 */
        /* <DEDUP_REMOVED lines=51> */
.L_x_1060:
[----:B------:R-:W-:Y:S04]  /*106a0*/  MOV R5, c[0x0][0x32c] ;  /* 0x0000cb0000057a02 */ /* 0x000fe80000000f00 */
[----:B------:R-:W-:Y:S11]  /*106b0*/  ISETP.NE.AND P0, PT, R5, 0x1, PT ;  /* 0x000000010500780c */ /* 0x000ff60003f05270 */
[----:B------:R-:W-:Y:S02]  /*106c0*/  @!UPT UIADD3 URZ, URZ, URZ, URZ ;  /* 0x0000003f3f3ff290 */ /* 0x000fe4000fffe03f */
[----:B------:R-:W-:Y:S05]  /*106d0*/  @P0 IMAD.HI.U32 R5, R4, c[0x0][0x330], RZ ;  /* 0x0000cc0004050a27 */ /* 0x000fea00078e00ff */
[----:B------:R-:W-:Y:S02]  /*106e0*/  @P0 SHF.R.U32.HI R4, RZ, c[0x0][0x334], R5 ;  /* 0x0000cd00ff040a19 */ /* 0x000fe40000011605 */
.L_x_1061:
[----:B------:R-:W-:Y:S05]  /*106f0*/  BSYNC B0 ;  /* 0x0000000000007941 */ /* 0x000fea0003800000 */
.L_x_1059:
[----:B------:R-:W-:Y:S05]  /*10700*/  IMAD R4, R4, c[0x0][0x32c], R173 ;  /* 0x0000cb0004047a24 */ /* 0x000fea00078e02ad */
[----:B------:R-:W-:Y:S02]  /*10710*/  IADD3 R5, R4, c[0x0][0x32c], RZ ;  /* 0x0000cb0004057a10 */ /* 0x000fe40007ffe0ff */
[----:B------:R-:W-:Y:S02]  /*10720*/  IMNMX R0, R0, R4, !PT ;  /* 0x0000000400007217 */ /* 0x000fe40007800200 */
[----:B------:R-:W-:Y:S02]  /*10730*/  IMNMX R2, R2, R5, PT ;  /* 0x0000000502027217 */ /* 0x000fe40003800200 */
.L_x_1058:
[----:B------:R-:W-:Y:S02]  /*10740*/  UP2UR UR33, UPR, URZ, 0x10 ;  /* 0x000000103f217883 */ /* 0x000fe40008000000 */
[----:B------:R-:W-:Y:S02]  /*10750*/  UISETP.NE.AND UP4, UPT, UR28, URZ, UPT ;  /* 0x0000003f1c00728c */ /* 0x000fe4000bf85270 */
[----:B------:R-:W-:Y:S02]  /*10760*/  UP2UR UR32, UPR, URZ, 0x8 ;  /* 0x000000083f207883 */ /* 0x000fe40008000000 */
[----:B------:R-:W-:Y:S02]  /*10770*/  UISETP.NE.AND UP3, UPT, UR27, URZ, UPT ;  /* 0x0000003f1b00728c */ /* 0x000fe4000bf65270 */
[----:B------:R-:W-:Y:S01]  /*10780*/  PLOP3.LUT P1, PT, PT, PT, UP4, 0x40, 0x0 ;  /* 0x000000000000781c */ /* 0x000fe20003f2e848 */
[----:B------:R-:W-:Y:S02]  /*10790*/  UP2UR UR29, UPR, URZ, 0x1 ;  /* 0x000000013f1d7883 */ /* 0x000fe40008000000 */
[----:B------:R-:W-:Y:S01]  /*107a0*/  UISETP.NE.AND UP0, UPT, UR4, URZ, UPT ;  /* 0x0000003f0400728c */ /* 0x000fe2000bf05270 */
[----:B------:R-:W-:Y:S01]  /*107b0*/  ISETP.GT.AND P1, PT, R3, RZ, P1 ;  /* 0x000000ff0300720c */ /* 0x000fe20000f24270 */
[----:B------:R-:W-:Y:S01]  /*107c0*/  UP2UR UR31, UPR, URZ, 0x4 ;  /* 0x000000043f1f7883 */ /* 0x000fe20008000000 */
[----:B------:R-:W-:Y:S01]  /*107d0*/  PLOP3.LUT P0, PT, PT, PT, UP3, 0x40, 0x0 ;  /* 0x000000000000781c */ /* 0x000fe20003f0e838 */
[----:B------:R-:W-:Y:S01]  /*107e0*/  UISETP.NE.AND UP2, UPT, UR26, URZ, UPT ;  /* 0x0000003f1a00728c */ /* 0x000fe2000bf45270 */
[----:B------:R-:W-:Y:S01]  /*107f0*/  ISETP.LT.OR P1, PT, R167, 0x1, P1 ;  /* 0x00000001a700780c */ /* 0x000fe20000f21670 */
[----:B------:R-:W-:Y:S01]  /*10800*/  UP2UR UR30, UPR, URZ, 0x2 ;  /* 0x000000023f1e7883 */ /* 0x000fe20008000000 */
[----:B------:R-:W-:Y:S01]  /*10810*/  PLOP3.LUT P2, PT, PT, PT, UP0, 0x40, 0x0 ;  /* 0x000000000000781c */ /* 0x000fe20003f4e808 */
[----:B------:R-:W-:Y:S01]  /*10820*/  UISETP.NE.AND UP1, UPT, UR5, URZ, UPT ;  /* 0x0000003f0500728c */ /* 0x000fe2000bf25270 */
[----:B------:R-:W-:Y:S01]  /*10830*/  FSEL R6, R6, -INF , !P1 ;  /* 0xff80000006067808 */ /* 0x000fe20004800000 */
[----:B------:R-:W-:Y:S01]  /*10840*/  UISETP.NE.AND UP0, UPT, UR29, URZ, UPT ;  /* 0x0000003f1d00728c */ /* 0x000fe2000bf05270 */
[----:B------:R-:W-:Y:S01]  /*10850*/  PLOP3.LUT P1, PT, PT, PT, UP6, 0x40, 0x0 ;  /* 0x000000000000781c */ /* 0x000fe20003f2e868 */
[----:B------:R-:W-:Y:S01]  /*10860*/  UP2UR UR29, UPR, URZ, 0x40 ;  /* 0x000000403f1d7883 */ /* 0x000fe20008000000 */
[C---:B------:R-:W-:Y:S01]  /*10870*/  ISETP.GT.AND P0, PT, R3.reuse, 0x1, P0 ;  /* 0x000000010300780c */ /* 0x040fe20000704270 */
[----:B------:R-:W-:Y:S01]  /*10880*/  UISETP.NE.AND UP6, UPT, UR4, URZ, UPT ;  /* 0x0000003f0400728c */ /* 0x000fe2000bfc5270 */
[----:B------:R-:W-:Y:S01]  /*10890*/  ISETP.GT.AND P2, PT, R3, 0x10, P2 ;  /* 0x000000100300780c */ /* 0x000fe20001744270 */
[----:B------:R-:W-:Y:S01]  /*108a0*/  UISETP.NE.AND UP3, UPT, UR32, URZ, UPT ;  /* 0x0000003f2000728c */ /* 0x000fe2000bf65270 */
[----:B------:R-:W-:Y:S01]  /*108b0*/  PLOP3.LUT P6, PT, PT, PT, UP2, 0x40, 0x0 ;  /* 0x000000000000781c */ /* 0x000fe20003fce828 */
[----:B------:R-:W-:Y:S01]  /*108c0*/  UISETP.NE.AND UP2, UPT, UR31, URZ, UPT ;  /* 0x0000003f1f00728c */ /* 0x000fe2000bf45270 */
[----:B------:R-:W-:Y:S01]  /*108d0*/  PLOP3.LUT P5, PT, PT, PT, UP1, 0x40, 0x0 ;  /* 0x000000000000781c */ /* 0x000fe20003fae818 */
[----:B------:R-:W-:Y:S01]  /*108e0*/  UISETP.NE.AND UP1, UPT, UR30, URZ, UPT ;  /* 0x0000003f1e00728c */ /* 0x000fe2000bf25270 */
[C---:B------:R-:W-:Y:S01]  /*108f0*/  ISETP.LT.OR P0, PT, R167.reuse, 0x2, P0 ;  /* 0x00000002a700780c */ /* 0x040fe20000701670 */
[----:B------:R-:W-:Y:S01]  /*10900*/  UP2UR UR30, UPR, URZ, 0x40 ;  /* 0x000000403f1e7883 */ /* 0x000fe20008000000 */
[----:B------:R-:W-:Y:S01]  /*10910*/  ISETP.LT.OR P2, PT, R167, 0x11, P2 ;  /* 0x00000011a700780c */ /* 0x000fe20001741670 */
[----:B------:R-:W-:Y:S01]  /*10920*/  UISETP.NE.AND UP6, UPT, UR5, URZ, UPT ;  /* 0x0000003f0500728c */ /* 0x000fe2000bfc5270 */
[----:B------:R-:W-:Y:S01]  /*10930*/  ISETP.GT.AND P1, PT, R3, 0x11, P1 ;  /* 0x000000110300780c */ /* 0x000fe20000f24270 */
[----:B------:R-:W-:Y:S01]  /*10940*/  UISETP.NE.AND UP4, UPT, UR33, URZ, UPT ;  /* 0x0000003f2100728c */ /* 0x000fe2000bf85270 */
[----:B------:R-:W-:Y:S01]  /*10950*/  FSEL R16, R7, -INF , !P0 ;  /* 0xff80000007107808 */ /* 0x000fe20004000000 */
[----:B------:R-:W-:Y:S01]  /*10960*/  UP2UR UR31, UPR, URZ, 0x40 ;  /* 0x000000403f1f7883 */ /* 0x000fe20008000000 */
[----:B------:R-:W-:Y:S01]  /*10970*/  PLOP3.LUT P0, PT, PT, PT, UP5, 0x40, 0x0 ;  /* 0x000000000000781c */ /* 0x000fe20003f0e858 */
[----:B------:R-:W-:Y:S01]  /*10980*/  UISETP.NE.AND UP6, UPT, UR26, URZ, UPT ;  /* 0x0000003f1a00728c */ /* 0x000fe2000bfc5270 */
[----:B------:R-:W-:Y:S02]  /*10990*/  FSEL R193, R22, -INF , !P2 ;  /* 0xff80000016c17808 */ /* 0x000fe40005000000 */
[----:B------:R-:W-:Y:S01]  /*109a0*/  PLOP3.LUT P2, PT, PT, PT, UP2, 0x40, 0x0 ;  /* 0x000000000000781c */ /* 0x000fe20003f4e828 */
[----:B------:R-:W-:Y:S01]  /*109b0*/  UP2UR UR32, UPR, URZ, 0x40 ;  /* 0x000000403f207883 */ /* 0x000fe20008000000 */
[----:B------:R-:W-:Y:S01]  /*109c0*/  ISETP.LT.OR P1, PT, R167, 0x12, P1 ;  /* 0x00000012a700780c */ /* 0x000fe20000f21670 */
[----:B------:R-:W-:Y:S01]  /*109d0*/  UISETP.NE.AND UP6, UPT, UR27, URZ, UPT ;  /* 0x0000003f1b00728c */ /* 0x000fe2000bfc5270 */
[C---:B------:R-:W-:Y:S02]  /*109e0*/  ISETP.GT.AND P0, PT, R3.reuse, 0x18, P0 ;  /* 0x000000180300780c */ /* 0x040fe40000704270 */
[----:B------:R-:W-:Y:S01]  /*109f0*/  ISETP.GT.AND P2, PT, R3, 0x21, P2 ;  /* 0x000000210300780c */ /* 0x000fe20001744270 */
[----:B------:R-:W-:Y:S01]  /*10a00*/  UP2UR UR33, UPR, URZ, 0x40 ;  /* 0x000000403f217883 */ /* 0x000fe20008000000 */
[----:B------:R-:W-:Y:S01]  /*10a10*/  FSEL R195, R23, -INF , !P1 ;  /* 0xff80000017c37808 */ /* 0x000fe20004800000 */
[----:B------:R-:W-:Y:S01]  /*10a20*/  UISETP.NE.AND UP6, UPT, UR28, URZ, UPT ;  /* 0x0000003f1c00728c */ /* 0x000fe2000bfc5270 */
[----:B------:R-:W-:Y:S02]  /*10a30*/  PLOP3.LUT P1, PT, PT, PT, UP1, 0x40, 0x0 ;  /* 0x000000000000781c */ /* 0x000fe40003f2e818 */
[C---:B------:R-:W-:Y:S02]  /*10a40*/  ISETP.LT.OR P0, PT, R167.reuse, 0x19, P0 ;  /* 0x00000019a700780c */ /* 0x040fe40000701670 */
[----:B------:R-:W-:Y:S02]  /*10a50*/  ISETP.LT.OR P2, PT, R167, 0x22, P2 ;  /* 0x00000022a700780c */ /* 0x000fe40001741670 */
[C---:B------:R-:W-:Y:S02]  /*10a60*/  ISETP.GT.AND P6, PT, R3.reuse, 0x8, P6 ;  /* 0x000000080300780c */ /* 0x040fe400037c4270 */
[----:B------:R-:W-:Y:S02]  /*10a70*/  ISETP.GT.AND P1, PT, R3, 0x28, P1 ;  /* 0x000000280300780c */ /* 0x000fe40000f24270 */
[----:B------:R-:W-:Y:S02]  /*10a80*/  FSEL R197, R34, -INF , !P0 ;  /* 0xff80000022c57808 */ /* 0x000fe40004000000 */
[----:B------:R-:W-:Y:S02]  /*10a90*/  PLOP3.LUT P0, PT, PT, PT, UP0, 0x40, 0x0 ;  /* 0x000000000000781c */ /* 0x000fe40003f0e808 */
[----:B------:R-:W-:Y:S02]  /*10aa0*/  FSEL R205, R39, -INF , !P2 ;  /* 0xff80000027cd7808 */ /* 0x000fe40005000000 */
[----:B------:R-:W-:Y:S01]  /*10ab0*/  PLOP3.LUT P2, PT, PT, PT, UP6, 0x40, 0x0 ;  /* 0x000000000000781c */ /* 0x000fe20003f4e868 */
[----:B------:R-:W-:Y:S01]  /*10ac0*/  UISETP.NE.AND UP6, UPT, UR33, URZ, UPT ;  /* 0x0000003f2100728c */ /* 0x000fe2000bfc5270 */
        /* <DEDUP_REMOVED lines=11> */
[----:B------:R-:W-:Y:S02]  /*10b80*/  ISETP.GT.AND P6, PT, R3, 0x19, P6 ;  /* 0x000000190300780c */ /* 0x000fe400037c4270 */
[----:B------:R-:W-:Y:S02]  /*10b90*/  FSEL R19, R19, -INF , !P5 ;  /* 0xff80000013137808 */ /* 0x000fe40006800000 */
[----:B------:R-:W-:Y:S02]  /*10ba0*/  PLOP3.LUT P5, PT, PT, PT, UP3, 0x40, 0x0 ;  /* 0x000000000000781c */ /* 0x000fe40003fae838 */
[----:B------:R-:W-:Y:S02]  /*10bb0*/  FSEL R214, R51, -INF , !P0 ;  /* 0xff80000033d67808 */ /* 0x000fe40004000000 */
[----:B------:R-:W-:Y:S01]  /*10bc0*/  PLOP3.LUT P0, PT, PT, PT, UP6, 0x40, 0x0 ;  /* 0x000000000000781c */ /* 0x000fe20003f0e868 */
[----:B------:R-:W-:Y:S01]  /*10bd0*/  UISETP.NE.AND UP6, UPT, UR31, URZ, UPT ;  /* 0x0000003f1f00728c */ /* 0x000fe2000bfc5270 */
[----:B------:R-:W-:Y:S02]  /*10be0*/  ISETP.LT.OR P6, PT, R167, 0x1a, P6 ;  /* 0x0000001aa700780c */ /* 0x000fe400037c1670 */
[----:B------:R-:W-:Y:S02]  /*10bf0*/  ISETP.GT.AND P5, PT, R3, 0x20, P5 ;  /* 0x000000200300780c */ /* 0x000fe40002fa4270 */
[----:B------:R-:W-:Y:S01]  /*10c00*/  FSEL R199, R35, -INF , !P6 ;  /* 0xff80000023c77808 */ /* 0x000fe20007000000 */
[----:B------:R-:W1:Y:S01]  /*10c10*/  SHFL.IDX PT, R3, R169, 0x3, 0x1c1f ;  /* 0x007c1f00a9037f89 */ /* 0x000e6200000e0000 */
[----:B------:R-:W-:Y:S01]  /*10c20*/  PLOP3.LUT P6, PT, PT, PT, UP6, 0x40, 0x0 ;  /* 0x000000000000781c */ /* 0x000fe20003fce868 */
[----:B------:R-:W-:Y:S01]  /*10c30*/  UISETP.NE.AND UP6, UPT, UR30, URZ, UPT ;  /* 0x0000003f1e00728c */ /* 0x000fe2000bfc5270 */
[C---:B------:R-:W-:Y:S02]  /*10c40*/  ISETP.GT.AND P0, PT, R0.reuse, 0x8, P0 ;  /* 0x000000080000780c */ /* 0x040fe40000704270 */
[----:B------:R-:W-:Y:S02]  /*10c50*/  ISETP.LT.OR P5, PT, R167, 0x21, P5 ;  /* 0x00000021a700780c */ /* 0x000fe40002fa1670 */
[C---:B------:R-:W-:Y:S02]  /*10c60*/  ISETP.GT.AND P2, PT, R0.reuse, RZ, P2 ;  /* 0x000000ff0000720c */ /* 0x040fe40001744270 */
[----:B------:R-:W-:Y:S02]  /*10c70*/  ISETP.GT.AND P1, PT, R0, 0x1, P1 ;  /* 0x000000010000780c */ /* 0x000fe40000f24270 */
[----:B------:R-:W-:Y:S02]  /*10c80*/  ISETP.LT.OR P0, PT, R2, 0x9, P0 ;  /* 0x000000090200780c */ /* 0x000fe40000701670 */
        /* <DEDUP_REMOVED lines=63> */
.L_x_1064:
[----:B------:R-:W-:Y:S04]  /*11080*/  MOV R4, c[0x0][0x32c] ;  /* 0x0000cb0000047a02 */ /* 0x000fe80000000f00 */
[----:B------:R-:W-:Y:S11]  /*11090*/  ISETP.NE.AND P0, PT, R4, 0x1, PT ;  /* 0x000000010400780c */ /* 0x000ff60003f05270 */
[----:B------:R-:W-:Y:S02]  /*110a0*/  @!UPT UIADD3 URZ, URZ, URZ, URZ ;  /* 0x0000003f3f3ff290 */ /* 0x000fe4000fffe03f */
[----:B------:R-:W-:Y:S05]  /*110b0*/  @P0 IMAD.HI.U32 R4, R3, c[0x0][0x330], RZ ;  /* 0x0000cc0003040a27 */ /* 0x000fea00078e00ff */
[----:B------:R-:W-:Y:S02]  /*110c0*/  @P0 SHF.R.U32.HI R3, RZ, c[0x0][0x334], R4 ;  /* 0x0000cd00ff030a19 */ /* 0x000fe40000011604 */
.L_x_1065:
[----:B------:R-:W-:Y:S05]  /*110d0*/  BSYNC B0 ;  /* 0x0000000000007941 */ /* 0x000fea0003800000 */
.L_x_1063:
[----:B------:R-:W-:Y:S05]  /*110e0*/  IMAD R173, R3, c[0x0][0x32c], R173 ;  /* 0x0000cb0003ad7a24 */ /* 0x000fea00078e02ad */
[----:B------:R-:W-:Y:S02]  /*110f0*/  IADD3 R3, R173, c[0x0][0x32c], RZ ;  /* 0x0000cb00ad037a10 */ /* 0x000fe40007ffe0ff */
[----:B------:R-:W-:Y:S02]  /*11100*/  IMNMX R0, R0, R173, !PT ;  /* 0x000000ad00007217 */ /* 0x000fe40007800200 */
[----:B------:R-:W-:Y:S02]  /*11110*/  IMNMX R2, R2, R3, PT ;  /* 0x0000000302027217 */ /* 0x000fe40003800200 */
.L_x_1062:
        /* <DEDUP_REMOVED lines=48> */
[----:B------:R-:W-:Y:S02]  /*11420*/  FMNMX.FTZ R168, R211, R168, !PT ;  /* 0x000000a8d3a87209 */ /* 0x000fe40007810000 */
[----:B------:R-:W-:Y:S02]  /*11430*/  FMNMX.FTZ R3, R212, R3, !PT ;  /* 0x00000003d4037209 */ /* 0x000fe40007810000 */
[----:B-1----:R-:W-:Y:S02]  /*11440*/  FMNMX.FTZ R169, R169, R5, !PT ;  /* 0x00000005a9a97209 */ /* 0x002fe40007810000 */
[----:B------:R-:W-:Y:S02]  /*11450*/  FMNMX.FTZ R167, R213, R3, !PT ;  /* 0x00000003d5a77209 */ /* 0x000fe40007810000 */
[----:B------:R-:W-:Y:S01]  /*11460*/  FMNMX.FTZ R168, R214, R168, !PT ;  /* 0x000000a8d6a87209 */ /* 0x000fe20007810000 */
[----:B------:R-:W1:Y:S01]  /*11470*/  SHFL.BFLY PT, R4, R169, 0x1, 0x1f ;  /* 0x0c201f00a9047f89 */ /* 0x000e6200000e0000 */
[----:B------:R-:W-:Y:S01]  /*11480*/  PLOP3.LUT P1, PT, PT, PT, UP4, 0x40, 0x0 ;  /* 0x000000000000781c */ /* 0x000fe20003f2e848 */
[----:B------:R-:W-:Y:S01]  /*11490*/  UISETP.NE.AND UP4, UPT, UR29, URZ, UPT ;  /* 0x0000003f1d00728c */ /* 0x000fe2000bf85270 */
[----:B------:R-:W-:Y:S01]  /*114a0*/  PLOP3.LUT P0, PT, PT, PT, UP3, 0x40, 0x0 ;  /* 0x000000000000781c */ /* 0x000fe20003f0e838 */
[----:B------:R-:W-:Y:S01]  /*114b0*/  UISETP.NE.AND UP3, UPT, UR28, URZ, UPT ;  /* 0x0000003f1c00728c */ /* 0x000fe2000bf65270 */
[C---:B------:R-:W-:Y:S02]  /*114c0*/  ISETP.GT.AND P1, PT, R0.reuse, RZ, P1 ;  /* 0x000000ff0000720c */ /* 0x040fe40000f24270 */
[----:B------:R-:W-:Y:S01]  /*114d0*/  ISETP.GT.AND P0, PT, R0, 0x1, P0 ;  /* 0x000000010000780c */ /* 0x000fe20000704270 */
[----:B------:R-:W2:Y:S01]  /*114e0*/  SHFL.BFLY PT, R5, R168, 0x2, 0x1f ;  /* 0x0c401f00a8057f89 */ /* 0x000ea200000e0000 */
[C---:B------:R-:W-:Y:S02]  /*114f0*/  ISETP.LT.OR P1, PT, R2.reuse, 0x1, P1 ;  /* 0x000000010200780c */ /* 0x040fe40000f21670 */
[----:B------:R-:W-:Y:S02]  /*11500*/  ISETP.LT.OR P0, PT, R2, 0x2, P0 ;  /* 0x000000020200780c */ /* 0x000fe40000701670 */
[----:B------:R-:W-:Y:S02]  /*11510*/  FSEL R10, R10, -INF , !P1 ;  /* 0xff8000000a0a7808 */ /* 0x000fe40004800000 */
[----:B------:R-:W-:Y:S02]  /*11520*/  FSEL R11, R11, -INF , !P0 ;  /* 0xff8000000b0b7808 */ /* 0x000fe40004000000 */
[----:B------:R-:W-:Y:S01]  /*11530*/  PLOP3.LUT P6, PT, PT, PT, UP1, 0x40, 0x0 ;  /* 0x000000000000781c */ /* 0x000fe20003fce818 */
[----:B------:R-:W-:Y:S01]  /*11540*/  UISETP.NE.AND UP1, UPT, UR26, URZ, UPT ;  /* 0x0000003f1a00728c */ /* 0x000fe2000bf25270 */
[----:B------:R-:W-:Y:S01]  /*11550*/  PLOP3.LUT P5, PT, PT, PT, UP0, 0x40, 0x0 ;  /* 0x000000000000781c */ /* 0x000fe20003fae808 */
[----:B------:R-:W-:Y:S01]  /*11560*/  UISETP.NE.AND UP0, UPT, UR5, URZ, UPT ;  /* 0x0000003f0500728c */ /* 0x000fe2000bf05270 */
[C---:B------:R-:W-:Y:S02]  /*11570*/  ISETP.GT.AND P6, PT, R0.reuse, 0x9, P6 ;  /* 0x000000090000780c */ /* 0x040fe400037c4270 */
[----:B------:R-:W-:Y:S02]  /*11580*/  ISETP.GT.AND P5, PT, R0, 0x10, P5 ;  /* 0x000000100000780c */ /* 0x000fe40002fa4270 */
[----:B-1----:R-:W-:Y:S02]  /*11590*/  FMNMX.FTZ R169, R169, R4, !PT ;  /* 0x00000004a9a97209 */ /* 0x002fe40007810000 */
[----:B------:R-:W-:Y:S02]  /*115a0*/  FMNMX.FTZ R4, R10, R170, !PT ;  /* 0x000000aa0a047209 */ /* 0x000fe40007810000 */
[C---:B------:R-:W-:Y:S01]  /*115b0*/  FSETP.NEU.FTZ.AND P2, PT, R169.reuse, -INF , PT ;  /* 0xff800000a900780b */ /* 0x040fe20003f5d000 */
[----:B------:R-:W-:Y:S01]  /*115c0*/  FMUL.FTZ R23, R169, c[0x0][0x2d0] ;  /* 0x0000b400a9177a20 */ /* 0x000fe20000410000 */
[----:B------:R-:W-:Y:S02]  /*115d0*/  ISETP.LT.OR P6, PT, R2, 0xa, P6 ;  /* 0x0000000a0200780c */ /* 0x000fe400037c1670 */
[----:B--2---:R-:W-:Y:S02]  /*115e0*/  FMNMX.FTZ R168, R168, R5, !PT ;  /* 0x00000005a8a87209 */ /* 0x004fe40007810000 */
[----:B------:R-:W-:Y:S02]  /*115f0*/  FSEL R23, R23, RZ, P2 ;  /* 0x000000ff17177208 */ /* 0x000fe40001000000 */
[----:B------:R-:W-:Y:S01]  /*11600*/  ISETP.LT.OR P5, PT, R2, 0x11, P5 ;  /* 0x000000110200780c */ /* 0x000fe20002fa1670 */
[----:B------:R-:W1:Y:S01]  /*11610*/  SHFL.BFLY PT, R7, R168, 0x1, 0x1f ;  /* 0x0c201f00a8077f89 */ /* 0x000e6200000e0000 */
[----:B------:R-:W-:Y:S01]  /*11620*/  FSEL R15, R15, -INF , !P6 ;  /* 0xff8000000f0f7808 */ /* 0x000fe20007000000 */
[--C-:B------:R-:W-:Y:S01]  /*11630*/  FFMA.FTZ R3, R174, c[0x0][0x2d0], -R23.reuse ;  /* 0x0000b400ae037a23 */ /* 0x100fe20000010817 */
[----:B------:R-:W-:Y:S01]  /*11640*/  FMNMX.FTZ R167, R216, R167, !PT ;  /* 0x000000a7d8a77209 */ /* 0x000fe20007810000 */
[--C-:B------:R-:W-:Y:S01]  /*11650*/  FFMA.FTZ R40, R196, c[0x0][0x2d0], -R23.reuse ;  /* 0x0000b400c4287a23 */ /* 0x100fe20000010817 */
[----:B------:R-:W-:Y:S01]  /*11660*/  FSEL R41, R26, -INF , !P5 ;  /* 0xff8000001a297808 */ /* 0x000fe20006800000 */
[----:B------:R2:W-:Y:S01]  /*11670*/  MUFU.EX2 R24, R3 ;  /* 0x0000000300187308 */ /* 0x0005e20000000800 */
[----:B------:R-:W-:Y:S01]  /*11680*/  PLOP3.LUT P1, PT, PT, PT, UP6, 0x40, 0x0 ;  /* 0x000000000000781c */ /* 0x000fe20003f2e868 */
[----:B------:R-:W3:Y:S01]  /*11690*/  SHFL.BFLY PT, R5, R167, 0x2, 0x1f ;  /* 0x0c401f00a7057f89 */ /* 0x000ee200000e0000 */
[----:B------:R-:W-:Y:S02]  /*116a0*/  PLOP3.LUT P0, PT, PT, PT, UP5, 0x40, 0x0 ;  /* 0x000000000000781c */ /* 0x000fe40003f0e858 */
[C---:B------:R-:W-:Y:S02]  /*116b0*/  ISETP.GT.AND P6, PT, R0.reuse, 0x11, P1 ;  /* 0x000000110000780c */ /* 0x040fe40000fc4270 */
[----:B------:R-:W-:Y:S02]  /*116c0*/  ISETP.GT.AND P0, PT, R0, 0x18, P0 ;  /* 0x000000180000780c */ /* 0x000fe40000704270 */
[C---:B------:R-:W-:Y:S01]  /*116d0*/  ISETP.LT.OR P6, PT, R2.reuse, 0x12, P6 ;  /* 0x000000120200780c */ /* 0x040fe200037c1670 */
[----:B------:R-:W-:Y:S01]  /*116e0*/  MUFU.EX2 R244, R40 ;  /* 0x0000002800f47308 */ /* 0x000fe20000000800 */
[----:B------:R-:W-:Y:S02]  /*116f0*/  PLOP3.LUT P1, PT, PT, PT, UP4, 0x40, 0x0 ;  /* 0x000000000000781c */ /* 0x000fe40003f2e848 */
[----:B------:R-:W-:Y:S02]  /*11700*/  FSEL R44, R27, -INF , !P6 ;  /* 0xff8000001b2c7808 */ /* 0x000fe40007000000 */
[----:B------:R-:W-:Y:S02]  /*11710*/  ISETP.LT.OR P0, PT, R2, 0x19, P0 ;  /* 0x000000190200780c */ /* 0x000fe40000701670 */
[----:B------:R-:W-:Y:S02]  /*11720*/  ISETP.GT.AND P1, PT, R0, 0x19, P1 ;  /* 0x000000190000780c */ /* 0x000fe40000f24270 */
[----:B-1----:R-:W-:Y:S02]  /*11730*/  FMNMX.FTZ R168, R168, R7, !PT ;  /* 0x00000007a8a87209 */ /* 0x002fe40007810000 */
[----:B------:R-:W-:Y:S02]  /*11740*/  PLOP3.LUT P5, PT, PT, PT, UP3, 0x40, 0x0 ;  /* 0x000000000000781c */ /* 0x000fe40003fae838 */
[----:B------:R-:W-:Y:S01]  /*11750*/  FSEL R45, R30, -INF , !P0 ;  /* 0xff8000001e2d7808 */ /* 0x000fe20004000000 */
[--C-:B--2---:R-:W-:Y:S01]  /*11760*/  FFMA.FTZ R3, R175, c[0x0][0x2d0], -R23.reuse ;  /* 0x0000b400af037a23 */ /* 0x104fe20000010817 */
[----:B------:R-:W-:Y:S01]  /*11770*/  ISETP.LT.OR P1, PT, R2, 0x1a, P1 ;  /* 0x0000001a0200780c */ /* 0x000fe20000f21670 */
[----:B------:R-:W-:Y:S01]  /*11780*/  FMUL.FTZ R48, R168, c[0x0][0x2d0] ;  /* 0x0000b400a8307a20 */ /* 0x000fe20000410000 */
[----:B------:R-:W-:Y:S01]  /*11790*/  ISETP.GT.AND P0, PT, R0, 0x20, P5 ;  /* 0x000000200000780c */ /* 0x000fe20002f04270 */
[----:B------:R1:W2:Y:S01]  /*117a0*/  MUFU.EX2 R21, R3 ;  /* 0x0000000300157308 */ /* 0x0002a20000000800 */
[----:B---3--:R-:W-:Y:S02]  /*117b0*/  FMNMX.FTZ R167, R167, R5, !PT ;  /* 0x00000005a7a77209 */ /* 0x008fe40007810000 */
[----:B------:R-:W-:Y:S02]  /*117c0*/  PLOP3.LUT P6, PT, PT, PT, UP2, 0x40, 0x0 ;  /* 0x000000000000781c */ /* 0x000fe40003fce828 */
[----:B------:R-:W-:Y:S01]  /*117d0*/  FSEL R171, R31, -INF , !P1 ;  /* 0xff8000001fab7808 */ /* 0x000fe20004800000 */
[----:B------:R-:W3:Y:S01]  /*117e0*/  SHFL.BFLY PT, R5, R167, 0x1, 0x1f ;  /* 0x0c201f00a7057f89 */ /* 0x000ee200000e0000 */
[----:B------:R-:W-:Y:S02]  /*117f0*/  ISETP.LT.OR P0, PT, R2, 0x21, P0 ;  /* 0x000000210200780c */ /* 0x000fe40000701670 */
[----:B------:R-:W-:Y:S02]  /*11800*/  ISETP.GT.AND P6, PT, R0, 0x21, P6 ;  /* 0x000000210000780c */ /* 0x000fe400037c4270 */
[----:B------:R-:W-:Y:S02]  /*11810*/  FSETP.NEU.FTZ.AND P1, PT, R168, -INF , PT ;  /* 0xff800000a800780b */ /* 0x000fe40003f3d000 */
[----:B------:R-:W-:Y:S01]  /*11820*/  FSEL R173, R42, -INF , !P0 ;  /* 0xff8000002aad7808 */ /* 0x000fe20004000000 */
[----:B------:R-:W-:Y:S01]  /*11830*/  LDSM.16.MT88.4 R28, [R225+0x2080] ;  /* 0x00208000e11c783b */ /* 0x000fe20000004200 */
[----:B------:R-:W-:Y:S02]  /*11840*/  ISETP.LT.OR P6, PT, R2, 0x22, P6 ;  /* 0x000000220200780c */ /* 0x000fe400037c1670 */
[----:B------:R-:W-:Y:S02]  /*11850*/  PLOP3.LUT P5, PT, PT, PT, UP1, 0x40, 0x0 ;  /* 0x000000000000781c */ /* 0x000fe40003fae818 */
[----:B------:R-:W-:Y:S01]  /*11860*/  PLOP3.LUT P0, PT, PT, PT, UP0, 0x40, 0x0 ;  /* 0x000000000000781c */ /* 0x000fe20003f0e808 */
[----:B------:R-:W-:Y:S01]  /*11870*/  UISETP.GT.AND UP0, UPT, UR13, UR8, UPT ;  /* 0x000000080d00728c */ /* 0x000fe2000bf04270 */
[----:B------:R-:W-:Y:S01]  /*11880*/  FSEL R48, R48, RZ, P1 ;  /* 0x000000ff30307208 */ /* 0x000fe20000800000 */
[----:B------:R-:W-:Y:S01]  /*11890*/  UIADD3 UR13, UR13, -0x1, URZ ;  /* 0xffffffff0d0d7890 */ /* 0x000fe2000fffe03f */
[----:B------:R-:W-:Y:S02]  /*118a0*/  FSEL R172, R43, -INF , !P6 ;  /* 0xff8000002bac7808 */ /* 0x000fe40007000000 */
[----:B-1----:R-:W-:Y:S01]  /*118b0*/  FMNMX.FTZ R3, R11, R4, !PT ;  /* 0x000000040b037209 */ /* 0x002fe20007810000 */
[--C-:B------:R-:W-:Y:S01]  /*118c0*/  FFMA.FTZ R4, R192, c[0x0][0x2d0], -R23.reuse ;  /* 0x0000b400c0047a23 */ /* 0x100fe20000010817 */
[----:B------:R-:W-:Y:S01]  /*118d0*/  ISETP.GT.AND P5, PT, R0, 0x28, P5 ;  /* 0x000000280000780c */ /* 0x000fe20002fa4270 */
[--C-:B------:R-:W-:Y:S01]  /*118e0*/  FFMA.FTZ R40, R193, c[0x0][0x2d0], -R48.reuse ;  /* 0x0000b400c1287a23 */ /* 0x100fe20000010830 */
[----:B------:R-:W-:Y:S01]  /*118f0*/  FMNMX.FTZ R3, R14, R3, !PT ;  /* 0x000000030e037209 */ /* 0x000fe20007810000 */
[----:B------:R1:W4:Y:S01]  /*11900*/  MUFU.EX2 R20, R4 ;  /* 0x0000000400147308 */ /* 0x0003220000000800 */
[----:B------:R-:W-:Y:S01]  /*11910*/  ISETP.GT.AND P0, PT, R0, 0x29, P0 ;  /* 0x000000290000780c */ /* 0x000fe20000704270 */
[--C-:B------:R-:W-:Y:S01]  /*11920*/  FFMA.FTZ R0, R16, c[0x0][0x2d0], -R48.reuse ;  /* 0x0000b40010007a23 */ /* 0x100fe20000010830 */
[----:B------:R-:W-:Y:S02]  /*11930*/  FMNMX.FTZ R3, R15, R3, !PT ;  /* 0x000000030f037209 */ /* 0x000fe40007810000 */
[C---:B------:R-:W-:Y:S02]  /*11940*/  ISETP.LT.OR P5, PT, R2.reuse, 0x29, P5 ;  /* 0x000000290200780c */ /* 0x040fe40002fa1670 */
[----:B------:R-:W-:Y:S02]  /*11950*/  ISETP.LT.OR P0, PT, R2, 0x2a, P0 ;  /* 0x0000002a0200780c */ /* 0x000fe40000701670 */
[----:B---3--:R-:W-:Y:S01]  /*11960*/  FMNMX.FTZ R167, R167, R5, !PT ;  /* 0x00000005a7a77209 */ /* 0x008fe20007810000 */
[----:B------:R-:W-:Y:S01]  /*11970*/  MUFU.EX2 R252, R0 ;  /* 0x0000000000fc7308 */ /* 0x000fe20000000800 */
[----:B------:R-:W-:Y:S02]  /*11980*/  FSEL R22, R47, -INF , !P0 ;  /* 0xff8000002f167808 */ /* 0x000fe40004000000 */
[C---:B------:R-:W-:Y:S01]  /*11990*/  FSETP.NEU.FTZ.AND P0, PT, R167.reuse, -INF , PT ;  /* 0xff800000a700780b */ /* 0x040fe20003f1d000 */
[----:B------:R-:W-:Y:S01]  /*119a0*/  FMUL.FTZ R49, R167, c[0x0][0x2d0] ;  /* 0x0000b400a7317a20 */ /* 0x000fe20000410000 */
[----:B------:R-:W-:Y:S02]  /*119b0*/  FSEL R174, R46, -INF , !P5 ;  /* 0xff8000002eae7808 */ /* 0x000fe40006800000 */
[----:B--2---:R-:W-:Y:S02]  /*119c0*/  MOV R43, R21 ;  /* 0x00000015002b7202 */ /* 0x004fe40000000f00 */
[----:B------:R-:W-:Y:S01]  /*119d0*/  FSEL R49, R49, RZ, P0 ;  /* 0x000000ff31317208 */ /* 0x000fe20000000000 */
[----:B------:R2:W-:Y:S01]  /*119e0*/  MUFU.EX2 R242, R40 ;  /* 0x0000002800f27308 */ /* 0x0005e20000000800 */
[----:B-1----:R-:W-:Y:S01]  /*119f0*/  FMNMX.FTZ R4, R41, R3, !PT ;  /* 0x0000000329047209 */ /* 0x002fe20007810000 */
[--C-:B------:R-:W-:Y:S01]  /*11a00*/  FFMA.FTZ R3, R17, c[0x0][0x2d0], -R23.reuse ;  /* 0x0000b40011037a23 */ /* 0x100fe20000010817 */
[----:B----4-:R-:W-:Y:S02]  /*11a10*/  MOV R42, R20 ;  /* 0x00000014002a7202 */ /* 0x010fe40000000f00 */
[----:B------:R-:W-:Y:S05]  /*11a20*/  FMNMX.FTZ R4, R44, R4, !PT ;  /* 0x000000042c047209 */ /* 0x000fea0007810000 */
[----:B------:R1:W3:Y:S01]  /*11a30*/  MUFU.EX2 R7, R3 ;  /* 0x0000000300077308 */ /* 0x0002e20000000800 */
[----:B--2---:R-:W-:Y:S09]  /*11a40*/  FFMA.FTZ R40, R200, c[0x0][0x2d0], -R23 ;  /* 0x0000b400c8287a23 */ /* 0x004ff20000010817 */
[----:B------:R2:W-:Y:S01]  /*11a50*/  MUFU.EX2 R221, R40 ;  /* 0x0000002800dd7308 */ /* 0x0005e20000000800 */
[----:B-1----:R-:W-:Y:S01]  /*11a60*/  FMNMX.FTZ R3, R45, R4, !PT ;  /* 0x000000042d037209 */ /* 0x002fe20007810000 */
[--C-:B------:R-:W-:Y:S01]  /*11a70*/  FFMA.FTZ R4, R6, c[0x0][0x2d0], -R48.reuse ;  /* 0x0000b40006047a23 */ /* 0x100fe20000010830 */
[----:B---3--:R-:W-:Y:S02]  /*11a80*/  MOV R47, R7 ;  /* 0x00000007002f7202 */ /* 0x008fe40000000f00 */
[----:B------:R-:W-:Y:S05]  /*11a90*/  FMNMX.FTZ R3, R171, R3, !PT ;  /* 0x00000003ab037209 */ /* 0x000fea0007810000 */
[----:B------:R1:W3:Y:S01]  /*11aa0*/  MUFU.EX2 R20, R4 ;  /* 0x0000000400147308 */ /* 0x0002e20000000800 */
[----:B------:R-:W-:Y:S02]  /*11ab0*/  F2FP.PACK_AB R26, R47, R42 ;  /* 0x0000002a2f1a723e */ /* 0x000fe400000000ff */
[----:B------:R-:W-:Y:S04]  /*11ac0*/  FMNMX.FTZ R3, R173, R3, !PT ;  /* 0x00000003ad037209 */ /* 0x000fe80007810000 */
[----:B------:R-:W-:Y:S01]  /*11ad0*/  FMNMX.FTZ R2, R172, R3, !PT ;  /* 0x00000003ac027209 */ /* 0x000fe20007810000 */
[--C-:B------:R-:W-:Y:S03]  /*11ae0*/  FFMA.FTZ R3, R19, c[0x0][0x2d0], -R48.reuse ;  /* 0x0000b40013037a23 */ /* 0x100fe60000010830 */
[----:B------:R-:W-:Y:S01]  /*11af0*/  FMNMX.FTZ R0, R174, R2, !PT ;  /* 0x00000002ae007209 */ /* 0x000fe20007810000 */
[----:B------:R4:W-:Y:S01]  /*11b00*/  MUFU.EX2 R251, R3 ;  /* 0x0000000300fb7308 */ /* 0x0009e20000000800 */
[--C-:B------:R-:W-:Y:S02]  /*11b10*/  FFMA.FTZ R2, R18, c[0x0][0x2d0], -R48.reuse ;  /* 0x0000b40012027a23 */ /* 0x100fe40000010830 */
[----:B------:R-:W-:Y:S01]  /*11b20*/  FMNMX.FTZ R0, R22, R0, !PT ;  /* 0x0000000016007209 */ /* 0x000fe20007810000 */
[----:B--2---:R-:W-:Y:S06]  /*11b30*/  FFMA.FTZ R40, R197, c[0x0][0x2d0], -R48 ;  /* 0x0000b400c5287a23 */ /* 0x004fec0000010830 */
[----:B------:R2:W5:Y:S01]  /*11b40*/  MUFU.EX2 R250, R2 ;  /* 0x0000000200fa7308 */ /* 0x0005620000000800 */
[--C-:B-1----:R-:W-:Y:S01]  /*11b50*/  FFMA.FTZ R4, R12, c[0x0][0x2d0], -R49.reuse ;  /* 0x0000b4000c047a23 */ /* 0x102fe20000010831 */
[----:B---3--:R-:W-:Y:S04]  /*11b60*/  MOV R46, R20 ;  /* 0x00000014002e7202 */ /* 0x008fe80000000f00 */
[----:B------:R-:W-:Y:S04]  /*11b70*/  F2FP.PACK_AB R25, R252, R46 ;  /* 0x0000002efc19723e */ /* 0x000fe800000000ff */
[----:B------:R-:W-:Y:S01]  /*11b80*/  MUFU.EX2 R246, R4 ;  /* 0x0000000400f67308 */ /* 0x000fe20000000800 */
[--C-:B----4-:R-:W-:Y:S09]  /*11b90*/  FFMA.FTZ R3, R8, c[0x0][0x2d0], -R49.reuse ;  /* 0x0000b40008037a23 */ /* 0x110ff20000010831 */
[----:B------:R1:W-:Y:S01]  /*11ba0*/  MUFU.EX2 R247, R3 ;  /* 0x0000000300f77308 */ /* 0x0003e20000000800 */
[----:B--2---:R-:W2:Y:S01]  /*11bb0*/  SHFL.BFLY PT, R2, R0, 0x2, 0x1f ;  /* 0x0c401f0000027f89 */ /* 0x004ea200000e0000 */
[----:B-----5:R-:W-:Y:S08]  /*11bc0*/  F2FP.PACK_AB R27, R251, R250 ;  /* 0x000000fafb1b723e */ /* 0x020ff000000000ff */
[----:B------:R3:W-:Y:S01]  /*11bd0*/  MUFU.EX2 R220, R40 ;  /* 0x0000002800dc7308 */ /* 0x0007e20000000800 */
[--C-:B-1----:R-:W-:Y:S09]  /*11be0*/  FFMA.FTZ R3, R9, c[0x0][0x2d0], -R49.reuse ;  /* 0x0000b40009037a23 */ /* 0x102ff20000010831 */
[----:B------:R2:W1:Y:S01]  /*11bf0*/  MUFU.EX2 R248, R3 ;  /* 0x0000000300f87308 */ /* 0x0004620000000800 */
[--C-:B---3--:R-:W-:Y:S09]  /*11c00*/  FFMA.FTZ R40, R201, c[0x0][0x2d0], -R49.reuse ;  /* 0x0000b400c9287a23 */ /* 0x108ff20000010831 */
[----:B------:R3:W-:Y:S01]  /*11c10*/  MUFU.EX2 R201, R40 ;  /* 0x0000002800c97308 */ /* 0x0007e20000000800 */
[----:B--2---:R-:W-:Y:S01]  /*11c20*/  FMNMX.FTZ R3, R0, R2, !PT ;  /* 0x0000000200037209 */ /* 0x004fe20007810000 */
[--C-:B------:R-:W-:Y:S01]  /*11c30*/  FFMA.FTZ R2, R13, c[0x0][0x2d0], -R49.reuse ;  /* 0x0000b4000d027a23 */ /* 0x100fe20000010831 */
[----:B------:R-:W-:Y:S02]  /*11c40*/  FSEL R0, R169, RZ, P2 ;  /* 0x000000ffa9007208 */ /* 0x000fe40001000000 */
[----:B-1----:R-:W-:Y:S05]  /*11c50*/  F2FP.PACK_AB R32, R248, R247 ;  /* 0x000000f7f820723e */ /* 0x002fea00000000ff */
[----:B------:R1:W2:Y:S01]  /*11c60*/  MUFU.EX2 R249, R2 ;  /* 0x0000000200f97308 */ /* 0x0002a20000000800 */
[----:B------:R-:W4:Y:S01]  /*11c70*/  SHFL.BFLY PT, R4, R3, 0x1, 0x1f ;  /* 0x0c201f0003047f89 */ /* 0x000f2200000e0000 */
[----:B------:R-:W-:Y:S02]  /*11c80*/  FADD.FTZ R0, -R0, R164 ;  /* 0x000000a400007221 */ /* 0x000fe40000010100 */
[----:B---3--:R-:W-:Y:S01]  /*11c90*/  FFMA.FTZ R40, R202, c[0x0][0x2d0], -R49 ;  /* 0x0000b400ca287a23 */ /* 0x008fe20000010831 */
[----:B------:R-:W-:Y:S01]  /*11ca0*/  MOV R202, R47 ;  /* 0x0000002f00ca7202 */ /* 0x000fe20000000f00 */
[----:B------:R-:W-:Y:S04]  /*11cb0*/  FMUL.FTZ R0, R0, c[0x0][0x2d0] ;  /* 0x0000b40000007a20 */ /* 0x000fe80000410000 */
[----:B------:R-:W-:Y:S10]  /*11cc0*/  MUFU.EX2 R200, R40 ;  /* 0x0000002800c87308 */ /* 0x000ff40000000800 */
[----:B------:R3:W5:Y:S01]  /*11cd0*/  MUFU.EX2 R21, R0 ;  /* 0x0000000000157308 */ /* 0x0007620000000800 */
[----:B-1----:R-:W-:Y:S02]  /*11ce0*/  FSEL R2, R168, RZ, P1 ;  /* 0x000000ffa8027208 */ /* 0x002fe40000800000 */
[----:B----4-:R-:W-:Y:S02]  /*11cf0*/  FMNMX.FTZ R3, R3, R4, !PT ;  /* 0x0000000403037209 */ /* 0x010fe40007810000 */
[----:B--2---:R-:W-:Y:S01]  /*11d00*/  F2FP.PACK_AB R34, R249, R246 ;  /* 0x000000f6f922723e */ /* 0x004fe200000000ff */
[----:B------:R-:W-:Y:S02]  /*11d10*/  FADD.FTZ R2, -R2, R165 ;  /* 0x000000a502027221 */ /* 0x000fe40000010100 */
[----:B------:R-:W-:Y:S02]  /*11d20*/  FMUL.FTZ R50, R3, c[0x0][0x2d0] ;  /* 0x0000b40003327a20 */ /* 0x000fe40000410000 */
[----:B------:R-:W-:Y:S04]  /*11d30*/  FMUL.FTZ R2, R2, c[0x0][0x2d0] ;  /* 0x0000b40002027a20 */ /* 0x000fe80000410000 */
[----:B------:R-:W1:Y:S01]  /*11d40*/  MUFU.EX2 R20, R2 ;  /* 0x0000000200147308 */ /* 0x000e620000000800 */
[----:B---3--:R-:W-:Y:S01]  /*11d50*/  FSEL R0, R167, RZ, P0 ;  /* 0x000000ffa7007208 */ /* 0x008fe20000000000 */
[----:B-----5:R-:W-:Y:S01]  /*11d60*/  FMUL.FTZ R4, R21, R176 ;  /* 0x000000b015047220 */ /* 0x020fe20000410000 */
[----:B------:R-:W-:Y:S01]  /*11d70*/  FSETP.NEU.FTZ.AND P0, PT, R3, -INF , PT ;  /* 0xff8000000300780b */ /* 0x000fe20003f1d000 */
[C---:B------:R-:W-:Y:S01]  /*11d80*/  FMUL.FTZ R5, R21.reuse, R177 ;  /* 0x000000b115057220 */ /* 0x040fe20000410000 */
[----:B------:R-:W-:Y:S01]  /*11d90*/  MOV R177, R43 ;  /* 0x0000002b00b17202 */ /* 0x000fe20000000f00 */
[----:B------:R-:W-:Y:S01]  /*11da0*/  FADD.FTZ R0, -R0, R166 ;  /* 0x000000a600007221 */ /* 0x000fe20000010100 */
[----:B------:R-:W-:Y:S01]  /*11db0*/  FSEL R50, R50, RZ, P0 ;  /* 0x000000ff32327208 */ /* 0x000fe20000000000 */
[----:B------:R-:W-:Y:S01]  /*11dc0*/  FMUL.FTZ R16, R21, R188 ;  /* 0x000000bc15107220 */ /* 0x000fe20000410000 */
[----:B------:R-:W-:Y:S01]  /*11dd0*/  MOV R176, R46 ;  /* 0x0000002e00b07202 */ /* 0x000fe20000000f00 */
[----:B------:R-:W-:Y:S02]  /*11de0*/  FMUL.FTZ R0, R0, c[0x0][0x2d0] ;  /* 0x0000b40000007a20 */ /* 0x000fe40000410000 */
[--C-:B------:R-:W-:Y:S02]  /*11df0*/  FFMA.FTZ R10, R10, c[0x0][0x2d0], -R50.reuse ;  /* 0x0000b4000a0a7a23 */ /* 0x100fe40000010832 */
[----:B------:R2:W3:Y:S01]  /*11e00*/  MUFU.EX2 R2, R0 ;  /* 0x0000000000027308 */ /* 0x0004e20000000800 */
[--C-:B------:R-:W-:Y:S02]  /*11e10*/  FFMA.FTZ R14, R14, c[0x0][0x2d0], -R50.reuse ;  /* 0x0000b4000e0e7a23 */ /* 0x100fe40000010832 */
[--C-:B------:R-:W-:Y:S02]  /*11e20*/  FFMA.FTZ R15, R15, c[0x0][0x2d0], -R50.reuse ;  /* 0x0000b4000f0f7a23 */ /* 0x100fe40000010832 */
[C---:B-1----:R-:W-:Y:S01]  /*11e30*/  FMUL.FTZ R6, R20.reuse, R178 ;  /* 0x000000b214067220 */ /* 0x042fe20000410000 */
[----:B------:R-:W-:Y:S01]  /*11e40*/  MOV R178, R42 ;  /* 0x0000002a00b27202 */ /* 0x000fe20000000f00 */
[C---:B------:R-:W-:Y:S02]  /*11e50*/  FMUL.FTZ R7, R20.reuse, R179 ;  /* 0x000000b314077220 */ /* 0x040fe40000410000 */
[C---:B------:R-:W-:Y:S01]  /*11e60*/  FMUL.FTZ R17, R21.reuse, R189 ;  /* 0x000000bd15117220 */ /* 0x040fe20000410000 */
[----:B------:R-:W-:Y:S01]  /*11e70*/  MUFU.EX2 R175, R10 ;  /* 0x0000000a00af7308 */ /* 0x000fe20000000800 */
[C---:B------:R-:W-:Y:S02]  /*11e80*/  FMUL.FTZ R18, R20.reuse, R190 ;  /* 0x000000be14127220 */ /* 0x040fe40000410000 */
[C---:B------:R-:W-:Y:S02]  /*11e90*/  FMUL.FTZ R19, R20.reuse, R191 ;  /* 0x000000bf14137220 */ /* 0x040fe40000410000 */
[C---:B------:R-:W-:Y:S01]  /*11ea0*/  FMUL.FTZ R132, R21.reuse, R132 ;  /* 0x0000008415847220 */ /* 0x040fe20000410000 */
[----:B------:R-:W-:Y:S01]  /*11eb0*/  LDSM.16.MT88.4 R188, [R225+0x3080] ;  /* 0x00308000e1bc783b */ /* 0x000fe20000004200 */
[C---:B------:R-:W-:Y:S02]  /*11ec0*/  FMUL.FTZ R133, R21.reuse, R133 ;  /* 0x0000008515857220 */ /* 0x040fe40000410000 */
[C---:B------:R-:W-:Y:S01]  /*11ed0*/  FMUL.FTZ R134, R20.reuse, R134 ;  /* 0x0000008614867220 */ /* 0x040fe20000410000 */
[----:B------:R-:W-:Y:S01]  /*11ee0*/  MUFU.EX2 R206, R14 ;  /* 0x0000000e00ce7308 */ /* 0x000fe20000000800 */
[----:B------:R-:W-:Y:S02]  /*11ef0*/  FMUL.FTZ R135, R20, R135 ;  /* 0x0000008714877220 */ /* 0x000fe40000410000 */
[----:B------:R-:W-:Y:S02]  /*11f00*/  FMUL.FTZ R144, R21, R144 ;  /* 0x0000009015907220 */ /* 0x000fe40000410000 */
[----:B--2---:R-:W-:Y:S02]  /*11f10*/  FFMA.FTZ R0, R11, c[0x0][0x2d0], -R50 ;  /* 0x0000b4000b007a23 */ /* 0x004fe40000010832 */
[C---:B---3--:R-:W-:Y:S02]  /*11f20*/  FMUL.FTZ R8, R2.reuse, R180 ;  /* 0x000000b402087220 */ /* 0x048fe40000410000 */
[C---:B------:R-:W-:Y:S01]  /*11f30*/  FMUL.FTZ R9, R2.reuse, R181 ;  /* 0x000000b502097220 */ /* 0x040fe20000410000 */
[----:B------:R1:W2:Y:S01]  /*11f40*/  MUFU.EX2 R192, R0 ;  /* 0x0000000000c07308 */ /* 0x0002a20000000800 */
[C---:B------:R-:W-:Y:S02]  /*11f50*/  FMUL.FTZ R12, R2.reuse, R184 ;  /* 0x000000b8020c7220 */ /* 0x040fe40000410000 */
[C---:B------:R-:W-:Y:S02]  /*11f60*/  FMUL.FTZ R13, R2.reuse, R185 ;  /* 0x000000b9020d7220 */ /* 0x040fe40000410000 */
[C---:B------:R-:W-:Y:S02]  /*11f70*/  FMUL.FTZ R136, R2.reuse, R136 ;  /* 0x0000008802887220 */ /* 0x040fe40000410000 */
[C---:B------:R-:W-:Y:S02]  /*11f80*/  FMUL.FTZ R137, R2.reuse, R137 ;  /* 0x0000008902897220 */ /* 0x040fe40000410000 */
[C---:B------:R-:W-:Y:S01]  /*11f90*/  FMUL.FTZ R140, R2.reuse, R140 ;  /* 0x0000008c028c7220 */ /* 0x040fe20000410000 */
[----:B------:R-:W3:Y:S01]  /*11fa0*/  MUFU.EX2 R207, R15 ;  /* 0x0000000f00cf7308 */ /* 0x000ee20000000800 */
[----:B------:R-:W-:Y:S02]  /*11fb0*/  FMUL.FTZ R141, R2, R141 ;  /* 0x0000008d028d7220 */ /* 0x000fe40000410000 */
[C---:B------:R-:W-:Y:S02]  /*11fc0*/  FMUL.FTZ R145, R21.reuse, R145 ;  /* 0x0000009115917220 */ /* 0x040fe40000410000 */
[C---:B------:R-:W-:Y:S02]  /*11fd0*/  FMUL.FTZ R146, R20.reuse, R146 ;  /* 0x0000009214927220 */ /* 0x040fe40000410000 */
[C---:B------:R-:W-:Y:S02]  /*11fe0*/  FMUL.FTZ R147, R20.reuse, R147 ;  /* 0x0000009314937220 */ /* 0x040fe40000410000 */
[C---:B------:R-:W-:Y:S02]  /*11ff0*/  FMUL.FTZ R148, R21.reuse, R148 ;  /* 0x0000009415947220 */ /* 0x040fe40000410000 */
[----:B------:R-:W-:Y:S02]  /*12000*/  FMUL.FTZ R149, R21, R149 ;  /* 0x0000009515957220 */ /* 0x000fe40000410000 */
[C---:B------:R-:W-:Y:S01]  /*12010*/  FMUL.FTZ R150, R20.reuse, R150 ;  /* 0x0000009614967220 */ /* 0x040fe20000410000 */
[----:B-1----:R-:W-:Y:S01]  /*12020*/  FSEL R0, R3, RZ, P0 ;  /* 0x000000ff03007208 */ /* 0x002fe20000000000 */
[----:B------:R-:W-:Y:S01]  /*12030*/  FMUL.FTZ R151, R20, R151 ;  /* 0x0000009714977220 */ /* 0x000fe20000410000 */
[----:B--2---:R-:W-:Y:S01]  /*12040*/  F2FP.PACK_AB R33, R192, R175 ;  /* 0x000000afc021723e */ /* 0x004fe200000000ff */
[----:B------:R-:W-:Y:S01]  /*12050*/  FMUL.FTZ R152, R2, R152 ;  /* 0x0000009802987220 */ /* 0x000fe20000410000 */
[----:B------:R-:W-:Y:S01]  /*12060*/  PLOP3.LUT P0, PT, PT, PT, UP0, 0x80, 0x0 ;  /* 0x000000000000781c */ /* 0x000fe20003f0f008 */
[----:B------:R-:W-:Y:S01]  /*12070*/  FADD.FTZ R0, -R0, R170 ;  /* 0x000000aa00007221 */ /* 0x000fe20000010100 */
[----:B------:R-:W-:Y:S01]  /*12080*/  MOV R170, R24 ;  /* 0x0000001800aa7202 */ /* 0x000fe20000000f00 */
[----:B------:R-:W-:Y:S02]  /*12090*/  FMUL.FTZ R153, R2, R153 ;  /* 0x0000009902997220 */ /* 0x000fe40000410000 */
[----:B------:R-:W-:Y:S01]  /*120a0*/  FMUL.FTZ R0, R0, c[0x0][0x2d0] ;  /* 0x0000b40000007a20 */ /* 0x000fe20000410000 */
[----:B------:R-:W-:Y:S01]  /*120b0*/  F2FP.PACK_AB R24, R43, R170 ;  /* 0x000000aa2b18723e */ /* 0x000fe200000000ff */
[----:B------:R-:W-:Y:S01]  /*120c0*/  FFMA.FTZ R40, R45, c[0x0][0x2d0], -R50 ;  /* 0x0000b4002d287a23 */ /* 0x000fe20000010832 */
[----:B---3--:R-:W-:Y:S01]  /*120d0*/  F2FP.PACK_AB R35, R207, R206 ;  /* 0x000000cecf23723e */ /* 0x008fe200000000ff */
[C---:B------:R-:W-:Y:S02]  /*120e0*/  FMUL.FTZ R156, R2.reuse, R156 ;  /* 0x0000009c029c7220 */ /* 0x040fe40000410000 */
[----:B------:R-:W1:Y:S01]  /*120f0*/  MUFU.EX2 R0, R0 ;  /* 0x0000000000007308 */ /* 0x000e620000000800 */
[----:B------:R-:W-:Y:S01]  /*12100*/  FMUL.FTZ R157, R2, R157 ;  /* 0x0000009d029d7220 */ /* 0x000fe20000410000 */
[-C--:B------:R-:W-:Y:S05]  /*12110*/  HMMA.16816.F32 R4, R24, R28.reuse, R4 ;  /* 0x0000001c1804723c */ /* 0x080fea0000001804 */
[C---:B------:R-:W-:Y:S02]  /*12120*/  FMUL.FTZ R160, R21.reuse, R160 ;  /* 0x000000a015a07220 */ /* 0x040fe40000410000 */
[C---:B------:R-:W-:Y:S01]  /*12130*/  FMUL.FTZ R161, R21.reuse, R161 ;  /* 0x000000a115a17220 */ /* 0x040fe20000410000 */
[----:B------:R-:W-:Y:S01]  /*12140*/  MUFU.EX2 R164, R40 ;  /* 0x0000002800a47308 */ /* 0x000fe20000000800 */
[C---:B------:R-:W-:Y:S03]  /*12150*/  FMUL.FTZ R162, R20.reuse, R162 ;  /* 0x000000a214a27220 */ /* 0x040fe60000410000 */
[C---:B------:R-:W-:Y:S02]  /*12160*/  FMUL.FTZ R163, R20.reuse, R163 ;  /* 0x000000a314a37220 */ /* 0x040fe40000410000 */
[C---:B------:R-:W-:Y:S02]  /*12170*/  FMUL.FTZ R52, R21.reuse, R52 ;  /* 0x0000003415347220 */ /* 0x040fe40000410000 */
[C---:B------:R-:W-:Y:S02]  /*12180*/  FMUL.FTZ R53, R21.reuse, R53 ;  /* 0x0000003515357220 */ /* 0x040fe40000410000 */
[C---:B------:R-:W-:Y:S02]  /*12190*/  FMUL.FTZ R54, R20.reuse, R54 ;  /* 0x0000003614367220 */ /* 0x040fe40000410000 */
        /* <DEDUP_REMOVED lines=17> */
[----:B------:R-:W-:Y:S02]  /*122b0*/  FMUL.FTZ R159, R0, R159 ;  /* 0x0000009f009f7220 */ /* 0x000fe40000410000 */
[C---:B------:R-:W-:Y:S02]  /*122c0*/  FMUL.FTZ R56, R2.reuse, R56 ;  /* 0x0000003802387220 */ /* 0x040fe40000410000 */
        /* <DEDUP_REMOVED lines=9> */
[C---:B------:R-:W-:Y:S02]  /*12360*/  FMUL.FTZ R62, R0.reuse, R62 ;  /* 0x0000003e003e7220 */ /* 0x040fe40000410000 */
[----:B------:R-:W-:Y:S01]  /*12370*/  FMUL.FTZ R63, R0, R63 ;  /* 0x0000003f003f7220 */ /* 0x000fe20000410000 */
[-C--:B-1----:R-:W-:Y:S03]  /*12380*/  HMMA.16816.F32 R148, R24, R28.reuse, R148 ;  /* 0x0000001c1894723c */ /* 0x082fe60000001894 */
        /* <DEDUP_REMOVED lines=11> */
[----:B------:R-:W-:Y:S02]  /*12440*/  FMUL.FTZ R71, R20, R71 ;  /* 0x0000004714477220 */ /* 0x000fe40000410000 */
[C---:B------:R-:W-:Y:S02]  /*12450*/  FMUL.FTZ R72, R2.reuse, R72 ;  /* 0x0000004802487220 */ /* 0x040fe40000410000 */
[-C--:B--2---:R-:W-:Y:S04]  /*12460*/  HMMA.16816.F32 R52, R24, R36.reuse, R52 ;  /* 0x000000241834723c */ /* 0x084fe80000001834 */
[----:B------:R-:W-:Y:S02]  /*12470*/  FMUL.FTZ R73, R2, R73 ;  /* 0x0000004902497220 */ /* 0x000fe40000410000 */
[C---:B------:R-:W-:Y:S02]  /*12480*/  FMUL.FTZ R74, R0.reuse, R74 ;  /* 0x0000004a004a7220 */ /* 0x040fe40000410000 */
[C---:B------:R-:W-:Y:S04]  /*12490*/  HMMA.16816.F32 R56, R32.reuse, R36, R56 ;  /* 0x000000242038723c */ /* 0x040fe80000001838 */
[----:B------:R-:W-:Y:S02]  /*124a0*/  FMUL.FTZ R75, R0, R75 ;  /* 0x0000004b004b7220 */ /* 0x000fe40000410000 */
[----:B------:R-:W-:Y:S02]  /*124b0*/  FMUL.FTZ R76, R2, R76 ;  /* 0x0000004c024c7220 */ /* 0x000fe40000410000 */
[-C--:B------:R-:W-:Y:S04]  /*124c0*/  HMMA.16816.F32 R60, R32, R38.reuse, R60 ;  /* 0x00000026203c723c */ /* 0x080fe8000000183c */
[--C-:B------:R-:W-:Y:S02]  /*124d0*/  FFMA.FTZ R36, R194, c[0x0][0x2d0], -R23.reuse ;  /* 0x0000b400c2247a23 */ /* 0x100fe40000010817 */
[----:B------:R-:W-:Y:S02]  /*124e0*/  FMUL.FTZ R77, R2, R77 ;  /* 0x0000004d024d7220 */ /* 0x000fe40000410000 */
[C---:B------:R-:W-:Y:S01]  /*124f0*/  HMMA.16816.F32 R64, R24.reuse, R38, R64 ;  /* 0x000000261840723c */ /* 0x040fe20000001840 */
[----:B------:R2:W-:Y:S03]  /*12500*/  MUFU.EX2 R245, R36 ;  /* 0x0000002400f57308 */ /* 0x0005e60000000800 */
[C---:B------:R-:W-:Y:S02]  /*12510*/  FMUL.FTZ R78, R0.reuse, R78 ;  /* 0x0000004e004e7220 */ /* 0x040fe40000410000 */
[----:B------:R-:W-:Y:S02]  /*12520*/  FMUL.FTZ R79, R0, R79 ;  /* 0x0000004f004f7220 */ /* 0x000fe40000410000 */
[C---:B------:R-:W-:Y:S01]  /*12530*/  FMUL.FTZ R80, R21.reuse, R80 ;  /* 0x0000005015507220 */ /* 0x040fe20000410000 */
[-C--:B-1----:R-:W-:Y:S03]  /*12540*/  HMMA.16816.F32 R68, R24, R28.reuse, R68 ;  /* 0x0000001c1844723c */ /* 0x082fe60000001844 */
[C---:B------:R-:W-:Y:S02]  /*12550*/  FMUL.FTZ R81, R21.reuse, R81 ;  /* 0x0000005115517220 */ /* 0x040fe40000410000 */
[C---:B------:R-:W-:Y:S02]  /*12560*/  FMUL.FTZ R82, R20.reuse, R82 ;  /* 0x0000005214527220 */ /* 0x040fe40000410000 */
[C---:B------:R-:W-:Y:S01]  /*12570*/  FMUL.FTZ R83, R20.reuse, R83 ;  /* 0x0000005314537220 */ /* 0x040fe20000410000 */
[C---:B------:R-:W-:Y:S04]  /*12580*/  HMMA.16816.F32 R72, R32.reuse, R28, R72 ;  /* 0x0000001c2048723c */ /* 0x040fe80000001848 */
[C---:B------:R-:W-:Y:S02]  /*12590*/  FMUL.FTZ R84, R21.reuse, R84 ;  /* 0x0000005415547220 */ /* 0x040fe40000410000 */
[----:B------:R-:W-:Y:S02]  /*125a0*/  FMUL.FTZ R85, R21, R85 ;  /* 0x0000005515557220 */ /* 0x000fe40000410000 */
[-C--:B------:R-:W-:Y:S01]  /*125b0*/  HMMA.16816.F32 R76, R32, R30.reuse, R76 ;  /* 0x0000001e204c723c */ /* 0x080fe2000000184c */
[----:B--2---:R-:W1:Y:S03]  /*125c0*/  LDSM.16.MT88.4 R36, [R226+0x3880] ;  /* 0x00388000e224783b */ /* 0x004e660000004200 */
[--C-:B------:R-:W-:Y:S02]  /*125d0*/  FFMA.FTZ R28, R195, c[0x0][0x2d0], -R48.reuse ;  /* 0x0000b400c31c7a23 */ /* 0x100fe40000010830 */
[C---:B------:R-:W-:Y:S02]  /*125e0*/  FMUL.FTZ R86, R20.reuse, R86 ;  /* 0x0000005614567220 */ /* 0x040fe40000410000 */
[C---:B------:R-:W-:Y:S01]  /*125f0*/  HMMA.16816.F32 R80, R24.reuse, R30, R80 ;  /* 0x0000001e1850723c */ /* 0x040fe20000001850 */
[----:B------:R2:W-:Y:S03]  /*12600*/  MUFU.EX2 R223, R28 ;  /* 0x0000001c00df7308 */ /* 0x0005e60000000800 */
        /* <DEDUP_REMOVED lines=10> */
[----:B--2---:R-:W-:Y:S02]  /*126b0*/  FFMA.FTZ R28, R198, c[0x0][0x2d0], -R23 ;  /* 0x0000b400c61c7a23 */ /* 0x004fe40000010817 */
[C---:B------:R-:W-:Y:S02]  /*126c0*/  FMUL.FTZ R97, R21.reuse, R97 ;  /* 0x0000006115617220 */ /* 0x040fe40000410000 */
[----:B------:R2:W-:Y:S01]  /*126d0*/  MUFU.EX2 R222, R28 ;  /* 0x0000001c00de7308 */ /* 0x0005e20000000800 */
[C---:B------:R-:W-:Y:S01]  /*126e0*/  FMUL.FTZ R98, R20.reuse, R98 ;  /* 0x0000006214627220 */ /* 0x040fe20000410000 */
[-C--:B-1----:R-:W-:Y:S03]  /*126f0*/  HMMA.16816.F32 R84, R24, R36.reuse, R84 ;  /* 0x000000241854723c */ /* 0x082fe60000001854 */
[C---:B------:R-:W-:Y:S02]  /*12700*/  FMUL.FTZ R99, R20.reuse, R99 ;  /* 0x0000006314637220 */ /* 0x040fe40000410000 */
[C---:B------:R-:W-:Y:S02]  /*12710*/  FMUL.FTZ R100, R21.reuse, R100 ;  /* 0x0000006415647220 */ /* 0x040fe40000410000 */
[----:B------:R-:W-:Y:S01]  /*12720*/  FMUL.FTZ R101, R21, R101 ;  /* 0x0000006515657220 */ /* 0x000fe20000410000 */
[C---:B------:R-:W-:Y:S04]  /*12730*/  HMMA.16816.F32 R88, R32.reuse, R36, R88 ;  /* 0x000000242058723c */ /* 0x040fe80000001858 */
[C---:B------:R-:W-:Y:S02]  /*12740*/  FMUL.FTZ R102, R20.reuse, R102 ;  /* 0x0000006614667220 */ /* 0x040fe40000410000 */
[----:B------:R-:W-:Y:S02]  /*12750*/  FMUL.FTZ R103, R20, R103 ;  /* 0x0000006714677220 */ /* 0x000fe40000410000 */
[-C--:B------:R-:W-:Y:S04]  /*12760*/  HMMA.16816.F32 R92, R32, R38.reuse, R92 ;  /* 0x00000026205c723c */ /* 0x080fe8000000185c */
[----:B------:R-:W-:Y:S01]  /*12770*/  FFMA.FTZ R36, R199, c[0x0][0x2d0], -R48 ;  /* 0x0000b400c7247a23 */ /* 0x000fe20000010830 */
[----:B--2---:R-:W1:Y:S01]  /*12780*/  LDSM.16.MT88.4 R28, [R228+0x3880] ;  /* 0x00388000e41c783b */ /* 0x004e620000004200 */
        /* <DEDUP_REMOVED lines=13> */
[--C-:B--2---:R-:W-:Y:S02]  /*12860*/  FFMA.FTZ R36, R51, c[0x0][0x2d0], -R49.reuse ;  /* 0x0000b40033247a23 */ /* 0x104fe40000010831 */
[C---:B------:R-:W-:Y:S02]  /*12870*/  FMUL.FTZ R115, R20.reuse, R115 ;  /* 0x0000007314737220 */ /* 0x040fe40000410000 */
[----:B------:R2:W3:Y:S01]  /*12880*/  MUFU.EX2 R218, R36 ;  /* 0x0000002400da7308 */ /* 0x0004e20000000800 */
        /* <DEDUP_REMOVED lines=10> */
[-C--:B------:R-:W-:Y:S01]  /*12930*/  HMMA.16816.F32 R108, R32, R30.reuse, R108 ;  /* 0x0000001e206c723c */ /* 0x080fe2000000186c */
[----:B--2---:R-:W1:Y:S03]  /*12940*/  LDSM.16.MT88.4 R36, [R227+0x3880] ;  /* 0x00388000e324783b */ /* 0x004e660000004200 */
[----:B------:R-:W-:Y:S02]  /*12950*/  FFMA.FTZ R28, R203, c[0x0][0x2d0], -R49 ;  /* 0x0000b400cb1c7a23 */ /* 0x000fe40000010831 */
[C---:B------:R-:W-:Y:S02]  /*12960*/  FMUL.FTZ R124, R2.reuse, R124 ;  /* 0x0000007c027c7220 */ /* 0x040fe40000410000 */
[C---:B------:R-:W-:Y:S01]  /*12970*/  HMMA.16816.F32 R112, R24.reuse, R30, R112 ;  /* 0x0000001e1870723c */ /* 0x040fe20000001870 */
[----:B------:R2:W4:Y:S01]  /*12980*/  MUFU.EX2 R199, R28 ;  /* 0x0000001c00c77308 */ /* 0x0005220000000800 */
[----:B------:R-:W5:Y:S02]  /*12990*/  LDL.LU R203, [R1+0x20] ;  /* 0x0000200001cb7983 */ /* 0x000f640000300800 */
[----:B------:R-:W-:Y:S02]  /*129a0*/  FMUL.FTZ R125, R2, R125 ;  /* 0x0000007d027d7220 */ /* 0x000fe40000410000 */
[C---:B------:R-:W-:Y:S02]  /*129b0*/  FMUL.FTZ R126, R0.reuse, R126 ;  /* 0x0000007e007e7220 */ /* 0x040fe40000410000 */
[----:B------:R-:W-:Y:S04]  /*129c0*/  FMUL.FTZ R127, R0, R127 ;  /* 0x0000007f007f7220 */ /* 0x000fe80000410000 */
[C---:B------:R-:W-:Y:S02]  /*129d0*/  FMUL.FTZ R128, R21.reuse, R128 ;  /* 0x0000008015807220 */ /* 0x040fe40000410000 */
[----:B------:R-:W-:Y:S02]  /*129e0*/  FMUL.FTZ R129, R21, R129 ;  /* 0x0000008115817220 */ /* 0x000fe40000410000 */
[C---:B------:R-:W-:Y:S02]  /*129f0*/  FMUL.FTZ R130, R20.reuse, R130 ;  /* 0x0000008214827220 */ /* 0x040fe40000410000 */
[----:B------:R-:W-:Y:S02]  /*12a00*/  FMUL.FTZ R131, R20, R131 ;  /* 0x0000008314837220 */ /* 0x000fe40000410000 */
[--C-:B--2---:R-:W-:Y:S02]  /*12a10*/  FFMA.FTZ R28, R41, c[0x0][0x2d0], -R50.reuse ;  /* 0x0000b400291c7a23 */ /* 0x104fe40000010832 */
[----:B------:R-:W-:Y:S02]  /*12a20*/  LDSM.16.MT88.4 R40, [R226+0x2880] ;  /* 0x00288000e228783b */ /* 0x000fe40000004200 */
[----:B------:R2:W-:Y:S01]  /*12a30*/  MUFU.EX2 R166, R28 ;  /* 0x0000001c00a67308 */ /* 0x0005e20000000800 */
[-C--:B-1----:R-:W-:Y:S08]  /*12a40*/  HMMA.16816.F32 R116, R24, R36.reuse, R116 ;  /* 0x000000241874723c */ /* 0x082ff00000001874 */
[C---:B------:R-:W-:Y:S07]  /*12a50*/  HMMA.16816.F32 R120, R32.reuse, R36, R120 ;  /* 0x000000242078723c */ /* 0x040fee0000001878 */
[--C-:B------:R-:W-:Y:S01]  /*12a60*/  FFMA.FTZ R36, R171, c[0x0][0x2d0], -R50.reuse ;  /* 0x0000b400ab247a23 */ /* 0x100fe20000010832 */
[-C--:B------:R-:W-:Y:S03]  /*12a70*/  HMMA.16816.F32 R124, R32, R38.reuse, R124 ;  /* 0x00000026207c723c */ /* 0x080fe6000000187c */
[----:B------:R-:W1:Y:S01]  /*12a80*/  MUFU.EX2 R51, R36 ;  /* 0x0000002400337308 */ /* 0x000e620000000800 */
[----:B--2---:R-:W-:Y:S02]  /*12a90*/  FFMA.FTZ R28, R44, c[0x0][0x2d0], -R50 ;  /* 0x0000b4002c1c7a23 */ /* 0x004fe40000010832 */
[----:B------:R-:W-:Y:S01]  /*12aa0*/  LDSM.16.MT88.4 R44, [R228+0x2880] ;  /* 0x00288000e42c783b */ /* 0x000fe20000004200 */
[----:B---3--:R-:W-:Y:S01]  /*12ab0*/  F2FP.PACK_AB R32, R201, R218 ;  /* 0x000000dac920723e */ /* 0x008fe200000000ff */
[----:B------:R-:W-:Y:S04]  /*12ac0*/  HMMA.16816.F32 R128, R24, R38, R128 ;  /* 0x000000261880723c */ /* 0x000fe80000001880 */
[----:B----4-:R-:W-:Y:S01]  /*12ad0*/  F2FP.PACK_AB R34, R199, R200 ;  /* 0x000000c8c722723e */ /* 0x010fe200000000ff */
[----:B------:R2:W3:Y:S02]  /*12ae0*/  MUFU.EX2 R165, R28 ;  /* 0x0000001c00a57308 */ /* 0x0004e40000000800 */
[----:B------:R-:W-:Y:S02]  /*12af0*/  F2FP.PACK_AB R24, R244, R245 ;  /* 0x000000f5f418723e */ /* 0x000fe400000000ff */
[----:B------:R-:W-:Y:S03]  /*12b00*/  F2FP.PACK_AB R25, R223, R242 ;  /* 0x000000f2df19723e */ /* 0x000fe600000000ff */
[----:B------:R-:W-:Y:S02]  /*12b10*/  F2FP.PACK_AB R26, R221, R222 ;  /* 0x000000dedd1a723e */ /* 0x000fe400000000ff */
[----:B------:R-:W-:Y:S02]  /*12b20*/  F2FP.PACK_AB R27, R219, R220 ;  /* 0x000000dcdb1b723e */ /* 0x000fe400000000ff */
[----:B-1----:R-:W-:Y:S01]  /*12b30*/  F2FP.PACK_AB R35, R51, R164 ;  /* 0x000000a43323723e */ /* 0x002fe200000000ff */
[----:B------:R-:W-:Y:S08]  /*12b40*/  LDSM.16.MT88.4 R36, [R227+0x2880] ;  /* 0x00288000e324783b */ /* 0x000ff00000004200 */
[----:B--2---:R-:W1:Y:S01]  /*12b50*/  LDSM.16.MT88.4 R28, [R225+0x2880] ;  /* 0x00288000e11c783b */ /* 0x004e620000004200 */
[----:B---3--:R-:W-:Y:S01]  /*12b60*/  F2FP.PACK_AB R33, R165, R166 ;  /* 0x000000a6a521723e */ /* 0x008fe200000000ff */
        /* <DEDUP_REMOVED lines=14> */
[--C-:B--2---:R-:W-:Y:S01]  /*12c50*/  FFMA.FTZ R40, R209, c[0x0][0x2d0], -R23.reuse ;  /* 0x0000b400d1287a23 */ /* 0x104fe20000010817 */
[----:B------:R-:W-:Y:S03]  /*12c60*/  MOV R209, R177 ;  /* 0x000000b100d17202 */ /* 0x000fe60000000f00 */
[-C--:B------:R-:W-:Y:S01]  /*12c70*/  HMMA.16816.F32 R156, R32, R46.reuse, R156 ;  /* 0x0000002e209c723c */ /* 0x080fe2000000189c */
[----:B------:R2:W-:Y:S07]  /*12c80*/  MUFU.EX2 R198, R40 ;  /* 0x0000002800c67308 */ /* 0x0005ee0000000800 */
[C---:B------:R-:W-:Y:S08]  /*12c90*/  HMMA.16816.F32 R160, R24.reuse, R46, R160 ;  /* 0x0000002e18a0723c */ /* 0x040ff000000018a0 */
[-C--:B------:R-:W-:Y:S08]  /*12ca0*/  HMMA.16816.F32 R52, R24, R36.reuse, R52 ;  /* 0x000000241834723c */ /* 0x080ff00000001834 */
[C---:B------:R-:W-:Y:S01]  /*12cb0*/  HMMA.16816.F32 R56, R32.reuse, R36, R56 ;  /* 0x000000242038723c */ /* 0x040fe20000001838 */
[----:B--2---:R-:W2:Y:S06]  /*12cc0*/  LDSM.16.MT88.4 R40, [R226+0x4080] ;  /* 0x00408000e228783b */ /* 0x004eac0000004200 */
[--C-:B------:R-:W-:Y:S01]  /*12cd0*/  FFMA.FTZ R36, R204, c[0x0][0x2d0], -R48.reuse ;  /* 0x0000b400cc247a23 */ /* 0x100fe20000010830 */
[-C--:B------:R-:W-:Y:S01]  /*12ce0*/  HMMA.16816.F32 R60, R32, R38.reuse, R60 ;  /* 0x00000026203c723c */ /* 0x080fe2000000183c */
[----:B------:R-:W3:Y:S02]  /*12cf0*/  LDL.LU R204, [R1+0x1c] ;  /* 0x00001c0001cc7983 */ /* 0x000ee40000300800 */
[----:B------:R4:W-:Y:S05]  /*12d00*/  MUFU.EX2 R196, R36 ;  /* 0x0000002400c47308 */ /* 0x0009ea0000000800 */
[C---:B------:R-:W-:Y:S08]  /*12d10*/  HMMA.16816.F32 R64, R24.reuse, R38, R64 ;  /* 0x000000261840723c */ /* 0x040ff00000001840 */
[-C--:B-1----:R-:W-:Y:S08]  /*12d20*/  HMMA.16816.F32 R68, R24, R28.reuse, R68 ;  /* 0x0000001c1844723c */ /* 0x082ff00000001844 */
[C---:B------:R-:W-:Y:S04]  /*12d30*/  HMMA.16816.F32 R72, R32.reuse, R28, R72 ;  /* 0x0000001c2048723c */ /* 0x040fe80000001848 */
[--C-:B----4-:R-:W-:Y:S02]  /*12d40*/  FFMA.FTZ R36, R205, c[0x0][0x2d0], -R48.reuse ;  /* 0x0000b400cd247a23 */ /* 0x110fe40000010830 */
[----:B------:R-:W4:Y:S02]  /*12d50*/  LDL.LU R205, [R1+0x14] ;  /* 0x0000140001cd7983 */ /* 0x000f240000300800 */
[-C--:B------:R-:W-:Y:S01]  /*12d60*/  HMMA.16816.F32 R76, R32, R30.reuse, R76 ;  /* 0x0000001e204c723c */ /* 0x080fe2000000184c */
[----:B------:R1:W-:Y:S07]  /*12d70*/  MUFU.EX2 R195, R36 ;  /* 0x0000002400c37308 */ /* 0x0003ee0000000800 */
[C---:B------:R-:W-:Y:S01]  /*12d80*/  HMMA.16816.F32 R80, R24.reuse, R30, R80 ;  /* 0x0000001e1850723c */ /* 0x040fe20000001850 */
[----:B------:R-:W-:Y:S07]  /*12d90*/  LDSM.16.MT88.4 R28, [R227+0x4080] ;  /* 0x00408000e31c783b */ /* 0x000fee0000004200 */
[-C--:B--2---:R-:W-:Y:S08]  /*12da0*/  HMMA.16816.F32 R84, R24, R40.reuse, R84 ;  /* 0x000000281854723c */ /* 0x084ff00000001854 */
[C---:B------:R-:W-:Y:S04]  /*12db0*/  HMMA.16816.F32 R88, R32.reuse, R40, R88 ;  /* 0x000000282058723c */ /* 0x040fe80000001858 */
[--C-:B-1----:R-:W-:Y:S01]  /*12dc0*/  FFMA.FTZ R36, R215, c[0x0][0x2d0], -R23.reuse ;  /* 0x0000b400d7247a23 */ /* 0x102fe20000010817 */
[----:B------:R-:W-:Y:S01]  /*12dd0*/  MOV R215, R176 ;  /* 0x000000b000d77202 */ /* 0x000fe20000000f00 */
[----:B------:R-:W-:Y:S02]  /*12de0*/  FFMA.FTZ R23, R217, c[0x0][0x2d0], -R23 ;  /* 0x0000b400d9177a23 */ /* 0x000fe40000010817 */
[-C--:B------:R-:W-:Y:S01]  /*12df0*/  HMMA.16816.F32 R92, R32, R42.reuse, R92 ;  /* 0x0000002a205c723c */ /* 0x080fe2000000185c */
[----:B------:R1:W-:Y:S01]  /*12e00*/  MUFU.EX2 R194, R36 ;  /* 0x0000002400c27308 */ /* 0x0003e20000000800 */
[----:B------:R-:W2:Y:S06]  /*12e10*/  LDL.LU R217, [R1+0x18] ;  /* 0x0000180001d97983 */ /* 0x000eac0000300800 */
[C---:B------:R-:W-:Y:S01]  /*12e20*/  HMMA.16816.F32 R96, R24.reuse, R42, R96 ;  /* 0x0000002a1860723c */ /* 0x040fe20000001860 */
[----:B------:R-:W-:Y:S02]  /*12e30*/  LDSM.16.MT88.4 R40, [R227+0x3080] ;  /* 0x00308000e328783b */ /* 0x000fe40000004200 */
[----:B------:R5:W-:Y:S06]  /*12e40*/  MUFU.EX2 R193, R23 ;  /* 0x0000001700c17308 */ /* 0x000bec0000000800 */
[----:B-1----:R-:W1:Y:S03]  /*12e50*/  LDSM.16.MT88.4 R36, [R228+0x4080] ;  /* 0x00408000e424783b */ /* 0x002e660000004200 */
[--C-:B-----5:R-:W-:Y:S01]  /*12e60*/  FFMA.FTZ R23, R211, c[0x0][0x2d0], -R48.reuse ;  /* 0x0000b400d3177a23 */ /* 0x120fe20000010830 */
[----:B------:R-:W-:Y:S01]  /*12e70*/  MOV R211, R170 ;  /* 0x000000aa00d37202 */ /* 0x000fe20000000f00 */
[----:B------:R-:W-:Y:S02]  /*12e80*/  FFMA.FTZ R48, R214, c[0x0][0x2d0], -R48 ;  /* 0x0000b400d6307a23 */ /* 0x000fe40000010830 */
[----:B------:R5:W-:Y:S10]  /*12e90*/  MUFU.EX2 R171, R23 ;  /* 0x0000001700ab7308 */ /* 0x000bf40000000800 */
        /* <DEDUP_REMOVED lines=13> */
[----:B------:R-:W3:Y:S07]  /*12f70*/  LDSM.16.MT88.4 R32, [R226+0x3080] ;  /* 0x00308000e220783b */ /* 0x000eee0000004200 */
        /* <DEDUP_REMOVED lines=26> */
[----:B------:R-:W5:Y:S03]  /*13120*/  LDSM.16.MT88.4 R12, [R228+0x4880] ;  /* 0x00488000e40c783b */ /* 0x000f660000004200 */
[----:B----4-:R-:W-:Y:S04]  /*13130*/  FFMA.FTZ R20, R20, R205, R215 ;  /* 0x000000cd14147223 */ /* 0x010fe800000100d7 */
[C---:B------:R-:W-:Y:S01]  /*13140*/  HMMA.16816.F32 R188, R24.reuse, R190, R16 ;  /* 0x000000be18bc723c */ /* 0x040fe20000001810 */
[----:B------:R-:W4:Y:S03]  /*13150*/  LDSM.16.MT88.4 R16, [R227+0x4880] ;  /* 0x00488000e310783b */ /* 0x000f260000004200 */
[----:B------:R-:W-:Y:S04]  /*13160*/  FADD.FTZ R20, R252, R20 ;  /* 0x00000014fc147221 */ /* 0x000fe80000010000 */
[-C--:B---3--:R-:W-:Y:S04]  /*13170*/  HMMA.16816.F32 R132, R24, R32.reuse, R132 ;  /* 0x000000201884723c */ /* 0x088fe80000001884 */
[----:B------:R-:W-:Y:S04]  /*13180*/  FADD.FTZ R20, R250, R20 ;  /* 0x00000014fa147221 */ /* 0x000fe80000010000 */
[C---:B------:R-:W-:Y:S08]  /*13190*/  HMMA.16816.F32 R136, R28.reuse, R32, R136 ;  /* 0x000000201c88723c */ /* 0x040ff00000001888 */
[-C--:B------:R-:W-:Y:S04]  /*131a0*/  HMMA.16816.F32 R140, R28, R34.reuse, R140 ;  /* 0x000000221c8c723c */ /* 0x080fe8000000188c */
[----:B--2---:R-:W-:Y:S04]  /*131b0*/  FFMA.FTZ R21, R21, R217, R211 ;  /* 0x000000d915157223 */ /* 0x004fe800000100d3 */
        /* <DEDUP_REMOVED lines=26> */
[----:B------:R-:W-:Y:S02]  /*13360*/  FFMA.FTZ R4, R0, R203, R175 ;  /* 0x000000cb00047223 */ /* 0x000fe400000100af */
        /* <DEDUP_REMOVED lines=17> */
[----:B------:R-:W-:Y:S01]  /*13480*/  FADD.FTZ R0, R221, R7 ;  /* 0x00000007dd007221 */ /* 0x000fe20000010000 */
[----:B------:R-:W-:Y:S01]  /*13490*/  MOV R165, R168 ;  /* 0x000000a800a57202 */ /* 0x000fe20000000f00 */
[----:B------:R-:W-:Y:S02]  /*134a0*/  FADD.FTZ R2, R200, R5 ;  /* 0x00000005c8027221 */ /* 0x000fe40000010000 */
[----:B------:R-:W-:Y:S01]  /*134b0*/  FADD.FTZ R6, R219, R6 ;  /* 0x00000006db067221 */ /* 0x000fe20000010000 */
[-C--:B----4-:R-:W-:Y:S03]  /*134c0*/  HMMA.16816.F32 R116, R24, R16.reuse, R116 ;  /* 0x000000101874723c */ /* 0x090fe60000001874 */
        /* <DEDUP_REMOVED lines=16> */
[----:B------:R-:W-:Y:S01]  /*135d0*/  FADD.FTZ R0, R45, R4 ;  /* 0x000000042d007221 */ /* 0x000fe20000010000 */
[----:B------:R1:W-:Y:S01]  /*135e0*/  STL [R1+0x18], R5 ;  /* 0x0000180501007387 */ /* 0x0003e20000100800 */
[----:B------:R-:W-:Y:S02]  /*135f0*/  FADD.FTZ R4, R171, R6 ;  /* 0x00000006ab047221 */ /* 0x000fe40000010000 */
[----:B------:R-:W-:Y:S02]  /*13600*/  FADD.FTZ R2, R46, R2 ;  /* 0x000000022e027221 */ /* 0x000fe40000010000 */
[----:B------:R-:W-:Y:S01]  /*13610*/  FADD.FTZ R4, R170, R4 ;  /* 0x00000004aa047221 */ /* 0x000fe20000010000 */
[----:B------:R-:W-:Y:S01]  /*13620*/  MOV R170, R3 ;  /* 0x0000000300aa7202 */ /* 0x000fe20000000f00 */
[----:B------:R-:W-:Y:S02]  /*13630*/  FADD.FTZ R2, R49, R2 ;  /* 0x0000000231027221 */ /* 0x000fe40000010000 */
[----:B------:R-:W-:Y:S01]  /*13640*/  FADD.FTZ R0, R23, R0 ;  /* 0x0000000017007221 */ /* 0x000fe20000010000 */
[----:B------:R1:W-:Y:S03]  /*13650*/  STL [R1+0x14], R4 ;  /* 0x0000140401007387 */ /* 0x0003e60000100800 */
[----:B------:R-:W-:Y:S01]  /*13660*/  FADD.FTZ R0, R50, R0 ;  /* 0x0000000032007221 */ /* 0x000fe20000010000 */
[----:B------:R1:W-:Y:S04]  /*13670*/  STL [R1+0x1c], R2 ;  /* 0x00001c0201007387 */ /* 0x0003e80000100800 */
[----:B------:R1:W-:Y:S01]  /*13680*/  STL [R1+0x20], R0 ;  /* 0x0000200001007387 */ /* 0x0003e20000100800 */
[----:B------:R-:W-:-:S05]  /*13690*/  @P0 BRA `(.L_x_1066) ;  /* 0xffffb8a000000947 */ /* 0x000fca000383ffff */
.L_x_1049:
[----:B-1----:R-:W2:Y:S04]  /*136a0*/  LDL.LU R0, [R1+0x18] ;  /* 0x0000180001007983 */ /* 0x002ea80000300800 */
[----:B------:R-:W3:Y:S04]  /*136b0*/  LDL.LU R4, [R1+0x14] ;  /* 0x0000140001047983 */ /* 0x000ee80000300800 */
[----:B------:R-:W4:Y:S04]  /*136c0*/  LDL.LU R5, [R1+0x1c] ;  /* 0x00001c0001057983 */ /* 0x000f280000300800 */
[----:B------:R-:W4:Y:S01]  /*136d0*/  LDL.LU R2, [R1+0x20] ;  /* 0x0000200001027983 */ /* 0x000f220000300800 */
[----:B------:R-:W-:-:S03]  /*136e0*/  PLOP3.LUT P0, PT, PT, PT, PT, 0x8, 0x0 ;  /* 0x000000000000781c */ /* 0x000fc60003f0e170 */
        /* <DEDUP_REMOVED lines=18> */
[----:B------:R-:W-:Y:S02]  /*13810*/  FSETP.NE.FTZ.AND P3, PT, R9, RZ, PT ;  /* 0x000000ff0900720b */ /* 0x000fe40003f75000 */
[----:B------:R-:W-:Y:S01]  /*13820*/  MOV R2, RZ ;  /* 0x000000ff00027202 */ /* 0x000fe20000000f00 */
[----:B----4-:R-:W-:Y:S01]  /*13830*/  FADD.FTZ R6, R5, R6 ;  /* 0x0000000605067221 */ /* 0x010fe20000010000 */
[----:B------:R-:W-:-:S05]  /*13840*/  FSETP.NE.FTZ.AND P2, PT, R7, RZ, PT ;  /* 0x000000ff0700720b */ /* 0x000fca0003f55000 */
[----:B------:R-:W1:Y:S01]  /*13850*/  @P4 MUFU.RCP R0, R11 ;  /* 0x0000000b00004308 */ /* 0x000e620000001000 */
[----:B------:R-:W-:-:S07]  /*13860*/  FSETP.NE.FTZ.AND P1, PT, R6, RZ, PT ;  /* 0x000000ff0600720b */ /* 0x000fce0003f35000 */
[----:B------:R-:W2:Y:S06]  /*13870*/  @P3 MUFU.RCP R4, R9 ;  /* 0x0000000900043308 */ /* 0x000eac0000001000 */
[----:B------:R-:W-:Y:S01]  /*13880*/  @P1 MOV R8, 0x3f317218 ;  /* 0x3f31721800081802 */ /* 0x000fe20000000f00 */
[C---:B-1----:R-:W-:Y:S01]  /*13890*/  FMUL.FTZ R176, R0.reuse, R176 ;  /* 0x000000b000b07220 */ /* 0x042fe20000410000 */
[----:B------:R-:W1:Y:S01]  /*138a0*/  @P2 MUFU.RCP R2, R7 ;  /* 0x0000000700022308 */ /* 0x000e620000001000 */
        /* <DEDUP_REMOVED lines=16> */
[C---:B------:R-:W-:Y:S01]  /*139b0*/  FMUL.FTZ R24, R0.reuse, R64 ;  /* 0x0000004000187220 */ /* 0x040fe20000410000 */
[----:B------:R-:W-:Y:S01]  /*139c0*/  MOV R64, 0xff800000 ;  /* 0xff80000000407802 */ /* 0x000fe20000000f00 */
[C---:B------:R-:W-:Y:S01]  /*139d0*/  FMUL.FTZ R42, R0.reuse, R65 ;  /* 0x00000041002a7220 */ /* 0x040fe20000410000 */
[----:B------:R-:W-:Y:S01]  /*139e0*/  MOV R65, 0xff800000 ;  /* 0xff80000000417802 */ /* 0x000fe20000000f00 */
[C---:B------:R-:W-:Y:S01]  /*139f0*/  FMUL.FTZ R28, R0.reuse, R68 ;  /* 0x00000044001c7220 */ /* 0x040fe20000410000 */
[----:B------:R-:W-:Y:S01]  /*13a00*/  MOV R68, 0xff800000 ;  /* 0xff80000000447802 */ /* 0x000fe20000000f00 */
        /* <DEDUP_REMOVED lines=15> */
[----:B------:R-:W-:Y:S01]  /*13b00*/  MOV R0, RZ ;  /* 0x000000ff00007202 */ /* 0x000fe20000000f00 */
[C---:B--2---:R-:W-:Y:S02]  /*13b10*/  FMUL.FTZ R15, R4.reuse, R54 ;  /* 0x00000036040f7220 */ /* 0x044fe40000410000 */
[----:B------:R-:W-:Y:S02]  /*13b20*/  FMUL.FTZ R44, R4, R55 ;  /* 0x00000037042c7220 */ /* 0x000fe40000410000 */
[C---:B-1----:R-:W-:Y:S01]  /*13b30*/  FMUL.FTZ R180, R2.reuse, R180 ;  /* 0x000000b402b47220 */ /* 0x042fe20000410000 */
[----:B------:R-:W1:Y:S01]  /*13b40*/  @P1 MUFU.RCP R0, R6 ;  /* 0x0000000600001308 */ /* 0x000e620000001000 */
[----:B------:R-:W-:-:S02]  /*13b50*/  FMUL.FTZ R181, R2, R181 ;  /* 0x000000b502b57220 */ /* 0x000fc40000410000 */
[C---:B------:R-:W-:Y:S02]  /*13b60*/  FMUL.FTZ R184, R2.reuse, R184 ;  /* 0x000000b802b87220 */ /* 0x040fe40000410000 */
[C---:B------:R-:W-:Y:S02]  /*13b70*/  FMUL.FTZ R185, R2.reuse, R185 ;  /* 0x000000b902b97220 */ /* 0x040fe40000410000 */
[C---:B------:R-:W-:Y:S01]  /*13b80*/  FMUL.FTZ R136, R2.reuse, R136 ;  /* 0x0000008802887220 */ /* 0x040fe20000410000 */
[----:B------:R-:W2:Y:S01]  /*13b90*/  @P1 MUFU.LG2 R6, R6 ;  /* 0x0000000600061308 */ /* 0x000ea20000000c00 */
        /* <DEDUP_REMOVED lines=41> */
[C---:B------:R-:W-:Y:S01]  /*13e30*/  FMUL.FTZ R41, R4.reuse, R67 ;  /* 0x0000004304297220 */ /* 0x040fe20000410000 */
[----:B------:R-:W-:Y:S01]  /*13e40*/  MOV R67, 0xff800000 ;  /* 0xff80000000437802 */ /* 0x000fe20000000f00 */
        /* <DEDUP_REMOVED lines=51> */
[----:B------:R-:W-:Y:S02]  /*14180*/  @P4 FMUL.FTZ R10, R4, c[0x0][0x2d0] ;  /* 0x0000b400040a4a20 */ /* 0x000fe40000410000 */
[----:B------:R-:W-:Y:S02]  /*14190*/  @P2 FMUL.FTZ R2, R0, c[0x0][0x2d0] ;  /* 0x0000b40000022a20 */ /* 0x000fe40000410000 */
[----:B------:R-:W-:Y:S02]  /*141a0*/  @P4 FMUL.FTZ R11, R11, 0.69314718246459960938 ;  /* 0x3f3172180b0b4820 */ /* 0x000fe40000410000 */
[----:B------:R-:W-:-:S02]  /*141b0*/  @P3 FMUL.FTZ R9, R9, 0.69314718246459960938 ;  /* 0x3f31721809093820 */ /* 0x000fc40000410000 */
[----:B------:R-:W-:Y:S02]  /*141c0*/  @P2 FMUL.FTZ R7, R7, 0.69314718246459960938 ;  /* 0x3f31721807072820 */ /* 0x000fe40000410000 */
[----:B--2---:R-:W-:Y:S02]  /*141d0*/  @P1 FMUL.FTZ R4, R6, 0.69314718246459960938 ;  /* 0x3f31721806041820 */ /* 0x004fe40000410000 */
[----:B------:R-:W-:Y:S02]  /*141e0*/  @P1 FMUL.FTZ R0, R8, c[0x0][0x2d0] ;  /* 0x0000b40008001a20 */ /* 0x000fe40000410000 */
[----:B------:R-:W-:Y:S02]  /*141f0*/  @P4 FFMA.FTZ R64, R10, R169, R11 ;  /* 0x000000a90a404223 */ /* 0x000fe4000001000b */
[----:B------:R-:W-:Y:S02]  /*14200*/  @P3 FFMA.FTZ R65, R5, R168, R9 ;  /* 0x000000a805413223 */ /* 0x000fe40000010009 */
[----:B------:R-:W-:-:S02]  /*14210*/  @P2 FFMA.FTZ R67, R2, R167, R7 ;  /* 0x000000a702432223 */ /* 0x000fc40000010007 */
[----:B------:R-:W-:Y:S02]  /*14220*/  @P1 FFMA.FTZ R68, R0, R3, R4 ;  /* 0x0000000300441223 */ /* 0x000fe40000010004 */
.L_x_991:
[----:B------:R-:W-:Y:S05]  /*14230*/  @P0 BRA `(.L_x_1067) ;  /* 0x00001c6000000947 */ /* 0x000fea0003800000 */
[----:B------:R-:W2:Y:S01]  /*14240*/  LDL R71, [R1+0x50] ;  /* 0x0000500001477983 */ /* 0x000ea20000100800 */
[----:B------:R-:W-:Y:S02]  /*14250*/  F2FP.PACK_AB R41, R41, R66 ;  /* 0x000000422929723e */ /* 0x000fe400000000ff */
[----:B------:R-:W-:Y:S01]  /*14260*/  F2FP.PACK_AB R62, R63, R62 ;  /* 0x0000003e3f3e723e */ /* 0x000fe200000000ff */
[----:B------:R-:W1:Y:S01]  /*14270*/  S2R R69, SR_TID.X ;  /* 0x0000000000457919 */ /* 0x000e620000002100 */
        /* <DEDUP_REMOVED lines=12> */
[----:B-1----:R-:W-:Y:S02]  /*14340*/  SHF.R.S32.HI R66, RZ, 0x1f, R69 ;  /* 0x0000001fff427819 */ /* 0x002fe40000011445 */
[----:B------:R-:W-:Y:S02]  /*14350*/  F2FP.PACK_AB R8, R145, R144 ;  /* 0x000000909108723e */ /* 0x000fe400000000ff */
[CC--:B------:R-:W-:Y:S02]  /*14360*/  LEA.HI R2, R66.reuse, R69.reuse, RZ, 0x2 ;  /* 0x0000004542027211 */ /* 0x0c0fe400078f10ff */
[----:B------:R-:W-:-:S02]  /*14370*/  LEA.HI R63, R66, R69, RZ, 0x5 ;  /* 0x00000045423f7211 */ /* 0x000fc400078f28ff */
[--C-:B------:R-:W-:Y:S02]  /*14380*/  SHF.R.S32.HI R4, RZ, 0x2, R2.reuse ;  /* 0x00000002ff047819 */ /* 0x100fe40000011402 */
[----:B------:R-:W-:Y:S02]  /*14390*/  SHF.R.S32.HI R0, RZ, 0x1f, R2 ;  /* 0x0000001fff007819 */ /* 0x000fe40000011402 */
[----:B------:R-:W-:Y:S02]  /*143a0*/  SHF.R.S32.HI R59, RZ, 0x5, R63 ;  /* 0x00000005ff3b7819 */ /* 0x000fe4000001143f */
[----:B------:R-:W-:Y:S02]  /*143b0*/  LEA.HI R0, R0, R4, RZ, 0x3 ;  /* 0x0000000400007211 */ /* 0x000fe400078f18ff */
[----:B------:R-:W-:Y:S02]  /*143c0*/  F2FP.PACK_AB R55, R55, R136 ;  /* 0x000000883737723e */ /* 0x000fe400000000ff */
[----:B------:R-:W-:-:S02]  /*143d0*/  LOP3.LUT R0, R0, 0xfffffff8, RZ, 0xc0, !PT ;  /* 0xfffffff800007812 */ /* 0x000fc400078ec0ff */
        /* <DEDUP_REMOVED lines=157> */
.L_x_1068:
        /* <DEDUP_REMOVED lines=151> */
.L_x_1070:
[----:B--234-:R-:W-:Y:S05]  /*15720*/  BSYNC B0 ;  /* 0x0000000000007941 */ /* 0x01cfea0003800000 */
.L_x_1069:
        /* <DEDUP_REMOVED lines=16> */
.L_x_1072:
[----:B------:R-:W-:Y:S05]  /*15830*/  BSYNC B0 ;  /* 0x0000000000007941 */ /* 0x000fea0003800000 */
.L_x_1071:
        /* <DEDUP_REMOVED lines=16> */
.L_x_1074:
[----:B------:R-:W-:Y:S05]  /*15940*/  BSYNC B0 ;  /* 0x0000000000007941 */ /* 0x000fea0003800000 */
.L_x_1073:
        /* <DEDUP_REMOVED lines=16> */
.L_x_1076:
[----:B------:R-:W-:Y:S05]  /*15a50*/  BSYNC B0 ;  /* 0x0000000000007941 */ /* 0x000fea0003800000 */
.L_x_1075:
        /* <DEDUP_REMOVED lines=16> */
.L_x_1078:
[----:B------:R-:W-:Y:S05]  /*15b60*/  BSYNC B0 ;  /* 0x0000000000007941 */ /* 0x000fea0003800000 */
.L_x_1077:
        /* <DEDUP_REMOVED lines=16> */
.L_x_1080:
[----:B------:R-:W-:Y:S05]  /*15c70*/  BSYNC B0 ;  /* 0x0000000000007941 */ /* 0x000fea0003800000 */
.L_x_1079:
        /* <DEDUP_REMOVED lines=16> */
.L_x_1082:
[----:B------:R-:W-:Y:S05]  /*15d80*/  BSYNC B0 ;  /* 0x0000000000007941 */ /* 0x000fea0003800000 */
.L_x_1081:
        /* <DEDUP_REMOVED lines=17> */
.L_x_1067:
        /* <DEDUP_REMOVED lines=19> */
.L_x_1083:
        /* <DEDUP_REMOVED lines=42> */
.L_x_1085:
[----:B------:R-:W-:Y:S05]  /*16270*/  BSYNC B0 ;  /* 0x0000000000007941 */ /* 0x000fea0003800000 */
.L_x_1084:
        /* <DEDUP_REMOVED lines=59> */
.L_x_1087:
[----:B------:R-:W-:Y:S05]  /*16630*/  BSYNC B0 ;  /* 0x0000000000007941 */ /* 0x000fea0003800000 */
.L_x_1086:
        /* <DEDUP_REMOVED lines=15> */
.L_x_1089:
[----:B------:R-:W-:Y:S05]  /*16730*/  BSYNC B0 ;  /* 0x0000000000007941 */ /* 0x000fea0003800000 */
.L_x_1088:
        /* <DEDUP_REMOVED lines=15> */
.L_x_1091:
[----:B------:R-:W-:Y:S05]  /*16830*/  BSYNC B0 ;  /* 0x0000000000007941 */ /* 0x000fea0003800000 */
.L_x_1090:
        /* <DEDUP_REMOVED lines=15> */
.L_x_1093:
[----:B------:R-:W-:Y:S05]  /*16930*/  BSYNC B0 ;  /* 0x0000000000007941 */ /* 0x000fea0003800000 */
.L_x_1092:
        /* <DEDUP_REMOVED lines=15> */
.L_x_1095:
[----:B------:R-:W-:Y:S05]  /*16a30*/  BSYNC B0 ;  /* 0x0000000000007941 */ /* 0x000fea0003800000 */
.L_x_1094:
        /* <DEDUP_REMOVED lines=15> */
.L_x_1097:
[----:B------:R-:W-:Y:S05]  /*16b30*/  BSYNC B0 ;  /* 0x0000000000007941 */ /* 0x000fea0003800000 */
.L_x_1096:
        /* <DEDUP_REMOVED lines=15> */
.L_x_1099:
[----:B------:R-:W-:Y:S05]  /*16c30*/  BSYNC B0 ;  /* 0x0000000000007941 */ /* 0x000fea0003800000 */
.L_x_1098:
        /* <DEDUP_REMOVED lines=16> */
.L_x_1100:
        /* <DEDUP_REMOVED lines=12> */
.L_x_1727:


//--------------------- .text._ZN7cutlass13device_kernelIN5flash19enable_sm80_to_sm89INS1_16FlashAttnFwdSm80INS1_25CollectiveMainloopFwdSm80ILi4ELi1ELb0EN4cute5tupleIJNS5_1CILi128EEENS7_ILi48EEES8_EEELi128ENS_6half_tEfNS_4arch4Sm80ELb0ELb1ELb0ELb1ELb0ELb1ELb1ELb0EEENS1_21CollectiveEpilogueFwdINS6_IJS8_S8_S9_EEENS6_IJNS7_ILi1EEESH_SH_EEESB_SD_Li128ELb1ELb1ELb0ELb0EEENS1_19SingleTileSchedulerILb1ELb0ELb1ELi128EEEEEEEEEvNT_6ParamsE --------------------------
	.section	.text._ZN7cutlass13device_kernelIN5flash19enable_sm80_to_sm89INS1_16FlashAttnFwdSm80INS1_25CollectiveMainloopFwdSm80ILi4ELi1ELb0EN4cute5tupleIJNS5_1CILi128EEENS7_ILi48EEES8_EEELi128ENS_6half_tEfNS_4arch4Sm80ELb0ELb1ELb0ELb1ELb0ELb1ELb1ELb0EEENS1_21CollectiveEpilogueFwdINS6_IJS8_S8_S9_EEENS6_IJNS7_ILi1EEESH_SH_EEESB_SD_Li128ELb1ELb1ELb0ELb0EEENS1_19SingleTileSchedulerILb1ELb0ELb1ELi128EEEEEEEEEvNT_6ParamsE,"ax",@progbits
	.sectioninfo	@"SHI_REGISTERS=255"
	.align	128
.text._ZN7cutlass13device_kernelIN5flash19enable_sm80_to_sm89INS1_16FlashAttnFwdSm80INS1_25CollectiveMainloopFwdSm80ILi4ELi1ELb0EN4cute5tupleIJNS5_1CILi128EEENS7_ILi48EEES8_EEELi128ENS_6half_tEfNS_4arch4Sm80ELb0ELb1ELb0ELb1ELb0ELb1ELb1ELb0EEENS1_21CollectiveEpilogueFwdINS6_IJS8_S8_S9_EEENS6_IJNS7_ILi1EEESH_SH_EEESB_SD_Li128ELb1ELb1ELb0ELb0EEENS1_19SingleTileSchedulerILb1ELb0ELb1ELi128EEEEEEEEEvNT_6ParamsE:
        .type           _ZN7cutlass13device_kernelIN5flash19enable_sm80_to_sm89INS1_16FlashAttnFwdSm80INS1_25CollectiveMainloopFwdSm80ILi4ELi1ELb0EN4cute5tupleIJNS5_1CILi128EEENS7_ILi48EEES8_EEELi128ENS_6half_tEfNS_4arch4Sm80ELb0ELb1ELb0ELb1ELb0ELb1ELb1ELb0EEENS1_21CollectiveEpilogueFwdINS6_IJS8_S8_S9_EEENS6_IJNS7_ILi1EEESH_SH_EEESB_SD_Li128ELb1ELb1ELb0ELb0EEENS1_19SingleTileSchedulerILb1ELb0ELb1ELi128EEEEEEEEEvNT_6ParamsE,@function
        .size           _ZN7cutlass13device_kernelIN5flash19enable_sm80_to_sm89INS1_16FlashAttnFwdSm80INS1_25CollectiveMainloopFwdSm80ILi4ELi1ELb0EN4cute5tupleIJNS5_1CILi128EEENS7_ILi48EEES8_EEELi128ENS_6half_tEfNS_4arch4Sm80ELb0ELb1ELb0ELb1ELb0ELb1ELb1ELb0EEENS1_21CollectiveEpilogueFwdINS6_IJS8_S8_S9_EEENS6_IJNS7_ILi1EEESH_SH_EEESB_SD_Li128ELb1ELb1ELb0ELb0EEENS1_19SingleTileSchedulerILb1ELb0ELb1ELi128EEEEEEEEEvNT_6ParamsE,(.L_x_1728 - _ZN7cutlass13device_kernelIN5flash19enable_sm80_to_sm89INS1_16FlashAttnFwdSm80INS1_25CollectiveMainloopFwdSm80ILi4ELi1ELb0EN4cute5tupleIJNS5_1CILi128EEENS7_ILi48EEES8_EEELi128ENS_6half_tEfNS_4arch4Sm80ELb0ELb1ELb0ELb1ELb0ELb1ELb1ELb0EEENS1_21CollectiveEpilogueFwdINS6_IJS8_S8_S9_EEENS6_IJNS7_ILi1EEESH_SH_EEESB_SD_Li128ELb1ELb1ELb0ELb0EEENS1_19SingleTileSchedulerILb1ELb0ELb1ELi128EEEEEEEEEvNT_6ParamsE)
        .other          _ZN7cutlass13device_kernelIN5flash19enable_sm80_to_sm89INS1_16FlashAttnFwdSm80INS1_25CollectiveMainloopFwdSm80ILi4ELi1ELb0EN4cute5tupleIJNS5_1CILi128EEENS7_ILi48EEES8_EEELi128ENS_6half_tEfNS_4arch4Sm80ELb0ELb1ELb0ELb1ELb0ELb1ELb1ELb0EEENS1_21CollectiveEpilogueFwdINS6_IJS8_S8_S9_EEENS6_IJNS7_ILi1EEESH_SH_EEESB_SD_Li128ELb1ELb1ELb0ELb0EEENS1_19SingleTileSchedulerILb1ELb0ELb1ELi128EEEEEEEEEvNT_6ParamsE,@"STO_CUDA_ENTRY STV_DEFAULT"
_ZN7cutlass13device_kernelIN5flash19enable_sm80_to_sm89INS1_16FlashAttnFwdSm80INS1_25CollectiveMainloopFwdSm80ILi4ELi1ELb0EN4cute5tupleIJNS5_1CILi128EEENS7_ILi48EEES8_EEELi128ENS_6half_tEfNS_4arch4Sm80ELb0ELb1ELb0ELb1ELb0ELb1ELb1ELb0EEENS1_21CollectiveEpilogueFwdINS6_IJS8_S8_S9_EEENS6_IJNS7_ILi1EEESH_SH_EEESB_SD_Li128ELb1ELb1ELb0ELb0EEENS1_19SingleTileSchedulerILb1ELb0ELb1ELi128EEEEEEEEEvNT_6ParamsE:
        /* <DEDUP_REMOVED lines=17> */
.L_x_1102:
        /* <DEDUP_REMOVED lines=8> */
.L_x_1104:
[----:B------:R-:W-:-:S04]  /*0190*/  MOV R0, c[0x0][0x54c] ;  /* 0x0001530000007a02 */ /* 0x000fc80000000f00 */
.L_x_1103:
[----:B------:R-:W-:Y:S01]  /*01a0*/  USHF.L.U32 UR4, UR4, 0x7, URZ ;  /* 0x0000000704047899 */ /* 0x000fe2000800063f */
[----:B-----5:R-:W-:-:S05]  /*01b0*/  IMAD R0, R0, c[0x0][0x548], RZ ;  /* 0x0001520000007a24 */ /* 0x020fca00078e02ff */
[----:B------:R-:W-:-:S04]  /*01c0*/  MOV R12, UR4 ;  /* 0x00000004000c7c02 */ /* 0x000fc80008000f00 */
[----:B------:R-:W-:-:S04]  /*01d0*/  ISETP.GE.AND P0, PT, R12, R0, PT ;  /* 0x000000000c00720c */ /* 0x000fc80003f06270 */
[----:B------:R-:W-:-:S05]  /*01e0*/  SEL R0, R5, 0xffffffff, !P0 ;  /* 0xffffffff05007807 */ /* 0x000fca0004000000 */
[----:B------:R2:W-:Y:S01]  /*01f0*/  STL [R1+0x44], R0 ;  /* 0x0000440001007387 */ /* 0x0005e20000100800 */
[----:B------:R-:W-:Y:S05]  /*0200*/  BRA `(.L_x_1105) ;  /* 0x0000014000007947 */ /* 0x000fea0003800000 */
.L_x_1101:
[----:B------:R-:W-:-:S04]  /*0210*/  ISETP.NE.U32.AND P0, PT, RZ, c[0x0][0x568], PT ;  /* 0x00015a00ff007a0c */ /* 0x000fc80003f05070 */
[----:B------:R-:W-:-:S13]  /*0220*/  ISETP.NE.AND.EX P0, PT, RZ, c[0x0][0x56c], PT, P0 ;  /* 0x00015b00ff007a0c */ /* 0x000fda0003f05300 */
[----:B------:R-:W-:Y:S05]  /*0230*/  @!P0 BRA `(.L_x_1106) ;  /* 0x0000002000008947 */ /* 0x000fea0003800000 */
[----:B------:R1:W5:Y:S01]  /*0240*/  LDG.E R0, [R2.64] ;  /* 0x0000000e02007981 */ /* 0x000362000c1e1900 */
[----:B------:R-:W-:Y:S05]  /*0250*/  BRA `(.L_x_1107) ;  /* 0x0000009000007947 */ /* 0x000fea0003800000 */
.L_x_1106:
        /* <DEDUP_REMOVED lines=8> */
.L_x_1108:
[----:B------:R-:W-:-:S04]  /*02e0*/  MOV R0, c[0x0][0x54c] ;  /* 0x0001530000007a02 */ /* 0x000fc80000000f00 */
.L_x_1107:
[----:B------:R-:W-:Y:S01]  /*02f0*/  USHF.L.U32 UR4, UR4, 0x7, URZ ;  /* 0x0000000704047899 */ /* 0x000fe2000800063f */
[----:B-----5:R-:W-:-:S05]  /*0300*/  IMAD R0, R0, c[0x0][0x548], RZ ;  /* 0x0001520000007a24 */ /* 0x020fca00078e02ff */
[----:B------:R-:W-:-:S04]  /*0310*/  MOV R12, UR4 ;  /* 0x00000004000c7c02 */ /* 0x000fc80008000f00 */
[----:B------:R-:W-:-:S04]  /*0320*/  ISETP.GE.AND P0, PT, R12, R0, PT ;  /* 0x000000000c00720c */ /* 0x000fc80003f06270 */
[----:B------:R-:W-:-:S05]  /*0330*/  SEL R0, R5, 0xffffffff, !P0 ;  /* 0xffffffff05007807 */ /* 0x000fca0004000000 */
[----:B------:R2:W-:Y:S04]  /*0340*/  STL [R1+0x44], R0 ;  /* 0x0000440001007387 */ /* 0x0005e80000100800 */
.L_x_1105:
[----:B------:R-:W3:Y:S02]  /*0350*/  LDL R14, [R1+0x44] ;  /* 0x00004400010e7983 */ /* 0x000ee40000100800 */
[----:B---3--:R-:W-:-:S13]  /*0360*/  ISETP.GE.AND P0, PT, R14, RZ, PT ;  /* 0x000000ff0e00720c */ /* 0x008fda0003f06270 */
[----:B------:R-:W-:Y:S05]  /*0370*/  @!P0 EXIT ;  /* 0x000000000000894d */ /* 0x000fea0003800000 */
[----:B------:R-:W-:Y:S01]  /*0380*/  ISETP.NE.U32.AND P0, PT, RZ, c[0x0][0x370], PT ;  /* 0x0000dc00ff007a0c */ /* 0x000fe20003f05070 */
[----:B--2---:R-:W-:Y:S01]  /*0390*/  IMAD.MOV.U32 R0, RZ, RZ, c[0x0][0x168] ;  /* 0x00005a00ff007624 */ /* 0x004fe200078e00ff */
[----:B------:R-:W-:Y:S01]  /*03a0*/  ISETP.NE.U32.AND P1, PT, RZ, c[0x0][0x360], PT ;  /* 0x0000d800ff007a0c */ /* 0x000fe20003f25070 */
[----:B------:R-:W-:Y:S01]  /*03b0*/  CS2R R154, SRZ ;  /* 0x00000000009a7805 */ /* 0x000fe2000001ff00 */
        /* <DEDUP_REMOVED lines=11> */
[----:B-1----:R-:W-:Y:S01]  /*0470*/  IMAD.WIDE R2, R14, R139, c[0x0][0x358] ;  /* 0x0000d6000e027625 */ /* 0x002fe200078e028b */
[----:B------:R-:W-:-:S03]  /*0480*/  ISETP.NE.AND.EX P3, PT, RZ, c[0x0][0x35c], PT, P3 ;  /* 0x0000d700ff007a0c */ /* 0x000fc60003f65330 */
[CC--:B------:R-:W-:Y:S01]  /*0490*/  @P0 IMAD.WIDE R8, R14.reuse, R139.reuse, c[0x0][0x360] ;  /* 0x0000d8000e080625 */ /* 0x0c0fe200078e028b */
[----:B------:R-:W1:Y:S03]  /*04a0*/  S2R R16, SR_CTAID.Y ;  /* 0x0000000000107919 */ /* 0x000e660000002600 */
[----:B------:R-:W-:Y:S01]  /*04b0*/  @P2 IMAD.WIDE R10, R14, R139, c[0x0][0x370] ;  /* 0x0000dc000e0a2625 */ /* 0x000fe200078e028b */
[----:B------:R-:W2:Y:S04]  /*04c0*/  @P0 LDG.E R0, [R8.64] ;  /* 0x0000000e08000981 */ /* 0x000ea8000c1e1900 */
[----:B------:R3:W5:Y:S04]  /*04d0*/  @P1 LDG.E R151, [R6.64] ;  /* 0x0000000e06971981 */ /* 0x000768000c1e1900 */
[----:B------:R3:W5:Y:S04]  /*04e0*/  @P4 LDG.E R154, [R4.64] ;  /* 0x0000000e049a4981 */ /* 0x000768000c1e1900 */
[----:B------:R3:W5:Y:S04]  /*04f0*/  @P3 LDG.E R13, [R2.64] ;  /* 0x0000000e020d3981 */ /* 0x000768000c1e1900 */
[----:B------:R4:W5:Y:S01]  /*0500*/  @P2 LDG.E R155, [R10.64] ;  /* 0x0000000e0a9b2981 */ /* 0x000962000c1e1900 */
[----:B-1----:R-:W-:Y:S01]  /*0510*/  SHF.R.S32.HI R192, RZ, 0x1f, R16 ;  /* 0x0000001fffc07819 */ /* 0x002fe20000011410 */
[----:B----4-:R-:W-:-:S02]  /*0520*/  IMAD.MOV.U32 R10, RZ, RZ, c[0x0][0x1d0] ;  /* 0x00007400ff0a7624 */ /* 0x010fc400078e00ff */
[----:B--2---:R1:W-:Y:S01]  /*0530*/  STL [R1+0x34], R0 ;  /* 0x0000340001007387 */ /* 0x0043e20000100800 */
[----:B------:R-:W-:Y:S02]  /*0540*/  IMAD.MOV.U32 R9, RZ, RZ, R0 ;  /* 0x000000ffff097224 */ /* 0x000fe400078e0000 */
[----:B-1----:R-:W-:Y:S01]  /*0550*/  IMAD.MOV.U32 R0, RZ, RZ, c[0x0][0x228] ;  /* 0x00008a00ff007624 */ /* 0x002fe200078e00ff */
[----:B------:R-:W-:Y:S05]  /*0560*/  @P0 BRA `(.L_x_1109) ;  /* 0x0000005000000947 */ /* 0x000fea0003800000 */
[----:B---3--:R-:W-:Y:S05]  /*0570*/  @!P1 BRA `(.L_x_1109) ;  /* 0x0000004000009947 */ /* 0x008fea0003800000 */
[----:B------:R1:W2:Y:S04]  /*0580*/  LDG.E R8, [R6.64] ;  /* 0x0000000e06087981 */ /* 0x0002a8000c1e1900 */
[----:B-1----:R-:W2:Y:S02]  /*0590*/  LDG.E R6, [R6.64+0x4] ;  /* 0x0000040e06067981 */ /* 0x002ea4000c1e1900 */
[----:B--2---:R-:W-:-:S05]  /*05a0*/  IADD3 R9, -R8, R6, RZ ;  /* 0x0000000608097210 */ /* 0x004fca0007ffe1ff */
[----:B------:R1:W-:Y:S02]  /*05b0*/  STL [R1+0x34], R9 ;  /* 0x0000340901007387 */ /* 0x0003e40000100800 */
.L_x_1109:
[----:B---3--:R-:W-:-:S04]  /*05c0*/  ISETP.NE.U32.AND P0, PT, RZ, c[0x0][0x368], PT ;  /* 0x0000da00ff007a0c */ /* 0x008fc80003f05070 */
[----:B------:R-:W-:-:S13]  /*05d0*/  ISETP.NE.AND.EX P0, PT, RZ, c[0x0][0x36c], PT, P0 ;  /* 0x0000db00ff007a0c */ /* 0x000fda0003f05300 */
[----:B------:R-:W-:Y:S05]  /*05e0*/  @!P0 BRA `(.L_x_1110) ;  /* 0x0000003000008947 */ /* 0x000fea0003800000 */
[----:B------:R-:W-:-:S05]  /*05f0*/  IMAD.WIDE R4, R14, R139, c[0x0][0x368] ;  /* 0x0000da000e047625 */ /* 0x000fca00078e028b */
[----:B------:R2:W5:Y:S01]  /*0600*/  LDG.E R10, [R4.64] ;  /* 0x0000000e040a7981 */ /* 0x000562000c1e1900 */
[----:B------:R-:W-:Y:S05]  /*0610*/  BRA `(.L_x_1111) ;  /* 0x0000004000007947 */ /* 0x000fea0003800000 */
.L_x_1110:
[----:B------:R-:W-:Y:S05]  /*0620*/  @!P4 BRA `(.L_x_1111) ;  /* 0x000000300000c947 */ /* 0x000fea0003800000 */
[----:B------:R2:W3:Y:S04]  /*0630*/  LDG.E R6, [R4.64] ;  /* 0x0000000e04067981 */ /* 0x0004e8000c1e1900 */
[----:B--2---:R-:W3:Y:S02]  /*0640*/  LDG.E R4, [R4.64+0x4] ;  /* 0x0000040e04047981 */ /* 0x004ee4000c1e1900 */
[----:B---3--:R-:W-:Y:S02]  /*0650*/  IADD3 R10, -R6, R4, RZ ;  /* 0x00000004060a7210 */ /* 0x008fe40007ffe1ff */
.L_x_1111:
[----:B------:R-:W3:Y:S04]  /*0660*/  LDL.LU R15, [R1+0x38] ;  /* 0x00003800010f7983 */ /* 0x000ee80000300800 */
[----:B--2---:R2:W4:Y:S04]  /*0670*/  @P3 LDG.E R5, [R2.64] ;  /* 0x0000000e02053981 */ /* 0x004528000c1e1900 */
[----:B------:R2:W4:Y:S01]  /*0680*/  @P3 LDG.E R4, [R2.64+0x4] ;  /* 0x0000040e02043981 */ /* 0x000522000c1e1900 */
[----:B------:R-:W-:Y:S01]  /*0690*/  IMAD.MOV.U32 R6, RZ, RZ, c[0x0][0x2c4] ;  /* 0x0000b100ff067624 */ /* 0x000fe200078e00ff */
[----:B------:R-:W-:Y:S01]  /*06a0*/  ISETP.NE.U32.AND P0, PT, RZ, c[0x0][0x378], PT ;  /* 0x0000de00ff007a0c */ /* 0x000fe20003f05070 */
[----:B------:R-:W-:-:S02]  /*06b0*/  IMAD.MOV.U32 R7, RZ, RZ, c[0x0][0x32c] ;  /* 0x0000cb00ff077624 */ /* 0x000fc400078e00ff */
[----:B-----5:R-:W-:Y:S01]  /*06c0*/  IMAD.MOV.U32 R137, RZ, RZ, R10 ;  /* 0x000000ffff897224 */ /* 0x020fe200078e000a */
[----:B------:R-:W-:Y:S02]  /*06d0*/  ISETP.NE.AND P2, PT, R6, 0x1, PT ;  /* 0x000000010600780c */ /* 0x000fe40003f45270 */
[----:B------:R-:W-:Y:S02]  /*06e0*/  ISETP.NE.AND.EX P0, PT, RZ, c[0x0][0x37c], PT, P0 ;  /* 0x0000df00ff007a0c */ /* 0x000fe40003f05300 */
[----:B------:R-:W-:Y:S01]  /*06f0*/  ISETP.GE.AND P1, PT, R7, 0x1, PT ;  /* 0x000000010700780c */ /* 0x000fe20003f26270 */
[----:B------:R-:W-:Y:S02]  /*0700*/  IMAD.IADD R6, R10, 0x1, -R155 ;  /* 0x000000010a067824 */ /* 0x000fe400078e0a9b */
[----:B------:R-:W-:-:S05]  /*0710*/  IMAD.MOV.U32 R11, RZ, RZ, R12 ;  /* 0x000000ffff0b7224 */ /* 0x000fca00078e000c */
[----:B------:R1:W-:Y:S03]  /*0720*/  STL [R1+0x18], R11 ;  /* 0x0000180b01007387 */ /* 0x0003e60000100800 */
[----:B--2---:R-:W-:-:S05]  /*0730*/  @P0 IMAD.WIDE R2, R14, R139, c[0x0][0x378] ;  /* 0x0000de000e020625 */ /* 0x004fca00078e028b */
[----:B------:R2:W5:Y:S02]  /*0740*/  @P0 LDG.E R137, [R2.64] ;  /* 0x0000000e02890981 */ /* 0x000564000c1e1900 */
[----:B--2---:R-:W-:-:S05]  /*0750*/  @P2 IADD3 R2, R11, 0x7f, RZ ;  /* 0x0000007f0b022810 */ /* 0x004fca0007ffe0ff */
[----:B------:R-:W-:Y:S01]  /*0760*/  @P2 IMAD.HI.U32 R3, R2, c[0x0][0x2c8], RZ ;  /* 0x0000b20002032a27 */ /* 0x000fe200078e00ff */
[----:B------:R-:W-:-:S04]  /*0770*/  IADD3 R2, R12, 0x7f, RZ ;  /* 0x0000007f0c027810 */ /* 0x000fc80007ffe0ff */
[----:B------:R-:W-:Y:S02]  /*0780*/  @P2 SHF.R.U32.HI R2, RZ, c[0x0][0x2cc], R3 ;  /* 0x0000b300ff022a19 */ /* 0x000fe40000011603 */
[----:B---3--:R-:W-:-:S04]  /*0790*/  LOP3.LUT R15, R15, 0xfffffdff, RZ, 0xc0, !PT ;  /* 0xfffffdff0f0f7812 */ /* 0x008fc800078ec0ff */
[----:B------:R-:W-:Y:S01]  /*07a0*/  @P2 LOP3.LUT R15, R15, 0x200, RZ, 0xfc, !PT ;  /* 0x000002000f0f2812 */ /* 0x000fe200078efcff */
[----:B----4-:R-:W-:-:S03]  /*07b0*/  @P3 IMAD.IADD R0, R4, 0x1, -R5 ;  /* 0x0000000104003824 */ /* 0x010fc600078e0a05 */
[----:B------:R-:W-:Y:S01]  /*07c0*/  LOP3.LUT R15, R15, 0xfffffeff, RZ, 0xc0, !PT ;  /* 0xfffffeff0f0f7812 */ /* 0x000fe200078ec0ff */
[----:B------:R-:W-:-:S03]  /*07d0*/  IMAD.IADD R8, R6, 0x1, R0 ;  /* 0x0000000106087824 */ /* 0x000fc600078e0200 */
[----:B------:R-:W-:Y:S02]  /*07e0*/  @P1 LOP3.LUT R15, R15, 0x100, RZ, 0xfc, !PT ;  /* 0x000001000f0f1812 */ /* 0x000fe400078efcff */
[----:B------:R1:W-:Y:S01]  /*07f0*/  STL [R1+0x30], R8 ;  /* 0x0000300801007387 */ /* 0x0003e20000100800 */
[----:B------:R-:W-:-:S03]  /*0800*/  IADD3 R166, R8, 0x1, -R9 ;  /* 0x0000000108a67810 */ /* 0x000fc60007ffe809 */
[----:B------:R1:W-:Y:S02]  /*0810*/  STL [R1+0x38], R15 ;  /* 0x0000380f01007387 */ /* 0x0003e40000100800 */
        /* <DEDUP_REMOVED lines=12> */
.L_x_1113:
[----:B------:R-:W-:-:S13]  /*08e0*/  ISETP.NE.AND P0, PT, R7, 0x1, PT ;  /* 0x000000010700780c */ /* 0x000fda0003f05270 */
[----:B------:R-:W-:-:S05]  /*08f0*/  @P0 IMAD.HI.U32 R2, R3, c[0x0][0x330], RZ ;  /* 0x0000cc0003020a27 */ /* 0x000fca00078e00ff */
[----:B------:R-:W-:-:S05]  /*0900*/  @P0 SHF.R.U32.HI R3, RZ, c[0x0][0x334], R2 ;  /* 0x0000cd00ff030a19 */ /* 0x000fca0000011602 */
.L_x_1114:
[----:B------:R-:W-:-:S05]  /*0910*/  IMAD R3, R3, R7, c[0x0][0x32c] ;  /* 0x0000cb0003037624 */ /* 0x000fca00078e0207 */
[----:B------:R-:W-:Y:S02]  /*0920*/  IMNMX R5, R5, R3, PT ;  /* 0x0000000305057217 */ /* 0x000fe40003800200 */
.L_x_1112:
[C---:B------:R-:W-:Y:S01]  /*0930*/  IADD3 R3, R8.reuse, 0x2f, RZ ;  /* 0x0000002f08037810 */ /* 0x040fe20007ffe0ff */
[----:B-1----:R-:W-:Y:S02]  /*0940*/  IMAD.IADD R8, R8, 0x1, -R9 ;  /* 0x0000000108087824 */ /* 0x002fe400078e0a09 */
[----:B------:R-:W-:-:S03]  /*0950*/  @P2 IMAD.HI.U32 R4, R11, c[0x0][0x2c8], RZ ;  /* 0x0000b2000b042a27 */ /* 0x000fc600078e00ff */
[----:B------:R1:W-:Y:S01]  /*0960*/  STL [R1+0x68], R8 ;  /* 0x0000680801007387 */ /* 0x0003e20000100800 */
[----:B------:R-:W-:Y:S01]  /*0970*/  IMAD.MOV.U32 R2, RZ, RZ, R11 ;  /* 0x000000ffff027224 */ /* 0x000fe200078e000b */
[----:B------:R-:W-:Y:S01]  /*0980*/  @P2 SHF.R.U32.HI R2, RZ, c[0x0][0x2cc], R4 ;  /* 0x0000b300ff022a19 */ /* 0x000fe20000011604 */
[----:B------:R-:W-:-:S04]  /*0990*/  IMAD.HI R3, R3, 0x2aaaaaab, RZ ;  /* 0x2aaaaaab03037827 */ /* 0x000fc800078e02ff */
[----:B------:R-:W-:Y:S01]  /*09a0*/  IMAD.IADD R2, R8, 0x1, R2 ;  /* 0x0000000108027824 */ /* 0x000fe200078e0202 */
[----:B------:R-:W-:-:S04]  /*09b0*/  SHF.R.U32.HI R4, RZ, 0x1f, R3 ;  /* 0x0000001fff047819 */ /* 0x000fc80000011603 */
[----:B------:R-:W-:Y:S02]  /*09c0*/  LEA.HI.SX32 R167, R3, R4, 0x1d ;  /* 0x0000000403a77211 */ /* 0x000fe400078feaff */
        /* <DEDUP_REMOVED lines=10> */
.L_x_1116:
[----:B------:R-:W-:-:S13]  /*0a70*/  ISETP.NE.AND P0, PT, R7, 0x1, PT ;  /* 0x000000010700780c */ /* 0x000fda0003f05270 */
[----:B------:R-:W-:-:S05]  /*0a80*/  @P0 IMAD.HI.U32 R3, R2, c[0x0][0x330], RZ ;  /* 0x0000cc0002030a27 */ /* 0x000fca00078e00ff */
[----:B------:R-:W-:-:S05]  /*0a90*/  @P0 SHF.R.U32.HI R2, RZ, c[0x0][0x334], R3 ;  /* 0x0000cd00ff020a19 */ /* 0x000fca0000011603 */
.L_x_1117:
[----:B------:R-:W-:-:S05]  /*0aa0*/  IMAD R2, R2, c[0x0][0x32c], RZ ;  /* 0x0000cb0002027a24 */ /* 0x000fca00078e02ff */
[----:B------:R-:W-:-:S04]  /*0ab0*/  IMNMX R4, R4, R2, !PT ;  /* 0x0000000204047217 */ /* 0x000fc80007800200 */
.L_x_1115:
        /* <DEDUP_REMOVED lines=12> */
[----:B------:R-:W-:-:S03]  /*0b80*/  IMNMX R2, R2, R0, PT ;  /* 0x0000000002027217 */ /* 0x000fc60003800200 */
[----:B------:R-:W-:Y:S01]  /*0b90*/  IMAD.WIDE.U32 R4, R3, -0x55555555, RZ ;  /* 0xaaaaaaab03047825 */ /* 0x000fe200078e00ff */
[----:B------:R-:W-:-:S04]  /*0ba0*/  ISETP.GT.AND P0, PT, R2, R3, PT ;  /* 0x000000030200720c */ /* 0x000fc80003f04270 */
[----:B------:R-:W-:-:S05]  /*0bb0*/  SHF.R.U32.HI R131, RZ, 0x5, R5 ;  /* 0x00000005ff837819 */ /* 0x000fca0000011605 */
[----:B------:R-:W-:-:S04]  /*0bc0*/  IMAD.MOV.U32 R5, RZ, RZ, R131 ;  /* 0x000000ffff057224 */ /* 0x000fc800078e0083 */
[----:B------:R-:W-:-:S05]  /*0bd0*/  @P0 IADD3 R2, R2, 0x2f, RZ ;  /* 0x0000002f02020810 */ /* 0x000fca0007ffe0ff */
[----:B------:R-:W-:-:S05]  /*0be0*/  @P0 IMAD.HI R2, R2, 0x2aaaaaab, RZ ;  /* 0x2aaaaaab02020827 */ /* 0x000fca00078e02ff */
[----:B------:R-:W-:-:S04]  /*0bf0*/  @P0 SHF.R.U32.HI R3, RZ, 0x1f, R2 ;  /* 0x0000001fff030819 */ /* 0x000fc80000011602 */
[----:B------:R-:W-:-:S04]  /*0c00*/  @P0 LEA.HI.SX32 R5, R2, R3, 0x1d ;  /* 0x0000000302050211 */ /* 0x000fc800078feaff */
[----:B------:R-:W-:-:S13]  /*0c10*/  ISETP.GT.AND P0, PT, R5, R131, PT ;  /* 0x000000830500720c */ /* 0x000fda0003f04270 */
[----:B------:R-:W-:Y:S05]  /*0c20*/  @!P0 BRA `(.L_x_1118) ;  /* 0x000055e000008947 */ /* 0x000fea0003800000 */
[----:B------:R-:W-:-:S04]  /*0c30*/  ISETP.NE.U32.AND P0, PT, RZ, c[0x0][0x340], PT ;  /* 0x0000d000ff007a0c */ /* 0x000fc80003f05070 */
[----:B------:R-:W-:-:S13]  /*0c40*/  ISETP.NE.AND.EX P0, PT, RZ, c[0x0][0x344], PT, P0 ;  /* 0x0000d100ff007a0c */ /* 0x000fda0003f05300 */
[----:B------:R-:W-:-:S05]  /*0c50*/  @P0 IMAD.WIDE R2, R14, R139, c[0x0][0x340] ;  /* 0x0000d0000e020625 */ /* 0x000fca00078e028b */
[----:B------:R2:W3:Y:S01]  /*0c60*/  @P0 LDG.E R9, [R2.64] ;  /* 0x0000000e02090981 */ /* 0x0004e2000c1e1900 */
[----:B------:R-:W-:Y:S01]  /*0c70*/  SHF.R.S32.HI R11, RZ, 0x1f, R191 ;  /* 0x0000001fff0b7819 */ /* 0x000fe200000114bf */
[----:B------:R-:W-:Y:S01]  /*0c80*/  IMAD R7, R192, c[0x0][0x240], RZ ;  /* 0x00009000c0077a24 */ /* 0x000fe200078e02ff */
[----:B------:R-:W-:Y:S01]  /*0c90*/  MOV R142, 0x30 ;  /* 0x00000030008e7802 */ /* 0x000fe20000000f00 */
[----:B------:R-:W-:Y:S01]  /*0ca0*/  IMAD.MOV.U32 R175, RZ, RZ, c[0x0][0x27c] ;  /* 0x00009f00ffaf7624 */ /* 0x000fe200078e00ff */
[----:B------:R-:W-:Y:S01]  /*0cb0*/  IADD3 R36, R5, -0x1, RZ ;  /* 0xffffffff05247810 */ /* 0x000fe20007ffe0ff */
[----:B------:R-:W-:Y:S01]  /*0cc0*/  IMAD R7, R16, c[0x0][0x244], R7 ;  /* 0x0000910010077a24 */ /* 0x000fe200078e0207 */
[----:B------:R-:W-:Y:S01]  /*0cd0*/  SHF.R.S32.HI R6, RZ, 0x1f, R14 ;  /* 0x0000001fff067819 */ /* 0x000fe2000001140e */
[C---:B------:R-:W-:Y:S01]  /*0ce0*/  IMAD R168, R142.reuse, c[0x0][0x23c], RZ ;  /* 0x00008f008ea87a24 */ /* 0x040fe200078e02ff */
[----:B-1----:R-:W-:Y:S01]  /*0cf0*/  SHF.R.S32.HI R8, RZ, 0x1f, R36 ;  /* 0x0000001fff087819 */ /* 0x002fe20000011424 */
[----:B------:R-:W-:Y:S01]  /*0d00*/  IMAD.WIDE.U32 R146, R142, c[0x0][0x238], RZ ;  /* 0x00008e008e927a25 */ /* 0x000fe200078e00ff */
[----:B------:R-:W-:Y:S01]  /*0d10*/  SEL R27, R6, RZ, !P3 ;  /* 0x000000ff061b7207 */ /* 0x000fe20005800000 */
[----:B------:R-:W-:Y:S01]  /*0d20*/  ULDC.U8 UR4, c[0x0][0x298] ;  /* 0x0000a60000047ab9 */ /* 0x000fe20000000000 */
[----:B------:R-:W-:Y:S01]  /*0d30*/  SEL R92, R14, RZ, !P3 ;  /* 0x000000ff0e5c7207 */ /* 0x000fe20005800000 */
[----:B------:R-:W-:Y:S01]  /*0d40*/  IMAD.IADD R168, R147, 0x1, R168 ;  /* 0x0000000193a87824 */ /* 0x000fe200078e02a8 */
[----:B------:R-:W-:Y:S01]  /*0d50*/  MOV R171, c[0x0][0x280] ;  /* 0x0000a00000ab7a02 */ /* 0x000fe20000000f00 */
[----:B------:R-:W-:-:S02]  /*0d60*/  IMAD.MOV.U32 R138, RZ, RZ, c[0x0][0x238] ;  /* 0x00008e00ff8a7624 */ /* 0x000fc400078e00ff */
[----:B------:R-:W-:Y:S01]  /*0d70*/  IMAD.IADD R31, R154, 0x1, R10 ;  /* 0x000000019a1f7824 */ /* 0x000fe200078e020a */
[----:B------:R-:W-:Y:S01]  /*0d80*/  SHF.L.U64.HI R149, R171, R139, c[0x0][0x284] ;  /* 0x0000a100ab957619 */ /* 0x000fe2000001028b */
[----:B------:R-:W-:Y:S01]  /*0d90*/  IMAD R25, R192, c[0x0][0x210], RZ ;  /* 0x00008400c0197a24 */ /* 0x000fe200078e02ff */
[----:B------:R-:W-:Y:S01]  /*0da0*/  SHF.L.U32 R156, R138, 0x5, RZ ;  /* 0x000000058a9c7819 */ /* 0x000fe200000006ff */
[----:B------:R-:W-:Y:S01]  /*0db0*/  IMAD.MOV.U32 R148, RZ, RZ, 0x5 ;  /* 0x00000005ff947424 */ /* 0x000fe200078e00ff */
[----:B------:R-:W-:Y:S01]  /*0dc0*/  SHF.R.S32.HI R37, RZ, 0x1f, R31 ;  /* 0x0000001fff257819 */ /* 0x000fe2000001141f */
[----:B------:R-:W-:Y:S01]  /*0dd0*/  IMAD R25, R16, c[0x0][0x214], R25 ;  /* 0x0000850010197a24 */ /* 0x000fe200078e0219 */
[----:B--2---:R-:W-:Y:S01]  /*0de0*/  LEA.HI R2, R11, R191, RZ, 0x3 ;  /* 0x000000bf0b027211 */ /* 0x004fe200078f18ff */
[----:B------:R-:W-:Y:S01]  /*0df0*/  IMAD.MOV.U32 R140, RZ, RZ, c[0x0][0x1e0] ;  /* 0x00007800ff8c7624 */ /* 0x000fe200078e00ff */
[----:B------:R-:W-:Y:S01]  /*0e00*/  SHF.L.U64.HI R150, R171, R148, c[0x0][0x284] ;  /* 0x0000a100ab967619 */ /* 0x000fe20000010294 */
[----:B------:R-:W-:Y:S01]  /*0e10*/  IMAD.MOV.U32 R170, RZ, RZ, c[0x0][0x290] ;  /* 0x0000a400ffaa7624 */ /* 0x000fe200078e00ff */
[----:B------:R-:W-:Y:S01]  /*0e20*/  SHF.R.S32.HI R83, RZ, 0x3, R2 ;  /* 0x00000003ff537819 */ /* 0x000fe20000011402 */
[----:B------:R-:W-:Y:S01]  /*0e30*/  IMAD R162, R142, c[0x0][0x294], RZ ;  /* 0x0000a5008ea27a24 */ /* 0x000fe200078e02ff */
[----:B------:R-:W-:Y:S01]  /*0e40*/  LOP3.LUT R2, R2, 0xfffffff8, RZ, 0xc0, !PT ;  /* 0xfffffff802027812 */ /* 0x000fe200078ec0ff */
[----:B------:R-:W-:Y:S01]  /*0e50*/  IMAD R163, R142, c[0x0][0x284], RZ ;  /* 0x0000a1008ea37a24 */ /* 0x000fe200078e02ff */
[--C-:B------:R-:W-:Y:S01]  /*0e60*/  SHF.R.S32.HI R39, RZ, 0x1f, R83.reuse ;  /* 0x0000001fff277819 */ /* 0x100fe20000011453 */
[----:B------:R-:W-:Y:S01]  /*0e70*/  IMAD.IADD R116, R0, 0x1, -R83 ;  /* 0x0000000100747824 */ /* 0x000fe200078e0a53 */
[----:B------:R-:W-:Y:S01]  /*0e80*/  IADD3 R130, P1, R83, R13, RZ ;  /* 0x0000000d53827210 */ /* 0x000fe20007f3e0ff */
[----:B------:R-:W-:Y:S01]  /*0e90*/  IMAD.IADD R28, R191, 0x1, -R2 ;  /* 0x00000001bf1c7824 */ /* 0x000fe200078e0a02 */
[----:B------:R-:W-:Y:S01]  /*0ea0*/  IADD3 R136, R83, 0x10, RZ ;  /* 0x0000001053887810 */ /* 0x000fe20007ffe0ff */
[----:B------:R-:W-:Y:S01]  /*0eb0*/  IMAD R21, R39, c[0x0][0x290], RZ ;  /* 0x0000a40027157a24 */ /* 0x000fe200078e02ff */
[----:B------:R-:W-:Y:S01]  /*0ec0*/  LEA.HI.X.SX32 R132, R13, R39, 0x1, P1 ;  /* 0x000000270d847211 */ /* 0x000fe200008f0eff */
[C---:B------:R-:W-:Y:S01]  /*0ed0*/  IMAD.SHL.U32 R34, R28.reuse, 0x8, RZ ;  /* 0x000000081c227824 */ /* 0x040fe200078e00ff */
[----:B------:R-:W-:Y:S01]  /*0ee0*/  SHF.L.U32 R28, R28, 0x2, RZ ;  /* 0x000000021c1c7819 */ /* 0x000fe200000006ff */
[----:B------:R-:W-:Y:S01]  /*0ef0*/  IMAD.WIDE.U32 R12, R138, 0x20, RZ ;  /* 0x000000208a0c7825 */ /* 0x000fe200078e00ff */
[----:B------:R-:W-:-:S02]  /*0f00*/  IADD3 R135, R83, 0x20, RZ ;  /* 0x0000002053877810 */ /* 0x000fc40007ffe0ff */
[----:B------:R-:W-:Y:S01]  /*0f10*/  SHF.R.S32.HI R35, RZ, 0x1f, R34 ;  /* 0x0000001fff237819 */ /* 0x000fe20000011422 */
[----:B------:R-:W-:Y:S01]  /*0f20*/  IMAD R2, R132, c[0x0][0x238], RZ ;  /* 0x00008e0084027a24 */ /* 0x000fe200078e02ff */
[C---:B------:R-:W-:Y:S01]  /*0f30*/  IADD3 R82, R34.reuse, 0x40, RZ ;  /* 0x0000004022527810 */ /* 0x040fe20007ffe0ff */
[----:B------:R-:W-:Y:S01]  /*0f40*/  IMAD R21, R83, c[0x0][0x294], R21 ;  /* 0x0000a50053157a24 */ /* 0x000fe200078e0215 */
[----:B------:R-:W-:Y:S01]  /*0f50*/  ISETP.GE.AND P5, PT, R34, c[0x0][0x1d4], PT ;  /* 0x0000750022007a0c */ /* 0x000fe20003fa6270 */
[----:B------:R-:W-:Y:S01]  /*0f60*/  IMAD R4, R130, c[0x0][0x23c], R2 ;  /* 0x00008f0082047a24 */ /* 0x000fe200078e0202 */
[----:B------:R-:W-:Y:S01]  /*0f70*/  ISETP.GE.AND P6, PT, R82, c[0x0][0x1d4], PT ;  /* 0x0000750052007a0c */ /* 0x000fe20003fc6270 */
[----:B------:R-:W-:Y:S01]  /*0f80*/  IMAD.WIDE.U32 R2, R130, c[0x0][0x238], R34 ;  /* 0x00008e0082027a25 */ /* 0x000fe200078e0022 */
[----:B------:R-:W-:Y:S02]  /*0f90*/  SHF.R.S32.HI R29, RZ, 0x1f, R28 ;  /* 0x0000001fff1d7819 */ /* 0x000fe4000001141c */
[C---:B------:R-:W-:Y:S01]  /*0fa0*/  SHF.L.U64.HI R164, R140.reuse, R148, c[0x0][0x1e4] ;  /* 0x000079008ca47619 */ /* 0x040fe20000010294 */
[----:B------:R-:W-:Y:S01]  /*0fb0*/  IMAD.IADD R3, R3, 0x1, R4 ;  /* 0x0000000103037824 */ /* 0x000fe200078e0204 */
[C---:B------:R-:W-:Y:S01]  /*0fc0*/  SHF.L.U64.HI R165, R140.reuse, R139, c[0x0][0x1e4] ;  /* 0x000079008ca57619 */ /* 0x040fe2000001028b */
[----:B------:R-:W-:Y:S01]  /*0fd0*/  IMAD.WIDE.U32 R152, R83, c[0x0][0x1e0], RZ ;  /* 0x0000780053987a25 */ /* 0x000fe200078e00ff */
[----:B------:R-:W-:-:S02]  /*0fe0*/  SHF.L.U32 R173, R140, 0x5, RZ ;  /* 0x000000058cad7819 */ /* 0x000fc400000006ff */
[----:B------:R-:W-:Y:S01]  /*0ff0*/  SHF.L.U64.HI R139, R170, R139, c[0x0][0x294] ;  /* 0x0000a500aa8b7619 */ /* 0x000fe2000001028b */
[----:B------:R-:W-:Y:S01]  /*1000*/  IMAD.WIDE.U32 R4, R16, c[0x0][0x240], R2 ;  /* 0x0000900010047a25 */ /* 0x000fe200078e0002 */
[----:B------:R-:W-:-:S03]  /*1010*/  P2R R134, PR, RZ, 0x20 ;  /* 0x00000020ff867803 */ /* 0x000fc60000000000 */
[----:B------:R-:W-:Y:S01]  /*1020*/  IMAD R2, R168, R36, RZ ;  /* 0x00000024a8027224 */ /* 0x000fe200078e02ff */
[----:B------:R-:W-:Y:S01]  /*1030*/  IADD3 R5, R5, R7, RZ ;  /* 0x0000000705057210 */ /* 0x000fe20007ffe0ff */
[----:B------:R-:W-:Y:S02]  /*1040*/  IMAD R157, R142, c[0x0][0x1e4], RZ ;  /* 0x000079008e9d7a24 */ /* 0x000fe400078e02ff */
[----:B------:R-:W-:Y:S02]  /*1050*/  IMAD R7, R8, R146, R2 ;  /* 0x0000009208077224 */ /* 0x000fe400078e0202 */
[----:B------:R-:W-:-:S04]  /*1060*/  IMAD.WIDE.U32 R114, R92, c[0x0][0x248], R4 ;  /* 0x000092005c727a25 */ /* 0x000fc800078e0004 */
[----:B------:R-:W-:Y:S02]  /*1070*/  IMAD.SHL.U32 R8, R83, 0x40, RZ ;  /* 0x0000004053087824 */ /* 0x000fe400078e00ff */
[----:B------:R-:W-:Y:S02]  /*1080*/  IMAD.MOV.U32 R112, RZ, RZ, R114 ;  /* 0x000000ffff707224 */ /* 0x000fe400078e0072 */
[----:B------:R-:W-:Y:S01]  /*1090*/  IMAD.WIDE.U32 R144, R142, c[0x0][0x290], RZ ;  /* 0x0000a4008e907a25 */ /* 0x000fe200078e00ff */
[----:B------:R-:W-:-:S03]  /*10a0*/  LOP3.LUT R24, R8, 0x1c0, RZ, 0xc0, !PT ;  /* 0x000001c008187812 */ /* 0x000fc600078ec0ff */
[----:B------:R-:W-:Y:S01]  /*10b0*/  IMAD R8, R37, c[0x0][0x1e0], RZ ;  /* 0x0000780025087a24 */ /* 0x000fe200078e02ff */
[----:B------:R-:W-:Y:S01]  /*10c0*/  SHF.R.U32.HI R38, RZ, 0x3, R24 ;  /* 0x00000003ff267819 */ /* 0x000fe20000011618 */
[----:B------:R-:W-:Y:S01]  /*10d0*/  IMAD.WIDE.U32 R142, R142, c[0x0][0x280], RZ ;  /* 0x0000a0008e8e7a25 */ /* 0x000fe200078e00ff */
[----:B------:R-:W-:-:S03]  /*10e0*/  LOP3.LUT R67, R24, 0x38, R34, 0xf8, !PT ;  /* 0x0000003818437812 */ /* 0x000fc600078ef822 */
[----:B------:R-:W-:Y:S01]  /*10f0*/  IMAD R8, R31, c[0x0][0x1e4], R8 ;  /* 0x000079001f087a24 */ /* 0x000fe200078e0208 */
[----:B------:R-:W-:Y:S01]  /*1100*/  IADD3 R163, R143, R163, RZ ;  /* 0x000000a38fa37210 */ /* 0x000fe20007ffe0ff */
[----:B------:R-:W-:Y:S02]  /*1110*/  IMAD.SHL.U32 R174, R140, 0x10, RZ ;  /* 0x000000108cae7824 */ /* 0x000fe400078e00ff */
[----:B------:R-:W-:-:S04]  /*1120*/  IMAD.WIDE.U32 R158, R135, c[0x0][0x1e0], RZ ;  /* 0x00007800879e7a25 */ /* 0x000fc800078e00ff */
[----:B------:R-:W-:-:S04]  /*1130*/  IMAD.WIDE.U32 R140, R140, 0x30, RZ ;  /* 0x000000308c8c7825 */ /* 0x000fc800078e00ff */
[----:B------:R-:W-:-:S04]  /*1140*/  IMAD.WIDE.U32 R160, R136, c[0x0][0x1e0], RZ ;  /* 0x0000780088a07a25 */ /* 0x000fc800078e00ff */
[C---:B------:R-:W-:Y:S01]  /*1150*/  IMAD.SHL.U32 R172, R171.reuse, 0x20, RZ ;  /* 0x00000020abac7824 */ /* 0x040fe200078e00ff */
[----:B------:R-:W-:Y:S01]  /*1160*/  SHF.L.U32 R171, R171, 0x4, RZ ;  /* 0x00000004abab7819 */ /* 0x000fe200000006ff */
[----:B------:R-:W-:Y:S02]  /*1170*/  IMAD.SHL.U32 R169, R170, 0x20, RZ ;  /* 0x00000020aaa97824 */ /* 0x000fe400078e00ff */
[----:B------:R-:W-:Y:S02]  /*1180*/  IMAD.IADD R162, R145, 0x1, R162 ;  /* 0x0000000191a27824 */ /* 0x000fe400078e02a2 */
[----:B------:R-:W-:Y:S02]  /*1190*/  IMAD.IADD R157, R141, 0x1, R157 ;  /* 0x000000018d9d7824 */ /* 0x000fe400078e029d */
[--C-:B---3--:R-:W-:Y:S01]  /*11a0*/  @P0 IMAD.MOV.U32 R2, RZ, RZ, R9.reuse ;  /* 0x000000ffff020224 */ /* 0x108fe200078e0009 */
[----:B------:R-:W-:Y:S01]  /*11b0*/  @P0 SHF.R.S32.HI R3, RZ, 0x1f, R9 ;  /* 0x0000001fff030819 */ /* 0x000fe20000011409 */
[----:B------:R-:W-:Y:S01]  /*11c0*/  @!P0 IMAD.MOV.U32 R2, RZ, RZ, R14 ;  /* 0x000000ffff028224 */ /* 0x000fe200078e000e */
[----:B------:R-:W-:Y:S01]  /*11d0*/  @!P0 MOV R3, R6 ;  /* 0x0000000600038202 */ /* 0x000fe20000000f00 */
[----:B------:R-:W-:Y:S01]  /*11e0*/  IMAD R6, R36, -0x30, R116 ;  /* 0xffffffd024067824 */ /* 0x000fe200078e0274 */
[----:B------:R-:W-:Y:S01]  /*11f0*/  ISETP.GE.AND P0, PT, R34, c[0x0][0x27c], PT ;  /* 0x00009f0022007a0c */ /* 0x000fe20003f06270 */
[----:B------:R-:W-:Y:S01]  /*1200*/  IMAD.SHL.U32 R9, R175, 0x2, RZ ;  /* 0x00000002af097824 */ /* 0x000fe200078e00ff */
[----:B------:R-:W-:Y:S01]  /*1210*/  SEL R90, R2, RZ, !P4 ;  /* 0x000000ff025a7207 */ /* 0x000fe20006000000 */
[----:B------:R-:W-:Y:S01]  /*1220*/  IMAD R2, R27, c[0x0][0x248], RZ ;  /* 0x000092001b027a24 */ /* 0x000fe200078e02ff */
[----:B------:R-:W-:Y:S01]  /*1230*/  SEL R33, R3, RZ, !P4 ;  /* 0x000000ff03217207 */ /* 0x000fe20006000000 */
[----:B------:R-:W-:Y:S01]  /*1240*/  IMAD.WIDE.U32 R14, R83, c[0x0][0x290], R34 ;  /* 0x0000a400530e7a25 */ /* 0x000fe200078e0022 */
[----:B------:R-:W-:-:S02]  /*1250*/  ISETP.GE.AND P2, PT, R6, 0x1, PT ;  /* 0x000000010600780c */ /* 0x000fc40003f46270 */
[----:B------:R-:W-:Y:S01]  /*1260*/  LEA.HI R3, R11, R191, RZ, 0x6 ;  /* 0x000000bf0b037211 */ /* 0x000fe200078f30ff */
[----:B------:R-:W-:Y:S01]  /*1270*/  IMAD R2, R92, c[0x0][0x24c], R2 ;  /* 0x000093005c027a24 */ /* 0x000fe200078e0202 */
[----:B------:R-:W-:Y:S02]  /*1280*/  ISETP.GE.AND P1, PT, R6, 0x11, PT ;  /* 0x000000110600780c */ /* 0x000fe40003f26270 */
[----:B------:R-:W-:Y:S02]  /*1290*/  SHF.L.U32 R3, R3, 0x3, RZ ;  /* 0x0000000303037819 */ /* 0x000fe400000006ff */
[----:B------:R-:W-:Y:S02]  /*12a0*/  IADD3 R113, R115, R2, RZ ;  /* 0x0000000273717210 */ /* 0x000fe40007ffe0ff */
[----:B------:R-:W-:Y:S02]  /*12b0*/  LOP3.LUT R30, R3, 0xfffffe00, RZ, 0xc0, !PT ;  /* 0xfffffe00031e7812 */ /* 0x000fe400078ec0ff */
[----:B------:R-:W-:Y:S01]  /*12c0*/  @P0 IADD3 R9, -R9, c[0x0][0x1d4], RZ ;  /* 0x0000750009090a10 */ /* 0x000fe20007ffe1ff */
[----:B------:R-:W-:Y:S01]  /*12d0*/  IMAD.WIDE.U32 R4, R36, R146, R112 ;  /* 0x0000009224047225 */ /* 0x000fe200078e0070 */
[----:B------:R-:W-:-:S02]  /*12e0*/  SEL R11, RZ, c[0x0][0x27c], !P0 ;  /* 0x00009f00ff0b7a07 */ /* 0x000fc40004000000 */
[----:B------:R-:W-:Y:S01]  /*12f0*/  LOP3.LUT R67, R30, R67, R38, 0xf6, !PT ;  /* 0x000000431e437212 */ /* 0x000fe200078ef626 */
[----:B------:R-:W-:Y:S01]  /*1300*/  IMAD.IADD R7, R5, 0x1, R7 ;  /* 0x0000000105077824 */ /* 0x000fe200078e0207 */
[C---:B------:R-:W-:Y:S02]  /*1310*/  @P2 LEA R2, P0, R4.reuse, c[0x0][0x220], 0x1 ;  /* 0x0000880004022a11 */ /* 0x040fe400078008ff */
[----:B------:R-:W-:Y:S02]  /*1320*/  SHF.L.U32 R67, R67, 0x1, RZ ;  /* 0x0000000143437819 */ /* 0x000fe400000006ff */
[----:B------:R-:W-:Y:S02]  /*1330*/  @P2 LEA.HI.X R3, R4, c[0x0][0x224], R7, 0x1, P0 ;  /* 0x0000890004032a11 */ /* 0x000fe400000f0c07 */
[----:B------:R-:W-:Y:S02]  /*1340*/  ISETP.GT.AND P0, PT, R6, 0x20, PT ;  /* 0x000000200600780c */ /* 0x000fe40003f04270 */
[----:B------:R-:W-:Y:S01]  /*1350*/  MOV R6, c[0x0][0x23c] ;  /* 0x00008f0000067a02 */ /* 0x000fe20000000f00 */
[----:B------:R-:W-:Y:S01]  /*1360*/  @!PT LDS RZ, [RZ] ;  /* 0x00000000fffff984 */ /* 0x000fe20000000800 */
[----:B------:R-:W-:Y:S01]  /*1370*/  @!PT LDS RZ, [RZ] ;  /* 0x00000000fffff984 */ /* 0x000fe20000000800 */
[----:B------:R-:W-:Y:S01]  /*1380*/  @!PT LDS RZ, [RZ] ;  /* 0x00000000fffff984 */ /* 0x000fe20000000800 */
[----:B------:R1:W-:Y:S01]  /*1390*/  @P2 LDGSTS.E.BYPASS.LTC128B.128 [R67+0x5080], [R2.64], !P5 ;  /* 0x0508000002432fae */ /* 0x0003e2000e901d4e */
[----:B------:R-:W-:-:S03]  /*13a0*/  ISETP.GE.AND P4, PT, R34, c[0x0][0x1d4], PT ;  /* 0x0000750022007a0c */ /* 0x000fc60003f86270 */
[----:B------:R1:W-:Y:S01]  /*13b0*/  @P2 LDGSTS.E.BYPASS.LTC128B.128 [R67+0x6880], [R2.64+0x80], !P6 ;  /* 0x0688008002432fae */ /* 0x0003e2000f101d4e */
[----:B------:R-:W-:-:S04]  /*13c0*/  IMAD.SHL.U32 R127, R6, 0x20, RZ ;  /* 0x00000020067f7824 */ /* 0x000fc800078e00ff */
[----:B------:R-:W-:Y:S01]  /*13d0*/  IMAD.IADD R127, R13, 0x1, R127 ;  /* 0x000000010d7f7824 */ /* 0x000fe200078e027f */
[----:B-1----:R-:W-:-:S04]  /*13e0*/  @P1 LEA R3, P2, R138, R4, 0x4 ;  /* 0x000000048a031211 */ /* 0x002fc800078420ff */
[C---:B------:R-:W-:Y:S02]  /*13f0*/  @P1 LEA.HI.X R5, R138.reuse, R7, R6, 0x4, P2 ;  /* 0x000000078a051211 */ /* 0x040fe400010f2406 */
[C---:B------:R-:W-:Y:S02]  /*1400*/  @P1 LEA R2, P2, R3.reuse, c[0x0][0x220], 0x1 ;  /* 0x0000880003021a11 */ /* 0x040fe400078408ff */
[----:B------:R-:W-:Y:S02]  /*1410*/  SHF.L.U64.HI R138, R138, R148, c[0x0][0x23c] ;  /* 0x00008f008a8a7619 */ /* 0x000fe40000010294 */
[----:B------:R-:W-:Y:S02]  /*1420*/  @P1 LEA.HI.X R3, R3, c[0x0][0x224], R5, 0x1, P2 ;  /* 0x0000890003031a11 */ /* 0x000fe400010f0c05 */
[----:B------:R-:W-:Y:S01]  /*1430*/  @P0 IADD3 R6, P2, R4, R12, RZ ;  /* 0x0000000c04060210 */ /* 0x000fe20007f5e0ff */
[----:B------:R-:W-:Y:S01]  /*1440*/  IMAD.WIDE.U32 R4, R31, c[0x0][0x1e0], RZ ;  /* 0x000078001f047a25 */ /* 0x000fe200078e00ff */
[----:B------:R-:W-:Y:S01]  /*1450*/  SHF.L.U64.HI R148, R170, R148, c[0x0][0x294] ;  /* 0x0000a500aa947619 */ /* 0x000fe20000010294 */
[----:B------:R1:W-:Y:S02]  /*1460*/  @P1 LDGSTS.E.BYPASS.LTC128B.128 [R67+0x5880], [R2.64], !P5 ;  /* 0x0588000002431fae */ /* 0x0003e4000e901d4e */
[----:B------:R-:W-:Y:S01]  /*1470*/  @P0 IMAD.X R7, R127, 0x1, R7, P2 ;  /* 0x000000017f070824 */ /* 0x000fe200010e0607 */
[----:B------:R-:W-:Y:S01]  /*1480*/  ISETP.GE.AND P2, PT, R175, 0x1, PT ;  /* 0x00000001af00780c */ /* 0x000fe20003f46270 */
[----:B------:R1:W-:Y:S01]  /*1490*/  @P1 LDGSTS.E.BYPASS.LTC128B.128 [R67+0x7080], [R2.64+0x80], !P6 ;  /* 0x0708008002431fae */ /* 0x0003e2000f101d4e */
[----:B------:R-:W-:Y:S01]  /*14a0*/  @P0 LEA R22, P1, R6, c[0x0][0x220], 0x1 ;  /* 0x0000880006160a11 */ /* 0x000fe200078208ff */
[----:B------:R-:W-:-:S03]  /*14b0*/  IMAD.SHL.U32 R170, R170, 0x10, RZ ;  /* 0x00000010aaaa7824 */ /* 0x000fc600078e00ff */
[----:B------:R-:W-:Y:S02]  /*14c0*/  @P0 LEA.HI.X R23, R6, c[0x0][0x224], R7, 0x1, P1 ;  /* 0x0000890006170a11 */ /* 0x000fe400008f0c07 */
[----:B------:R-:W-:Y:S01]  /*14d0*/  IADD3 R133, P1, R12, 0x80, RZ ;  /* 0x000000800c857810 */ /* 0x000fe20007f3e0ff */
[----:B------:R-:W-:Y:S01]  /*14e0*/  IMAD R12, R192, c[0x0][0x260], RZ ;  /* 0x00009800c00c7a24 */ /* 0x000fe200078e02ff */
[----:B------:R-:W-:Y:S01]  /*14f0*/  IADD3 R6, R34, R11, RZ ;  /* 0x0000000b22067210 */ /* 0x000fe20007ffe0ff */
[----:B------:R2:W-:Y:S01]  /*1500*/  @P0 LDGSTS.E.BYPASS.LTC128B.128 [R67+0x6080], [R22.64], !P5 ;  /* 0x0608000016430fae */ /* 0x0005e2000e901d4e */
[----:B------:R-:W-:Y:S01]  /*1510*/  SHF.R.S32.HI R7, RZ, 0x1f, R9 ;  /* 0x0000001fff077819 */ /* 0x000fe20000011409 */
[----:B------:R-:W-:Y:S02]  /*1520*/  IMAD R12, R16, c[0x0][0x264], R12 ;  /* 0x00009900100c7a24 */ /* 0x000fe400078e020c */
[----:B------:R2:W-:Y:S01]  /*1530*/  @P0 LDGSTS.E.BYPASS.LTC128B.128 [R67+0x7880], [R22.64+0x80], !P6 ;  /* 0x0788008016430fae */ /* 0x0005e2000f101d4e */
[----:B------:R-:W-:Y:S01]  /*1540*/  LEA.HI R32, R7, R9, RZ, 0x4 ;  /* 0x0000000907207211 */ /* 0x000fe200078f20ff */
[----:B------:R-:W-:Y:S01]  /*1550*/  IMAD.X R127, RZ, RZ, R127, P1 ;  /* 0x000000ffff7f7224 */ /* 0x000fe200008e067f */
[----:B------:R-:W-:Y:S01]  /*1560*/  IADD3 R129, P0, R31, R83, RZ ;  /* 0x000000531f817210 */ /* 0x000fe20007f1e0ff */
[----:B------:R-:W0:Y:S04]  /*1570*/  LDGDEPBAR ;  /* 0x00000000000079af */ /* 0x000e280000000000 */
[----:B------:R-:W-:Y:S01]  /*1580*/  IMAD.X R128, R37, 0x1, R39, P0 ;  /* 0x0000000125807824 */ /* 0x000fe200000e0627 */
[----:B-1----:R-:W-:Y:S01]  /*1590*/  IADD3 R3, R5, R8, RZ ;  /* 0x0000000805037210 */ /* 0x002fe20007ffe0ff */
[----:B------:R-:W-:-:S02]  /*15a0*/  IMAD R5, R192, c[0x0][0x1e8], RZ ;  /* 0x00007a00c0057a24 */ /* 0x000fc400078e02ff */
[----:B------:R-:W-:Y:S02]  /*15b0*/  IMAD.MOV.U32 R2, RZ, RZ, R4 ;  /* 0x000000ffff027224 */ /* 0x000fe400078e0004 */
[C---:B------:R-:W-:Y:S02]  /*15c0*/  IMAD R4, R16.reuse, c[0x0][0x1ec], R5 ;  /* 0x00007b0010047a24 */ /* 0x040fe400078e0205 */
[----:B------:R-:W-:-:S04]  /*15d0*/  IMAD.WIDE.U32 R2, R16, c[0x0][0x1e8], R2 ;  /* 0x00007a0010027a25 */ /* 0x000fc800078e0002 */
[----:B------:R-:W-:Y:S01]  /*15e0*/  IMAD.IADD R19, R3, 0x1, R4 ;  /* 0x0000000103137824 */ /* 0x000fe200078e0204 */
[----:B------:R-:W-:Y:S01]  /*15f0*/  SHF.R.S32.HI R3, RZ, 0x1f, R6 ;  /* 0x0000001fff037819 */ /* 0x000fe20000011406 */
[----:B------:R-:W-:-:S03]  /*1600*/  IMAD.WIDE.U32 R4, R16, c[0x0][0x260], R34 ;  /* 0x0000980010047a25 */ /* 0x000fc600078e0022 */
[-C--:B------:R-:W-:Y:S01]  /*1610*/  LEA.HI R20, R3, R6.reuse, RZ, 0x3 ;  /* 0x0000000603147211 */ /* 0x080fe200078f18ff */
[----:B------:R-:W-:Y:S01]  /*1620*/  IMAD.IADD R13, R5, 0x1, R12 ;  /* 0x00000001050d7824 */ /* 0x000fe200078e020c */
[----:B------:R-:W-:Y:S01]  /*1630*/  LEA.HI R26, R3, R6, RZ, 0x6 ;  /* 0x00000006031a7211 */ /* 0x000fe200078f30ff */
[----:B------:R-:W-:Y:S01]  /*1640*/  IMAD.MOV.U32 R12, RZ, RZ, R4 ;  /* 0x000000ffff0c7224 */ /* 0x000fe200078e0004 */
[----:B------:R-:W-:Y:S01]  /*1650*/  LOP3.LUT R103, R20, 0xfffffff8, RZ, 0xc0, !PT ;  /* 0xfffffff814677812 */ /* 0x000fe200078ec0ff */
[----:B------:R-:W-:Y:S02]  /*1660*/  IMAD R8, R39, c[0x0][0x280], RZ ;  /* 0x0000a00027087a24 */ /* 0x000fe400078e02ff */
[----:B------:R-:W-:Y:S01]  /*1670*/  IMAD.WIDE.U32 R4, R83, c[0x0][0x280], R28 ;  /* 0x0000a00053047a25 */ /* 0x000fe200078e001c */
[----:B------:R-:W-:-:S03]  /*1680*/  SHF.R.S32.HI R106, RZ, 0x1f, R103 ;  /* 0x0000001fff6a7819 */ /* 0x000fc60000011467 */
[----:B------:R-:W-:Y:S01]  /*1690*/  IMAD.MOV.U32 R18, RZ, RZ, R2 ;  /* 0x000000ffff127224 */ /* 0x000fe200078e0002 */
[----:B------:R-:W-:Y:S01]  /*16a0*/  MOV R10, R4 ;  /* 0x00000004000a7202 */ /* 0x000fe20000000f00 */
[----:B------:R-:W-:-:S04]  /*16b0*/  IMAD.WIDE.U32 R2, R83, c[0x0][0x290], R28 ;  /* 0x0000a40053027a25 */ /* 0x000fc800078e001c */
[----:B------:R-:W-:-:S04]  /*16c0*/  IMAD.WIDE.U32 R16, R16, c[0x0][0x210], R34 ;  /* 0x0000840010107a25 */ /* 0x000fc800078e0022 */
[C---:B------:R-:W-:Y:S02]  /*16d0*/  IMAD R8, R83.reuse, c[0x0][0x284], R8 ;  /* 0x0000a10053087a24 */ /* 0x040fe400078e0208 */
[----:B------:R-:W-:-:S03]  /*16e0*/  IMAD.WIDE.U32 R6, R83, c[0x0][0x280], R34 ;  /* 0x0000a00053067a25 */ /* 0x000fc600078e0022 */
[----:B------:R-:W-:Y:S01]  /*16f0*/  IADD3 R11, R5, R8, RZ ;  /* 0x00000008050b7210 */ /* 0x000fe20007ffe0ff */
[----:B------:R-:W-:Y:S01]  /*1700*/  IMAD.IADD R9, R3, 0x1, R21 ;  /* 0x0000000103097824 */ /* 0x000fe200078e0215 */
[----:B------:R-:W-:Y:S01]  /*1710*/  IADD3 R3, R17, R25, RZ ;  /* 0x0000001911037210 */ /* 0x000fe20007ffe0ff */
[----:B------:R-:W-:Y:S01]  /*1720*/  IMAD.MOV.U32 R4, RZ, RZ, R14 ;  /* 0x000000ffff047224 */ /* 0x000fe200078e000e */
[----:B------:R-:W-:Y:S01]  /*1730*/  SHF.R.S32.HI R17, RZ, 0x1f, R136 ;  /* 0x0000001fff117819 */ /* 0x000fe20000011488 */
[----:B------:R-:W-:Y:S01]  /*1740*/  IMAD R14, R27, c[0x0][0x268], RZ ;  /* 0x00009a001b0e7a24 */ /* 0x000fe200078e02ff */
[----:B------:R-:W-:Y:S01]  /*1750*/  SHF.L.U32 R25, R136, 0x6, RZ ;  /* 0x0000000688197819 */ /* 0x000fe200000006ff */
[----:B------:R-:W-:Y:S02]  /*1760*/  IMAD.IADD R7, R8, 0x1, R7 ;  /* 0x0000000108077824 */ /* 0x000fe400078e0207 */
[----:B------:R-:W-:Y:S02]  /*1770*/  IMAD.MOV.U32 R8, RZ, RZ, R2 ;  /* 0x000000ffff087224 */ /* 0x000fe400078e0002 */
[----:B------:R-:W-:Y:S01]  /*1780*/  IMAD.MOV.U32 R2, RZ, RZ, R16 ;  /* 0x000000ffff027224 */ /* 0x000fe200078e0010 */
[----:B------:R-:W-:Y:S01]  /*1790*/  LOP3.LUT R16, R24, 0x38, R20, 0xf8, !PT ;  /* 0x0000003818107812 */ /* 0x000fe200078ef814 */
[----:B------:R-:W-:Y:S01]  /*17a0*/  IMAD R102, R92, c[0x0][0x26c], R14 ;  /* 0x00009b005c667a24 */ /* 0x000fe200078e020e */
[----:B------:R-:W-:Y:S01]  /*17b0*/  LEA.HI R14, R17, R136, RZ, 0x3 ;  /* 0x00000088110e7211 */ /* 0x000fe200078f18ff */
[----:B------:R-:W-:Y:S01]  /*17c0*/  IMAD.IADD R5, R21, 0x1, R15 ;  /* 0x0000000115057824 */ /* 0x000fe200078e020f */
[----:B------:R-:W-:Y:S01]  /*17d0*/  LOP3.LUT R17, R16, R38, RZ, 0x3c, !PT ;  /* 0x0000002610117212 */ /* 0x000fe200078e3cff */
[----:B------:R-:W-:Y:S01]  /*17e0*/  IMAD.WIDE.U32 R92, R92, c[0x0][0x268], R12 ;  /* 0x00009a005c5c7a25 */ /* 0x000fe200078e000c */
[----:B------:R-:W-:-:S02]  /*17f0*/  SHF.R.S32.HI R15, RZ, 0x6, R26 ;  /* 0x00000006ff0f7819 */ /* 0x000fc4000001141a */
[----:B------:R-:W-:Y:S01]  /*1800*/  SHF.R.S32.HI R13, RZ, 0x4, R32 ;  /* 0x00000004ff0d7819 */ /* 0x000fe20000011420 */
[----:B------:R-:W-:Y:S01]  /*1810*/  IMAD.SHL.U32 R16, R14, 0x40, RZ ;  /* 0x000000400e107824 */ /* 0x000fe200078e00ff */
[----:B------:R-:W-:Y:S01]  /*1820*/  LOP3.LUT R14, R25, 0x1c0, RZ, 0xc0, !PT ;  /* 0x000001c0190e7812 */ /* 0x000fe200078ec0ff */
[----:B------:R-:W-:Y:S01]  /*1830*/  IMAD R21, R15, 0xc00, R30 ;  /* 0x00000c000f157824 */ /* 0x000fe200078e021e */
[----:B------:R-:W-:Y:S01]  /*1840*/  LEA.HI.SX32 R13, R20, R13, 0x1d ;  /* 0x0000000d140d7211 */ /* 0x000fe200078feaff */
[----:B------:R-:W-:Y:S01]  /*1850*/  IMAD.WIDE.U32 R84, R90, c[0x0][0x1f0], R18 ;  /* 0x00007c005a547a25 */ /* 0x000fe200078e0012 */
[----:B------:R-:W-:Y:S02]  /*1860*/  LOP3.LUT R16, R16, 0xfffffe00, RZ, 0xc0, !PT ;  /* 0xfffffe0010107812 */ /* 0x000fe400078ec0ff */
[----:B------:R-:W-:Y:S01]  /*1870*/  SHF.R.U32.HI R26, RZ, 0x3, R14 ;  /* 0x00000003ff1a7819 */ /* 0x000fe2000001160e */
[----:B------:R-:W-:Y:S01]  /*1880*/  IMAD.IADD R123, R21, 0x1, R17 ;  /* 0x00000001157b7824 */ /* 0x000fe200078e0211 */
[----:B------:R-:W-:Y:S01]  /*1890*/  LOP3.LUT R12, R14, 0x38, R20, 0xf8, !PT ;  /* 0x000000380e0c7812 */ /* 0x000fe200078ef814 */
[----:B------:R-:W-:Y:S01]  /*18a0*/  IMAD R17, R15, 0xc00, R16 ;  /* 0x00000c000f117824 */ /* 0x000fe200078e0210 */
[----:B------:R-:W-:Y:S01]  /*18b0*/  SHF.R.S32.HI R21, RZ, 0x1f, R135 ;  /* 0x0000001fff157819 */ /* 0x000fe20000011487 */
[----:B------:R-:W-:Y:S01]  /*18c0*/  IMAD.SHL.U32 R86, R13, 0x8, RZ ;  /* 0x000000080d567824 */ /* 0x000fe200078e00ff */
[----:B------:R-:W-:Y:S01]  /*18d0*/  LOP3.LUT R12, R12, R26, RZ, 0x3c, !PT ;  /* 0x0000001a0c0c7212 */ /* 0x000fe200078e3cff */
[----:B-----5:R-:W-:Y:S01]  /*18e0*/  IMAD.WIDE.U32 R100, R137, c[0x0][0x280], R10 ;  /* 0x0000a00089647a25 */ /* 0x020fe200078e000a */
[----:B------:R-:W-:-:S02]  /*18f0*/  SHF.L.U32 R25, R135, 0x6, RZ ;  /* 0x0000000687197819 */ /* 0x000fc400000006ff */
[----:B------:R-:W-:Y:S01]  /*1900*/  LEA.HI R21, R21, R135, RZ, 0x3 ;  /* 0x0000008715157211 */ /* 0x000fe200078f18ff */
[----:B------:R-:W-:Y:S01]  /*1910*/  IMAD.IADD R32, R17, 0x1, R12 ;  /* 0x0000000111207824 */ /* 0x000fe200078e020c */
[----:B------:R-:W-:Y:S01]  /*1920*/  SHF.R.S32.HI R17, RZ, 0x1f, R13 ;  /* 0x0000001fff117819 */ /* 0x000fe2000001140d */
[----:B------:R-:W-:Y:S01]  /*1930*/  IMAD.WIDE.U32 R96, R137, c[0x0][0x290], R8 ;  /* 0x0000a40089607a25 */ /* 0x000fe200078e0008 */
[----:B------:R-:W-:Y:S02]  /*1940*/  LOP3.LUT R12, R25, 0x1c0, RZ, 0xc0, !PT ;  /* 0x000001c0190c7812 */ /* 0x000fe400078ec0ff */
[----:B------:R-:W-:Y:S01]  /*1950*/  LEA.HI R25, R17, R13, RZ, 0x3 ;  /* 0x0000000d11197211 */ /* 0x000fe200078f18ff */
[----:B------:R-:W-:Y:S01]  /*1960*/  IMAD.WIDE.U32 R98, R137, c[0x0][0x280], R6 ;  /* 0x0000a00089627a25 */ /* 0x000fe200078e0006 */
[----:B------:R-:W-:Y:S02]  /*1970*/  SHF.L.U32 R21, R21, 0x6, RZ ;  /* 0x0000000615157819 */ /* 0x000fe400000006ff */
[----:B------:R-:W-:Y:S01]  /*1980*/  LOP3.LUT R13, R14, 0x38, R86, 0xf8, !PT ;  /* 0x000000380e0d7812 */ /* 0x000fe200078ef856 */
[----:B------:R-:W-:Y:S01]  /*1990*/  IMAD.WIDE.U32 R94, R137, c[0x0][0x290], R4 ;  /* 0x0000a400895e7a25 */ /* 0x000fe200078e0004 */
[----:B------:R-:W-:-:S02]  /*19a0*/  SHF.R.U32.HI R27, RZ, 0x3, R12 ;  /* 0x00000003ff1b7819 */ /* 0x000fc4000001160c */
[----:B------:R-:W-:Y:S01]  /*19b0*/  LOP3.LUT R14, R21, 0xfffffe00, RZ, 0xc0, !PT ;  /* 0xfffffe00150e7812 */ /* 0x000fe200078ec0ff */
[----:B------:R-:W-:Y:S01]  /*19c0*/  IMAD.IADD R102, R93, 0x1, R102 ;  /* 0x000000015d667824 */ /* 0x000fe200078e0266 */
[----:B------:R-:W-:Y:S01]  /*19d0*/  LOP3.LUT R17, R12, 0x38, R20, 0xf8, !PT ;  /* 0x000000380c117812 */ /* 0x000fe200078ef814 */
[----:B------:R-:W-:Y:S01]  /*19e0*/  IMAD.SHL.U32 R123, R123, 0x2, RZ ;  /* 0x000000027b7b7824 */ /* 0x000fe200078e00ff */
[----:B------:R-:W-:Y:S02]  /*19f0*/  LOP3.LUT R26, R13, R26, RZ, 0x3c, !PT ;  /* 0x0000001a0d1a7212 */ /* 0x000fe400078e3cff */
[--C-:B------:R-:W-:Y:S02]  /*1a00*/  LOP3.LUT R24, R24, 0x38, R86.reuse, 0xf8, !PT ;  /* 0x0000003818187812 */ /* 0x100fe400078ef856 */
[----:B------:R-:W-:Y:S02]  /*1a10*/  SHF.R.S32.HI R13, RZ, 0x3, R25 ;  /* 0x00000003ff0d7819 */ /* 0x000fe40000011419 */
[----:B------:R-:W-:-:S02]  /*1a20*/  LOP3.LUT R12, R12, 0x38, R86, 0xf8, !PT ;  /* 0x000000380c0c7812 */ /* 0x000fc400078ef856 */
[-C--:B------:R-:W-:Y:S01]  /*1a30*/  LOP3.LUT R21, R17, R27.reuse, RZ, 0x3c, !PT ;  /* 0x0000001b11157212 */ /* 0x080fe200078e3cff */
[----:B------:R-:W-:Y:S01]  /*1a40*/  IMAD R17, R15, 0xc00, R14 ;  /* 0x00000c000f117824 */ /* 0x000fe200078e020e */
[----:B------:R-:W-:Y:S01]  /*1a50*/  LOP3.LUT R24, R24, R38, RZ, 0x3c, !PT ;  /* 0x0000002618187212 */ /* 0x000fe200078e3cff */
[C---:B------:R-:W-:Y:S01]  /*1a60*/  IMAD R15, R13.reuse, 0xc00, R30 ;  /* 0x00000c000d0f7824 */ /* 0x040fe200078e021e */
[----:B------:R-:W-:Y:S01]  /*1a70*/  LOP3.LUT R12, R12, R27, RZ, 0x3c, !PT ;  /* 0x0000001b0c0c7212 */ /* 0x000fe200078e3cff */
[C---:B------:R-:W-:Y:S01]  /*1a80*/  IMAD R16, R13.reuse, 0xc00, R16 ;  /* 0x00000c000d107824 */ /* 0x040fe200078e0210 */
[----:B------:R-:W-:Y:S01]  /*1a90*/  IADD3 R111, P1, P0, R84, R152, R34 ;  /* 0x00000098546f7210 */ /* 0x000fe2000783e022 */
[----:B------:R-:W-:Y:S01]  /*1aa0*/  IMAD R13, R13, 0xc00, R14 ;  /* 0x00000c000d0d7824 */ /* 0x000fe200078e020e */
[----:B------:R-:W-:Y:S01]  /*1ab0*/  SHF.R.S32.HI R14, RZ, 0x1f, R135 ;  /* 0x0000001fff0e7819 */ /* 0x000fe20000011487 */
[----:B------:R-:W-:Y:S01]  /*1ac0*/  IMAD.IADD R24, R15, 0x1, R24 ;  /* 0x000000010f187824 */ /* 0x000fe200078e0218 */
[----:B------:R-:W-:Y:S01]  /*1ad0*/  IADD3 R16, R16, R26, RZ ;  /* 0x0000001a10107210 */ /* 0x000fe20007ffe0ff */
[----:B------:R-:W-:Y:S01]  /*1ae0*/  IMAD.IADD R15, R13, 0x1, R12 ;  /* 0x000000010d0f7824 */ /* 0x000fe200078e020c */
[----:B------:R-:W-:Y:S01]  /*1af0*/  IADD3 R30, R28, 0x20, RZ ;  /* 0x000000201c1e7810 */ /* 0x000fe20007ffe0ff */
[C---:B------:R-:W-:Y:S01]  /*1b00*/  IMAD R13, R33.reuse, c[0x0][0x1f0], RZ ;  /* 0x00007c00210d7a24 */ /* 0x040fe200078e02ff */
[----:B------:R-:W-:Y:S01]  /*1b10*/  SHF.R.S32.HI R105, RZ, 0x1f, R86 ;  /* 0x0000001fff697819 */ /* 0x000fe20000011456 */
[----:B------:R-:W-:Y:S01]  /*1b20*/  IMAD R12, R33, c[0x0][0x218], RZ ;  /* 0x00008600210c7a24 */ /* 0x000fe200078e02ff */
[----:B------:R-:W-:Y:S01]  /*1b30*/  SHF.L.U32 R122, R32, 0x1, RZ ;  /* 0x00000001207a7819 */ /* 0x000fe200000006ff */
[----:B------:R-:W-:Y:S01]  /*1b40*/  IMAD R13, R90, c[0x0][0x1f4], R13 ;  /* 0x00007d005a0d7a24 */ /* 0x000fe200078e020d */
[----:B------:R-:W-:Y:S01]  /*1b50*/  SHF.L.U32 R120, R24, 0x1, RZ ;  /* 0x0000000118787819 */ /* 0x000fe200000006ff */
[C---:B------:R-:W-:Y:S01]  /*1b60*/  IMAD R89, R90.reuse, c[0x0][0x21c], R12 ;  /* 0x000087005a597a24 */ /* 0x040fe200078e020c */
[----:B------:R-:W-:Y:S01]  /*1b70*/  SHF.L.U32 R118, R15, 0x1, RZ ;  /* 0x000000010f767819 */ /* 0x000fe200000006ff */
[----:B------:R-:W-:Y:S01]  /*1b80*/  IMAD.WIDE.U32 R90, R90, c[0x0][0x218], R2 ;  /* 0x000086005a5a7a25 */ /* 0x000fe200078e0002 */
[----:B------:R-:W-:-:S02]  /*1b90*/  SHF.R.S32.HI R2, RZ, 0x1f, R137 ;  /* 0x0000001fff027819 */ /* 0x000fc40000011489 */
[----:B------:R-:W-:Y:S01]  /*1ba0*/  IADD3 R87, R85, R13, RZ ;  /* 0x0000000d55577210 */ /* 0x000fe20007ffe0ff */
[----:B------:R-:W-:Y:S01]  /*1bb0*/  IMAD.IADD R17, R17, 0x1, R21 ;  /* 0x0000000111117824 */ /* 0x000fe200078e0215 */
[----:B------:R-:W-:Y:S01]  /*1bc0*/  SHF.R.S32.HI R13, RZ, 0x1f, R136 ;  /* 0x0000001fff0d7819 */ /* 0x000fe20000011488 */
[C---:B------:R-:W-:Y:S01]  /*1bd0*/  IMAD R3, R2.reuse, c[0x0][0x280], RZ ;  /* 0x0000a00002037a24 */ /* 0x040fe200078e02ff */
[----:B------:R-:W-:Y:S01]  /*1be0*/  IADD3 R89, R91, R89, RZ ;  /* 0x000000595b597210 */ /* 0x000fe20007ffe0ff */
[----:B------:R-:W-:Y:S02]  /*1bf0*/  IMAD R12, R2, c[0x0][0x290], RZ ;  /* 0x0000a400020c7a24 */ /* 0x000fe400078e02ff */
[----:B------:R-:W-:Y:S02]  /*1c00*/  IMAD R2, R39, c[0x0][0x1e0], RZ ;  /* 0x0000780027027a24 */ /* 0x000fe400078e02ff */
[----:B------:R-:W-:Y:S02]  /*1c10*/  IMAD R13, R13, c[0x0][0x1e0], RZ ;  /* 0x000078000d0d7a24 */ /* 0x000fe400078e02ff */
[----:B------:R-:W-:-:S02]  /*1c20*/  IMAD R2, R83, c[0x0][0x1e4], R2 ;  /* 0x0000790053027a24 */ /* 0x000fc400078e0202 */
[----:B------:R-:W-:Y:S02]  /*1c30*/  IMAD R3, R137, c[0x0][0x284], R3 ;  /* 0x0000a10089037a24 */ /* 0x000fe400078e0203 */
[----:B------:R-:W-:Y:S02]  /*1c40*/  IMAD.IADD R117, R153, 0x1, R2 ;  /* 0x0000000199757824 */ /* 0x000fe400078e0202 */
[----:B------:R-:W-:Y:S01]  /*1c50*/  IMAD R2, R137, c[0x0][0x294], R12 ;  /* 0x0000a50089027a24 */ /* 0x000fe200078e020c */
[----:B------:R-:W-:Y:S01]  /*1c60*/  IADD3 R109, R101, R3, RZ ;  /* 0x00000003656d7210 */ /* 0x000fe20007ffe0ff */
[----:B------:R-:W-:Y:S01]  /*1c70*/  IMAD R12, R14, c[0x0][0x1e0], RZ ;  /* 0x000078000e0c7a24 */ /* 0x000fe200078e02ff */
[----:B------:R-:W-:Y:S01]  /*1c80*/  IADD3.X R110, R87, R117, R35, P1, P0 ;  /* 0x00000075576e7210 */ /* 0x000fe20000fe0423 */
[----:B------:R-:W-:Y:S01]  /*1c90*/  IMAD R13, R136, c[0x0][0x1e4], R13 ;  /* 0x00007900880d7a24 */ /* 0x000fe200078e020d */
[----:B------:R-:W-:Y:S01]  /*1ca0*/  ISETP.NE.AND P0, PT, RZ, UR4, PT ;  /* 0x00000004ff007c0c */ /* 0x000fe2000bf05270 */
[----:B------:R-:W-:Y:S01]  /*1cb0*/  IMAD R12, R135, c[0x0][0x1e4], R12 ;  /* 0x00007900870c7a24 */ /* 0x000fe200078e020c */
[----:B------:R-:W-:Y:S01]  /*1cc0*/  IADD3 R108, R97, R2, RZ ;  /* 0x00000002616c7210 */ /* 0x000fe20007ffe0ff */
[----:B------:R-:W-:Y:S01]  /*1cd0*/  IMAD.IADD R125, R161, 0x1, R13 ;  /* 0x00000001a17d7824 */ /* 0x000fe200078e020d */
[----:B------:R-:W-:Y:S01]  /*1ce0*/  P2R R126, PR, RZ, 0x1 ;  /* 0x00000001ff7e7803 */ /* 0x000fe20000000000 */
[----:B------:R-:W-:Y:S01]  /*1cf0*/  IMAD.IADD R107, R3, 0x1, R99 ;  /* 0x00000001036b7824 */ /* 0x000fe200078e0263 */
[----:B------:R-:W-:Y:S01]  /*1d00*/  IADD3 R124, R159, R12, RZ ;  /* 0x0000000c9f7c7210 */ /* 0x000fe20007ffe0ff */
[----:B------:R-:W-:-:S02]  /*1d10*/  IMAD.IADD R104, R2, 0x1, R95 ;  /* 0x0000000102687824 */ /* 0x000fc400078e025f */
[----:B------:R-:W-:Y:S02]  /*1d20*/  IMAD.SHL.U32 R121, R17, 0x2, RZ ;  /* 0x0000000211797824 */ /* 0x000fe400078e00ff */
[----:B------:R-:W-:Y:S01]  /*1d30*/  IMAD.SHL.U32 R119, R16, 0x2, RZ ;  /* 0x0000000210777824 */ /* 0x000fe200078e00ff */
[----:B--2---:R-:W-:Y:S06]  /*1d40*/  BAR.SYNC.DEFER_BLOCKING 0x0 ;  /* 0x0000000000007b1d */ /* 0x004fec0000010000 */
.L_x_1153:
[----:B------:R-:W-:Y:S01]  /*1d50*/  SHF.R.S32.HI R88, RZ, 0x1f, R36 ;  /* 0x0000001fff587819 */ /* 0x000fe20000011424 */
[-C--:B-1----:R-:W-:Y:S01]  /*1d60*/  IMAD R2, R157, R36.reuse, RZ ;  /* 0x000000249d027224 */ /* 0x082fe200078e02ff */
[----:B------:R-:W-:Y:S01]  /*1d70*/  ISETP.GE.AND P2, PT, R175, 0x1, PT ;  /* 0x00000001af00780c */ /* 0x000fe20003f46270 */
[----:B------:R-:W-:Y:S01]  /*1d80*/  IMAD.WIDE.U32 R68, R140, R36, RZ ;  /* 0x000000248c447225 */ /* 0x000fe200078e00ff */
[----:B------:R-:W-:Y:S04]  /*1d90*/  DEPBAR.LE SB0, 0x0 ;  /* 0x000080000000791a */ /* 0x000fe80000000000 */
[----:B------:R-:W-:Y:S01]  /*1da0*/  BAR.SYNC.DEFER_BLOCKING 0x0 ;  /* 0x0000000000007b1d */ /* 0x000fe20000010000 */
[----:B------:R-:W-:Y:S01]  /*1db0*/  IADD3 R3, P1, P0, R111, R68, R174 ;  /* 0x000000446f037210 */ /* 0x000fe2000783e0ae */
[----:B------:R-:W-:Y:S04]  /*1dc0*/  IMAD R2, R88, R140, R2 ;  /* 0x0000008c58027224 */ /* 0x000fe800078e0202 */
[----:B------:R-:W-:Y:S05]  /*1dd0*/  IMAD.IADD R71, R69, 0x1, R2 ;  /* 0x0000000145477824 */ /* 0x000fea00078e0202 */
[CC--:B------:R-:W-:Y:S02]  /*1de0*/  IADD3.X R6, R110.reuse, R71.reuse, R165, P1, P0 ;  /* 0x000000476e067210 */ /* 0x0c0fe40000fe04a5 */
[CC--:B------:R-:W-:Y:S04]  /*1df0*/  IADD3 R4, P1, P0, R111.reuse, R68.reuse, R173 ;  /* 0x000000446f047210 */ /* 0x0c0fe8000783e0ad */
[----:B------:R-:W-:Y:S02]  /*1e00*/  IADD3.X R7, R110, R71, R164, P1, P0 ;  /* 0x000000476e077210 */ /* 0x000fe40000fe04a4 */
        /* <DEDUP_REMOVED lines=9> */
[----:B------:R-:W-:-:S05]  /*1ea0*/  @!P2 BRA `(.L_x_1120) ;  /* 0x000038000000a947 */ /* 0x000fca0003800000 */
        /* <DEDUP_REMOVED lines=40> */
.L_x_1123:
[----:B------:R-:W-:Y:S05]  /*2130*/  BSYNC B0 ;  /* 0x0000000000007941 */ /* 0x000fea0003800000 */
.L_x_1122:
[----:B------:R-:W-:Y:S01]  /*2140*/  ISETP.GE.AND P3, PT, R136, R70, PT ;  /* 0x000000468800720c */ /* 0x000fe20003f66270 */
[----:B-1---5:R-:W-:Y:S01]  /*2150*/  IMAD.MOV.U32 R7, RZ, RZ, R40 ;  /* 0x000000ffff077224 */ /* 0x022fe200078e0028 */
[----:B------:R-:W-:Y:S01]  /*2160*/  MOV R5, R32 ;  /* 0x0000002000057202 */ /* 0x000fe20000000f00 */
        /* <DEDUP_REMOVED lines=35> */
.L_x_1125:
[----:B------:R-:W-:Y:S05]  /*23a0*/  BSYNC B0 ;  /* 0x0000000000007941 */ /* 0x000fea0003800000 */
.L_x_1124:
        /* <DEDUP_REMOVED lines=16> */
[----:B------:R-:W-:Y:S02]  /*24b0*/  PRMT R25, R7, 0x5410, R6 ;  /* 0x0000541007197816 */ /* 0x000fe40000000006 */
[----:B------:R-:W-:Y:S01]  /*24c0*/  PRMT R24, R5, 0x5410, R4 ;  /* 0x0000541005187816 */ /* 0x000fe20000000004 */
[----:B------:R-:W-:-:S05]  /*24d0*/  @P2 BRA `(.L_x_1127) ;  /* 0x0000012000002947 */ /* 0x000fca0003800000 */
[----:B------:R-:W-:Y:S01]  /*24e0*/  IADD3 R10, P1, P0, R100, R172, R10 ;  /* 0x000000ac640a7210 */ /* 0x000fe2000783e00a */
[----:B------:R-:W-:Y:S01]  /*24f0*/  CS2R R48, SRZ ;  /* 0x0000000000307805 */ /* 0x000fe2000001ff00 */
[----:B------:R-:W-:Y:S02]  /*2500*/  CS2R R22, SRZ ;  /* 0x0000000000167805 */ /* 0x000fe4000001ff00 */
[----:B------:R-:W-:Y:S02]  /*2510*/  IADD3.X R31, R109, R150, R31, P1, P0 ;  /* 0x000000966d1f7210 */ /* 0x000fe40000fe041f */
        /* <DEDUP_REMOVED lines=14> */
.L_x_1127:
[----:B------:R-:W-:Y:S05]  /*2600*/  BSYNC B0 ;  /* 0x0000000000007941 */ /* 0x000fea0003800000 */
.L_x_1126:
        /* <DEDUP_REMOVED lines=19> */
[----:B------:R-:W-:Y:S01]  /*2740*/  @!P0 SHF.R.U64 R6, R2, 0x10, R3 ;  /* 0x0000001002068819 */ /* 0x000fe20000001203 */
[----:B------:R-:W-:Y:S01]  /*2750*/  @!P0 HADD2.F32 R2, -RZ, R18.H0_H0 ;  /* 0x20000012ff028230 */ /* 0x000fe20000004100 */
[----:B------:R-:W-:Y:S01]  /*2760*/  @!P0 SHF.R.U64 R37, R32, 0x10, R33 ;  /* 0x0000001020258819 */ /* 0x000fe20000001221 */
[----:B------:R-:W-:Y:S01]  /*2770*/  @!P0 HADD2.F32 R32, -RZ, R38.H0_H0 ;  /* 0x20000026ff208230 */ /* 0x000fe20000004100 */
[----:B------:R-:W-:Y:S02]  /*2780*/  @!P0 SHF.R.U32.HI R7, RZ, 0x10, R3 ;  /* 0x00000010ff078819 */ /* 0x000fe40000011603 */
[----:B------:R-:W-:Y:S01]  /*2790*/  @!P0 SHF.R.U32.HI R39, RZ, 0x10, R33 ;  /* 0x00000010ff278819 */ /* 0x000fe20000011621 */
[----:B------:R-:W-:Y:S04]  /*27a0*/  @!P0 HADD2.F32 R37, -RZ, R37.H0_H0 ;  /* 0x20000025ff258230 */ /* 0x000fe80000004100 */
        /* <DEDUP_REMOVED lines=8> */
[C---:B------:R-:W-:Y:S01]  /*2830*/  @!P0 FMUL.FTZ R2, R3.reuse, R2 ;  /* 0x0000000203028220 */ /* 0x040fe20000410000 */
[----:B------:R-:W-:Y:S01]  /*2840*/  @!P0 HADD2.F32 R4, -RZ, R4.H0_H0 ;  /* 0x20000004ff048230 */ /* 0x000fe20000004100 */
[----:B------:R-:W-:Y:S01]  /*2850*/  @!P0 FFMA.FTZ R59, R3, R32, -R55 ;  /* 0x00000020033b8223 */ /* 0x000fe20000010837 */
[----:B------:R-:W-:Y:S01]  /*2860*/  @!P0 MOV R6, R10 ;  /* 0x0000000a00068202 */ /* 0x000fe20000000f00 */
        /* <DEDUP_REMOVED lines=8> */
[----:B------:R-:W-:Y:S01]  /*28f0*/  @!P0 F2FP.PACK_AB R2, R2, R59 ;  /* 0x0000003b0202823e */ /* 0x000fe200000000ff */
[----:B------:R-:W-:Y:S02]  /*2900*/  @!P0 HADD2.F32 R18, -RZ, R7.H0_H0 ;  /* 0x20000007ff128230 */ /* 0x000fe40000004100 */
[----:B------:R-:W-:Y:S01]  /*2910*/  @!P0 HADD2.F32 R7, -RZ, R6.H0_H0 ;  /* 0x20000006ff078230 */ /* 0x000fe20000004100 */
[----:B------:R-:W-:Y:S01]  /*2920*/  @!P0 F2FP.PACK_AB R3, R3, R58 ;  /* 0x0000003a0303823e */ /* 0x000fe200000000ff */
[----:B------:R-:W-:Y:S01]  /*2930*/  @!P0 HADD2.F32 R32, -RZ, R38.H1_H1 ;  /* 0x30000026ff208230 */ /* 0x000fe20000004100 */
[----:B------:R-:W-:Y:S01]  /*2940*/  @!P0 MOV R8, R2 ;  /* 0x0000000200088202 */ /* 0x000fe20000000f00 */
[--C-:B------:R-:W-:Y:S01]  /*2950*/  @!P0 HADD2.F32 R38, -RZ, R5.reuse.H1_H1 ;  /* 0x30000005ff268230 */ /* 0x100fe20000004100 */
[----:B------:R-:W-:Y:S01]  /*2960*/  @!P0 MOV R9, R3 ;  /* 0x0000000300098202 */ /* 0x000fe20000000f00 */
[----:B------:R-:W-:Y:S01]  /*2970*/  @!P0 HADD2.F32 R6, -RZ, R5.H0_H0 ;  /* 0x20000005ff068230 */ /* 0x000fe20000004100 */
[-C--:B------:R-:W-:Y:S02]  /*2980*/  @!P0 FMUL.FTZ R5, R31, R4.reuse ;  /* 0x000000041f058220 */ /* 0x080fe40000410000 */
[C---:B------:R-:W-:Y:S02]  /*2990*/  @!P0 FMUL.FTZ R4, R7.reuse, R4 ;  /* 0x0000000407048220 */ /* 0x040fe40000410000 */
[----:B------:R-:W-:Y:S02]  /*29a0*/  @!P0 FMUL.FTZ R55, R38, R18 ;  /* 0x0000001226378220 */ /* 0x000fe40000410000 */
[----:B------:R-:W-:Y:S02]  /*29b0*/  @!P0 FFMA.FTZ R7, R7, R32, -R5 ;  /* 0x0000002007078223 */ /* 0x000fe40000010805 */
[C---:B------:R-:W-:Y:S02]  /*29c0*/  @!P0 FMUL.FTZ R5, R6.reuse, R18 ;  /* 0x0000001206058220 */ /* 0x040fe40000410000 */
[----:B------:R-:W-:Y:S02]  /*29d0*/  @!P0 FFMA.FTZ R4, R31, R32, R4 ;  /* 0x000000201f048223 */ /* 0x000fe40000010004 */
[-C--:B------:R-:W-:Y:S02]  /*29e0*/  @!P0 FFMA.FTZ R55, R6, R39.reuse, -R55 ;  /* 0x0000002706378223 */ /* 0x080fe40000010837 */
[----:B------:R-:W-:Y:S01]  /*29f0*/  @!P0 FFMA.FTZ R5, R38, R39, R5 ;  /* 0x0000002726058223 */ /* 0x000fe20000010005 */
[----:B------:R-:W-:Y:S04]  /*2a00*/  @!P0 F2FP.PACK_AB R4, R4, R7 ;  /* 0x000000070404823e */ /* 0x000fe800000000ff */
[----:B------:R-:W-:Y:S02]  /*2a10*/  @!P0 F2FP.PACK_AB R5, R5, R55 ;  /* 0x000000370505823e */ /* 0x000fe400000000ff */
[----:B------:R-:W-:Y:S02]  /*2a20*/  @!P0 MOV R10, R4 ;  /* 0x00000004000a8202 */ /* 0x000fe40000000f00 */
[----:B------:R-:W-:Y:S05]  /*2a30*/  @!P0 MOV R11, R5 ;  /* 0x00000005000b8202 */ /* 0x000fea0000000f00 */
[----:B------:R1:W-:Y:S02]  /*2a40*/  STG.E.128 [R56.64], R8 ;  /* 0x0000000838007986 */ /* 0x0003e4000c101d0e */
.L_x_1131:
[----:B------:R-:W-:Y:S05]  /*2a50*/  BSYNC B0 ;  /* 0x0000000000007941 */ /* 0x000fea0003800000 */
.L_x_1130:
[----:B------:R-:W-:Y:S11]  /*2a60*/  ISETP.GE.AND P0, PT, R82, c[0x0][0x1d4], PT ;  /* 0x0000750052007a0c */ /* 0x000ff60003f06270 */
[----:B------:R-:W-:Y:S02]  /*2a70*/  @!UPT UIADD3 URZ, URZ, URZ, URZ ;  /* 0x0000003f3f3ff290 */ /* 0x000fe4000fffe03f */
[----:B------:R-:W-:-:S05]  /*2a80*/  @P0 BRA `(.L_x_1129) ;  /* 0x0000034000000947 */ /* 0x000fca0003800000 */
[----:B------:R-:W-:Y:S01]  /*2a90*/  ISETP.GE.AND P0, PT, R30, c[0x0][0x27c], PT ;  /* 0x00009f001e007a0c */ /* 0x000fe20003f06270 */
[----:B-1----:R-:W1:Y:S11]  /*2aa0*/  LDS.128 R8, [R67+0x6880] ;  /* 0x0068800043087984 */ /* 0x002e760000000c00 */
[----:B------:R-:W-:Y:S01]  /*2ab0*/  @!UPT UIADD3 URZ, URZ, URZ, URZ ;  /* 0x0000003f3f3ff290 */ /* 0x000fe2000fffe03f */
[----:B------:R-:W-:Y:S01]  /*2ac0*/  @!P0 HADD2.F32 R2, -RZ, R19.H0_H0 ;  /* 0x20000013ff028230 */ /* 0x000fe20000004100 */
[----:B------:R-:W-:Y:S01]  /*2ad0*/  @!P0 SHF.R.U64 R5, R12, 0x10, R13 ;  /* 0x000000100c058819 */ /* 0x000fe2000000120d */
[----:B------:R-:W-:Y:S01]  /*2ae0*/  @!P0 HADD2.F32 R7, -RZ, R50.H0_H0 ;  /* 0x20000032ff078230 */ /* 0x000fe20000004100 */
[----:B------:R-:W-:Y:S02]  /*2af0*/  @!P0 SHF.R.U64 R18, R40, 0x10, R41 ;  /* 0x0000001028128819 */ /* 0x000fe40000001229 */
        /* <DEDUP_REMOVED lines=15> */
[----:B------:R-:W-:Y:S01]  /*2bf0*/  @!P0 FFMA.FTZ R2, R6, R7, R2 ;  /* 0x0000000706028223 */ /* 0x000fe20000010002 */
[----:B------:R-:W-:Y:S01]  /*2c00*/  @!P0 MOV R6, R10 ;  /* 0x0000000a00068202 */ /* 0x000fe20000000f00 */
[CC--:B------:R-:W-:Y:S02]  /*2c10*/  @!P0 FMUL.FTZ R31, R13.reuse, R5.reuse ;  /* 0x000000050d1f8220 */ /* 0x0c0fe40000410000 */
[C---:B------:R-:W-:Y:S01]  /*2c20*/  @!P0 FMUL.FTZ R3, R4.reuse, R5 ;  /* 0x0000000504038220 */ /* 0x040fe20000410000 */
[----:B------:R-:W-:Y:S01]  /*2c30*/  @!P0 MOV R5, R11 ;  /* 0x0000000b00058202 */ /* 0x000fe20000000f00 */
[-C--:B------:R-:W-:Y:S01]  /*2c40*/  @!P0 FFMA.FTZ R38, R4, R18.reuse, -R31 ;  /* 0x0000001204268223 */ /* 0x080fe2000001081f */
[----:B------:R-:W-:Y:S01]  /*2c50*/  @!P0 HADD2.F32 R4, -RZ, R19.H1_H1 ;  /* 0x30000013ff048230 */ /* 0x000fe20000004100 */
[----:B------:R-:W-:Y:S01]  /*2c60*/  @!P0 FFMA.FTZ R3, R13, R18, R3 ;  /* 0x000000120d038223 */ /* 0x000fe20000010003 */
[----:B------:R-:W-:Y:S01]  /*2c70*/  @!P0 F2FP.PACK_AB R2, R2, R39 ;  /* 0x000000270202823e */ /* 0x000fe200000000ff */
[--C-:B------:R-:W-:Y:S02]  /*2c80*/  @!P0 HADD2.F32 R19, -RZ, R6.reuse.H1_H1 ;  /* 0x30000006ff138230 */ /* 0x100fe40000004100 */
        /* <DEDUP_REMOVED lines=19> */
[----:B------:R1:W-:Y:S02]  /*2dc0*/  STG.E.128 [R56.64+0x80], R8 ;  /* 0x0000800838007986 */ /* 0x0003e4000c101d0e */
.L_x_1129:
[----:B------:R-:W-:Y:S05]  /*2dd0*/  BSYNC B1 ;  /* 0x0000000000017941 */ /* 0x000fea0003800000 */
.L_x_1128:
[----:B------:R-:W-:Y:S01]  /*2de0*/  BSSY B1, `(.L_x_1132) ;  /* 0x0000070000017945 */ /* 0x000fe20003800000 */
[----:B------:R-:W-:-:S05]  /*2df0*/  @P3 BRA `(.L_x_1133) ;  /* 0x000006e000003947 */ /* 0x000fca0003800000 */
[----:B------:R-:W-:Y:S01]  /*2e00*/  BSSY B0, `(.L_x_1134) ;  /* 0x0000036000007945 */ /* 0x000fe20003800000 */
[----:B------:R-:W-:-:S05]  /*2e10*/  @P4 BRA `(.L_x_1135) ;  /* 0x0000034000004947 */ /* 0x000fca0003800000 */
[----:B------:R-:W-:Y:S01]  /*2e20*/  ISETP.GE.AND P0, PT, R28, c[0x0][0x27c], PT ;  /* 0x00009f001c007a0c */ /* 0x000fe20003f06270 */
[----:B-1----:R-:W1:Y:S11]  /*2e30*/  LDS.128 R8, [R67+0x5880] ;  /* 0x0058800043087984 */ /* 0x002e760000000c00 */
[----:B------:R-:W-:Y:S01]  /*2e40*/  @!UPT UIADD3 URZ, URZ, URZ, URZ ;  /* 0x0000003f3f3ff290 */ /* 0x000fe2000fffe03f */
[----:B------:R-:W-:Y:S01]  /*2e50*/  @!P0 HADD2.F32 R2, -RZ, R24.H0_H0 ;  /* 0x20000018ff028230 */ /* 0x000fe20000004100 */
[----:B------:R-:W-:Y:S01]  /*2e60*/  @!P0 SHF.R.U64 R5, R14, 0x10, R15 ;  /* 0x000000100e058819 */ /* 0x000fe2000000120f */
[--C-:B------:R-:W-:Y:S01]  /*2e70*/  @!P0 HADD2.F32 R7, -RZ, R51.reuse.H0_H0 ;  /* 0x20000033ff078230 */ /* 0x100fe20000004100 */
[----:B------:R-:W-:Y:S01]  /*2e80*/  @!P0 SHF.R.U64 R14, R42, 0x10, R43 ;  /* 0x000000102a0e8819 */ /* 0x000fe2000000122b */
[----:B------:R-:W-:Y:S01]  /*2e90*/  @!P0 HADD2.F32 R18, -RZ, R51.H1_H1 ;  /* 0x30000033ff128230 */ /* 0x000fe20000004100 */
[----:B------:R-:W-:Y:S01]  /*2ea0*/  @!P0 SHF.R.U32.HI R12, RZ, 0x10, R15 ;  /* 0x00000010ff0c8819 */ /* 0x000fe2000001160f */
[----:B------:R-:W-:Y:S01]  /*2eb0*/  @!P0 HADD2.F32 R5, -RZ, R5.H0_H0 ;  /* 0x20000005ff058230 */ /* 0x000fe20000004100 */
[----:B------:R-:W-:Y:S01]  /*2ec0*/  @!P0 SHF.R.U32.HI R42, RZ, 0x10, R43 ;  /* 0x00000010ff2a8819 */ /* 0x000fe2000001162b */
        /* <DEDUP_REMOVED lines=20> */
[----:B------:R-:W-:Y:S02]  /*3010*/  @!P0 HADD2.F32 R4, -RZ, R24.H1_H1 ;  /* 0x30000018ff048230 */ /* 0x000fe40000004100 */
[----:B------:R-:W-:Y:S01]  /*3020*/  @!P0 HADD2.F32 R7, -RZ, R6.H0_H0 ;  /* 0x20000006ff078230 */ /* 0x000fe20000004100 */
[----:B------:R-:W-:Y:S01]  /*3030*/  @!P0 F2FP.PACK_AB R3, R3, R32 ;  /* 0x000000200303823e */ /* 0x000fe200000000ff */
[--C-:B------:R-:W-:Y:S01]  /*3040*/  @!P0 HADD2.F32 R19, -RZ, R5.reuse.H1_H1 ;  /* 0x30000005ff138230 */ /* 0x100fe20000004100 */
[----:B------:R-:W-:Y:S01]  /*3050*/  @!P0 MOV R8, R2 ;  /* 0x0000000200088202 */ /* 0x000fe20000000f00 */
[----:B------:R-:W-:Y:S01]  /*3060*/  @!P0 HADD2.F32 R6, -RZ, R5.H0_H0 ;  /* 0x20000005ff068230 */ /* 0x000fe20000004100 */
[-C--:B------:R-:W-:Y:S01]  /*3070*/  @!P0 FMUL.FTZ R5, R15, R4.reuse ;  /* 0x000000040f058220 */ /* 0x080fe20000410000 */
[----:B------:R-:W-:Y:S01]  /*3080*/  @!P0 MOV R9, R3 ;  /* 0x0000000300098202 */ /* 0x000fe20000000f00 */
[----:B------:R-:W-:Y:S01]  /*3090*/  @!P0 FMUL.FTZ R4, R7, R4 ;  /* 0x0000000407048220 */ /* 0x000fe20000410000 */
[----:B------:R-:W-:Y:S01]  /*30a0*/  @!P0 HADD2.F32 R24, -RZ, R42.H0_H0 ;  /* 0x2000002aff188230 */ /* 0x000fe20000004100 */
        /* <DEDUP_REMOVED lines=11> */
.L_x_1135:
[----:B------:R-:W-:Y:S05]  /*3160*/  BSYNC B0 ;  /* 0x0000000000007941 */ /* 0x000fea0003800000 */
.L_x_1134:
        /* <DEDUP_REMOVED lines=32> */
[--C-:B------:R-:W-:Y:S01]  /*3370*/  @!P0 HADD2.F32 R15, -RZ, R6.reuse.H1_H1 ;  /* 0x30000006ff0f8230 */ /* 0x100fe20000004100 */
        /* <DEDUP_REMOVED lines=10> */
[----:B------:R-:W-:Y:S02]  /*3420*/  @!P0 FMUL.FTZ R4, R7, R4 ;  /* 0x0000000407048220 */ /* 0x000fe40000410000 */
        /* <DEDUP_REMOVED lines=11> */
.L_x_1133:
[----:B------:R-:W-:Y:S05]  /*34e0*/  BSYNC B1 ;  /* 0x0000000000017941 */ /* 0x000fea0003800000 */
.L_x_1132:
        /* <DEDUP_REMOVED lines=55> */
.L_x_1138:
[----:B------:R-:W-:Y:S05]  /*3860*/  BSYNC B0 ;  /* 0x0000000000007941 */ /* 0x000fea0003800000 */
.L_x_1137:
        /* <DEDUP_REMOVED lines=54> */
[----:B------:R1:W-:Y:S01]  /*3bd0*/  STG.E.128 [R62.64+0x80], R8 ;  /* 0x000080083e007986 */ /* 0x0003e2000c101d0e */
[----:B------:R-:W-:-:S05]  /*3be0*/  BRA `(.L_x_1136) ;  /* 0x00001cd000007947 */ /* 0x000fca0003800000 */
.L_x_1121:
        /* <DEDUP_REMOVED lines=12> */
[----:B------:R-:W-:Y:S05]  /*3cb0*/  BSSY B0, `(.L_x_1139) ;  /* 0x00000b7000007945 */ /* 0x000fea0003800000 */
        /* <DEDUP_REMOVED lines=21> */
[----:B------:R-:W-:Y:S01]  /*3e10*/  ISETP.GE.AND P0, PT, R83, R70, PT ;  /* 0x000000465300720c */ /* 0x000fe20003f06270 */
[----:B------:R1:W4:Y:S03]  /*3e20*/  @!P1 LDG.E.128 R60, [R8.64] ;  /* 0x0000000e083c9981 */ /* 0x000326000c1e1d00 */
[----:B------:R-:W-:Y:S05]  /*3e30*/  ISETP.GE.OR P0, PT, R34, c[0x0][0x27c], P0 ;  /* 0x00009f0022007a0c */ /* 0x000fea0000706670 */
[----:B------:R1:W4:Y:S08]  /*3e40*/  @!P1 LDG.E.128 R24, [R6.64] ;  /* 0x0000000e06189981 */ /* 0x000330000c1e1d00 */
[----:B---3--:R-:W-:Y:S05]  /*3e50*/  @!P0 IADD3 R2, P1, R98, R10, RZ ;  /* 0x0000000a62028210 */ /* 0x008fea0007f3e0ff */
[----:B------:R-:W-:Y:S01]  /*3e60*/  @!P0 IMAD.X R3, R31, 0x1, R107, P1 ;  /* 0x000000011f038824 */ /* 0x000fe200008e066b */
[C---:B-1----:R-:W-:Y:S04]  /*3e70*/  @!P0 LEA R8, P1, R2.reuse, c[0x0][0x270], 0x1 ;  /* 0x00009c0002088a11 */ /* 0x042fe800078208ff */
[----:B------:R-:W-:Y:S02]  /*3e80*/  @!P0 LEA.HI.X R9, R2, c[0x0][0x274], R3, 0x1, P1 ;  /* 0x00009d0002098a11 */ /* 0x000fe400008f0c03 */
[----:B------:R-:W-:Y:S01]  /*3e90*/  @!P0 IADD3 R3, P1, R94, R54, RZ ;  /* 0x000000365e038210 */ /* 0x000fe20007f3e0ff */
[----:B------:R-:W-:Y:S02]  /*3ea0*/  CS2R R6, SRZ ;  /* 0x0000000000067805 */ /* 0x000fe4000001ff00 */
[----:B------:R2:W5:Y:S02]  /*3eb0*/  @!P0 LDG.E.128 R40, [R8.64] ;  /* 0x0000000e08288981 */ /* 0x000564000c1e1d00 */
[----:B------:R-:W-:Y:S01]  /*3ec0*/  @!P0 IMAD.X R4, R37, 0x1, R104, P1 ;  /* 0x0000000125048824 */ /* 0x000fe200008e0668 */
[C---:B------:R-:W-:Y:S04]  /*3ed0*/  @!P0 LEA R2, P1, R3.reuse, c[0x0][0x288], 0x1 ;  /* 0x0000a20003028a11 */ /* 0x040fe800078208ff */
[----:B------:R-:W-:Y:S02]  /*3ee0*/  @!P0 LEA.HI.X R3, R3, c[0x0][0x28c], R4, 0x1, P1 ;  /* 0x0000a30003038a11 */ /* 0x000fe400008f0c04 */
[----:B------:R-:W-:Y:S01]  /*3ef0*/  CS2R R4, SRZ ;  /* 0x0000000000047805 */ /* 0x000fe2000001ff00 */
[----:B------:R-:W-:Y:S05]  /*3f00*/  ISETP.GE.AND P1, PT, R34, c[0x0][0x27c], PT ;  /* 0x00009f0022007a0c */ /* 0x000fea0003f26270 */
[----:B------:R1:W5:Y:S01]  /*3f10*/  @!P0 LDG.E.128 R4, [R2.64] ;  /* 0x0000000e02048981 */ /* 0x000362000c1e1d00 */
[----:B------:R-:W-:Y:S01]  /*3f20*/  ISETP.GE.OR P0, PT, R83, R70, P4 ;  /* 0x000000465300720c */ /* 0x000fe20002706670 */
[----:B--2---:R-:W-:Y:S02]  /*3f30*/  IMAD.MOV.U32 R9, RZ, RZ, R58 ;  /* 0x000000ffff097224 */ /* 0x004fe400078e003a */
[----:B------:R-:W-:Y:S02]  /*3f40*/  IMAD.MOV.U32 R8, RZ, RZ, R59 ;  /* 0x000000ffff087224 */ /* 0x000fe400078e003b */
[----:B-1----:R-:W-:Y:S02]  /*3f50*/  IMAD.MOV.U32 R3, RZ, RZ, R56 ;  /* 0x000000ffff037224 */ /* 0x002fe400078e0038 */
        /* <DEDUP_REMOVED lines=22> */
[--C-:B-----5:R-:W-:Y:S01]  /*40c0*/  IMAD.MOV.U32 R49, RZ, RZ, R43.reuse ;  /* 0x000000ffff317224 */ /* 0x120fe200078e002b */
[----:B------:R-:W-:Y:S01]  /*40d0*/  IADD3 R2, P0, R152, R68, RZ ;  /* 0x0000004498027210 */ /* 0x000fe20007f1e0ff */
[----:B------:R-:W-:Y:S01]  /*40e0*/  LDS.128 R52, [R120+0x5080] ;  /* 0x0050800078347984 */ /* 0x000fe20000000c00 */
[----:B------:R-:W-:Y:S01]  /*40f0*/  @!P1 SHF.R.U64 R47, R42, 0x10, R43 ;  /* 0x000000102a2f9819 */ /* 0x000fe2000000122b */
[----:B------:R-:W-:Y:S01]  /*4100*/  IMAD.MOV.U32 R37, RZ, RZ, R40 ;  /* 0x000000ffff257224 */ /* 0x000fe200078e0028 */
[----:B------:R-:W-:Y:S01]  /*4110*/  IADD3.X R3, R117, R71, RZ, P0, !PT ;  /* 0x0000004775037210 */ /* 0x000fe200007fe4ff */
[----:B------:R-:W-:Y:S01]  /*4120*/  IMAD.MOV.U32 R13, RZ, RZ, R7 ;  /* 0x000000ffff0d7224 */ /* 0x000fe200078e0007 */
[-C--:B------:R-:W-:Y:S02]  /*4130*/  IADD3 R8, P2, P0, R84, R2.reuse, R103 ;  /* 0x0000000254087210 */ /* 0x080fe4000785e067 */
[----:B------:R-:W-:Y:S01]  /*4140*/  @!P1 SHF.R.U32.HI R50, RZ, 0x10, R43 ;  /* 0x00000010ff329819 */ /* 0x000fe2000001162b */
[----:B------:R-:W1:Y:S01]  /*4150*/  LDS.128 R16, [R123+0x5080] ;  /* 0x005080007b107984 */ /* 0x000e620000000c00 */
[C---:B------:R-:W-:Y:S01]  /*4160*/  IADD3.X R9, R87.reuse, R3, R106, P2, P0 ;  /* 0x0000000357097210 */ /* 0x040fe200017e046a */
[----:B------:R-:W-:Y:S01]  /*4170*/  @!P1 HADD2.F32 R37, -RZ, R37.H0_H0 ;  /* 0x20000025ff259230 */ /* 0x000fe20000004100 */
[----:B------:R-:W-:Y:S02]  /*4180*/  ISETP.GE.AND P0, PT, R86, c[0x0][0x1d4], PT ;  /* 0x0000750056007a0c */ /* 0x000fe40003f06270 */
[----:B------:R-:W-:Y:S02]  /*4190*/  MOV R44, R41 ;  /* 0x00000029002c7202 */ /* 0x000fe40000000f00 */
[--C-:B------:R-:W-:Y:S02]  /*41a0*/  @!P1 SHF.R.U32.HI R14, RZ, 0x10, R7.reuse ;  /* 0x00000010ff0e9819 */ /* 0x100fe40000011607 */
[----:B------:R-:W-:Y:S01]  /*41b0*/  @!P1 SHF.R.U64 R12, R6, 0x10, R7 ;  /* 0x00000010060c9819 */ /* 0x000fe20000001207 */
[----:B------:R-:W-:Y:S01]  /*41c0*/  @!P1 HADD2.F32 R6, -RZ, R6.H0_H0 ;  /* 0x20000006ff069230 */ /* 0x000fe20000004100 */
[--C-:B------:R-:W-:Y:S02]  /*41d0*/  @!P1 SHF.R.U32.HI R11, RZ, 0x10, R5.reuse ;  /* 0x00000010ff0b9819 */ /* 0x100fe40000011605 */
[----:B------:R-:W-:Y:S02]  /*41e0*/  @!P1 SHF.R.U64 R10, R4, 0x10, R5 ;  /* 0x00000010040a9819 */ /* 0x000fe40000001205 */
[--C-:B------:R-:W-:Y:S01]  /*41f0*/  @!P1 SHF.R.U64 R46, R40, 0x10, R41.reuse ;  /* 0x00000010282e9819 */ /* 0x100fe20000001229 */
[----:B------:R-:W-:Y:S01]  /*4200*/  @!P1 HADD2.F32 R40, -RZ, R44.H0_H0 ;  /* 0x2000002cff289230 */ /* 0x000fe20000004100 */
[----:B------:R-:W-:Y:S02]  /*4210*/  @!P0 IADD3 R2, P3, P2, R84, R2, R86 ;  /* 0x0000000254028210 */ /* 0x000fe40007a7e056 */
[----:B------:R-:W-:Y:S02]  /*4220*/  @!P1 SHF.R.U32.HI R45, RZ, 0x10, R41 ;  /* 0x00000010ff2d9819 */ /* 0x000fe40000011629 */
[----:B------:R-:W-:Y:S02]  /*4230*/  @!P0 IADD3.X R3, R87, R3, R105, P3, P2 ;  /* 0x0000000357038210 */ /* 0x000fe40001fe4469 */
[C---:B------:R-:W-:Y:S02]  /*4240*/  LEA R74, P2, R8.reuse, c[0x0][0x1c8], 0x1 ;  /* 0x00007200084a7a11 */ /* 0x040fe400078408ff */
[----:B------:R-:W-:Y:S02]  /*4250*/  MOV R48, R42 ;  /* 0x0000002a00307202 */ /* 0x000fe40000000f00 */
[----:B------:R-:W-:Y:S02]  /*4260*/  LEA.HI.X R75, R8, c[0x0][0x1cc], R9, 0x1, P2 ;  /* 0x00007300084b7a11 */ /* 0x000fe400010f0c09 */
[C---:B------:R-:W-:Y:S01]  /*4270*/  @!P0 LEA R72, P2, R2.reuse, c[0x0][0x1c8], 0x1 ;  /* 0x0000720002488a11 */ /* 0x040fe200078408ff */
[----:B------:R-:W-:Y:S02]  /*4280*/  @!P1 HADD2.F32 R44, -RZ, R48.H0_H0 ;  /* 0x20000030ff2c9230 */ /* 0x000fe40000004100 */
[----:B------:R-:W-:Y:S01]  /*4290*/  @!P1 HADD2.F32 R48, -RZ, R50.H0_H0 ;  /* 0x20000032ff309230 */ /* 0x000fe20000004100 */
[----:B------:R-:W-:Y:S01]  /*42a0*/  @!P0 LEA.HI.X R73, R2, c[0x0][0x1cc], R3, 0x1, P2 ;  /* 0x0000730002498a11 */ /* 0x000fe200010f0c03 */
[----:B------:R-:W-:Y:S01]  /*42b0*/  IMAD.MOV.U32 R2, RZ, RZ, R4 ;  /* 0x000000ffff027224 */ /* 0x000fe200078e0004 */
[----:B------:R-:W-:Y:S04]  /*42c0*/  MOV R3, R5 ;  /* 0x0000000500037202 */ /* 0x000fe80000000f00 */
[----:B------:R-:W-:Y:S01]  /*42d0*/  @!P1 HADD2.F32 R2, -RZ, R2.H0_H0 ;  /* 0x20000002ff029230 */ /* 0x000fe20000004100 */
[----:B-1----:R-:W-:Y:S01]  /*42e0*/  @!P1 IMAD.MOV.U32 R9, RZ, RZ, R16 ;  /* 0x000000ffff099224 */ /* 0x002fe200078e0010 */
[----:B------:R-:W-:Y:S01]  /*42f0*/  @!P1 MOV R43, R52 ;  /* 0x00000034002b9202 */ /* 0x000fe20000000f00 */
[----:B------:R-:W-:Y:S01]  /*4300*/  @!P1 HADD2.F32 R3, -RZ, R3.H0_H0 ;  /* 0x20000003ff039230 */ /* 0x000fe20000004100 */
[----:B------:R-:W-:Y:S02]  /*4310*/  @!P1 MOV R38, R53 ;  /* 0x0000003500269202 */ /* 0x000fe40000000f00 */
        /* <DEDUP_REMOVED lines=8> */
[C---:B------:R-:W-:Y:S01]  /*43a0*/  @!P1 FMUL.FTZ R2, R4.reuse, R2 ;  /* 0x0000000204029220 */ /* 0x040fe20000410000 */
[----:B------:R-:W-:Y:S01]  /*43b0*/  @!P1 HADD2.F32 R9, -RZ, R9.H1_H1 ;  /* 0x30000009ff099230 */ /* 0x000fe20000004100 */
[----:B------:R-:W-:Y:S01]  /*43c0*/  @!P1 FFMA.FTZ R81, R4, R37, -R42 ;  /* 0x0000002504519223 */ /* 0x000fe2000001082a */
[----:B------:R-:W-:Y:S01]  /*43d0*/  @!P1 HADD2.F32 R42, -RZ, R45.H0_H0 ;  /* 0x2000002dff2a9230 */ /* 0x000fe20000004100 */
[C---:B------:R-:W-:Y:S01]  /*43e0*/  @!P1 FMUL.FTZ R4, R5.reuse, R3 ;  /* 0x0000000305049220 */ /* 0x040fe20000410000 */
[----:B------:R-:W-:Y:S01]  /*43f0*/  @!P1 HADD2.F32 R3, -RZ, R11.H0_H0 ;  /* 0x2000000bff039230 */ /* 0x000fe20000004100 */
[----:B------:R-:W-:Y:S01]  /*4400*/  @!P1 FFMA.FTZ R80, R5, R40, -R41 ;  /* 0x0000002805509223 */ /* 0x000fe20000010829 */
[----:B------:R-:W-:Y:S01]  /*4410*/  @!P1 HADD2.F32 R41, -RZ, R38.H1_H1 ;  /* 0x30000026ff299230 */ /* 0x000fe20000004100 */
[----:B------:R-:W-:Y:S01]  /*4420*/  @!P1 FFMA.FTZ R2, R7, R37, R2 ;  /* 0x0000002507029223 */ /* 0x000fe20000010002 */
[----:B------:R-:W-:Y:S01]  /*4430*/  @!P1 HADD2.F32 R7, -RZ, R10.H0_H0 ;  /* 0x2000000aff079230 */ /* 0x000fe20000004100 */
[CC--:B------:R-:W-:Y:S01]  /*4440*/  @!P1 FMUL.FTZ R5, R8.reuse, R3.reuse ;  /* 0x0000000308059220 */ /* 0x0c0fe20000410000 */
[----:B------:R-:W-:Y:S01]  /*4450*/  @!P1 HADD2.F32 R37, -RZ, R43.H1_H1 ;  /* 0x3000002bff259230 */ /* 0x000fe20000004100 */
[----:B------:R-:W-:Y:S01]  /*4460*/  @!P1 FMUL.FTZ R10, R41, R3 ;  /* 0x00000003290a9220 */ /* 0x000fe20000410000 */
[----:B------:R-:W-:Y:S01]  /*4470*/  @!P1 HADD2.F32 R38, -RZ, R46.H0_H0 ;  /* 0x2000002eff269230 */ /* 0x000fe20000004100 */
[-C--:B------:R-:W-:Y:S01]  /*4480*/  @!P1 FMUL.FTZ R3, R9, R7.reuse ;  /* 0x0000000709039220 */ /* 0x080fe20000410000 */
[----:B------:R-:W-:Y:S01]  /*4490*/  @!P1 HADD2.F32 R46, -RZ, R47.H0_H0 ;  /* 0x2000002fff2e9230 */ /* 0x000fe20000004100 */
[----:B------:R-:W-:Y:S01]  /*44a0*/  @!P1 FFMA.FTZ R79, R8, R42, -R10 ;  /* 0x0000002a084f9223 */ /* 0x000fe2000001080a */
[----:B------:R-:W-:Y:S01]  /*44b0*/  @!P1 MOV R8, R18 ;  /* 0x0000001200089202 */ /* 0x000fe20000000f00 */
[----:B------:R-:W-:Y:S02]  /*44c0*/  @!P1 IMAD.MOV.U32 R10, RZ, RZ, R54 ;  /* 0x000000ffff0a9224 */ /* 0x000fe400078e0036 */
[C---:B------:R-:W-:Y:S01]  /*44d0*/  @!P1 FMUL.FTZ R11, R37.reuse, R7 ;  /* 0x00000007250b9220 */ /* 0x040fe20000410000 */
[----:B------:R-:W-:Y:S01]  /*44e0*/  @!P1 HADD2.F32 R7, -RZ, R12.H0_H0 ;  /* 0x2000000cff079230 */ /* 0x000fe20000004100 */
[-C--:B------:R-:W-:Y:S01]  /*44f0*/  @!P1 FFMA.FTZ R3, R37, R38.reuse, R3 ;  /* 0x0000002625039223 */ /* 0x080fe20000010003 */
[--C-:B------:R-:W-:Y:S01]  /*4500*/  @!P1 HADD2.F32 R45, -RZ, R10.reuse.H1_H1 ;  /* 0x3000000aff2d9230 */ /* 0x100fe20000004100 */
[----:B------:R-:W-:Y:S01]  /*4510*/  @!P1 FFMA.FTZ R78, R9, R38, -R11 ;  /* 0x00000026094e9223 */ /* 0x000fe2000001080b */
[----:B------:R-:W-:Y:S01]  /*4520*/  @!P1 HADD2.F32 R43, -RZ, R10.H0_H0 ;  /* 0x2000000aff2b9230 */ /* 0x000fe20000004100 */
[----:B------:R-:W-:Y:S01]  /*4530*/  @!P1 FFMA.FTZ R4, R39, R40, R4 ;  /* 0x0000002827049223 */ /* 0x000fe20000010004 */
[--C-:B------:R-:W-:Y:S01]  /*4540*/  @!P1 HADD2.F32 R9, -RZ, R8.reuse.H1_H1 ;  /* 0x30000008ff099230 */ /* 0x100fe20000004100 */
[----:B------:R-:W-:Y:S01]  /*4550*/  @!P1 FMUL.FTZ R10, R45, R7 ;  /* 0x000000072d0a9220 */ /* 0x000fe20000410000 */
[----:B------:R-:W-:Y:S01]  /*4560*/  @!P1 MOV R11, R55 ;  /* 0x00000037000b9202 */ /* 0x000fe20000000f00 */
[----:B------:R-:W-:Y:S01]  /*4570*/  @!P1 FMUL.FTZ R12, R43, R6 ;  /* 0x000000062b0c9220 */ /* 0x000fe20000410000 */
[----:B------:R-:W-:Y:S01]  /*4580*/  @!P1 HADD2.F32 R8, -RZ, R8.H0_H0 ;  /* 0x20000008ff089230 */ /* 0x000fe20000004100 */
[----:B------:R-:W-:Y:S01]  /*4590*/  @!P1 FMUL.FTZ R7, R9, R7 ;  /* 0x0000000709079220 */ /* 0x000fe20000410000 */
[----:B------:R-:W-:Y:S01]  /*45a0*/  @!P1 F2FP.PACK_AB R2, R3, R2 ;  /* 0x000000020302923e */ /* 0x000fe200000000ff */
[----:B------:R-:W-:Y:S01]  /*45b0*/  @!P1 FFMA.FTZ R77, R9, R46, -R10 ;  /* 0x0000002e094d9223 */ /* 0x000fe2000001080a */
[----:B------:R-:W-:Y:S01]  /*45c0*/  @!P1 HADD2.F32 R10, -RZ, R14.H0_H0 ;  /* 0x2000000eff0a9230 */ /* 0x000fe20000004100 */
[----:B------:R-:W-:Y:S01]  /*45d0*/  @!P1 IMAD.MOV.U32 R9, RZ, RZ, R19 ;  /* 0x000000ffff099224 */ /* 0x000fe200078e0013 */
[----:B------:R-:W-:Y:S01]  /*45e0*/  @!P1 MOV R52, R2 ;  /* 0x0000000200349202 */ /* 0x000fe20000000f00 */
[C---:B------:R-:W-:Y:S01]  /*45f0*/  @!P1 FMUL.FTZ R6, R8.reuse, R6 ;  /* 0x0000000608069220 */ /* 0x040fe20000410000 */
[----:B------:R-:W-:Y:S01]  /*4600*/  @!P1 HADD2.F32 R47, -RZ, R11.H1_H1 ;  /* 0x3000000bff2f9230 */ /* 0x000fe20000004100 */
[----:B------:R-:W-:Y:S01]  /*4610*/  @!P1 FFMA.FTZ R76, R8, R44, -R12 ;  /* 0x0000002c084c9223 */ /* 0x000fe2000001080c */
[----:B------:R-:W-:Y:S01]  /*4620*/  @!P1 HADD2.F32 R8, -RZ, R13.H0_H0 ;  /* 0x2000000dff089230 */ /* 0x000fe20000004100 */
[----:B------:R-:W-:Y:S01]  /*4630*/  @!P1 FFMA.FTZ R5, R41, R42, R5 ;  /* 0x0000002a29059223 */ /* 0x000fe20000010005 */
[----:B------:R-:W-:Y:S01]  /*4640*/  @!P1 HADD2.F32 R13, -RZ, R11.H0_H0 ;  /* 0x2000000bff0d9230 */ /* 0x000fe20000004100 */
[----:B------:R-:W-:Y:S01]  /*4650*/  @!P1 FFMA.FTZ R6, R43, R44, R6 ;  /* 0x0000002c2b069223 */ /* 0x000fe20000010006 */
[--C-:B------:R-:W-:Y:S01]  /*4660*/  @!P1 HADD2.F32 R12, -RZ, R9.reuse.H0_H0 ;  /* 0x20000009ff0c9230 */ /* 0x100fe20000004100 */
[----:B------:R-:W-:Y:S01]  /*4670*/  @!P1 FFMA.FTZ R7, R45, R46, R7 ;  /* 0x0000002e2d079223 */ /* 0x000fe20000010007 */
[----:B------:R-:W-:Y:S01]  /*4680*/  @!P1 F2FP.PACK_AB R4, R5, R4 ;  /* 0x000000040504923e */ /* 0x000fe200000000ff */
[----:B------:R-:W-:Y:S01]  /*4690*/  @!P1 HADD2.F32 R11, -RZ, R9.H1_H1 ;  /* 0x30000009ff0b9230 */ /* 0x000fe20000004100 */
[----:B------:R-:W-:Y:S01]  /*46a0*/  @!P1 FMUL.FTZ R9, R13, R8 ;  /* 0x000000080d099220 */ /* 0x000fe20000410000 */
[----:B------:R-:W-:Y:S01]  /*46b0*/  @!P1 HADD2.F32 R14, -RZ, R49.H0_H0 ;  /* 0x20000031ff0e9230 */ /* 0x000fe20000004100 */
[----:B------:R-:W-:Y:S01]  /*46c0*/  @!P1 F2FP.PACK_AB R6, R7, R6 ;  /* 0x000000060706923e */ /* 0x000fe200000000ff */
[----:B------:R-:W-:Y:S02]  /*46d0*/  @!P1 FMUL.FTZ R49, R47, R10 ;  /* 0x0000000a2f319220 */ /* 0x000fe40000410000 */
[C---:B------:R-:W-:Y:S01]  /*46e0*/  @!P1 FMUL.FTZ R8, R12.reuse, R8 ;  /* 0x000000080c089220 */ /* 0x040fe20000410000 */
[----:B------:R-:W-:Y:S01]  /*46f0*/  @!P1 MOV R54, R6 ;  /* 0x0000000600369202 */ /* 0x000fe20000000f00 */
[----:B------:R-:W-:Y:S01]  /*4700*/  @!P1 FFMA.FTZ R50, R12, R14, -R9 ;  /* 0x0000000e0c329223 */ /* 0x000fe20000010809 */
[----:B------:R-:W-:Y:S01]  /*4710*/  @!P1 F2FP.PACK_AB R12, R77, R76 ;  /* 0x0000004c4d0c923e */ /* 0x000fe200000000ff */
[C---:B------:R-:W-:Y:S02]  /*4720*/  @!P1 FFMA.FTZ R49, R11.reuse, R48, -R49 ;  /* 0x000000300b319223 */ /* 0x040fe40000010831 */
        /* <DEDUP_REMOVED lines=15> */
.L_x_1140:
[----:B------:R-:W-:Y:S05]  /*4820*/  BSYNC B0 ;  /* 0x0000000000007941 */ /* 0x000fea0003800000 */
.L_x_1139:
[----:B------:R-:W-:Y:S01]  /*4830*/  ISETP.GE.OR P0, PT, R136, R70, P4 ;  /* 0x000000468800720c */ /* 0x000fe20002706670 */
[----:B------:R-:W-:Y:S01]  /*4840*/  @!UPT UIADD3 URZ, URZ, URZ, URZ ;  /* 0x0000003f3f3ff290 */ /* 0x000fe2000fffe03f */
[----:B------:R-:W-:Y:S11]  /*4850*/  BSSY B0, `(.L_x_1141) ;  /* 0x0000071000007945 */ /* 0x000ff60003800000 */
[----:B------:R-:W-:-:S05]  /*4860*/  @P0 BRA `(.L_x_1142) ;  /* 0x000006f000000947 */ /* 0x000fca0003800000 */
[----:B------:R-:W-:Y:S01]  /*4870*/  IADD3 R2, P0, R160, R68, RZ ;  /* 0x00000044a0027210 */ /* 0x000fe20007f1e0ff */
[----:B------:R-:W-:Y:S01]  /*4880*/  LDS.128 R44, [R119+0x5080] ;  /* 0x00508000772c7984 */ /* 0x000fe20000000c00 */
[----:B------:R-:W-:Y:S01]  /*4890*/  @!P1 SHF.R.U32.HI R10, RZ, 0x10, R23 ;  /* 0x00000010ff0a9819 */ /* 0x000fe20000011617 */
[--C-:B------:R-:W-:Y:S01]  /*48a0*/  @!P1 HADD2.F32 R13, -RZ, R51.reuse.H0_H0 ;  /* 0x20000033ff0d9230 */ /* 0x100fe20000004100 */
[----:B------:R-:W-:Y:S01]  /*48b0*/  IADD3.X R3, R71, R125, RZ, P0, !PT ;  /* 0x0000007d47037210 */ /* 0x000fe200007fe4ff */
[----:B-----5:R-:W-:Y:S01]  /*48c0*/  @!P1 HADD2.F32 R40, -RZ, R64.H0_H0 ;  /* 0x20000040ff289230 */ /* 0x020fe20000004100 */
[-C--:B------:R-:W-:Y:S02]  /*48d0*/  IADD3 R4, P2, P0, R84, R2.reuse, R103 ;  /* 0x0000000254047210 */ /* 0x080fe4000785e067 */
[----:B------:R-:W-:Y:S01]  /*48e0*/  @!P1 SHF.R.U64 R11, R22, 0x10, R23 ;  /* 0x00000010160b9819 */ /* 0x000fe20000001217 */
[----:B-1----:R-:W1:Y:S01]  /*48f0*/  LDS.128 R16, [R122+0x5080] ;  /* 0x005080007a107984 */ /* 0x002e620000000c00 */
[CC--:B------:R-:W-:Y:S02]  /*4900*/  IADD3.X R5, R87.reuse, R3.reuse, R106, P2, P0 ;  /* 0x0000000357057210 */ /* 0x0c0fe400017e046a */
[----:B------:R-:W-:Y:S02]  /*4910*/  ISETP.GE.AND P0, PT, R86, c[0x0][0x1d4], PT ;  /* 0x0000750056007a0c */ /* 0x000fe40003f06270 */
[--C-:B------:R-:W-:Y:S02]  /*4920*/  @!P1 SHF.R.U32.HI R37, RZ, 0x10, R57.reuse ;  /* 0x00000010ff259819 */ /* 0x100fe40000011639 */
[----:B------:R-:W-:Y:S02]  /*4930*/  @!P1 SHF.R.U64 R56, R56, 0x10, R57 ;  /* 0x0000001038389819 */ /* 0x000fe40000001239 */
[----:B------:R-:W-:Y:S02]  /*4940*/  @!P1 SHF.R.U64 R38, R58, 0x10, R59 ;  /* 0x000000103a269819 */ /* 0x000fe4000000123b */
[--C-:B------:R-:W-:Y:S02]  /*4950*/  @!P1 SHF.R.U32.HI R9, RZ, 0x10, R21.reuse ;  /* 0x00000010ff099819 */ /* 0x100fe40000011615 */
[----:B------:R-:W-:Y:S01]  /*4960*/  @!P1 SHF.R.U64 R6, R20, 0x10, R21 ;  /* 0x0000001014069819 */ /* 0x000fe20000001215 */
[----:B------:R-:W-:Y:S01]  /*4970*/  @!P1 HADD2.F32 R20, -RZ, R51.H1_H1 ;  /* 0x30000033ff149230 */ /* 0x000fe20000004100 */
[----:B------:R-:W-:Y:S01]  /*4980*/  @!P1 SHF.R.U32.HI R42, RZ, 0x10, R59 ;  /* 0x00000010ff2a9819 */ /* 0x000fe2000001163b */
[----:B------:R-:W-:Y:S01]  /*4990*/  @!P1 HADD2.F32 R38, -RZ, R38.H0_H0 ;  /* 0x20000026ff269230 */ /* 0x000fe20000004100 */
[----:B------:R-:W-:Y:S01]  /*49a0*/  @!P0 IADD3 R2, P3, P2, R84, R2, R86 ;  /* 0x0000000254028210 */ /* 0x000fe20007a7e056 */
[----:B------:R-:W-:Y:S02]  /*49b0*/  @!P1 HADD2.F32 R6, -RZ, R6.H0_H0 ;  /* 0x20000006ff069230 */ /* 0x000fe40000004100 */
[----:B------:R-:W-:Y:S01]  /*49c0*/  @!P1 HADD2.F32 R42, -RZ, R42.H0_H0 ;  /* 0x2000002aff2a9230 */ /* 0x000fe20000004100 */
[----:B------:R-:W-:Y:S02]  /*49d0*/  @!P0 IADD3.X R3, R87, R3, R105, P3, P2 ;  /* 0x0000000357038210 */ /* 0x000fe40001fe4469 */
[C---:B------:R-:W-:Y:S04]  /*49e0*/  LEA R54, P2, R4.reuse, c[0x0][0x1c8], 0x1 ;  /* 0x0000720004367a11 */ /* 0x040fe800078408ff */
[----:B------:R-:W-:Y:S02]  /*49f0*/  LEA.HI.X R55, R4, c[0x0][0x1cc], R5, 0x1, P2 ;  /* 0x0000730004377a11 */ /* 0x000fe400010f0c05 */
[C---:B------:R-:W-:Y:S04]  /*4a00*/  @!P0 LEA R52, P2, R2.reuse, c[0x0][0x1c8], 0x1 ;  /* 0x0000720002348a11 */ /* 0x040fe800078408ff */
[----:B------:R-:W-:Y:S01]  /*4a10*/  @!P0 LEA.HI.X R53, R2, c[0x0][0x1cc], R3, 0x1, P2 ;  /* 0x0000730002358a11 */ /* 0x000fe200010f0c03 */
[--C-:B------:R-:W-:Y:S02]  /*4a20*/  @!P1 HADD2.F32 R2, -RZ, R15.reuse.H0_H0 ;  /* 0x2000000fff029230 */ /* 0x100fe40000004100 */
[----:B------:R-:W-:Y:S01]  /*4a30*/  @!P1 HADD2.F32 R3, -RZ, R15.H1_H1 ;  /* 0x3000000fff039230 */ /* 0x000fe20000004100 */
[----:B-1----:R-:W-:Y:S01]  /*4a40*/  @!P1 IMAD.MOV.U32 R8, RZ, RZ, R16 ;  /* 0x000000ffff089224 */ /* 0x002fe200078e0010 */
[----:B------:R-:W-:Y:S02]  /*4a50*/  @!P1 MOV R23, R44 ;  /* 0x0000002c00179202 */ /* 0x000fe40000000f00 */
        /* <DEDUP_REMOVED lines=18> */
[----:B------:R-:W-:Y:S01]  /*4b80*/  @!P1 HADD2.F32 R13, -RZ, R23.H1_H1 ;  /* 0x30000017ff0d9230 */ /* 0x000fe20000004100 */
[----:B------:R-:W-:Y:S01]  /*4b90*/  @!P1 IMAD.MOV.U32 R12, RZ, RZ, R47 ;  /* 0x000000ffff0c9224 */ /* 0x000fe200078e002f */
[----:B------:R-:W-:Y:S01]  /*4ba0*/  @!P1 HADD2.F32 R14, -RZ, R56.H0_H0 ;  /* 0x20000038ff0e9230 */ /* 0x000fe20000004100 */
[-C--:B------:R-:W-:Y:S02]  /*4bb0*/  @!P1 FMUL.FTZ R9, R21, R3.reuse ;  /* 0x0000000315099220 */ /* 0x080fe40000410000 */
[C---:B------:R-:W-:Y:S01]  /*4bc0*/  @!P1 FMUL.FTZ R5, R7.reuse, R3 ;  /* 0x0000000307059220 */ /* 0x040fe20000410000 */
[----:B------:R-:W-:Y:S01]  /*4bd0*/  @!P1 HADD2.F32 R39, -RZ, R12.H0_H0 ;  /* 0x2000000cff279230 */ /* 0x000fe20000004100 */
[----:B------:R-:W-:Y:S01]  /*4be0*/  @!P1 FFMA.FTZ R56, R7, R22, -R9 ;  /* 0x0000001607389223 */ /* 0x000fe20000010809 */
[----:B------:R-:W-:Y:S01]  /*4bf0*/  @!P1 MOV R7, R19 ;  /* 0x0000001300079202 */ /* 0x000fe20000000f00 */
[CC--:B------:R-:W-:Y:S01]  /*4c00*/  @!P1 FMUL.FTZ R23, R13.reuse, R6.reuse ;  /* 0x000000060d179220 */ /* 0x0c0fe20000410000 */
[----:B------:R-:W-:Y:S01]  /*4c10*/  @!P1 HADD2.F32 R9, -RZ, R10.H0_H0 ;  /* 0x2000000aff099230 */ /* 0x000fe20000004100 */
[C---:B------:R-:W-:Y:S01]  /*4c20*/  @!P1 FMUL.FTZ R3, R8.reuse, R6 ;  /* 0x0000000608039220 */ /* 0x040fe20000410000 */
[----:B------:R-:W-:Y:S01]  /*4c30*/  @!P1 HADD2.F32 R6, -RZ, R31.H0_H0 ;  /* 0x2000001fff069230 */ /* 0x000fe20000004100 */
[-C--:B------:R-:W-:Y:S01]  /*4c40*/  @!P1 FFMA.FTZ R51, R8, R14.reuse, -R23 ;  /* 0x0000000e08339223 */ /* 0x080fe20000010817 */
[--C-:B------:R-:W-:Y:S01]  /*4c50*/  @!P1 HADD2.F32 R10, -RZ, R7.reuse.H0_H0 ;  /* 0x20000007ff0a9230 */ /* 0x100fe20000004100 */
[----:B------:R-:W-:Y:S01]  /*4c60*/  @!P1 FFMA.FTZ R3, R13, R14, R3 ;  /* 0x0000000e0d039223 */ /* 0x000fe20000010003 */
[----:B------:R-:W-:Y:S01]  /*4c70*/  @!P1 HADD2.F32 R41, -RZ, R12.H1_H1 ;  /* 0x3000000cff299230 */ /* 0x000fe20000004100 */
[-C--:B------:R-:W-:Y:S01]  /*4c80*/  @!P1 FMUL.FTZ R12, R39, R6.reuse ;  /* 0x00000006270c9220 */ /* 0x080fe20000410000 */
[----:B------:R-:W-:Y:S01]  /*4c90*/  @!P1 HADD2.F32 R7, -RZ, R7.H1_H1 ;  /* 0x30000007ff079230 */ /* 0x000fe20000004100 */
[C---:B------:R-:W-:Y:S01]  /*4ca0*/  @!P1 FMUL.FTZ R8, R10.reuse, R6 ;  /* 0x000000060a089220 */ /* 0x040fe20000410000 */
[----:B------:R-:W-:Y:S01]  /*4cb0*/  @!P1 F2FP.PACK_AB R2, R3, R2 ;  /* 0x000000020302923e */ /* 0x000fe200000000ff */
[-C--:B------:R-:W-:Y:S02]  /*4cc0*/  @!P1 FMUL.FTZ R6, R41, R9.reuse ;  /* 0x0000000929069220 */ /* 0x080fe40000410000 */
[----:B------:R-:W-:Y:S01]  /*4cd0*/  @!P1 FFMA.FTZ R50, R10, R40, -R12 ;  /* 0x000000280a329223 */ /* 0x000fe2000001080c */
[----:B------:R-:W-:Y:S01]  /*4ce0*/  @!P1 MOV R12, R46 ;  /* 0x0000002e000c9202 */ /* 0x000fe20000000f00 */
[C---:B------:R-:W-:Y:S01]  /*4cf0*/  @!P1 FMUL.FTZ R9, R7.reuse, R9 ;  /* 0x0000000907099220 */ /* 0x040fe20000410000 */
[----:B------:R-:W-:Y:S01]  /*4d00*/  @!P1 MOV R44, R2 ;  /* 0x00000002002c9202 */ /* 0x000fe20000000f00 */
[----:B------:R-:W-:Y:S01]  /*4d10*/  @!P1 FFMA.FTZ R49, R7, R42, -R6 ;  /* 0x0000002a07319223 */ /* 0x000fe20000010806 */
[----:B------:R-:W-:Y:S01]  /*4d20*/  @!P1 HADD2.F32 R10, -RZ, R11.H0_H0 ;  /* 0x2000000bff0a9230 */ /* 0x000fe20000004100 */
[----:B------:R-:W-:Y:S01]  /*4d30*/  @!P1 IMAD.MOV.U32 R7, RZ, RZ, R18 ;  /* 0x000000ffff079224 */ /* 0x000fe200078e0012 */
[--C-:B------:R-:W-:Y:S01]  /*4d40*/  @!P1 HADD2.F32 R23, -RZ, R12.reuse.H0_H0 ;  /* 0x2000000cff179230 */ /* 0x100fe20000004100 */
[----:B------:R-:W-:Y:S01]  /*4d50*/  @!P1 FFMA.FTZ R4, R15, R20, R4 ;  /* 0x000000140f049223 */ /* 0x000fe20000010004 */
[----:B------:R-:W-:Y:S01]  /*4d60*/  @!P1 HADD2.F32 R37, -RZ, R12.H1_H1 ;  /* 0x3000000cff259230 */ /* 0x000fe20000004100 */
[----:B------:R-:W-:Y:S01]  /*4d70*/  @!P1 FFMA.FTZ R5, R21, R22, R5 ;  /* 0x0000001615059223 */ /* 0x000fe20000010005 */
[----:B------:R-:W-:Y:S01]  /*4d80*/  @!P1 F2FP.PACK_AB R13, R49, R50 ;  /* 0x00000032310d923e */ /* 0x000fe200000000ff */
[----:B------:R-:W-:Y:S02]  /*4d90*/  @!P1 HADD2.F32 R6, -RZ, R31.H1_H1 ;  /* 0x3000001fff069230 */ /* 0x000fe40000004100 */
[----:B------:R-:W-:Y:S01]  /*4da0*/  @!P1 FMUL.FTZ R43, R37, R10 ;  /* 0x0000000a252b9220 */ /* 0x000fe20000410000 */
[----:B------:R-:W-:Y:S01]  /*4db0*/  @!P1 MOV R19, R13 ;  /* 0x0000000d00139202 */ /* 0x000fe20000000f00 */
[--C-:B------:R-:W-:Y:S01]  /*4dc0*/  @!P1 HADD2.F32 R12, -RZ, R7.reuse.H0_H0 ;  /* 0x20000007ff0c9230 */ /* 0x100fe20000004100 */
[----:B------:R-:W-:Y:S01]  /*4dd0*/  @!P1 F2FP.PACK_AB R4, R5, R4 ;  /* 0x000000040504923e */ /* 0x000fe200000000ff */
[----:B------:R-:W-:Y:S01]  /*4de0*/  @!P1 HADD2.F32 R11, -RZ, R7.H1_H1 ;  /* 0x30000007ff0b9230 */ /* 0x000fe20000004100 */
[-C--:B------:R-:W-:Y:S01]  /*4df0*/  @!P1 FMUL.FTZ R7, R23, R6.reuse ;  /* 0x0000000617079220 */ /* 0x080fe20000410000 */
[----:B------:R-:W-:Y:S01]  /*4e00*/  @!P1 HADD2.F32 R31, -RZ, R64.H1_H1 ;  /* 0x30000040ff1f9230 */ /* 0x000fe20000004100 */
[C---:B------:R-:W-:Y:S02]  /*4e10*/  @!P1 FMUL.FTZ R6, R12.reuse, R6 ;  /* 0x000000060c069220 */ /* 0x040fe40000410000 */
[----:B------:R-:W-:Y:S02]  /*4e20*/  @!P1 IMAD.MOV.U32 R45, RZ, RZ, R4 ;  /* 0x000000ffff2d9224 */ /* 0x000fe400078e0004 */
        /* <DEDUP_REMOVED lines=13> */
[----:B------:R-:W-:Y:S02]  /*4f00*/  @!P1 F2FP.PACK_AB R6, R7, R6 ;  /* 0x000000060706923e */ /* 0x000fe400000000ff */
[----:B------:R-:W-:Y:S02]  /*4f10*/  @!P1 F2FP.PACK_AB R8, R9, R8 ;  /* 0x000000080908923e */ /* 0x000fe400000000ff */
[----:B------:R1:W-:Y:S01]  /*4f20*/  STG.E.128 [R54.64], R16 ;  /* 0x0000001036007986 */ /* 0x0003e2000c101d0e */
[----:B------:R-:W-:Y:S02]  /*4f30*/  @!P1 MOV R46, R6 ;  /* 0x00000006002e9202 */ /* 0x000fe40000000f00 */
[----:B------:R-:W-:Y:S05]  /*4f40*/  @!P1 MOV R47, R8 ;  /* 0x00000008002f9202 */ /* 0x000fea0000000f00 */
[----:B------:R1:W-:Y:S02]  /*4f50*/  @!P0 STG.E.128 [R52.64], R44 ;  /* 0x0000002c34008986 */ /* 0x0003e4000c101d0e */
.L_x_1142:
[----:B------:R-:W-:Y:S05]  /*4f60*/  BSYNC B0 ;  /* 0x0000000000007941 */ /* 0x000fea0003800000 */
.L_x_1141:
[----:B------:R-:W-:Y:S05]  /*4f70*/  IADD3 R68, P0, R158, R68, RZ ;  /* 0x000000449e447210 */ /* 0x000fea0007f1e0ff */
[----:B------:R-:W-:Y:S01]  /*4f80*/  IMAD.X R49, R71, 0x1, R124, P0 ;  /* 0x0000000147317824 */ /* 0x000fe200000e067c */
[----:B------:R-:W-:Y:S11]  /*4f90*/  ISETP.GE.OR P0, PT, R135, R70, P4 ;  /* 0x000000468700720c */ /* 0x000ff60002706670 */
[----:B------:R-:W-:Y:S02]  /*4fa0*/  @!UPT UIADD3 URZ, URZ, URZ, URZ ;  /* 0x0000003f3f3ff290 */ /* 0x000fe4000fffe03f */
[----:B------:R-:W-:-:S05]  /*4fb0*/  @P0 BRA `(.L_x_1136) ;  /* 0x0000090000000947 */ /* 0x000fca0003800000 */
[----:B------:R-:W-:Y:S01]  /*4fc0*/  IADD3 R2, P2, P0, R84, R68, R103 ;  /* 0x0000004454027210 */ /* 0x000fe2000785e067 */
[----:B-----5:R-:W-:Y:S01]  /*4fd0*/  LDS.128 R40, [R118+0x5080] ;  /* 0x0050800076287984 */ /* 0x020fe20000000c00 */
[--C-:B------:R-:W-:Y:S01]  /*4fe0*/  @!P1 SHF.R.U32.HI R6, RZ, 0x10, R25.reuse ;  /* 0x00000010ff069819 */ /* 0x100fe20000011619 */
[--C-:B------:R-:W-:Y:S01]  /*4ff0*/  @!P1 HADD2.F32 R13, -RZ, R65.reuse.H0_H0 ;  /* 0x20000041ff0d9230 */ /* 0x100fe20000004100 */
[----:B------:R-:W-:Y:S01]  /*5000*/  IADD3.X R3, R87, R49, R106, P2, P0 ;  /* 0x0000003157037210 */ /* 0x000fe200017e046a */
[----:B------:R-:W-:Y:S01]  /*5010*/  @!P1 HADD2.F32 R20, -RZ, R65.H1_H1 ;  /* 0x30000041ff149230 */ /* 0x000fe20000004100 */
[----:B-1----:R-:W-:Y:S01]  /*5020*/  LEA R46, P0, R2, c[0x0][0x1c8], 0x1 ;  /* 0x00007200022e7a11 */ /* 0x002fe200078008ff */
[----:B------:R-:W-:Y:S01]  /*5030*/  @!P1 HADD2.F32 R31, -RZ, R66.H0_H0 ;  /* 0x20000042ff1f9230 */ /* 0x000fe20000004100 */
[----:B------:R-:W-:Y:S01]  /*5040*/  @!P1 SHF.R.U64 R9, R24, 0x10, R25 ;  /* 0x0000001018099819 */ /* 0x000fe20000001219 */
[----:B------:R-:W1:Y:S01]  /*5050*/  LDS.128 R16, [R121+0x5080] ;  /* 0x0050800079107984 */ /* 0x000e620000000c00 */
[----:B------:R-:W-:Y:S01]  /*5060*/  LEA.HI.X R47, R2, c[0x0][0x1cc], R3, 0x1, P0 ;  /* 0x00007300022f7a11 */ /* 0x000fe200000f0c03 */
[--C-:B------:R-:W-:Y:S01]  /*5070*/  @!P1 HADD2.F32 R2, -RZ, R32.reuse.H0_H0 ;  /* 0x20000020ff029230 */ /* 0x100fe20000004100 */
[----:B------:R-:W-:Y:S01]  /*5080*/  @!P1 SHF.R.U32.HI R22, RZ, 0x10, R61 ;  /* 0x00000010ff169819 */ /* 0x000fe2000001163d */
[----:B------:R-:W-:Y:S01]  /*5090*/  @!P1 HADD2.F32 R3, -RZ, R32.H1_H1 ;  /* 0x30000020ff039230 */ /* 0x000fe20000004100 */
[----:B------:R-:W-:Y:S02]  /*50a0*/  @!P1 SHF.R.U64 R11, R26, 0x10, R27 ;  /* 0x000000101a0b9819 */ /* 0x000fe4000000121b */
[----:B------:R-:W-:Y:S01]  /*50b0*/  @!P1 SHF.R.U64 R24, R60, 0x10, R61 ;  /* 0x000000103c189819 */ /* 0x000fe2000000123d */
[----:B------:R-:W-:Y:S01]  /*50c0*/  @!P1 HADD2.F32 R22, -RZ, R22.H0_H0 ;  /* 0x20000016ff169230 */ /* 0x000fe20000004100 */
[----:B------:R-:W-:Y:S02]  /*50d0*/  @!P1 SHF.R.U32.HI R10, RZ, 0x10, R27 ;  /* 0x00000010ff0a9819 */ /* 0x000fe4000001161b */
[--C-:B------:R-:W-:Y:S02]  /*50e0*/  @!P1 SHF.R.U32.HI R37, RZ, 0x10, R63.reuse ;  /* 0x00000010ff259819 */ /* 0x100fe4000001163f */
[----:B------:R-:W-:Y:S02]  /*50f0*/  @!P1 SHF.R.U64 R26, R62, 0x10, R63 ;  /* 0x000000103e1a9819 */ /* 0x000fe4000000123f */
[----:B------:R-:W-:Y:S01]  /*5100*/  ISETP.GE.AND P0, PT, R86, c[0x0][0x1d4], PT ;  /* 0x0000750056007a0c */ /* 0x000fe20003f06270 */
[----:B------:R-:W-:Y:S02]  /*5110*/  @!P1 HADD2.F32 R37, -RZ, R37.H0_H0 ;  /* 0x20000025ff259230 */ /* 0x000fe40000004100 */
[----:B------:R-:W-:Y:S01]  /*5120*/  @!P1 HADD2.F32 R26, -RZ, R26.H0_H0 ;  /* 0x2000001aff1a9230 */ /* 0x000fe20000004100 */
[----:B-1----:R-:W-:Y:S02]  /*5130*/  @!P1 MOV R8, R16 ;  /* 0x0000001000089202 */ /* 0x002fe40000000f00 */
[----:B------:R-:W-:Y:S02]  /*5140*/  @!P1 MOV R23, R40 ;  /* 0x0000002800179202 */ /* 0x000fe40000000f00 */
[----:B------:R-:W-:Y:S01]  /*5150*/  @!P1 MOV R14, R41 ;  /* 0x00000029000e9202 */ /* 0x000fe20000000f00 */
[----:B------:R-:W-:Y:S01]  /*5160*/  @!P1 HADD2.F32 R4, -RZ, R8.H0_H0 ;  /* 0x20000008ff049230 */ /* 0x000fe20000004100 */
[----:B------:R-:W-:Y:S01]  /*5170*/  @!P1 MOV R7, R17 ;  /* 0x0000001100079202 */ /* 0x000fe20000000f00 */
[----:B------:R-:W-:Y:S02]  /*5180*/  @!P1 HADD2.F32 R12, -RZ, R23.H0_H0 ;  /* 0x20000017ff0c9230 */ /* 0x000fe40000004100 */
[----:B------:R-:W-:Y:S02]  /*5190*/  @!P1 HADD2.F32 R15, -RZ, R14.H0_H0 ;  /* 0x2000000eff0f9230 */ /* 0x000fe40000004100 */
[--C-:B------:R-:W-:Y:S01]  /*51a0*/  @!P1 HADD2.F32 R5, -RZ, R7.reuse.H0_H0 ;  /* 0x20000007ff059230 */ /* 0x100fe20000004100 */
[-C--:B------:R-:W-:Y:S01]  /*51b0*/  @!P1 FMUL.FTZ R25, R12, R2.reuse ;  /* 0x000000020c199220 */ /* 0x080fe20000410000 */
[----:B------:R-:W-:Y:S01]  /*51c0*/  @!P1 HADD2.F32 R7, -RZ, R7.H1_H1 ;  /* 0x30000007ff079230 */ /* 0x000fe20000004100 */
[----:B------:R-:W-:Y:S01]  /*51d0*/  @!P1 FMUL.FTZ R21, R15, R3 ;  /* 0x000000030f159220 */ /* 0x000fe20000410000 */
[----:B------:R-:W-:Y:S01]  /*51e0*/  @!P1 HADD2.F32 R8, -RZ, R8.H1_H1 ;  /* 0x30000008ff089230 */ /* 0x000fe20000004100 */
[C---:B------:R-:W-:Y:S02]  /*51f0*/  @!P1 FMUL.FTZ R2, R4.reuse, R2 ;  /* 0x0000000204029220 */ /* 0x040fe40000410000 */
[----:B------:R-:W-:Y:S02]  /*5200*/  @!P1 FFMA.FTZ R51, R4, R13, -R25 ;  /* 0x0000000d04339223 */ /* 0x000fe40000010819 */
[C---:B------:R-:W-:Y:S01]  /*5210*/  @!P1 FMUL.FTZ R4, R5.reuse, R3 ;  /* 0x0000000305049220 */ /* 0x040fe20000410000 */
[----:B------:R-:W-:Y:S01]  /*5220*/  @!P1 HADD2.F32 R3, -RZ, R6.H0_H0 ;  /* 0x20000006ff039230 */ /* 0x000fe20000004100 */
[----:B------:R-:W-:Y:S01]  /*5230*/  @!P1 FFMA.FTZ R50, R5, R20, -R21 ;  /* 0x0000001405329223 */ /* 0x000fe20000010815 */
[----:B------:R-:W-:Y:S01]  /*5240*/  @!P1 HADD2.F32 R21, -RZ, R14.H1_H1 ;  /* 0x3000000eff159230 */ /* 0x000fe20000004100 */
[----:B------:R-:W-:Y:S01]  /*5250*/  @!P1 FFMA.FTZ R2, R12, R13, R2 ;  /* 0x0000000d0c029223 */ /* 0x000fe20000010002 */
[----:B------:R-:W-:Y:S01]  /*5260*/  @!P1 HADD2.F32 R13, -RZ, R23.H1_H1 ;  /* 0x30000017ff0d9230 */ /* 0x000fe20000004100 */
[-C--:B------:R-:W-:Y:S01]  /*5270*/  @!P1 FMUL.FTZ R5, R7, R3.reuse ;  /* 0x0000000307059220 */ /* 0x080fe20000410000 */
[----:B------:R-:W-:Y:S01]  /*5280*/  @!P1 HADD2.F32 R6, -RZ, R9.H0_H0 ;  /* 0x20000009ff069230 */ /* 0x000fe20000004100 */
[----:B------:R-:W-:Y:S01]  /*5290*/  @!P1 FMUL.FTZ R9, R21, R3 ;  /* 0x0000000315099220 */ /* 0x000fe20000410000 */
[----:B------:R-:W-:Y:S01]  /*52a0*/  @!P1 MOV R12, R43 ;  /* 0x0000002b000c9202 */ /* 0x000fe20000000f00 */
[----:B------:R-:W-:Y:S02]  /*52b0*/  @!P1 HADD2.F32 R14, -RZ, R24.H0_H0 ;  /* 0x20000018ff0e9230 */ /* 0x000fe40000004100 */
        /* <DEDUP_REMOVED lines=9> */
[--C-:B------:R-:W-:Y:S01]  /*5350*/  @!P1 HADD2.F32 R10, -RZ, R7.reuse.H0_H0 ;  /* 0x20000007ff0a9230 */ /* 0x100fe20000004100 */
[----:B------:R-:W-:Y:S01]  /*5360*/  @!P1 FFMA.FTZ R4, R15, R20, R4 ;  /* 0x000000140f049223 */ /* 0x000fe20000010004 */
[----:B------:R-:W-:Y:S01]  /*5370*/  @!P1 HADD2.F32 R32, -RZ, R12.H1_H1 ;  /* 0x3000000cff209230 */ /* 0x000fe20000004100 */
[-C--:B------:R-:W-:Y:S01]  /*5380*/  @!P1 FMUL.FTZ R12, R27, R6.reuse ;  /* 0x000000061b0c9220 */ /* 0x080fe20000410000 */
[----:B------:R-:W-:Y:S01]  /*5390*/  @!P1 HADD2.F32 R7, -RZ, R7.H1_H1 ;  /* 0x30000007ff079230 */ /* 0x000fe20000004100 */
[----:B------:R-:W-:Y:S01]  /*53a0*/  @!P1 FMUL.FTZ R8, R10, R6 ;  /* 0x000000060a089220 */ /* 0x000fe20000410000 */
[----:B------:R-:W-:Y:S01]  /*53b0*/  @!P1 F2FP.PACK_AB R13, R48, R50 ;  /* 0x00000032300d923e */ /* 0x000fe200000000ff */
[----:B------:R-:W-:Y:S01]  /*53c0*/  @!P1 FMUL.FTZ R6, R32, R9 ;  /* 0x0000000920069220 */ /* 0x000fe20000410000 */
[----:B------:R-:W-:Y:S01]  /*53d0*/  @!P1 HADD2.F32 R24, -RZ, R66.H1_H1 ;  /* 0x30000042ff189230 */ /* 0x000fe20000004100 */
[----:B------:R-:W-:Y:S01]  /*53e0*/  @!P1 FFMA.FTZ R44, R10, R31, -R12 ;  /* 0x0000001f0a2c9223 */ /* 0x000fe2000001080c */
[----:B------:R-:W-:Y:S01]  /*53f0*/  @!P1 MOV R12, R42 ;  /* 0x0000002a000c9202 */ /* 0x000fe20000000f00 */
[C---:B------:R-:W-:Y:S01]  /*5400*/  @!P1 FMUL.FTZ R9, R7.reuse, R9 ;  /* 0x0000000907099220 */ /* 0x040fe20000410000 */
[----:B------:R-:W-:Y:S01]  /*5410*/  @!P1 MOV R17, R13 ;  /* 0x0000000d00119202 */ /* 0x000fe20000000f00 */
[----:B------:R-:W-:Y:S01]  /*5420*/  @!P1 FFMA.FTZ R39, R7, R37, -R6 ;  /* 0x0000002507279223 */ /* 0x000fe20000010806 */
[----:B------:R-:W-:Y:S01]  /*5430*/  @!P1 F2FP.PACK_AB R2, R3, R2 ;  /* 0x000000020302923e */ /* 0x000fe200000000ff */
[----:B------:R-:W-:Y:S01]  /*5440*/  @!P1 IMAD.MOV.U32 R7, RZ, RZ, R18 ;  /* 0x000000ffff079224 */ /* 0x000fe200078e0012 */
[----:B------:R-:W-:Y:S01]  /*5450*/  @!P1 HADD2.F32 R10, -RZ, R11.H0_H0 ;  /* 0x2000000bff0a9230 */ /* 0x000fe20000004100 */
[----:B------:R-:W-:Y:S01]  /*5460*/  @!P1 FFMA.FTZ R5, R21, R22, R5 ;  /* 0x0000001615059223 */ /* 0x000fe20000010005 */
[----:B------:R-:W-:Y:S01]  /*5470*/  @!P1 MOV R40, R2 ;  /* 0x0000000200289202 */ /* 0x000fe20000000f00 */
[----:B------:R-:W-:Y:S02]  /*5480*/  @!P1 HADD2.F32 R6, -RZ, R33.H1_H1 ;  /* 0x30000021ff069230 */ /* 0x000fe40000004100 */
[--C-:B------:R-:W-:Y:S01]  /*5490*/  @!P1 HADD2.F32 R23, -RZ, R12.reuse.H0_H0 ;  /* 0x2000000cff179230 */ /* 0x100fe20000004100 */
[----:B------:R-:W-:Y:S01]  /*54a0*/  @!P1 F2FP.PACK_AB R4, R5, R4 ;  /* 0x000000040504923e */ /* 0x000fe200000000ff */
[----:B------:R-:W-:Y:S02]  /*54b0*/  @!P1 HADD2.F32 R25, -RZ, R12.H1_H1 ;  /* 0x3000000cff199230 */ /* 0x000fe40000004100 */
[--C-:B------:R-:W-:Y:S01]  /*54c0*/  @!P1 HADD2.F32 R12, -RZ, R7.reuse.H0_H0 ;  /* 0x20000007ff0c9230 */ /* 0x100fe20000004100 */
[----:B------:R-:W-:Y:S01]  /*54d0*/  @!P1 MOV R41, R4 ;  /* 0x0000000400299202 */ /* 0x000fe20000000f00 */
[----:B------:R-:W-:Y:S01]  /*54e0*/  @!P1 HADD2.F32 R11, -RZ, R7.H1_H1 ;  /* 0x30000007ff0b9230 */ /* 0x000fe20000004100 */
[----:B------:R-:W-:Y:S02]  /*54f0*/  @!P1 FMUL.FTZ R7, R23, R6 ;  /* 0x0000000617079220 */ /* 0x000fe40000410000 */
[----:B------:R-:W-:Y:S02]  /*5500*/  @!P1 FMUL.FTZ R33, R25, R10 ;  /* 0x0000000a19219220 */ /* 0x000fe40000410000 */
[C---:B------:R-:W-:Y:S02]  /*5510*/  @!P1 FFMA.FTZ R38, R12.reuse, R24, -R7 ;  /* 0x000000180c269223 */ /* 0x040fe40000010807 */
[C---:B------:R-:W-:Y:S02]  /*5520*/  @!P1 FFMA.FTZ R33, R11.reuse, R26, -R33 ;  /* 0x0000001a0b219223 */ /* 0x040fe40000010821 */
[----:B------:R-:W-:Y:S01]  /*5530*/  @!P1 FMUL.FTZ R7, R11, R10 ;  /* 0x0000000a0b079220 */ /* 0x000fe20000410000 */
[----:B------:R-:W-:Y:S01]  /*5540*/  @!P1 F2FP.PACK_AB R11, R39, R44 ;  /* 0x0000002c270b923e */ /* 0x000fe200000000ff */
[----:B------:R-:W-:Y:S01]  /*5550*/  @!P1 FMUL.FTZ R6, R12, R6 ;  /* 0x000000060c069220 */ /* 0x000fe20000410000 */
[----:B------:R-:W-:Y:S02]  /*5560*/  @!P1 F2FP.PACK_AB R12, R45, R51 ;  /* 0x000000332d0c923e */ /* 0x000fe400000000ff */
[----:B------:R-:W-:Y:S01]  /*5570*/  @!P1 F2FP.PACK_AB R10, R33, R38 ;  /* 0x00000026210a923e */ /* 0x000fe200000000ff */
[----:B------:R-:W-:Y:S01]  /*5580*/  @!P1 IMAD.MOV.U32 R19, RZ, RZ, R11 ;  /* 0x000000ffff139224 */ /* 0x000fe200078e000b */
[----:B------:R-:W-:Y:S01]  /*5590*/  @!P1 MOV R16, R12 ;  /* 0x0000000c00109202 */ /* 0x000fe20000000f00 */
[----:B------:R-:W-:Y:S01]  /*55a0*/  @!P1 FFMA.FTZ R6, R23, R24, R6 ;  /* 0x0000001817069223 */ /* 0x000fe20000010006 */
[----:B------:R-:W-:Y:S01]  /*55b0*/  @!P1 MOV R18, R10 ;  /* 0x0000000a00129202 */ /* 0x000fe20000000f00 */
[----:B------:R-:W-:Y:S02]  /*55c0*/  @!P1 FFMA.FTZ R7, R25, R26, R7 ;  /* 0x0000001a19079223 */ /* 0x000fe40000010007 */
[----:B------:R-:W-:Y:S02]  /*55d0*/  @!P1 FFMA.FTZ R8, R27, R31, R8 ;  /* 0x0000001f1b089223 */ /* 0x000fe40000010008 */
[----:B------:R1:W-:Y:S01]  /*55e0*/  STG.E.128 [R46.64], R16 ;  /* 0x000000102e007986 */ /* 0x0003e2000c101d0e */
[----:B------:R-:W-:Y:S01]  /*55f0*/  @!P1 F2FP.PACK_AB R6, R7, R6 ;  /* 0x000000060706923e */ /* 0x000fe200000000ff */
[----:B------:R-:W-:Y:S03]  /*5600*/  @!P1 FFMA.FTZ R9, R32, R37, R9 ;  /* 0x0000002520099223 */ /* 0x000fe60000010009 */
[----:B------:R-:W-:Y:S02]  /*5610*/  @!P1 MOV R42, R6 ;  /* 0x00000006002a9202 */ /* 0x000fe40000000f00 */
        /* <DEDUP_REMOVED lines=9> */
.L_x_1120:
[----:B------:R-:W-:Y:S01]  /*56b0*/  IMAD R2, R36, -0x30, R0 ;  /* 0xffffffd024027824 */ /* 0x000fe200078e0200 */
[----:B------:R-:W-:Y:S04]  /*56c0*/  BSSY B0, `(.L_x_1143) ;  /* 0x000000b000007945 */ /* 0x000fe80003800000 */
[----:B------:R-:W-:Y:S04]  /*56d0*/  IMNMX R2, R2, 0x30, PT ;  /* 0x0000003002027817 */ /* 0x000fe80003800200 */
[----:B------:R-:W-:Y:S11]  /*56e0*/  ISETP.GE.AND P0, PT, R83, R2, PT ;  /* 0x000000025300720c */ /* 0x000ff60003f06270 */
[----:B------:R-:W-:Y:S02]  /*56f0*/  @!UPT UIADD3 URZ, URZ, URZ, URZ ;  /* 0x0000003f3f3ff290 */ /* 0x000fe4000fffe03f */
[----:B------:R-:W-:-:S05]  /*5700*/  @P0 BRA `(.L_x_1144) ;  /* 0x0000006000000947 */ /* 0x000fca0003800000 */
[----:B------:R-:W-:Y:S11]  /*5710*/  ISETP.GE.AND P0, PT, R82, c[0x0][0x1d4], PT ;  /* 0x0000750052007a0c */ /* 0x000ff60003f06270 */
[----:B------:R-:W-:Y:S02]  /*5720*/  @!UPT UIADD3 URZ, URZ, URZ, URZ ;  /* 0x0000003f3f3ff290 */ /* 0x000fe4000fffe03f */
[----:B------:R-:W1:Y:S04]  /*5730*/  @!P0 LDS.128 R4, [R67+0x6880] ;  /* 0x0068800043048984 */ /* 0x000e680000000c00 */
[----:B-1----:R-:W-:Y:S04]  /*5740*/  @!P0 STG.E.128 [R56.64+0x80], R4 ;  /* 0x0000800438008986 */ /* 0x002fe8000c101d0e */
[----:B------:R-:W1:Y:S04]  /*5750*/  @!P4 LDS.128 R4, [R67+0x5080] ;  /* 0x005080004304c984 */ /* 0x000e680000000c00 */
[----:B-1----:R1:W-:Y:S02]  /*5760*/  @!P4 STG.E.128 [R56.64], R4 ;  /* 0x000000043800c986 */ /* 0x0023e4000c101d0e */
.L_x_1144:
[----:B------:R-:W-:Y:S05]  /*5770*/  BSYNC B0 ;  /* 0x0000000000007941 */ /* 0x000fea0003800000 */
.L_x_1143:
[----:B------:R-:W-:Y:S01]  /*5780*/  ISETP.GE.AND P0, PT, R136, R2, PT ;  /* 0x000000028800720c */ /* 0x000fe20003f06270 */
[----:B------:R-:W-:Y:S01]  /*5790*/  @!UPT UIADD3 URZ, URZ, URZ, URZ ;  /* 0x0000003f3f3ff290 */ /* 0x000fe2000fffe03f */
[----:B------:R-:W-:Y:S11]  /*57a0*/  BSSY B0, `(.L_x_1145) ;  /* 0x0000008000007945 */ /* 0x000ff60003800000 */
[----:B------:R-:W-:-:S05]  /*57b0*/  @P0 BRA `(.L_x_1146) ;  /* 0x0000006000000947 */ /* 0x000fca0003800000 */
[----:B------:R-:W-:Y:S11]  /*57c0*/  ISETP.GE.AND P0, PT, R82, c[0x0][0x1d4], PT ;  /* 0x0000750052007a0c */ /* 0x000ff60003f06270 */
[----:B------:R-:W-:Y:S02]  /*57d0*/  @!UPT UIADD3 URZ, URZ, URZ, URZ ;  /* 0x0000003f3f3ff290 */ /* 0x000fe4000fffe03f */
[----:B-1----:R-:W1:Y:S04]  /*57e0*/  @!P0 LDS.128 R4, [R67+0x7080] ;  /* 0x0070800043048984 */ /* 0x002e680000000c00 */
[----:B-1----:R-:W-:Y:S04]  /*57f0*/  @!P0 STG.E.128 [R60.64+0x80], R4 ;  /* 0x000080043c008986 */ /* 0x002fe8000c101d0e */
[----:B------:R-:W1:Y:S04]  /*5800*/  @!P4 LDS.128 R4, [R67+0x5880] ;  /* 0x005880004304c984 */ /* 0x000e680000000c00 */
[----:B-1----:R1:W-:Y:S02]  /*5810*/  @!P4 STG.E.128 [R60.64], R4 ;  /* 0x000000043c00c986 */ /* 0x0023e4000c101d0e */
.L_x_1146:
[----:B------:R-:W-:Y:S05]  /*5820*/  BSYNC B0 ;  /* 0x0000000000007941 */ /* 0x000fea0003800000 */
.L_x_1145:
[----:B------:R-:W-:Y:S11]  /*5830*/  ISETP.GE.AND P0, PT, R135, R2, PT ;  /* 0x000000028700720c */ /* 0x000ff60003f06270 */
[----:B------:R-:W-:Y:S02]  /*5840*/  @!UPT UIADD3 URZ, URZ, URZ, URZ ;  /* 0x0000003f3f3ff290 */ /* 0x000fe4000fffe03f */
[----:B------:R-:W-:-:S05]  /*5850*/  @P0 BRA `(.L_x_1136) ;  /* 0x0000006000000947 */ /* 0x000fca0003800000 */
[----:B------:R-:W-:Y:S11]  /*5860*/  ISETP.GE.AND P0, PT, R82, c[0x0][0x1d4], PT ;  /* 0x0000750052007a0c */ /* 0x000ff60003f06270 */
[----:B------:R-:W-:Y:S02]  /*5870*/  @!UPT UIADD3 URZ, URZ, URZ, URZ ;  /* 0x0000003f3f3ff290 */ /* 0x000fe4000fffe03f */
[----:B-1----:R-:W1:Y:S04]  /*5880*/  @!P0 LDS.128 R4, [R67+0x7880] ;  /* 0x0078800043048984 */ /* 0x002e680000000c00 */
[----:B-1----:R-:W-:Y:S04]  /*5890*/  @!P0 STG.E.128 [R62.64+0x80], R4 ;  /* 0x000080043e008986 */ /* 0x002fe8000c101d0e */
[----:B------:R-:W1:Y:S04]  /*58a0*/  @!P4 LDS.128 R4, [R67+0x6080] ;  /* 0x006080004304c984 */ /* 0x000e680000000c00 */
[----:B-1----:R1:W-:Y:S02]  /*58b0*/  @!P4 STG.E.128 [R62.64], R4 ;  /* 0x000000043e00c986 */ /* 0x0023e4000c101d0e */
.L_x_1136:
[----:B------:R-:W-:Y:S05]  /*58c0*/  BSYNC B2 ;  /* 0x0000000000027941 */ /* 0x000fea0003800000 */
.L_x_1119:
[----:B------:R-:W-:Y:S01]  /*58d0*/  IMAD R12, R36, -0x30, RZ ;  /* 0xffffffd0240c7824 */ /* 0x000fe200078e02ff */
[----:B------:R-:W-:Y:S01]  /*58e0*/  ISETP.NE.AND P5, PT, R134, RZ, PT ;  /* 0x000000ff8600720c */ /* 0x000fe20003fa5270 */
[----:B-1----:R-:W-:Y:S01]  /*58f0*/  IMAD.WIDE.U32 R10, R36, 0x30, RZ ;  /* 0x00000030240a7825 */ /* 0x002fe200078e00ff */
[----:B------:R-:W-:Y:S02]  /*5900*/  BSSY B0, `(.L_x_1147) ;  /* 0x0000047000007945 */ /* 0x000fe40003800000 */
[----:B--2---:R-:W-:Y:S01]  /*5910*/  IADD3 R3, R116, R12, RZ ;  /* 0x0000000c74037210 */ /* 0x004fe20007ffe0ff */
[----:B------:R-:W-:Y:S01]  /*5920*/  IMAD R2, R88, 0x30, RZ ;  /* 0x0000003058027824 */ /* 0x000fe200078e02ff */
[----:B-----5:R-:W-:Y:S02]  /*5930*/  IADD3 R4, P0, R130, R10, RZ ;  /* 0x0000000a82047210 */ /* 0x020fe40007f1e0ff */
[----:B------:R-:W-:Y:S01]  /*5940*/  ISETP.GE.AND P1, PT, R3, 0x11, PT ;  /* 0x000000110300780c */ /* 0x000fe20003f26270 */
[----:B------:R-:W-:Y:S04]  /*5950*/  IMAD.IADD R14, R11, 0x1, R2 ;  /* 0x000000010b0e7824 */ /* 0x000fe800078e0202 */
[----:B------:R-:W-:Y:S08]  /*5960*/  IMAD.X R2, R14, 0x1, R132, P0 ;  /* 0x000000010e027824 */ /* 0x000ff000000e0684 */
[C---:B------:R-:W-:Y:S05]  /*5970*/  @P1 IADD3 R6, P0, R4.reuse, 0x10, RZ ;  /* 0x0000001004061810 */ /* 0x040fea0007f1e0ff */
[--C-:B------:R-:W-:Y:S01]  /*5980*/  @P1 IMAD.X R7, RZ, RZ, R2.reuse, P0 ;  /* 0x000000ffff071224 */ /* 0x100fe200000e0602 */
[C---:B------:R-:W-:Y:S11]  /*5990*/  ISETP.GE.AND P0, PT, R3.reuse, 0x21, PT ;  /* 0x000000210300780c */ /* 0x040ff60003f06270 */
[----:B------:R-:W-:Y:S02]  /*59a0*/  @!UPT UIADD3 URZ, URZ, URZ, URZ ;  /* 0x0000003f3f3ff290 */ /* 0x000fe4000fffe03f */
[----:B------:R-:W-:Y:S05]  /*59b0*/  @P0 IADD3 R11, P2, R4, 0x20, RZ ;  /* 0x00000020040b0810 */ /* 0x000fea0007f5e0ff */
[----:B------:R-:W-:Y:S01]  /*59c0*/  @P0 IMAD.X R13, RZ, RZ, R2, P2 ;  /* 0x000000ffff0d0224 */ /* 0x000fe200010e0602 */
[----:B------:R-:W-:Y:S11]  /*59d0*/  ISETP.GE.AND P2, PT, R3, 0x1, PT ;  /* 0x000000010300780c */ /* 0x000ff60003f46270 */
[----:B------:R-:W-:Y:S02]  /*59e0*/  @!UPT UIADD3 URZ, URZ, URZ, URZ ;  /* 0x0000003f3f3ff290 */ /* 0x000fe4000fffe03f */
[----:B------:R-:W-:Y:S01]  /*59f0*/  @P2 IMAD R5, R2, c[0x0][0x258], RZ ;  /* 0x0000960002052a24 */ /* 0x000fe200078e02ff */
[----:B------:R-:W-:Y:S01]  /*5a00*/  @P2 MOV R2, R92 ;  /* 0x0000005c00022202 */ /* 0x000fe20000000f00 */
[----:B------:R-:W-:Y:S04]  /*5a10*/  @P2 IMAD.MOV.U32 R3, RZ, RZ, R102 ;  /* 0x000000ffff032224 */ /* 0x000fe800078e0066 */
[C---:B------:R-:W-:Y:S04]  /*5a20*/  @P2 IMAD.WIDE.U32 R2, R4.reuse, c[0x0][0x258], R2 ;  /* 0x0000960004022a25 */ /* 0x040fe800078e0002 */
[----:B------:R-:W-:Y:S01]  /*5a30*/  @P2 IMAD R4, R4, c[0x0][0x25c], R5 ;  /* 0x0000970004042a24 */ /* 0x000fe200078e0205 */
[C---:B------:R-:W-:Y:S04]  /*5a40*/  @P2 LEA R8, P3, R2.reuse, c[0x0][0x250], 0x1 ;  /* 0x0000940002082a11 */ /* 0x040fe800078608ff */
[----:B------:R-:W-:Y:S02]  /*5a50*/  @P2 IADD3 R4, R3, R4, RZ ;  /* 0x0000000403042210 */ /* 0x000fe40007ffe0ff */
[----:B------:R-:W-:Y:S02]  /*5a60*/  @P1 MOV R3, R102 ;  /* 0x0000006600031202 */ /* 0x000fe40000000f00 */
[----:B------:R-:W-:Y:S01]  /*5a70*/  @P2 LEA.HI.X R9, R2, c[0x0][0x254], R4, 0x1, P3 ;  /* 0x0000950002092a11 */ /* 0x000fe200018f0c04 */
[----:B------:R-:W-:Y:S02]  /*5a80*/  @P1 IMAD R4, R7, c[0x0][0x258], RZ ;  /* 0x0000960007041a24 */ /* 0x000fe400078e02ff */
[----:B------:R-:W-:Y:S02]  /*5a90*/  @P1 IMAD.MOV.U32 R2, RZ, RZ, R92 ;  /* 0x000000ffff021224 */ /* 0x000fe400078e005c */
[----:B------:R-:W-:Y:S01]  /*5aa0*/  @!PT LDS RZ, [RZ] ;  /* 0x00000000fffff984 */ /* 0x000fe20000000800 */
[----:B------:R-:W-:Y:S01]  /*5ab0*/  @!PT LDS RZ, [RZ] ;  /* 0x00000000fffff984 */ /* 0x000fe20000000800 */
[----:B------:R-:W-:Y:S01]  /*5ac0*/  @!PT LDS RZ, [RZ] ;  /* 0x00000000fffff984 */ /* 0x000fe20000000800 */
[----:B------:R1:W-:Y:S01]  /*5ad0*/  @P2 LDGSTS.E.BYPASS.LTC128B.128 [R67+0x2080], [R8.64], !P5 ;  /* 0x0208000008432fae */ /* 0x0003e2000e901d4e */
[C---:B------:R-:W-:Y:S02]  /*5ae0*/  @P1 IMAD R4, R6.reuse, c[0x0][0x25c], R4 ;  /* 0x0000970006041a24 */ /* 0x040fe400078e0204 */
[----:B------:R-:W-:Y:S02]  /*5af0*/  @P1 IMAD.WIDE.U32 R2, R6, c[0x0][0x258], R2 ;  /* 0x0000960006021a25 */ /* 0x000fe400078e0002 */
[----:B------:R1:W-:Y:S02]  /*5b00*/  @P2 LDGSTS.E.BYPASS.LTC128B.128 [R67+0x3880], [R8.64+0x80], !P6 ;  /* 0x0388008008432fae */ /* 0x0003e4000f101d4e */
[----:B------:R-:W-:Y:S01]  /*5b10*/  @P1 IMAD.IADD R4, R3, 0x1, R4 ;  /* 0x0000000103041824 */ /* 0x000fe200078e0204 */
[C---:B------:R-:W-:Y:S01]  /*5b20*/  @P1 LEA R6, P3, R2.reuse, c[0x0][0x250], 0x1 ;  /* 0x0000940002061a11 */ /* 0x040fe200078608ff */
[----:B------:R-:W-:Y:S03]  /*5b30*/  @P0 IMAD.MOV.U32 R3, RZ, RZ, R102 ;  /* 0x000000ffff030224 */ /* 0x000fe600078e0066 */
[----:B------:R-:W-:Y:S01]  /*5b40*/  @P1 LEA.HI.X R7, R2, c[0x0][0x254], R4, 0x1, P3 ;  /* 0x0000950002071a11 */ /* 0x000fe200018f0c04 */
[----:B------:R-:W-:Y:S01]  /*5b50*/  @P0 IMAD R4, R13, c[0x0][0x258], RZ ;  /* 0x000096000d040a24 */ /* 0x000fe200078e02ff */
[----:B------:R-:W-:Y:S03]  /*5b60*/  @P0 MOV R2, R92 ;  /* 0x0000005c00020202 */ /* 0x000fe60000000f00 */
[----:B------:R2:W-:Y:S01]  /*5b70*/  @P1 LDGSTS.E.BYPASS.LTC128B.128 [R67+0x2880], [R6.64], !P5 ;  /* 0x0288000006431fae */ /* 0x0005e2000e901d4e */
[C---:B------:R-:W-:Y:S02]  /*5b80*/  @P0 IMAD R4, R11.reuse, c[0x0][0x25c], R4 ;  /* 0x000097000b040a24 */ /* 0x040fe400078e0204 */
[----:B------:R-:W-:Y:S02]  /*5b90*/  @P0 IMAD.WIDE.U32 R2, R11, c[0x0][0x258], R2 ;  /* 0x000096000b020a25 */ /* 0x000fe400078e0002 */
[----:B------:R2:W-:Y:S03]  /*5ba0*/  @P1 LDGSTS.E.BYPASS.LTC128B.128 [R67+0x4080], [R6.64+0x80], !P6 ;  /* 0x0408008006431fae */ /* 0x0005e6000f101d4e */
[----:B------:R-:W-:Y:S02]  /*5bb0*/  @P0 IADD3 R3, R3, R4, RZ ;  /* 0x0000000403030210 */ /* 0x000fe40007ffe0ff */
[C---:B------:R-:W-:Y:S04]  /*5bc0*/  @P0 LEA R4, P3, R2.reuse, c[0x0][0x250], 0x1 ;  /* 0x0000940002040a11 */ /* 0x040fe800078608ff */
[----:B------:R-:W-:Y:S02]  /*5bd0*/  @P0 LEA.HI.X R5, R2, c[0x0][0x254], R3, 0x1, P3 ;  /* 0x0000950002050a11 */ /* 0x000fe400018f0c03 */
[----:B------:R-:W-:Y:S02]  /*5be0*/  IADD3 R2, R12, R0, RZ ;  /* 0x000000000c027210 */ /* 0x000fe40007ffe0ff */
[----:B-1----:R-:W-:Y:S01]  /*5bf0*/  IADD3 R8, P2, R129, R10, RZ ;  /* 0x0000000a81087210 */ /* 0x002fe20007f5e0ff */
[----:B------:R2:W-:Y:S01]  /*5c00*/  @P0 LDGSTS.E.BYPASS.LTC128B.128 [R67+0x3080], [R4.64], !P5 ;  /* 0x0308000004430fae */ /* 0x0005e2000e901d4e */
[----:B------:R-:W-:Y:S03]  /*5c10*/  IMNMX R9, R2, 0x30, PT ;  /* 0x0000003002097817 */ /* 0x000fe60003800200 */
[----:B------:R-:W-:Y:S01]  /*5c20*/  IMAD.X R10, R14, 0x1, R128, P2 ;  /* 0x000000010e0a7824 */ /* 0x000fe200010e0680 */
[----:B------:R2:W-:Y:S01]  /*5c30*/  @P0 LDGSTS.E.BYPASS.LTC128B.128 [R67+0x4880], [R4.64+0x80], !P6 ;  /* 0x0488008004430fae */ /* 0x0005e2000f101d4e */
[----:B------:R-:W-:Y:S04]  /*5c40*/  ISETP.GE.AND P0, PT, R83, R9, PT ;  /* 0x000000095300720c */ /* 0x000fe80003f06270 */
[----:B------:R-:W0:Y:S01]  /*5c50*/  LDGDEPBAR ;  /* 0x00000000000079af */ /* 0x000e220000000000 */
[----:B------:R-:W-:Y:S04]  /*5c60*/  DEPBAR.LE SB0, 0x0 ;  /* 0x000080000000791a */ /* 0x000fe80000000000 */
[----:B------:R-:W-:Y:S06]  /*5c70*/  BAR.SYNC.DEFER_BLOCKING 0x0 ;  /* 0x0000000000007b1d */ /* 0x000fec0000010000 */
[----:B------:R-:W-:-:S05]  /*5c80*/  @P0 BRA `(.L_x_1148) ;  /* 0x000000e000000947 */ /* 0x000fca0003800000 */
[----:B--2---:R-:W-:Y:S01]  /*5c90*/  MOV R4, R90 ;  /* 0x0000005a00047202 */ /* 0x004fe20000000f00 */
[----:B------:R-:W-:Y:S01]  /*5ca0*/  IMAD R2, R10, c[0x0][0x208], RZ ;  /* 0x000082000a027a24 */ /* 0x000fe200078e02ff */
[----:B------:R-:W-:Y:S03]  /*5cb0*/  MOV R5, R89 ;  /* 0x0000005900057202 */ /* 0x000fe60000000f00 */
[C---:B------:R-:W-:Y:S02]  /*5cc0*/  IMAD R2, R8.reuse, c[0x0][0x20c], R2 ;  /* 0x0000830008027a24 */ /* 0x040fe400078e0202 */
[----:B------:R-:W-:Y:S05]  /*5cd0*/  IMAD.WIDE.U32 R4, R8, c[0x0][0x208], R4 ;  /* 0x0000820008047a25 */ /* 0x000fea00078e0004 */
[----:B------:R-:W-:Y:S02]  /*5ce0*/  IADD3 R3, R5, R2, RZ ;  /* 0x0000000205037210 */ /* 0x000fe40007ffe0ff */
[C---:B------:R-:W-:Y:S04]  /*5cf0*/  LEA R2, P0, R4.reuse, c[0x0][0x1f8], 0x1 ;  /* 0x00007e0004027a11 */ /* 0x040fe800078008ff */
[----:B------:R-:W-:Y:S02]  /*5d00*/  LEA.HI.X R3, R4, c[0x0][0x1fc], R3, 0x1, P0 ;  /* 0x00007f0004037a11 */ /* 0x000fe400000f0c03 */
[----:B------:R-:W-:Y:S11]  /*5d10*/  ISETP.GE.AND P0, PT, R82, c[0x0][0x1d4], PT ;  /* 0x0000750052007a0c */ /* 0x000ff60003f06270 */
[----:B------:R-:W-:Y:S02]  /*5d20*/  @!UPT UIADD3 URZ, URZ, URZ, URZ ;  /* 0x0000003f3f3ff290 */ /* 0x000fe4000fffe03f */
[----:B------:R-:W1:Y:S04]  /*5d30*/  @!P0 LDS.128 R4, [R67+0x3880] ;  /* 0x0038800043048984 */ /* 0x000e680000000c00 */
[----:B-1----:R-:W-:Y:S04]  /*5d40*/  @!P0 STG.E.128 [R2.64+0x80], R4 ;  /* 0x0000800402008986 */ /* 0x002fe8000c101d0e */
[----:B------:R-:W1:Y:S04]  /*5d50*/  @!P4 LDS.128 R4, [R67+0x2080] ;  /* 0x002080004304c984 */ /* 0x000e680000000c00 */
[----:B-1----:R1:W-:Y:S02]  /*5d60*/  @!P4 STG.E.128 [R2.64], R4 ;  /* 0x000000040200c986 */ /* 0x0023e4000c101d0e */
.L_x_1148:
[----:B--2---:R-:W-:Y:S05]  /*5d70*/  BSYNC B0 ;  /* 0x0000000000007941 */ /* 0x004fea0003800000 */
.L_x_1147:
[----:B------:R-:W-:Y:S01]  /*5d80*/  ISETP.GE.AND P0, PT, R136, R9, PT ;  /* 0x000000098800720c */ /* 0x000fe20003f06270 */
[----:B------:R-:W-:Y:S01]  /*5d90*/  @!UPT UIADD3 URZ, URZ, URZ, URZ ;  /* 0x0000003f3f3ff290 */ /* 0x000fe2000fffe03f */
[----:B------:R-:W-:Y:S11]  /*5da0*/  BSSY B0, `(.L_x_1149) ;  /* 0x0000012000007945 */ /* 0x000ff60003800000 */
[----:B------:R-:W-:-:S05]  /*5db0*/  @P0 BRA `(.L_x_1150) ;  /* 0x0000010000000947 */ /* 0x000fca0003800000 */
[----:B-1----:R-:W-:Y:S01]  /*5dc0*/  IADD3 R2, P0, R8, 0x10, RZ ;  /* 0x0000001008027810 */ /* 0x002fe20007f1e0ff */
[----:B------:R-:W-:Y:S01]  /*5dd0*/  IMAD.MOV.U32 R4, RZ, RZ, R90 ;  /* 0x000000ffff047224 */ /* 0x000fe200078e005a */
[----:B------:R-:W-:Y:S03]  /*5de0*/  MOV R5, R89 ;  /* 0x0000005900057202 */ /* 0x000fe60000000f00 */
[----:B------:R-:W-:Y:S02]  /*5df0*/  IMAD.X R3, RZ, RZ, R10, P0 ;  /* 0x000000ffff037224 */ /* 0x000fe400000e060a */
[C---:B------:R-:W-:Y:S04]  /*5e00*/  IMAD.WIDE.U32 R4, R2.reuse, c[0x0][0x208], R4 ;  /* 0x0000820002047a25 */ /* 0x040fe800078e0004 */
[----:B------:R-:W-:Y:S04]  /*5e10*/  IMAD R3, R3, c[0x0][0x208], RZ ;  /* 0x0000820003037a24 */ /* 0x000fe800078e02ff */
[----:B------:R-:W-:Y:S01]  /*5e20*/  IMAD R3, R2, c[0x0][0x20c], R3 ;  /* 0x0000830002037a24 */ /* 0x000fe200078e0203 */
[C---:B------:R-:W-:Y:S04]  /*5e30*/  LEA R2, P0, R4.reuse, c[0x0][0x1f8], 0x1 ;  /* 0x00007e0004027a11 */ /* 0x040fe800078008ff */
[----:B------:R-:W-:Y:S04]  /*5e40*/  IADD3 R3, R5, R3, RZ ;  /* 0x0000000305037210 */ /* 0x000fe80007ffe0ff */
[----:B------:R-:W-:Y:S02]  /*5e50*/  LEA.HI.X R3, R4, c[0x0][0x1fc], R3, 0x1, P0 ;  /* 0x00007f0004037a11 */ /* 0x000fe400000f0c03 */
[----:B------:R-:W-:Y:S11]  /*5e60*/  ISETP.GE.AND P0, PT, R82, c[0x0][0x1d4], PT ;  /* 0x0000750052007a0c */ /* 0x000ff60003f06270 */
[----:B------:R-:W-:Y:S02]  /*5e70*/  @!UPT UIADD3 URZ, URZ, URZ, URZ ;  /* 0x0000003f3f3ff290 */ /* 0x000fe4000fffe03f */
[----:B------:R-:W1:Y:S04]  /*5e80*/  @!P0 LDS.128 R4, [R67+0x4080] ;  /* 0x0040800043048984 */ /* 0x000e680000000c00 */
[----:B-1----:R-:W-:Y:S04]  /*5e90*/  @!P0 STG.E.128 [R2.64+0x80], R4 ;  /* 0x0000800402008986 */ /* 0x002fe8000c101d0e */
[----:B------:R-:W1:Y:S04]  /*5ea0*/  @!P4 LDS.128 R4, [R67+0x2880] ;  /* 0x002880004304c984 */ /* 0x000e680000000c00 */
[----:B-1----:R1:W-:Y:S02]  /*5eb0*/  @!P4 STG.E.128 [R2.64], R4 ;  /* 0x000000040200c986 */ /* 0x0023e4000c101d0e */
.L_x_1150:
[----:B------:R-:W-:Y:S05]  /*5ec0*/  BSYNC B0 ;  /* 0x0000000000007941 */ /* 0x000fea0003800000 */
.L_x_1149:
        /* <DEDUP_REMOVED lines=20> */
.L_x_1152:
[----:B------:R-:W-:Y:S05]  /*6010*/  BSYNC B0 ;  /* 0x0000000000007941 */ /* 0x000fea0003800000 */
.L_x_1151:
        /* <DEDUP_REMOVED lines=26> */
[----:B------:R1:W-:Y:S04]  /*61c0*/  @P0 LDGSTS.E.BYPASS.LTC128B.128 [R67+0x6080], [R8.64], !P5 ;  /* 0x0608000008430fae */ /* 0x0003e8000e901d4e */
[----:B------:R1:W-:Y:S04]  /*61d0*/  @P0 LDGSTS.E.BYPASS.LTC128B.128 [R67+0x7880], [R6.64], !P6 ;  /* 0x0788000006430fae */ /* 0x0003e8000f101d4e */
[----:B------:R-:W0:Y:S01]  /*61e0*/  LDGDEPBAR ;  /* 0x00000000000079af */ /* 0x000e220000000000 */
[----:B------:R-:W-:-:S05]  /*61f0*/  @P0 BRA `(.L_x_1153) ;  /* 0xffffbb5000000947 */ /* 0x000fca000383ffff */
[----:B------:R-:W-:Y:S06]  /*6200*/  BAR.SYNC.DEFER_BLOCKING 0x0 ;  /* 0x0000000000007b1d */ /* 0x000fec0000010000 */
.L_x_1118:
[----:B------:R-:W2:Y:S01]  /*6210*/  LDL R212, [R1+0x18] ;  /* 0x0000180001d47983 */ /* 0x000ea20000100800 */
[----:B------:R-:W-:-:S05]  /*6220*/  IMAD.MOV.U32 R157, RZ, RZ, c[0x0][0x2c4] ;  /* 0x0000b100ff9d7624 */ /* 0x000fca00078e00ff */
[----:B------:R-:W-:Y:S01]  /*6230*/  ISETP.NE.AND P2, PT, R157, 0x1, PT ;  /* 0x000000019d00780c */ /* 0x000fe20003f45270 */
[----:B------:R-:W-:-:S05]  /*6240*/  IMAD.MOV.U32 R153, RZ, RZ, c[0x0][0x32c] ;  /* 0x0000cb00ff997624 */ /* 0x000fca00078e00ff */
[----:B------:R-:W-:Y:S01]  /*6250*/  ISETP.GE.AND P1, PT, R153, 0x1, PT ;  /* 0x000000019900780c */ /* 0x000fe20003f26270 */
[----:B-1----:R-:W-:Y:S01]  /*6260*/  IMAD.IADD R7, R154, 0x1, R155 ;  /* 0x000000019a077824 */ /* 0x002fe200078e029b */
[----:B--2---:R-:W-:-:S05]  /*6270*/  IADD3 R0, R212, 0x7f, RZ ;  /* 0x0000007fd4007810 */ /* 0x004fca0007ffe0ff */
        /* <DEDUP_REMOVED lines=15> */
.L_x_1155:
[----:B------:R-:W-:-:S13]  /*6370*/  ISETP.NE.AND P0, PT, R3, 0x1, PT ;  /* 0x000000010300780c */ /* 0x000fda0003f05270 */
[----:B------:R-:W-:-:S05]  /*6380*/  @P0 IMAD.HI.U32 R0, R2, c[0x0][0x330], RZ ;  /* 0x0000cc0002000a27 */ /* 0x000fca00078e00ff */
[----:B------:R-:W-:-:S05]  /*6390*/  @P0 SHF.R.U32.HI R2, RZ, c[0x0][0x334], R0 ;  /* 0x0000cd00ff020a19 */ /* 0x000fca0000011600 */
.L_x_1156:
[----:B------:R-:W-:-:S05]  /*63a0*/  IMAD R2, R2, R3, c[0x0][0x32c] ;  /* 0x0000cb0002027624 */ /* 0x000fca00078e0203 */
[----:B------:R-:W-:Y:S02]  /*63b0*/  IMNMX R4, R4, R2, PT ;  /* 0x0000000204047217 */ /* 0x000fe40003800200 */
.L_x_1154:
[----:B------:R-:W2:Y:S01]  /*63c0*/  LDL R202, [R1+0x68] ;  /* 0x0000680001ca7983 */ /* 0x000ea20000100800 */
[----:B------:R-:W-:-:S04]  /*63d0*/  @P2 IMAD.HI.U32 R2, R212, c[0x0][0x2c8], RZ ;  /* 0x0000b200d4022a27 */ /* 0x000fc800078e00ff */
[----:B------:R-:W-:Y:S01]  /*63e0*/  IMAD.MOV.U32 R0, RZ, RZ, R212 ;  /* 0x000000ffff007224 */ /* 0x000fe200078e00d4 */
[----:B------:R-:W-:Y:S02]  /*63f0*/  @P2 SHF.R.U32.HI R0, RZ, c[0x0][0x2cc], R2 ;  /* 0x0000b300ff002a19 */ /* 0x000fe40000011602 */
[----:B------:R-:W-:-:S03]  /*6400*/  IADD3 R2, R4, 0x2f, RZ ;  /* 0x0000002f04027810 */ /* 0x000fc60007ffe0ff */
[----:B--2---:R-:W-:-:S05]  /*6410*/  IMAD.IADD R3, R202, 0x1, R0 ;  /* 0x00000001ca037824 */ /* 0x004fca00078e0200 */
[----:B------:R-:W-:-:S04]  /*6420*/  IADD3 R0, R3, -c[0x0][0x324], RZ ;  /* 0x8000c90003007a10 */ /* 0x000fc80007ffe0ff */
[----:B------:R1:W2:Y:S02]  /*6430*/  R2UR UR6, R0 ;  /* 0x00000000000673c2 */ /* 0x0002a400000e0000 */
[----:B-1----:R-:W-:-:S05]  /*6440*/  IMAD.HI R0, R2, 0x2aaaaaab, RZ ;  /* 0x2aaaaaab02007827 */ /* 0x002fca00078e02ff */
[----:B------:R-:W-:-:S04]  /*6450*/  SHF.R.U32.HI R2, RZ, 0x1f, R0 ;  /* 0x0000001fff027819 */ /* 0x000fc80000011600 */
[----:B------:R-:W-:-:S04]  /*6460*/  LEA.HI.SX32 R0, R0, R2, 0x1d ;  /* 0x0000000200007211 */ /* 0x000fc800078feaff */
[----:B------:R-:W-:Y:S01]  /*6470*/  IMNMX R208, R0, R167, PT ;  /* 0x000000a700d07217 */ /* 0x000fe20003800200 */
[----:B--2---:R-:W-:Y:S05]  /*6480*/  @!P1 BRA `(.L_x_1157) ;  /* 0x0000015000009947 */ /* 0x004fea0003800000 */
[----:B------:R-:W1:Y:S02]  /*6490*/  R2UR UR7, R3 ;  /* 0x00000000030773c2 */ /* 0x000e6400000e0000 */
[----:B-1----:R-:W-:-:S06]  /*64a0*/  UISETP.GT.AND UP0, UPT, UR7, -0x1, UPT ;  /* 0xffffffff0700788c */ /* 0x002fcc000bf04270 */
        /* <DEDUP_REMOVED lines=10> */
.L_x_1158:
[----:B------:R-:W-:Y:S02]  /*6550*/  ULDC UR4, c[0x0][0x32c] ;  /* 0x0000cb0000047ab9 */ /* 0x000fe40000000800 */
[----:B------:R-:W-:-:S03]  /*6560*/  UISETP.NE.AND UP0, UPT, UR4, 0x1, UPT ;  /* 0x000000010400788c */ /* 0x000fc6000bf05270 */
[----:B------:R-:W-:Y:S02]  /*6570*/  ULDC.64 UR4, c[0x0][0x330] ;  /* 0x0000cc0000047ab9 */ /* 0x000fe40000000a00 */
[----:B------:R-:W-:-:S06]  /*6580*/  UIMAD.WIDE.U32 UR8, UR7, UR4, URZ ;  /* 0x00000004070872a5 */ /* 0x000fcc000f8e003f */
[----:B------:R-:W-:Y:S02]  /*6590*/  @UP0 USHF.R.U32.HI UR7, URZ, UR5, UR9 ;  /* 0x000000053f070299 */ /* 0x000fe40008011609 */
.L_x_1159:
[----:B------:R-:W-:Y:S02]  /*65a0*/  ULDC UR4, c[0x0][0x32c] ;  /* 0x0000cb0000047ab9 */ /* 0x000fe40000000800 */
[----:B------:R-:W-:-:S04]  /*65b0*/  UIMAD UR4, UR7, UR4, URZ ;  /* 0x00000004070472a4 */ /* 0x000fc8000f8e023f */
[----:B------:R-:W-:-:S04]  /*65c0*/  UISETP.LT.AND UP0, UPT, UR6, UR4, UPT ;  /* 0x000000040600728c */ /* 0x000fc8000bf01270 */
[----:B------:R-:W-:-:S04]  /*65d0*/  USEL UR6, UR6, UR4, !UP0 ;  /* 0x0000000406067287 */ /* 0x000fc8000c000000 */
.L_x_1157:
        /* <DEDUP_REMOVED lines=20> */
[----:B------:R-:W-:Y:S01]  /*6720*/  CS2R R112, SRZ ;  /* 0x0000000000707805 */ /* 0x000fe2000001ff00 */
[----:B------:R-:W-:Y:S01]  /*6730*/  CS2R R20, SRZ ;  /* 0x0000000000147805 */ /* 0x000fe2000001ff00 */
[----:B------:R-:W-:Y:S01]  /*6740*/  ISETP.GT.AND P0, PT, R208, UR7, PT ;  /* 0x00000007d0007c0c */ /* 0x000fe2000bf04270 */
        /* <DEDUP_REMOVED lines=67> */
[----:B------:R-:W2:Y:S01]  /*6b80*/  LDL R52, [R1+0x44] ;  /* 0x0000440001347983 */ /* 0x000ea20000100800 */
[----:B------:R-:W-:-:S03]  /*6b90*/  ISETP.NE.U32.AND P0, PT, RZ, c[0x0][0x340], PT ;  /* 0x0000d000ff007a0c */ /* 0x000fc60003f05070 */
[----:B------:R-:W3:Y:S01]  /*6ba0*/  LDL.LU R161, [R1+0x38] ;  /* 0x0000380001a17983 */ /* 0x000ee20000300800 */
[----:B------:R-:W-:-:S03]  /*6bb0*/  ISETP.NE.AND.EX P1, PT, RZ, c[0x0][0x344], PT, P0 ;  /* 0x0000d100ff007a0c */ /* 0x000fc60003f25300 */
[----:B------:R-:W4:Y:S10]  /*6bc0*/  LDL R149, [R1+0x34] ;  /* 0x0000340001957983 */ /* 0x000f340000100800 */
[----:B------:R-:W-:Y:S01]  /*6bd0*/  @P1 IMAD.MOV.U32 R2, RZ, RZ, 0x4 ;  /* 0x00000004ff021424 */ /* 0x000fe200078e00ff */
[----:B------:R-:W-:Y:S01]  /*6be0*/  SHF.R.S32.HI R143, RZ, 0x1f, R191 ;  /* 0x0000001fff8f7819 */ /* 0x000fe200000114bf */
[----:B------:R-:W1:Y:S03]  /*6bf0*/  S2R R56, SR_CTAID.Y ;  /* 0x0000000000387919 */ /* 0x000e660000002600 */
[----:B------:R-:W-:-:S02]  /*6c00*/  LEA.HI R4, R143, R191, RZ, 0x3 ;  /* 0x000000bf8f047211 */ /* 0x000fc400078f18ff */
[----:B------:R-:W-:-:S05]  /*6c10*/  SHF.R.S32.HI R0, RZ, 0x1f, R151 ;  /* 0x0000001fff007819 */ /* 0x000fca0000011497 */
[----:B------:R-:W-:-:S04]  /*6c20*/  IMAD R0, R0, c[0x0][0x178], RZ ;  /* 0x00005e0000007a24 */ /* 0x000fc800078e02ff */
[----:B------:R-:W-:Y:S01]  /*6c30*/  IMAD R0, R151, c[0x0][0x17c], R0 ;  /* 0x00005f0097007a24 */ /* 0x000fe200078e0200 */
[----:B------:R-:W-:Y:S02]  /*6c40*/  SHF.R.S32.HI R65, RZ, 0x3, R4 ;  /* 0x00000003ff417819 */ /* 0x000fe40000011404 */
[----:B------:R-:W-:Y:S01]  /*6c50*/  ISETP.NE.U32.AND P0, PT, RZ, c[0x0][0x348], PT ;  /* 0x0000d200ff007a0c */ /* 0x000fe20003f05070 */
[----:B------:R-:W-:-:S03]  /*6c60*/  IMAD R5, R192, c[0x0][0x1b8], RZ ;  /* 0x00006e00c0057a24 */ /* 0x000fc600078e02ff */
[----:B------:R-:W-:Y:S01]  /*6c70*/  ISETP.NE.AND.EX P0, PT, RZ, c[0x0][0x34c], PT, P0 ;  /* 0x0000d300ff007a0c */ /* 0x000fe20003f05300 */
[----:B-1----:R-:W-:Y:S02]  /*6c80*/  IMAD R5, R56, c[0x0][0x1bc], R5 ;  /* 0x00006f0038057a24 */ /* 0x002fe400078e0205 */
[----:B--2---:R-:W-:-:S05]  /*6c90*/  @P1 IMAD.WIDE R2, R52, R2, c[0x0][0x340] ;  /* 0x0000d00034021625 */ /* 0x004fca00078e0202 */
[----:B------:R1:W2:Y:S01]  /*6ca0*/  @P1 LDG.E R16, [R2.64] ;  /* 0x0000000e02101981 */ /* 0x0002a2000c1e1900 */
[----:B------:R-:W-:Y:S01]  /*6cb0*/  SHF.R.S32.HI R15, RZ, 0x1f, R52 ;  /* 0x0000001fff0f7819 */ /* 0x000fe20000011434 */
[----:B------:R-:W-:Y:S01]  /*6cc0*/  BSSY B0, `(.L_x_1161) ;  /* 0x000007b000007945 */ /* 0x000fe20003800000 */
[----:B------:R-:W-:Y:S01]  /*6cd0*/  SHF.R.S32.HI R9, RZ, 0x1f, R7 ;  /* 0x0000001fff097819 */ /* 0x000fe20000011407 */
[----:B----4-:R-:W-:Y:S01]  /*6ce0*/  IMAD R18, R149, c[0x0][0x2c4], RZ ;  /* 0x0000b10095127a24 */ /* 0x010fe200078e02ff */
[----:B------:R-:W-:Y:S02]  /*6cf0*/  SEL R6, R15, RZ, !P0 ;  /* 0x000000ff0f067207 */ /* 0x000fe40004000000 */
[----:B------:R-:W-:Y:S02]  /*6d00*/  LEA.HI R140, R143, R191, RZ, 0x4 ;  /* 0x000000bf8f8c7211 */ /* 0x000fe400078f20ff */
[----:B---3--:R-:W-:Y:S02]  /*6d10*/  LOP3.LUT R161, R161, 0xffffff7f, RZ, 0xc0, !PT ;  /* 0xffffff7fa1a17812 */ /* 0x008fe400078ec0ff */
[----:B------:R-:W-:-:S02]  /*6d20*/  LOP3.LUT R12, R140, 0xfffffff0, RZ, 0xc0, !PT ;  /* 0xfffffff08c0c7812 */ /* 0x000fc400078ec0ff */
[----:B------:R-:W-:Y:S02]  /*6d30*/  MOV R20, 0x20 ;  /* 0x0000002000147802 */ /* 0x000fe40000000f00 */
[----:B-1----:R-:W-:-:S05]  /*6d40*/  LOP3.LUT R2, R4, 0xfffffff8, RZ, 0xc0, !PT ;  /* 0xfffffff804027812 */ /* 0x002fca00078ec0ff */
[----:B------:R-:W-:Y:S02]  /*6d50*/  IMAD.IADD R64, R191, 0x1, -R2 ;  /* 0x00000001bf407824 */ /* 0x000fe400078e0a02 */
[----:B------:R-:W-:-:S04]  /*6d60*/  IMAD.WIDE.U32 R2, R151, c[0x0][0x178], RZ ;  /* 0x00005e0097027a25 */ /* 0x000fc800078e00ff */
[C---:B------:R-:W-:Y:S01]  /*6d70*/  IMAD.SHL.U32 R38, R64.reuse, 0x8, RZ ;  /* 0x0000000840267824 */ /* 0x040fe200078e00ff */
[----:B------:R-:W-:Y:S01]  /*6d80*/  IADD3 R3, R3, R0, RZ ;  /* 0x0000000003037210 */ /* 0x000fe20007ffe0ff */
[----:B------:R-:W-:-:S03]  /*6d90*/  IMAD.SHL.U32 R17, R64, 0x8, RZ ;  /* 0x0000000840117824 */ /* 0x000fc600078e00ff */
[----:B------:R-:W-:Y:S01]  /*6da0*/  IADD3 R0, R38, 0x40, RZ ;  /* 0x0000004026007810 */ /* 0x000fe20007ffe0ff */
[----:B------:R-:W-:Y:S01]  /*6db0*/  IMAD.WIDE.U32 R2, R56, c[0x0][0x1b8], R2 ;  /* 0x00006e0038027a25 */ /* 0x000fe200078e0002 */
[----:B------:R-:W-:Y:S02]  /*6dc0*/  SHF.R.S32.HI R39, RZ, 0x1f, R38 ;  /* 0x0000001fff277819 */ /* 0x000fe40000011426 */
[----:B------:R-:W-:Y:S01]  /*6dd0*/  ISETP.GE.AND P3, PT, R0, c[0x0][0x1d4], PT ;  /* 0x0000750000007a0c */ /* 0x000fe20003f66270 */
[----:B------:R-:W-:Y:S01]  /*6de0*/  IMAD R0, R64, 0x10, R65 ;  /* 0x0000001040007824 */ /* 0x000fe200078e0241 */
[----:B------:R-:W-:Y:S01]  /*6df0*/  IADD3 R3, R3, R5, RZ ;  /* 0x0000000503037210 */ /* 0x000fe20007ffe0ff */
[----:B------:R-:W-:Y:S02]  /*6e00*/  IMAD R5, R6, c[0x0][0x1c0], RZ ;  /* 0x0000700006057a24 */ /* 0x000fe400078e02ff */
[----:B------:R-:W-:Y:S01]  /*6e10*/  IMAD.IADD R10, R212, 0x1, R0 ;  /* 0x00000001d40a7824 */ /* 0x000fe200078e0200 */
[----:B------:R-:W-:-:S02]  /*6e20*/  SEL R0, R52, RZ, !P0 ;  /* 0x000000ff34007207 */ /* 0x000fc40004000000 */
[----:B------:R-:W-:Y:S01]  /*6e30*/  IADD3 R4, P0, R65, R7, RZ ;  /* 0x0000000741047210 */ /* 0x000fe20007f1e0ff */
[----:B------:R-:W-:-:S03]  /*6e40*/  @P2 IMAD.HI.U32 R7, R10, c[0x0][0x2c8], RZ ;  /* 0x0000b2000a072a27 */ /* 0x000fc600078e00ff */
[----:B------:R-:W-:Y:S01]  /*6e50*/  LEA.HI.X.SX32 R9, R65, R9, 0x1, P0 ;  /* 0x0000000941097211 */ /* 0x000fe200000f0eff */
[C---:B------:R-:W-:Y:S01]  /*6e60*/  IMAD R6, R0.reuse, c[0x0][0x1c4], R5 ;  /* 0x0000710000067a24 */ /* 0x040fe200078e0205 */
[----:B------:R-:W-:Y:S01]  /*6e70*/  @P3 LOP3.LUT R161, R161, 0x80, RZ, 0xfc, !PT ;  /* 0x00000080a1a13812 */ /* 0x000fe200078efcff */
[----:B------:R-:W-:-:S03]  /*6e80*/  IMAD.WIDE.U32 R2, R0, c[0x0][0x1c0], R2 ;  /* 0x0000700000027a25 */ /* 0x000fc600078e0002 */
[----:B------:R-:W-:Y:S01]  /*6e90*/  LOP3.LUT R161, R161, 0xffffffbf, RZ, 0xc0, !PT ;  /* 0xffffffbfa1a17812 */ /* 0x000fe200078ec0ff */
[----:B------:R-:W-:Y:S01]  /*6ea0*/  IMAD.MOV.U32 R8, RZ, RZ, R10 ;  /* 0x000000ffff087224 */ /* 0x000fe200078e000a */
[----:B------:R-:W-:Y:S01]  /*6eb0*/  @P2 SHF.R.U32.HI R8, RZ, c[0x0][0x2cc], R7 ;  /* 0x0000b300ff082a19 */ /* 0x000fe20000011607 */
[C---:B------:R-:W-:Y:S01]  /*6ec0*/  IMAD R0, R9.reuse, c[0x0][0x208], RZ ;  /* 0x0000820009007a24 */ /* 0x040fe200078e02ff */
[----:B------:R-:W-:Y:S01]  /*6ed0*/  ISETP.NE.U32.AND P2, PT, RZ, c[0x0][0x350], PT ;  /* 0x0000d400ff007a0c */ /* 0x000fe20003f45070 */
[----:B------:R-:W-:Y:S01]  /*6ee0*/  IMAD R5, R9, c[0x0][0x1e0], RZ ;  /* 0x0000780009057a24 */ /* 0x000fe200078e02ff */
[----:B------:R-:W-:Y:S01]  /*6ef0*/  IADD3 R9, -R8, RZ, RZ ;  /* 0x000000ff08097210 */ /* 0x000fe20007ffe1ff */
[C---:B------:R-:W-:Y:S01]  /*6f00*/  IMAD R13, R4.reuse, c[0x0][0x20c], R0 ;  /* 0x00008300040d7a24 */ /* 0x040fe200078e0200 */
[----:B------:R-:W-:Y:S01]  /*6f10*/  SHF.R.S32.HI R0, RZ, 0x1f, R8 ;  /* 0x0000001fff007819 */ /* 0x000fe20000011408 */
[----:B------:R-:W-:Y:S02]  /*6f20*/  IMAD.IADD R3, R3, 0x1, R6 ;  /* 0x0000000103037824 */ /* 0x000fe400078e0206 */
[----:B------:R-:W-:-:S02]  /*6f30*/  IMAD R11, R4, c[0x0][0x1e4], R5 ;  /* 0x00007900040b7a24 */ /* 0x000fc400078e0205 */
[----:B------:R-:W-:-:S04]  /*6f40*/  IMAD.WIDE.U32 R6, R4, c[0x0][0x1e0], R38 ;  /* 0x0000780004067a25 */ /* 0x000fc800078e0026 */
[----:B------:R-:W-:Y:S02]  /*6f50*/  IMAD R0, R0, c[0x0][0x1b0], RZ ;  /* 0x00006c0000007a24 */ /* 0x000fe400078e02ff */
[----:B------:R-:W-:Y:S02]  /*6f60*/  IMAD.IADD R7, R7, 0x1, R11 ;  /* 0x0000000107077824 */ /* 0x000fe400078e020b */
[----:B------:R-:W-:Y:S01]  /*6f70*/  IMAD R11, R8, c[0x0][0x1b4], R0 ;  /* 0x00006d00080b7a24 */ /* 0x000fe200078e0200 */
[----:B------:R-:W-:Y:S01]  /*6f80*/  IADD3 R0, -R12, R191, RZ ;  /* 0x000000bf0c007210 */ /* 0x000fe20007ffe1ff */
[----:B------:R-:W-:-:S04]  /*6f90*/  IMAD.WIDE.U32 R2, R8, c[0x0][0x1b0], R2 ;  /* 0x00006c0008027a25 */ /* 0x000fc800078e0002 */
[----:B------:R-:W-:Y:S01]  /*6fa0*/  IMAD R8, R9, c[0x0][0x2c4], R10 ;  /* 0x0000b10009087a24 */ /* 0x000fe200078e020a */
[----:B------:R-:W-:Y:S01]  /*6fb0*/  SHF.R.S32.HI R10, RZ, 0x1f, R0 ;  /* 0x0000001fff0a7819 */ /* 0x000fe20000011400 */
[----:B------:R-:W-:-:S03]  /*6fc0*/  IMAD.WIDE.U32 R4, R4, c[0x0][0x208], R38 ;  /* 0x0000820004047a25 */ /* 0x000fc600078e0026 */
[----:B------:R-:W-:Y:S01]  /*6fd0*/  SHF.R.S32.HI R9, RZ, 0x1f, R8 ;  /* 0x0000001fff097819 */ /* 0x000fe20000011408 */
[----:B------:R-:W-:Y:S01]  /*6fe0*/  IMAD.IADD R3, R3, 0x1, R11 ;  /* 0x0000000103037824 */ /* 0x000fe200078e020b */
[----:B------:R-:W-:Y:S01]  /*6ff0*/  LEA.HI R139, R10, R0, RZ, 0x3 ;  /* 0x000000000a8b7211 */ /* 0x000fe200078f18ff */
[C---:B------:R-:W-:Y:S02]  /*7000*/  IMAD R12, R192.reuse, c[0x0][0x1e8], RZ ;  /* 0x00007a00c00c7a24 */ /* 0x040fe400078e02ff */
[----:B------:R-:W-:Y:S01]  /*7010*/  IMAD R9, R9, c[0x0][0x1a8], RZ ;  /* 0x00006a0009097a24 */ /* 0x000fe200078e02ff */
[----:B------:R-:W-:Y:S01]  /*7020*/  LOP3.LUT R11, R139, 0xfffffff8, RZ, 0xc0, !PT ;  /* 0xfffffff88b0b7812 */ /* 0x000fe200078ec0ff */
[----:B------:R-:W-:Y:S02]  /*7030*/  IMAD.IADD R5, R5, 0x1, R13 ;  /* 0x0000000105057824 */ /* 0x000fe400078e020d */
[----:B------:R-:W-:Y:S02]  /*7040*/  IMAD R13, R192, c[0x0][0x210], RZ ;  /* 0x00008400c00d7a24 */ /* 0x000fe400078e02ff */
[----:B------:R-:W-:-:S02]  /*7050*/  IMAD R10, R8, c[0x0][0x1ac], R9 ;  /* 0x00006b00080a7a24 */ /* 0x000fc400078e0209 */
[----:B------:R-:W-:-:S04]  /*7060*/  IMAD.WIDE.U32 R2, R8, c[0x0][0x1a8], R2 ;  /* 0x00006a0008027a25 */ /* 0x000fc800078e0002 */
[----:B------:R-:W-:Y:S01]  /*7070*/  IMAD R12, R56, c[0x0][0x1ec], R12 ;  /* 0x00007b00380c7a24 */ /* 0x000fe200078e020c */
[----:B------:R-:W-:Y:S01]  /*7080*/  LEA R14, P0, R2, c[0x0][0x160], 0x1 ;  /* 0x00005800020e7a11 */ /* 0x000fe200078008ff */
[----:B------:R-:W-:-:S04]  /*7090*/  IMAD.WIDE.U32 R6, R56, c[0x0][0x1e8], R6 ;  /* 0x00007a0038067a25 */ /* 0x000fc800078e0006 */
[----:B------:R-:W-:Y:S01]  /*70a0*/  IMAD.IADD R138, R0, 0x1, -R11 ;  /* 0x00000001008a7824 */ /* 0x000fe200078e0a0b */
[----:B------:R-:W-:Y:S01]  /*70b0*/  IADD3 R9, R12, R7, RZ ;  /* 0x000000070c097210 */ /* 0x000fe20007ffe0ff */
[C---:B------:R-:W-:Y:S01]  /*70c0*/  IMAD R13, R56.reuse, c[0x0][0x214], R13 ;  /* 0x00008500380d7a24 */ /* 0x040fe200078e020d */
[----:B------:R-:W-:Y:S01]  /*70d0*/  MOV R8, R6 ;  /* 0x0000000600087202 */ /* 0x000fe20000000f00 */
[----:B------:R-:W-:-:S04]  /*70e0*/  IMAD.WIDE.U32 R4, R56, c[0x0][0x210], R4 ;  /* 0x0000840038047a25 */ /* 0x000fc800078e0004 */
[----:B------:R-:W-:Y:S02]  /*70f0*/  IMAD.IADD R0, R3, 0x1, R10 ;  /* 0x0000000103007824 */ /* 0x000fe400078e020a */
[----:B------:R-:W-:Y:S02]  /*7100*/  IMAD.IADD R7, R13, 0x1, R5 ;  /* 0x000000010d077824 */ /* 0x000fe400078e0205 */
[----:B------:R-:W-:Y:S01]  /*7110*/  IMAD.MOV.U32 R6, RZ, RZ, R4 ;  /* 0x000000ffff067224 */ /* 0x000fe200078e0004 */
[----:B------:R-:W-:Y:S01]  /*7120*/  LEA.HI.X R13, R2, c[0x0][0x164], R0, 0x1, P0 ;  /* 0x00005900020d7a11 */ /* 0x000fe200000f0c00 */
[----:B------:R-:W-:Y:S01]  /*7130*/  IMAD.MOV.U32 R4, RZ, RZ, 0x10 ;  /* 0x00000010ff047424 */ /* 0x000fe200078e00ff */
[----:B------:R-:W-:Y:S02]  /*7140*/  ISETP.NE.AND.EX P0, PT, RZ, c[0x0][0x354], PT, P2 ;  /* 0x0000d500ff007a0c */ /* 0x000fe40003f05320 */
[----:B------:R-:W-:Y:S01]  /*7150*/  LEA.HI R0, R143, R191, RZ, 0x6 ;  /* 0x000000bf8f007211 */ /* 0x000fe200078f30ff */
[----:B------:R1:W3:Y:S04]  /*7160*/  SHFL.IDX PT, R5, R13, RZ, 0x181f ;  /* 0x00181fff0d057589 */ /* 0x0002e800000e0000 */
[----:B------:R-:W-:-:S05]  /*7170*/  IMAD.SHL.U32 R0, R0, 0x8, RZ ;  /* 0x0000000800007824 */ /* 0x000fca00078e00ff */
[----:B------:R-:W-:Y:S02]  /*7180*/  LOP3.LUT R29, R0, 0xfffffe00, RZ, 0xc0, !PT ;  /* 0xfffffe00001d7812 */ /* 0x000fe400078ec0ff */
[--C-:B--2---:R-:W-:Y:S01]  /*7190*/  @P1 SHF.R.S32.HI R3, RZ, 0x1f, R16.reuse ;  /* 0x0000001fff031819 */ /* 0x104fe20000011410 */
[----:B------:R-:W-:Y:S01]  /*71a0*/  @P1 IMAD.MOV.U32 R2, RZ, RZ, R16 ;  /* 0x000000ffff021224 */ /* 0x000fe200078e0010 */
[----:B------:R-:W-:Y:S01]  /*71b0*/  @!P1 MOV R2, R52 ;  /* 0x0000003400029202 */ /* 0x000fe20000000f00 */
[----:B------:R-:W-:Y:S01]  /*71c0*/  @!P1 IMAD.MOV.U32 R3, RZ, RZ, R15 ;  /* 0x000000ffff039224 */ /* 0x000fe200078e000f */
[----:B------:R-:W-:Y:S02]  /*71d0*/  R2P PR, R138, 0x6 ;  /* 0x000000068a007804 */ /* 0x000fe40000000000 */
[----:B------:R-:W-:Y:S02]  /*71e0*/  SEL R10, R2, RZ, !P0 ;  /* 0x000000ff020a7207 */ /* 0x000fe40004000000 */
[----:B------:R-:W-:Y:S01]  /*71f0*/  SEL R2, R3, RZ, !P0 ;  /* 0x000000ff03027207 */ /* 0x000fe20004000000 */
[----:B------:R-:W-:Y:S01]  /*7200*/  IMAD.SHL.U32 R3, R65, 0x40, RZ ;  /* 0x0000004041037824 */ /* 0x000fe200078e00ff */
[----:B------:R-:W-:Y:S01]  /*7210*/  ISETP.GE.AND P0, PT, R38, c[0x0][0x1d4], PT ;  /* 0x0000750026007a0c */ /* 0x000fe20003f06270 */
[----:B------:R-:W-:Y:S01]  /*7220*/  IMAD.WIDE.U32 R154, R10, c[0x0][0x218], R6 ;  /* 0x000086000a9a7a25 */ /* 0x000fe200078e0006 */
[----:B------:R-:W-:-:S02]  /*7230*/  IADD3 R15, R212, R65, RZ ;  /* 0x00000041d40f7210 */ /* 0x000fc40007ffe0ff */
[----:B------:R-:W-:Y:S01]  /*7240*/  LOP3.LUT R19, R3, 0x1c0, RZ, 0xc0, !PT ;  /* 0x000001c003137812 */ /* 0x000fe200078ec0ff */
[C---:B------:R-:W-:Y:S01]  /*7250*/  IMAD R0, R2.reuse, c[0x0][0x218], RZ ;  /* 0x0000860002007a24 */ /* 0x040fe200078e02ff */
[----:B------:R-:W-:Y:S01]  /*7260*/  ISETP.GE.AND P5, PT, R15, R18, PT ;  /* 0x000000120f00720c */ /* 0x000fe20003fa6270 */
[----:B------:R-:W-:Y:S01]  /*7270*/  IMAD R11, R2, c[0x0][0x1f0], RZ ;  /* 0x00007c00020b7a24 */ /* 0x000fe200078e02ff */
[----:B------:R-:W-:Y:S01]  /*7280*/  SEL R3, R4, 0xfffffff0, !P1 ;  /* 0xfffffff004037807 */ /* 0x000fe20004800000 */
[C---:B------:R-:W-:Y:S01]  /*7290*/  IMAD R0, R10.reuse, c[0x0][0x21c], R0 ;  /* 0x000087000a007a24 */ /* 0x040fe200078e0200 */
[----:B------:R-:W-:Y:S01]  /*72a0*/  LOP3.LUT R12, R19, 0x38, R38, 0xf8, !PT ;  /* 0x00000038130c7812 */ /* 0x000fe200078ef826 */
[C---:B------:R-:W-:Y:S01]  /*72b0*/  IMAD R11, R10.reuse, c[0x0][0x1f4], R11 ;  /* 0x00007d000a0b7a24 */ /* 0x040fe200078e020b */
[----:B------:R-:W-:Y:S01]  /*72c0*/  SHF.R.U32.HI R30, RZ, 0x3, R19 ;  /* 0x00000003ff1e7819 */ /* 0x000fe20000011613 */
[----:B------:R-:W-:Y:S01]  /*72d0*/  IMAD.WIDE.U32 R22, R10, c[0x0][0x1f0], R8 ;  /* 0x00007c000a167a25 */ /* 0x000fe200078e0008 */
[----:B------:R-:W-:Y:S01]  /*72e0*/  @P0 LOP3.LUT R161, R161, 0x40, RZ, 0xfc, !PT ;  /* 0x00000040a1a10812 */ /* 0x000fe200078efcff */
[----:B------:R1:W2:Y:S01]  /*72f0*/  SHFL.IDX PT, R4, R14, RZ, 0x181f ;  /* 0x00181fff0e047589 */ /* 0x0002a200000e0000 */
[----:B------:R-:W-:Y:S01]  /*7300*/  IADD3 R159, R155, R0, RZ ;  /* 0x000000009b9f7210 */ /* 0x000fe20007ffe0ff */
[----:B------:R-:W-:Y:S01]  /*7310*/  IMAD.IADD R25, R23, 0x1, R11 ;  /* 0x0000000117197824 */ /* 0x000fe200078e020b */
[C---:B------:R-:W-:Y:S01]  /*7320*/  IADD3 R16, R17.reuse, 0x40, RZ ;  /* 0x0000004011107810 */ /* 0x040fe20007ffe0ff */
[----:B------:R1:W-:Y:S01]  /*7330*/  STL [R1+0x38], R161 ;  /* 0x000038a101007387 */ /* 0x0003e20000100800 */
[----:B------:R-:W-:-:S02]  /*7340*/  ISETP.GE.AND P3, PT, R17, c[0x0][0x198], PT ;  /* 0x0000660011007a0c */ /* 0x000fc40003f66270 */
[----:B------:R-:W-:Y:S01]  /*7350*/  SEL R2, R20, 0xffffffe0, !P2 ;  /* 0xffffffe014027807 */ /* 0x000fe20005000000 */
[----:B------:R1:W-:Y:S01]  /*7360*/  STL.64 [R1+0x50], R22 ;  /* 0x0000501601007387 */ /* 0x0003e20000100a00 */
[----:B------:R-:W-:Y:S02]  /*7370*/  ISETP.GE.AND P1, PT, R16, c[0x0][0x198], PT ;  /* 0x0000660010007a0c */ /* 0x000fe40003f26270 */
[----:B------:R-:W-:Y:S01]  /*7380*/  LOP3.LUT R239, R29, R12, R30, 0xf6, !PT ;  /* 0x0000000c1def7212 */ /* 0x000fe200078ef61e */
[----:B------:R1:W-:Y:S04]  /*7390*/  STL.64 [R1+0x60], R154 ;  /* 0x0000609a01007387 */ /* 0x0003e80000100a00 */
[----:B------:R1:W-:Y:S04]  /*73a0*/  STL [R1+0x5c], R159 ;  /* 0x00005c9f01007387 */ /* 0x0003e80000100800 */
[----:B------:R1:W-:Y:S01]  /*73b0*/  STL [R1+0x4c], R25 ;  /* 0x00004c1901007387 */ /* 0x0003e20000100800 */
[----:B------:R-:W-:Y:S05]  /*73c0*/  @P5 BRA `(.L_x_1162) ;  /* 0x000000a000005947 */ /* 0x000fea0003800000 */
[----:B---3--:R-:W-:Y:S02]  /*73d0*/  SHF.R.S32.HI R0, RZ, 0x1f, R16 ;  /* 0x0000001fff007819 */ /* 0x008fe40000011410 */
[----:B--2---:R-:W-:-:S02]  /*73e0*/  LEA R6, P0, R17, R4, 0x1 ;  /* 0x0000000411067211 */ /* 0x004fc400078008ff */
        /* <DEDUP_REMOVED lines=8> */
.L_x_1162:
[----:B---3--:R-:W-:Y:S05]  /*7470*/  BSYNC B0 ;  /* 0x0000000000007941 */ /* 0x008fea0003800000 */
.L_x_1161:
[----:B--2---:R-:W-:Y:S01]  /*7480*/  IADD3 R0, R15, 0x10, RZ ;  /* 0x000000100f007810 */ /* 0x004fe20007ffe0ff */
[----:B------:R2:W3:Y:S01]  /*7490*/  SHFL.IDX PT, R5, R13, 0x1, 0x181f ;  /* 0x00381f000d057f89 */ /* 0x0004e200000e0000 */
[----:B------:R-:W-:Y:S02]  /*74a0*/  BSSY B0, `(.L_x_1163) ;  /* 0x000000e000007945 */ /* 0x000fe40003800000 */
[----:B------:R-:W-:Y:S01]  /*74b0*/  ISETP.GE.AND P6, PT, R0, R18, PT ;  /* 0x000000120000720c */ /* 0x000fe20003fc6270 */
        /* <DEDUP_REMOVED lines=12> */
.L_x_1164:
[----:B------:R-:W-:Y:S05]  /*7580*/  BSYNC B0 ;  /* 0x0000000000007941 */ /* 0x000fea0003800000 */
.L_x_1163:
[----:B---3--:R-:W-:Y:S01]  /*7590*/  IADD3 R0, R15, 0x20, RZ ;  /* 0x000000200f007810 */ /* 0x008fe20007ffe0ff */
[----:B------:R3:W1:Y:S01]  /*75a0*/  SHFL.IDX PT, R5, R13, 0x2, 0x181f ;  /* 0x00581f000d057f89 */ /* 0x00066200000e0000 */
[----:B------:R-:W-:Y:S02]  /*75b0*/  BSSY B0, `(.L_x_1165) ;  /* 0x000000f000007945 */ /* 0x000fe40003800000 */
[----:B------:R-:W-:Y:S01]  /*75c0*/  ISETP.GE.AND P0, PT, R0, R18, PT ;  /* 0x000000120000720c */ /* 0x000fe20003f06270 */
[----:B----4-:R3:W4:Y:S03]  /*75d0*/  SHFL.IDX PT, R4, R14, 0x2, 0x181f ;  /* 0x00581f000e047f89 */ /* 0x01072600000e0000 */
[----:B------:R-:W-:-:S09]  /*75e0*/  P2R R37, PR, RZ, 0x1 ;  /* 0x00000001ff257803 */ /* 0x000fd20000000000 */
        /* <DEDUP_REMOVED lines=11> */
.L_x_1166:
[----:B------:R-:W-:Y:S05]  /*76a0*/  BSYNC B0 ;  /* 0x0000000000007941 */ /* 0x000fea0003800000 */
.L_x_1165:
[----:B-1----:R-:W-:Y:S01]  /*76b0*/  IADD3 R0, R15, 0x30, RZ ;  /* 0x000000300f007810 */ /* 0x002fe20007ffe0ff */
[----:B------:R1:W2:Y:S01]  /*76c0*/  SHFL.IDX PT, R5, R13, 0x3, 0x181f ;  /* 0x00781f000d057f89 */ /* 0x0002a200000e0000 */
        /* <DEDUP_REMOVED lines=15> */
.L_x_1168:
[----:B------:R-:W-:Y:S05]  /*77c0*/  BSYNC B0 ;  /* 0x0000000000007941 */ /* 0x000fea0003800000 */
.L_x_1167:
[----:B--2---:R-:W-:Y:S01]  /*77d0*/  IADD3 R0, R15, 0x40, RZ ;  /* 0x000000400f007810 */ /* 0x004fe20007ffe0ff */
        /* <DEDUP_REMOVED lines=16> */
.L_x_1170:
[----:B------:R-:W-:Y:S05]  /*78e0*/  BSYNC B0 ;  /* 0x0000000000007941 */ /* 0x000fea0003800000 */
.L_x_1169:
        /* <DEDUP_REMOVED lines=17> */
.L_x_1172:
[----:B------:R-:W-:Y:S05]  /*7a00*/  BSYNC B0 ;  /* 0x0000000000007941 */ /* 0x000fea0003800000 */
.L_x_1171:
        /* <DEDUP_REMOVED lines=17> */
.L_x_1174:
[----:B------:R-:W-:Y:S05]  /*7b20*/  BSYNC B0 ;  /* 0x0000000000007941 */ /* 0x000fea0003800000 */
.L_x_1173:
[----:B--2---:R-:W2:Y:S01]  /*7b30*/  LDL R148, [R1+0x30] ;  /* 0x0000300001947983 */ /* 0x004ea20000100800 */
[----:B-1----:R-:W-:Y:S01]  /*7b40*/  IADD3 R0, R15, 0x70, RZ ;  /* 0x000000700f007810 */ /* 0x002fe20007ffe0ff */
[----:B------:R-:W-:Y:S02]  /*7b50*/  IMAD.MOV.U32 R150, RZ, RZ, R24 ;  /* 0x000000ffff967224 */ /* 0x000fe400078e0018 */
[----:B----4-:R-:W1:Y:S01]  /*7b60*/  SHFL.IDX PT, R4, R14, 0x7, 0x181f ;  /* 0x00f81f000e047f89 */ /* 0x010e6200000e0000 */
[----:B------:R-:W-:Y:S01]  /*7b70*/  ISETP.GE.AND P4, PT, R0, R18, PT ;  /* 0x000000120000720c */ /* 0x000fe20003f86270 */
[----:B------:R-:W-:-:S02]  /*7b80*/  IMAD.MOV.U32 R151, RZ, RZ, R25 ;  /* 0x000000ffff977224 */ /* 0x000fc400078e0019 */
[----:B------:R-:W4:Y:S10]  /*7b90*/  SHFL.IDX PT, R5, R13, 0x7, 0x181f ;  /* 0x00f81f000d057f89 */ /* 0x000f3400000e0000 */
[----:B------:R-:W-:-:S04]  /*7ba0*/  @!P4 SHF.R.S32.HI R0, RZ, 0x1f, R16 ;  /* 0x0000001fff00c819 */ /* 0x000fc80000011410 */
[----:B------:R-:W-:Y:S01]  /*7bb0*/  @!P4 LEA.HI R0, R0, R16, RZ, 0x3 ;  /* 0x000000100000c211 */ /* 0x000fe200078f18ff */
[----:B------:R-:W-:-:S03]  /*7bc0*/  IMAD.MOV.U32 R116, RZ, RZ, 0x30 ;  /* 0x00000030ff747424 */ /* 0x000fc600078e00ff */
[----:B------:R-:W-:Y:S02]  /*7bd0*/  @!P4 LOP3.LUT R0, R0, 0xfffffff8, RZ, 0xc0, !PT ;  /* 0xfffffff80000c812 */ /* 0x000fe400078ec0ff */
[----:B-1----:R-:W-:Y:S01]  /*7be0*/  @!P4 LEA R6, P0, R17, R4, 0x1 ;  /* 0x000000041106c211 */ /* 0x002fe200078008ff */
[----:B------:R-:W-:-:S03]  /*7bf0*/  IMAD.WIDE.U32 R146, R116, c[0x0][0x1e0], RZ ;  /* 0x0000780074927a25 */ /* 0x000fc600078e00ff */
[----:B----4-:R-:W-:Y:S01]  /*7c00*/  @!P4 LEA.HI.X R7, R17, R5, R39, 0x1, P0 ;  /* 0x000000051107c211 */ /* 0x010fe200000f0c27 */
[----:B------:R-:W-:-:S04]  /*7c10*/  @!P4 IMAD.WIDE R4, R0, 0x2, R4 ;  /* 0x000000020004c825 */ /* 0x000fc800078e0204 */
[----:B------:R-:W-:Y:S02]  /*7c20*/  IMAD R0, R116, c[0x0][0x1e4], RZ ;  /* 0x0000790074007a24 */ /* 0x000fe400078e02ff */
[C---:B------:R-:W-:Y:S01]  /*7c30*/  IMAD R116, R208.reuse, -0x30, R116 ;  /* 0xffffffd0d0747824 */ /* 0x040fe200078e0274 */
[----:B------:R-:W-:Y:S01]  /*7c40*/  IADD3 R125, R208, -0x1, RZ ;  /* 0xffffffffd07d7810 */ /* 0x000fe20007ffe0ff */
[----:B------:R-:W-:Y:S02]  /*7c50*/  IMAD.IADD R144, R0, 0x1, R147 ;  /* 0x0000000100907824 */ /* 0x000fe400078e0293 */
[----:B------:R-:W-:Y:S01]  /*7c60*/  @!P4 IMAD.SHL.U32 R8, R239, 0x2, RZ ;  /* 0x00000002ef08c824 */ /* 0x000fe200078e00ff */
[----:B------:R-:W-:Y:S01]  /*7c70*/  SHF.R.S32.HI R136, RZ, 0x1f, R125 ;  /* 0x0000001fff887819 */ /* 0x000fe2000001147d */
[----:B------:R-:W-:Y:S02]  /*7c80*/  IMAD R0, R144, R125, RZ ;  /* 0x0000007d90007224 */ /* 0x000fe400078e02ff */
[----:B------:R-:W-:Y:S01]  /*7c90*/  IMAD.MOV.U32 R150, RZ, RZ, R22 ;  /* 0x000000ffff967224 */ /* 0x000fe200078e0016 */
[----:B------:R-:W-:Y:S01]  /*7ca0*/  @!PT LDS RZ, [RZ] ;  /* 0x00000000fffff984 */ /* 0x000fe20000000800 */
[----:B------:R1:W-:Y:S01]  /*7cb0*/  @!P4 LDGSTS.E.BYPASS.LTC128B.128 [R8+0xb880], [R6.64], !P3 ;  /* 0x0b8800000608cfae */ /* 0x0003e2000d901d4e */
[----:B------:R-:W-:-:S03]  /*7cc0*/  IMAD R0, R136, R146, R0 ;  /* 0x0000009288007224 */ /* 0x000fc600078e0200 */
[----:B------:R4:W-:Y:S01]  /*7cd0*/  @!P4 LDGSTS.E.BYPASS.LTC128B.128 [R8+0xf880], [R4.64], !P1 ;  /* 0x0f8800000408cfae */ /* 0x0009e2000c901d4e */
[----:B------:R-:W-:-:S03]  /*7ce0*/  IMAD.MOV.U32 R11, RZ, RZ, c[0x0][0x1e4] ;  /* 0x00007900ff0b7624 */ /* 0x000fc600078e00ff */
[----:B------:R-:W0:Y:S01]  /*7cf0*/  LDGDEPBAR ;  /* 0x00000000000079af */ /* 0x000e220000000000 */
[----:B-1----:R-:W-:Y:S02]  /*7d00*/  IMAD.MOV.U32 R7, RZ, RZ, c[0x0][0x1e0] ;  /* 0x00007800ff077624 */ /* 0x002fe400078e00ff */
[----:B----4-:R-:W-:-:S04]  /*7d10*/  IMAD.WIDE.U32 R4, R125, R146, R150 ;  /* 0x000000927d047225 */ /* 0x010fc800078e0096 */
[----:B------:R-:W-:Y:S01]  /*7d20*/  IMAD.IADD R10, R5, 0x1, R0 ;  /* 0x00000001050a7824 */ /* 0x000fe200078e0200 */
[----:B------:R-:W-:Y:S01]  /*7d30*/  BAR.SYNC.DEFER_BLOCKING 0x0 ;  /* 0x0000000000007b1d */ /* 0x000fe20000010000 */
[----:B------:R-:W-:-:S05]  /*7d40*/  LOP3.LUT P3, RZ, R161, 0x80, RZ, 0xc0, !PT ;  /* 0x00000080a1ff7812 */ /* 0x000fca000786c0ff */
[----:B------:R1:W-:Y:S01]  /*7d50*/  STL.64 [R1+0x48], R150 ;  /* 0x0000489601007387 */ /* 0x0003e20000100a00 */
[----:B------:R-:W-:Y:S02]  /*7d60*/  ULDC UR10, c[0x0][0x1e0] ;  /* 0x00007800000a7ab9 */ /* 0x000fe40000000800 */
[----:B------:R-:W-:Y:S01]  /*7d70*/  UIMAD.WIDE.U32 UR4, UR10, 0x20, URZ ;  /* 0x000000200a0478a5 */ /* 0x000fe2000f8e003f */
[----:B------:R-:W-:Y:S01]  /*7d80*/  BSSY B0, `(.L_x_1175) ;  /* 0x000001f000007945 */ /* 0x000fe20003800000 */
[----:B--2---:R-:W-:-:S04]  /*7d90*/  IADD3 R117, R116, R148, -R65 ;  /* 0x0000009474757210 */ /* 0x004fc80007ffe841 */
[----:B------:R-:W-:-:S13]  /*7da0*/  ISETP.GE.AND P0, PT, R117, 0x11, PT ;  /* 0x000000117500780c */ /* 0x000fda0003f06270 */
[----:B------:R-:W-:-:S04]  /*7db0*/  @P0 LEA R0, P1, R7, R4, 0x4 ;  /* 0x0000000407000211 */ /* 0x000fc800078220ff */
[----:B------:R-:W-:Y:S02]  /*7dc0*/  @P0 LEA.HI.X R7, R7, R10, R11, 0x4, P1 ;  /* 0x0000000a07070211 */ /* 0x000fe400008f240b */
[----:B------:R-:W-:-:S13]  /*7dd0*/  ISETP.GE.AND P1, PT, R117, 0x1, PT ;  /* 0x000000017500780c */ /* 0x000fda0003f26270 */
[----:B------:R-:W-:-:S04]  /*7de0*/  @P1 LEA R8, P2, R4, c[0x0][0x1c8], 0x1 ;  /* 0x0000720004081a11 */ /* 0x000fc800078408ff */
[----:B------:R-:W-:Y:S02]  /*7df0*/  @P1 LEA.HI.X R9, R4, c[0x0][0x1cc], R10, 0x1, P2 ;  /* 0x0000730004091a11 */ /* 0x000fe400010f0c0a */
[----:B------:R-:W-:-:S04]  /*7e00*/  @P0 LEA R6, P2, R0, c[0x0][0x1c8], 0x1 ;  /* 0x0000720000060a11 */ /* 0x000fc800078408ff */
[----:B------:R-:W-:Y:S02]  /*7e10*/  @P0 LEA.HI.X R7, R0, c[0x0][0x1cc], R7, 0x1, P2 ;  /* 0x0000730000070a11 */ /* 0x000fe400010f0c07 */
[----:B------:R-:W-:Y:S01]  /*7e20*/  LOP3.LUT P2, RZ, R161, 0x40, RZ, 0xc0, !PT ;  /* 0x00000040a1ff7812 */ /* 0x000fe2000784c0ff */
[----:B------:R-:W-:-:S12]  /*7e30*/  @P1 IMAD.SHL.U32 R0, R239, 0x2, RZ ;  /* 0x00000002ef001824 */ /* 0x000fd800078e00ff */
[----:B------:R-:W-:Y:S01]  /*7e40*/  @!PT LDS RZ, [RZ] ;  /* 0x00000000fffff984 */ /* 0x000fe20000000800 */
[----:B------:R-:W-:Y:S01]  /*7e50*/  @!PT LDS RZ, [RZ] ;  /* 0x00000000fffff984 */ /* 0x000fe20000000800 */
[----:B------:R-:W-:Y:S01]  /*7e60*/  @!PT LDS RZ, [RZ] ;  /* 0x00000000fffff984 */ /* 0x000fe20000000800 */
[----:B------:R2:W-:Y:S04]  /*7e70*/  @P1 LDGSTS.E.BYPASS.LTC128B.128 [R0+0x5080], [R8.64], !P2 ;  /* 0x0508000008001fae */ /* 0x0005e8000d101d4e */
[----:B------:R2:W-:Y:S02]  /*7e80*/  @P1 LDGSTS.E.BYPASS.LTC128B.128 [R0+0x6880], [R8.64+0x80], !P3 ;  /* 0x0688008008001fae */ /* 0x0005e4000d901d4e */
[----:B--2---:R-:W-:-:S05]  /*7e90*/  @P0 IMAD.SHL.U32 R0, R239, 0x2, RZ ;  /* 0x00000002ef000824 */ /* 0x004fca00078e00ff */
[----:B------:R2:W-:Y:S04]  /*7ea0*/  @P0 LDGSTS.E.BYPASS.LTC128B.128 [R0+0x5880], [R6.64], !P2 ;  /* 0x0588000006000fae */ /* 0x0005e8000d101d4e */
[----:B------:R2:W-:Y:S01]  /*7eb0*/  @P0 LDGSTS.E.BYPASS.LTC128B.128 [R0+0x7080], [R6.64+0x80], !P3 ;  /* 0x0708008006000fae */ /* 0x0005e2000d901d4e */
[----:B------:R-:W-:Y:S01]  /*7ec0*/  ISETP.GE.AND P0, PT, R117, 0x21, PT ;  /* 0x000000217500780c */ /* 0x000fe20003f06270 */
[----:B--2---:R-:W-:-:S05]  /*7ed0*/  IMAD.SHL.U32 R0, R11, 0x20, RZ ;  /* 0x000000200b007824 */ /* 0x004fca00078e00ff */
[----:B------:R-:W-:-:S07]  /*7ee0*/  IADD3 R0, R0, UR5, RZ ;  /* 0x0000000500007c10 */ /* 0x000fce000fffe0ff */
[----:B------:R-:W-:Y:S05]  /*7ef0*/  @!P0 BRA `(.L_x_1176) ;  /* 0x0000007000008947 */ /* 0x000fea0003800000 */
[----:B-1----:R-:W-:-:S05]  /*7f00*/  IADD3 R5, P0, R4, UR4, RZ ;  /* 0x0000000404057c10 */ /* 0x002fca000ff1e0ff */
[----:B------:R-:W-:Y:S01]  /*7f10*/  IMAD.X R0, R0, 0x1, R10, P0 ;  /* 0x0000000100007824 */ /* 0x000fe200000e060a */
[----:B------:R-:W-:-:S04]  /*7f20*/  LEA R4, P0, R5, c[0x0][0x1c8], 0x1 ;  /* 0x0000720005047a11 */ /* 0x000fc800078008ff */
[----:B------:R-:W-:Y:S01]  /*7f30*/  LEA.HI.X R5, R5, c[0x0][0x1cc], R0, 0x1, P0 ;  /* 0x0000730005057a11 */ /* 0x000fe200000f0c00 */
[----:B------:R-:W-:-:S05]  /*7f40*/  IMAD.SHL.U32 R0, R239, 0x2, RZ ;  /* 0x00000002ef007824 */ /* 0x000fca00078e00ff */
[----:B------:R1:W-:Y:S04]  /*7f50*/  LDGSTS.E.BYPASS.LTC128B.128 [R0+0x6080], [R4.64], !P2 ;  /* 0x0608000004007fae */ /* 0x0003e8000d101d4e */
[----:B------:R1:W-:Y:S02]  /*7f60*/  LDGSTS.E.BYPASS.LTC128B.128 [R0+0x7880], [R4.64+0x80], !P3 ;  /* 0x0788008004007fae */ /* 0x0003e4000d901d4e */
.L_x_1176:
[----:B-1----:R-:W-:Y:S05]  /*7f70*/  BSYNC B0 ;  /* 0x0000000000007941 */ /* 0x002fea0003800000 */
.L_x_1175:
[----:B------:R-:W-:Y:S01]  /*7f80*/  ISETP.LT.AND P0, PT, RZ, c[0x0][0x27c], PT ;  /* 0x00009f00ff007a0c */ /* 0x000fe20003f01270 */
[----:B------:R-:W0:Y:S01]  /*7f90*/  LDGDEPBAR ;  /* 0x00000000000079af */ /* 0x000e220000000000 */
[----:B------:R-:W-:-:S04]  /*7fa0*/  LEA.HI R141, R143, R191, RZ, 0x5 ;  /* 0x000000bf8f8d7211 */ /* 0x000fc800078f28ff */
[----:B------:R-:W-:-:S07]  /*7fb0*/  SHF.R.S32.HI R142, RZ, 0x5, R141 ;  /* 0x00000005ff8e7819 */ /* 0x000fce000001148d */
[----:B------:R-:W-:Y:S05]  /*7fc0*/  @P0 BRA `(.L_x_1177) ;  /* 0x0000002000000947 */ /* 0x000fea0003800000 */
[----:B------:R-:W-:-:S04]  /*7fd0*/  DEPBAR.LE SB0, 0x1 ;  /* 0x000080400000791a */ /* 0x000fc80000000000 */
[----:B------:R-:W-:Y:S05]  /*7fe0*/  BRA `(.L_x_1178) ;  /* 0x000092b000007947 */ /* 0x000fea0003800000 */
.L_x_1177:
        /* <DEDUP_REMOVED lines=9> */
[C---:B------:R-:W-:Y:S01]  /*8080*/  IMAD R5, R137.reuse, c[0x0][0x294], R0 ;  /* 0x0000a50089057a24 */ /* 0x040fe200078e0200 */
[----:B------:R-:W-:Y:S01]  /*8090*/  LEA R0, R64, R15, 0x4 ;  /* 0x0000000f40007211 */ /* 0x000fe200078e20ff */
[----:B------:R-:W-:Y:S01]  /*80a0*/  IMAD.WIDE.U32 R10, R137, c[0x0][0x290], RZ ;  /* 0x0000a400890a7a25 */ /* 0x000fe200078e00ff */
[----:B------:R-:W-:-:S04]  /*80b0*/  IADD3 R7, R4, R9, RZ ;  /* 0x0000000904077210 */ /* 0x000fc80007ffe0ff */
[----:B------:R-:W-:Y:S01]  /*80c0*/  IADD3 R5, R5, R11, RZ ;  /* 0x0000000b05057210 */ /* 0x000fe20007ffe0ff */
[----:B------:R-:W-:Y:S05]  /*80d0*/  @!P0 BRA `(.L_x_1179) ;  /* 0x000047f000008947 */ /* 0x000fea0003800000 */
[----:B------:R-:W-:Y:S01]  /*80e0*/  ISETP.NE.AND P1, PT, R157, 0x1, PT ;  /* 0x000000019d00780c */ /* 0x000fe20003f25270 */
[----:B------:R-:W-:Y:S01]  /*80f0*/  IMAD.SHL.U32 R68, R64, 0x4, RZ ;  /* 0x0000000440447824 */ /* 0x000fe200078e00ff */
[----:B------:R-:W-:Y:S01]  /*8100*/  BSSY B0, `(.L_x_1180) ;  /* 0x0000035000007945 */ /* 0x000fe20003800000 */
[----:B------:R-:W-:Y:S01]  /*8110*/  IMAD.MOV.U32 R6, RZ, RZ, R8 ;  /* 0x000000ffff067224 */ /* 0x000fe200078e0008 */
[----:B------:R-:W-:Y:S01]  /*8120*/  CS2R R34, SRZ ;  /* 0x0000000000227805 */ /* 0x000fe2000001ff00 */
[----:B------:R-:W-:Y:S01]  /*8130*/  CS2R R24, SRZ ;  /* 0x0000000000187805 */ /* 0x000fe2000001ff00 */
[C---:B------:R-:W-:Y:S01]  /*8140*/  ISETP.GE.AND P0, PT, R68.reuse, c[0x0][0x27c], PT ;  /* 0x00009f0044007a0c */ /* 0x040fe20003f06270 */
[----:B------:R-:W-:Y:S01]  /*8150*/  CS2R R20, SRZ ;  /* 0x0000000000147805 */ /* 0x000fe2000001ff00 */
[----:B------:R-:W-:Y:S01]  /*8160*/  IADD3 R91, R68, 0x20, RZ ;  /* 0x00000020445b7810 */ /* 0x000fe20007ffe0ff */
[----:B------:R-:W-:Y:S01]  /*8170*/  CS2R R26, SRZ ;  /* 0x00000000001a7805 */ /* 0x000fe2000001ff00 */
[----:B------:R-:W-:Y:S01]  /*8180*/  SEL R12, RZ, 0x1, P0 ;  /* 0x00000001ff0c7807 */ /* 0x000fe20000000000 */
[----:B------:R-:W-:-:S02]  /*8190*/  CS2R R22, SRZ ;  /* 0x0000000000167805 */ /* 0x000fc4000001ff00 */
        /* <DEDUP_REMOVED lines=9> */
[----:B------:R-:W-:Y:S02]  /*8230*/  IMAD R6, R4, c[0x0][0x290], RZ ;  /* 0x0000a40004067a24 */ /* 0x000fe400078e02ff */
[----:B------:R-:W-:Y:S02]  /*8240*/  IMAD.MOV.U32 R4, RZ, RZ, R10 ;  /* 0x000000ffff047224 */ /* 0x000fe400078e000a */
[----:B------:R1:W2:Y:S02]  /*8250*/  SHFL.IDX PT, R7, R15, RZ, 0x181f ;  /* 0x00181fff0f077589 */ /* 0x0002a400000e0000 */
[----:B------:R-:W-:-:S04]  /*8260*/  IMAD.WIDE.U32 R4, R0, c[0x0][0x290], R4 ;  /* 0x0000a40000047a25 */ /* 0x000fc800078e0004 */
[----:B------:R-:W-:Y:S01]  /*8270*/  IMAD R0, R0, c[0x0][0x294], R6 ;  /* 0x0000a50000007a24 */ /* 0x000fe200078e0206 */
[----:B---3--:R-:W-:Y:S01]  /*8280*/  LEA R14, P0, R4, c[0x0][0x288], 0x1 ;  /* 0x0000a200040e7a11 */ /* 0x008fe200078008ff */
[----:B------:R1:W3:Y:S02]  /*8290*/  SHFL.IDX PT, R6, R16, RZ, 0x181f ;  /* 0x00181fff10067589 */ /* 0x0002e400000e0000 */
[----:B------:R-:W-:-:S05]  /*82a0*/  IMAD.IADD R0, R5, 0x1, R0 ;  /* 0x0000000105007824 */ /* 0x000fca00078e0200 */
[----:B------:R-:W-:Y:S02]  /*82b0*/  LEA.HI.X R13, R4, c[0x0][0x28c], R0, 0x1, P0 ;  /* 0x0000a300040d7a11 */ /* 0x000fe400000f0c00 */
[----:B------:R-:W-:Y:S01]  /*82c0*/  ISETP.GE.AND P0, PT, R91, c[0x0][0x27c], PT ;  /* 0x00009f005b007a0c */ /* 0x000fe20003f06270 */
[----:B------:R1:W4:Y:S03]  /*82d0*/  SHFL.IDX PT, R4, R14, RZ, 0x181f ;  /* 0x00181fff0e047589 */ /* 0x00032600000e0000 */
[----:B------:R-:W-:Y:S01]  /*82e0*/  SEL R0, RZ, 0xffffffff, P0 ;  /* 0xffffffffff007807 */ /* 0x000fe20000000000 */
[----:B------:R1:W1:Y:S04]  /*82f0*/  SHFL.IDX PT, R5, R13, RZ, 0x181f ;  /* 0x00181fff0d057589 */ /* 0x00026800000e0000 */
[----:B------:R-:W-:-:S05]  /*8300*/  IMAD.SHL.U32 R0, R0, 0x2, RZ ;  /* 0x0000000200007824 */ /* 0x000fca00078e00ff */
[----:B------:R-:W-:Y:S01]  /*8310*/  LOP3.LUT R12, R0, 0x2, R12, 0xe2, !PT ;  /* 0x00000002000c7812 */ /* 0x000fe200078ee20c */
[----:B------:R-:W-:Y:S05]  /*8320*/  @P5 BRA `(.L_x_1181) ;  /* 0x0000012000005947 */ /* 0x000fea0003800000 */
[----:B--23--:R-:W-:Y:S01]  /*8330*/  LOP3.LUT R0, R12, 0x1, RZ, 0xc0, !PT ;  /* 0x000000010c007812 */ /* 0x00cfe200078ec0ff */
[----:B------:R-:W-:Y:S01]  /*8340*/  CS2R R20, SRZ ;  /* 0x0000000000147805 */ /* 0x000fe2000001ff00 */
[----:B------:R-:W-:Y:S02]  /*8350*/  CS2R R22, SRZ ;  /* 0x0000000000167805 */ /* 0x000fe4000001ff00 */
[----:B------:R-:W-:-:S13]  /*8360*/  ISETP.NE.U32.AND P0, PT, R0, 0x1, PT ;  /* 0x000000010000780c */ /* 0x000fda0003f05070 */
[----:B------:R-:W-:-:S04]  /*8370*/  @!P0 IMAD.WIDE R10, R68, 0x2, R6 ;  /* 0x00000002440a8825 */ /* 0x000fc800078e0206 */
[----:B-1--4-:R-:W-:Y:S01]  /*8380*/  @!P0 IMAD.WIDE R8, R68, 0x2, R4 ;  /* 0x0000000244088825 */ /* 0x012fe200078e0204 */
[----:B------:R1:W5:Y:S04]  /*8390*/  @!P0 LD.E.64 R20, [R10.64] ;  /* 0x0000000e0a148980 */ /* 0x000368000c101b00 */
[----:B------:R1:W5:Y:S01]  /*83a0*/  @!P0 LD.E.64 R22, [R8.64] ;  /* 0x0000000e08168980 */ /* 0x000362000c101b00 */
[----:B------:R-:W-:Y:S01]  /*83b0*/  LOP3.LUT P0, RZ, R12, 0x2, RZ, 0xc0, !PT ;  /* 0x000000020cff7812 */ /* 0x000fe2000780c0ff */
[----:B------:R-:W-:Y:S01]  /*83c0*/  CS2R R24, SRZ ;  /* 0x0000000000187805 */ /* 0x000fe2000001ff00 */
[----:B------:R-:W-:-:S11]  /*83d0*/  CS2R R26, SRZ ;  /* 0x00000000001a7805 */ /* 0x000fd6000001ff00 */
[----:B------:R-:W-:-:S04]  /*83e0*/  @P0 SHF.R.S32.HI R0, RZ, 0x1f, R91 ;  /* 0x0000001fff000819 */ /* 0x000fc8000001145b */
[----:B------:R-:W-:-:S04]  /*83f0*/  @P0 LEA.HI R0, R0, R91, RZ, 0x2 ;  /* 0x0000005b00000211 */ /* 0x000fc800078f10ff */
[----:B------:R-:W-:-:S05]  /*8400*/  @P0 LOP3.LUT R0, R0, 0xfffffffc, RZ, 0xc0, !PT ;  /* 0xfffffffc00000812 */ /* 0x000fca00078ec0ff */
[----:B------:R-:W-:-:S04]  /*8410*/  @P0 IMAD.WIDE R6, R0, 0x2, R6 ;  /* 0x0000000200060825 */ /* 0x000fc800078e0206 */
[----:B------:R-:W-:Y:S01]  /*8420*/  @P0 IMAD.WIDE R4, R0, 0x2, R4 ;  /* 0x0000000200040825 */ /* 0x000fe200078e0204 */
[----:B------:R1:W5:Y:S04]  /*8430*/  @P0 LD.E.64 R24, [R6.64] ;  /* 0x0000000e06180980 */ /* 0x000368000c101b00 */
[----:B------:R1:W5:Y:S02]  /*8440*/  @P0 LD.E.64 R26, [R4.64] ;  /* 0x0000000e041a0980 */ /* 0x000364000c101b00 */
.L_x_1181:
[----:B--23--:R-:W-:Y:S05]  /*8450*/  BSYNC B0 ;  /* 0x0000000000007941 */ /* 0x00cfea0003800000 */
.L_x_1180:
[----:B-1---5:R-:W-:Y:S01]  /*8460*/  IMAD.MOV.U32 R10, RZ, RZ, R24 ;  /* 0x000000ffff0a7224 */ /* 0x022fe200078e0018 */
[----:B------:R1:W2:Y:S01]  /*8470*/  SHFL.IDX PT, R7, R15, 0x1, 0x181f ;  /* 0x00381f000f077f89 */ /* 0x0002a200000e0000 */
        /* <DEDUP_REMOVED lines=11> */
[----:B------:R1:W3:Y:S01]  /*8530*/  SHFL.IDX PT, R6, R16, 0x1, 0x181f ;  /* 0x00381f0010067f89 */ /* 0x0002e200000e0000 */
[----:B------:R-:W-:Y:S01]  /*8540*/  IMAD.MOV.U32 R0, RZ, RZ, R23 ;  /* 0x000000ffff007224 */ /* 0x000fe200078e0017 */
[----:B------:R-:W-:Y:S01]  /*8550*/  PRMT R93, R10, 0x7610, R93 ;  /* 0x000076100a5d7816 */ /* 0x000fe2000000005d */
[----:B------:R-:W-:Y:S01]  /*8560*/  CS2R R28, SRZ ;  /* 0x00000000001c7805 */ /* 0x000fe2000001ff00 */
[----:B------:R1:W4:Y:S01]  /*8570*/  SHFL.IDX PT, R5, R13, 0x1, 0x181f ;  /* 0x00381f000d057f89 */ /* 0x00032200000e0000 */
[----:B------:R-:W-:Y:S01]  /*8580*/  PRMT R94, R9, 0x7610, R94 ;  /* 0x00007610095e7816 */ /* 0x000fe2000000005e */
[----:B------:R-:W-:Y:S01]  /*8590*/  CS2R R32, SRZ ;  /* 0x0000000000207805 */ /* 0x000fe2000001ff00 */
[----:B------:R-:W-:Y:S01]  /*85a0*/  PRMT R69, R8, 0x7610, R69 ;  /* 0x0000761008457816 */ /* 0x000fe20000000045 */
[----:B----4-:R1:W4:Y:S01]  /*85b0*/  SHFL.IDX PT, R4, R14, 0x1, 0x181f ;  /* 0x00381f000e047f89 */ /* 0x01032200000e0000 */
[----:B------:R-:W-:Y:S01]  /*85c0*/  PRMT R90, R0, 0x7610, R90 ;  /* 0x00007610005a7816 */ /* 0x000fe2000000005a */
[----:B------:R-:W-:Y:S01]  /*85d0*/  CS2R R30, SRZ ;  /* 0x00000000001e7805 */ /* 0x000fe2000001ff00 */
[----:B------:R-:W-:Y:S05]  /*85e0*/  @P6 BRA `(.L_x_1183) ;  /* 0x0000012000006947 */ /* 0x000fea0003800000 */
[----:B------:R-:W-:Y:S01]  /*85f0*/  LOP3.LUT R0, R12, 0x1, RZ, 0xc0, !PT ;  /* 0x000000010c007812 */ /* 0x000fe200078ec0ff */
[----:B------:R-:W-:Y:S01]  /*8600*/  CS2R R28, SRZ ;  /* 0x00000000001c7805 */ /* 0x000fe2000001ff00 */
[----:B------:R-:W-:-:S02]  /*8610*/  CS2R R30, SRZ ;  /* 0x00000000001e7805 */ /* 0x000fc4000001ff00 */
[----:B------:R-:W-:-:S13]  /*8620*/  ISETP.NE.U32.AND P0, PT, R0, 0x1, PT ;  /* 0x000000010000780c */ /* 0x000fda0003f05070 */
[----:B--23--:R-:W-:-:S04]  /*8630*/  @!P0 IMAD.WIDE R10, R68, 0x2, R6 ;  /* 0x00000002440a8825 */ /* 0x00cfc800078e0206 */
[----:B----4-:R-:W-:Y:S01]  /*8640*/  @!P0 IMAD.WIDE R8, R68, 0x2, R4 ;  /* 0x0000000244088825 */ /* 0x010fe200078e0204 */
        /* <DEDUP_REMOVED lines=12> */
.L_x_1183:
[----:B------:R-:W-:Y:S05]  /*8710*/  BSYNC B0 ;  /* 0x0000000000007941 */ /* 0x000fea0003800000 */
.L_x_1182:
[----:B------:R-:W-:Y:S01]  /*8720*/  ISETP.NE.AND P0, PT, R37, RZ, PT ;  /* 0x000000ff2500720c */ /* 0x000fe20003f05270 */
[----:B--2--5:R-:W-:Y:S01]  /*8730*/  IMAD.MOV.U32 R10, RZ, RZ, R34 ;  /* 0x000000ffff0a7224 */ /* 0x024fe200078e0022 */
[----:B------:R2:W1:Y:S01]  /*8740*/  SHFL.IDX PT, R7, R15, 0x2, 0x181f ;  /* 0x00581f000f077f89 */ /* 0x00046200000e0000 */
        /* <DEDUP_REMOVED lines=11> */
[----:B---3--:R2:W3:Y:S01]  /*8800*/  SHFL.IDX PT, R6, R16, 0x2, 0x181f ;  /* 0x00581f0010067f89 */ /* 0x0084e200000e0000 */
        /* <DEDUP_REMOVED lines=10> */
[----:B------:R-:W-:Y:S01]  /*88b0*/  CS2R R44, SRZ ;  /* 0x00000000002c7805 */ /* 0x000fe2000001ff00 */
[----:B------:R-:W-:Y:S01]  /*88c0*/  CS2R R40, SRZ ;  /* 0x0000000000287805 */ /* 0x000fe2000001ff00 */
[----:B------:R-:W-:Y:S05]  /*88d0*/  @P0 BRA `(.L_x_1185) ;  /* 0x0000012000000947 */ /* 0x000fea0003800000 */
[----:B-1----:R-:W-:Y:S01]  /*88e0*/  LOP3.LUT R0, R12, 0x1, RZ, 0xc0, !PT ;  /* 0x000000010c007812 */ /* 0x002fe200078ec0ff */
[----:B------:R-:W-:Y:S01]  /*88f0*/  CS2R R38, SRZ ;  /* 0x0000000000267805 */ /* 0x000fe2000001ff00 */
[----:B------:R-:W-:-:S02]  /*8900*/  CS2R R40, SRZ ;  /* 0x0000000000287805 */ /* 0x000fc4000001ff00 */
[----:B------:R-:W-:-:S13]  /*8910*/  ISETP.NE.U32.AND P0, PT, R0, 0x1, PT ;  /* 0x000000010000780c */ /* 0x000fda0003f05070 */
[----:B---3--:R-:W-:-:S04]  /*8920*/  @!P0 IMAD.WIDE R10, R68, 0x2, R6 ;  /* 0x00000002440a8825 */ /* 0x008fc800078e0206 */
        /* <DEDUP_REMOVED lines=13> */
.L_x_1185:
[----:B-1----:R-:W-:Y:S05]  /*8a00*/  BSYNC B0 ;  /* 0x0000000000007941 */ /* 0x002fea0003800000 */
.L_x_1184:
[----:B------:R-:W-:Y:S01]  /*8a10*/  ISETP.NE.AND P0, PT, R48, RZ, PT ;  /* 0x000000ff3000720c */ /* 0x000fe20003f05270 */
[----:B-----5:R-:W-:Y:S01]  /*8a20*/  IMAD.MOV.U32 R10, RZ, RZ, R42 ;  /* 0x000000ffff0a7224 */ /* 0x020fe200078e002a */
        /* <DEDUP_REMOVED lines=42> */
.L_x_1187:
[----:B------:R-:W-:Y:S05]  /*8cd0*/  BSYNC B0 ;  /* 0x0000000000007941 */ /* 0x000fea0003800000 */
.L_x_1186:
        /* <DEDUP_REMOVED lines=46> */
.L_x_1189:
[----:B-1----:R-:W-:Y:S05]  /*8fc0*/  BSYNC B0 ;  /* 0x0000000000007941 */ /* 0x002fea0003800000 */
.L_x_1188:
        /* <DEDUP_REMOVED lines=44> */
.L_x_1191:
[----:B------:R-:W-:Y:S05]  /*9290*/  BSYNC B0 ;  /* 0x0000000000007941 */ /* 0x000fea0003800000 */
.L_x_1190:
        /* <DEDUP_REMOVED lines=28> */
[C---:B-1----:R-:W-:Y:S01]  /*9460*/  LOP3.LUT P0, RZ, R12.reuse, 0x2, RZ, 0xc0, !PT ;  /* 0x000000020cff7812 */ /* 0x042fe2000780c0ff */
[----:B------:R-:W-:Y:S01]  /*9470*/  CS2R R74, SRZ ;  /* 0x00000000004a7805 */ /* 0x000fe2000001ff00 */
[----:B------:R-:W-:Y:S01]  /*9480*/  LOP3.LUT R0, R12, 0x1, RZ, 0xc0, !PT ;  /* 0x000000010c007812 */ /* 0x000fe200078ec0ff */
[----:B------:R-:W-:Y:S01]  /*9490*/  CS2R R76, SRZ ;  /* 0x00000000004c7805 */ /* 0x000fe2000001ff00 */
[----:B------:R-:W-:Y:S01]  /*94a0*/  CS2R R78, SRZ ;  /* 0x00000000004e7805 */ /* 0x000fe2000001ff00 */
[----:B------:R-:W-:Y:S01]  /*94b0*/  CS2R R80, SRZ ;  /* 0x0000000000507805 */ /* 0x000fe2000001ff00 */
[----:B------:R-:W-:-:S07]  /*94c0*/  ISETP.NE.U32.AND P1, PT, R0, 0x1, PT ;  /* 0x000000010000780c */ /* 0x000fce0003f25070 */
[----:B------:R-:W-:-:S04]  /*94d0*/  @P0 SHF.R.S32.HI R0, RZ, 0x1f, R91 ;  /* 0x0000001fff000819 */ /* 0x000fc8000001145b */
[----:B------:R-:W-:Y:S02]  /*94e0*/  @P0 LEA.HI R0, R0, R91, RZ, 0x2 ;  /* 0x0000005b00000211 */ /* 0x000fe400078f10ff */
[----:B---3--:R-:W-:Y:S02]  /*94f0*/  @!P1 IMAD.WIDE R10, R68, 0x2, R6 ;  /* 0x00000002440a9825 */ /* 0x008fe400078e0206 */
[----:B------:R-:W-:-:S03]  /*9500*/  @P0 LOP3.LUT R0, R0, 0xfffffffc, RZ, 0xc0, !PT ;  /* 0xfffffffc00000812 */ /* 0x000fc600078ec0ff */
[----:B------:R1:W5:Y:S02]  /*9510*/  @!P1 LD.E.64 R74, [R10.64] ;  /* 0x0000000e0a4a9980 */ /* 0x000364000c101b00 */
[----:B------:R-:W-:-:S04]  /*9520*/  @P0 IMAD.WIDE R8, R0, 0x2, R6 ;  /* 0x0000000200080825 */ /* 0x000fc800078e0206 */
[--C-:B----4-:R-:W-:Y:S01]  /*9530*/  @P0 IMAD.WIDE R6, R0, 0x2, R4.reuse ;  /* 0x0000000200060825 */ /* 0x110fe200078e0204 */
[----:B------:R1:W5:Y:S03]  /*9540*/  @P0 LD.E.64 R78, [R8.64] ;  /* 0x0000000e084e0980 */ /* 0x000366000c101b00 */
[----:B------:R-:W-:Y:S01]  /*9550*/  @!P1 IMAD.WIDE R4, R68, 0x2, R4 ;  /* 0x0000000244049825 */ /* 0x000fe200078e0204 */
[----:B------:R1:W5:Y:S04]  /*9560*/  @P0 LD.E.64 R80, [R6.64] ;  /* 0x0000000e06500980 */ /* 0x000368000c101b00 */
[----:B------:R1:W5:Y:S02]  /*9570*/  @!P1 LD.E.64 R76, [R4.64] ;  /* 0x0000000e044c9980 */ /* 0x000364000c101b00 */
.L_x_1193:
[----:B-1----:R-:W-:Y:S05]  /*9580*/  BSYNC B0 ;  /* 0x0000000000007941 */ /* 0x002fea0003800000 */
.L_x_1192:
        /* <DEDUP_REMOVED lines=25> */
[C---:B------:R-:W-:Y:S01]  /*9720*/  LOP3.LUT P0, RZ, R12.reuse, 0x2, RZ, 0xc0, !PT ;  /* 0x000000020cff7812 */ /* 0x040fe2000780c0ff */
        /* <DEDUP_REMOVED lines=8> */
[----:B--23--:R-:W-:Y:S02]  /*97b0*/  @!P1 IMAD.WIDE R10, R68, 0x2, R6 ;  /* 0x00000002440a9825 */ /* 0x00cfe400078e0206 */
        /* <DEDUP_REMOVED lines=8> */
.L_x_1195:
[----:B------:R-:W-:Y:S05]  /*9840*/  BSYNC B0 ;  /* 0x0000000000007941 */ /* 0x000fea0003800000 */
.L_x_1194:
[----:B--2---:R-:W-:Y:S01]  /*9850*/  IMAD.IADD R5, R18, 0x1, -R212 ;  /* 0x0000000112057824 */ /* 0x004fe200078e0ad4 */
[----:B------:R-:W-:-:S04]  /*9860*/  DEPBAR.LE SB0, 0x1 ;  /* 0x000080400000791a */ /* 0x000fc80000000000 */
[----:B------:R-:W-:Y:S01]  /*9870*/  IMNMX R37, R5, 0x80, PT ;  /* 0x0000008005257817 */ /* 0x000fe20003800200 */
[----:B-----5:R-:W-:Y:S01]  /*9880*/  IMAD.MOV.U32 R0, RZ, RZ, R88 ;  /* 0x000000ffff007224 */ /* 0x020fe200078e0058 */
[----:B------:R-:W-:Y:S01]  /*9890*/  BSSY B1, `(.L_x_1196) ;  /* 0x000006b000017945 */ /* 0x000fe20003800000 */
[----:B---3--:R-:W-:Y:S01]  /*98a0*/  IMAD.MOV.U32 R6, RZ, RZ, R89 ;  /* 0x000000ffff067224 */ /* 0x008fe200078e0059 */
[----:B------:R-:W-:Y:S01]  /*98b0*/  BAR.SYNC.DEFER_BLOCKING 0x0 ;  /* 0x0000000000007b1d */ /* 0x000fe20000010000 */
[----:B------:R-:W-:Y:S01]  /*98c0*/  ISETP.GE.AND P0, PT, R65, R37, PT ;  /* 0x000000254100720c */ /* 0x000fe20003f06270 */
[----:B----4-:R-:W-:Y:S02]  /*98d0*/  IMAD.MOV.U32 R4, RZ, RZ, R82 ;  /* 0x000000ffff047224 */ /* 0x010fe400078e0052 */
        /* <DEDUP_REMOVED lines=15> */
[----:B------:R-:W2:Y:S01]  /*99d0*/  LDS.128 R4, [R36+0x8080] ;  /* 0x0080800024047984 */ /* 0x000ea20000000c00 */
[----:B------:R-:W-:Y:S02]  /*99e0*/  SHF.R.U32.HI R0, RZ, 0x10, R23 ;  /* 0x00000010ff007819 */ /* 0x000fe40000011617 */
[----:B------:R-:W-:Y:S02]  /*99f0*/  SHF.R.U32.HI R11, RZ, 0x10, R21 ;  /* 0x00000010ff0b7819 */ /* 0x000fe40000011615 */
[----:B------:R-:W-:Y:S02]  /*9a00*/  SHF.R.U64 R17, R22, 0x10, R23 ;  /* 0x0000001016117819 */ /* 0x000fe40000001217 */
[----:B------:R-:W-:Y:S01]  /*9a10*/  SHF.R.U64 R19, R20, 0x10, R21 ;  /* 0x0000001014137819 */ /* 0x000fe20000001215 */
[----:B-1----:R-:W-:-:S04]  /*9a20*/  HADD2.F32 R16, -RZ, R11.H0_H0 ;  /* 0x2000000bff107230 */ /* 0x002fc80000004100 */
[----:B------:R-:W-:Y:S02]  /*9a30*/  HADD2.F32 R19, -RZ, R19.H0_H0 ;  /* 0x20000013ff137230 */ /* 0x000fe40000004100 */
[--C-:B--2---:R-:W-:Y:S02]  /*9a40*/  HADD2.F32 R8, -RZ, R7.reuse.H0_H0 ;  /* 0x20000007ff087230 */ /* 0x104fe40000004100 */
[--C-:B------:R-:W-:Y:S02]  /*9a50*/  HADD2.F32 R13, -RZ, R6.reuse.H0_H0 ;  /* 0x20000006ff0d7230 */ /* 0x100fe40000004100 */
[----:B------:R-:W-:Y:S02]  /*9a60*/  HADD2.F32 R12, -RZ, R6.H1_H1 ;  /* 0x30000006ff0c7230 */ /* 0x000fe40000004100 */
[----:B------:R-:W-:Y:S02]  /*9a70*/  HADD2.F32 R7, -RZ, R7.H1_H1 ;  /* 0x30000007ff077230 */ /* 0x000fe40000004100 */
[----:B------:R-:W-:-:S02]  /*9a80*/  HADD2.F32 R6, -RZ, R0.H0_H0 ;  /* 0x20000000ff067230 */ /* 0x000fc40000004100 */
[--C-:B------:R-:W-:Y:S02]  /*9a90*/  HADD2.F32 R15, -RZ, R5.reuse.H0_H0 ;  /* 0x20000005ff0f7230 */ /* 0x100fe40000004100 */
[----:B------:R-:W-:Y:S01]  /*9aa0*/  HADD2.F32 R14, -RZ, R5.H1_H1 ;  /* 0x30000005ff0e7230 */ /* 0x000fe20000004100 */
[CC--:B------:R-:W-:Y:S01]  /*9ab0*/  FMUL.FTZ R5, R7.reuse, R6.reuse ;  /* 0x0000000607057220 */ /* 0x0c0fe20000410000 */
[--C-:B------:R-:W-:Y:S01]  /*9ac0*/  HADD2.F32 R10, -RZ, R4.reuse.H0_H0 ;  /* 0x20000004ff0a7230 */ /* 0x100fe20000004100 */
[C---:B------:R-:W-:Y:S01]  /*9ad0*/  FMUL.FTZ R6, R8.reuse, R6 ;  /* 0x0000000608067220 */ /* 0x040fe20000410000 */
[----:B------:R-:W-:Y:S01]  /*9ae0*/  HADD2.F32 R9, -RZ, R4.H1_H1 ;  /* 0x30000004ff097230 */ /* 0x000fe20000004100 */
[-C--:B------:R-:W-:Y:S01]  /*9af0*/  FFMA.FTZ R18, R8, R16.reuse, -R5 ;  /* 0x0000001008127223 */ /* 0x080fe20000010805 */
[--C-:B------:R-:W-:Y:S01]  /*9b00*/  HADD2.F32 R0, -RZ, R69.reuse.H0_H0 ;  /* 0x20000045ff007230 */ /* 0x100fe20000004100 */
[----:B------:R-:W-:Y:S01]  /*9b10*/  FFMA.FTZ R16, R7, R16, R6 ;  /* 0x0000001007107223 */ /* 0x000fe20000010006 */
[----:B------:R-:W-:-:S02]  /*9b20*/  HADD2.F32 R4, -RZ, R69.H1_H1 ;  /* 0x30000045ff047230 */ /* 0x000fc40000004100 */
[----:B------:R-:W-:Y:S01]  /*9b30*/  HADD2.F32 R6, -RZ, R17.H0_H0 ;  /* 0x20000011ff067230 */ /* 0x000fe20000004100 */
[CC--:B------:R-:W-:Y:S02]  /*9b40*/  FMUL.FTZ R11, R9.reuse, R0.reuse ;  /* 0x00000000090b7220 */ /* 0x0c0fe40000410000 */
[C---:B------:R-:W-:Y:S01]  /*9b50*/  FMUL.FTZ R5, R10.reuse, R0 ;  /* 0x000000000a057220 */ /* 0x040fe20000410000 */
[--C-:B------:R-:W-:Y:S01]  /*9b60*/  HADD2.F32 R0, -RZ, R90.reuse.H0_H0 ;  /* 0x2000005aff007230 */ /* 0x100fe20000004100 */
[-C--:B------:R-:W-:Y:S02]  /*9b70*/  FFMA.FTZ R11, R10, R4.reuse, -R11 ;  /* 0x000000040a0b7223 */ /* 0x080fe4000001080b */
[----:B------:R-:W-:Y:S01]  /*9b80*/  FFMA.FTZ R9, R9, R4, R5 ;  /* 0x0000000409097223 */ /* 0x000fe20000010005 */
[----:B------:R-:W-:Y:S01]  /*9b90*/  HADD2.F32 R4, -RZ, R90.H1_H1 ;  /* 0x3000005aff047230 */ /* 0x000fe20000004100 */
[-C--:B------:R-:W-:Y:S02]  /*9ba0*/  FMUL.FTZ R5, R12, R0.reuse ;  /* 0x000000000c057220 */ /* 0x080fe40000410000 */
[----:B------:R-:W-:-:S02]  /*9bb0*/  FMUL.FTZ R0, R13, R0 ;  /* 0x000000000d007220 */ /* 0x000fc40000410000 */
[-C--:B------:R-:W-:Y:S02]  /*9bc0*/  FMUL.FTZ R7, R14, R6.reuse ;  /* 0x000000060e077220 */ /* 0x080fe40000410000 */
[----:B------:R-:W-:Y:S02]  /*9bd0*/  FMUL.FTZ R6, R15, R6 ;  /* 0x000000060f067220 */ /* 0x000fe40000410000 */
[-C--:B------:R-:W-:Y:S02]  /*9be0*/  FFMA.FTZ R8, R13, R4.reuse, -R5 ;  /* 0x000000040d087223 */ /* 0x080fe40000010805 */
[----:B------:R-:W-:Y:S02]  /*9bf0*/  FFMA.FTZ R4, R12, R4, R0 ;  /* 0x000000040c047223 */ /* 0x000fe40000010000 */
[-C--:B------:R-:W-:Y:S01]  /*9c00*/  FFMA.FTZ R0, R15, R19.reuse, -R7 ;  /* 0x000000130f007223 */ /* 0x080fe20000010807 */
[----:B------:R-:W-:Y:S01]  /*9c10*/  F2FP.PACK_AB R7, R16, R18 ;  /* 0x000000121007723e */ /* 0x000fe200000000ff */
[----:B------:R-:W-:Y:S01]  /*9c20*/  FFMA.FTZ R5, R14, R19, R6 ;  /* 0x000000130e057223 */ /* 0x000fe20000010006 */
[----:B------:R-:W-:-:S02]  /*9c30*/  F2FP.PACK_AB R6, R4, R8 ;  /* 0x000000080406723e */ /* 0x000fc400000000ff */
[----:B------:R-:W-:Y:S02]  /*9c40*/  F2FP.PACK_AB R4, R9, R11 ;  /* 0x0000000b0904723e */ /* 0x000fe400000000ff */
[----:B------:R-:W-:-:S05]  /*9c50*/  F2FP.PACK_AB R5, R5, R0 ;  /* 0x000000000505723e */ /* 0x000fca00000000ff */
[----:B------:R1:W-:Y:S02]  /*9c60*/  STS.128 [R36+0x8080], R4 ;  /* 0x0080800424007388 */ /* 0x0003e40000000c00 */
.L_x_1199:
[----:B------:R-:W-:Y:S05]  /*9c70*/  BSYNC B0 ;  /* 0x0000000000007941 */ /* 0x000fea0003800000 */
.L_x_1198:
[----:B------:R-:W-:-:S13]  /*9c80*/  ISETP.GE.AND P0, PT, R91, c[0x0][0x27c], PT ;  /* 0x00009f005b007a0c */ /* 0x000fda0003f06270 */
[----:B------:R-:W-:Y:S05]  /*9c90*/  @P0 BRA `(.L_x_1197) ;  /* 0x000002a000000947 */ /* 0x000fea0003800000 */
[----:B-1----:R-:W1:Y:S01]  /*9ca0*/  LDS.128 R4, [R36+0xc080] ;  /* 0x00c0800024047984 */ /* 0x002e620000000c00 */
[----:B------:R-:W-:Y:S02]  /*9cb0*/  SHF.R.U32.HI R0, RZ, 0x10, R27 ;  /* 0x00000010ff007819 */ /* 0x000fe4000001161b */
[----:B------:R-:W-:Y:S02]  /*9cc0*/  SHF.R.U32.HI R11, RZ, 0x10, R25 ;  /* 0x00000010ff0b7819 */ /* 0x000fe40000011619 */
[----:B------:R-:W-:Y:S02]  /*9cd0*/  SHF.R.U64 R17, R26, 0x10, R27 ;  /* 0x000000101a117819 */ /* 0x000fe4000000121b */
[----:B------:R-:W-:Y:S01]  /*9ce0*/  SHF.R.U64 R19, R24, 0x10, R25 ;  /* 0x0000001018137819 */ /* 0x000fe20000001219 */
[----:B------:R-:W-:-:S04]  /*9cf0*/  HADD2.F32 R16, -RZ, R11.H0_H0 ;  /* 0x2000000bff107230 */ /* 0x000fc80000004100 */
[----:B------:R-:W-:Y:S02]  /*9d00*/  HADD2.F32 R19, -RZ, R19.H0_H0 ;  /* 0x20000013ff137230 */ /* 0x000fe40000004100 */
[--C-:B-1----:R-:W-:Y:S02]  /*9d10*/  HADD2.F32 R8, -RZ, R7.reuse.H0_H0 ;  /* 0x20000007ff087230 */ /* 0x102fe40000004100 */
        /* <DEDUP_REMOVED lines=34> */
.L_x_1197:
[----:B------:R-:W-:Y:S05]  /*9f40*/  BSYNC B1 ;  /* 0x0000000000017941 */ /* 0x000fea0003800000 */
.L_x_1196:
        /* <DEDUP_REMOVED lines=49> */
.L_x_1203:
[----:B------:R-:W-:Y:S05]  /*a260*/  BSYNC B0 ;  /* 0x0000000000007941 */ /* 0x000fea0003800000 */
.L_x_1202:
        /* <DEDUP_REMOVED lines=44> */
.L_x_1201:
[----:B------:R-:W-:Y:S05]  /*a530*/  BSYNC B1 ;  /* 0x0000000000017941 */ /* 0x000fea0003800000 */
.L_x_1200:
        /* <DEDUP_REMOVED lines=49> */
.L_x_1207:
[----:B------:R-:W-:Y:S05]  /*a850*/  BSYNC B0 ;  /* 0x0000000000007941 */ /* 0x000fea0003800000 */
.L_x_1206:
        /* <DEDUP_REMOVED lines=44> */
.L_x_1205:
[----:B------:R-:W-:Y:S05]  /*ab20*/  BSYNC B1 ;  /* 0x0000000000017941 */ /* 0x000fea0003800000 */
.L_x_1204:
        /* <DEDUP_REMOVED lines=49> */
.L_x_1211:
[----:B------:R-:W-:Y:S05]  /*ae40*/  BSYNC B0 ;  /* 0x0000000000007941 */ /* 0x000fea0003800000 */
.L_x_1210:
        /* <DEDUP_REMOVED lines=44> */
.L_x_1209:
[----:B------:R-:W-:Y:S05]  /*b110*/  BSYNC B1 ;  /* 0x0000000000017941 */ /* 0x000fea0003800000 */
.L_x_1208:
        /* <DEDUP_REMOVED lines=49> */
.L_x_1215:
[----:B------:R-:W-:Y:S05]  /*b430*/  BSYNC B0 ;  /* 0x0000000000007941 */ /* 0x000fea0003800000 */
.L_x_1214:
        /* <DEDUP_REMOVED lines=44> */
.L_x_1213:
[----:B------:R-:W-:Y:S05]  /*b700*/  BSYNC B1 ;  /* 0x0000000000017941 */ /* 0x000fea0003800000 */
.L_x_1212:
        /* <DEDUP_REMOVED lines=49> */
.L_x_1219:
[----:B------:R-:W-:Y:S05]  /*ba20*/  BSYNC B0 ;  /* 0x0000000000007941 */ /* 0x000fea0003800000 */
.L_x_1218:
        /* <DEDUP_REMOVED lines=27> */
[----:B------:R-:W-:Y:S01]  /*bbe0*/  HADD2.F32 R0, -RZ, R113.H0_H0 ;  /* 0x20000071ff007230 */ /* 0x000fe20000004100 */
[-C--:B------:R-:W-:Y:S02]  /*bbf0*/  FFMA.FTZ R11, R10, R4.reuse, -R11 ;  /* 0x000000040a0b7223 */ /* 0x080fe4000001080b */
[----:B------:R-:W-:Y:S01]  /*bc00*/  FFMA.FTZ R9, R9, R4, R5 ;  /* 0x0000000409097223 */ /* 0x000fe20000010005 */
[----:B------:R-:W-:Y:S01]  /*bc10*/  HADD2.F32 R4, -RZ, R114.H0_H0 ;  /* 0x20000072ff047230 */ /* 0x000fe20000004100 */
        /* <DEDUP_REMOVED lines=13> */
.L_x_1217:
[----:B------:R-:W-:Y:S05]  /*bcf0*/  BSYNC B1 ;  /* 0x0000000000017941 */ /* 0x000fea0003800000 */
.L_x_1216:
        /* <DEDUP_REMOVED lines=26> */
[----:B------:R-:W-:Y:S01]  /*bea0*/  HADD2.F32 R0, -RZ, R113.H1_H1 ;  /* 0x30000071ff007230 */ /* 0x000fe20000004100 */
        /* <DEDUP_REMOVED lines=22> */
.L_x_1223:
[----:B------:R-:W-:Y:S05]  /*c010*/  BSYNC B0 ;  /* 0x0000000000007941 */ /* 0x000fea0003800000 */
.L_x_1222:
        /* <DEDUP_REMOVED lines=44> */
.L_x_1221:
[----:B------:R-:W-:Y:S05]  /*c2e0*/  BSYNC B1 ;  /* 0x0000000000017941 */ /* 0x000fea0003800000 */
.L_x_1220:
[----:B------:R-:W-:-:S04]  /*c2f0*/  IADD3 R0, R65, 0x70, RZ ;  /* 0x0000007041007810 */ /* 0x000fc80007ffe0ff */
        /* <DEDUP_REMOVED lines=47> */
.L_x_1226:
[----:B------:R-:W-:Y:S05]  /*c5f0*/  BSYNC B0 ;  /* 0x0000000000007941 */ /* 0x000fea0003800000 */
.L_x_1225:
        /* <DEDUP_REMOVED lines=21> */
[----:B------:R-:W-:Y:S01]  /*c750*/  HADD2.F32 R0, -RZ, R122.H0_H0 ;  /* 0x2000007aff007230 */ /* 0x000fe20000004100 */
[----:B------:R-:W-:Y:S01]  /*c760*/  FFMA.FTZ R16, R7, R16, R6 ;  /* 0x0000001007107223 */ /* 0x000fe20000010006 */
[----:B------:R-:W-:-:S02]  /*c770*/  HADD2.F32 R4, -RZ, R123.H0_H0 ;  /* 0x2000007bff047230 */ /* 0x000fc40000004100 */
[----:B------:R-:W-:Y:S01]  /*c780*/  HADD2.F32 R6, -RZ, R17.H0_H0 ;  /* 0x20000011ff067230 */ /* 0x000fe20000004100 */
[CC--:B------:R-:W-:Y:S02]  /*c790*/  FMUL.FTZ R11, R9.reuse, R0.reuse ;  /* 0x00000000090b7220 */ /* 0x0c0fe40000410000 */
[C---:B------:R-:W-:Y:S01]  /*c7a0*/  FMUL.FTZ R5, R10.reuse, R0 ;  /* 0x000000000a057220 */ /* 0x040fe20000410000 */
[----:B------:R-:W-:Y:S01]  /*c7b0*/  HADD2.F32 R0, -RZ, R122.H1_H1 ;  /* 0x3000007aff007230 */ /* 0x000fe20000004100 */
        /* <DEDUP_REMOVED lines=15> */
[----:B------:R1:W-:Y:S01]  /*c8b0*/  STS.128 [R36+0xf880], R4 ;  /* 0x00f8800424007388 */ /* 0x0003e20000000c00 */
[----:B------:R-:W-:Y:S05]  /*c8c0*/  BRA `(.L_x_1224) ;  /* 0x000049c000007947 */ /* 0x000fea0003800000 */
.L_x_1179:
        /* <DEDUP_REMOVED lines=8> */
[C---:B------:R-:W-:Y:S01]  /*c950*/  IMAD R4, R9.reuse, c[0x0][0x280], RZ ;  /* 0x0000a00009047a24 */ /* 0x040fe200078e02ff */
[----:B---3--:R-:W-:Y:S01]  /*c960*/  LEA R14, P0, R6, c[0x0][0x270], 0x1 ;  /* 0x00009c00060e7a11 */ /* 0x008fe200078008ff */
[----:B------:R-:W-:Y:S02]  /*c970*/  IMAD R9, R9, c[0x0][0x290], RZ ;  /* 0x0000a40009097a24 */ /* 0x000fe400078e02ff */
[----:B------:R-:W-:-:S04]  /*c980*/  IMAD R4, R0, c[0x0][0x284], R4 ;  /* 0x0000a10000047a24 */ /* 0x000fc800078e0204 */
[----:B------:R-:W-:-:S05]  /*c990*/  IMAD.IADD R4, R7, 0x1, R4 ;  /* 0x0000000107047824 */ /* 0x000fca00078e0204 */
[----:B------:R-:W-:Y:S01]  /*c9a0*/  LEA.HI.X R13, R6, c[0x0][0x274], R4, 0x1, P0 ;  /* 0x00009d00060d7a11 */ /* 0x000fe200000f0c04 */
[----:B------:R-:W-:Y:S01]  /*c9b0*/  IMAD.MOV.U32 R4, RZ, RZ, R10 ;  /* 0x000000ffff047224 */ /* 0x000fe200078e000a */
[----:B------:R-:W1:Y:S03]  /*c9c0*/  SHFL.IDX PT, R6, R14, RZ, 0x181f ;  /* 0x00181fff0e067589 */ /* 0x000e6600000e0000 */
[----:B------:R-:W-:-:S04]  /*c9d0*/  IMAD.WIDE.U32 R4, R0, c[0x0][0x290], R4 ;  /* 0x0000a40000047a25 */ /* 0x000fc800078e0004 */
[----:B------:R-:W-:Y:S01]  /*c9e0*/  IMAD R0, R0, c[0x0][0x294], R9 ;  /* 0x0000a50000007a24 */ /* 0x000fe200078e0209 */
[----:B------:R-:W-:-:S03]  /*c9f0*/  LEA R12, P0, R4, c[0x0][0x288], 0x1 ;  /* 0x0000a200040c7a11 */ /* 0x000fc600078008ff */
[----:B------:R-:W-:Y:S02]  /*ca00*/  IMAD.IADD R0, R5, 0x1, R0 ;  /* 0x0000000105007824 */ /* 0x000fe400078e0200 */
[----:B------:R-:W2:Y:S03]  /*ca10*/  SHFL.IDX PT, R5, R13, RZ, 0x181f ;  /* 0x00181fff0d057589 */ /* 0x000ea600000e0000 */
[----:B------:R-:W-:Y:S02]  /*ca20*/  LEA.HI.X R11, R4, c[0x0][0x28c], R0, 0x1, P0 ;  /* 0x0000a300040b7a11 */ /* 0x000fe400000f0c00 */
[----:B------:R-:W-:-:S03]  /*ca30*/  ISETP.GE.OR P0, PT, R17, c[0x0][0x27c], P5 ;  /* 0x00009f0011007a0c */ /* 0x000fc60002f06670 */
[----:B------:R-:W-:Y:S10]  /*ca40*/  SHFL.IDX PT, R8, R11, RZ, 0x181f ;  /* 0x00181fff0b087589 */ /* 0x000ff400000e0000 */
[C---:B------:R-:W-:Y:S01]  /*ca50*/  @!P0 IMAD.SHL.U32 R4, R17.reuse, 0x2, RZ ;  /* 0x0000000211048824 */ /* 0x040fe200078e00ff */
[----:B------:R-:W-:-:S04]  /*ca60*/  @!P0 SHF.L.U64.HI R0, R17, 0x1, R39 ;  /* 0x0000000111008819 */ /* 0x000fc80000010227 */
[----:B-1----:R-:W-:-:S05]  /*ca70*/  @!P0 IADD3 R6, P1, R6, R4, RZ ;  /* 0x0000000406068210 */ /* 0x002fca0007f3e0ff */
[----:B--2---:R-:W-:Y:S02]  /*ca80*/  @!P0 IMAD.X R7, R5, 0x1, R0, P1 ;  /* 0x0000000105078824 */ /* 0x004fe400008e0600 */
[----:B------:R-:W1:Y:S01]  /*ca90*/  SHFL.IDX PT, R5, R12, RZ, 0x181f ;  /* 0x00181fff0c057589 */ /* 0x000e6200000e0000 */
[----:B------:R-:W-:Y:S01]  /*caa0*/  CS2R R22, SRZ ;  /* 0x0000000000167805 */ /* 0x000fe2000001ff00 */
[----:B------:R-:W-:Y:S02]  /*cab0*/  CS2R R20, SRZ ;  /* 0x0000000000147805 */ /* 0x000fe4000001ff00 */
[----:B------:R2:W3:Y:S01]  /*cac0*/  @!P0 LD.E.128 R24, [R6.64] ;  /* 0x0000000e06188980 */ /* 0x0004e2000c101d00 */
[----:B-1----:R-:W-:-:S05]  /*cad0*/  @!P0 IADD3 R4, P1, R5, R4, RZ ;  /* 0x0000000405048210 */ /* 0x002fca0007f3e0ff */
[----:B------:R-:W-:-:S05]  /*cae0*/  @!P0 IMAD.X R5, R8, 0x1, R0, P1 ;  /* 0x0000000108058824 */ /* 0x000fca00008e0600 */
[----:B------:R3:W4:Y:S01]  /*caf0*/  @!P0 LD.E.128 R20, [R4.64] ;  /* 0x0000000e04148980 */ /* 0x000722000c101d00 */
[----:B------:R-:W-:Y:S03]  /*cb00*/  BSSY B0, `(.L_x_1227) ;  /* 0x0000027000007945 */ /* 0x000fe60003800000 */
[----:B--2---:R1:W2:Y:S01]  /*cb10*/  SHFL.IDX PT, R7, R14, 0x1, 0x181f ;  /* 0x00381f000e077f89 */ /* 0x0042a200000e0000 */
[----:B------:R-:W-:-:S03]  /*cb20*/  CS2R R46, SRZ ;  /* 0x00000000002e7805 */ /* 0x000fc6000001ff00 */
[----:B------:R1:W1:Y:S01]  /*cb30*/  SHFL.IDX PT, R8, R12, 0x1, 0x181f ;  /* 0x00381f000c087f89 */ /* 0x00026200000e0000 */
[----:B------:R-:W-:-:S03]  /*cb40*/  CS2R R44, SRZ ;  /* 0x00000000002c7805 */ /* 0x000fc6000001ff00 */
[----:B------:R1:W1:Y:S01]  /*cb50*/  SHFL.IDX PT, R9, R13, 0x1, 0x181f ;  /* 0x00381f000d097f89 */ /* 0x00026200000e0000 */
[----:B------:R-:W-:-:S03]  /*cb60*/  CS2R R42, SRZ ;  /* 0x00000000002a7805 */ /* 0x000fc6000001ff00 */
[----:B------:R1:W1:Y:S01]  /*cb70*/  SHFL.IDX PT, R10, R11, 0x1, 0x181f ;  /* 0x00381f000b0a7f89 */ /* 0x00026200000e0000 */
[----:B------:R-:W-:Y:S01]  /*cb80*/  CS2R R40, SRZ ;  /* 0x0000000000287805 */ /* 0x000fe2000001ff00 */
[----:B------:R-:W-:Y:S01]  /*cb90*/  ISETP.GE.AND P2, PT, R17, c[0x0][0x27c], PT ;  /* 0x00009f0011007a0c */ /* 0x000fe20003f46270 */
[----:B---3--:R-:W-:Y:S01]  /*cba0*/  IMAD.MOV.U32 R4, RZ, RZ, R24 ;  /* 0x000000ffff047224 */ /* 0x008fe200078e0018 */
[----:B------:R-:W-:Y:S01]  /*cbb0*/  MOV R6, R26 ;  /* 0x0000001a00067202 */ /* 0x000fe20000000f00 */
[----:B------:R-:W-:Y:S02]  /*cbc0*/  IMAD.MOV.U32 R0, RZ, RZ, R25 ;  /* 0x000000ffff007224 */ /* 0x000fe400078e0019 */
[----:B------:R-:W-:Y:S01]  /*cbd0*/  IMAD.MOV.U32 R5, RZ, RZ, R27 ;  /* 0x000000ffff057224 */ /* 0x000fe200078e001b */
[----:B------:R-:W-:Y:S02]  /*cbe0*/  PRMT R51, R6, 0x7610, R51 ;  /* 0x0000761006337816 */ /* 0x000fe40000000033 */
[----:B------:R-:W-:-:S02]  /*cbf0*/  PRMT R31, R4, 0x7610, R31 ;  /* 0x00007610041f7816 */ /* 0x000fc4000000001f */
[----:B------:R-:W-:Y:S02]  /*cc00*/  PRMT R28, R28, 0x5410, R0 ;  /* 0x000054101c1c7816 */ /* 0x000fe40000000000 */
[----:B------:R-:W-:Y:S01]  /*cc10*/  PRMT R32, R32, 0x5410, R5 ;  /* 0x0000541020207816 */ /* 0x000fe20000000005 */
[----:B----4-:R-:W-:Y:S01]  /*cc20*/  IMAD.MOV.U32 R6, RZ, RZ, R22 ;  /* 0x000000ffff067224 */ /* 0x010fe200078e0016 */
[----:B------:R-:W-:Y:S01]  /*cc30*/  MOV R5, R23 ;  /* 0x0000001700057202 */ /* 0x000fe20000000f00 */
[----:B------:R-:W-:Y:S02]  /*cc40*/  IMAD.MOV.U32 R4, RZ, RZ, R20 ;  /* 0x000000ffff047224 */ /* 0x000fe400078e0014 */
[----:B------:R-:W-:Y:S01]  /*cc50*/  IMAD.MOV.U32 R0, RZ, RZ, R21 ;  /* 0x000000ffff007224 */ /* 0x000fe200078e0015 */
[----:B------:R-:W-:Y:S02]  /*cc60*/  PRMT R31, R31, 0x5410, R6 ;  /* 0x000054101f1f7816 */ /* 0x000fe40000000006 */
[----:B------:R-:W-:-:S02]  /*cc70*/  PRMT R32, R5, 0x7610, R32 ;  /* 0x0000761005207816 */ /* 0x000fc40000000020 */
[----:B------:R-:W-:Y:S02]  /*cc80*/  PRMT R28, R4, 0x7610, R28 ;  /* 0x00007610041c7816 */ /* 0x000fe4000000001c */
[----:B------:R-:W-:Y:S01]  /*cc90*/  PRMT R15, R0, 0x7610, R15 ;  /* 0x00007610000f7816 */ /* 0x000fe2000000000f */
[----:B------:R-:W-:Y:S05]  /*cca0*/  @P6 BRA `(.L_x_1228) ;  /* 0x000000c000006947 */ /* 0x000fea0003800000 */
[----:B-12---:R-:W-:Y:S01]  /*ccb0*/  CS2R R44, SRZ ;  /* 0x00000000002c7805 */ /* 0x006fe2000001ff00 */
        /* <DEDUP_REMOVED lines=11> */
.L_x_1228:
[----:B-12---:R-:W-:Y:S05]  /*cd70*/  BSYNC B0 ;  /* 0x0000000000007941 */ /* 0x006fea0003800000 */
.L_x_1227:
[----:B------:R-:W1:Y:S01]  /*cd80*/  SHFL.IDX PT, R6, R14, 0x2, 0x181f ;  /* 0x00581f000e067f89 */ /* 0x000e6200000e0000 */
[----:B------:R-:W-:Y:S01]  /*cd90*/  ISETP.NE.AND P0, PT, R37, RZ, PT ;  /* 0x000000ff2500720c */ /* 0x000fe20003f05270 */
[----:B------:R-:W-:Y:S01]  /*cda0*/  CS2R R58, SRZ ;  /* 0x00000000003a7805 */ /* 0x000fe2000001ff00 */
[----:B------:R-:W-:Y:S01]  /*cdb0*/  CS2R R56, SRZ ;  /* 0x0000000000387805 */ /* 0x000fe2000001ff00 */
[----:B------:R-:W2:Y:S01]  /*cdc0*/  SHFL.IDX PT, R4, R13, 0x2, 0x181f ;  /* 0x00581f000d047f89 */ /* 0x000ea200000e0000 */
[C---:B------:R-:W-:Y:S02]  /*cdd0*/  ISETP.GE.OR P0, PT, R17.reuse, c[0x0][0x27c], P0 ;  /* 0x00009f0011007a0c */ /* 0x040fe40000706670 */
[----:B------:R-:W-:Y:S01]  /*cde0*/  ISETP.NE.AND P3, PT, R48, RZ, PT ;  /* 0x000000ff3000720c */ /* 0x000fe20003f65270 */
[----:B------:R-:W-:Y:S10]  /*cdf0*/  SHFL.IDX PT, R8, R11, 0x2, 0x181f ;  /* 0x00581f000b087f89 */ /* 0x000ff400000e0000 */
[C---:B------:R-:W-:Y:S01]  /*ce00*/  @!P0 IMAD.SHL.U32 R0, R17.reuse, 0x2, RZ ;  /* 0x0000000211008824 */ /* 0x040fe200078e00ff */
[----:B------:R-:W-:-:S04]  /*ce10*/  @!P0 SHF.L.U64.HI R5, R17, 0x1, R39 ;  /* 0x0000000111058819 */ /* 0x000fc80000010227 */
[----:B-1----:R-:W-:-:S05]  /*ce20*/  @!P0 IADD3 R6, P1, R6, R0, RZ ;  /* 0x0000000006068210 */ /* 0x002fca0007f3e0ff */
[----:B--2---:R-:W-:Y:S02]  /*ce30*/  @!P0 IMAD.X R7, R4, 0x1, R5, P1 ;  /* 0x0000000104078824 */ /* 0x004fe400008e0605 */
[----:B------:R-:W1:Y:S01]  /*ce40*/  SHFL.IDX PT, R4, R12, 0x2, 0x181f ;  /* 0x00581f000c047f89 */ /* 0x000e6200000e0000 */
[----:B------:R-:W-:Y:S01]  /*ce50*/  CS2R R62, SRZ ;  /* 0x00000000003e7805 */ /* 0x000fe2000001ff00 */
[----:B------:R-:W-:Y:S02]  /*ce60*/  CS2R R60, SRZ ;  /* 0x00000000003c7805 */ /* 0x000fe4000001ff00 */
[----:B------:R2:W3:Y:S01]  /*ce70*/  @!P0 LD.E.128 R56, [R6.64] ;  /* 0x0000000e06388980 */ /* 0x0004e2000c101d00 */
[----:B-1----:R-:W-:-:S05]  /*ce80*/  @!P0 IADD3 R4, P1, R4, R0, RZ ;  /* 0x0000000004048210 */ /* 0x002fca0007f3e0ff */
[----:B------:R-:W-:-:S05]  /*ce90*/  @!P0 IMAD.X R5, R8, 0x1, R5, P1 ;  /* 0x0000000108058824 */ /* 0x000fca00008e0605 */
[----:B------:R1:W4:Y:S01]  /*cea0*/  @!P0 LD.E.128 R60, [R4.64] ;  /* 0x0000000e043c8980 */ /* 0x000322000c101d00 */
[----:B--2--5:R-:W-:Y:S02]  /*ceb0*/  IMAD.MOV.U32 R6, RZ, RZ, R46 ;  /* 0x000000ffff067224 */ /* 0x024fe400078e002e */
[----:B------:R-:W-:-:S03]  /*cec0*/  IMAD.MOV.U32 R0, RZ, RZ, R45 ;  /* 0x000000ffff007224 */ /* 0x000fc600078e002d */
[----:B------:R-:W-:Y:S01]  /*ced0*/  PRMT R109, R109, 0x5410, R6 ;  /* 0x000054106d6d7816 */ /* 0x000fe20000000006 */
[----:B------:R-:W-:Y:S01]  /*cee0*/  IMAD.MOV.U32 R6, RZ, RZ, R42 ;  /* 0x000000ffff067224 */ /* 0x000fe200078e002a */
[----:B------:R-:W-:Y:S01]  /*cef0*/  PRMT R55, R55, 0x5410, R0 ;  /* 0x0000541037377816 */ /* 0x000fe20000000000 */
[----:B------:R-:W-:-:S03]  /*cf00*/  IMAD.MOV.U32 R0, RZ, RZ, R41 ;  /* 0x000000ffff007224 */ /* 0x000fc600078e0029 */
[----:B------:R-:W-:Y:S02]  /*cf10*/  PRMT R109, R6, 0x7610, R109 ;  /* 0x00007610066d7816 */ /* 0x000fe4000000006d */
[----:B------:R-:W-:Y:S01]  /*cf20*/  PRMT R55, R0, 0x7610, R55 ;  /* 0x0000761000377816 */ /* 0x000fe20000000037 */
[----:B-1----:R-:W-:Y:S02]  /*cf30*/  IMAD.MOV.U32 R5, RZ, RZ, R47 ;  /* 0x000000ffff057224 */ /* 0x002fe400078e002f */
[----:B------:R-:W-:-:S03]  /*cf40*/  IMAD.MOV.U32 R4, RZ, RZ, R44 ;  /* 0x000000ffff047224 */ /* 0x000fc600078e002c */
[----:B------:R-:W-:Y:S01]  /*cf50*/  PRMT R67, R67, 0x5410, R5 ;  /* 0x0000541043437816 */ /* 0x000fe20000000005 */
[----:B------:R-:W-:Y:S01]  /*cf60*/  IMAD.MOV.U32 R5, RZ, RZ, R43 ;  /* 0x000000ffff057224 */ /* 0x000fe200078e002b */
[----:B------:R-:W-:Y:S01]  /*cf70*/  PRMT R108, R108, 0x5410, R4 ;  /* 0x000054106c6c7816 */ /* 0x000fe20000000004 */
[----:B------:R-:W-:-:S03]  /*cf80*/  IMAD.MOV.U32 R4, RZ, RZ, R40 ;  /* 0x000000ffff047224 */ /* 0x000fc600078e0028 */
[----:B------:R-:W-:Y:S02]  /*cf90*/  PRMT R67, R5, 0x7610, R67 ;  /* 0x0000761005437816 */ /* 0x000fe40000000043 */
[----:B------:R-:W-:Y:S01]  /*cfa0*/  PRMT R108, R4, 0x7610, R108 ;  /* 0x00007610046c7816 */ /* 0x000fe2000000006c */
[----:B------:R1:W2:Y:S01]  /*cfb0*/  SHFL.IDX PT, R9, R13, 0x3, 0x181f ;  /* 0x00781f000d097f89 */ /* 0x0002a200000e0000 */
[----:B------:R-:W-:Y:S03]  /*cfc0*/  BSSY B0, `(.L_x_1229) ;  /* 0x0000025000007945 */ /* 0x000fe60003800000 */
[----:B------:R1:W1:Y:S01]  /*cfd0*/  SHFL.IDX PT, R7, R14, 0x3, 0x181f ;  /* 0x00781f000e077f89 */ /* 0x00026200000e0000 */
[----:B------:R-:W-:-:S03]  /*cfe0*/  CS2R R74, SRZ ;  /* 0x00000000004a7805 */ /* 0x000fc6000001ff00 */
[----:B------:R1:W1:Y:S01]  /*cff0*/  SHFL.IDX PT, R10, R11, 0x3, 0x181f ;  /* 0x00781f000b0a7f89 */ /* 0x00026200000e0000 */
[----:B------:R-:W-:-:S03]  /*d000*/  CS2R R72, SRZ ;  /* 0x0000000000487805 */ /* 0x000fc6000001ff00 */
[----:B------:R1:W1:Y:S01]  /*d010*/  SHFL.IDX PT, R8, R12, 0x3, 0x181f ;  /* 0x00781f000c087f89 */ /* 0x00026200000e0000 */
[----:B------:R-:W-:Y:S01]  /*d020*/  CS2R R70, SRZ ;  /* 0x0000000000467805 */ /* 0x000fe2000001ff00 */
[----:B------:R-:W-:Y:S01]  /*d030*/  CS2R R68, SRZ ;  /* 0x0000000000447805 */ /* 0x000fe2000001ff00 */
[----:B---3--:R-:W-:Y:S02]  /*d040*/  IMAD.MOV.U32 R6, RZ, RZ, R58 ;  /* 0x000000ffff067224 */ /* 0x008fe400078e003a */
[----:B------:R-:W-:Y:S02]  /*d050*/  IMAD.MOV.U32 R5, RZ, RZ, R59 ;  /* 0x000000ffff057224 */ /* 0x000fe400078e003b */
[----:B------:R-:W-:Y:S02]  /*d060*/  IMAD.MOV.U32 R4, RZ, RZ, R56 ;  /* 0x000000ffff047224 */ /* 0x000fe400078e0038 */
[----:B------:R-:W-:Y:S01]  /*d070*/  IMAD.MOV.U32 R0, RZ, RZ, R57 ;  /* 0x000000ffff007224 */ /* 0x000fe200078e0039 */
[----:B------:R-:W-:-:S02]  /*d080*/  PRMT R113, R113, 0x5410, R6 ;  /* 0x0000541071717816 */ /* 0x000fc40000000006 */
[----:B------:R-:W-:Y:S02]  /*d090*/  PRMT R111, R111, 0x5410, R5 ;  /* 0x000054106f6f7816 */ /* 0x000fe40000000005 */
[----:B------:R-:W-:Y:S02]  /*d0a0*/  PRMT R112, R112, 0x5410, R4 ;  /* 0x0000541070707816 */ /* 0x000fe40000000004 */
[----:B------:R-:W-:Y:S01]  /*d0b0*/  PRMT R110, R110, 0x5410, R0 ;  /* 0x000054106e6e7816 */ /* 0x000fe20000000000 */
[----:B----4-:R-:W-:Y:S02]  /*d0c0*/  IMAD.MOV.U32 R6, RZ, RZ, R62 ;  /* 0x000000ffff067224 */ /* 0x010fe400078e003e */
[----:B------:R-:W-:Y:S02]  /*d0d0*/  IMAD.MOV.U32 R5, RZ, RZ, R63 ;  /* 0x000000ffff057224 */ /* 0x000fe400078e003f */
[----:B------:R-:W-:Y:S02]  /*d0e0*/  IMAD.MOV.U32 R4, RZ, RZ, R60 ;  /* 0x000000ffff047224 */ /* 0x000fe400078e003c */
[----:B------:R-:W-:Y:S01]  /*d0f0*/  IMAD.MOV.U32 R0, RZ, RZ, R61 ;  /* 0x000000ffff007224 */ /* 0x000fe200078e003d */
[----:B------:R-:W-:-:S02]  /*d100*/  PRMT R113, R6, 0x7610, R113 ;  /* 0x0000761006717816 */ /* 0x000fc40000000071 */
[----:B------:R-:W-:Y:S02]  /*d110*/  PRMT R111, R5, 0x7610, R111 ;  /* 0x00007610056f7816 */ /* 0x000fe4000000006f */
        /* <DEDUP_REMOVED lines=15> */
.L_x_1230:
[----:B-12---:R-:W-:Y:S05]  /*d210*/  BSYNC B0 ;  /* 0x0000000000007941 */ /* 0x006fea0003800000 */
.L_x_1229:
        /* <DEDUP_REMOVED lines=73> */
.L_x_1232:
[----:B-12---:R-:W-:Y:S05]  /*d6b0*/  BSYNC B0 ;  /* 0x0000000000007941 */ /* 0x006fea0003800000 */
.L_x_1231:
[----:B------:R-:W1:Y:S01]  /*d6c0*/  SHFL.IDX PT, R6, R14, 0x6, 0x181f ;  /* 0x00d81f000e067f89 */ /* 0x000e6200000e0000 */
[----:B------:R-:W-:Y:S01]  /*d6d0*/  ISETP.NE.AND P0, PT, R92, RZ, PT ;  /* 0x000000ff5c00720c */ /* 0x000fe20003f05270 */
[----:B------:R-:W-:Y:S01]  /*d6e0*/  CS2R R98, SRZ ;  /* 0x0000000000627805 */ /* 0x000fe2000001ff00 */
[----:B------:R-:W-:Y:S01]  /*d6f0*/  CS2R R96, SRZ ;  /* 0x0000000000607805 */ /* 0x000fe2000001ff00 */
[----:B------:R-:W2:Y:S01]  /*d700*/  SHFL.IDX PT, R4, R13, 0x6, 0x181f ;  /* 0x00d81f000d047f89 */ /* 0x000ea200000e0000 */
[----:B------:R-:W-:-:S03]  /*d710*/  ISETP.GE.OR P0, PT, R17, c[0x0][0x27c], P0 ;  /* 0x00009f0011007a0c */ /* 0x000fc60000706670 */
        /* <DEDUP_REMOVED lines=66> */
.L_x_1234:
[----:B-12---:R-:W-:Y:S05]  /*db40*/  BSYNC B0 ;  /* 0x0000000000007941 */ /* 0x006fea0003800000 */
.L_x_1233:
        /* <DEDUP_REMOVED lines=21> */
[----:B------:R-:W-:Y:S01]  /*dca0*/  HADD2.F32 R14, -RZ, R28.H1_H1 ;  /* 0x3000001cff0e7230 */ /* 0x000fe20000004100 */
[--C-:B------:R-:W-:Y:S02]  /*dcb0*/  SHF.R.U64 R50, R24, 0x10, R25.reuse ;  /* 0x0000001018327819 */ /* 0x100fe40000001219 */
[----:B------:R-:W-:Y:S02]  /*dcc0*/  LEA.HI R0, R0, R64, RZ, 0x1d ;  /* 0x0000004000007211 */ /* 0x000fe400078fe8ff */
[----:B------:R-:W-:Y:S02]  /*dcd0*/  SHF.R.U32.HI R17, RZ, 0x10, R25 ;  /* 0x00000010ff117819 */ /* 0x000fe40000011619 */
[----:B------:R-:W-:-:S02]  /*dce0*/  SHF.R.S32.HI R5, RZ, 0x1f, R0 ;  /* 0x0000001fff057819 */ /* 0x000fc40000011400 */
[----:B------:R-:W-:Y:S01]  /*dcf0*/  SHF.L.U32 R4, R0, 0x3, RZ ;  /* 0x0000000300047819 */ /* 0x000fe200000006ff */
[----:B------:R-:W-:Y:S01]  /*dd00*/  HADD2.F32 R53, -RZ, R17.H0_H0 ;  /* 0x20000011ff357230 */ /* 0x000fe20000004100 */
[----:B------:R-:W-:Y:S02]  /*dd10*/  LEA.HI R0, R5, R0, RZ, 0x3 ;  /* 0x0000000005007211 */ /* 0x000fe400078f18ff */
[----:B------:R-:W-:Y:S02]  /*dd20*/  LOP3.LUT R4, R19, 0x38, R4, 0xf8, !PT ;  /* 0x0000003813047812 */ /* 0x000fe400078ef804 */
[----:B------:R-:W-:Y:S02]  /*dd30*/  SHF.L.U32 R0, R0, 0xa, RZ ;  /* 0x0000000a00007819 */ /* 0x000fe400000006ff */
[----:B------:R-:W-:Y:S02]  /*dd40*/  LOP3.LUT R8, R4, R30, RZ, 0x3c, !PT ;  /* 0x0000001e04087212 */ /* 0x000fe400078e3cff */
[----:B------:R-:W-:Y:S01]  /*dd50*/  LOP3.LUT R0, R0, 0x7fffe000, RZ, 0xc0, !PT ;  /* 0x7fffe00000007812 */ /* 0x000fe200078ec0ff */
[----:B------:R-:W1:Y:S01]  /*dd60*/  LDS.128 R4, [R36+0x8080] ;  /* 0x0080800024047984 */ /* 0x000e620000000c00 */
[----:B------:R-:W-:-:S02]  /*dd70*/  SHF.R.U32.HI R13, RZ, 0x10, R21 ;  /* 0x00000010ff0d7819 */ /* 0x000fc40000011615 */
[----:B------:R-:W-:Y:S02]  /*dd80*/  IADD3 R0, R8, R0, R29 ;  /* 0x0000000008007210 */ /* 0x000fe40007ffe01d */
[----:B------:R-:W-:Y:S02]  /*dd90*/  SHF.R.U64 R37, R20, 0x10, R21 ;  /* 0x0000001014257819 */ /* 0x000fe40000001215 */
[----:B------:R-:W-:Y:S01]  /*dda0*/  SHF.L.U32 R35, R0, 0x1, RZ ;  /* 0x0000000100237819 */ /* 0x000fe200000006ff */
[----:B------:R-:W-:Y:S01]  /*ddb0*/  HADD2.F32 R0, -RZ, R15.H0_H0 ;  /* 0x2000000fff007230 */ /* 0x000fe20000004100 */
[--C-:B------:R-:W-:Y:S02]  /*ddc0*/  SHF.R.U64 R49, R26, 0x10, R27.reuse ;  /* 0x000000101a317819 */ /* 0x100fe4000000121b */
[----:B------:R-:W-:Y:S01]  /*ddd0*/  SHF.R.U32.HI R25, RZ, 0x10, R27 ;  /* 0x00000010ff197819 */ /* 0x000fe2000001161b */
[----:B------:R-:W2:Y:S01]  /*dde0*/  LDS.128 R8, [R35+0x8080] ;  /* 0x0080800023087984 */ /* 0x000ea20000000c00 */
[----:B------:R-:W-:-:S02]  /*ddf0*/  SHF.R.U64 R33, R22, 0x10, R23 ;  /* 0x0000001016217819 */ /* 0x000fc40000001217 */
[----:B------:R-:W-:Y:S01]  /*de00*/  SHF.R.U32.HI R18, RZ, 0x10, R23 ;  /* 0x00000010ff127819 */ /* 0x000fe20000011617 */
[----:B------:R-:W-:Y:S02]  /*de10*/  HADD2.F32 R52, -RZ, R25.H0_H0 ;  /* 0x20000019ff347230 */ /* 0x000fe40000004100 */
[--C-:B-1----:R-:W-:Y:S02]  /*de20*/  HADD2.F32 R20, -RZ, R5.reuse.H0_H0 ;  /* 0x20000005ff147230 */ /* 0x102fe40000004100 */
[----:B------:R-:W-:Y:S02]  /*de30*/  HADD2.F32 R19, -RZ, R5.H1_H1 ;  /* 0x30000005ff137230 */ /* 0x000fe40000004100 */
[--C-:B------:R-:W-:Y:S02]  /*de40*/  HADD2.F32 R24, -RZ, R4.reuse.H0_H0 ;  /* 0x20000004ff187230 */ /* 0x100fe40000004100 */
[----:B------:R-:W-:Y:S02]  /*de50*/  HADD2.F32 R27, -RZ, R4.H1_H1 ;  /* 0x30000004ff1b7230 */ /* 0x000fe40000004100 */
[----:B------:R-:W-:-:S02]  /*de60*/  HADD2.F32 R22, -RZ, R7.H0_H0 ;  /* 0x20000007ff167230 */ /* 0x000fc40000004100 */
[----:B------:R-:W-:Y:S01]  /*de70*/  HADD2.F32 R21, -RZ, R7.H1_H1 ;  /* 0x30000007ff157230 */ /* 0x000fe20000004100 */
[-C--:B------:R-:W-:Y:S01]  /*de80*/  FMUL.FTZ R7, R20, R0.reuse ;  /* 0x0000000014077220 */ /* 0x080fe20000410000 */
[--C-:B--2---:R-:W-:Y:S02]  /*de90*/  HADD2.F32 R4, -RZ, R9.reuse.H0_H0 ;  /* 0x20000009ff047230 */ /* 0x104fe40000004100 */
[----:B------:R-:W-:Y:S02]  /*dea0*/  HADD2.F32 R5, -RZ, R9.H1_H1 ;  /* 0x30000009ff057230 */ /* 0x000fe40000004100 */
[--C-:B------:R-:W-:Y:S01]  /*deb0*/  HADD2.F32 R9, -RZ, R8.reuse.H0_H0 ;  /* 0x20000008ff097230 */ /* 0x100fe20000004100 */
[C---:B------:R-:W-:Y:S01]  /*dec0*/  FMUL.FTZ R30, R4.reuse, R0 ;  /* 0x00000000041e7220 */ /* 0x040fe20000410000 */
[----:B------:R-:W-:Y:S01]  /*ded0*/  HADD2.F32 R16, -RZ, R8.H1_H1 ;  /* 0x30000008ff107230 */ /* 0x000fe20000004100 */
[----:B------:R-:W-:Y:S01]  /*dee0*/  FFMA.FTZ R48, R4, R14, R7 ;  /* 0x0000000e04307223 */ /* 0x000fe20000010007 */
[----:B------:R-:W-:-:S02]  /*def0*/  HADD2.F32 R8, -RZ, R13.H0_H0 ;  /* 0x2000000dff087230 */ /* 0x000fc40000004100 */
[--C-:B------:R-:W-:Y:S02]  /*df00*/  HADD2.F32 R23, -RZ, R6.reuse.H0_H0 ;  /* 0x20000006ff177230 */ /* 0x100fe40000004100 */
[----:B------:R-:W-:Y:S01]  /*df10*/  HADD2.F32 R26, -RZ, R6.H1_H1 ;  /* 0x30000006ff1a7230 */ /* 0x000fe20000004100 */
[-C--:B------:R-:W-:Y:S01]  /*df20*/  FMUL.FTZ R0, R19, R8.reuse ;  /* 0x0000000813007220 */ /* 0x080fe20000410000 */
[----:B------:R-:W-:Y:S01]  /*df30*/  HADD2.F32 R6, -RZ, R28.H0_H0 ;  /* 0x2000001cff067230 */ /* 0x000fe20000004100 */
[C---:B------:R-:W-:Y:S01]  /*df40*/  FMUL.FTZ R29, R5.reuse, R8 ;  /* 0x00000008051d7220 */ /* 0x040fe20000410000 */
[--C-:B------:R-:W-:Y:S01]  /*df50*/  HADD2.F32 R4, -RZ, R31.reuse.H1_H1 ;  /* 0x3000001fff047230 */ /* 0x100fe20000004100 */
[----:B------:R-:W-:Y:S01]  /*df60*/  FFMA.FTZ R34, R5, R53, R0 ;  /* 0x0000003505227223 */ /* 0x000fe20000010000 */
[----:B------:R-:W-:Y:S01]  /*df70*/  HADD2.F32 R13, -RZ, R31.H0_H0 ;  /* 0x2000001fff0d7230 */ /* 0x000fe20000004100 */
[-C--:B------:R-:W-:Y:S01]  /*df80*/  FMUL.FTZ R7, R24, R6.reuse ;  /* 0x0000000618077220 */ /* 0x080fe20000410000 */
[----:B------:R-:W-:Y:S01]  /*df90*/  HADD2.F32 R0, -RZ, R32.H0_H0 ;  /* 0x20000020ff007230 */ /* 0x000fe20000004100 */
[----:B------:R-:W-:Y:S01]  /*dfa0*/  FMUL.FTZ R28, R9, R6 ;  /* 0x00000006091c7220 */ /* 0x000fe20000410000 */
[--C-:B------:R-:W-:Y:S01]  /*dfb0*/  HADD2.F32 R12, -RZ, R10.reuse.H0_H0 ;  /* 0x2000000aff0c7230 */ /* 0x100fe20000004100 */
[----:B------:R-:W-:Y:S01]  /*dfc0*/  FMUL.FTZ R6, R23, R4 ;  /* 0x0000000417067220 */ /* 0x000fe20000410000 */
[----:B------:R-:W-:Y:S01]  /*dfd0*/  HADD2.F32 R8, -RZ, R51.H0_H0 ;  /* 0x20000033ff087230 */ /* 0x000fe20000004100 */
[-C--:B------:R-:W-:Y:S01]  /*dfe0*/  FFMA.FTZ R31, R9, R13.reuse, R7 ;  /* 0x0000000d091f7223 */ /* 0x080fe20000010007 */
[----:B------:R-:W-:Y:S01]  /*dff0*/  HADD2.F32 R15, -RZ, R10.H1_H1 ;  /* 0x3000000aff0f7230 */ /* 0x000fe20000004100 */
[----:B------:R-:W-:Y:S01]  /*e000*/  FMUL.FTZ R5, R22, R0 ;  /* 0x0000000016057220 */ /* 0x000fe20000410000 */
[----:B------:R-:W-:Y:S01]  /*e010*/  HADD2.F32 R10, -RZ, R11.H0_H0 ;  /* 0x2000000bff0a7230 */ /* 0x000fe20000004100 */
[----:B------:R-:W-:Y:S01]  /*e020*/  FFMA.FTZ R13, R24, R13, -R28 ;  /* 0x0000000d180d7223 */ /* 0x000fe2000001081c */
[----:B------:R-:W-:Y:S01]  /*e030*/  HADD2.F32 R7, -RZ, R32.H1_H1 ;  /* 0x30000020ff077230 */ /* 0x000fe20000004100 */
[----:B------:R-:W-:Y:S01]  /*e040*/  FFMA.FTZ R32, R12, R8, R6 ;  /* 0x000000080c207223 */ /* 0x000fe20000010006 */
[----:B------:R-:W-:Y:S01]  /*e050*/  HADD2.F32 R51, -RZ, R18.H0_H0 ;  /* 0x20000012ff337230 */ /* 0x000fe20000004100 */
[C---:B------:R-:W-:Y:S01]  /*e060*/  FMUL.FTZ R9, R10.reuse, R0 ;  /* 0x000000000a097220 */ /* 0x040fe20000410000 */
[----:B------:R-:W-:Y:S01]  /*e070*/  HADD2.F32 R6, -RZ, R37.H0_H0 ;  /* 0x20000025ff067230 */ /* 0x000fe20000004100 */
[----:B------:R-:W-:Y:S01]  /*e080*/  FFMA.FTZ R17, R10, R7, R5 ;  /* 0x000000070a117223 */ /* 0x000fe20000010005 */
[----:B------:R-:W-:Y:S01]  /*e090*/  HADD2.F32 R11, -RZ, R11.H1_H1 ;  /* 0x3000000bff0b7230 */ /* 0x000fe20000004100 */
[-C--:B------:R-:W-:Y:S01]  /*e0a0*/  FMUL.FTZ R0, R21, R51.reuse ;  /* 0x0000003315007220 */ /* 0x080fe20000410000 */
[----:B------:R-:W-:Y:S01]  /*e0b0*/  HADD2.F32 R10, -RZ, R33.H0_H0 ;  /* 0x20000021ff0a7230 */ /* 0x000fe20000004100 */
[----:B------:R-:W-:Y:S01]  /*e0c0*/  FMUL.FTZ R18, R12, R4 ;  /* 0x000000040c127220 */ /* 0x000fe20000410000 */
[----:B------:R-:W-:Y:S01]  /*e0d0*/  HADD2.F32 R37, -RZ, R50.H0_H0 ;  /* 0x20000032ff257230 */ /* 0x000fe20000004100 */
[----:B------:R-:W-:Y:S01]  /*e0e0*/  FMUL.FTZ R4, R27, R6 ;  /* 0x000000061b047220 */ /* 0x000fe20000410000 */
[----:B------:R-:W-:Y:S01]  /*e0f0*/  HADD2.F32 R33, -RZ, R49.H0_H0 ;  /* 0x20000031ff217230 */ /* 0x000fe20000004100 */
[----:B------:R-:W-:-:S02]  /*e100*/  FMUL.FTZ R5, R11, R51 ;  /* 0x000000330b057220 */ /* 0x000fc40000410000 */
[----:B------:R-:W-:Y:S02]  /*e110*/  FFMA.FTZ R11, R11, R52, R0 ;  /* 0x000000340b0b7223 */ /* 0x000fe40000010000 */
[----:B------:R-:W-:Y:S02]  /*e120*/  FMUL.FTZ R0, R26, R10 ;  /* 0x0000000a1a007220 */ /* 0x000fe40000410000 */
[C---:B------:R-:W-:Y:S01]  /*e130*/  FMUL.FTZ R6, R16.reuse, R6 ;  /* 0x0000000610067220 */ /* 0x040fe20000410000 */
[----:B------:R-:W-:Y:S01]  /*e140*/  F2FP.PACK_AB R11, R11, R17 ;  /* 0x000000110b0b723e */ /* 0x000fe200000000ff */
[----:B------:R-:W-:Y:S02]  /*e150*/  FFMA.FTZ R16, R16, R37, R4 ;  /* 0x0000002510107223 */ /* 0x000fe40000010004 */
[C---:B------:R-:W-:Y:S02]  /*e160*/  FMUL.FTZ R4, R15.reuse, R10 ;  /* 0x0000000a0f047220 */ /* 0x040fe40000410000 */
[----:B------:R-:W-:-:S02]  /*e170*/  FFMA.FTZ R25, R15, R33, R0 ;  /* 0x000000210f197223 */ /* 0x000fc40000010000 */
        /* <DEDUP_REMOVED lines=12> */
[----:B------:R-:W-:Y:S02]  /*e240*/  F2FP.PACK_AB R6, R6, R12 ;  /* 0x0000000c0606723e */ /* 0x000fe400000000ff */
[----:B------:R-:W-:-:S03]  /*e250*/  F2FP.PACK_AB R10, R25, R32 ;  /* 0x00000020190a723e */ /* 0x000fc600000000ff */
[----:B------:R1:W-:Y:S04]  /*e260*/  STS.128 [R36+0x8080], R4 ;  /* 0x0080800424007388 */ /* 0x0003e80000000c00 */
[----:B------:R1:W-:Y:S02]  /*e270*/  STS.128 [R35+0x8080], R8 ;  /* 0x0080800823007388 */ /* 0x0003e40000000c00 */
.L_x_1236:
[----:B------:R-:W-:Y:S05]  /*e280*/  BSYNC B0 ;  /* 0x0000000000007941 */ /* 0x000fea0003800000 */
.L_x_1235:
[----:B------:R-:W-:Y:S01]  /*e290*/  IADD3 R0, R65, 0x10, RZ ;  /* 0x0000001041007810 */ /* 0x000fe20007ffe0ff */
[----:B------:R-:W-:Y:S03]  /*e2a0*/  BSSY B0, `(.L_x_1237) ;  /* 0x000006c000007945 */ /* 0x000fe60003800000 */
[----:B------:R-:W-:-:S13]  /*e2b0*/  ISETP.GE.OR P0, PT, R0, R54, P2 ;  /* 0x000000360000720c */ /* 0x000fda0001706670 */
[----:B------:R-:W-:Y:S05]  /*e2c0*/  @P0 BRA `(.L_x_1238) ;  /* 0x0000069000000947 */ /* 0x000fea0003800000 */
[----:B-1----:R-:W-:Y:S02]  /*e2d0*/  MOV R6, c[0x0][0x27c] ;  /* 0x00009f0000067a02 */ /* 0x002fe40000000f00 */
[----:B------:R-:W-:Y:S02]  /*e2e0*/  SHF.R.S32.HI R4, RZ, 0x1f, R0 ;  /* 0x0000001fff047819 */ /* 0x000fe40000011400 */
[----:B------:R-:W-:Y:S02]  /*e2f0*/  LEA.HI R6, R6, R64, RZ, 0x1d ;  /* 0x0000004006067211 */ /* 0x000fe400078fe8ff */
[----:B------:R-:W-:Y:S02]  /*e300*/  SHF.L.U32 R5, R0, 0x6, RZ ;  /* 0x0000000600057819 */ /* 0x000fe400000006ff */
[----:B------:R-:W-:Y:S02]  /*e310*/  LEA.HI R4, R4, R0, RZ, 0x3 ;  /* 0x0000000004047211 */ /* 0x000fe400078f18ff */
[----:B------:R-:W-:-:S02]  /*e320*/  SHF.R.S32.HI R9, RZ, 0x1f, R6 ;  /* 0x0000001fff097819 */ /* 0x000fc40000011406 */
        /* <DEDUP_REMOVED lines=9> */
[----:B------:R-:W-:Y:S02]  /*e3c0*/  SHF.R.U64 R30, R40, 0x10, R41 ;  /* 0x00000010281e7819 */ /* 0x000fe40000001229 */
[----:B------:R-:W-:Y:S02]  /*e3d0*/  LOP3.LUT R8, R5, R8, R4, 0xf6, !PT ;  /* 0x0000000805087212 */ /* 0x000fe400078ef604 */
[----:B------:R-:W-:Y:S02]  /*e3e0*/  LOP3.LUT R4, R7, R4, RZ, 0x3c, !PT ;  /* 0x0000000407047212 */ /* 0x000fe400078e3cff */
[----:B------:R-:W-:Y:S02]  /*e3f0*/  LOP3.LUT R0, R0, 0x7fffe000, RZ, 0xc0, !PT ;  /* 0x7fffe00000007812 */ /* 0x000fe400078ec0ff */
[----:B------:R-:W-:Y:S02]  /*e400*/  SHF.L.U32 R36, R8, 0x1, RZ ;  /* 0x0000000108247819 */ /* 0x000fe400000006ff */
[----:B------:R-:W-:-:S02]  /*e410*/  IADD3 R0, R4, R0, R5 ;  /* 0x0000000004007210 */ /* 0x000fc40007ffe005 */
[----:B------:R-:W-:Y:S01]  /*e420*/  SHF.R.U32.HI R15, RZ, 0x10, R45 ;  /* 0x00000010ff0f7819 */ /* 0x000fe2000001162d */
[----:B------:R-:W1:Y:S01]  /*e430*/  LDS.128 R4, [R36+0x8080] ;  /* 0x0080800024047984 */ /* 0x000e620000000c00 */
[----:B------:R-:W-:Y:S02]  /*e440*/  SHF.L.U32 R33, R0, 0x1, RZ ;  /* 0x0000000100217819 */ /* 0x000fe400000006ff */
[----:B------:R-:W-:Y:S02]  /*e450*/  SHF.R.U32.HI R0, RZ, 0x10, R41 ;  /* 0x00000010ff007819 */ /* 0x000fe40000011629 */
[----:B------:R-:W-:Y:S01]  /*e460*/  SHF.R.U64 R44, R44, 0x10, R45 ;  /* 0x000000102c2c7819 */ /* 0x000fe2000000122d */
[----:B------:R-:W2:Y:S01]  /*e470*/  LDS.128 R8, [R33+0x8080] ;  /* 0x0080800021087984 */ /* 0x000ea20000000c00 */
[----:B------:R-:W-:Y:S01]  /*e480*/  HADD2.F32 R45, -RZ, R15.H0_H0 ;  /* 0x2000000fff2d7230 */ /* 0x000fe20000004100 */
[----:B------:R-:W-:Y:S01]  /*e490*/  SHF.R.U32.HI R16, RZ, 0x10, R43 ;  /* 0x00000010ff107819 */ /* 0x000fe2000001162b */
[----:B------:R-:W-:Y:S01]  /*e4a0*/  HADD2.F32 R18, -RZ, R0.H0_H0 ;  /* 0x20000000ff127230 */ /* 0x000fe20000004100 */
[----:B------:R-:W-:Y:S01]  /*e4b0*/  SHF.R.U32.HI R17, RZ, 0x10, R47 ;  /* 0x00000010ff117819 */ /* 0x000fe2000001162f */
[----:B------:R-:W-:Y:S01]  /*e4c0*/  HADD2.F32 R0, -RZ, R67.H0_H0 ;  /* 0x20000043ff007230 */ /* 0x000fe20000004100 */
[----:B------:R-:W-:Y:S01]  /*e4d0*/  SHF.R.U64 R35, R42, 0x10, R43 ;  /* 0x000000102a237819 */ /* 0x000fe2000000122b */
[----:B------:R-:W-:Y:S01]  /*e4e0*/  HADD2.F32 R15, -RZ, R16.H0_H0 ;  /* 0x20000010ff0f7230 */ /* 0x000fe20000004100 */
[----:B------:R-:W-:Y:S01]  /*e4f0*/  SHF.R.U64 R40, R46, 0x10, R47 ;  /* 0x000000102e287819 */ /* 0x000fe2000000122f */
[----:B------:R-:W-:-:S02]  /*e500*/  HADD2.F32 R43, -RZ, R17.H0_H0 ;  /* 0x20000011ff2b7230 */ /* 0x000fc40000004100 */
[----:B------:R-:W-:Y:S02]  /*e510*/  HADD2.F32 R42, -RZ, R44.H0_H0 ;  /* 0x2000002cff2a7230 */ /* 0x000fe40000004100 */
[--C-:B-1----:R-:W-:Y:S02]  /*e520*/  HADD2.F32 R24, -RZ, R4.reuse.H0_H0 ;  /* 0x20000004ff187230 */ /* 0x102fe40000004100 */
[----:B------:R-:W-:Y:S02]  /*e530*/  HADD2.F32 R26, -RZ, R4.H1_H1 ;  /* 0x30000004ff1a7230 */ /* 0x000fe40000004100 */
[----:B------:R-:W-:Y:S02]  /*e540*/  HADD2.F32 R20, -RZ, R5.H0_H0 ;  /* 0x20000005ff147230 */ /* 0x000fe40000004100 */
[----:B------:R-:W-:Y:S02]  /*e550*/  HADD2.F32 R4, -RZ, R55.H0_H0 ;  /* 0x20000037ff047230 */ /* 0x000fe40000004100 */
[----:B------:R-:W-:-:S02]  /*e560*/  HADD2.F32 R22, -RZ, R7.H0_H0 ;  /* 0x20000007ff167230 */ /* 0x000fc40000004100 */
[----:B------:R-:W-:Y:S02]  /*e570*/  HADD2.F32 R21, -RZ, R7.H1_H1 ;  /* 0x30000007ff157230 */ /* 0x000fe40000004100 */
[--C-:B------:R-:W-:Y:S02]  /*e580*/  HADD2.F32 R23, -RZ, R6.reuse.H0_H0 ;  /* 0x20000006ff177230 */ /* 0x100fe40000004100 */
[----:B------:R-:W-:Y:S02]  /*e590*/  HADD2.F32 R25, -RZ, R6.H1_H1 ;  /* 0x30000006ff197230 */ /* 0x000fe40000004100 */
[--C-:B--2---:R-:W-:Y:S02]  /*e5a0*/  HADD2.F32 R7, -RZ, R9.reuse.H0_H0 ;  /* 0x20000009ff077230 */ /* 0x104fe40000004100 */
[----:B------:R-:W-:Y:S02]  /*e5b0*/  HADD2.F32 R6, -RZ, R9.H1_H1 ;  /* 0x30000009ff067230 */ /* 0x000fe40000004100 */
[--C-:B------:R-:W-:Y:S01]  /*e5c0*/  HADD2.F32 R12, -RZ, R10.reuse.H0_H0 ;  /* 0x2000000aff0c7230 */ /* 0x100fe20000004100 */
[----:B------:R-:W-:Y:S01]  /*e5d0*/  FMUL.FTZ R34, R7, R4 ;  /* 0x0000000407227220 */ /* 0x000fe20000410000 */
[----:B------:R-:W-:Y:S01]  /*e5e0*/  HADD2.F32 R13, -RZ, R10.H1_H1 ;  /* 0x3000000aff0d7230 */ /* 0x000fe20000004100 */
[----:B------:R-:W-:Y:S01]  /*e5f0*/  FMUL.FTZ R31, R6, R18 ;  /* 0x00000012061f7220 */ /* 0x000fe20000410000 */
[----:B------:R-:W-:-:S02]  /*e600*/  HADD2.F32 R9, -RZ, R8.H0_H0 ;  /* 0x20000008ff097230 */ /* 0x000fc40000004100 */
[----:B------:R-:W-:Y:S01]  /*e610*/  HADD2.F32 R14, -RZ, R8.H1_H1 ;  /* 0x30000008ff0e7230 */ /* 0x000fe20000004100 */
[----:B------:R-:W-:Y:S01]  /*e620*/  FMUL.FTZ R8, R20, R4 ;  /* 0x0000000414087220 */ /* 0x000fe20000410000 */
[----:B------:R-:W-:Y:S01]  /*e630*/  HADD2.F32 R10, -RZ, R55.H1_H1 ;  /* 0x30000037ff0a7230 */ /* 0x000fe20000004100 */
[----:B------:R-:W-:Y:S01]  /*e640*/  FMUL.FTZ R4, R22, R0 ;  /* 0x0000000016047220 */ /* 0x000fe20000410000 */
[----:B------:R-:W-:Y:S02]  /*e650*/  HADD2.F32 R19, -RZ, R5.H1_H1 ;  /* 0x30000005ff137230 */ /* 0x000fe40000004100 */
[----:B------:R-:W-:Y:S01]  /*e660*/  HADD2.F32 R5, -RZ, R11.H0_H0 ;  /* 0x2000000bff057230 */ /* 0x000fe20000004100 */
[----:B------:R-:W-:Y:S01]  /*e670*/  FFMA.FTZ R41, R7, R10, R8 ;  /* 0x0000000a07297223 */ /* 0x000fe20000010008 */
[----:B------:R-:W-:Y:S01]  /*e680*/  HADD2.F32 R8, -RZ, R67.H1_H1 ;  /* 0x30000043ff087230 */ /* 0x000fe20000004100 */
[----:B------:R-:W-:Y:S01]  /*e690*/  FMUL.FTZ R7, R19, R18 ;  /* 0x0000001213077220 */ /* 0x000fe20000410000 */
[----:B------:R-:W-:Y:S01]  /*e6a0*/  HADD2.F32 R11, -RZ, R11.H1_H1 ;  /* 0x3000000bff0b7230 */ /* 0x000fe20000004100 */
[C---:B------:R-:W-:Y:S01]  /*e6b0*/  FMUL.FTZ R27, R5.reuse, R0 ;  /* 0x00000000051b7220 */ /* 0x040fe20000410000 */
[----:B------:R-:W-:Y:S01]  /*e6c0*/  HADD2.F32 R0, -RZ, R109.H0_H0 ;  /* 0x2000006dff007230 */ /* 0x000fe20000004100 */
[----:B------:R-:W-:Y:S01]  /*e6d0*/  FFMA.FTZ R32, R5, R8, R4 ;  /* 0x0000000805207223 */ /* 0x000fe20000010004 */
[--C-:B------:R-:W-:Y:S01]  /*e6e0*/  HADD2.F32 R4, -RZ, R108.reuse.H0_H0 ;  /* 0x2000006cff047230 */ /* 0x100fe20000004100 */
[----:B------:R-:W-:Y:S01]  /*e6f0*/  FFMA.FTZ R37, R6, R45, R7 ;  /* 0x0000002d06257223 */ /* 0x000fe20000010007 */
[----:B------:R-:W-:Y:S01]  /*e700*/  HADD2.F32 R7, -RZ, R108.H1_H1 ;  /* 0x3000006cff077230 */ /* 0x000fe20000004100 */
[----:B------:R-:W-:-:S02]  /*e710*/  FMUL.FTZ R5, R21, R15 ;  /* 0x0000000f15057220 */ /* 0x000fc40000410000 */
[-C--:B------:R-:W-:Y:S02]  /*e720*/  FMUL.FTZ R6, R24, R4.reuse ;  /* 0x0000000418067220 */ /* 0x080fe40000410000 */
[C---:B------:R-:W-:Y:S01]  /*e730*/  FMUL.FTZ R16, R9.reuse, R4 ;  /* 0x0000000409107220 */ /* 0x040fe20000410000 */
[----:B------:R-:W-:Y:S01]  /*e740*/  HADD2.F32 R4, -RZ, R109.H1_H1 ;  /* 0x3000006dff047230 */ /* 0x000fe20000004100 */
[----:B------:R-:W-:Y:S01]  /*e750*/  FFMA.FTZ R28, R9, R7, R6 ;  /* 0x00000007091c7223 */ /* 0x000fe20000010006 */
[----:B------:R-:W-:Y:S01]  /*e760*/  HADD2.F32 R6, -RZ, R30.H0_H0 ;  /* 0x2000001eff067230 */ /* 0x000fe20000004100 */
[C---:B------:R-:W-:Y:S01]  /*e770*/  FMUL.FTZ R17, R11.reuse, R15 ;  /* 0x0000000f0b117220 */ /* 0x040fe20000410000 */
[----:B------:R-:W-:Y:S01]  /*e780*/  HADD2.F32 R9, -RZ, R35.H0_H0 ;  /* 0x20000023ff097230 */ /* 0x000fe20000004100 */
[----:B------:R-:W-:Y:S01]  /*e790*/  FFMA.FTZ R29, R11, R43, R5 ;  /* 0x0000002b0b1d7223 */ /* 0x000fe20000010005 */
[----:B------:R-:W-:Y:S01]  /*e7a0*/  HADD2.F32 R35, -RZ, R40.H0_H0 ;  /* 0x20000028ff237230 */ /* 0x000fe20000004100 */
[----:B------:R-:W-:-:S02]  /*e7b0*/  FMUL.FTZ R5, R23, R0 ;  /* 0x0000000017057220 */ /* 0x000fc40000410000 */
[----:B------:R-:W-:Y:S02]  /*e7c0*/  FMUL.FTZ R15, R12, R0 ;  /* 0x000000000c0f7220 */ /* 0x000fe40000410000 */
[----:B------:R-:W-:Y:S02]  /*e7d0*/  FMUL.FTZ R0, R26, R6 ;  /* 0x000000061a007220 */ /* 0x000fe40000410000 */
[----:B------:R-:W-:Y:S02]  /*e7e0*/  FFMA.FTZ R30, R12, R4, R5 ;  /* 0x000000040c1e7223 */ /* 0x000fe40000010005 */
[C---:B------:R-:W-:Y:S02]  /*e7f0*/  FMUL.FTZ R6, R14.reuse, R6 ;  /* 0x000000060e067220 */ /* 0x040fe40000410000 */
[----:B------:R-:W-:Y:S02]  /*e800*/  FMUL.FTZ R5, R25, R9 ;  /* 0x0000000919057220 */ /* 0x000fe40000410000 */
[----:B------:R-:W-:-:S02]  /*e810*/  FFMA.FTZ R14, R14, R42, R0 ;  /* 0x0000002a0e0e7223 */ /* 0x000fc40000010000 */
[C---:B------:R-:W-:Y:S02]  /*e820*/  FMUL.FTZ R0, R13.reuse, R9 ;  /* 0x000000090d007220 */ /* 0x040fe40000410000 */
[----:B------:R-:W-:Y:S01]  /*e830*/  FFMA.FTZ R18, R13, R35, R5 ;  /* 0x000000230d127223 */ /* 0x000fe20000010005 */
[----:B------:R-:W-:Y:S01]  /*e840*/  F2FP.PACK_AB R5, R37, R41 ;  /* 0x000000292505723e */ /* 0x000fe200000000ff */
[----:B------:R-:W-:Y:S02]  /*e850*/  FFMA.FTZ R12, R20, R10, -R34 ;  /* 0x0000000a140c7223 */ /* 0x000fe40000010822 */
[----:B------:R-:W-:Y:S02]  /*e860*/  FFMA.FTZ R8, R22, R8, -R27 ;  /* 0x0000000816087223 */ /* 0x000fe4000001081b */
[----:B------:R-:W-:Y:S02]  /*e870*/  FFMA.FTZ R11, R21, R43, -R17 ;  /* 0x0000002b150b7223 */ /* 0x000fe40000010811 */
[----:B------:R-:W-:-:S02]  /*e880*/  FFMA.FTZ R9, R19, R45, -R31 ;  /* 0x0000002d13097223 */ /* 0x000fc4000001081f */
[----:B------:R-:W-:Y:S01]  /*e890*/  FFMA.FTZ R13, R24, R7, -R16 ;  /* 0x00000007180d7223 */ /* 0x000fe20000010810 */
[----:B------:R-:W-:Y:S01]  /*e8a0*/  F2FP.PACK_AB R11, R11, R8 ;  /* 0x000000080b0b723e */ /* 0x000fe200000000ff */
[----:B------:R-:W-:Y:S01]  /*e8b0*/  FFMA.FTZ R10, R23, R4, -R15 ;  /* 0x00000004170a7223 */ /* 0x000fe2000001080f */
[----:B------:R-:W-:Y:S01]  /*e8c0*/  F2FP.PACK_AB R9, R9, R12 ;  /* 0x0000000c0909723e */ /* 0x000fe200000000ff */
[----:B------:R-:W-:Y:S01]  /*e8d0*/  FFMA.FTZ R6, R26, R42, -R6 ;  /* 0x0000002a1a067223 */ /* 0x000fe20000010806 */
[----:B------:R-:W-:Y:S01]  /*e8e0*/  F2FP.PACK_AB R7, R29, R32 ;  /* 0x000000201d07723e */ /* 0x000fe200000000ff */
[----:B------:R-:W-:Y:S01]  /*e8f0*/  FFMA.FTZ R0, R25, R35, -R0 ;  /* 0x0000002319007223 */ /* 0x000fe20000010800 */
[----:B------:R-:W-:Y:S02]  /*e900*/  F2FP.PACK_AB R4, R14, R28 ;  /* 0x0000001c0e04723e */ /* 0x000fe400000000ff */
[----:B------:R-:W-:Y:S02]  /*e910*/  F2FP.PACK_AB R8, R6, R13 ;  /* 0x0000000d0608723e */ /* 0x000fe400000000ff */
[----:B------:R-:W-:-:S02]  /*e920*/  F2FP.PACK_AB R10, R0, R10 ;  /* 0x0000000a000a723e */ /* 0x000fc400000000ff */
[----:B------:R-:W-:-:S03]  /*e930*/  F2FP.PACK_AB R6, R18, R30 ;  /* 0x0000001e1206723e */ /* 0x000fc600000000ff */
[----:B------:R1:W-:Y:S04]  /*e940*/  STS.128 [R36+0x8080], R8 ;  /* 0x0080800824007388 */ /* 0x0003e80000000c00 */
[----:B------:R1:W-:Y:S02]  /*e950*/  STS.128 [R33+0x8080], R4 ;  /* 0x0080800421007388 */ /* 0x0003e40000000c00 */
.L_x_1238:
[----:B------:R-:W-:Y:S05]  /*e960*/  BSYNC B0 ;  /* 0x0000000000007941 */ /* 0x000fea0003800000 */
.L_x_1237:
        /* <DEDUP_REMOVED lines=28> */
[----:B------:R-:W-:Y:S02]  /*eb30*/  SHF.L.U32 R33, R0, 0x1, RZ ;  /* 0x0000000100217819 */ /* 0x000fe400000006ff */
        /* <DEDUP_REMOVED lines=10> */
[----:B------:R-:W-:Y:S01]  /*ebe0*/  SHF.R.U64 R41, R58, 0x10, R59 ;  /* 0x000000103a297819 */ /* 0x000fe2000000123b */
[----:B------:R-:W-:-:S02]  /*ebf0*/  HADD2.F32 R40, -RZ, R40.H0_H0 ;  /* 0x20000028ff287230 */ /* 0x000fc40000004100 */
[--C-:B-1----:R-:W-:Y:S02]  /*ec00*/  HADD2.F32 R24, -RZ, R4.reuse.H0_H0 ;  /* 0x20000004ff187230 */ /* 0x102fe40000004100 */
[----:B------:R-:W-:Y:S02]  /*ec10*/  HADD2.F32 R26, -RZ, R4.H1_H1 ;  /* 0x30000004ff1a7230 */ /* 0x000fe40000004100 */
[----:B------:R-:W-:Y:S02]  /*ec20*/  HADD2.F32 R20, -RZ, R5.H0_H0 ;  /* 0x20000005ff147230 */ /* 0x000fe40000004100 */
[----:B------:R-:W-:Y:S02]  /*ec30*/  HADD2.F32 R4, -RZ, R110.H0_H0 ;  /* 0x2000006eff047230 */ /* 0x000fe40000004100 */
[--C-:B------:R-:W-:Y:S02]  /*ec40*/  HADD2.F32 R22, -RZ, R7.reuse.H0_H0 ;  /* 0x20000007ff167230 */ /* 0x100fe40000004100 */
[----:B------:R-:W-:-:S02]  /*ec50*/  HADD2.F32 R21, -RZ, R7.H1_H1 ;  /* 0x30000007ff157230 */ /* 0x000fc40000004100 */
        /* <DEDUP_REMOVED lines=62> */
.L_x_1240:
[----:B------:R-:W-:Y:S05]  /*f040*/  BSYNC B0 ;  /* 0x0000000000007941 */ /* 0x000fea0003800000 */
.L_x_1239:
[----:B------:R-:W-:Y:S01]  /*f050*/  IADD3 R0, R65, 0x30, RZ ;  /* 0x0000003041007810 */ /* 0x000fe20007ffe0ff */
[----:B------:R-:W-:Y:S03]  /*f060*/  BSSY B0, `(.L_x_1241) ;  /* 0x000006c000007945 */ /* 0x000fe60003800000 */
[----:B------:R-:W-:-:S13]  /*f070*/  ISETP.GE.OR P0, PT, R0, R54, P2 ;  /* 0x000000360000720c */ /* 0x000fda0001706670 */
[----:B------:R-:W-:Y:S05]  /*f080*/  @P0 BRA `(.L_x_1242) ;  /* 0x0000069000000947 */ /* 0x000fea0003800000 */
[----:B-1----:R-:W-:Y:S02]  /*f090*/  SHF.R.S32.HI R4, RZ, 0x1f, R0 ;  /* 0x0000001fff047819 */ /* 0x002fe40000011400 */
[----:B------:R-:W-:Y:S02]  /*f0a0*/  MOV R9, c[0x0][0x27c] ;  /* 0x00009f0000097a02 */ /* 0x000fe40000000f00 */
[----:B------:R-:W-:Y:S02]  /*f0b0*/  SHF.L.U32 R5, R0, 0x6, RZ ;  /* 0x0000000600057819 */ /* 0x000fe400000006ff */
[----:B------:R-:W-:Y:S02]  /*f0c0*/  LEA.HI R4, R4, R0, RZ, 0x3 ;  /* 0x0000000004047211 */ /* 0x000fe400078f18ff */
[----:B------:R-:W-:Y:S02]  /*f0d0*/  LEA.HI R9, R9, R64, RZ, 0x1d ;  /* 0x0000004009097211 */ /* 0x000fe400078fe8ff */
[----:B------:R-:W-:Y:S01]  /*f0e0*/  LOP3.LUT R0, R5, 0x1c0, RZ, 0xc0, !PT ;  /* 0x000001c005007812 */ /* 0x000fe200078ec0ff */
[----:B------:R-:W-:Y:S01]  /*f0f0*/  IMAD.SHL.U32 R5, R4, 0x40, RZ ;  /* 0x0000004004057824 */ /* 0x000fe200078e00ff */
[----:B------:R-:W-:-:S02]  /*f100*/  SHF.R.S32.HI R10, RZ, 0x1f, R9 ;  /* 0x0000001fff0a7819 */ /* 0x000fc40000011409 */
[----:B------:R-:W-:Y:S02]  /*f110*/  SHF.L.U32 R7, R9, 0x3, RZ ;  /* 0x0000000309077819 */ /* 0x000fe400000006ff */
[----:B------:R-:W-:Y:S02]  /*f120*/  LOP3.LUT R6, R5, 0xfffffe00, RZ, 0xc0, !PT ;  /* 0xfffffe0005067812 */ /* 0x000fe400078ec0ff */
[----:B------:R-:W-:Y:S02]  /*f130*/  LEA.HI R5, R10, R9, RZ, 0x3 ;  /* 0x000000090a057211 */ /* 0x000fe400078f18ff */
[C---:B------:R-:W-:Y:S02]  /*f140*/  LOP3.LUT R8, R0.reuse, 0x38, R38, 0xf8, !PT ;  /* 0x0000003800087812 */ /* 0x040fe400078ef826 */
[----:B------:R-:W-:Y:S02]  /*f150*/  SHF.R.U32.HI R4, RZ, 0x3, R0 ;  /* 0x00000003ff047819 */ /* 0x000fe40000011600 */
[----:B------:R-:W-:Y:S01]  /*f160*/  LOP3.LUT R7, R0, 0x38, R7, 0xf8, !PT ;  /* 0x0000003800077812 */ /* 0x000fe200078ef807 */
[----:B------:R-:W-:Y:S01]  /*f170*/  IMAD.SHL.U32 R0, R5, 0x400, RZ ;  /* 0x0000040005007824 */ /* 0x000fe200078e00ff */
[----:B------:R-:W-:-:S02]  /*f180*/  LOP3.LUT R8, R6, R8, R4, 0xf6, !PT ;  /* 0x0000000806087212 */ /* 0x000fc400078ef604 */
[----:B------:R-:W-:Y:S02]  /*f190*/  LOP3.LUT R4, R7, R4, RZ, 0x3c, !PT ;  /* 0x0000000407047212 */ /* 0x000fe400078e3cff */
[----:B------:R-:W-:Y:S02]  /*f1a0*/  LOP3.LUT R0, R0, 0x7fffe000, RZ, 0xc0, !PT ;  /* 0x7fffe00000007812 */ /* 0x000fe400078ec0ff */
[----:B------:R-:W-:Y:S02]  /*f1b0*/  SHF.L.U32 R36, R8, 0x1, RZ ;  /* 0x0000000108247819 */ /* 0x000fe400000006ff */
[----:B------:R-:W-:Y:S02]  /*f1c0*/  IADD3 R0, R4, R0, R6 ;  /* 0x0000000004007210 */ /* 0x000fe40007ffe006 */
[----:B------:R-:W-:Y:S01]  /*f1d0*/  SHF.R.U32.HI R15, RZ, 0x10, R73 ;  /* 0x00000010ff0f7819 */ /* 0x000fe20000011649 */
[----:B------:R-:W1:Y:S01]  /*f1e0*/  LDS.128 R4, [R36+0x8080] ;  /* 0x0080800024047984 */ /* 0x000e620000000c00 */
[----:B------:R-:W-:-:S02]  /*f1f0*/  SHF.L.U32 R33, R0, 0x1, RZ ;  /* 0x0000000100217819 */ /* 0x000fc400000006ff */
[----:B------:R-:W-:Y:S01]  /*f200*/  SHF.R.U32.HI R0, RZ, 0x10, R69 ;  /* 0x00000010ff007819 */ /* 0x000fe20000011645 */
[----:B------:R-:W-:Y:S01]  /*f210*/  HADD2.F32 R44, -RZ, R15.H0_H0 ;  /* 0x2000000fff2c7230 */ /* 0x000fe20000004100 */
[----:B------:R-:W-:Y:S01]  /*f220*/  SHF.R.U32.HI R16, RZ, 0x10, R71 ;  /* 0x00000010ff107819 */ /* 0x000fe20000011647 */
[----:B------:R-:W2:Y:S01]  /*f230*/  LDS.128 R8, [R33+0x8080] ;  /* 0x0080800021087984 */ /* 0x000ea20000000c00 */
[----:B------:R-:W-:Y:S01]  /*f240*/  SHF.R.U32.HI R17, RZ, 0x10, R75 ;  /* 0x00000010ff117819 */ /* 0x000fe2000001164b */
[----:B------:R-:W-:Y:S01]  /*f250*/  HADD2.F32 R18, -RZ, R0.H0_H0 ;  /* 0x20000000ff127230 */ /* 0x000fe20000004100 */
        /* <DEDUP_REMOVED lines=28> */
[--C-:B------:R-:W-:Y:S01]  /*f420*/  HADD2.F32 R5, -RZ, R11.reuse.H0_H0 ;  /* 0x2000000bff057230 */ /* 0x100fe20000004100 */
        /* <DEDUP_REMOVED lines=47> */
.L_x_1242:
[----:B------:R-:W-:Y:S05]  /*f720*/  BSYNC B0 ;  /* 0x0000000000007941 */ /* 0x000fea0003800000 */
.L_x_1241:
        /* <DEDUP_REMOVED lines=109> */
.L_x_1244:
[----:B------:R-:W-:Y:S05]  /*fe00*/  BSYNC B0 ;  /* 0x0000000000007941 */ /* 0x000fea0003800000 */
.L_x_1243:
        /* <DEDUP_REMOVED lines=109> */
.L_x_1246:
[----:B------:R-:W-:Y:S05]  /*104e0*/  BSYNC B0 ;  /* 0x0000000000007941 */ /* 0x000fea0003800000 */
.L_x_1245:
        /* <DEDUP_REMOVED lines=109> */
.L_x_1248:
[----:B------:R-:W-:Y:S05]  /*10bc0*/  BSYNC B0 ;  /* 0x0000000000007941 */ /* 0x000fea0003800000 */
.L_x_1247:
[----:B-1----:R-:W-:-:S04]  /*10bd0*/  IADD3 R4, R65, 0x70, RZ ;  /* 0x0000007041047810 */ /* 0x002fc80007ffe0ff */
[----:B------:R-:W-:-:S13]  /*10be0*/  ISETP.GE.OR P0, PT, R4, R54, P2 ;  /* 0x000000360400720c */ /* 0x000fda0001706670 */
[----:B------:R-:W-:Y:S05]  /*10bf0*/  @P0 BRA `(.L_x_1224) ;  /* 0x0000069000000947 */ /* 0x000fea0003800000 */
[----:B------:R-:W-:Y:S01]  /*10c00*/  SHF.R.S32.HI R5, RZ, 0x1f, R4 ;  /* 0x0000001fff057819 */ /* 0x000fe20000011404 */
[----:B------:R-:W-:Y:S01]  /*10c10*/  HADD2.F32 R13, -RZ, R133.H0_H0 ;  /* 0x20000085ff0d7230 */ /* 0x000fe20000004100 */
[----:B------:R-:W-:Y:S02]  /*10c20*/  SHF.L.U32 R0, R4, 0x6, RZ ;  /* 0x0000000604007819 */ /* 0x000fe400000006ff */
[----:B------:R-:W-:Y:S02]  /*10c30*/  MOV R9, c[0x0][0x27c] ;  /* 0x00009f0000097a02 */ /* 0x000fe40000000f00 */
        /* <DEDUP_REMOVED lines=31> */
[----:B------:R-:W-:-:S02]  /*10e30*/  SHF.R.U64 R35, R94, 0x10, R95 ;  /* 0x000000105e237819 */ /* 0x000fc4000000125f */
[----:B------:R-:W-:Y:S01]  /*10e40*/  SHF.R.U64 R39, R106, 0x10, R107 ;  /* 0x000000106a277819 */ /* 0x000fe2000000126b */
[----:B------:R-:W-:-:S04]  /*10e50*/  HADD2.F32 R38, -RZ, R38.H0_H0 ;  /* 0x20000026ff267230 */ /* 0x000fc80000004100 */
[----:B------:R-:W-:Y:S02]  /*10e60*/  HADD2.F32 R39, -RZ, R39.H0_H0 ;  /* 0x20000027ff277230 */ /* 0x000fe40000004100 */
[----:B-1----:R-:W-:Y:S02]  /*10e70*/  HADD2.F32 R20, -RZ, R7.H0_H0 ;  /* 0x20000007ff147230 */ /* 0x002fe40000004100 */
[--C-:B------:R-:W-:Y:S02]  /*10e80*/  HADD2.F32 R22, -RZ, R5.reuse.H0_H0 ;  /* 0x20000005ff167230 */ /* 0x100fe40000004100 */
[----:B------:R-:W-:Y:S02]  /*10e90*/  HADD2.F32 R21, -RZ, R5.H1_H1 ;  /* 0x30000005ff157230 */ /* 0x000fe40000004100 */
[--C-:B------:R-:W-:Y:S02]  /*10ea0*/  HADD2.F32 R23, -RZ, R6.reuse.H0_H0 ;  /* 0x20000006ff177230 */ /* 0x100fe40000004100 */
[----:B------:R-:W-:-:S02]  /*10eb0*/  HADD2.F32 R25, -RZ, R6.H1_H1 ;  /* 0x30000006ff197230 */ /* 0x000fc40000004100 */
[--C-:B--2---:R-:W-:Y:S02]  /*10ec0*/  HADD2.F32 R6, -RZ, R11.reuse.H0_H0 ;  /* 0x2000000bff067230 */ /* 0x104fe40000004100 */
[----:B------:R-:W-:Y:S02]  /*10ed0*/  HADD2.F32 R5, -RZ, R11.H1_H1 ;  /* 0x3000000bff057230 */ /* 0x000fe40000004100 */
[----:B------:R-:W-:Y:S01]  /*10ee0*/  HADD2.F32 R19, -RZ, R7.H1_H1 ;  /* 0x30000007ff137230 */ /* 0x000fe20000004100 */
[----:B------:R-:W-:Y:S01]  /*10ef0*/  FMUL.FTZ R34, R6, R0 ;  /* 0x0000000006227220 */ /* 0x000fe20000410000 */
[--C-:B------:R-:W-:Y:S01]  /*10f00*/  HADD2.F32 R24, -RZ, R4.reuse.H0_H0 ;  /* 0x20000004ff187230 */ /* 0x100fe20000004100 */
[----:B------:R-:W-:Y:S01]  /*10f10*/  FMUL.FTZ R31, R5, R16 ;  /* 0x00000010051f7220 */ /* 0x000fe20000410000 */
[----:B------:R-:W-:Y:S02]  /*10f20*/  HADD2.F32 R26, -RZ, R4.H1_H1 ;  /* 0x30000004ff1a7230 */ /* 0x000fe40000004100 */
[----:B------:R-:W-:-:S02]  /*10f30*/  HADD2.F32 R11, -RZ, R8.H0_H0 ;  /* 0x20000008ff0b7230 */ /* 0x000fc40000004100 */
[----:B------:R-:W-:Y:S01]  /*10f40*/  HADD2.F32 R15, -RZ, R8.H1_H1 ;  /* 0x30000008ff0f7230 */ /* 0x000fe20000004100 */
[----:B------:R-:W-:Y:S01]  /*10f50*/  FMUL.FTZ R8, R20, R0 ;  /* 0x0000000014087220 */ /* 0x000fe20000410000 */
[----:B------:R-:W-:Y:S01]  /*10f60*/  HADD2.F32 R7, -RZ, R9.H0_H0 ;  /* 0x20000009ff077230 */ /* 0x000fe20000004100 */
[----:B------:R-:W-:Y:S01]  /*10f70*/  FMUL.FTZ R0, R19, R16 ;  /* 0x0000001013007220 */ /* 0x000fe20000410000 */
[----:B------:R-:W-:Y:S01]  /*10f80*/  HADD2.F32 R4, -RZ, R132.H1_H1 ;  /* 0x30000084ff047230 */ /* 0x000fe20000004100 */
[----:B------:R-:W-:Y:S01]  /*10f90*/  FFMA.FTZ R40, R6, R13, R8 ;  /* 0x0000000d06287223 */ /* 0x000fe20000010008 */
[--C-:B------:R-:W-:Y:S01]  /*10fa0*/  HADD2.F32 R12, -RZ, R10.reuse.H0_H0 ;  /* 0x2000000aff0c7230 */ /* 0x100fe20000004100 */
[----:B------:R-:W-:Y:S01]  /*10fb0*/  FFMA.FTZ R37, R5, R42, R0 ;  /* 0x0000002a05257223 */ /* 0x000fe20000010000 */
[----:B------:R-:W-:Y:S01]  /*10fc0*/  HADD2.F32 R14, -RZ, R10.H1_H1 ;  /* 0x3000000aff0e7230 */ /* 0x000fe20000004100 */
[-C--:B------:R-:W-:Y:S01]  /*10fd0*/  FMUL.FTZ R6, R22, R4.reuse ;  /* 0x0000000416067220 */ /* 0x080fe20000410000 */
[----:B------:R-:W-:Y:S01]  /*10fe0*/  HADD2.F32 R10, -RZ, R133.H1_H1 ;  /* 0x30000085ff0a7230 */ /* 0x000fe20000004100 */
[----:B------:R-:W-:Y:S01]  /*10ff0*/  FMUL.FTZ R27, R7, R4 ;  /* 0x00000004071b7220 */ /* 0x000fe20000410000 */
[--C-:B------:R-:W-:Y:S01]  /*11000*/  HADD2.F32 R4, -RZ, R134.reuse.H0_H0 ;  /* 0x20000086ff047230 */ /* 0x100fe20000004100 */
[----:B------:R-:W-:Y:S01]  /*11010*/  FMUL.FTZ R5, R21, R18 ;  /* 0x0000001215057220 */ /* 0x000fe20000410000 */
[----:B------:R-:W-:Y:S01]  /*11020*/  HADD2.F32 R9, -RZ, R9.H1_H1 ;  /* 0x30000009ff097230 */ /* 0x000fe20000004100 */
[----:B------:R-:W-:Y:S01]  /*11030*/  FFMA.FTZ R32, R7, R10, R6 ;  /* 0x0000000a07207223 */ /* 0x000fe20000010006 */
[----:B------:R-:W-:Y:S01]  /*11040*/  HADD2.F32 R7, -RZ, R135.H0_H0 ;  /* 0x20000087ff077230 */ /* 0x000fe20000004100 */
[-C--:B------:R-:W-:Y:S01]  /*11050*/  FMUL.FTZ R6, R24, R4.reuse ;  /* 0x0000000418067220 */ /* 0x080fe20000410000 */
[----:B------:R-:W-:Y:S01]  /*11060*/  HADD2.F32 R0, -RZ, R134.H1_H1 ;  /* 0x30000086ff007230 */ /* 0x000fe20000004100 */
[----:B------:R-:W-:Y:S01]  /*11070*/  FFMA.FTZ R30, R9, R41, R5 ;  /* 0x00000029091e7223 */ /* 0x000fe20000010005 */
[----:B------:R-:W-:Y:S01]  /*11080*/  HADD2.F32 R8, -RZ, R35.H0_H0 ;  /* 0x20000023ff087230 */ /* 0x000fe20000004100 */
[C---:B------:R-:W-:Y:S01]  /*11090*/  FFMA.FTZ R28, R11.reuse, R7, R6 ;  /* 0x000000070b1c7223 */ /* 0x040fe20000010006 */
[----:B------:R-:W-:Y:S01]  /*110a0*/  HADD2.F32 R6, -RZ, R29.H0_H0 ;  /* 0x2000001dff067230 */ /* 0x000fe20000004100 */
[----:B------:R-:W-:Y:S01]  /*110b0*/  FMUL.FTZ R17, R11, R4 ;  /* 0x000000040b117220 */ /* 0x000fe20000410000 */
[----:B------:R-:W-:Y:S01]  /*110c0*/  HADD2.F32 R4, -RZ, R135.H1_H1 ;  /* 0x30000087ff047230 */ /* 0x000fe20000004100 */
[----:B------:R-:W-:-:S02]  /*110d0*/  FMUL.FTZ R5, R23, R0 ;  /* 0x0000000017057220 */ /* 0x000fc40000410000 */
[----:B------:R-:W-:Y:S02]  /*110e0*/  FMUL.FTZ R16, R12, R0 ;  /* 0x000000000c107220 */ /* 0x000fe40000410000 */
[-C--:B------:R-:W-:Y:S02]  /*110f0*/  FMUL.FTZ R0, R26, R6.reuse ;  /* 0x000000061a007220 */ /* 0x080fe40000410000 */
[C---:B------:R-:W-:Y:S02]  /*11100*/  FMUL.FTZ R6, R15.reuse, R6 ;  /* 0x000000060f067220 */ /* 0x040fe40000410000 */
[----:B------:R-:W-:Y:S02]  /*11110*/  FFMA.FTZ R15, R15, R38, R0 ;  /* 0x000000260f0f7223 */ /* 0x000fe40000010000 */
[----:B------:R-:W-:Y:S02]  /*11120*/  FMUL.FTZ R18, R9, R18 ;  /* 0x0000001209127220 */ /* 0x000fe40000410000 */
[----:B------:R-:W-:-:S02]  /*11130*/  FFMA.FTZ R29, R12, R4, R5 ;  /* 0x000000040c1d7223 */ /* 0x000fc40000010005 */
[-C--:B------:R-:W-:Y:S02]  /*11140*/  FMUL.FTZ R0, R14, R8.reuse ;  /* 0x000000080e007220 */ /* 0x080fe40000410000 */
[----:B------:R-:W-:Y:S02]  /*11150*/  FMUL.FTZ R5, R25, R8 ;  /* 0x0000000819057220 */ /* 0x000fe40000410000 */
        /* <DEDUP_REMOVED lines=11> */
[----:B------:R-:W-:-:S02]  /*11210*/  FFMA.FTZ R0, R25, R39, -R0 ;  /* 0x0000002719007223 */ /* 0x000fc40000010800 */
[----:B------:R-:W-:Y:S01]  /*11220*/  FFMA.FTZ R14, R14, R39, R5 ;  /* 0x000000270e0e7223 */ /* 0x000fe20000010005 */
[----:B------:R-:W-:Y:S02]  /*11230*/  F2FP.PACK_AB R8, R6, R13 ;  /* 0x0000000d0608723e */ /* 0x000fe400000000ff */
[----:B------:R-:W-:Y:S02]  /*11240*/  F2FP.PACK_AB R10, R0, R10 ;  /* 0x0000000a000a723e */ /* 0x000fe400000000ff */
[----:B------:R-:W-:Y:S02]  /*11250*/  F2FP.PACK_AB R5, R30, R32 ;  /* 0x000000201e05723e */ /* 0x000fe400000000ff */
[----:B------:R-:W-:Y:S01]  /*11260*/  F2FP.PACK_AB R6, R14, R29 ;  /* 0x0000001d0e06723e */ /* 0x000fe200000000ff */
[----:B------:R1:W-:Y:S04]  /*11270*/  STS.128 [R36+0x8080], R8 ;  /* 0x0080800824007388 */ /* 0x0003e80000000c00 */
[----:B------:R1:W-:Y:S02]  /*11280*/  STS.128 [R33+0x8080], R4 ;  /* 0x0080800421007388 */ /* 0x0003e40000000c00 */
.L_x_1224:
[----:B------:R-:W-:Y:S05]  /*11290*/  BSYNC B2 ;  /* 0x0000000000027941 */ /* 0x000fea0003800000 */
.L_x_1178:
[----:B-1----:R-:W-:Y:S01]  /*112a0*/  SHF.R.S32.HI R7, RZ, 0x4, R140 ;  /* 0x00000004ff077819 */ /* 0x002fe2000001148c */
[----:B------:R-:W-:Y:S01]  /*112b0*/  IMAD.SHL.U32 R6, R64, 0x40, RZ ;  /* 0x0000004040067824 */ /* 0x000fe200078e00ff */
[----:B------:R-:W-:-:S04]  /*112c0*/  DEPBAR.LE SB0, 0x0 ;  /* 0x000080000000791a */ /* 0x000fc80000000000 */
[----:B------:R-:W-:Y:S01]  /*112d0*/  LEA.HI R0, R140, R7, RZ, 0x1 ;  /* 0x000000078c007211 */ /* 0x000fe200078f08ff */
[----:B------:R-:W-:Y:S01]  /*112e0*/  IMAD.SHL.U32 R4, R138, 0x40, RZ ;  /* 0x000000408a047824 */ /* 0x000fe200078e00ff */
[----:B------:R-:W-:Y:S01]  /*112f0*/  LOP3.LUT P0, RZ, R64, 0x2, RZ, 0xc0, !PT ;  /* 0x0000000240ff7812 */ /* 0x000fe2000780c0ff */
[----:B------:R-:W-:Y:S01]  /*11300*/  IMAD.SHL.U32 R5, R139, 0x40, RZ ;  /* 0x000000408b057824 */ /* 0x000fe200078e00ff */
[----:B------:R-:W-:Y:S01]  /*11310*/  LOP3.LUT R0, R0, 0xfffffffe, RZ, 0xc0, !PT ;  /* 0xfffffffe00007812 */ /* 0x000fe200078ec0ff */
[----:B------:R-:W-:Y:S01]  /*11320*/  IMAD.SHL.U32 R8, R65, 0x8, RZ ;  /* 0x0000000841087824 */ /* 0x000fe200078e00ff */
[----:B------:R-:W-:Y:S01]  /*11330*/  LOP3.LUT R4, R4, 0x1c0, RZ, 0xc0, !PT ;  /* 0x000001c004047812 */ /* 0x000fe200078ec0ff */
[----:B------:R-:W-:Y:S01]  /*11340*/  IMAD.MOV.U32 R24, RZ, RZ, R158 ;  /* 0x000000ffff187224 */ /* 0x000fe200078e009e */
[----:B------:R-:W-:Y:S01]  /*11350*/  LOP3.LUT R119, R5, 0xfffffe00, RZ, 0xc0, !PT ;  /* 0xfffffe0005777812 */ /* 0x000fe200078ec0ff */
[----:B------:R-:W-:Y:S01]  /*11360*/  IMAD.IADD R7, R7, 0x1, -R0 ;  /* 0x0000000107077824 */ /* 0x000fe200078e0a00 */
[----:B------:R-:W-:Y:S01]  /*11370*/  LOP3.LUT R0, R6, 0x1c0, RZ, 0xc0, !PT ;  /* 0x000001c006007812 */ /* 0x000fe200078ec0ff */
[----:B------:R-:W-:Y:S01]  /*11380*/  IMAD.MOV.U32 R25, RZ, RZ, R159 ;  /* 0x000000ffff197224 */ /* 0x000fe200078e009f */
[----:B------:R-:W-:Y:S01]  /*11390*/  ULDC.64 UR4, c[0x0][0x208] ;  /* 0x0000820000047ab9 */ /* 0x000fe20000000a00 */
[----:B------:R-:W-:Y:S01]  /*113a0*/  IMAD.SHL.U32 R6, R7, 0x8, RZ ;  /* 0x0000000807067824 */ /* 0x000fe200078e00ff */
[----:B------:R-:W-:Y:S01]  /*113b0*/  LOP3.LUT R5, R0, 0x8, R8, 0xf8, !PT ;  /* 0x0000000800057812 */ /* 0x000fe200078ef808 */
[----:B------:R-:W-:Y:S01]  /*113c0*/  IMAD.MOV.U32 R24, RZ, RZ, R154 ;  /* 0x000000ffff187224 */ /* 0x000fe200078e009a */
[----:B------:R-:W-:Y:S01]  /*113d0*/  SHF.R.U32.HI R0, RZ, 0x3, R0 ;  /* 0x00000003ff007819 */ /* 0x000fe20000011600 */
[----:B------:R-:W-:Y:S01]  /*113e0*/  USHF.L.U32 UR9, UR4, 0x5, URZ ;  /* 0x0000000504097899 */ /* 0x000fe2000800063f */
[----:B------:R-:W-:Y:S01]  /*113f0*/  LOP3.LUT R8, R4, 0x8, R6, 0xf8, !PT ;  /* 0x0000000804087812 */ /* 0x000fe200078ef806 */
[----:B------:R-:W-:Y:S01]  /*11400*/  UMOV UR6, 0x5 ;  /* 0x0000000500067882 */ /* 0x000fe20000000000 */
[----:B------:R-:W-:Y:S01]  /*11410*/  SHF.R.U32.HI R6, RZ, 0x3, R4 ;  /* 0x00000003ff067819 */ /* 0x000fe20000011604 */
[----:B------:R-:W-:Y:S01]  /*11420*/  IMAD R4, R142, 0x400, R119 ;  /* 0x000004008e047824 */ /* 0x000fe200078e0277 */
[----:B------:R-:W-:Y:S01]  /*11430*/  LOP3.LUT R0, R5, R0, RZ, 0x3c, !PT ;  /* 0x0000000005007212 */ /* 0x000fe200078e3cff */
[----:B------:R-:W-:Y:S01]  /*11440*/  USHF.L.U64.HI UR8, UR4, UR6, UR5 ;  /* 0x0000000604087299 */ /* 0x000fe20008010205 */
[----:B------:R-:W-:Y:S01]  /*11450*/  LOP3.LUT R118, R8, R6, RZ, 0x3c, !PT ;  /* 0x0000000608767212 */ /* 0x000fe200078e3cff */
[----:B------:R-:W-:Y:S04]  /*11460*/  STL.64 [R1+0x58], R24 ;  /* 0x0000581801007387 */ /* 0x000fe80000100a00 */
[----:B------:R-:W-:Y:S01]  /*11470*/  BAR.SYNC.DEFER_BLOCKING 0x0 ;  /* 0x0000000000007b1d */ /* 0x000fe20000010000 */
[----:B------:R-:W-:Y:S01]  /*11480*/  IMAD R0, R7, 0x200, R0 ;  /* 0x0000020007007824 */ /* 0x000fe200078e0200 */
[C---:B------:R-:W-:Y:S01]  /*11490*/  LOP3.LUT P5, RZ, R161.reuse, 0x40, RZ, 0xc0, !PT ;  /* 0x00000040a1ff7812 */ /* 0x040fe200078ac0ff */
[----:B------:R-:W-:Y:S01]  /*114a0*/  IMAD.IADD R4, R118, 0x1, R4 ;  /* 0x0000000176047824 */ /* 0x000fe200078e0204 */
[----:B------:R-:W-:Y:S01]  /*114b0*/  LOP3.LUT P4, RZ, R161, 0x80, RZ, 0xc0, !PT ;  /* 0x00000080a1ff7812 */ /* 0x000fe2000788c0ff */
[----:B------:R-:W-:Y:S01]  /*114c0*/  IMAD.SHL.U32 R220, R0, 0x2, RZ ;  /* 0x0000000200dc7824 */ /* 0x000fe200078e00ff */
[C---:B------:R-:W-:Y:S01]  /*114d0*/  ISETP.LT.OR P2, PT, R117.reuse, 0x1, P5 ;  /* 0x000000017500780c */ /* 0x040fe20002f41670 */
[----:B------:R-:W-:Y:S01]  /*114e0*/  IMAD.SHL.U32 R227, R4, 0x2, RZ ;  /* 0x0000000204e37824 */ /* 0x000fe200078e00ff */
[----:B------:R-:W-:Y:S01]  /*114f0*/  ISETP.LT.OR P3, PT, R117, 0x11, P4 ;  /* 0x000000117500780c */ /* 0x000fe20002761670 */
[----:B------:R-:W-:Y:S01]  /*11500*/  IMAD.SHL.U32 R239, R239, 0x2, RZ ;  /* 0x00000002efef7824 */ /* 0x000fe200078e00ff */
[C---:B------:R-:W-:Y:S01]  /*11510*/  IADD3 R0, R220.reuse, 0x5080, RZ ;  /* 0x00005080dc007810 */ /* 0x040fe20007ffe0ff */
[--C-:B------:R-:W-:Y:S01]  /*11520*/  IMAD R229, R3, 0x2, R227.reuse ;  /* 0x0000000203e57824 */ /* 0x100fe200078e02e3 */
[----:B------:R-:W-:Y:S01]  /*11530*/  IADD3 R231, R220, 0x50a0, RZ ;  /* 0x000050a0dce77810 */ /* 0x000fe20007ffe0ff */
[----:B------:R-:W-:Y:S01]  /*11540*/  IMAD R228, R2, 0x2, R227 ;  /* 0x0000000202e47824 */ /* 0x000fe200078e02e3 */
[----:B------:R-:W-:Y:S01]  /*11550*/  @P0 IADD3 R231, R0, -0x20, RZ ;  /* 0xffffffe000e70810 */ /* 0x000fe20007ffe0ff */
[----:B------:R-:W-:-:S02]  /*11560*/  IMAD R0, R136, c[0x0][0x208], RZ ;  /* 0x0000820088007a24 */ /* 0x000fc400078e02ff */
[----:B------:R-:W-:Y:S01]  /*11570*/  IMAD R230, R2, 0x2, R229 ;  /* 0x0000000202e67824 */ /* 0x000fe200078e02e5 */
[----:B------:R-:W-:Y:S01]  /*11580*/  IADD3 R237, R231, 0x800, RZ ;  /* 0x00000800e7ed7810 */ /* 0x000fe20007ffe0ff */
[----:B------:R-:W-:Y:S01]  /*11590*/  IMAD R0, R125, c[0x0][0x20c], R0 ;  /* 0x000083007d007a24 */ /* 0x000fe200078e0200 */
[----:B------:R-:W-:Y:S01]  /*115a0*/  IADD3 R236, R231, 0x1000, RZ ;  /* 0x00001000e7ec7810 */ /* 0x000fe20007ffe0ff */
[----:B------:R-:W-:Y:S01]  /*115b0*/  IMAD R232, R3, 0x2, R228 ;  /* 0x0000000203e87824 */ /* 0x000fe200078e02e4 */
[C---:B------:R-:W-:Y:S01]  /*115c0*/  IADD3 R235, R231.reuse, 0x1800, RZ ;  /* 0x00001800e7eb7810 */ /* 0x040fe20007ffe0ff */
[----:B------:R-:W-:Y:S01]  /*115d0*/  LDSM.16.M88.4 R4, [R220+0x5080] ;  /* 0x00508000dc04783b */ /* 0x000fe20000000200 */
[C---:B------:R-:W-:Y:S02]  /*115e0*/  IADD3 R234, R231.reuse, 0x2000, RZ ;  /* 0x00002000e7ea7810 */ /* 0x040fe40007ffe0ff */
[----:B------:R-:W-:Y:S01]  /*115f0*/  IADD3 R233, R231, 0x2800, RZ ;  /* 0x00002800e7e97810 */ /* 0x000fe20007ffe0ff */
[----:B---3--:R-:W1:Y:S04]  /*11600*/  LDSM.16.M88.4 R12, [R227+0x8080] ;  /* 0x00808000e30c783b */ /* 0x008e680000000200 */
[----:B------:R-:W2:Y:S04]  /*11610*/  LDSM.16.M88.4 R8, [R227+0xa080] ;  /* 0x00a08000e308783b */ /* 0x000ea80000000200 */
[----:B------:R-:W3:Y:S04]  /*11620*/  LDSM.16.M88.4 R16, [R220+0x5880] ;  /* 0x00588000dc10783b */ /* 0x000ee80000000200 */
[----:B------:R-:W4:Y:S04]  /*11630*/  LDSM.16.M88.4 R20, [R220+0x6080] ;  /* 0x00608000dc14783b */ /* 0x000f280000000200 */
[----:B------:R-:W-:Y:S04]  /*11640*/  LDSM.16.M88.4 R44, [R231+0x1000] ;  /* 0x00100000e72c783b */ /* 0x000fe80000000200 */
[----:B------:R-:W-:Y:S04]  /*11650*/  LDSM.16.M88.4 R36, [R231+0x800] ;  /* 0x00080000e724783b */ /* 0x000fe80000000200 */
[----:B------:R-:W-:Y:S01]  /*11660*/  LDSM.16.M88.4 R40, [R231] ;  /* 0x00000000e728783b */ /* 0x000fe20000000200 */
[-C--:B-1----:R-:W-:Y:S08]  /*11670*/  HMMA.16816.F32 R104, R12, R6.reuse, RZ ;  /* 0x000000060c68723c */ /* 0x082ff000000018ff */
[----:B--2---:R-:W-:Y:S07]  /*11680*/  HMMA.16816.F32 R60, R8, R6, RZ ;  /* 0x00000006083c723c */ /* 0x004fee00000018ff */
[----:B------:R-:W-:Y:S01]  /*11690*/  IMAD.WIDE.U32 R6, R125, c[0x0][0x208], RZ ;  /* 0x000082007d067a25 */ /* 0x000fe200078e00ff */
[----:B------:R-:W-:Y:S03]  /*116a0*/  HMMA.16816.F32 R92, R12, R4, RZ ;  /* 0x000000040c5c723c */ /* 0x000fe600000018ff */
[----:B------:R-:W-:-:S02]  /*116b0*/  IMAD.IADD R0, R7, 0x1, R0 ;  /* 0x0000000107007824 */ /* 0x000fc400078e0200 */
[----:B------:R-:W-:-:S03]  /*116c0*/  IMAD.WIDE.U32 R6, R6, 0x30, R24 ;  /* 0x0000003006067825 */ /* 0x000fc600078e0018 */
[----:B------:R-:W-:Y:S01]  /*116d0*/  HMMA.16816.F32 R52, R8, R4, RZ ;  /* 0x000000040834723c */ /* 0x000fe200000018ff */
[----:B------:R-:W-:-:S04]  /*116e0*/  IMAD R0, R0, 0x30, RZ ;  /* 0x0000003000007824 */ /* 0x000fc800078e02ff */
[----:B------:R-:W-:Y:S02]  /*116f0*/  IMAD.IADD R0, R7, 0x1, R0 ;  /* 0x0000000107007824 */ /* 0x000fe400078e0200 */
[C---:B------:R-:W-:Y:S01]  /*11700*/  LEA R4, P0, R6.reuse, c[0x0][0x1f8], 0x1 ;  /* 0x00007e0006047a11 */ /* 0x040fe200078008ff */
[----:B------:R-:W-:Y:S01]  /*11710*/  IMAD.U32 R7, RZ, RZ, UR9 ;  /* 0x00000009ff077e24 */ /* 0x000fe2000f8e00ff */
[----:B---3--:R-:W-:Y:S02]  /*11720*/  HMMA.16816.F32 R88, R12, R16, RZ ;  /* 0x000000100c58723c */ /* 0x008fe400000018ff */
[----:B------:R-:W-:Y:S01]  /*11730*/  LEA.HI.X R5, R6, c[0x0][0x1fc], R0, 0x1, P0 ;  /* 0x00007f0006057a11 */ /* 0x000fe200000f0c00 */
[----:B------:R-:W-:Y:S01]  /*11740*/  IMAD.MOV.U32 R0, RZ, RZ, 0x40 ;  /* 0x00000040ff007424 */ /* 0x000fe200078e00ff */
[----:B------:R-:W-:-:S04]  /*11750*/  IADD3 R24, P1, P0, R7, 0x80, R4 ;  /* 0x0000008007187810 */ /* 0x000fc8000783e004 */
[C---:B------:R-:W-:Y:S01]  /*11760*/  HMMA.16816.F32 R32, R8.reuse, R16, RZ ;  /* 0x000000100820723c */ /* 0x040fe200000018ff */
[----:B------:R-:W-:Y:S02]  /*11770*/  IADD3.X R25, RZ, UR8, R5, P1, P0 ;  /* 0x00000008ff197c10 */ /* 0x000fe40008fe0405 */
[----:B------:R-:W-:Y:S02]  /*11780*/  IADD3 R6, P0, R4, UR9, RZ ;  /* 0x0000000904067c10 */ /* 0x000fe4000ff1e0ff */
[----:B------:R-:W-:Y:S02]  /*11790*/  ISETP.LT.OR P1, PT, R117, 0x1, P4 ;  /* 0x000000017500780c */ /* 0x000fe40002721670 */
[----:B------:R-:W-:Y:S01]  /*117a0*/  IADD3.X R7, R5, UR8, RZ, P0, !PT ;  /* 0x0000000805077c10 */ /* 0x000fe200087fe4ff */
[----:B------:R-:W-:Y:S01]  /*117b0*/  HMMA.16816.F32 R56, R8, R18, RZ ;  /* 0x000000120838723c */ /* 0x000fe200000018ff */
[----:B------:R-:W-:-:S07]  /*117c0*/  ISETP.LT.OR P0, PT, R117, 0x11, P5 ;  /* 0x000000117500780c */ /* 0x000fce0002f01670 */
[----:B------:R-:W-:Y:S01]  /*117d0*/  HMMA.16816.F32 R100, R12, R18, RZ ;  /* 0x000000120c64723c */ /* 0x000fe200000018ff */
[----:B------:R-:W1:Y:S07]  /*117e0*/  LDSM.16.M88.4 R16, [R229+0xa080] ;  /* 0x00a08000e510783b */ /* 0x000e6e0000000200 */
[-C--:B----4-:R-:W-:Y:S08]  /*117f0*/  HMMA.16816.F32 R28, R8, R20.reuse, RZ ;  /* 0x00000014081c723c */ /* 0x090ff000000018ff */
[----:B------:R-:W-:Y:S08]  /*11800*/  HMMA.16816.F32 R80, R12, R20, RZ ;  /* 0x000000140c50723c */ /* 0x000ff000000018ff */
[-C--:B------:R-:W-:Y:S08]  /*11810*/  HMMA.16816.F32 R48, R8, R22.reuse, RZ ;  /* 0x000000160830723c */ /* 0x080ff000000018ff */
[----:B------:R-:W-:Y:S01]  /*11820*/  HMMA.16816.F32 R96, R12, R22, RZ ;  /* 0x000000160c60723c */ /* 0x000fe200000018ff */
[----:B------:R-:W2:Y:S04]  /*11830*/  LDSM.16.M88.4 R20, [R229+0x8080] ;  /* 0x00808000e514783b */ /* 0x000ea80000000200 */
[----:B------:R-:W-:Y:S01]  /*11840*/  @!PT LDS RZ, [RZ] ;  /* 0x00000000fffff984 */ /* 0x000fe20000000800 */
[----:B------:R-:W-:Y:S01]  /*11850*/  @!PT LDS RZ, [RZ] ;  /* 0x00000000fffff984 */ /* 0x000fe20000000800 */
[----:B------:R-:W-:Y:S01]  /*11860*/  @!PT LDS RZ, [RZ] ;  /* 0x00000000fffff984 */ /* 0x000fe20000000800 */
[----:B------:R3:W-:Y:S01]  /*11870*/  LDGSTS.E.BYPASS.LTC128B.128 [R239+0x2080], [R4.64], !P2 ;  /* 0x0208000004ef7fae */ /* 0x0007e2000d101d4e */
[----:B------:R-:W-:-:S03]  /*11880*/  LOP3.LUT P2, RZ, R64, 0x4, RZ, 0xc0, !PT ;  /* 0x0000000440ff7812 */ /* 0x000fc6000784c0ff */
[----:B------:R3:W-:Y:S01]  /*11890*/  LDGSTS.E.BYPASS.LTC128B.128 [R239+0x3880], [R4.64+0x80], !P1 ;  /* 0x0388008004ef7fae */ /* 0x0007e2000c901d4e */
[----:B------:R-:W-:Y:S01]  /*118a0*/  ISETP.LT.OR P1, PT, R117, 0x21, P5 ;  /* 0x000000217500780c */ /* 0x000fe20002f21670 */
[C---:B-1----:R-:W-:Y:S01]  /*118b0*/  HMMA.16816.F32 R84, R16.reuse, R44, R28 ;  /* 0x0000002c1054723c */ /* 0x042fe2000000181c */
[----:B------:R-:W-:Y:S01]  /*118c0*/  SEL R0, R0, 0xffffffc0, !P2 ;  /* 0xffffffc000007807 */ /* 0x000fe20005000000 */
[----:B------:R1:W-:Y:S04]  /*118d0*/  LDGSTS.E.BYPASS.LTC128B.128 [R239+0x2880], [R6.64], !P0 ;  /* 0x0288000006ef7fae */ /* 0x0003e8000c101d4e */
[----:B------:R-:W-:Y:S01]  /*118e0*/  IMAD.IADD R226, R220, 0x1, R0 ;  /* 0x00000001dce27824 */ /* 0x000fe200078e0200 */
[----:B------:R4:W-:Y:S01]  /*118f0*/  LDGSTS.E.BYPASS.LTC128B.128 [R239+0x4080], [R24.64], !P3 ;  /* 0x0408000018ef7fae */ /* 0x0009e2000d901d4e */
[----:B------:R-:W-:Y:S01]  /*11900*/  HMMA.16816.F32 R108, R16, R36, R32 ;  /* 0x00000024106c723c */ /* 0x000fe20000001820 */
[----:B------:R-:W-:-:S07]  /*11910*/  IMAD.IADD R225, R0, 0x1, R231 ;  /* 0x0000000100e17824 */ /* 0x000fce00078e02e7 */
[C---:B------:R-:W-:Y:S08]  /*11920*/  HMMA.16816.F32 R76, R16.reuse, R42, R60 ;  /* 0x0000002a104c723c */ /* 0x040ff0000000183c */
[----:B------:R-:W-:Y:S01]  /*11930*/  HMMA.16816.F32 R112, R16, R40, R52 ;  /* 0x000000281070723c */ /* 0x000fe20000001834 */
[----:B---3--:R-:W-:-:S04]  /*11940*/  IADD3 R4, P0, R6, UR9, RZ ;  /* 0x0000000906047c10 */ /* 0x008fc8000ff1e0ff */
[----:B------:R-:W-:Y:S02]  /*11950*/  IADD3.X R5, R7, UR8, RZ, P0, !PT ;  /* 0x0000000807057c10 */ /* 0x000fe400087fe4ff */
[----:B------:R-:W-:Y:S01]  /*11960*/  ISETP.LT.OR P0, PT, R117, 0x21, P4 ;  /* 0x000000217500780c */ /* 0x000fe20002701670 */
[C---:B------:R-:W-:Y:S02]  /*11970*/  HMMA.16816.F32 R72, R16.reuse, R38, R56 ;  /* 0x000000261048723c */ /* 0x040fe40000001838 */
[----:B------:R1:W-:Y:S06]  /*11980*/  LDGSTS.E.BYPASS.LTC128B.128 [R239+0x3080], [R4.64], !P1 ;  /* 0x0308000004ef7fae */ /* 0x0003ec000c901d4e */
[----:B------:R-:W-:Y:S04]  /*11990*/  HMMA.16816.F32 R68, R16, R46, R48 ;  /* 0x0000002e1044723c */ /* 0x000fe80000001830 */
[----:B------:R1:W-:Y:S01]  /*119a0*/  LDGSTS.E.BYPASS.LTC128B.128 [R239+0x4880], [R4.64+0x80], !P0 ;  /* 0x0488008004ef7fae */ /* 0x0003e2000c101d4e */
[----:B------:R-:W-:-:S03]  /*119b0*/  ISETP.GT.AND P0, PT, R125, UR7, PT ;  /* 0x000000077d007c0c */ /* 0x000fc6000bf04270 */
[----:B------:R-:W-:Y:S01]  /*119c0*/  LDSM.16.M88.4 R8, [R228+0xa080] ;  /* 0x00a08000e408783b */ /* 0x000fe20000000200 */
[C---:B--2---:R-:W-:Y:S03]  /*119d0*/  HMMA.16816.F32 R64, R20.reuse, R40, R92 ;  /* 0x000000281440723c */ /* 0x044fe6000000185c */
[----:B------:R-:W2:Y:S04]  /*119e0*/  LDSM.16.M88.4 R28, [R226+0x5080] ;  /* 0x00508000e21c783b */ /* 0x000ea80000000200 */
[----:B----4-:R-:W3:Y:S01]  /*119f0*/  LDSM.16.M88.4 R24, [R226+0x5880] ;  /* 0x00588000e218783b */ /* 0x010ee20000000200 */
[C---:B------:R-:W-:Y:S03]  /*11a00*/  HMMA.16816.F32 R52, R20.reuse, R36, R88 ;  /* 0x000000241434723c */ /* 0x040fe60000001858 */
[----:B------:R-:W4:Y:S04]  /*11a10*/  LDSM.16.M88.4 R32, [R226+0x6080] ;  /* 0x00608000e220783b */ /* 0x000f280000000200 */
[----:B------:R-:W3:Y:S01]  /*11a20*/  LDSM.16.M88.4 R12, [R228+0x8080] ;  /* 0x00808000e40c783b */ /* 0x000ee20000000200 */
[C---:B------:R-:W-:Y:S03]  /*11a30*/  HMMA.16816.F32 R48, R20.reuse, R44, R80 ;  /* 0x0000002c1430723c */ /* 0x040fe60000001850 */
[----:B------:R-:W-:Y:S04]  /*11a40*/  LDSM.16.M88.4 R60, [R225+0x800] ;  /* 0x00080000e13c783b */ /* 0x000fe80000000200 */
[----:B-1----:R-:W-:Y:S01]  /*11a50*/  LDSM.16.M88.4 R4, [R230+0xa080] ;  /* 0x00a08000e604783b */ /* 0x002fe20000000200 */
[C---:B------:R-:W-:Y:S03]  /*11a60*/  HMMA.16816.F32 R40, R20.reuse, R42, R104 ;  /* 0x0000002a1428723c */ /* 0x040fe60000001868 */
[----:B------:R-:W-:Y:S04]  /*11a70*/  LDSM.16.M88.4 R56, [R225+0x1000] ;  /* 0x00100000e138783b */ /* 0x000fe80000000200 */
[----:B------:R-:W0:Y:S01]  /*11a80*/  LDGDEPBAR ;  /* 0x00000000000079af */ /* 0x000e220000000000 */
[C---:B------:R-:W-:Y:S03]  /*11a90*/  HMMA.16816.F32 R16, R20.reuse, R38, R100 ;  /* 0x000000261410723c */ /* 0x040fe60000001864 */
[----:B------:R-:W1:Y:S05]  /*11aa0*/  LDSM.16.M88.4 R36, [R225] ;  /* 0x00000000e124783b */ /* 0x000e6a0000000200 */
[----:B------:R-:W-:Y:S01]  /*11ab0*/  HMMA.16816.F32 R44, R20, R46, R96 ;  /* 0x0000002e142c723c */ /* 0x000fe20000001860 */
[----:B------:R-:W1:Y:S07]  /*11ac0*/  LDSM.16.M88.4 R20, [R230+0x8080] ;  /* 0x00808000e614783b */ /* 0x000e6e0000000200 */
[C---:B--2---:R-:W-:Y:S08]  /*11ad0*/  HMMA.16816.F32 R80, R8.reuse, R30, R76 ;  /* 0x0000001e0850723c */ /* 0x044ff0000000184c */
[C---:B------:R-:W-:Y:S08]  /*11ae0*/  HMMA.16816.F32 R88, R8.reuse, R28, R112 ;  /* 0x0000001c0858723c */ /* 0x040ff00000001870 */
[C---:B---3--:R-:W-:Y:S08]  /*11af0*/  HMMA.16816.F32 R92, R8.reuse, R24, R108 ;  /* 0x00000018085c723c */ /* 0x048ff0000000186c */
[C---:B----4-:R-:W-:Y:S08]  /*11b00*/  HMMA.16816.F32 R84, R8.reuse, R32, R84 ;  /* 0x000000200854723c */ /* 0x050ff00000001854 */
[C---:B------:R-:W-:Y:S08]  /*11b10*/  HMMA.16816.F32 R72, R8.reuse, R26, R72 ;  /* 0x0000001a0848723c */ /* 0x040ff00000001848 */
[----:B------:R-:W-:Y:S08]  /*11b20*/  HMMA.16816.F32 R76, R8, R34, R68 ;  /* 0x00000022084c723c */ /* 0x000ff00000001844 */
[C---:B------:R-:W-:Y:S08]  /*11b30*/  HMMA.16816.F32 R8, R12.reuse, R28, R64 ;  /* 0x0000001c0c08723c */ /* 0x040ff00000001840 */
[C---:B------:R-:W-:Y:S01]  /*11b40*/  HMMA.16816.F32 R68, R12.reuse, R30, R40 ;  /* 0x0000001e0c44723c */ /* 0x040fe20000001828 */
[----:B------:R-:W-:Y:S07]  /*11b50*/  LDSM.16.M88.4 R28, [R220+0x6880] ;  /* 0x00688000dc1c783b */ /* 0x000fee0000000200 */
[C---:B------:R-:W-:Y:S01]  /*11b60*/  HMMA.16816.F32 R112, R12.reuse, R26, R16 ;  /* 0x0000001a0c70723c */ /* 0x040fe20000001810 */
[----:B------:R-:W2:Y:S07]  /*11b70*/  LDSM.16.M88.4 R16, [R227+0xe080] ;  /* 0x00e08000e310783b */ /* 0x000eae0000000200 */
[C---:B------:R-:W-:Y:S01]  /*11b80*/  HMMA.16816.F32 R104, R12.reuse, R24, R52 ;  /* 0x000000180c68723c */ /* 0x040fe20000001834 */
[----:B------:R-:W3:Y:S04]  /*11b90*/  LDSM.16.M88.4 R24, [R220+0x7080] ;  /* 0x00708000dc18783b */ /* 0x000ee80000000200 */
[----:B------:R-:W-:Y:S03]  /*11ba0*/  LDSM.16.M88.4 R52, [R231+0x1800] ;  /* 0x00180000e734783b */ /* 0x000fe60000000200 */
[C---:B------:R-:W-:Y:S01]  /*11bb0*/  HMMA.16816.F32 R108, R12.reuse, R32, R48 ;  /* 0x000000200c6c723c */ /* 0x040fe20000001830 */
[----:B------:R-:W-:Y:S07]  /*11bc0*/  LDSM.16.M88.4 R48, [R231+0x2000] ;  /* 0x00200000e730783b */ /* 0x000fee0000000200 */
[----:B------:R-:W-:Y:S01]  /*11bd0*/  HMMA.16816.F32 R44, R12, R34, R44 ;  /* 0x000000220c2c723c */ /* 0x000fe2000000182c */
[----:B------:R-:W4:Y:S07]  /*11be0*/  LDSM.16.M88.4 R12, [R220+0x7880] ;  /* 0x00788000dc0c783b */ /* 0x000f2e0000000200 */
        /* <DEDUP_REMOVED lines=8> */
[----:B------:R-:W1:Y:S07]  /*11c70*/  LDSM.16.M88.4 R4, [R229+0xe080] ;  /* 0x00e08000e504783b */ /* 0x000e6e0000000200 */
        /* <DEDUP_REMOVED lines=36> */
[----:B------:R-:W4:Y:S07]  /*11ec0*/  LDSM.16.M88.4 R28, [R225+0x1800] ;  /* 0x00180000e11c783b */ /* 0x000f2e0000000200 */
[C---:B------:R-:W-:Y:S01]  /*11ed0*/  HMMA.16816.F32 R60, R20.reuse, R68, R24 ;  /* 0x00000044143c723c */ /* 0x040fe20000001818 */
[----:B------:R-:W2:Y:S07]  /*11ee0*/  LDSM.16.M88.4 R24, [R225+0x2000] ;  /* 0x00200000e118783b */ /* 0x000eae0000000200 */
[----:B------:R-:W-:Y:S01]  /*11ef0*/  HMMA.16816.F32 R56, R20, R70, R80 ;  /* 0x000000461438723c */ /* 0x000fe20000001850 */
[----:B------:R-:W3:Y:S01]  /*11f00*/  LDSM.16.M88.4 R20, [R225+0x2800] ;  /* 0x00280000e114783b */ /* 0x000ee20000000200 */
        /* <DEDUP_REMOVED lines=23> */
[C---:B------:R-:W-:Y:S08]  /*12080*/  HMMA.16816.F32 R32, R8.reuse, R20, R16 ;  /* 0x000000140820723c */ /* 0x040ff00000001810 */
        /* <DEDUP_REMOVED lines=11> */
[----:B------:R-:W-:-:S03]  /*12140*/  LEA R4, P0, R6, c[0x0][0x1c8], 0x1 ;  /* 0x0000720006047a11 */ /* 0x000fc600078008ff */
[----:B------:R-:W-:Y:S02]  /*12150*/  IMAD.IADD R0, R7, 0x1, R0 ;  /* 0x0000000107007824 */ /* 0x000fe400078e0200 */
[----:B------:R-:W-:-:S03]  /*12160*/  IMAD.U32 R7, RZ, RZ, UR5 ;  /* 0x00000005ff077e24 */ /* 0x000fc6000f8e00ff */
        /* <DEDUP_REMOVED lines=8> */
[----:B------:R-:W-:Y:S01]  /*121f0*/  IADD3 R8, P0, R6, UR5, RZ ;  /* 0x0000000506087c10 */ /* 0x000fe2000ff1e0ff */
[----:B------:R1:W-:Y:S01]  /*12200*/  LDGSTS.E.BYPASS.LTC128B.128 [R239+0x6880], [R4.64+0x80], !P4 ;  /* 0x0688008004ef7fae */ /* 0x0003e2000e101d4e */
[----:B------:R-:W-:-:S02]  /*12210*/  IADD3.X R11, RZ, UR4, R5, P2, P1 ;  /* 0x00000004ff0b7c10 */ /* 0x000fc400097e2405 */
[----:B------:R-:W-:Y:S01]  /*12220*/  IADD3.X R9, R7, UR4, RZ, P0, !PT ;  /* 0x0000000407097c10 */ /* 0x000fe200087fe4ff */
[----:B------:R1:W-:Y:S04]  /*12230*/  LDGSTS.E.BYPASS.LTC128B.128 [R239+0x5880], [R6.64], !P5 ;  /* 0x0588000006ef7fae */ /* 0x0003e8000e901d4e */
[----:B------:R1:W-:Y:S04]  /*12240*/  LDGSTS.E.BYPASS.LTC128B.128 [R239+0x7080], [R10.64], !P4 ;  /* 0x070800000aef7fae */ /* 0x0003e8000e101d4e */
[----:B------:R1:W-:Y:S04]  /*12250*/  LDGSTS.E.BYPASS.LTC128B.128 [R239+0x6080], [R8.64], !P5 ;  /* 0x0608000008ef7fae */ /* 0x0003e8000e901d4e */
[----:B------:R1:W-:Y:S02]  /*12260*/  LDGSTS.E.BYPASS.LTC128B.128 [R239+0x7880], [R8.64+0x80], !P4 ;  /* 0x0788008008ef7fae */ /* 0x0003e4000e101d4e */
.L_x_1249:
        /* <DEDUP_REMOVED lines=16> */
[C---:B------:R-:W-:Y:S01]  /*12370*/  LOP3.LUT R10, R4.reuse, 0x1ffffffe, RZ, 0xc0, !PT ;  /* 0x1ffffffe040a7812 */ /* 0x040fe200078ec0ff */
[----:B------:R-:W-:Y:S01]  /*12380*/  IMAD.SHL.U32 R9, R4, 0x20, RZ ;  /* 0x0000002004097824 */ /* 0x000fe200078e00ff */
[----:B------:R-:W-:Y:S01]  /*12390*/  ISETP.NE.AND P0, PT, R157, 0x1, PT ;  /* 0x000000019d00780c */ /* 0x000fe20003f05270 */
[----:B------:R-:W-:Y:S01]  /*123a0*/  IMAD R4, R8, 0x10, R6 ;  /* 0x0000001008047824 */ /* 0x000fe200078e0206 */
[----:B------:R-:W-:Y:S01]  /*123b0*/  ISETP.GE.AND P1, PT, R153, 0x1, PT ;  /* 0x000000019900780c */ /* 0x000fe20003f26270 */
[----:B------:R-:W-:Y:S01]  /*123c0*/  IMAD.IADD R5, R5, 0x1, -R10 ;  /* 0x0000000105057824 */ /* 0x000fe200078e0a0a */
[----:B------:R-:W-:-:S05]  /*123d0*/  LOP3.LUT R6, R9, 0xffffffc0, RZ, 0xc0, !PT ;  /* 0xffffffc009067812 */ /* 0x000fca00078ec0ff */
[----:B------:R-:W-:-:S04]  /*123e0*/  IMAD.IADD R4, R6, 0x1, R4 ;  /* 0x0000000106047824 */ /* 0x000fc800078e0204 */
[----:B------:R-:W-:-:S04]  /*123f0*/  IMAD R8, R5, 0x8, R4 ;  /* 0x0000000805087824 */ /* 0x000fc800078e0204 */
[----:B------:R-:W-:Y:S01]  /*12400*/  @P0 IMAD.HI.U32 R4, R8, c[0x0][0x2c8], RZ ;  /* 0x0000b20008040a27 */ /* 0x000fe200078e00ff */
[----:B------:R1:W-:Y:S03]  /*12410*/  STL [R1+0x40], R8 ;  /* 0x0000400801007387 */ /* 0x0003e60000100800 */
[----:B------:R-:W-:Y:S01]  /*12420*/  IMAD.MOV.U32 R9, RZ, RZ, R8 ;  /* 0x000000ffff097224 */ /* 0x000fe200078e0008 */
[----:B------:R-:W-:Y:S02]  /*12430*/  @P0 SHF.R.U32.HI R9, RZ, c[0x0][0x2cc], R4 ;  /* 0x0000b300ff090a19 */ /* 0x000fe40000011604 */
[----:B------:R-:W-:-:S03]  /*12440*/  LOP3.LUT R4, R7, 0x7ffffffc, RZ, 0xc0, !PT ;  /* 0x7ffffffc07047812 */ /* 0x000fc600078ec0ff */
[----:B------:R-:W2:Y:S02]  /*12450*/  SHFL.IDX PT, R6, R9, RZ, 0x1c1f ;  /* 0x001c1fff09067589 */ /* 0x000ea400000e0000 */
[----:B------:R-:W-:Y:S01]  /*12460*/  IMAD.IADD R4, R0, 0x1, -R4 ;  /* 0x0000000100047824 */ /* 0x000fe200078e0a04 */
[----:B------:R-:W-:-:S03]  /*12470*/  IADD3 R0, R148, 0x1, R116 ;  /* 0x0000000194007810 */ /* 0x000fc60007ffe074 */
[----:B-1----:R-:W-:-:S04]  /*12480*/  IMAD.SHL.U32 R8, R4, 0x2, RZ ;  /* 0x0000000204087824 */ /* 0x002fc800078e00ff */
[--C-:B------:R-:W-:Y:S01]  /*12490*/  IMAD.IADD R13, R116, 0x1, -R8.reuse ;  /* 0x00000001740d7824 */ /* 0x100fe200078e0a08 */
[----:B------:R1:W-:Y:S01]  /*124a0*/  STL [R1+0x1c], R8 ;  /* 0x00001c0801007387 */ /* 0x0003e20000100800 */
[----:B------:R-:W-:Y:S02]  /*124b0*/  IADD3 R0, -R149, R0, -R8 ;  /* 0x0000000095007210 */ /* 0x000fe40007ffe908 */
[----:B------:R-:W-:Y:S02]  /*124c0*/  IADD3 R11, -R8, R148, R116 ;  /* 0x00000094080b7210 */ /* 0x000fe40007ffe174 */
[C---:B------:R-:W-:Y:S02]  /*124d0*/  IADD3 R10, R0.reuse, c[0x0][0x328], RZ ;  /* 0x0000ca00000a7a10 */ /* 0x040fe40007ffe0ff */
[----:B------:R-:W-:Y:S01]  /*124e0*/  IADD3 R12, R0, UR11, RZ ;  /* 0x0000000b000c7c10 */ /* 0x000fe2000fffe0ff */
[----:B------:R-:W-:Y:S02]  /*124f0*/  IMAD.IADD R0, R119, 0x1, R118 ;  /* 0x0000000177007824 */ /* 0x000fe400078e0276 */
[----:B--2---:R-:W-:-:S02]  /*12500*/  IMAD.IADD R5, R10, 0x1, R6 ;  /* 0x000000010a057824 */ /* 0x004fc400078e0206 */
        /* <DEDUP_REMOVED lines=14> */
.L_x_1252:
[----:B------:R-:W-:-:S04]  /*125f0*/  MOV R7, c[0x0][0x32c] ;  /* 0x0000cb0000077a02 */ /* 0x000fc80000000f00 */
[----:B------:R-:W-:-:S13]  /*12600*/  ISETP.NE.AND P0, PT, R7, 0x1, PT ;  /* 0x000000010700780c */ /* 0x000fda0003f05270 */
[----:B------:R-:W-:-:S05]  /*12610*/  @P0 IMAD.HI.U32 R7, R6, c[0x0][0x330], RZ ;  /* 0x0000cc0006070a27 */ /* 0x000fca00078e00ff */
[----:B------:R-:W-:Y:S02]  /*12620*/  @P0 SHF.R.U32.HI R6, RZ, c[0x0][0x334], R7 ;  /* 0x0000cd00ff060a19 */ /* 0x000fe40000011607 */
.L_x_1253:
[----:B------:R-:W-:Y:S05]  /*12630*/  BSYNC B0 ;  /* 0x0000000000007941 */ /* 0x000fea0003800000 */
.L_x_1251:
[----:B------:R-:W-:-:S05]  /*12640*/  IMAD R6, R6, c[0x0][0x32c], R13 ;  /* 0x0000cb0006067a24 */ /* 0x000fca00078e020d */
[----:B------:R-:W-:Y:S02]  /*12650*/  IADD3 R7, R6, c[0x0][0x32c], RZ ;  /* 0x0000cb0006077a10 */ /* 0x000fe40007ffe0ff */
[----:B------:R-:W-:Y:S02]  /*12660*/  IMNMX R4, R4, R6, !PT ;  /* 0x0000000604047217 */ /* 0x000fe40007800200 */
[----:B------:R-:W-:Y:S02]  /*12670*/  IMNMX R5, R5, R7, PT ;  /* 0x0000000705057217 */ /* 0x000fe40003800200 */
.L_x_1250:
[----:B-1----:R-:W1:Y:S02]  /*12680*/  SHFL.IDX PT, R8, R9, 0x1, 0x1c1f ;  /* 0x003c1f0009087f89 */ /* 0x002e6400000e0000 */
[----:B-1----:R-:W-:Y:S01]  /*12690*/  IMAD.IADD R7, R10, 0x1, R8 ;  /* 0x000000010a077824 */ /* 0x002fe200078e0208 */
[----:B------:R-:W-:-:S04]  /*126a0*/  IADD3 R6, R12, R8, RZ ;  /* 0x000000080c067210 */ /* 0x000fc80007ffe0ff */
        /* <DEDUP_REMOVED lines=13> */
.L_x_1256:
[----:B------:R-:W-:-:S04]  /*12780*/  MOV R14, c[0x0][0x32c] ;  /* 0x0000cb00000e7a02 */ /* 0x000fc80000000f00 */
[----:B------:R-:W-:-:S13]  /*12790*/  ISETP.NE.AND P0, PT, R14, 0x1, PT ;  /* 0x000000010e00780c */ /* 0x000fda0003f05270 */
[----:B------:R-:W-:-:S05]  /*127a0*/  @P0 IMAD.HI.U32 R14, R8, c[0x0][0x330], RZ ;  /* 0x0000cc00080e0a27 */ /* 0x000fca00078e00ff */
[----:B------:R-:W-:Y:S02]  /*127b0*/  @P0 SHF.R.U32.HI R8, RZ, c[0x0][0x334], R14 ;  /* 0x0000cd00ff080a19 */ /* 0x000fe4000001160e */
.L_x_1257:
[----:B------:R-:W-:Y:S05]  /*127c0*/  BSYNC B0 ;  /* 0x0000000000007941 */ /* 0x000fea0003800000 */
.L_x_1255:
[----:B------:R-:W-:-:S05]  /*127d0*/  IMAD R8, R8, c[0x0][0x32c], R13 ;  /* 0x0000cb0008087a24 */ /* 0x000fca00078e020d */
[----:B------:R-:W-:Y:S02]  /*127e0*/  IADD3 R14, R8, c[0x0][0x32c], RZ ;  /* 0x0000cb00080e7a10 */ /* 0x000fe40007ffe0ff */
[----:B------:R-:W-:Y:S02]  /*127f0*/  IMNMX R6, R6, R8, !PT ;  /* 0x0000000806067217 */ /* 0x000fe40007800200 */
[----:B------:R-:W-:Y:S02]  /*12800*/  IMNMX R7, R7, R14, PT ;  /* 0x0000000e07077217 */ /* 0x000fe40003800200 */
.L_x_1254:
[C---:B------:R-:W-:Y:S01]  /*12810*/  ISETP.GE.AND P0, PT, R116.reuse, 0x2, PT ;  /* 0x000000027400780c */ /* 0x040fe20003f06270 */
[----:B------:R-:W1:Y:S01]  /*12820*/  SHFL.IDX PT, R8, R9, 0x2, 0x1c1f ;  /* 0x005c1f0009087f89 */ /* 0x000e6200000e0000 */
[----:B------:R-:W-:Y:S02]  /*12830*/  ISETP.GE.AND P1, PT, R116, 0x9, PT ;  /* 0x000000097400780c */ /* 0x000fe40003f26270 */
[----:B------:R-:W-:Y:S02]  /*12840*/  P2R R20, PR, RZ, 0x1 ;  /* 0x00000001ff147803 */ /* 0x000fe40000000000 */
[----:B------:R-:W-:-:S02]  /*12850*/  ISETP.GT.AND P0, PT, R4, 0x1, !P0 ;  /* 0x000000010400780c */ /* 0x000fc40004704270 */
[C---:B------:R-:W-:Y:S02]  /*12860*/  ISETP.GE.AND P6, PT, R116.reuse, 0xa, PT ;  /* 0x0000000a7400780c */ /* 0x040fe40003fc6270 */
[----:B------:R-:W-:Y:S02]  /*12870*/  ISETP.LT.OR P0, PT, R5, 0x2, P0 ;  /* 0x000000020500780c */ /* 0x000fe40000701670 */
[----:B------:R-:W-:Y:S02]  /*12880*/  ISETP.GE.AND P5, PT, R116, 0x11, PT ;  /* 0x000000117400780c */ /* 0x000fe40003fa6270 */
[----:B------:R-:W-:Y:S02]  /*12890*/  FSEL R22, R49, -INF , !P0 ;  /* 0xff80000031167808 */ /* 0x000fe40004000000 */
[----:B------:R-:W-:Y:S02]  /*128a0*/  ISETP.GT.AND P0, PT, R4, 0x8, !P1 ;  /* 0x000000080400780c */ /* 0x000fe40004f04270 */
[----:B------:R-:W-:-:S02]  /*128b0*/  ISETP.GE.AND P4, PT, R116, 0x12, PT ;  /* 0x000000127400780c */ /* 0x000fc40003f86270 */
[C---:B------:R-:W-:Y:S02]  /*128c0*/  ISETP.LT.OR P0, PT, R5.reuse, 0x9, P0 ;  /* 0x000000090500780c */ /* 0x040fe40000701670 */
        /* <DEDUP_REMOVED lines=38> */
[----:B------:R-:W-:-:S04]  /*12b30*/  ISETP.GE.AND P0, PT, R116, 0x2a, PT ;  /* 0x0000002a7400780c */ /* 0x000fc80003f06270 */
[----:B------:R-:W-:Y:S02]  /*12b40*/  P2R R14, PR, RZ, 0x1 ;  /* 0x00000001ff0e7803 */ /* 0x000fe40000000000 */
[----:B------:R-:W-:Y:S01]  /*12b50*/  ISETP.GT.AND P0, PT, R4, 0x29, !P0 ;  /* 0x000000290400780c */ /* 0x000fe20004704270 */
[----:B-1----:R-:W-:-:S03]  /*12b60*/  IMAD.IADD R4, R12, 0x1, R8 ;  /* 0x000000010c047824 */ /* 0x002fc600078e0208 */
[----:B------:R-:W-:Y:S01]  /*12b70*/  ISETP.LT.OR P0, PT, R5, 0x2a, P0 ;  /* 0x0000002a0500780c */ /* 0x000fe20000701670 */
[----:B------:R-:W-:-:S03]  /*12b80*/  IMAD.IADD R5, R10, 0x1, R8 ;  /* 0x000000010a057824 */ /* 0x000fc600078e0208 */
[----:B------:R-:W-:Y:S02]  /*12b90*/  FSEL R164, R29, -INF , !P0 ;  /* 0xff8000001da47808 */ /* 0x000fe40004000000 */
[----:B------:R-:W-:Y:S02]  /*12ba0*/  ISETP.GE.AND P0, PT, R153, 0x1, PT ;  /* 0x000000019900780c */ /* 0x000fe40003f06270 */
[----:B------:R-:W-:-:S11]  /*12bb0*/  IMNMX R5, R5, R11, PT ;  /* 0x0000000b05057217 */ /* 0x000fd60003800200 */
        /* <DEDUP_REMOVED lines=12> */
.L_x_1260:
[----:B------:R-:W-:-:S04]  /*12c80*/  MOV R19, c[0x0][0x32c] ;  /* 0x0000cb0000137a02 */ /* 0x000fc80000000f00 */
[----:B------:R-:W-:-:S13]  /*12c90*/  ISETP.NE.AND P0, PT, R19, 0x1, PT ;  /* 0x000000011300780c */ /* 0x000fda0003f05270 */
[----:B------:R-:W-:-:S05]  /*12ca0*/  @P0 IMAD.HI.U32 R19, R8, c[0x0][0x330], RZ ;  /* 0x0000cc0008130a27 */ /* 0x000fca00078e00ff */
[----:B------:R-:W-:Y:S02]  /*12cb0*/  @P0 SHF.R.U32.HI R8, RZ, c[0x0][0x334], R19 ;  /* 0x0000cd00ff080a19 */ /* 0x000fe40000011613 */
.L_x_1261:
[----:B------:R-:W-:Y:S05]  /*12cc0*/  BSYNC B0 ;  /* 0x0000000000007941 */ /* 0x000fea0003800000 */
.L_x_1259:
[----:B------:R-:W-:-:S05]  /*12cd0*/  IMAD R8, R8, c[0x0][0x32c], R13 ;  /* 0x0000cb0008087a24 */ /* 0x000fca00078e020d */
[----:B------:R-:W-:Y:S02]  /*12ce0*/  IADD3 R19, R8, c[0x0][0x32c], RZ ;  /* 0x0000cb0008137a10 */ /* 0x000fe40007ffe0ff */
[----:B------:R-:W-:Y:S02]  /*12cf0*/  IMNMX R4, R4, R8, !PT ;  /* 0x0000000804047217 */ /* 0x000fe40007800200 */
[----:B------:R-:W-:Y:S02]  /*12d00*/  IMNMX R5, R5, R19, PT ;  /* 0x0000001305057217 */ /* 0x000fe40003800200 */
.L_x_1258:
[----:B------:R-:W-:Y:S02]  /*12d10*/  ISETP.NE.AND P0, PT, R18, RZ, PT ;  /* 0x000000ff1200720c */ /* 0x000fe40003f05270 */
[----:B------:R-:W-:Y:S02]  /*12d20*/  P2R R8, PR, RZ, 0x10 ;  /* 0x00000010ff087803 */ /* 0x000fe40000000000 */
        /* <DEDUP_REMOVED lines=27> */
[----:B------:R-:W-:-:S04]  /*12ee0*/  ISETP.GT.AND P0, PT, R6, 0x1, !P4 ;  /* 0x000000010600780c */ /* 0x000fc80006704270 */
[----:B------:R-:W-:-:S04]  /*12ef0*/  ISETP.LT.OR P0, PT, R7, 0x2, P0 ;  /* 0x000000020700780c */ /* 0x000fc80000701670 */
[----:B------:R-:W-:Y:S02]  /*12f00*/  FSEL R24, R51, -INF , !P0 ;  /* 0xff80000033187808 */ /* 0x000fe40004000000 */
[----:B------:R-:W-:-:S04]  /*12f10*/  ISETP.GT.AND P0, PT, R6, RZ, !P1 ;  /* 0x000000ff0600720c */ /* 0x000fc80004f04270 */
[----:B------:R-:W-:-:S04]  /*12f20*/  ISETP.LT.OR P0, PT, R7, 0x1, P0 ;  /* 0x000000010700780c */ /* 0x000fc80000701670 */
[----:B------:R-:W-:Y:S02]  /*12f30*/  FSEL R19, R50, -INF , !P0 ;  /* 0xff80000032137808 */ /* 0x000fe40004000000 */
[----:B------:R-:W-:-:S04]  /*12f40*/  ISETP.NE.AND P0, PT, R15, RZ, PT ;  /* 0x000000ff0f00720c */ /* 0x000fc80003f05270 */
[----:B------:R-:W-:-:S04]  /*12f50*/  ISETP.GT.AND P0, PT, R6, 0x28, !P0 ;  /* 0x000000280600780c */ /* 0x000fc80004704270 */
[----:B------:R-:W-:-:S04]  /*12f60*/  ISETP.LT.OR P0, PT, R7, 0x29, P0 ;  /* 0x000000290700780c */ /* 0x000fc80000701670 */
[----:B------:R-:W-:Y:S02]  /*12f70*/  FSEL R157, R30, -INF , !P0 ;  /* 0xff8000001e9d7808 */ /* 0x000fe40004000000 */
[----:B------:R-:W-:-:S04]  /*12f80*/  ISETP.NE.AND P0, PT, R14, RZ, PT ;  /* 0x000000ff0e00720c */ /* 0x000fc80003f05270 */
[----:B------:R-:W-:Y:S02]  /*12f90*/  ISETP.GT.AND P0, PT, R6, 0x29, !P0 ;  /* 0x000000290600780c */ /* 0x000fe40004704270 */
[----:B------:R-:W1:Y:S02]  /*12fa0*/  SHFL.IDX PT, R6, R9, 0x3, 0x1c1f ;  /* 0x007c1f0009067f89 */ /* 0x000e6400000e0000 */
[----:B------:R-:W-:-:S04]  /*12fb0*/  ISETP.LT.OR P0, PT, R7, 0x2a, P0 ;  /* 0x0000002a0700780c */ /* 0x000fc80000701670 */
[----:B------:R-:W-:Y:S02]  /*12fc0*/  FSEL R147, R31, -INF , !P0 ;  /* 0xff8000001f937808 */ /* 0x000fe40004000000 */
[----:B------:R-:W-:-:S04]  /*12fd0*/  ISETP.GT.AND P0, PT, R4, RZ, !P1 ;  /* 0x000000ff0400720c */ /* 0x000fc80004f04270 */
[----:B------:R-:W-:-:S04]  /*12fe0*/  ISETP.LT.OR P0, PT, R5, 0x1, P0 ;  /* 0x000000010500780c */ /* 0x000fc80000701670 */
[----:B------:R-:W-:Y:S02]  /*12ff0*/  FSEL R53, R84, -INF , !P0 ;  /* 0xff80000054357808 */ /* 0x000fe40004000000 */
[----:B------:R-:W-:Y:S02]  /*13000*/  ISETP.GT.AND P0, PT, R4, 0x1, !P4 ;  /* 0x000000010400780c */ /* 0x000fe40006704270 */
[----:B------:R-:W-:Y:S02]  /*13010*/  ISETP.NE.AND P4, PT, R8, RZ, PT ;  /* 0x000000ff0800720c */ /* 0x000fe40003f85270 */
        /* <DEDUP_REMOVED lines=53> */
.L_x_1264:
[----:B------:R-:W-:-:S04]  /*13370*/  MOV R7, c[0x0][0x32c] ;  /* 0x0000cb0000077a02 */ /* 0x000fc80000000f00 */
[----:B------:R-:W-:-:S13]  /*13380*/  ISETP.NE.AND P0, PT, R7, 0x1, PT ;  /* 0x000000010700780c */ /* 0x000fda0003f05270 */
[----:B------:R-:W-:-:S05]  /*13390*/  @P0 IMAD.HI.U32 R7, R6, c[0x0][0x330], RZ ;  /* 0x0000cc0006070a27 */ /* 0x000fca00078e00ff */
[----:B------:R-:W-:Y:S02]  /*133a0*/  @P0 SHF.R.U32.HI R6, RZ, c[0x0][0x334], R7 ;  /* 0x0000cd00ff060a19 */ /* 0x000fe40000011607 */
.L_x_1265:
[----:B------:R-:W-:Y:S05]  /*133b0*/  BSYNC B0 ;  /* 0x0000000000007941 */ /* 0x000fea0003800000 */
.L_x_1263:
[----:B------:R-:W-:-:S05]  /*133c0*/  IMAD R6, R6, c[0x0][0x32c], R13 ;  /* 0x0000cb0006067a24 */ /* 0x000fca00078e020d */
[----:B------:R-:W-:Y:S02]  /*133d0*/  IADD3 R7, R6, c[0x0][0x32c], RZ ;  /* 0x0000cb0006077a10 */ /* 0x000fe40007ffe0ff */
[----:B------:R-:W-:Y:S02]  /*133e0*/  IMNMX R4, R4, R6, !PT ;  /* 0x0000000604047217 */ /* 0x000fe40007800200 */
[----:B------:R-:W-:Y:S02]  /*133f0*/  IMNMX R5, R5, R7, PT ;  /* 0x0000000705057217 */ /* 0x000fe40003800200 */
.L_x_1262:
        /* <DEDUP_REMOVED lines=16> */
[----:B------:R-:W-:Y:S01]  /*13500*/  LDSM.16.MT88.4 R32, [R221+0x2080] ;  /* 0x00208000dd20783b */ /* 0x000fe20000004200 */
[----:B------:R-:W-:Y:S02]  /*13510*/  FMNMX.FTZ R168, R63, R168, !PT ;  /* 0x000000a83fa87209 */ /* 0x000fe40007810000 */
[----:B------:R-:W-:Y:S01]  /*13520*/  FMNMX.FTZ R169, R65, R169, !PT ;  /* 0x000000a941a97209 */ /* 0x000fe20007810000 */
[----:B------:R-:W-:Y:S01]  /*13530*/  LDSM.16.MT88.4 R28, [R222+0x2080] ;  /* 0x00208000de1c783b */ /* 0x000fe20000004200 */
[----:B------:R-:W-:Y:S02]  /*13540*/  FMNMX.FTZ R168, R62, R168, !PT ;  /* 0x000000a83ea87209 */ /* 0x000fe40007810000 */
[----:B------:R-:W-:Y:S01]  /*13550*/  FMNMX.FTZ R169, R68, R169, !PT ;  /* 0x000000a944a97209 */ /* 0x000fe20007810000 */
[----:B------:R-:W-:Y:S01]  /*13560*/  LDSM.16.MT88.4 R36, [R222+0x3880] ;  /* 0x00388000de24783b */ /* 0x000fe20000004200 */
[----:B------:R-:W-:-:S02]  /*13570*/  ISETP.NE.AND P0, PT, R18, RZ, PT ;  /* 0x000000ff1200720c */ /* 0x000fc40003f05270 */
[----:B------:R-:W-:Y:S01]  /*13580*/  FMNMX.FTZ R169, R170, R169, !PT ;  /* 0x000000a9aaa97209 */ /* 0x000fe20007810000 */
[----:B------:R-:W-:Y:S01]  /*13590*/  LDSM.16.MT88.4 R48, [R223+0x3880] ;  /* 0x00388000df30783b */ /* 0x000fe20000004200 */
[----:B------:R-:W-:Y:S02]  /*135a0*/  FMNMX.FTZ R168, R61, R168, !PT ;  /* 0x000000a83da87209 */ /* 0x000fe40007810000 */
[----:B------:R-:W-:Y:S01]  /*135b0*/  FMNMX.FTZ R169, R166, R169, !PT ;  /* 0x000000a9a6a97209 */ /* 0x000fe20007810000 */
[----:B------:R-:W-:Y:S01]  /*135c0*/  STL [R1+0x90], R233 ;  /* 0x000090e901007387 */ /* 0x000fe20000100800 */
[----:B------:R-:W-:Y:S02]  /*135d0*/  ISETP.GT.AND P0, PT, R4, 0x8, !P0 ;  /* 0x000000080400780c */ /* 0x000fe40004704270 */
[----:B------:R-:W-:Y:S01]  /*135e0*/  FMNMX.FTZ R169, R165, R169, !PT ;  /* 0x000000a9a5a97209 */ /* 0x000fe20007810000 */
[----:B------:R-:W-:Y:S01]  /*135f0*/  STL [R1+0x8c], R232 ;  /* 0x00008ce801007387 */ /* 0x000fe20000100800 */
[----:B------:R-:W-:-:S02]  /*13600*/  FMNMX.FTZ R168, R159, R168, !PT ;  /* 0x000000a89fa87209 */ /* 0x000fc40007810000 */
[----:B------:R-:W-:Y:S01]  /*13610*/  FMNMX.FTZ R169, R164, R169, !PT ;  /* 0x000000a9a4a97209 */ /* 0x000fe20007810000 */
[----:B------:R-:W-:Y:S01]  /*13620*/  STL [R1+0x88], R231 ;  /* 0x000088e701007387 */ /* 0x000fe20000100800 */
[----:B------:R-:W-:Y:S02]  /*13630*/  ISETP.LT.OR P0, PT, R5, 0x9, P0 ;  /* 0x000000090500780c */ /* 0x000fe40000701670 */
[----:B------:R-:W-:Y:S01]  /*13640*/  FMNMX.FTZ R168, R158, R168, !PT ;  /* 0x000000a89ea87209 */ /* 0x000fe20007810000 */
[----:B------:R-:W1:Y:S01]  /*13650*/  SHFL.BFLY PT, R6, R169, 0x2, 0x1f ;  /* 0x0c401f00a9067f89 */ /* 0x000e6200000e0000 */
[----:B------:R-:W-:Y:S02]  /*13660*/  FSEL R43, R82, -INF , !P0 ;  /* 0xff800000522b7808 */ /* 0x000fe40004000000 */
[----:B------:R-:W-:Y:S01]  /*13670*/  FMNMX.FTZ R168, R157, R168, !PT ;  /* 0x000000a89da87209 */ /* 0x000fe20007810000 */
[----:B------:R-:W-:Y:S01]  /*13680*/  STL [R1+0x84], R230 ;  /* 0x000084e601007387 */ /* 0x000fe20000100800 */
[----:B------:R-:W-:-:S02]  /*13690*/  ISETP.GT.AND P0, PT, R4, 0x9, !P6 ;  /* 0x000000090400780c */ /* 0x000fc40007704270 */
[----:B------:R-:W-:Y:S01]  /*136a0*/  FMNMX.FTZ R168, R147, R168, !PT ;  /* 0x000000a893a87209 */ /* 0x000fe20007810000 */
[----:B------:R-:W-:Y:S01]  /*136b0*/  STL [R1+0x80], R229 ;  /* 0x000080e501007387 */ /* 0x000fe20000100800 */
[----:B------:R-:W-:Y:S02]  /*136c0*/  ISETP.LT.OR P0, PT, R5, 0xa, P0 ;  /* 0x0000000a0500780c */ /* 0x000fe40000701670 */
[----:B------:R-:W-:Y:S01]  /*136d0*/  ISETP.NE.AND P6, PT, R17, RZ, PT ;  /* 0x000000ff1100720c */ /* 0x000fe20003fc5270 */
[----:B------:R-:W-:Y:S01]  /*136e0*/  STL [R1+0x7c], R228 ;  /* 0x00007ce401007387 */ /* 0x000fe20000100800 */
[----:B------:R-:W-:Y:S02]  /*136f0*/  FSEL R42, R83, -INF , !P0 ;  /* 0xff800000532a7808 */ /* 0x000fe40004000000 */
[----:B------:R-:W-:Y:S01]  /*13700*/  ISETP.GT.AND P0, PT, R4, 0x10, !P5 ;  /* 0x000000100400780c */ /* 0x000fe20006f04270 */
[----:B------:R-:W-:Y:S01]  /*13710*/  STL [R1+0x78], R227 ;  /* 0x000078e301007387 */ /* 0x000fe20000100800 */
[----:B------:R-:W-:-:S02]  /*13720*/  ISETP.NE.AND P5, PT, R20, RZ, PT ;  /* 0x000000ff1400720c */ /* 0x000fc40003fa5270 */
[----:B------:R-:W-:Y:S01]  /*13730*/  ISETP.LT.OR P0, PT, R5, 0x11, P0 ;  /* 0x000000110500780c */ /* 0x000fe20000701670 */
[----:B------:R-:W-:Y:S01]  /*13740*/  STL [R1+0x74], R226 ;  /* 0x000074e201007387 */ /* 0x000fe20000100800 */
[----:B------:R-:W-:Y:S02]  /*13750*/  LEA R224, R2, R221, 0x1 ;  /* 0x000000dd02e07211 */ /* 0x000fe400078e08ff */
[----:B------:R-:W-:Y:S01]  /*13760*/  FSEL R56, R74, -INF , !P0 ;  /* 0xff8000004a387808 */ /* 0x000fe20004000000 */
[----:B------:R-:W-:Y:S01]  /*13770*/  STL [R1+0x70], R225 ;  /* 0x000070e101007387 */ /* 0x000fe20000100800 */
[----:B-1----:R-:W-:Y:S02]  /*13780*/  FMNMX.FTZ R169, R169, R6, !PT ;  /* 0x00000006a9a97209 */ /* 0x002fe40007810000 */
[----:B------:R-:W-:Y:S01]  /*13790*/  ISETP.GT.AND P0, PT, R4, 0x11, !P4 ;  /* 0x000000110400780c */ /* 0x000fe20006704270 */
[----:B------:R-:W-:Y:S01]  /*137a0*/  LDSM.16.MT88.4 R44, [R224+0x3880] ;  /* 0x00388000e02c783b */ /* 0x000fe20000004200 */
[----:B------:R-:W-:-:S02]  /*137b0*/  ISETP.NE.AND P4, PT, R16, RZ, PT ;  /* 0x000000ff1000720c */ /* 0x000fc40003f85270 */
[----:B------:R-:W-:Y:S01]  /*137c0*/  ISETP.LT.OR P0, PT, R5, 0x12, P0 ;  /* 0x000000120500780c */ /* 0x000fe20000701670 */
[----:B------:R-:W1:Y:S03]  /*137d0*/  SHFL.BFLY PT, R6, R169, 0x1, 0x1f ;  /* 0x0c201f00a9067f89 */ /* 0x000e6600000e0000 */
[----:B------:R-:W-:Y:S01]  /*137e0*/  FSEL R76, R75, -INF , !P0 ;  /* 0xff8000004b4c7808 */ /* 0x000fe20004000000 */
[----:B------:R-:W-:Y:S01]  /*137f0*/  STL [R1+0x6c], R220 ;  /* 0x00006cdc01007387 */ /* 0x000fe20000100800 */
[----:B------:R-:W-:-:S04]  /*13800*/  ISETP.GT.AND P0, PT, R4, 0x18, !P3 ;  /* 0x000000180400780c */ /* 0x000fc80005f04270 */
[----:B------:R-:W-:-:S04]  /*13810*/  ISETP.LT.OR P0, PT, R5, 0x19, P0 ;  /* 0x000000190500780c */ /* 0x000fc80000701670 */
[----:B------:R-:W-:Y:S02]  /*13820*/  FSEL R84, R78, -INF , !P0 ;  /* 0xff8000004e547808 */ /* 0x000fe40004000000 */
[----:B------:R-:W-:-:S04]  /*13830*/  ISETP.GT.AND P0, PT, R4, 0x19, !P2 ;  /* 0x000000190400780c */ /* 0x000fc80005704270 */
[----:B------:R-:W-:-:S04]  /*13840*/  ISETP.LT.OR P0, PT, R5, 0x1a, P0 ;  /* 0x0000001a0500780c */ /* 0x000fc80000701670 */
[----:B------:R-:W-:Y:S02]  /*13850*/  FSEL R85, R79, -INF , !P0 ;  /* 0xff8000004f557808 */ /* 0x000fe40004000000 */
[----:B-1----:R-:W-:Y:S02]  /*13860*/  FMNMX.FTZ R169, R169, R6, !PT ;  /* 0x00000006a9a97209 */ /* 0x002fe40007810000 */
[----:B------:R-:W1:Y:S01]  /*13870*/  SHFL.BFLY PT, R6, R168, 0x2, 0x1f ;  /* 0x0c401f00a8067f89 */ /* 0x000e6200000e0000 */
[----:B------:R-:W-:Y:S02]  /*13880*/  ISETP.GT.AND P0, PT, R4, 0x1, !P5 ;  /* 0x000000010400780c */ /* 0x000fe40006f04270 */
[----:B------:R-:W-:Y:S01]  /*13890*/  FMUL.FTZ R13, R169, c[0x0][0x2d0] ;  /* 0x0000b400a90d7a20 */ /* 0x000fe20000410000 */
[----:B------:R-:W-:Y:S02]  /*138a0*/  ISETP.NE.AND P5, PT, R15, RZ, PT ;  /* 0x000000ff0f00720c */ /* 0x000fe40003fa5270 */
[----:B------:R-:W-:-:S04]  /*138b0*/  ISETP.LT.OR P0, PT, R5, 0x2, P0 ;  /* 0x000000020500780c */ /* 0x000fc80000701670 */
[----:B------:R-:W-:Y:S02]  /*138c0*/  FSEL R41, R87, -INF , !P0 ;  /* 0xff80000057297808 */ /* 0x000fe40004000000 */
[C---:B------:R-:W-:Y:S02]  /*138d0*/  ISETP.GT.AND P0, PT, R4.reuse, RZ, !P1 ;  /* 0x000000ff0400720c */ /* 0x040fe40004f04270 */
[----:B------:R-:W-:Y:S02]  /*138e0*/  ISETP.GT.AND P1, PT, R4, 0x21, !P4 ;  /* 0x000000210400780c */ /* 0x000fe40006724270 */
[C---:B------:R-:W-:Y:S02]  /*138f0*/  ISETP.LT.OR P0, PT, R5.reuse, 0x1, P0 ;  /* 0x000000010500780c */ /* 0x040fe40000701670 */
[----:B------:R-:W-:Y:S02]  /*13900*/  ISETP.LT.OR P3, PT, R5, 0x22, P1 ;  /* 0x000000220500780c */ /* 0x000fe40000f61670 */
[----:B------:R-:W-:-:S02]  /*13910*/  FSEL R40, R86, -INF , !P0 ;  /* 0xff80000056287808 */ /* 0x000fc40004000000 */
[----:B------:R-:W-:Y:S02]  /*13920*/  ISETP.GT.AND P0, PT, R4, 0x20, !P6 ;  /* 0x000000200400780c */ /* 0x000fe40007704270 */
[----:B-1----:R-:W-:Y:S02]  /*13930*/  FMNMX.FTZ R168, R168, R6, !PT ;  /* 0x00000006a8a87209 */ /* 0x002fe40007810000 */
[----:B------:R-:W-:Y:S02]  /*13940*/  ISETP.LT.OR P0, PT, R5, 0x21, P0 ;  /* 0x000000210500780c */ /* 0x000fe40000701670 */
[----:B------:R-:W-:Y:S01]  /*13950*/  FMNMX.FTZ R8, R40, R41, !PT ;  /* 0x0000002928087209 */ /* 0x000fe20007810000 */
[----:B------:R-:W1:Y:S01]  /*13960*/  SHFL.BFLY PT, R6, R168, 0x1, 0x1f ;  /* 0x0c201f00a8067f89 */ /* 0x000e6200000e0000 */
[----:B------:R-:W-:Y:S02]  /*13970*/  FSEL R87, R90, -INF , !P0 ;  /* 0xff8000005a577808 */ /* 0x000fe40004000000 */
[----:B------:R-:W-:-:S02]  /*13980*/  FSETP.NEU.FTZ.AND P0, PT, R169, -INF , PT ;  /* 0xff800000a900780b */ /* 0x000fc40003f1d000 */
[----:B------:R-:W-:Y:S02]  /*13990*/  ISETP.NE.AND P6, PT, R14, RZ, PT ;  /* 0x000000ff0e00720c */ /* 0x000fe40003fc5270 */
[----:B------:R-:W-:Y:S02]  /*139a0*/  FSEL R13, R13, RZ, P0 ;  /* 0x000000ff0d0d7208 */ /* 0x000fe40000000000 */
[----:B------:R-:W-:Y:S02]  /*139b0*/  ISETP.GT.AND P2, PT, R4, 0x29, !P6 ;  /* 0x000000290400780c */ /* 0x000fe40007744270 */
[----:B------:R-:W-:Y:S01]  /*139c0*/  FSEL R14, R91, -INF , !P3 ;  /* 0xff8000005b0e7808 */ /* 0x000fe20005800000 */
[----:B------:R-:W-:-:S04]  /*139d0*/  FFMA.FTZ R7, R21, c[0x0][0x2d0], -R13 ;  /* 0x0000b40015077a23 */ /* 0x000fc8000001080d */
[----:B------:R2:W-:Y:S01]  /*139e0*/  MUFU.EX2 R201, R7 ;  /* 0x0000000700c97308 */ /* 0x0005e20000000800 */
[----:B-1----:R-:W-:Y:S02]  /*139f0*/  FMNMX.FTZ R168, R168, R6, !PT ;  /* 0x00000006a8a87209 */ /* 0x002fe40007810000 */
[----:B------:R-:W-:Y:S02]  /*13a00*/  FMNMX.FTZ R6, R53, R52, !PT ;  /* 0x0000003435067209 */ /* 0x000fe40007810000 */
[C---:B------:R-:W-:Y:S01]  /*13a10*/  FSETP.NEU.FTZ.AND P0, PT, R168.reuse, -INF , PT ;  /* 0xff800000a800780b */ /* 0x040fe20003f1d000 */
[----:B------:R-:W-:Y:S01]  /*13a20*/  FMUL.FTZ R12, R168, c[0x0][0x2d0] ;  /* 0x0000b400a80c7a20 */ /* 0x000fe20000410000 */
[----:B------:R-:W-:Y:S01]  /*13a30*/  FMNMX.FTZ R6, R54, R6, !PT ;  /* 0x0000000636067209 */ /* 0x000fe20007810000 */
[----:B--2---:R-:W-:-:S03]  /*13a40*/  FFMA.FTZ R7, R22, c[0x0][0x2d0], -R13 ;  /* 0x0000b40016077a23 */ /* 0x004fc6000001080d */
[----:B------:R-:W-:Y:S01]  /*13a50*/  FMNMX.FTZ R6, R55, R6, !PT ;  /* 0x0000000637067209 */ /* 0x000fe20007810000 */
[----:B------:R1:W-:Y:S01]  /*13a60*/  MUFU.EX2 R206, R7 ;  /* 0x0000000700ce7308 */ /* 0x0003e20000000800 */
[----:B------:R-:W-:Y:S02]  /*13a70*/  FSEL R12, R12, RZ, P0 ;  /* 0x000000ff0c0c7208 */ /* 0x000fe40000000000 */
[----:B------:R-:W-:Y:S02]  /*13a80*/  FMNMX.FTZ R6, R57, R6, !PT ;  /* 0x0000000639067209 */ /* 0x000fe40007810000 */
[----:B------:R-:W-:Y:S01]  /*13a90*/  ISETP.GT.AND P0, PT, R4, 0x28, !P5 ;  /* 0x000000280400780c */ /* 0x000fe20006f04270 */
[--C-:B------:R-:W-:Y:S01]  /*13aa0*/  FFMA.FTZ R0, R24, c[0x0][0x2d0], -R12.reuse ;  /* 0x0000b40018007a23 */ /* 0x100fe2000001080c */
[----:B------:R-:W-:Y:S01]  /*13ab0*/  FMNMX.FTZ R6, R59, R6, !PT ;  /* 0x000000063b067209 */ /* 0x000fe20007810000 */
[----:B------:R-:W-:Y:S01]  /*13ac0*/  FFMA.FTZ R2, R27, c[0x0][0x2d0], -R12 ;  /* 0x0000b4001b027a23 */ /* 0x000fe2000001080c */
[----:B------:R-:W-:Y:S01]  /*13ad0*/  ISETP.LT.OR P1, PT, R5, 0x29, P0 ;  /* 0x000000290500780c */ /* 0x000fe20000721670 */
[----:B------:R-:W-:Y:S01]  /*13ae0*/  MUFU.EX2 R196, R0 ;  /* 0x0000000000c47308 */ /* 0x000fe20000000800 */
[----:B------:R-:W-:-:S02]  /*13af0*/  FMNMX.FTZ R6, R60, R6, !PT ;  /* 0x000000063c067209 */ /* 0x000fc40007810000 */
[----:B------:R-:W-:Y:S02]  /*13b00*/  ISETP.LT.OR P0, PT, R5, 0x2a, P2 ;  /* 0x0000002a0500780c */ /* 0x000fe40001701670 */
[----:B------:R-:W-:Y:S02]  /*13b10*/  FMNMX.FTZ R6, R77, R6, !PT ;  /* 0x000000064d067209 */ /* 0x000fe40007810000 */
[----:B-1----:R-:W-:Y:S01]  /*13b20*/  FMNMX.FTZ R7, R43, R8, !PT ;  /* 0x000000082b077209 */ /* 0x002fe20007810000 */
[----:B------:R-:W-:Y:S01]  /*13b30*/  FFMA.FTZ R8, R23, c[0x0][0x2d0], -R13 ;  /* 0x0000b40017087a23 */ /* 0x000fe2000001080d */
[----:B------:R-:W-:Y:S01]  /*13b40*/  FMNMX.FTZ R6, R145, R6, !PT ;  /* 0x0000000691067209 */ /* 0x000fe20007810000 */
[----:B------:R-:W-:Y:S01]  /*13b50*/  LDSM.16.MT88.4 R20, [R223+0x2080] ;  /* 0x00208000df14783b */ /* 0x000fe20000004200 */
[----:B------:R-:W-:Y:S01]  /*13b60*/  FMNMX.FTZ R7, R42, R7, !PT ;  /* 0x000000072a077209 */ /* 0x000fe20007810000 */
[----:B------:R1:W-:Y:S01]  /*13b70*/  MUFU.EX2 R235, R8 ;  /* 0x0000000800eb7308 */ /* 0x0003e20000000800 */
[----:B------:R-:W-:-:S02]  /*13b80*/  FMNMX.FTZ R6, R144, R6, !PT ;  /* 0x0000000690067209 */ /* 0x000fc40007810000 */
[----:B------:R-:W-:Y:S02]  /*13b90*/  FSEL R86, R94, -INF , !P1 ;  /* 0xff8000005e567808 */ /* 0x000fe40004800000 */
[----:B------:R-:W-:Y:S02]  /*13ba0*/  FMNMX.FTZ R6, R146, R6, !PT ;  /* 0x0000000692067209 */ /* 0x000fe40007810000 */
[----:B------:R-:W-:Y:S01]  /*13bb0*/  FSEL R15, R95, -INF , !P0 ;  /* 0xff8000005f0f7808 */ /* 0x000fe20004000000 */
[----:B------:R-:W-:Y:S01]  /*13bc0*/  MUFU.EX2 R207, R2 ;  /* 0x0000000200cf7308 */ /* 0x000fe20000000800 */
[----:B------:R-:W-:Y:S02]  /*13bd0*/  FMNMX.FTZ R6, R156, R6, !PT ;  /* 0x000000069c067209 */ /* 0x000fe40007810000 */
[----:B-1----:R-:W-:Y:S01]  /*13be0*/  FMNMX.FTZ R8, R56, R7, !PT ;  /* 0x0000000738087209 */ /* 0x002fe20007810000 */
[----:B------:R-:W-:-:S03]  /*13bf0*/  FFMA.FTZ R7, R25, c[0x0][0x2d0], -R13 ;  /* 0x0000b40019077a23 */ /* 0x000fc6000001080d */
[----:B------:R-:W-:Y:S01]  /*13c00*/  FMNMX.FTZ R4, R76, R8, !PT ;  /* 0x000000084c047209 */ /* 0x000fe20007810000 */
[----:B------:R-:W1:Y:S01]  /*13c10*/  MUFU.EX2 R236, R7 ;  /* 0x0000000700ec7308 */ /* 0x000e620000000800 */
[----:B------:R-:W2:Y:S02]  /*13c20*/  SHFL.BFLY PT, R8, R6, 0x2, 0x1f ;  /* 0x0c401f0006087f89 */ /* 0x000ea400000e0000 */
[----:B------:R-:W-:-:S04]  /*13c30*/  FMNMX.FTZ R4, R84, R4, !PT ;  /* 0x0000000454047209 */ /* 0x000fc80007810000 */
[----:B------:R-:W-:-:S04]  /*13c40*/  FMNMX.FTZ R4, R85, R4, !PT ;  /* 0x0000000455047209 */ /* 0x000fc80007810000 */
[----:B------:R-:W-:-:S04]  /*13c50*/  FMNMX.FTZ R3, R87, R4, !PT ;  /* 0x0000000457037209 */ /* 0x000fc80007810000 */
[----:B------:R-:W-:Y:S01]  /*13c60*/  FMNMX.FTZ R0, R14, R3, !PT ;  /* 0x000000030e007209 */ /* 0x000fe20007810000 */
[--C-:B------:R-:W-:Y:S01]  /*13c70*/  FFMA.FTZ R3, R26, c[0x0][0x2d0], -R12.reuse ;  /* 0x0000b4001a037a23 */ /* 0x100fe2000001080c */
[----:B-1----:R-:W-:Y:S01]  /*13c80*/  F2FP.PACK_AB R10, R236, R235 ;  /* 0x000000ebec0a723e */ /* 0x002fe200000000ff */
[----:B------:R-:W-:Y:S01]  /*13c90*/  FFMA.FTZ R7, R19, c[0x0][0x2d0], -R12 ;  /* 0x0000b40013077a23 */ /* 0x000fe2000001080c */
[----:B------:R-:W-:Y:S01]  /*13ca0*/  FMNMX.FTZ R0, R86, R0, !PT ;  /* 0x0000000056007209 */ /* 0x000fe20007810000 */
[----:B------:R1:W3:Y:S01]  /*13cb0*/  MUFU.EX2 R234, R3 ;  /* 0x0000000300ea7308 */ /* 0x0002e20000000800 */
[----:B------:R-:W-:Y:S04]  /*13cc0*/  LDSM.16.MT88.4 R16, [R224+0x2080] ;  /* 0x00208000e010783b */ /* 0x000fe80000004200 */
[----:B------:R-:W-:Y:S03]  /*13cd0*/  LDSM.16.MT88.4 R24, [R221+0x3880] ;  /* 0x00388000dd18783b */ /* 0x000fe60000004200 */
[----:B------:R-:W4:Y:S01]  /*13ce0*/  MUFU.EX2 R213, R7 ;  /* 0x0000000700d57308 */ /* 0x000f220000000800 */
[----:B-1----:R-:W-:-:S02]  /*13cf0*/  FMNMX.FTZ R3, R15, R0, !PT ;  /* 0x000000000f037209 */ /* 0x002fc40007810000 */
[----:B--2---:R-:W-:Y:S02]  /*13d00*/  FMNMX.FTZ R0, R6, R8, !PT ;  /* 0x0000000806007209 */ /* 0x004fe40007810000 */
[----:B------:R-:W-:Y:S01]  /*13d10*/  F2FP.PACK_AB R8, R206, R201 ;  /* 0x000000c9ce08723e */ /* 0x000fe200000000ff */
[----:B------:R-:W1:Y:S01]  /*13d20*/  SHFL.BFLY PT, R4, R3, 0x2, 0x1f ;  /* 0x0c401f0003047f89 */ /* 0x000e6200000e0000 */
[----:B---3--:R-:W-:Y:S02]  /*13d30*/  F2FP.PACK_AB R11, R207, R234 ;  /* 0x000000eacf0b723e */ /* 0x008fe400000000ff */
[----:B----4-:R-:W-:Y:S01]  /*13d40*/  F2FP.PACK_AB R9, R196, R213 ;  /* 0x000000d5c409723e */ /* 0x010fe200000000ff */
[----:B------:R-:W2:Y:S06]  /*13d50*/  SHFL.BFLY PT, R5, R0, 0x1, 0x1f ;  /* 0x0c201f0000057f89 */ /* 0x000eac00000e0000 */
[C---:B------:R-:W-:Y:S08]  /*13d60*/  HMMA.16816.F32 R176, R8.reuse, R32, RZ ;  /* 0x0000002008b0723c */ /* 0x040ff000000018ff */
[----:B------:R-:W-:Y:S01]  /*13d70*/  HMMA.16816.F32 R132, R8, R28, RZ ;  /* 0x0000001c0884723c */ /* 0x000fe200000018ff */
[----:B-1----:R-:W-:-:S07]  /*13d80*/  FMNMX.FTZ R3, R3, R4, !PT ;  /* 0x0000000403037209 */ /* 0x002fce0007810000 */
[C---:B------:R-:W-:Y:S01]  /*13d90*/  HMMA.16816.F32 R108, R8.reuse, R16, RZ ;  /* 0x00000010086c723c */ /* 0x040fe200000018ff */
[----:B--2---:R-:W-:Y:S01]  /*13da0*/  FMNMX.FTZ R167, R0, R5, !PT ;  /* 0x0000000500a77209 */ /* 0x004fe20007810000 */
[----:B------:R-:W1:Y:S03]  /*13db0*/  SHFL.BFLY PT, R4, R3, 0x1, 0x1f ;  /* 0x0c201f0003047f89 */ /* 0x000e6600000e0000 */
[C---:B------:R-:W-:Y:S01]  /*13dc0*/  FSETP.NEU.FTZ.AND P0, PT, R167.reuse, -INF , PT ;  /* 0xff800000a700780b */ /* 0x040fe20003f1d000 */
[----:B------:R-:W-:Y:S02]  /*13dd0*/  FMUL.FTZ R2, R167, c[0x0][0x2d0] ;  /* 0x0000b400a7027a20 */ /* 0x000fe40000410000 */
[----:B------:R-:W-:Y:S03]  /*13de0*/  HMMA.16816.F32 R184, R8, R20, RZ ;  /* 0x0000001408b8723c */ /* 0x000fe600000018ff */
[----:B------:R-:W-:-:S05]  /*13df0*/  FSEL R2, R2, RZ, P0 ;  /* 0x000000ff02027208 */ /* 0x000fca0000000000 */
[----:B------:R-:W-:Y:S01]  /*13e00*/  HMMA.16816.F32 R180, R8, R24, RZ ;  /* 0x0000001808b4723c */ /* 0x000fe200000018ff */
[----:B------:R-:W-:-:S04]  /*13e10*/  FFMA.FTZ R0, R53, c[0x0][0x2d0], -R2 ;  /* 0x0000b40035007a23 */ /* 0x000fc80000010802 */
[----:B------:R2:W-:Y:S03]  /*13e20*/  MUFU.EX2 R209, R0 ;  /* 0x0000000000d17308 */ /* 0x0005e60000000800 */
[----:B------:R-:W-:Y:S01]  /*13e30*/  HMMA.16816.F32 R172, R8, R36, RZ ;  /* 0x0000002408ac723c */ /* 0x000fe200000018ff */
[----:B-1----:R-:W-:Y:S01]  /*13e40*/  FMNMX.FTZ R3, R3, R4, !PT ;  /* 0x0000000403037209 */ /* 0x002fe20007810000 */
[----:B------:R-:W-:-:S03]  /*13e50*/  FFMA.FTZ R4, R55, c[0x0][0x2d0], -R2 ;  /* 0x0000b40037047a23 */ /* 0x000fc60000010802 */
[----:B------:R-:W-:-:S03]  /*13e60*/  FSETP.NEU.FTZ.AND P0, PT, R3, -INF , PT ;  /* 0xff8000000300780b */ /* 0x000fc60003f1d000 */
[----:B------:R-:W-:Y:S01]  /*13e70*/  HMMA.16816.F32 R160, R8, R44, RZ ;  /* 0x0000002c08a0723c */ /* 0x000fe200000018ff */
[----:B------:R-:W-:Y:S01]  /*13e80*/  MUFU.EX2 R228, R4 ;  /* 0x0000000400e47308 */ /* 0x000fe20000000800 */
[----:B--2---:R-:W-:-:S06]  /*13e90*/  FFMA.FTZ R0, R52, c[0x0][0x2d0], -R2 ;  /* 0x0000b40034007a23 */ /* 0x004fcc0000010802 */
[C---:B------:R-:W-:Y:S01]  /*13ea0*/  HMMA.16816.F32 R148, R8.reuse, R48, RZ ;  /* 0x000000300894723c */ /* 0x040fe200000018ff */
[----:B------:R1:W-:Y:S07]  /*13eb0*/  MUFU.EX2 R210, R0 ;  /* 0x0000000000d27308 */ /* 0x0003ee0000000800 */
[C---:B------:R-:W-:Y:S08]  /*13ec0*/  HMMA.16816.F32 R188, R8.reuse, R34, RZ ;  /* 0x0000002208bc723c */ /* 0x040ff000000018ff */
[----:B------:R-:W-:Y:S01]  /*13ed0*/  HMMA.16816.F32 R152, R8, R30, RZ ;  /* 0x0000001e0898723c */ /* 0x000fe200000018ff */
[----:B-1----:R-:W-:-:S04]  /*13ee0*/  FFMA.FTZ R0, R54, c[0x0][0x2d0], -R2 ;  /* 0x0000b40036007a23 */ /* 0x002fc80000010802 */
[----:B------:R1:W2:Y:S03]  /*13ef0*/  MUFU.EX2 R233, R0 ;  /* 0x0000000000e97308 */ /* 0x0002a60000000800 */
[C---:B------:R-:W-:Y:S08]  /*13f00*/  HMMA.16816.F32 R140, R8.reuse, R18, RZ ;  /* 0x00000012088c723c */ /* 0x040ff000000018ff */
[----:B-----5:R-:W-:Y:S01]  /*13f10*/  HMMA.16816.F32 R136, R8, R22, RZ ;  /* 0x000000160888723c */ /* 0x020fe200000018ff */
[----:B-1----:R-:W-:Y:S01]  /*13f20*/  FMUL.FTZ R0, R3, c[0x0][0x2d0] ;  /* 0x0000b40003007a20 */ /* 0x002fe20000410000 */
[----:B--2---:R-:W-:-:S06]  /*13f30*/  F2FP.PACK_AB R6, R228, R233 ;  /* 0x000000e9e406723e */ /* 0x004fcc00000000ff */
[----:B------:R-:W-:Y:S01]  /*13f40*/  HMMA.16816.F32 R128, R8, R26, RZ ;  /* 0x0000001a0880723c */ /* 0x000fe200000018ff */
[----:B------:R-:W-:-:S05]  /*13f50*/  FSEL R0, R0, RZ, P0 ;  /* 0x000000ff00007208 */ /* 0x000fca0000000000 */
[--C-:B------:R-:W-:Y:S02]  /*13f60*/  FFMA.FTZ R4, R40, c[0x0][0x2d0], -R0.reuse ;  /* 0x0000b40028047a23 */ /* 0x100fe40000010800 */
[C---:B------:R-:W-:Y:S02]  /*13f70*/  HMMA.16816.F32 R124, R8.reuse, R38, RZ ;  /* 0x00000026087c723c */ /* 0x040fe400000018ff */
[----:B------:R1:W-:Y:S06]  /*13f80*/  MUFU.EX2 R195, R4 ;  /* 0x0000000400c37308 */ /* 0x0003ec0000000800 */
[C---:B------:R-:W-:Y:S08]  /*13f90*/  HMMA.16816.F32 R120, R8.reuse, R46, RZ ;  /* 0x0000002e0878723c */ /* 0x040ff000000018ff */
[----:B------:R-:W-:Y:S01]  /*13fa0*/  HMMA.16816.F32 R112, R8, R50, RZ ;  /* 0x000000320870723c */ /* 0x000fe200000018ff */
[----:B-1----:R-:W-:-:S06]  /*13fb0*/  FFMA.FTZ R4, R41, c[0x0][0x2d0], -R0 ;  /* 0x0000b40029047a23 */ /* 0x002fcc0000010800 */
[----:B------:R-:W-:Y:S01]  /*13fc0*/  FFMA.FTZ R8, R64, c[0x0][0x2d0], -R13 ;  /* 0x0000b40040087a23 */ /* 0x000fe2000001080d */
[----:B------:R1:W2:Y:S08]  /*13fd0*/  MUFU.EX2 R205, R4 ;  /* 0x0000000400cd7308 */ /* 0x0002b00000000800 */
[----:B------:R3:W-:Y:S01]  /*13fe0*/  MUFU.EX2 R227, R8 ;  /* 0x0000000800e37308 */ /* 0x0007e20000000800 */
[----:B-1----:R-:W-:Y:S01]  /*13ff0*/  FFMA.FTZ R4, R43, c[0x0][0x2d0], -R0 ;  /* 0x0000b4002b047a23 */ /* 0x002fe20000010800 */
[----:B--2---:R-:W-:-:S06]  /*14000*/  F2FP.PACK_AB R5, R205, R195 ;  /* 0x000000c3cd05723e */ /* 0x004fcc00000000ff */
[----:B------:R1:W-:Y:S01]  /*14010*/  MUFU.EX2 R238, R4 ;  /* 0x0000000400ee7308 */ /* 0x0003e20000000800 */
[----:B---3--:R-:W-:-:S07]  /*14020*/  FFMA.FTZ R8, R66, c[0x0][0x2d0], -R13 ;  /* 0x0000b40042087a23 */ /* 0x008fce000001080d */
[----:B------:R2:W-:Y:S01]  /*14030*/  MUFU.EX2 R225, R8 ;  /* 0x0000000800e17308 */ /* 0x0005e20000000800 */
[----:B-1----:R-:W-:Y:S02]  /*14040*/  FFMA.FTZ R4, R42, c[0x0][0x2d0], -R0 ;  /* 0x0000b4002a047a23 */ /* 0x002fe40000010800 */
[----:B------:R-:W-:Y:S05]  /*14050*/  LDSM.16.MT88.4 R40, [R221+0x2880] ;  /* 0x00288000dd28783b */ /* 0x000fea0000004200 */
[----:B------:R1:W3:Y:S01]  /*14060*/  MUFU.EX2 R252, R4 ;  /* 0x0000000400fc7308 */ /* 0x0002e20000000800 */
[----:B--2---:R-:W-:-:S07]  /*14070*/  FFMA.FTZ R8, R65, c[0x0][0x2d0], -R13 ;  /* 0x0000b40041087a23 */ /* 0x004fce000001080d */
[----:B------:R2:W-:Y:S01]  /*14080*/  MUFU.EX2 R198, R8 ;  /* 0x0000000800c67308 */ /* 0x0005e20000000800 */
[----:B-1----:R-:W-:Y:S02]  /*14090*/  F2FP.PACK_AB R4, R210, R209 ;  /* 0x000000d1d204723e */ /* 0x002fe400000000ff */
[----:B---3--:R-:W-:Y:S01]  /*140a0*/  F2FP.PACK_AB R7, R252, R238 ;  /* 0x000000eefc07723e */ /* 0x008fe200000000ff */
[----:B--2---:R-:W-:-:S06]  /*140b0*/  FFMA.FTZ R8, R68, c[0x0][0x2d0], -R13 ;  /* 0x0000b40044087a23 */ /* 0x004fcc000001080d */
[C---:B------:R-:W-:Y:S01]  /*140c0*/  HMMA.16816.F32 R92, R4.reuse, R26, RZ ;  /* 0x0000001a045c723c */ /* 0x040fe200000018ff */
[----:B------:R1:W2:Y:S07]  /*140d0*/  MUFU.EX2 R197, R8 ;  /* 0x0000000800c57308 */ /* 0x0002ae0000000800 */
[C---:B------:R-:W-:Y:S01]  /*140e0*/  HMMA.16816.F32 R68, R4.reuse, R24, RZ ;  /* 0x000000180444723c */ /* 0x040fe200000018ff */
[----:B------:R-:W3:Y:S07]  /*140f0*/  LDSM.16.MT88.4 R24, [R224+0x2880] ;  /* 0x00288000e018783b */ /* 0x000eee0000004200 */
[----:B------:R-:W-:Y:S01]  /*14100*/  HMMA.16816.F32 R64, R4, R28, RZ ;  /* 0x0000001c0440723c */ /* 0x000fe200000018ff */
[----:B-1----:R-:W-:Y:S01]  /*14110*/  FFMA.FTZ R8, R58, c[0x0][0x2d0], -R12 ;  /* 0x0000b4003a087a23 */ /* 0x002fe2000001080c */
[----:B--2---:R-:W-:-:S03]  /*14120*/  F2FP.PACK_AB R10, R197, R198 ;  /* 0x000000c6c50a723e */ /* 0x004fc600000000ff */
[----:B------:R1:W-:Y:S03]  /*14130*/  MUFU.EX2 R226, R8 ;  /* 0x0000000800e27308 */ /* 0x0003e60000000800 */
[C---:B------:R-:W-:Y:S08]  /*14140*/  HMMA.16816.F32 R104, R4.reuse, R30, RZ ;  /* 0x0000001e0468723c */ /* 0x040ff000000018ff */
[----:B------:R-:W-:Y:S01]  /*14150*/  HMMA.16816.F32 R28, R4, R16, RZ ;  /* 0x00000010041c723c */ /* 0x000fe200000018ff */
[----:B-1----:R-:W-:-:S07]  /*14160*/  FFMA.FTZ R8, R63, c[0x0][0x2d0], -R12 ;  /* 0x0000b4003f087a23 */ /* 0x002fce000001080c */
[C---:B------:R-:W-:Y:S01]  /*14170*/  HMMA.16816.F32 R52, R4.reuse, R48, RZ ;  /* 0x000000300434723c */ /* 0x040fe200000018ff */
[----:B------:R1:W2:Y:S07]  /*14180*/  MUFU.EX2 R203, R8 ;  /* 0x0000000800cb7308 */ /* 0x0002ae0000000800 */
[C---:B------:R-:W-:Y:S08]  /*14190*/  HMMA.16816.F32 R72, R4.reuse, R32, RZ ;  /* 0x000000200448723c */ /* 0x040ff000000018ff */
[----:B------:R-:W-:Y:S01]  /*141a0*/  HMMA.16816.F32 R116, R4, R34, RZ ;  /* 0x000000220474723c */ /* 0x000fe200000018ff */
[----:B------:R-:W-:Y:S01]  /*141b0*/  LDSM.16.MT88.4 R32, [R222+0x2880] ;  /* 0x00288000de20783b */ /* 0x000fe20000004200 */
[----:B-1----:R-:W-:Y:S01]  /*141c0*/  FFMA.FTZ R8, R62, c[0x0][0x2d0], -R12 ;  /* 0x0000b4003e087a23 */ /* 0x002fe2000001080c */
[----:B--2---:R-:W-:-:S03]  /*141d0*/  F2FP.PACK_AB R9, R203, R226 ;  /* 0x000000e2cb09723e */ /* 0x004fc600000000ff */
[----:B------:R1:W-:Y:S02]  /*141e0*/  MUFU.EX2 R204, R8 ;  /* 0x0000000800cc7308 */ /* 0x0003e40000000800 */
[C---:B------:R-:W-:Y:S08]  /*141f0*/  HMMA.16816.F32 R100, R4.reuse, R18, RZ ;  /* 0x000000120464723c */ /* 0x040ff000000018ff */
[----:B------:R-:W-:Y:S01]  /*14200*/  HMMA.16816.F32 R80, R4, R20, RZ ;  /* 0x000000140450723c */ /* 0x000fe200000018ff */
[----:B-1----:R-:W-:-:S07]  /*14210*/  FFMA.FTZ R8, R61, c[0x0][0x2d0], -R12 ;  /* 0x0000b4003d087a23 */ /* 0x002fce000001080c */
[C---:B------:R-:W-:Y:S01]  /*14220*/  HMMA.16816.F32 R96, R4.reuse, R22, RZ ;  /* 0x000000160460723c */ /* 0x040fe200000018ff */
[----:B------:R-:W1:Y:S01]  /*14230*/  LDSM.16.MT88.4 R20, [R223+0x2880] ;  /* 0x00288000df14783b */ /* 0x000e620000004200 */
[----:B------:R2:W4:Y:S06]  /*14240*/  MUFU.EX2 R200, R8 ;  /* 0x0000000800c87308 */ /* 0x00052c0000000800 */
[C---:B------:R-:W-:Y:S08]  /*14250*/  HMMA.16816.F32 R88, R4.reuse, R38, RZ ;  /* 0x000000260458723c */ /* 0x040ff000000018ff */
[----:B------:R-:W-:Y:S01]  /*14260*/  HMMA.16816.F32 R48, R4, R50, RZ ;  /* 0x000000320430723c */ /* 0x000fe200000018ff */
[----:B--2---:R-:W-:Y:S01]  /*14270*/  FFMA.FTZ R8, R57, c[0x0][0x2d0], -R2 ;  /* 0x0000b40039087a23 */ /* 0x004fe20000010802 */
[----:B----4-:R-:W-:-:S03]  /*14280*/  F2FP.PACK_AB R11, R200, R204 ;  /* 0x000000ccc80b723e */ /* 0x010fc600000000ff */
[----:B------:R2:W-:Y:S02]  /*14290*/  MUFU.EX2 R220, R8 ;  /* 0x0000000800dc7308 */ /* 0x0005e40000000800 */
[----:B--2---:R-:W-:-:S06]  /*142a0*/  FFMA.FTZ R8, R59, c[0x0][0x2d0], -R2 ;  /* 0x0000b4003b087a23 */ /* 0x004fcc0000010802 */
[----:B------:R2:W4:Y:S02]  /*142b0*/  MUFU.EX2 R199, R8 ;  /* 0x0000000800c77308 */ /* 0x0005240000000800 */
[--C-:B--2---:R-:W-:Y:S02]  /*142c0*/  FFMA.FTZ R8, R60, c[0x0][0x2d0], -R2.reuse ;  /* 0x0000b4003c087a23 */ /* 0x104fe40000010802 */
[----:B------:R-:W-:Y:S01]  /*142d0*/  HMMA.16816.F32 R60, R4, R36, RZ ;  /* 0x00000024043c723c */ /* 0x000fe200000018ff */
[----:B------:R-:W2:Y:S03]  /*142e0*/  LDSM.16.MT88.4 R36, [R224+0x4080] ;  /* 0x00408000e024783b */ /* 0x000ea60000004200 */
[----:B------:R1:W-:Y:S02]  /*142f0*/  MUFU.EX2 R237, R8 ;  /* 0x0000000800ed7308 */ /* 0x0003e40000000800 */
[----:B-1----:R-:W-:-:S06]  /*14300*/  FFMA.FTZ R8, R77, c[0x0][0x2d0], -R2 ;  /* 0x0000b4004d087a23 */ /* 0x002fcc0000010802 */
[----:B------:R1:W1:Y:S02]  /*14310*/  MUFU.EX2 R211, R8 ;  /* 0x0000000800d37308 */ /* 0x0002640000000800 */
[--C-:B-1----:R-:W-:Y:S02]  /*14320*/  FFMA.FTZ R8, R56, c[0x0][0x2d0], -R0.reuse ;  /* 0x0000b40038087a23 */ /* 0x102fe40000010800 */
[----:B------:R-:W-:Y:S04]  /*14330*/  HMMA.16816.F32 R56, R4, R44, RZ ;  /* 0x0000002c0438723c */ /* 0x000fe800000018ff */
[----:B------:R1:W-:Y:S02]  /*14340*/  MUFU.EX2 R192, R8 ;  /* 0x0000000800c07308 */ /* 0x0003e40000000800 */
[----:B-1----:R-:W-:-:S02]  /*14350*/  FFMA.FTZ R8, R76, c[0x0][0x2d0], -R0 ;  /* 0x0000b4004c087a23 */ /* 0x002fc40000010800 */
[----:B------:R-:W-:Y:S01]  /*14360*/  HMMA.16816.F32 R76, R4, R46, RZ ;  /* 0x0000002e044c723c */ /* 0x000fe200000018ff */
[----:B------:R-:W-:Y:S03]  /*14370*/  LDSM.16.MT88.4 R44, [R223+0x4080] ;  /* 0x00408000df2c783b */ /* 0x000fe60000004200 */
[----:B------:R1:W1:Y:S03]  /*14380*/  MUFU.EX2 R171, R8 ;  /* 0x0000000800ab7308 */ /* 0x0002660000000800 */
[----:B----4-:R-:W-:Y:S02]  /*14390*/  F2FP.PACK_AB R4, R199, R220 ;  /* 0x000000dcc704723e */ /* 0x010fe400000000ff */
[----:B------:R-:W-:Y:S01]  /*143a0*/  F2FP.PACK_AB R6, R211, R237 ;  /* 0x000000edd306723e */ /* 0x000fe200000000ff */
[----:B-1----:R-:W-:Y:S01]  /*143b0*/  FFMA.FTZ R8, R84, c[0x0][0x2d0], -R0 ;  /* 0x0000b40054087a23 */ /* 0x002fe20000010800 */
[----:B------:R-:W-:Y:S01]  /*143c0*/  F2FP.PACK_AB R5, R171, R192 ;  /* 0x000000c0ab05723e */ /* 0x000fe200000000ff */
[----:B------:R-:W-:-:S02]  /*143d0*/  IMAD.MOV.U32 R84, RZ, RZ, R207 ;  /* 0x000000ffff547224 */ /* 0x000fc400078e00cf */
[----:B------:R1:W-:Y:S02]  /*143e0*/  MUFU.EX2 R194, R8 ;  /* 0x0000000800c27308 */ /* 0x0003e40000000800 */
[----:B-1----:R-:W-:Y:S01]  /*143f0*/  FFMA.FTZ R8, R85, c[0x0][0x2d0], -R0 ;  /* 0x0000b40055087a23 */ /* 0x002fe20000010800 */
[----:B------:R-:W-:-:S05]  /*14400*/  MOV R85, R205 ;  /* 0x000000cd00557202 */ /* 0x000fca0000000f00 */
[----:B------:R-:W1:Y:S02]  /*14410*/  MUFU.EX2 R193, R8 ;  /* 0x0000000800c17308 */ /* 0x000e640000000800 */
[----:B-1----:R-:W-:Y:S02]  /*14420*/  F2FP.PACK_AB R7, R193, R194 ;  /* 0x000000c2c107723e */ /* 0x002fe400000000ff */
[----:B------:R-:W-:-:S05]  /*14430*/  F2FP.PACK_AB R8, R225, R227 ;  /* 0x000000e3e108723e */ /* 0x000fca00000000ff */
[-C--:B---3--:R-:W-:Y:S01]  /*14440*/  HMMA.16816.F32 R16, R4, R24.reuse, R28 ;  /* 0x000000180410723c */ /* 0x088fe2000000181c */
[----:B------:R-:W-:Y:S07]  /*14450*/  LDSM.16.MT88.4 R28, [R222+0x4080] ;  /* 0x00408000de1c783b */ /* 0x000fee0000004200 */
[C---:B------:R-:W-:Y:S07]  /*14460*/  HMMA.16816.F32 R216, R8.reuse, R24, R108 ;  /* 0x0000001808d8723c */ /* 0x040fee000000186c */
[----:B------:R-:W-:Y:S01]  /*14470*/  MOV R25, R199 ;  /* 0x000000c700197202 */ /* 0x000fe20000000f00 */
[----:B------:R-:W-:Y:S01]  /*14480*/  HMMA.16816.F32 R244, R8, R20, R184 ;  /* 0x0000001408f4723c */ /* 0x000fe200000018b8 */
[----:B------:R-:W-:-:S06]  /*14490*/  IMAD.MOV.U32 R24, RZ, RZ, R198 ;  /* 0x000000ffff187224 */ /* 0x000fcc00078e00c6 */
[----:B------:R-:W-:Y:S01]  /*144a0*/  IMAD.MOV.U32 R186, RZ, RZ, R213 ;  /* 0x000000ffffba7224 */ /* 0x000fe200078e00d5 */
[----:B------:R-:W-:Y:S01]  /*144b0*/  MOV R232, R18 ;  /* 0x0000001200e87202 */ /* 0x000fe20000000f00 */
[----:B------:R-:W-:Y:S01]  /*144c0*/  IMAD.MOV.U32 R231, RZ, RZ, R19 ;  /* 0x000000ffffe77224 */ /* 0x000fe200078e0013 */
[----:B------:R-:W-:Y:S01]  /*144d0*/  MOV R229, R17 ;  /* 0x0000001100e57202 */ /* 0x000fe20000000f00 */
[----:B------:R-:W-:Y:S01]  /*144e0*/  IMAD.MOV.U32 R230, RZ, RZ, R16 ;  /* 0x000000ffffe67224 */ /* 0x000fe200078e0010 */
[----:B------:R-:W-:Y:S01]  /*144f0*/  HMMA.16816.F32 R176, R8, R40, R176 ;  /* 0x0000002808b0723c */ /* 0x000fe200000018b0 */
[----:B------:R-:W1:Y:S01]  /*14500*/  LDSM.16.MT88.4 R16, [R221+0x4080] ;  /* 0x00408000dd10783b */ /* 0x000e620000004200 */
[----:B------:R-:W-:Y:S01]  /*14510*/  IMAD.MOV.U32 R185, RZ, RZ, R212 ;  /* 0x000000ffffb97224 */ /* 0x000fe200078e00d4 */
[----:B------:R-:W-:Y:S01]  /*14520*/  MOV R184, R211 ;  /* 0x000000d300b87202 */ /* 0x000fe20000000f00 */
[----:B------:R-:W-:Y:S01]  /*14530*/  IMAD.MOV.U32 R187, RZ, RZ, R204 ;  /* 0x000000ffffbb7224 */ /* 0x000fe200078e00cc */
[----:B------:R-:W-:Y:S01]  /*14540*/  MOV R110, R218 ;  /* 0x000000da006e7202 */ /* 0x000fe20000000f00 */
[----:B------:R-:W-:-:S02]  /*14550*/  IMAD.MOV.U32 R111, RZ, RZ, R217 ;  /* 0x000000ffff6f7224 */ /* 0x000fc400078e00d9 */
[----:B--2---:R-:W-:Y:S01]  /*14560*/  HMMA.16816.F32 R212, R8, R36, R160 ;  /* 0x0000002408d4723c */ /* 0x004fe200000018a0 */
[----:B------:R-:W-:Y:S02]  /*14570*/  IMAD.MOV.U32 R109, RZ, RZ, R219 ;  /* 0x000000ffff6d7224 */ /* 0x000fe400078e00db */
[----:B------:R-:W-:-:S05]  /*14580*/  IMAD.MOV.U32 R108, RZ, RZ, R216 ;  /* 0x000000ffff6c7224 */ /* 0x000fca00078e00d8 */
[----:B------:R-:W-:Y:S07]  /*14590*/  HMMA.16816.F32 R72, R4, R40, R72 ;  /* 0x000000280448723c */ /* 0x000fee0000001848 */
[----:B------:R-:W-:Y:S01]  /*145a0*/  IMAD.MOV.U32 R41, RZ, RZ, R203 ;  /* 0x000000ffff297224 */ /* 0x000fe200078e00cb */
[----:B------:R-:W-:Y:S01]  /*145b0*/  HMMA.16816.F32 R132, R8, R32, R132 ;  /* 0x000000200884723c */ /* 0x000fe20000001884 */
[----:B------:R-:W-:-:S07]  /*145c0*/  MOV R40, R202 ;  /* 0x000000ca00287202 */ /* 0x000fce0000000f00 */
[----:B------:R-:W-:Y:S07]  /*145d0*/  HMMA.16816.F32 R64, R4, R32, R64 ;  /* 0x000000200440723c */ /* 0x000fee0000001840 */
[----:B------:R-:W-:Y:S01]  /*145e0*/  IMAD.MOV.U32 R33, RZ, RZ, R201 ;  /* 0x000000ffff217224 */ /* 0x000fe200078e00c9 */
[----:B------:R-:W-:Y:S01]  /*145f0*/  HMMA.16816.F32 R160, R8, R26, R140 ;  /* 0x0000001a08a0723c */ /* 0x000fe2000000188c */
[----:B------:R-:W-:-:S06]  /*14600*/  IMAD.MOV.U32 R32, RZ, RZ, R200 ;  /* 0x000000ffff207224 */ /* 0x000fcc00078e00c8 */
[----:B------:R-:W-:Y:S01]  /*14610*/  MOV R143, R197 ;  /* 0x000000c5008f7202 */ /* 0x000fe20000000f00 */
[----:B-1----:R-:W-:Y:S01]  /*14620*/  HMMA.16816.F32 R240, R8, R16, R180 ;  /* 0x0000001008f0723c */ /* 0x002fe200000018b4 */
[----:B------:R-:W-:-:S06]  /*14630*/  IMAD.MOV.U32 R142, RZ, RZ, R196 ;  /* 0x000000ffff8e7224 */ /* 0x000fcc00078e00c4 */
[----:B------:R-:W-:Y:S01]  /*14640*/  IMAD.MOV.U32 R183, RZ, RZ, R206 ;  /* 0x000000ffffb77224 */ /* 0x000fe200078e00ce */
[----:B------:R-:W-:Y:S01]  /*14650*/  MOV R180, R208 ;  /* 0x000000d000b47202 */ /* 0x000fe20000000f00 */
[----:B------:R-:W-:Y:S01]  /*14660*/  HMMA.16816.F32 R204, R8, R34, R152 ;  /* 0x0000002208cc723c */ /* 0x000fe20000001898 */
[----:B------:R-:W-:Y:S02]  /*14670*/  IMAD.MOV.U32 R182, RZ, RZ, R210 ;  /* 0x000000ffffb67224 */ /* 0x000fe400078e00d2 */
[----:B------:R-:W-:Y:S01]  /*14680*/  IMAD.MOV.U32 R181, RZ, RZ, R209 ;  /* 0x000000ffffb57224 */ /* 0x000fe200078e00d1 */
[----:B------:R-:W-:-:S03]  /*14690*/  MOV R141, R180 ;  /* 0x000000b4008d7202 */ /* 0x000fc60000000f00 */
[----:B------:R-:W-:Y:S01]  /*146a0*/  IMAD.MOV.U32 R180, RZ, RZ, R181 ;  /* 0x000000ffffb47224 */ /* 0x000fe200078e00b5 */
[C---:B------:R-:W-:Y:S01]  /*146b0*/  HMMA.16816.F32 R216, R8.reuse, R28, R172 ;  /* 0x0000001c08d8723c */ /* 0x040fe200000018ac */
[----:B------:R-:W-:Y:S01]  /*146c0*/  IMAD.MOV.U32 R181, RZ, RZ, R182 ;  /* 0x000000ffffb57224 */ /* 0x000fe200078e00b6 */
[----:B------:R-:W-:Y:S01]  /*146d0*/  MOV R182, R184 ;  /* 0x000000b800b67202 */ /* 0x000fe20000000f00 */
[----:B------:R-:W-:Y:S01]  /*146e0*/  IMAD.MOV.U32 R184, RZ, RZ, R185 ;  /* 0x000000ffffb87224 */ /* 0x000fe200078e00b9 */
[----:B------:R-:W-:Y:S01]  /*146f0*/  MOV R140, R180 ;  /* 0x000000b4008c7202 */ /* 0x000fe20000000f00 */
[----:B------:R-:W-:Y:S01]  /*14700*/  IMAD.MOV.U32 R185, RZ, RZ, R186 ;  /* 0x000000ffffb97224 */ /* 0x000fe200078e00ba */
[----:B------:R-:W-:Y:S02]  /*14710*/  MOV R186, R237 ;  /* 0x000000ed00ba7202 */ /* 0x000fe40000000f00 */
[----:B------:R-:W-:Y:S01]  /*14720*/  HMMA.16816.F32 R152, R8, R38, R120 ;  /* 0x000000260898723c */ /* 0x000fe20000001878 */
[----:B------:R-:W-:-:S02]  /*14730*/  IMAD.MOV.U32 R180, RZ, RZ, R185 ;  /* 0x000000ffffb47224 */ /* 0x000fc400078e00b9 */
[----:B------:R-:W-:-:S05]  /*14740*/  IMAD.MOV.U32 R185, RZ, RZ, R231 ;  /* 0x000000ffffb97224 */ /* 0x000fca00078e00e7 */
[C---:B------:R-:W-:Y:S07]  /*14750*/  HMMA.16816.F32 R208, R8.reuse, R44, R148 ;  /* 0x0000002c08d0723c */ /* 0x040fee0000001894 */
[----:B------:R-:W-:Y:S01]  /*14760*/  IMAD.MOV.U32 R149, RZ, RZ, R111 ;  /* 0x000000ffff957224 */ /* 0x000fe200078e006f */
[----:B------:R-:W-:Y:S01]  /*14770*/  HMMA.16816.F32 R188, R8, R42, R188 ;  /* 0x0000002a08bc723c */ /* 0x000fe200000018bc */
[----:B------:R-:W-:Y:S01]  /*14780*/  MOV R150, R110 ;  /* 0x0000006e00967202 */ /* 0x000fe20000000f00 */
[----:B------:R-:W-:-:S02]  /*14790*/  IMAD.MOV.U32 R151, RZ, RZ, R109 ;  /* 0x000000ffff977224 */ /* 0x000fc400078e006d */
[----:B------:R-:W-:-:S04]  /*147a0*/  IMAD.MOV.U32 R148, RZ, RZ, R108 ;  /* 0x000000ffff947224 */ /* 0x000fc800078e006c */
[C---:B------:R-:W-:Y:S07]  /*147b0*/  HMMA.16816.F32 R200, R8.reuse, R22, R136 ;  /* 0x0000001608c8723c */ /* 0x040fee0000001888 */
        /* <DEDUP_REMOVED lines=20> */
[----:B------:R-:W1:Y:S01]  /*14900*/  LDSM.16.MT88.4 R184, [R221+0x3080] ;  /* 0x00308000ddb8783b */ /* 0x000e620000004200 */
[----:B------:R-:W-:Y:S01]  /*14910*/  IMAD.MOV.U32 R131, RZ, RZ, R181 ;  /* 0x000000ffff837224 */ /* 0x000fe200078e00b5 */
[----:B------:R-:W-:Y:S01]  /*14920*/  MOV R115, R25 ;  /* 0x0000001900737202 */ /* 0x000fe20000000f00 */
[----:B------:R-:W-:Y:S01]  /*14930*/  HMMA.16816.F32 R68, R4, R16, R68 ;  /* 0x000000100444723c */ /* 0x000fe20000001844 */
[----:B------:R-:W-:Y:S01]  /*14940*/  MOV R181, R40 ;  /* 0x0000002800b57202 */ /* 0x000fe20000000f00 */
[----:B------:R-:W-:Y:S01]  /*14950*/  IMAD.MOV.U32 R180, RZ, RZ, R41 ;  /* 0x000000ffffb47224 */ /* 0x000fe200078e0029 */
[----:B------:R-:W-:Y:S01]  /*14960*/  MOV R113, R125 ;  /* 0x0000007d00717202 */ /* 0x000fe20000000f00 */
[----:B------:R-:W-:Y:S02]  /*14970*/  IMAD.MOV.U32 R124, RZ, RZ, R24 ;  /* 0x000000ffff7c7224 */ /* 0x000fe400078e0018 */
[----:B------:R-:W-:-:S02]  /*14980*/  IMAD.MOV.U32 R114, RZ, RZ, R126 ;  /* 0x000000ffff727224 */ /* 0x000fc400078e007e */
        /* <DEDUP_REMOVED lines=9> */
[----:B------:R-:W-:Y:S02]  /*14a20*/  IMAD.MOV.U32 R130, RZ, RZ, R138 ;  /* 0x000000ffff827224 */ /* 0x000fe400078e008a */
[----:B------:R-:W-:-:S02]  /*14a30*/  IMAD.MOV.U32 R136, RZ, RZ, R140 ;  /* 0x000000ffff887224 */ /* 0x000fc400078e008c */
[----:B------:R-:W-:Y:S02]  /*14a40*/  IMAD.MOV.U32 R138, RZ, RZ, R142 ;  /* 0x000000ffff8a7224 */ /* 0x000fe400078e008e */
[----:B------:R-:W-:Y:S01]  /*14a50*/  MOV R83, R129 ;  /* 0x0000008100537202 */ /* 0x000fe20000000f00 */
[----:B------:R-:W-:Y:S01]  /*14a60*/  IMAD.MOV.U32 R111, RZ, RZ, R68 ;  /* 0x000000ffff6f7224 */ /* 0x000fe200078e0044 */
[----:B------:R-:W-:Y:S01]  /*14a70*/  MOV R110, R69 ;  /* 0x00000045006e7202 */ /* 0x000fe20000000f00 */
[C---:B------:R-:W-:Y:S01]  /*14a80*/  HMMA.16816.F32 R52, R4.reuse, R44, R52 ;  /* 0x0000002c0434723c */ /* 0x040fe20000001834 */
[----:B------:R-:W-:Y:S01]  /*14a90*/  IMAD.MOV.U32 R109, RZ, RZ, R70 ;  /* 0x000000ffff6d7224 */ /* 0x000fe200078e0046 */
[----:B------:R-:W-:Y:S01]  /*14aa0*/  MOV R70, R137 ;  /* 0x0000008900467202 */ /* 0x000fe20000000f00 */
[----:B------:R-:W-:Y:S02]  /*14ab0*/  IMAD.MOV.U32 R108, RZ, RZ, R71 ;  /* 0x000000ffff6c7224 */ /* 0x000fe400078e0047 */
[----:B------:R-:W-:Y:S01]  /*14ac0*/  IMAD.MOV.U32 R82, RZ, RZ, R130 ;  /* 0x000000ffff527224 */ /* 0x000fe200078e0082 */
[----:B------:R-:W-:Y:S01]  /*14ad0*/  MOV R69, R10 ;  /* 0x0000000a00457202 */ /* 0x000fe20000000f00 */
[----:B------:R-:W-:Y:S01]  /*14ae0*/  IMAD.MOV.U32 R61, RZ, RZ, R9 ;  /* 0x000000ffff3d7224 */ /* 0x000fe200078e0009 */
[----:B------:R-:W-:Y:S01]  /*14af0*/  HMMA.16816.F32 R104, R4, R34, R104 ;  /* 0x000000220468723c */ /* 0x000fe20000001868 */
[----:B------:R-:W-:-:S02]  /*14b00*/  IMAD.MOV.U32 R60, RZ, RZ, R8 ;  /* 0x000000ffff3c7224 */ /* 0x000fc400078e0008 */
[----:B------:R-:W-:-:S05]  /*14b10*/  IMAD.MOV.U32 R68, RZ, RZ, R11 ;  /* 0x000000ffff447224 */ /* 0x000fca00078e000b */
[C---:B------:R-:W-:Y:S07]  /*14b20*/  HMMA.16816.F32 R8, R4.reuse, R36, R56 ;  /* 0x000000240408723c */ /* 0x040fee0000001838 */
[----:B------:R-:W-:Y:S01]  /*14b30*/  IMAD.MOV.U32 R58, RZ, RZ, R138 ;  /* 0x000000ffff3a7224 */ /* 0x000fe200078e008a */
[C---:B------:R-:W-:Y:S01]  /*14b40*/  HMMA.16816.F32 R36, R4.reuse, R38, R76 ;  /* 0x000000260424723c */ /* 0x040fe2000000184c */
[----:B------:R-:W-:Y:S01]  /*14b50*/  IMAD.MOV.U32 R232, RZ, RZ, R52 ;  /* 0x000000ffffe87224 */ /* 0x000fe200078e0034 */
[----:B------:R-:W-:Y:S01]  /*14b60*/  MOV R52, R61 ;  /* 0x0000003d00347202 */ /* 0x000fe20000000f00 */
[----:B------:R-:W-:Y:S01]  /*14b70*/  LDSM.16.MT88.4 R76, [R221+0x4880] ;  /* 0x00488000dd4c783b */ /* 0x000fe20000004200 */
[----:B------:R-:W-:Y:S01]  /*14b80*/  IMAD.MOV.U32 R230, RZ, RZ, R54 ;  /* 0x000000ffffe67224 */ /* 0x000fe200078e0036 */
[----:B------:R-:W-:Y:S01]  /*14b90*/  MOV R231, R53 ;  /* 0x0000003500e77202 */ /* 0x000fe20000000f00 */
[----:B------:R-:W-:Y:S01]  /*14ba0*/  IMAD.MOV.U32 R229, RZ, RZ, R55 ;  /* 0x000000ffffe57224 */ /* 0x000fe200078e0037 */
[----:B------:R-:W-:Y:S01]  /*14bb0*/  MOV R54, R112 ;  /* 0x0000007000367202 */ /* 0x000fe20000000f00 */
[----:B------:R-:W-:Y:S01]  /*14bc0*/  HMMA.16816.F32 R32, R4, R18, R92 ;  /* 0x000000120420723c */ /* 0x000fe2000000185c */
[----:B------:R-:W-:Y:S01]  /*14bd0*/  LDSM.16.MT88.4 R92, [R222+0x4880] ;  /* 0x00488000de5c783b */ /* 0x000fe20000004200 */
[----:B------:R-:W-:Y:S01]  /*14be0*/  IMAD.MOV.U32 R112, RZ, RZ, R124 ;  /* 0x000000ffff707224 */ /* 0x000fe200078e007c */
[----:B------:R-:W-:-:S04]  /*14bf0*/  MOV R53, R125 ;  /* 0x0000007d00357202 */ /* 0x000fc80000000f00 */
[----:B------:R-:W-:Y:S01]  /*14c00*/  MOV R19, R70 ;  /* 0x0000004600137202 */ /* 0x000fe20000000f00 */
[----:B------:R-:W-:Y:S01]  /*14c10*/  IMAD.MOV.U32 R80, RZ, RZ, R8 ;  /* 0x000000ffff507224 */ /* 0x000fe200078e0008 */
[----:B------:R-:W-:Y:S01]  /*14c20*/  MOV R81, R9 ;  /* 0x0000000900517202 */ /* 0x000fe20000000f00 */
[----:B------:R-:W-:Y:S01]  /*14c30*/  FFMA.FTZ R8, R170, c[0x0][0x2d0], -R13 ;  /* 0x0000b400aa087a23 */ /* 0x000fe2000001080d */
[----:B------:R-:W-:Y:S01]  /*14c40*/  HMMA.16816.F32 R40, R4, R42, R116 ;  /* 0x0000002a0428723c */ /* 0x000fe20000001874 */
[----:B------:R-:W-:Y:S02]  /*14c50*/  IMAD.MOV.U32 R62, RZ, RZ, R10 ;  /* 0x000000ffff3e7224 */ /* 0x000fe400078e000a */
[----:B------:R2:W3:Y:S01]  /*14c60*/  MUFU.EX2 R56, R8 ;  /* 0x0000000800387308 */ /* 0x0004e20000000800 */
[----:B------:R-:W-:-:S03]  /*14c70*/  IMAD.MOV.U32 R237, RZ, RZ, R11 ;  /* 0x000000ffffed7224 */ /* 0x000fc600078e000b */
[----:B------:R-:W-:Y:S01]  /*14c80*/  MOV R116, R111 ;  /* 0x0000006f00747202 */ /* 0x000fe20000000f00 */
[----:B------:R-:W-:Y:S01]  /*14c90*/  IMAD.MOV.U32 R117, RZ, RZ, R110 ;  /* 0x000000ffff757224 */ /* 0x000fe200078e006e */
[----:B------:R-:W-:Y:S01]  /*14ca0*/  MOV R118, R109 ;  /* 0x0000006d00767202 */ /* 0x000fe20000000f00 */
[----:B------:R-:W-:Y:S01]  /*14cb0*/  IMAD.MOV.U32 R119, RZ, RZ, R108 ;  /* 0x000000ffff777224 */ /* 0x000fe200078e006c */
[C---:B------:R-:W-:Y:S01]  /*14cc0*/  HMMA.16816.F32 R24, R4.reuse, R26, R100 ;  /* 0x0000001a0418723c */ /* 0x040fe20000001864 */
[----:B------:R-:W-:Y:S06]  /*14cd0*/  LDSM.16.MT88.4 R108, [R224+0x4880] ;  /* 0x00488000e06c783b */ /* 0x000fec0000004200 */
[----:B------:R-:W-:Y:S01]  /*14ce0*/  MOV R103, R180 ;  /* 0x000000b400677202 */ /* 0x000fe20000000f00 */
[----:B--2---:R-:W-:Y:S01]  /*14cf0*/  FFMA.FTZ R8, R166, c[0x0][0x2d0], -R13 ;  /* 0x0000b400a6087a23 */ /* 0x004fe2000001080d */
[C---:B------:R-:W-:Y:S02]  /*14d00*/  HMMA.16816.F32 R20, R4.reuse, R22, R96 ;  /* 0x000000160414723c */ /* 0x040fe40000001860 */
[----:B------:R-:W-:Y:S01]  /*14d10*/  MOV R102, R103 ;  /* 0x0000006700667202 */ /* 0x000fe20000000f00 */
[----:B------:R2:W4:Y:S05]  /*14d20*/  MUFU.EX2 R9, R8 ;  /* 0x0000000800097308 */ /* 0x00052a0000000800 */
[C---:B------:R-:W-:Y:S07]  /*14d30*/  HMMA.16816.F32 R28, R4.reuse, R30, R88 ;  /* 0x0000001e041c723c */ /* 0x040fee0000001858 */
[----:B------:R-:W-:Y:S01]  /*14d40*/  MOV R90, R69 ;  /* 0x00000045005a7202 */ /* 0x000fe20000000f00 */
[----:B------:R-:W-:Y:S01]  /*14d50*/  HMMA.16816.F32 R48, R4, R46, R48 ;  /* 0x0000002e0430723c */ /* 0x000fe20000001830 */
[----:B------:R-:W-:Y:S01]  /*14d60*/  LDSM.16.MT88.4 R4, [R223+0x4880] ;  /* 0x00488000df04783b */ /* 0x000fe20000004200 */
[----:B------:R-:W-:-:S02]  /*14d70*/  IMAD.MOV.U32 R91, RZ, RZ, R68 ;  /* 0x000000ffff5b7224 */ /* 0x000fc400078e0044 */
[----:B--2---:R-:W-:-:S03]  /*14d80*/  FFMA.FTZ R8, R165, c[0x0][0x2d0], -R13 ;  /* 0x0000b400a5087a23 */ /* 0x004fc6000001080d */
[----:B---3--:R-:W-:Y:S01]  /*14d90*/  IMAD.MOV.U32 R46, RZ, RZ, R56 ;  /* 0x000000ffff2e7224 */ /* 0x008fe200078e0038 */
[----:B------:R2:W-:Y:S01]  /*14da0*/  MUFU.EX2 R10, R8 ;  /* 0x00000008000a7308 */ /* 0x0005e20000000800 */
[----:B----4-:R-:W-:Y:S01]  /*14db0*/  MOV R47, R9 ;  /* 0x00000009002f7202 */ /* 0x010fe20000000f00 */
[----:B------:R-:W-:Y:S02]  /*14dc0*/  IMAD.MOV.U32 R56, RZ, RZ, R126 ;  /* 0x000000ffff387224 */ /* 0x000fe400078e007e */
[----:B------:R-:W-:Y:S02]  /*14dd0*/  IMAD.MOV.U32 R9, RZ, RZ, R136 ;  /* 0x000000ffff097224 */ /* 0x000fe400078e0088 */
[----:B--2---:R-:W-:-:S04]  /*14de0*/  FFMA.FTZ R8, R164, c[0x0][0x2d0], -R13 ;  /* 0x0000b400a4087a23 */ /* 0x004fc8000001080d */
[----:B------:R2:W-:Y:S02]  /*14df0*/  MUFU.EX2 R11, R8 ;  /* 0x00000008000b7308 */ /* 0x0005e40000000800 */
[----:B--2---:R-:W-:-:S06]  /*14e00*/  FFMA.FTZ R8, R159, c[0x0][0x2d0], -R12 ;  /* 0x0000b4009f087a23 */ /* 0x004fcc000001080c */
[----:B------:R2:W-:Y:S02]  /*14e10*/  MUFU.EX2 R166, R8 ;  /* 0x0000000800a67308 */ /* 0x0005e40000000800 */
[----:B--2---:R-:W-:-:S06]  /*14e20*/  FFMA.FTZ R8, R158, c[0x0][0x2d0], -R12 ;  /* 0x0000b4009e087a23 */ /* 0x004fcc000001080c */
[----:B------:R2:W3:Y:S02]  /*14e30*/  MUFU.EX2 R170, R8 ;  /* 0x0000000800aa7308 */ /* 0x0004e40000000800 */
[----:B--2---:R-:W-:Y:S01]  /*14e40*/  FFMA.FTZ R8, R157, c[0x0][0x2d0], -R12 ;  /* 0x0000b4009d087a23 */ /* 0x004fe2000001080c */
[----:B---3--:R-:W-:-:S05]  /*14e50*/  F2FP.PACK_AB R129, R170, R166 ;  /* 0x000000a6aa81723e */ /* 0x008fca00000000ff */
[----:B------:R2:W3:Y:S02]  /*14e60*/  MUFU.EX2 R13, R8 ;  /* 0x00000008000d7308 */ /* 0x0004e40000000800 */
[----:B--2---:R-:W-:Y:S02]  /*14e70*/  FFMA.FTZ R8, R147, c[0x0][0x2d0], -R12 ;  /* 0x0000b40093087a23 */ /* 0x004fe4000001080c */
[----:B------:R-:W-:-:S04]  /*14e80*/  IMAD.MOV.U32 R147, RZ, RZ, R60 ;  /* 0x000000ffff937224 */ /* 0x000fc800078e003c */
[----:B------:R2:W-:Y:S01]  /*14e90*/  MUFU.EX2 R165, R8 ;  /* 0x0000000800a57308 */ /* 0x0005e20000000800 */
[----:B---3--:R-:W-:Y:S02]  /*14ea0*/  IMAD.MOV.U32 R18, RZ, RZ, R13 ;  /* 0x000000ffff127224 */ /* 0x008fe400078e000d */
[----:B--2---:R-:W-:Y:S02]  /*14eb0*/  FFMA.FTZ R8, R145, c[0x0][0x2d0], -R2 ;  /* 0x0000b40091087a23 */ /* 0x004fe40000010802 */
[----:B------:R-:W-:-:S03]  /*14ec0*/  IMAD.MOV.U32 R145, RZ, RZ, R62 ;  /* 0x000000ffff917224 */ /* 0x000fc600078e003e */
[----:B------:R2:W-:Y:S01]  /*14ed0*/  MUFU.EX2 R164, R8 ;  /* 0x0000000800a47308 */ /* 0x0005e20000000800 */
[----:B------:R-:W-:Y:S01]  /*14ee0*/  LDSM.16.MT88.4 R60, [R223+0x3080] ;  /* 0x00308000df3c783b */ /* 0x000fe20000004200 */
[----:B--2---:R-:W-:Y:S02]  /*14ef0*/  FFMA.FTZ R8, R144, c[0x0][0x2d0], -R2 ;  /* 0x0000b40090087a23 */ /* 0x004fe40000010802 */
[----:B------:R-:W-:-:S04]  /*14f00*/  IMAD.MOV.U32 R144, RZ, RZ, R183 ;  /* 0x000000ffff907224 */ /* 0x000fc800078e00b7 */
[----:B------:R2:W3:Y:S02]  /*14f10*/  MUFU.EX2 R44, R8 ;  /* 0x00000008002c7308 */ /* 0x0004e40000000800 */
[--C-:B--2---:R-:W-:Y:S01]  /*14f20*/  FFMA.FTZ R8, R146, c[0x0][0x2d0], -R2.reuse ;  /* 0x0000b40092087a23 */ /* 0x104fe20000010802 */
[----:B------:R-:W-:Y:S01]  /*14f30*/  MOV R146, R182 ;  /* 0x000000b600927202 */ /* 0x000fe20000000f00 */
[----:B------:R-:W-:Y:S01]  /*14f40*/  FFMA.FTZ R2, R156, c[0x0][0x2d0], -R2 ;  /* 0x0000b4009c027a23 */ /* 0x000fe20000010802 */
[----:B---3--:R-:W-:Y:S01]  /*14f50*/  F2FP.PACK_AB R124, R44, R164 ;  /* 0x000000a42c7c723e */ /* 0x008fe200000000ff */
[----:B------:R-:W-:Y:S02]  /*14f60*/  LDSM.16.MT88.4 R156, [R224+0x3080] ;  /* 0x00308000e09c783b */ /* 0x000fe40000004200 */
[----:B------:R2:W-:Y:S08]  /*14f70*/  MUFU.EX2 R45, R8 ;  /* 0x00000008002d7308 */ /* 0x0005f00000000800 */
[----:B------:R3:W4:Y:S01]  /*14f80*/  MUFU.EX2 R17, R2 ;  /* 0x0000000200117308 */ /* 0x0007220000000800 */
[----:B--2---:R-:W-:-:S04]  /*14f90*/  IMAD.MOV.U32 R8, RZ, RZ, R181 ;  /* 0x000000ffff087224 */ /* 0x004fc800078e00b5 */
[----:B------:R-:W-:Y:S01]  /*14fa0*/  IMAD.MOV.U32 R103, RZ, RZ, R8 ;  /* 0x000000ffff677224 */ /* 0x000fe200078e0008 */
[----:B------:R-:W-:Y:S01]  /*14fb0*/  MOV R8, R146 ;  /* 0x0000009200087202 */ /* 0x000fe20000000f00 */
[----:B------:R-:W-:Y:S01]  /*14fc0*/  IMAD.MOV.U32 R146, RZ, RZ, R144 ;  /* 0x000000ffff927224 */ /* 0x000fe200078e0090 */
[----:B------:R-:W-:Y:S01]  /*14fd0*/  MOV R144, R145 ;  /* 0x0000009100907202 */ /* 0x000fe20000000f00 */
[----:B---3--:R-:W-:Y:S01]  /*14fe0*/  FFMA.FTZ R2, R87, c[0x0][0x2d0], -R0 ;  /* 0x0000b40057027a23 */ /* 0x008fe20000010800 */
[----:B----4-:R-:W-:Y:S01]  /*14ff0*/  F2FP.PACK_AB R126, R17, R45 ;  /* 0x0000002d117e723e */ /* 0x010fe200000000ff */
[----:B------:R-:W-:Y:S01]  /*15000*/  IMAD.MOV.U32 R145, RZ, RZ, R116 ;  /* 0x000000ffff917224 */ /* 0x000fe200078e0074 */
[----:B------:R-:W-:Y:S01]  /*15010*/  MOV R116, R117 ;  /* 0x0000007500747202 */ /* 0x000fe20000000f00 */
[----:B------:R2:W-:Y:S01]  /*15020*/  MUFU.EX2 R16, R2 ;  /* 0x0000000200107308 */ /* 0x0005e20000000800 */
[----:B------:R-:W-:Y:S01]  /*15030*/  IMAD.MOV.U32 R117, RZ, RZ, R118 ;  /* 0x000000ffff757224 */ /* 0x000fe200078e0076 */
[----:B------:R-:W-:Y:S01]  /*15040*/  MOV R118, R119 ;  /* 0x0000007700767202 */ /* 0x000fe20000000f00 */
[----:B------:R-:W-:Y:S01]  /*15050*/  IMAD.MOV.U32 R119, RZ, RZ, R147 ;  /* 0x000000ffff777224 */ /* 0x000fe200078e0093 */
[----:B------:R-:W-:-:S04]  /*15060*/  MOV R147, R52 ;  /* 0x0000003400937202 */ /* 0x000fc80000000f00 */
[----:B------:R-:W-:Y:S01]  /*15070*/  MOV R88, R119 ;  /* 0x0000007700587202 */ /* 0x000fe20000000f00 */
[----:B------:R-:W-:Y:S02]  /*15080*/  IMAD.MOV.U32 R89, RZ, RZ, R147 ;  /* 0x000000ffff597224 */ /* 0x000fe400078e0093 */
[----:B--2---:R-:W-:Y:S01]  /*15090*/  FFMA.FTZ R2, R14, c[0x0][0x2d0], -R0 ;  /* 0x0000b4000e027a23 */ /* 0x004fe20000010800 */
[----:B------:R-:W-:Y:S01]  /*150a0*/  MOV R14, R11 ;  /* 0x0000000b000e7202 */ /* 0x000fe20000000f00 */
[----:B------:R-:W-:Y:S02]  /*150b0*/  IMAD.MOV.U32 R11, RZ, RZ, R115 ;  /* 0x000000ffff0b7224 */ /* 0x000fe400078e0073 */
[----:B------:R2:W3:Y:S01]  /*150c0*/  MUFU.EX2 R13, R2 ;  /* 0x00000002000d7308 */ /* 0x0004e20000000800 */
[----:B------:R-:W-:Y:S01]  /*150d0*/  IMAD.MOV.U32 R115, RZ, RZ, R127 ;  /* 0x000000ffff737224 */ /* 0x000fe200078e007f */
[----:B------:R-:W-:Y:S02]  /*150e0*/  MOV R127, R131 ;  /* 0x00000083007f7202 */ /* 0x000fe40000000f00 */
[----:B------:R-:W-:-:S02]  /*150f0*/  MOV R131, R139 ;  /* 0x0000008b00837202 */ /* 0x000fc40000000f00 */
[----:B------:R-:W-:Y:S02]  /*15100*/  MOV R139, R143 ;  /* 0x0000008f008b7202 */ /* 0x000fe40000000f00 */
[----:B------:R-:W4:Y:S01]  /*15110*/  LDSM.16.MT88.4 R140, [R222+0x3080] ;  /* 0x00308000de8c783b */ /* 0x000f220000004200 */
[----:B------:R-:W-:Y:S02]  /*15120*/  MOV R57, R127 ;  /* 0x0000007f00397202 */ /* 0x000fe40000000f00 */
[----:B------:R-:W-:Y:S02]  /*15130*/  MOV R71, R131 ;  /* 0x0000008300477202 */ /* 0x000fe40000000f00 */
[----:B------:R-:W-:Y:S02]  /*15140*/  F2FP.PACK_AB R131, R165, R18 ;  /* 0x00000012a583723e */ /* 0x000fe400000000ff */
[----:B------:R-:W-:Y:S01]  /*15150*/  MOV R59, R139 ;  /* 0x0000008b003b7202 */ /* 0x000fe20000000f00 */
[--C-:B--2---:R-:W-:Y:S01]  /*15160*/  FFMA.FTZ R2, R86, c[0x0][0x2d0], -R0.reuse ;  /* 0x0000b40056027a23 */ /* 0x104fe20000010800 */
[----:B---3--:R-:W-:Y:S01]  /*15170*/  F2FP.PACK_AB R125, R13, R16 ;  /* 0x000000100d7d723e */ /* 0x008fe200000000ff */
[----:B------:R-:W-:-:S02]  /*15180*/  FFMA.FTZ R0, R15, c[0x0][0x2d0], -R0 ;  /* 0x0000b4000f007a23 */ /* 0x000fc40000010800 */
[----:B------:R-:W-:Y:S01]  /*15190*/  IMAD.MOV.U32 R15, RZ, RZ, R10 ;  /* 0x000000ffff0f7224 */ /* 0x000fe200078e000a */
[----:B------:R-:W-:Y:S01]  /*151a0*/  MOV R10, R11 ;  /* 0x0000000b000a7202 */ /* 0x000fe20000000f00 */
[----:B------:R2:W-:Y:S03]  /*151b0*/  MUFU.EX2 R12, R2 ;  /* 0x00000002000c7308 */ /* 0x0005e60000000800 */
[----:B------:R-:W-:Y:S01]  /*151c0*/  F2FP.PACK_AB R130, R14, R15 ;  /* 0x0000000f0e82723e */ /* 0x000fe200000000ff */
[----:B------:R-:W-:Y:S02]  /*151d0*/  IMAD.MOV.U32 R55, RZ, RZ, R10 ;  /* 0x000000ffff377224 */ /* 0x000fe400078e000a */
[----:B------:R-:W-:Y:S01]  /*151e0*/  IMAD.MOV.U32 R10, RZ, RZ, R128 ;  /* 0x000000ffff0a7224 */ /* 0x000fe200078e0080 */
[----:B------:R-:W-:Y:S01]  /*151f0*/  F2FP.PACK_AB R128, R47, R46 ;  /* 0x0000002e2f80723e */ /* 0x000fe200000000ff */
[----:B------:R-:W3:Y:S06]  /*15200*/  MUFU.EX2 R11, R0 ;  /* 0x00000000000b7308 */ /* 0x000eec0000000800 */
[----:B-1----:R-:W-:Y:S01]  /*15210*/  HMMA.16816.F32 R176, R128, R184, R176 ;  /* 0x000000b880b0723c */ /* 0x002fe200000018b0 */
[----:B--2---:R-:W-:-:S07]  /*15220*/  IMAD.MOV.U32 R2, RZ, RZ, R53 ;  /* 0x000000ffff027224 */ /* 0x004fce00078e0035 */
[----:B------:R-:W-:Y:S01]  /*15230*/  HMMA.16816.F32 R188, R128, R186, R188 ;  /* 0x000000ba80bc723c */ /* 0x000fe200000018bc */
[----:B---3--:R-:W-:Y:S01]  /*15240*/  F2FP.PACK_AB R127, R11, R12 ;  /* 0x0000000c0b7f723e */ /* 0x008fe200000000ff */
[----:B------:R-:W-:-:S06]  /*15250*/  IMAD.MOV.U32 R0, RZ, RZ, R144 ;  /* 0x000000ffff007224 */ /* 0x000fcc00078e0090 */
[----:B----4-:R-:W-:Y:S08]  /*15260*/  HMMA.16816.F32 R132, R128, R140, R132 ;  /* 0x0000008c8084723c */ /* 0x010ff00000001884 */
[C---:B------:R-:W-:Y:S07]  /*15270*/  HMMA.16816.F32 R180, R124.reuse, R184, R72 ;  /* 0x000000b87cb4723c */ /* 0x040fee0000001848 */
[----:B------:R-:W-:Y:S01]  /*15280*/  IMAD.MOV.U32 R73, RZ, RZ, R116 ;  /* 0x000000ffff497224 */ /* 0x000fe200078e0074 */
[----:B------:R-:W-:Y:S01]  /*15290*/  HMMA.16816.F32 R184, R124, R186, R40 ;  /* 0x000000ba7cb8723c */ /* 0x000fe20000001828 */
[----:B------:R-:W-:Y:S01]  /*152a0*/  MOV R74, R117 ;  /* 0x00000075004a7202 */ /* 0x000fe20000000f00 */
[----:B------:R-:W-:Y:S01]  /*152b0*/  IMAD.MOV.U32 R75, RZ, RZ, R118 ;  /* 0x000000ffff4b7224 */ /* 0x000fe200078e0076 */
[----:B------:R-:W-:-:S04]  /*152c0*/  MOV R72, R145 ;  /* 0x0000009100487202 */ /* 0x000fc80000000f00 */
[----:B------:R-:W-:Y:S01]  /*152d0*/  MOV R41, R54 ;  /* 0x0000003600297202 */ /* 0x000fe20000000f00 */
[----:B------:R-:W-:Y:S01]  /*152e0*/  IMAD.MOV.U32 R40, RZ, RZ, R55 ;  /* 0x000000ffff287224 */ /* 0x000fe200078e0037 */
[----:B------:R-:W-:Y:S01]  /*152f0*/  HMMA.16816.F32 R116, R128, R4, R208 ;  /* 0x000000048074723c */ /* 0x000fe200000018d0 */
[----:B------:R-:W-:Y:S02]  /*15300*/  MOV R42, R146 ;  /* 0x00000092002a7202 */ /* 0x000fe40000000f00 */
[----:B------:R-:W-:-:S05]  /*15310*/  MOV R43, R82 ;  /* 0x00000052002b7202 */ /* 0x000fca0000000f00 */
[C---:B------:R-:W-:Y:S07]  /*15320*/  HMMA.16816.F32 R52, R128.reuse, R60, R244 ;  /* 0x0000003c8034723c */ /* 0x040fee00000018f4 */
[----:B------:R-:W-:Y:S01]  /*15330*/  IMAD.MOV.U32 R244, RZ, RZ, R71 ;  /* 0x000000fffff47224 */ /* 0x000fe200078e0047 */
[----:B------:R-:W-:Y:S01]  /*15340*/  MOV R247, R102 ;  /* 0x0000006600f77202 */ /* 0x000fe20000000f00 */
[----:B------:R-:W-:Y:S01]  /*15350*/  HMMA.16816.F32 R68, R128, R76, R240 ;  /* 0x0000004c8044723c */ /* 0x000fe200000018f0 */
[----:B------:R-:W-:-:S02]  /*15360*/  IMAD.MOV.U32 R245, RZ, RZ, R83 ;  /* 0x000000fffff57224 */ /* 0x000fc400078e0053 */
[----:B------:R-:W-:-:S04]  /*15370*/  IMAD.MOV.U32 R246, RZ, RZ, R103 ;  /* 0x000000fffff67224 */ /* 0x000fc800078e0067 */
[----:B------:R-:W-:Y:S01]  /*15380*/  MOV R241, R85 ;  /* 0x0000005500f17202 */ /* 0x000fe20000000f00 */
[----:B------:R-:W-:Y:S01]  /*15390*/  IMAD.MOV.U32 R240, RZ, RZ, R84 ;  /* 0x000000fffff07224 */ /* 0x000fe200078e0054 */
[----:B------:R-:W-:Y:S01]  /*153a0*/  HMMA.16816.F32 R100, R128, R108, R212 ;  /* 0x0000006c8064723c */ /* 0x000fe200000018d4 */
[----:B------:R-:W-:Y:S01]  /*153b0*/  IMAD.MOV.U32 R242, RZ, RZ, R80 ;  /* 0x000000fffff27224 */ /* 0x000fe200078e0050 */
[----:B------:R-:W-:-:S05]  /*153c0*/  MOV R243, R81 ;  /* 0x0000005100f37202 */ /* 0x000fca0000000f00 */
[----:B------:R-:W-:Y:S01]  /*153d0*/  MOV R215, c[0x0][0x2c4] ;  /* 0x0000b10000d77a02 */ /* 0x000fe20000000f00 */
[----:B------:R-:W-:Y:S03]  /*153e0*/  HMMA.16816.F32 R84, R128, R92, R216 ;  /* 0x0000005c8054723c */ /* 0x000fe600000018d8 */
[----:B------:R-:W-:-:S04]  /*153f0*/  ISETP.NE.AND P6, PT, R215, 0x1, PT ;  /* 0x00000001d700780c */ /* 0x000fc80003fc5270 */
[----:B------:R-:W-:Y:S01]  /*15400*/  MOV R216, R112 ;  /* 0x0000007000d87202 */ /* 0x000fe20000000f00 */
[----:B------:R-:W-:Y:S01]  /*15410*/  IMAD.MOV.U32 R217, RZ, RZ, R113 ;  /* 0x000000ffffd97224 */ /* 0x000fe200078e0071 */
[----:B------:R-:W-:Y:S01]  /*15420*/  MOV R218, R114 ;  /* 0x0000007200da7202 */ /* 0x000fe20000000f00 */
[----:B------:R-:W-:Y:S01]  /*15430*/  IMAD.MOV.U32 R219, RZ, RZ, R115 ;  /* 0x000000ffffdb7224 */ /* 0x000fe200078e0073 */
[----:B------:R-:W-:Y:S08]  /*15440*/  HMMA.16816.F32 R136, R124, R140, R64 ;  /* 0x0000008c7c88723c */ /* 0x000ff00000001840 */
[----:B------:R-:W-:Y:S08]  /*15450*/  HMMA.16816.F32 R112, R128, R110, R152 ;  /* 0x0000006e8070723c */ /* 0x000ff00000001898 */
[----:B------:R-:W-:Y:S07]  /*15460*/  HMMA.16816.F32 R152, R124, R156, R216 ;  /* 0x0000009c7c98723c */ /* 0x000fee00000018d8 */
        /* <DEDUP_REMOVED lines=33> */
[----:B------:R1:W5:Y:S01]  /*15680*/  LDL.LU R237, [R1+0xa0] ;  /* 0x0000a00001ed7983 */ /* 0x0003620000300800 */
[----:B------:R-:W-:Y:S01]  /*15690*/  MOV R201, R209 ;  /* 0x000000d100c97202 */ /* 0x000fe20000000f00 */
        /* <DEDUP_REMOVED lines=8> */
[----:B------:R-:W-:Y:S01]  /*15720*/  @P6 IMAD.HI.U32 R0, R201, c[0x0][0x2c8], RZ ;  /* 0x0000b200c9006a27 */ /* 0x000fe200078e00ff */
[----:B------:R-:W-:Y:S01]  /*15730*/  MOV R213, R218 ;  /* 0x000000da00d57202 */ /* 0x000fe20000000f00 */
[----:B------:R-:W-:Y:S01]  /*15740*/  HMMA.16816.F32 R148, R128, R156, R148 ;  /* 0x0000009c8094723c */ /* 0x000fe20000001894 */
[----:B------:R1:W5:Y:S01]  /*15750*/  LDL.LU R236, [R1+0x9c] ;  /* 0x00009c0001ec7983 */ /* 0x0003620000300800 */
[----:B------:R-:W-:Y:S01]  /*15760*/  IMAD.MOV.U32 R2, RZ, RZ, R57 ;  /* 0x000000ffff027224 */ /* 0x000fe200078e0039 */
[----:B------:R-:W-:Y:S01]  /*15770*/  @P6 SHF.R.U32.HI R201, RZ, c[0x0][0x2cc], R0 ;  /* 0x0000b300ffc96a19 */ /* 0x000fe20000011600 */
[----:B------:R-:W-:Y:S01]  /*15780*/  FADD.FTZ R8, R8, R247 ;  /* 0x000000f708087221 */ /* 0x000fe20000010000 */
[----:B------:R-:W-:Y:S01]  /*15790*/  MOV R218, R243 ;  /* 0x000000f300da7202 */ /* 0x000fe20000000f00 */
[----:B------:R-:W-:-:S02]  /*157a0*/  IMAD.MOV.U32 R204, RZ, RZ, R212 ;  /* 0x000000ffffcc7224 */ /* 0x000fc400078e00d4 */
[----:B------:R-:W-:Y:S01]  /*157b0*/  IMAD.MOV.U32 R210, RZ, RZ, R219 ;  /* 0x000000ffffd27224 */ /* 0x000fe200078e00db */
[C---:B------:R-:W-:Y:S01]  /*157c0*/  HMMA.16816.F32 R160, R128.reuse, R158, R160 ;  /* 0x0000009e80a0723c */ /* 0x040fe200000018a0 */
[----:B------:R-:W-:Y:S01]  /*157d0*/  IMAD.IADD R0, R202, 0x1, R201 ;  /* 0x00000001ca007824 */ /* 0x000fe200078e02c9 */
[----:B------:R-:W-:Y:S01]  /*157e0*/  MOV R247, R40 ;  /* 0x0000002800f77202 */ /* 0x000fe20000000f00 */
[----:B------:R-:W-:Y:S01]  /*157f0*/  IMAD.MOV.U32 R40, RZ, RZ, R2 ;  /* 0x000000ffff287224 */ /* 0x000fe200078e0002 */
[----:B------:R-:W-:Y:S01]  /*15800*/  MOV R209, R218 ;  /* 0x000000da00d17202 */ /* 0x000fe20000000f00 */
[----:B------:R-:W-:Y:S01]  /*15810*/  IMAD.MOV.U32 R212, RZ, RZ, R241 ;  /* 0x000000ffffd47224 */ /* 0x000fe200078e00f1 */
[----:B------:R-:W-:Y:S01]  /*15820*/  IADD3 R2, R0, c[0x0][0x328], RZ ;  /* 0x0000ca0000027a10 */ /* 0x000fe20007ffe0ff */
[----:B------:R-:W-:Y:S01]  /*15830*/  FADD.FTZ R10, R10, R203 ;  /* 0x000000cb0a0a7221 */ /* 0x000fe20000010000 */
[----:B------:R-:W-:Y:S01]  /*15840*/  MOV R243, R231 ;  /* 0x000000e700f37202 */ /* 0x000fe20000000f00 */
[----:B------:R-:W-:Y:S01]  /*15850*/  FADD.FTZ R9, R9, R208 ;  /* 0x000000d009097221 */ /* 0x000fe20000010000 */
[----:B------:R2:W3:Y:S01]  /*15860*/  R2UR UR10, R2 ;  /* 0x00000000020a73c2 */ /* 0x0004e200000e0000 */
[----:B------:R-:W-:Y:S01]  /*15870*/  MOV R205, R213 ;  /* 0x000000d500cd7202 */ /* 0x000fe20000000f00 */
[----:B------:R-:W-:Y:S01]  /*15880*/  IMAD.MOV.U32 R206, RZ, RZ, R215 ;  /* 0x000000ffffce7224 */ /* 0x000fe200078e00d7 */
[----:B------:R-:W-:Y:S01]  /*15890*/  MOV R215, R228 ;  /* 0x000000e400d77202 */ /* 0x000fe20000000f00 */
[----:B------:R-:W-:Y:S01]  /*158a0*/  IMAD.MOV.U32 R213, RZ, RZ, R217 ;  /* 0x000000ffffd57224 */ /* 0x000fe200078e00d9 */
[----:B------:R-:W-:Y:S01]  /*158b0*/  MOV R207, R216 ;  /* 0x000000d800cf7202 */ /* 0x000fe20000000f00 */
[----:B------:R-:W-:Y:S01]  /*158c0*/  FADD.FTZ R8, R209, R8 ;  /* 0x00000008d1087221 */ /* 0x000fe20000010000 */
[----:B------:R-:W-:Y:S01]  /*158d0*/  HMMA.16816.F32 R80, R128, R78, R196 ;  /* 0x0000004e8050723c */ /* 0x000fe200000018c4 */
[----:B------:R-:W-:Y:S01]  /*158e0*/  FADD.FTZ R10, R210, R10 ;  /* 0x0000000ad20a7221 */ /* 0x000fe20000010000 */
[----:B------:R1:W5:Y:S01]  /*158f0*/  LDL.LU R235, [R1+0x98] ;  /* 0x0000980001eb7983 */ /* 0x0003620000300800 */
[----:B------:R-:W-:-:S02]  /*15900*/  IMAD.MOV.U32 R241, RZ, RZ, R243 ;  /* 0x000000fffff17224 */ /* 0x000fc400078e00f3 */
[----:B------:R-:W-:Y:S01]  /*15910*/  FADD.FTZ R9, R211, R9 ;  /* 0x00000009d3097221 */ /* 0x000fe20000010000 */
[----:B------:R-:W-:Y:S01]  /*15920*/  MOV R217, R226 ;  /* 0x000000e200d97202 */ /* 0x000fe20000000f00 */
[----:B------:R-:W-:Y:S01]  /*15930*/  IMAD.MOV.U32 R243, RZ, RZ, R229 ;  /* 0x000000fffff37224 */ /* 0x000fe200078e00e5 */
[----:B------:R-:W-:Y:S01]  /*15940*/  MOV R218, R220 ;  /* 0x000000dc00da7202 */ /* 0x000fe20000000f00 */
[----:B------:R-:W-:Y:S01]  /*15950*/  IMAD.MOV.U32 R216, RZ, RZ, R227 ;  /* 0x000000ffffd87224 */ /* 0x000fe200078e00e3 */
[C---:B------:R-:W-:Y:S01]  /*15960*/  HMMA.16816.F32 R96, R128.reuse, R94, R172 ;  /* 0x0000005e8060723c */ /* 0x040fe200000018ac */
[----:B------:R-:W-:Y:S01]  /*15970*/  FADD.FTZ R8, R213, R8 ;  /* 0x00000008d5087221 */ /* 0x000fe20000010000 */
[----:B------:R1:W5:Y:S01]  /*15980*/  LDL.LU R234, [R1+0x94] ;  /* 0x0000940001ea7983 */ /* 0x0003620000300800 */
[----:B------:R-:W-:Y:S02]  /*15990*/  IMAD.MOV.U32 R41, RZ, RZ, R59 ;  /* 0x000000ffff297224 */ /* 0x000fe400078e003b */
[----:B--2---:R-:W-:Y:S01]  /*159a0*/  FADD.FTZ R2, R195, R212 ;  /* 0x000000d4c3027221 */ /* 0x004fe20000010000 */
[----:B------:R1:W5:Y:S01]  /*159b0*/  LDL.LU R233, [R1+0x90] ;  /* 0x0000900001e97983 */ /* 0x0003620000300800 */
[----:B------:R-:W-:Y:S01]  /*159c0*/  FADD.FTZ R10, R214, R10 ;  /* 0x0000000ad60a7221 */ /* 0x000fe20000010000 */
[----:B------:R-:W-:Y:S01]  /*159d0*/  HMMA.16816.F32 R128, R128, R6, R120 ;  /* 0x000000068080723c */ /* 0x000fe20000001878 */
[----:B------:R-:W-:Y:S01]  /*159e0*/  FADD.FTZ R2, R238, R2 ;  /* 0x00000002ee027221 */ /* 0x000fe20000010000 */
[----:B------:R1:W5:Y:S01]  /*159f0*/  LDL.LU R232, [R1+0x8c] ;  /* 0x00008c0001e87983 */ /* 0x0003620000300800 */
[----:B------:R-:W-:-:S02]  /*15a00*/  FADD.FTZ R9, R215, R9 ;  /* 0x00000009d7097221 */ /* 0x000fc40000010000 */
[----:B------:R-:W-:Y:S01]  /*15a10*/  FADD.FTZ R2, R252, R2 ;  /* 0x00000002fc027221 */ /* 0x000fe20000010000 */
[----:B------:R1:W5:Y:S01]  /*15a20*/  LDL.LU R231, [R1+0x88] ;  /* 0x0000880001e77983 */ /* 0x0003620000300800 */
[----:B------:R-:W-:Y:S01]  /*15a30*/  IMAD.MOV.U32 R219, RZ, RZ, R225 ;  /* 0x000000ffffdb7224 */ /* 0x000fe200078e00e1 */
[C---:B------:R-:W-:Y:S01]  /*15a40*/  HMMA.16816.F32 R140, R124.reuse, R142, R104 ;  /* 0x0000008e7c8c723c */ /* 0x040fe20000001868 */
[----:B------:R-:W-:Y:S01]  /*15a50*/  FADD.FTZ R8, R216, R8 ;  /* 0x00000008d8087221 */ /* 0x000fe20000010000 */
[----:B------:R1:W5:Y:S01]  /*15a60*/  LDL.LU R230, [R1+0x84] ;  /* 0x0000840001e67983 */ /* 0x0003620000300800 */
[----:B------:R-:W-:Y:S02]  /*15a70*/  FADD.FTZ R10, R217, R10 ;  /* 0x0000000ad90a7221 */ /* 0x000fe40000010000 */
[----:B------:R-:W-:Y:S01]  /*15a80*/  FADD.FTZ R9, R218, R9 ;  /* 0x00000009da097221 */ /* 0x000fe20000010000 */
[----:B------:R1:W5:Y:S02]  /*15a90*/  LDL.LU R229, [R1+0x80] ;  /* 0x0000800001e57983 */ /* 0x0003640000300800 */
[C---:B------:R-:W-:Y:S01]  /*15aa0*/  HMMA.16816.F32 R120, R124.reuse, R4, R240 ;  /* 0x000000047c78723c */ /* 0x040fe200000018f0 */
[----:B------:R-:W-:Y:S01]  /*15ab0*/  FADD.FTZ R8, R219, R8 ;  /* 0x00000008db087221 */ /* 0x000fe20000010000 */
[----:B------:R1:W5:Y:S04]  /*15ac0*/  LDL.LU R228, [R1+0x7c] ;  /* 0x00007c0001e47983 */ /* 0x0003680000300800 */
        /* <DEDUP_REMOVED lines=8> */
[----:B------:R-:W-:Y:S01]  /*15b50*/  FADD.FTZ R9, R246, R8 ;  /* 0x00000008f6097221 */ /* 0x000fe20000010000 */
[----:B------:R-:W-:Y:S01]  /*15b60*/  HMMA.16816.F32 R72, R124, R76, R72 ;  /* 0x0000004c7c48723c */ /* 0x000fe20000001848 */
[----:B------:R-:W-:Y:S01]  /*15b70*/  FADD.FTZ R8, R247, R4 ;  /* 0x00000004f7087221 */ /* 0x000fe20000010000 */
[----:B------:R1:W5:Y:S01]  /*15b80*/  LDL.LU R220, [R1+0x6c] ;  /* 0x00006c0001dc7983 */ /* 0x0003620000300800 */
[----:B------:R-:W-:Y:S02]  /*15b90*/  FADD.FTZ R4, R40, R2 ;  /* 0x0000000228047221 */ /* 0x000fe40000010000 */
[----:B------:R-:W-:-:S03]  /*15ba0*/  FADD.FTZ R2, R194, R5 ;  /* 0x00000005c2027221 */ /* 0x000fc60000010000 */
[----:B------:R-:W-:Y:S01]  /*15bb0*/  HMMA.16816.F32 R88, R124, R92, R88 ;  /* 0x0000005c7c58723c */ /* 0x000fe20000001858 */
[----:B------:R-:W-:Y:S02]  /*15bc0*/  FADD.FTZ R5, R41, R9 ;  /* 0x0000000929057221 */ /* 0x000fe40000010000 */
[----:B------:R-:W-:-:S05]  /*15bd0*/  FADD.FTZ R2, R193, R2 ;  /* 0x00000002c1027221 */ /* 0x000fca0000010000 */
[----:B------:R-:W-:Y:S01]  /*15be0*/  HMMA.16816.F32 R104, R124, R108, R204 ;  /* 0x0000006c7c68723c */ /* 0x000fe200000018cc */
[----:B------:R-:W-:-:S07]  /*15bf0*/  FADD.FTZ R5, R46, R5 ;  /* 0x000000052e057221 */ /* 0x000fce0000010000 */
[C---:B------:R-:W-:Y:S08]  /*15c00*/  HMMA.16816.F32 R156, R124.reuse, R158, R24 ;  /* 0x0000009e7c9c723c */ /* 0x040ff00000001818 */
[C---:B------:R-:W-:Y:S08]  /*15c10*/  HMMA.16816.F32 R60, R124.reuse, R62, R20 ;  /* 0x0000003e7c3c723c */ /* 0x040ff00000001814 */
[C---:B------:R-:W-:Y:S08]  /*15c20*/  HMMA.16816.F32 R76, R124.reuse, R78, R32 ;  /* 0x0000004e7c4c723c */ /* 0x040ff00000001820 */
[C---:B------:R-:W-:Y:S08]  /*15c30*/  HMMA.16816.F32 R92, R124.reuse, R94, R28 ;  /* 0x0000005e7c5c723c */ /* 0x040ff0000000181c */
[C---:B------:R-:W-:Y:S08]  /*15c40*/  HMMA.16816.F32 R108, R124.reuse, R110, R36 ;  /* 0x0000006e7c6c723c */ /* 0x040ff00000001824 */
[----:B------:R-:W-:Y:S07]  /*15c50*/  HMMA.16816.F32 R124, R124, R6, R48 ;  /* 0x000000067c7c723c */ /* 0x000fee0000001830 */
        /* <DEDUP_REMOVED lines=15> */
[----:B------:R-:W-:Y:S01]  /*15d50*/  STL [R1+0x20], R7 ;  /* 0x0000200701007387 */ /* 0x000fe20000100800 */
[----:B------:R-:W-:-:S03]  /*15d60*/  FADD.FTZ R4, R17, R6 ;  /* 0x0000000611047221 */ /* 0x000fc60000010000 */
[----:B------:R2:W-:Y:S01]  /*15d70*/  STL [R1+0x24], R2 ;  /* 0x0000240201007387 */ /* 0x0005e20000100800 */
[----:B------:R-:W-:-:S03]  /*15d80*/  MOV R18, c[0x0][0x32c] ;  /* 0x0000cb0000127a02 */ /* 0x000fc60000000f00 */
[----:B------:R1:W-:Y:S01]  /*15d90*/  STL [R1+0x28], R4 ;  /* 0x0000280401007387 */ /* 0x0003e20000100800 */
[----:B------:R-:W-:Y:S01]  /*15da0*/  ISETP.GE.AND P5, PT, R18, 0x1, PT ;  /* 0x000000011200780c */ /* 0x000fe20003fa6270 */
[----:B--2---:R-:W-:-:S05]  /*15db0*/  FADD.FTZ R2, R11, R5 ;  /* 0x000000050b027221 */ /* 0x004fca0000010000 */
[----:B------:R1:W-:Y:S01]  /*15dc0*/  STL [R1+0x2c], R2 ;  /* 0x00002c0201007387 */ /* 0x0003e20000100800 */
[----:B------:R-:W-:-:S06]  /*15dd0*/  IADD3 R238, R19, -0x2, RZ ;  /* 0xfffffffe13ee7810 */ /* 0x000fcc0007ffe0ff */
[----:B---3--:R-:W-:Y:S05]  /*15de0*/  @!P5 BRA `(.L_x_1266) ;  /* 0x000001700000d947 */ /* 0x008fea0003800000 */
[C---:B------:R-:W-:Y:S01]  /*15df0*/  ISETP.GT.AND P0, PT, R0.reuse, RZ, PT ;  /* 0x000000ff0000720c */ /* 0x040fe20003f04270 */
[----:B------:R-:W-:Y:S01]  /*15e00*/  ULDC UR6, c[0x0][0x32c] ;  /* 0x0000cb0000067ab9 */ /* 0x000fe20000000800 */
[----:B-1----:R-:W-:-:S04]  /*15e10*/  IADD3 R2, R0, -0x1, RZ ;  /* 0xffffffff00027810 */ /* 0x002fc80007ffe0ff */
[----:B------:R1:W2:Y:S07]  /*15e20*/  R2UR UR12, R2 ;  /* 0x00000000020c73c2 */ /* 0x0002ae00000e0000 */
[----:B-12---:R-:W-:Y:S05]  /*15e30*/  @P0 BRA `(.L_x_1267) ;  /* 0x0000009000000947 */ /* 0x006fea0003800000 */
[----:B------:R-:W1:Y:S01]  /*15e40*/  R2UR UR12, R0 ;  /* 0x00000000000c73c2 */ /* 0x000e6200000e0000 */
[----:B------:R-:W-:Y:S02]  /*15e50*/  UISETP.NE.AND UP0, UPT, UR6, 0x1, UPT ;  /* 0x000000010600788c */ /* 0x000fe4000bf05270 */
[----:B------:R-:W-:-:S02]  /*15e60*/  ULDC.64 UR4, c[0x0][0x330] ;  /* 0x0000cc0000047ab9 */ /* 0x000fc40000000a00 */
[----:B-1----:R-:W-:-:S04]  /*15e70*/  UIADD3 UR12, -UR12, URZ, URZ ;  /* 0x0000003f0c0c7290 */ /* 0x002fc8000fffe13f */
[----:B------:R-:W-:-:S07]  /*15e80*/  UIMAD.WIDE.U32 UR16, UR12, UR4, URZ ;  /* 0x000000040c1072a5 */ /* 0x000fce000f8e003f */
[----:B------:R-:W-:Y:S02]  /*15e90*/  @UP0 UMOV UR13, UR17 ;  /* 0x00000011000d0c82 */ /* 0x000fe40008000000 */
[----:B------:R-:W-:-:S04]  /*15ea0*/  @UP0 USHF.R.U32.HI UR12, URZ, UR5, UR13 ;  /* 0x000000053f0c0299 */ /* 0x000fc8000801160d */
[----:B------:R-:W-:Y:S01]  /*15eb0*/  ULOP3.LUT UR12, URZ, UR12, URZ, 0x33, !UPT ;  /* 0x0000000c3f0c7292 */ /* 0x000fe2000f8e333f */
[----:B------:R-:W-:Y:S05]  /*15ec0*/  BRA `(.L_x_1268) ;  /* 0x0000005000007947 */ /* 0x000fea0003800000 */
.L_x_1267:
[----:B------:R-:W-:Y:S02]  /*15ed0*/  UISETP.NE.AND UP0, UPT, UR6, 0x1, UPT ;  /* 0x000000010600788c */ /* 0x000fe4000bf05270 */
[----:B------:R-:W-:Y:S02]  /*15ee0*/  ULDC.64 UR4, c[0x0][0x330] ;  /* 0x0000cc0000047ab9 */ /* 0x000fe40000000a00 */
[----:B------:R-:W-:-:S07]  /*15ef0*/  UIMAD.WIDE.U32 UR16, UR12, UR4, URZ ;  /* 0x000000040c1072a5 */ /* 0x000fce000f8e003f */
[----:B------:R-:W-:Y:S02]  /*15f00*/  @UP0 UMOV UR13, UR17 ;  /* 0x00000011000d0c82 */ /* 0x000fe40008000000 */
[----:B------:R-:W-:Y:S02]  /*15f10*/  @UP0 USHF.R.U32.HI UR12, URZ, UR5, UR13 ;  /* 0x000000053f0c0299 */ /* 0x000fe4000801160d */
.L_x_1268:
[----:B------:R-:W-:Y:S02]  /*15f20*/  ULDC UR4, c[0x0][0x32c] ;  /* 0x0000cb0000047ab9 */ /* 0x000fe40000000800 */
[----:B------:R-:W-:-:S04]  /*15f30*/  UIMAD UR4, UR12, UR6, UR4 ;  /* 0x000000060c0472a4 */ /* 0x000fc8000f8e0204 */
[----:B------:R-:W-:-:S04]  /*15f40*/  UISETP.LT.AND UP0, UPT, UR10, UR4, UPT ;  /* 0x000000040a00728c */ /* 0x000fc8000bf01270 */
[----:B------:R-:W-:-:S04]  /*15f50*/  USEL UR10, UR10, UR4, UP0 ;  /* 0x000000040a0a7287 */ /* 0x000fc80008000000 */
.L_x_1266:
[----:B------:R-:W-:-:S04]  /*15f60*/  UIMAD.WIDE UR4, UR10, 0x2aaaaaab, URZ ;  /* 0x2aaaaaab0a0478a5 */ /* 0x000fc8000f8e023f */
[----:B------:R-:W-:-:S04]  /*15f70*/  USHF.R.U32.HI UR4, URZ, 0x1f, UR5 ;  /* 0x0000001f3f047899 */ /* 0x000fc80008011605 */
[----:B------:R-:W-:-:S04]  /*15f80*/  ULEA.HI.SX32 UR4, UR5, UR4, 0x1d ;  /* 0x0000000405047291 */ /* 0x000fc8000f8fea3f */
[----:B------:R-:W-:-:S04]  /*15f90*/  UISETP.LT.AND UP0, UPT, UR7, UR4, UPT ;  /* 0x000000040700728c */ /* 0x000fc8000bf01270 */
[----:B------:R-:W-:-:S06]  /*15fa0*/  USEL UR4, UR7, UR4, !UP0 ;  /* 0x0000000407047287 */ /* 0x000fcc000c000000 */
[----:B------:R-:W-:-:S13]  /*15fb0*/  ISETP.GE.AND P0, PT, R238, UR4, PT ;  /* 0x00000004ee007c0c */ /* 0x000fda000bf06270 */
[----:B------:R-:W-:Y:S05]  /*15fc0*/  @!P0 BRA `(.L_x_1269) ;  /* 0x0000451000008947 */ /* 0x000fea0003800000 */
[----:B------:R-:W2:Y:S01]  /*15fd0*/  LDL R0, [R1+0x40] ;  /* 0x0000400001007983 */ /* 0x000ea20000100800 */
[----:B------:R-:W-:Y:S01]  /*15fe0*/  IMAD.MOV.U32 R166, RZ, RZ, R168 ;  /* 0x000000ffffa67224 */ /* 0x000fe200078e00a8 */
[----:B------:R-:W-:Y:S01]  /*15ff0*/  MOV R171, R3 ;  /* 0x0000000300ab7202 */ /* 0x000fe20000000f00 */
[----:B------:R-:W-:Y:S01]  /*16000*/  IMAD.MOV.U32 R164, RZ, RZ, R169 ;  /* 0x000000ffffa47224 */ /* 0x000fe200078e00a9 */
[----:B------:R-:W-:Y:S01]  /*16010*/  MOV R170, R167 ;  /* 0x000000a700aa7202 */ /* 0x000fe20000000f00 */
[----:B--2---:R-:W-:-:S05]  /*16020*/  @P6 IMAD.HI.U32 R0, R0, c[0x0][0x2c8], RZ ;  /* 0x0000b20000006a27 */ /* 0x004fca00078e00ff */
[----:B------:R-:W-:-:S05]  /*16030*/  @P6 SHF.R.U32.HI R0, RZ, c[0x0][0x2cc], R0 ;  /* 0x0000b300ff006a19 */ /* 0x000fca0000011600 */
[----:B------:R2:W-:Y:S02]  /*16040*/  @P6 STL [R1+0x3c], R0 ;  /* 0x00003c0001006387 */ /* 0x0005e40000100800 */
.L_x_1286:
[----:B-12---:R-:W2:Y:S01]  /*16050*/  LDL R0, [R1+0x38] ;  /* 0x0000380001007983 */ /* 0x006ea20000100800 */
[----:B------:R-:W-:Y:S04]  /*16060*/  DEPBAR.LE SB0, 0x0 ;  /* 0x000080000000791a */ /* 0x000fe80000000000 */
[----:B------:R-:W3:Y:S01]  /*16070*/  LDL.64 R36, [R1+0x58] ;  /* 0x0000580001247983 */ /* 0x000ee20000100a00 */
[C---:B------:R-:W-:Y:S01]  /*16080*/  ISETP.LT.AND P0, PT, R238.reuse, UR7, PT ;  /* 0x00000007ee007c0c */ /* 0x040fe2000bf01270 */
[----:B------:R-:W-:Y:S03]  /*16090*/  IMAD.MOV.U32 R167, RZ, RZ, c[0x0][0x1e0] ;  /* 0x00007800ffa77624 */ /* 0x000fe600078e00ff */
[----:B-1----:R-:W3:Y:S05]  /*160a0*/  LDL.64 R2, [R1+0x60] ;  /* 0x0000600001027983 */ /* 0x002eea0000100a00 */
[----:B------:R-:W-:Y:S06]  /*160b0*/  BAR.SYNC.DEFER_BLOCKING 0x0 ;  /* 0x0000000000007b1d */ /* 0x000fec0000010000 */
[----:B-----5:R-:W-:Y:S05]  /*160c0*/  LDSM.16.M88.4 R48, [R227+0x8080] ;  /* 0x00808000e330783b */ /* 0x020fea0000000200 */
[----:B------:R-:W1:Y:S05]  /*160d0*/  LDSM.16.M88.4 R16, [R220+0x5080] ;  /* 0x00508000dc10783b */ /* 0x000e6a0000000200 */
[----:B------:R-:W4:Y:S05]  /*160e0*/  LDSM.16.M88.4 R44, [R227+0xa080] ;  /* 0x00a08000e32c783b */ /* 0x000f2a0000000200 */
[----:B------:R-:W4:Y:S05]  /*160f0*/  LDSM.16.M88.4 R32, [R220+0x5880] ;  /* 0x00588000dc20783b */ /* 0x000f2a0000000200 */
[----:B------:R-:W3:Y:S05]  /*16100*/  LDL.64 R242, [R1+0x48] ;  /* 0x0000480001f27983 */ /* 0x000eea0000100a00 */
[----:B------:R-:W2:Y:S05]  /*16110*/  LDSM.16.M88.4 R172, [R220+0x6080] ;  /* 0x00608000dcac783b */ /* 0x000eaa0000000200 */
        /* <DEDUP_REMOVED lines=8> */
[-C--:B------:R-:W-:Y:S01]  /*161a0*/  HMMA.16816.F32 R12, R44, R18.reuse, RZ ;  /* 0x000000122c0c723c */ /* 0x080fe200000018ff */
[----:B------:R-:W1:Y:S07]  /*161b0*/  LDSM.16.M88.4 R208, [R236] ;  /* 0x00000000ecd0783b */ /* 0x000e6e0000000200 */
[C---:B------:R-:W-:Y:S08]  /*161c0*/  HMMA.16816.F32 R16, R48.reuse, R18, RZ ;  /* 0x000000123010723c */ /* 0x040ff000000018ff */
[-C--:B------:R-:W-:Y:S08]  /*161d0*/  HMMA.16816.F32 R20, R48, R32.reuse, RZ ;  /* 0x000000203014723c */ /* 0x080ff000000018ff */
[C---:B------:R-:W-:Y:S07]  /*161e0*/  HMMA.16816.F32 R24, R44.reuse, R32, RZ ;  /* 0x000000202c18723c */ /* 0x040fee00000018ff */
[----:B------:R-:W-:Y:S01]  /*161f0*/  @!P0 IMAD.WIDE.U32 R32, R238, c[0x0][0x208], RZ ;  /* 0x00008200ee208a25 */ /* 0x000fe200078e00ff */
[-C--:B------:R-:W-:Y:S01]  /*16200*/  HMMA.16816.F32 R28, R44, R34.reuse, RZ ;  /* 0x000000222c1c723c */ /* 0x080fe200000018ff */
[C---:B--2---:R-:W-:Y:S02]  /*16210*/  LOP3.LUT P4, RZ, R0.reuse, 0x40, RZ, 0xc0, !PT ;  /* 0x0000004000ff7812 */ /* 0x044fe4000788c0ff */
[----:B------:R-:W-:Y:S02]  /*16220*/  LOP3.LUT P3, RZ, R0, 0x80, RZ, 0xc0, !PT ;  /* 0x0000008000ff7812 */ /* 0x000fe4000786c0ff */
[----:B------:R-:W-:Y:S07]  /*16230*/  @!P0 SHF.R.S32.HI R0, RZ, 0x1f, R238 ;  /* 0x0000001fff008819 */ /* 0x000fee00000114ee */
[----:B------:R-:W-:Y:S02]  /*16240*/  @!P0 IMAD R0, R0, c[0x0][0x208], RZ ;  /* 0x0000820000008a24 */ /* 0x000fe400078e02ff */
[----:B---3--:R-:W-:Y:S02]  /*16250*/  @!P0 IMAD.MOV.U32 R3, RZ, RZ, R37 ;  /* 0x000000ffff038224 */ /* 0x008fe400078e0025 */
[----:B------:R-:W-:Y:S02]  /*16260*/  @!P0 IMAD R0, R238, c[0x0][0x20c], R0 ;  /* 0x00008300ee008a24 */ /* 0x000fe400078e0200 */
[----:B------:R-:W-:Y:S04]  /*16270*/  @!P0 IMAD.WIDE.U32 R2, R32, 0x30, R2 ;  /* 0x0000003020028825 */ /* 0x000fe800078e0002 */
[----:B------:R-:W-:Y:S02]  /*16280*/  @!P0 IMAD.IADD R0, R33, 0x1, R0 ;  /* 0x0000000121008824 */ /* 0x000fe400078e0200 */
[C---:B------:R-:W-:Y:S02]  /*16290*/  HMMA.16816.F32 R32, R48.reuse, R34, RZ ;  /* 0x000000223020723c */ /* 0x040fe400000018ff */
[----:B------:R-:W-:Y:S02]  /*162a0*/  @!P0 IMAD R0, R0, 0x30, RZ ;  /* 0x0000003000008824 */ /* 0x000fe400078e02ff */
[----:B------:R-:W-:Y:S02]  /*162b0*/  @!P0 IMAD.SHL.U32 R168, R2, 0x2, RZ ;  /* 0x0000000202a88824 */ /* 0x000fe400078e00ff */
[----:B------:R-:W-:Y:S02]  /*162c0*/  @!P0 IMAD.IADD R0, R3, 0x1, R0 ;  /* 0x0000000103008824 */ /* 0x000fe400078e0200 */
[-C--:B------:R-:W-:Y:S01]  /*162d0*/  HMMA.16816.F32 R36, R48, R172.reuse, RZ ;  /* 0x000000ac3024723c */ /* 0x080fe200000018ff */
[----:B------:R-:W-:Y:S03]  /*162e0*/  @!P0 IADD3 R212, P2, R168, 0x80, RZ ;  /* 0x00000080a8d48810 */ /* 0x000fe60007f5e0ff */
[----:B------:R-:W-:Y:S02]  /*162f0*/  @!P0 SHF.L.U64.HI R3, R2, 0x1, R0 ;  /* 0x0000000102038819 */ /* 0x000fe40000010200 */
[----:B------:R-:W-:Y:S02]  /*16300*/  @!P0 IADD3 R212, P1, R212, c[0x0][0x1f8], RZ ;  /* 0x00007e00d4d48a10 */ /* 0x000fe40007f3e0ff */
[C---:B------:R-:W-:Y:S04]  /*16310*/  HMMA.16816.F32 R40, R44.reuse, R172, RZ ;  /* 0x000000ac2c28723c */ /* 0x040fe800000018ff */
[----:B------:R-:W-:Y:S02]  /*16320*/  @!P0 IADD3.X R213, RZ, c[0x0][0x1fc], R3, P1, P2 ;  /* 0x00007f00ffd58a10 */ /* 0x000fe40000fe4403 */
[----:B------:R-:W-:Y:S02]  /*16330*/  @!P0 IADD3 R168, P1, R168, c[0x0][0x1f8], RZ ;  /* 0x00007e00a8a88a10 */ /* 0x000fe40007f3e0ff */
[-C--:B------:R-:W-:Y:S04]  /*16340*/  HMMA.16816.F32 R44, R44, R174.reuse, RZ ;  /* 0x000000ae2c2c723c */ /* 0x080fe800000018ff */
[----:B------:R-:W-:Y:S02]  /*16350*/  @!P0 IADD3.X R169, R3, c[0x0][0x1fc], RZ, P1, !PT ;  /* 0x00007f0003a98a10 */ /* 0x000fe40000ffe4ff */
[----:B------:R-:W-:Y:S02]  /*16360*/  @!P0 IADD3 R2, P2, R168, UR9, RZ ;  /* 0x00000009a8028c10 */ /* 0x000fe4000ff5e0ff */
[----:B------:R-:W-:Y:S01]  /*16370*/  HMMA.16816.F32 R48, R48, R174, RZ ;  /* 0x000000ae3030723c */ /* 0x000fe200000018ff */
[----:B------:R-:W-:Y:S01]  /*16380*/  @!PT LDS RZ, [RZ] ;  /* 0x00000000fffff984 */ /* 0x000fe20000000800 */
[----:B------:R-:W-:Y:S01]  /*16390*/  @!PT LDS RZ, [RZ] ;  /* 0x00000000fffff984 */ /* 0x000fe20000000800 */
[----:B------:R-:W-:Y:S01]  /*163a0*/  @!PT LDS RZ, [RZ] ;  /* 0x00000000fffff984 */ /* 0x000fe20000000800 */
[----:B------:R2:W-:Y:S03]  /*163b0*/  @!P0 LDGSTS.E.BYPASS.LTC128B.128 [R239+0x2080], [R168.64], !P4 ;  /* 0x02080000a8ef8fae */ /* 0x0005e6000e101d4e */
[----:B------:R-:W-:Y:S02]  /*163c0*/  @!P0 IADD3.X R3, R169, UR8, RZ, P2, !PT ;  /* 0x00000008a9038c10 */ /* 0x000fe400097fe4ff */
[----:B------:R3:W-:Y:S01]  /*163d0*/  @!P0 LDGSTS.E.BYPASS.LTC128B.128 [R239+0x3880], [R212.64], !P3 ;  /* 0x03880000d4ef8fae */ /* 0x0007e2000d901d4e */
[----:B------:R-:W-:Y:S01]  /*163e0*/  @!P0 IADD3 R172, P1, R2, UR9, RZ ;  /* 0x0000000902ac8c10 */ /* 0x000fe2000ff3e0ff */
[-C--:B-1----:R-:W-:Y:S03]  /*163f0*/  HMMA.16816.F32 R4, R192, R196.reuse, R4 ;  /* 0x000000c4c004723c */ /* 0x082fe60000001804 */
[----:B------:R1:W-:Y:S02]  /*16400*/  @!P0 LDGSTS.E.BYPASS.LTC128B.128 [R239+0x2880], [R2.64], !P4 ;  /* 0x0288000002ef8fae */ /* 0x0003e4000e101d4e */
[----:B------:R-:W-:Y:S03]  /*16410*/  @!P0 IADD3.X R173, R3, UR8, RZ, P1, !PT ;  /* 0x0000000803ad8c10 */ /* 0x000fe60008ffe4ff */
[C---:B------:R-:W-:Y:S01]  /*16420*/  HMMA.16816.F32 R8, R200.reuse, R196, R8 ;  /* 0x000000c4c808723c */ /* 0x040fe20000001808 */
[----:B------:R1:W-:Y:S05]  /*16430*/  @!P0 LDGSTS.E.BYPASS.LTC128B.128 [R239+0x4080], [R2.64+0x80], !P3 ;  /* 0x0408008002ef8fae */ /* 0x0003ea000d901d4e */
[----:B------:R2:W-:Y:S02]  /*16440*/  @!P0 LDGSTS.E.BYPASS.LTC128B.128 [R239+0x3080], [R172.64], !P4 ;  /* 0x03080000acef8fae */ /* 0x0005e4000e101d4e */
[-C--:B------:R-:W-:Y:S03]  /*16450*/  HMMA.16816.F32 R12, R200, R198.reuse, R12 ;  /* 0x000000c6c80c723c */ /* 0x080fe6000000180c */
[----:B------:R2:W-:Y:S01]  /*16460*/  @!P0 LDGSTS.E.BYPASS.LTC128B.128 [R239+0x4880], [R172.64+0x80], !P3 ;  /* 0x04880080acef8fae */ /* 0x0005e2000d901d4e */
[C---:B------:R-:W-:Y:S04]  /*16470*/  ISETP.GT.AND P0, PT, R238.reuse, UR7, PT ;  /* 0x00000007ee007c0c */ /* 0x040fe8000bf04270 */
[C---:B------:R-:W-:Y:S01]  /*16480*/  HMMA.16816.F32 R16, R192.reuse, R198, R16 ;  /* 0x000000c6c010723c */ /* 0x040fe20000001810 */
[----:B---3--:R-:W-:Y:S05]  /*16490*/  LDSM.16.M88.4 R212, [R226+0x5080] ;  /* 0x00508000e2d4783b */ /* 0x008fea0000000200 */
[----:B------:R-:W0:Y:S02]  /*164a0*/  LDGDEPBAR ;  /* 0x00000000000079af */ /* 0x000e240000000000 */
[-C--:B----4-:R-:W-:Y:S03]  /*164b0*/  HMMA.16816.F32 R20, R192, R204.reuse, R20 ;  /* 0x000000ccc014723c */ /* 0x090fe60000001814 */
[----:B------:R-:W-:Y:S01]  /*164c0*/  LDSM.16.M88.4 R216, [R228+0xa080] ;  /* 0x00a08000e4d8783b */ /* 0x000fe20000000200 */
[----:B------:R-:W-:Y:S01]  /*164d0*/  @P0 IADD3 R0, R238, -0x1, RZ ;  /* 0xffffffffee000810 */ /* 0x000fe20007ffe0ff */
[----:B-1----:R-:W-:Y:S03]  /*164e0*/  @P0 IMAD.MOV.U32 R3, RZ, RZ, R243 ;  /* 0x000000ffff030224 */ /* 0x002fe600078e00f3 */
[C---:B------:R-:W-:Y:S01]  /*164f0*/  HMMA.16816.F32 R24, R200.reuse, R204, R24 ;  /* 0x000000ccc818723c */ /* 0x040fe20000001818 */
[----:B------:R-:W-:Y:S03]  /*16500*/  LDSM.16.M88.4 R196, [R226+0x5880] ;  /* 0x00588000e2c4783b */ /* 0x000fe60000000200 */
[----:B--2---:R-:W-:Y:S01]  /*16510*/  @P0 IMAD.WIDE.U32 R168, R0, c[0x0][0x1e0], RZ ;  /* 0x0000780000a80a25 */ /* 0x004fe200078e00ff */
[----:B------:R-:W-:Y:S01]  /*16520*/  @P0 SHF.R.S32.HI R2, RZ, 0x1f, R0 ;  /* 0x0000001fff020819 */ /* 0x000fe20000011400 */
[----:B------:R-:W1:Y:S02]  /*16530*/  LDSM.16.M88.4 R172, [R228+0x8080] ;  /* 0x00808000e4ac783b */ /* 0x000e640000000200 */
[-C--:B------:R-:W-:Y:S04]  /*16540*/  HMMA.16816.F32 R28, R200, R206.reuse, R28 ;  /* 0x000000cec81c723c */ /* 0x080fe8000000181c */
[----:B------:R-:W-:Y:S04]  /*16550*/  @P0 IMAD R2, R2, c[0x0][0x1e0], RZ ;  /* 0x0000780002020a24 */ /* 0x000fe800078e02ff */
[C---:B------:R-:W-:Y:S01]  /*16560*/  HMMA.16816.F32 R32, R192.reuse, R206, R32 ;  /* 0x000000cec020723c */ /* 0x040fe20000001820 */
[----:B------:R-:W-:Y:S03]  /*16570*/  LDSM.16.M88.4 R204, [R225] ;  /* 0x00000000e1cc783b */ /* 0x000fe60000000200 */
[----:B------:R-:W-:Y:S04]  /*16580*/  @P0 IMAD R2, R0, c[0x0][0x1e4], R2 ;  /* 0x0000790000020a24 */ /* 0x000fe800078e0202 */
[-C--:B------:R-:W-:Y:S04]  /*16590*/  HMMA.16816.F32 R36, R192, R208.reuse, R36 ;  /* 0x000000d0c024723c */ /* 0x080fe80000001824 */
[----:B------:R-:W-:Y:S02]  /*165a0*/  @P0 IMAD.IADD R0, R169, 0x1, R2 ;  /* 0x00000001a9000824 */ /* 0x000fe400078e0202 */
[----:B------:R-:W-:Y:S02]  /*165b0*/  @P0 IMAD.MOV.U32 R2, RZ, RZ, R240 ;  /* 0x000000ffff020224 */ /* 0x000fe400078e00f0 */
[C---:B------:R-:W-:Y:S01]  /*165c0*/  HMMA.16816.F32 R40, R200.reuse, R208, R40 ;  /* 0x000000d0c828723c */ /* 0x040fe20000001828 */
[----:B------:R-:W-:Y:S03]  /*165d0*/  IMAD.MOV.U32 R240, RZ, RZ, 0x5 ;  /* 0x00000005fff07424 */ /* 0x000fe600078e00ff */
[----:B------:R-:W-:Y:S04]  /*165e0*/  @P0 IMAD.WIDE.U32 R2, R168, 0x30, R2 ;  /* 0x00000030a8020825 */ /* 0x000fe800078e0002 */
[-C--:B------:R-:W-:Y:S01]  /*165f0*/  HMMA.16816.F32 R44, R200, R210.reuse, R44 ;  /* 0x000000d2c82c723c */ /* 0x080fe2000000182c */
[----:B------:R-:W-:Y:S03]  /*16600*/  LDSM.16.M88.4 R200, [R230+0x8080] ;  /* 0x00808000e6c8783b */ /* 0x000fe60000000200 */
[----:B------:R-:W-:Y:S04]  /*16610*/  @P0 IMAD R0, R0, 0x30, RZ ;  /* 0x0000003000000824 */ /* 0x000fe800078e02ff */
[----:B------:R-:W-:Y:S01]  /*16620*/  HMMA.16816.F32 R48, R192, R210, R48 ;  /* 0x000000d2c030723c */ /* 0x000fe20000001830 */
[----:B------:R-:W2:Y:S03]  /*16630*/  LDSM.16.M88.4 R192, [R226+0x6080] ;  /* 0x00608000e2c0783b */ /* 0x000ea60000000200 */
[----:B------:R-:W-:Y:S02]  /*16640*/  @P0 IMAD.IADD R3, R3, 0x1, R0 ;  /* 0x0000000103030824 */ /* 0x000fe400078e0200 */
[----:B------:R-:W3:Y:S01]  /*16650*/  LDSM.16.M88.4 R208, [R230+0xa080] ;  /* 0x00a08000e6d0783b */ /* 0x000ee20000000200 */
[----:B------:R-:W-:Y:S01]  /*16660*/  @P0 IMAD.SHL.U32 R0, R2, 0x2, RZ ;  /* 0x0000000202000824 */ /* 0x000fe200078e00ff */
[-C--:B-1----:R-:W-:Y:S05]  /*16670*/  HMMA.16816.F32 R4, R172, R212.reuse, R4 ;  /* 0x000000d4ac04723c */ /* 0x082fea0000001804 */
[----:B------:R-:W-:Y:S02]  /*16680*/  @P0 IADD3 R168, P1, R0, c[0x0][0x1c8], RZ ;  /* 0x0000720000a80a10 */ /* 0x000fe40007f3e0ff */
[----:B------:R-:W-:Y:S01]  /*16690*/  @P0 SHF.L.U64.HI R2, R2, 0x1, R3 ;  /* 0x0000000102020819 */ /* 0x000fe20000010203 */
[C---:B------:R-:W-:Y:S04]  /*166a0*/  HMMA.16816.F32 R8, R216.reuse, R212, R8 ;  /* 0x000000d4d808723c */ /* 0x040fe80000001808 */
[----:B------:R-:W-:Y:S01]  /*166b0*/  @P0 IADD3.X R169, R2, c[0x0][0x1cc], RZ, P1, !PT ;  /* 0x0000730002a90a10 */ /* 0x000fe20000ffe4ff */
[C---:B------:R-:W-:Y:S01]  /*166c0*/  @P0 IMAD.SHL.U32 R3, R167.reuse, 0x20, RZ ;  /* 0x00000020a7030824 */ /* 0x040fe200078e00ff */
[----:B------:R-:W-:Y:S02]  /*166d0*/  @P0 IADD3 R0, P2, R0, 0x80, RZ ;  /* 0x0000008000000810 */ /* 0x000fe40007f5e0ff */
        /* <DEDUP_REMOVED lines=13> */
[----:B------:R-:W2:Y:S05]  /*167b0*/  LDSM.16.M88.4 R172, [R225+0x1000] ;  /* 0x00100000e1ac783b */ /* 0x000eaa0000000200 */
[----:B------:R-:W4:Y:S02]  /*167c0*/  LDSM.16.M88.4 R192, [R227+0xc080] ;  /* 0x00c08000e3c0783b */ /* 0x000f240000000200 */
[-C--:B------:R-:W-:Y:S08]  /*167d0*/  HMMA.16816.F32 R4, R200, R204.reuse, R4 ;  /* 0x000000ccc804723c */ /* 0x080ff00000001804 */
[C---:B---3--:R-:W-:Y:S08]  /*167e0*/  HMMA.16816.F32 R8, R208.reuse, R204, R8 ;  /* 0x000000ccd008723c */ /* 0x048ff00000001808 */
[-C--:B------:R-:W-:Y:S08]  /*167f0*/  HMMA.16816.F32 R12, R208, R206.reuse, R12 ;  /* 0x000000ced00c723c */ /* 0x080ff0000000180c */
[C---:B------:R-:W-:Y:S01]  /*16800*/  HMMA.16816.F32 R16, R200.reuse, R206, R16 ;  /* 0x000000cec810723c */ /* 0x040fe20000001810 */
[----:B------:R-:W3:Y:S07]  /*16810*/  LDSM.16.M88.4 R204, [R227+0xe080] ;  /* 0x00e08000e3cc783b */ /* 0x000eee0000000200 */
[-C--:B-1----:R-:W-:Y:S08]  /*16820*/  HMMA.16816.F32 R20, R200, R212.reuse, R20 ;  /* 0x000000d4c814723c */ /* 0x082ff00000001814 */
[C---:B------:R-:W-:Y:S08]  /*16830*/  HMMA.16816.F32 R24, R208.reuse, R212, R24 ;  /* 0x000000d4d018723c */ /* 0x040ff00000001818 */
[-C--:B------:R-:W-:Y:S08]  /*16840*/  HMMA.16816.F32 R28, R208, R214.reuse, R28 ;  /* 0x000000d6d01c723c */ /* 0x080ff0000000181c */
[C---:B------:R-:W-:Y:S01]  /*16850*/  HMMA.16816.F32 R32, R200.reuse, R214, R32 ;  /* 0x000000d6c820723c */ /* 0x040fe20000001820 */
[----:B------:R-:W-:Y:S07]  /*16860*/  LDSM.16.M88.4 R212, [R229+0xe080] ;  /* 0x00e08000e5d4783b */ /* 0x000fee0000000200 */
[-C--:B--2---:R-:W-:Y:S08]  /*16870*/  HMMA.16816.F32 R36, R200, R172.reuse, R36 ;  /* 0x000000acc824723c */ /* 0x084ff00000001824 */
[C---:B------:R-:W-:Y:S08]  /*16880*/  HMMA.16816.F32 R40, R208.reuse, R172, R40 ;  /* 0x000000acd028723c */ /* 0x040ff00000001828 */
[-C--:B------:R-:W-:Y:S01]  /*16890*/  HMMA.16816.F32 R44, R208, R174.reuse, R44 ;  /* 0x000000aed02c723c */ /* 0x080fe2000000182c */
[----:B------:R-:W-:Y:S07]  /*168a0*/  LDSM.16.M88.4 R208, [R235] ;  /* 0x00000000ebd0783b */ /* 0x000fee0000000200 */
[----:B------:R-:W-:Y:S01]  /*168b0*/  HMMA.16816.F32 R48, R200, R174, R48 ;  /* 0x000000aec830723c */ /* 0x000fe20000001830 */
[----:B------:R-:W1:Y:S05]  /*168c0*/  LDSM.16.M88.4 R172, [R220+0x7880] ;  /* 0x00788000dcac783b */ /* 0x000e6a0000000200 */
[----:B------:R-:W2:Y:S02]  /*168d0*/  LDSM.16.M88.4 R200, [R229+0xc080] ;  /* 0x00c08000e5c8783b */ /* 0x000ea40000000200 */
[-C--:B----4-:R-:W-:Y:S08]  /*168e0*/  HMMA.16816.F32 R4, R192, R196.reuse, R4 ;  /* 0x000000c4c004723c */ /* 0x090ff00000001804 */
[C---:B---3--:R-:W-:Y:S08]  /*168f0*/  HMMA.16816.F32 R8, R204.reuse, R196, R8 ;  /* 0x000000c4cc08723c */ /* 0x048ff00000001808 */
        /* <DEDUP_REMOVED lines=13> */
[----:B------:R-:W1:Y:S05]  /*169d0*/  LDSM.16.M88.4 R172, [R233] ;  /* 0x00000000e9ac783b */ /* 0x000e6a0000000200 */
[----:B------:R-:W4:Y:S02]  /*169e0*/  LDSM.16.M88.4 R192, [R228+0xc080] ;  /* 0x00c08000e4c0783b */ /* 0x000f240000000200 */
[-C--:B--2---:R-:W-:Y:S08]  /*169f0*/  HMMA.16816.F32 R4, R200, R208.reuse, R4 ;  /* 0x000000d0c804723c */ /* 0x084ff00000001804 */
[C---:B------:R-:W-:Y:S08]  /*16a00*/  HMMA.16816.F32 R8, R212.reuse, R208, R8 ;  /* 0x000000d0d408723c */ /* 0x040ff00000001808 */
[-C--:B------:R-:W-:Y:S08]  /*16a10*/  HMMA.16816.F32 R12, R212, R210.reuse, R12 ;  /* 0x000000d2d40c723c */ /* 0x080ff0000000180c */
[C---:B------:R-:W-:Y:S01]  /*16a20*/  HMMA.16816.F32 R16, R200.reuse, R210, R16 ;  /* 0x000000d2c810723c */ /* 0x040fe20000001810 */
[----:B------:R-:W2:Y:S07]  /*16a30*/  LDSM.16.M88.4 R208, [R226+0x7080] ;  /* 0x00708000e2d0783b */ /* 0x000eae0000000200 */
[-C--:B---3--:R-:W-:Y:S08]  /*16a40*/  HMMA.16816.F32 R20, R200, R196.reuse, R20 ;  /* 0x000000c4c814723c */ /* 0x088ff00000001814 */
        /* <DEDUP_REMOVED lines=10> */
[----:B------:R-:W3:Y:S02]  /*16af0*/  LDSM.16.M88.4 R200, [R225+0x1800] ;  /* 0x00180000e1c8783b */ /* 0x000ee40000000200 */
[-C--:B----4-:R-:W-:Y:S08]  /*16b00*/  HMMA.16816.F32 R4, R192, R204.reuse, R4 ;  /* 0x000000ccc004723c */ /* 0x090ff00000001804 */
[C---:B------:R-:W-:Y:S08]  /*16b10*/  HMMA.16816.F32 R8, R216.reuse, R204, R8 ;  /* 0x000000ccd808723c */ /* 0x040ff00000001808 */
[-C--:B------:R-:W-:Y:S08]  /*16b20*/  HMMA.16816.F32 R12, R216, R206.reuse, R12 ;  /* 0x000000ced80c723c */ /* 0x080ff0000000180c */
[C---:B------:R-:W-:Y:S01]  /*16b30*/  HMMA.16816.F32 R16, R192.reuse, R206, R16 ;  /* 0x000000cec010723c */ /* 0x040fe20000001810 */
[----:B------:R-:W4:Y:S07]  /*16b40*/  LDSM.16.M88.4 R204, [R225+0x2000] ;  /* 0x00200000e1cc783b */ /* 0x000f2e0000000200 */
[-C--:B--2---:R-:W-:Y:S08]  /*16b50*/  HMMA.16816.F32 R20, R192, R208.reuse, R20 ;  /* 0x000000d0c014723c */ /* 0x084ff00000001814 */
[C---:B------:R-:W-:Y:S01]  /*16b60*/  HMMA.16816.F32 R24, R216.reuse, R208, R24 ;  /* 0x000000d0d818723c */ /* 0x040fe20000001818 */
[----:B------:R-:W2:Y:S05]  /*16b70*/  LDL R208, [R1+0x1c] ;  /* 0x00001c0001d07983 */ /* 0x000eaa0000100800 */
[----:B------:R-:W2:Y:S02]  /*16b80*/  LDL R209, [R1+0x34] ;  /* 0x0000340001d17983 */ /* 0x000ea40000100800 */
[-C--:B------:R-:W-:Y:S08]  /*16b90*/  HMMA.16816.F32 R28, R216, R210.reuse, R28 ;  /* 0x000000d2d81c723c */ /* 0x080ff0000000181c */
[C---:B------:R-:W-:Y:S08]  /*16ba0*/  HMMA.16816.F32 R32, R192.reuse, R210, R32 ;  /* 0x000000d2c020723c */ /* 0x040ff00000001820 */
[-C--:B-1----:R-:W-:Y:S08]  /*16bb0*/  HMMA.16816.F32 R36, R192, R172.reuse, R36 ;  /* 0x000000acc024723c */ /* 0x082ff00000001824 */
[C---:B------:R-:W-:Y:S08]  /*16bc0*/  HMMA.16816.F32 R40, R216.reuse, R172, R40 ;  /* 0x000000acd828723c */ /* 0x040ff00000001828 */
[-C--:B------:R-:W-:Y:S01]  /*16bd0*/  HMMA.16816.F32 R44, R216, R174.reuse, R44 ;  /* 0x000000aed82c723c */ /* 0x080fe2000000182c */
[----:B------:R-:W2:Y:S06]  /*16be0*/  LDL R216, [R1+0x30] ;  /* 0x0000300001d87983 */ /* 0x000eac0000100800 */
[----:B------:R-:W-:Y:S01]  /*16bf0*/  IMAD.MOV.U32 R217, RZ, RZ, c[0x0][0x32c] ;  /* 0x0000cb00ffd97624 */ /* 0x000fe200078e00ff */
[----:B------:R-:W-:Y:S01]  /*16c00*/  HMMA.16816.F32 R48, R192, R174, R48 ;  /* 0x000000aec030723c */ /* 0x000fe20000001830 */
[----:B------:R-:W1:Y:S01]  /*16c10*/  LDSM.16.M88.4 R172, [R225+0x2800] ;  /* 0x00280000e1ac783b */ /* 0x000e620000000200 */
[----:B------:R-:W-:Y:S04]  /*16c20*/  DEPBAR.LE SB0, 0x0 ;  /* 0x000080000000791a */ /* 0x000fe80000000000 */
[----:B------:R-:W-:Y:S01]  /*16c30*/  BAR.SYNC.DEFER_BLOCKING 0x0 ;  /* 0x0000000000007b1d */ /* 0x000fe20000010000 */
[----:B------:R-:W-:Y:S01]  /*16c40*/  @P0 IADD3 R192, P1, R0, c[0x0][0x1c8], RZ ;  /* 0x0000720000c00a10 */ /* 0x000fe20007f3e0ff */
[-C--:B---3--:R-:W-:Y:S05]  /*16c50*/  HMMA.16816.F32 R4, R196, R200.reuse, R4 ;  /* 0x000000c8c404723c */ /* 0x088fea0000001804 */
[----:B------:R-:W-:Y:S02]  /*16c60*/  @P0 IADD3.X R193, RZ, c[0x0][0x1cc], R2, P1, P2 ;  /* 0x00007300ffc10a10 */ /* 0x000fe40000fe4402 */
[-C--:B------:R-:W-:Y:S01]  /*16c70*/  @P0 IADD3 R2, P2, R168, R3.reuse, RZ ;  /* 0x00000003a8020210 */ /* 0x080fe20007f5e0ff */
[C---:B------:R-:W-:Y:S04]  /*16c80*/  HMMA.16816.F32 R8, R212.reuse, R200, R8 ;  /* 0x000000c8d408723c */ /* 0x040fe80000001808 */
[----:B------:R-:W-:Y:S01]  /*16c90*/  @P0 SHF.L.U64.HI R0, R167, R240, c[0x0][0x1e4] ;  /* 0x00007900a7000619 */ /* 0x000fe200000102f0 */
[----:B------:R-:W-:Y:S03]  /*16ca0*/  IMAD.MOV.U32 R167, RZ, RZ, c[0x0][0x2c4] ;  /* 0x0000b100ffa77624 */ /* 0x000fe600078e00ff */
[-C--:B------:R-:W-:Y:S03]  /*16cb0*/  HMMA.16816.F32 R12, R212, R202.reuse, R12 ;  /* 0x000000cad40c723c */ /* 0x080fe6000000180c */
[----:B------:R-:W-:Y:S05]  /*16cc0*/  ISETP.NE.AND P5, PT, R167, 0x1, PT ;  /* 0x00000001a700780c */ /* 0x000fea0003fa5270 */
[C---:B------:R-:W-:Y:S08]  /*16cd0*/  HMMA.16816.F32 R16, R196.reuse, R202, R16 ;  /* 0x000000cac410723c */ /* 0x040ff00000001810 */
[-C--:B----4-:R-:W-:Y:S08]  /*16ce0*/  HMMA.16816.F32 R20, R196, R204.reuse, R20 ;  /* 0x000000ccc414723c */ /* 0x090ff00000001814 */
[C---:B------:R-:W-:Y:S08]  /*16cf0*/  HMMA.16816.F32 R24, R212.reuse, R204, R24 ;  /* 0x000000ccd418723c */ /* 0x040ff00000001818 */
[-C--:B------:R-:W-:Y:S01]  /*16d00*/  HMMA.16816.F32 R28, R212, R206.reuse, R28 ;  /* 0x000000ced41c723c */ /* 0x080fe2000000181c */
[----:B------:R-:W-:Y:S01]  /*16d10*/  @!PT LDS RZ, [RZ] ;  /* 0x00000000fffff984 */ /* 0x000fe20000000800 */
[----:B------:R-:W-:Y:S01]  /*16d20*/  @!PT LDS RZ, [RZ] ;  /* 0x00000000fffff984 */ /* 0x000fe20000000800 */
[----:B------:R-:W-:Y:S01]  /*16d30*/  @!PT LDS RZ, [RZ] ;  /* 0x00000000fffff984 */ /* 0x000fe20000000800 */
[----:B------:R3:W-:Y:S05]  /*16d40*/  @P0 LDGSTS.E.BYPASS.LTC128B.128 [R239+0x5080], [R168.64], !P4 ;  /* 0x05080000a8ef0fae */ /* 0x0007ea000e101d4e */
[----:B------:R4:W-:Y:S02]  /*16d50*/  @P0 LDGSTS.E.BYPASS.LTC128B.128 [R239+0x6880], [R192.64], !P3 ;  /* 0x06880000c0ef0fae */ /* 0x0009e4000d901d4e */
[C---:B------:R-:W-:Y:S08]  /*16d60*/  HMMA.16816.F32 R32, R196.reuse, R206, R32 ;  /* 0x000000cec420723c */ /* 0x040ff00000001820 */
[-C--:B-1----:R-:W-:Y:S08]  /*16d70*/  HMMA.16816.F32 R36, R196, R172.reuse, R36 ;  /* 0x000000acc424723c */ /* 0x082ff00000001824 */
[C---:B------:R-:W-:Y:S01]  /*16d80*/  HMMA.16816.F32 R40, R212.reuse, R172, R40 ;  /* 0x000000acd428723c */ /* 0x040fe20000001828 */
[----:B------:R4:W4:Y:S03]  /*16d90*/  LDL R173, [R1+0x40] ;  /* 0x0000400001ad7983 */ /* 0x0009260000100800 */
[----:B---3--:R-:W-:Y:S01]  /*16da0*/  @P0 IADD3 R168, P1, R2, R3, RZ ;  /* 0x0000000302a80210 */ /* 0x008fe20007f3e0ff */
[--C-:B------:R-:W-:Y:S03]  /*16db0*/  @P0 IMAD.X R3, R169, 0x1, R0.reuse, P2 ;  /* 0x00000001a9030824 */ /* 0x100fe600010e0600 */
[-C--:B------:R-:W-:Y:S02]  /*16dc0*/  HMMA.16816.F32 R44, R212, R174.reuse, R44 ;  /* 0x000000aed42c723c */ /* 0x080fe4000000182c */
[----:B------:R1:W-:Y:S02]  /*16dd0*/  @P0 LDGSTS.E.BYPASS.LTC128B.128 [R239+0x5880], [R2.64], !P4 ;  /* 0x0588000002ef0fae */ /* 0x0003e4000e101d4e */
[----:B------:R-:W-:Y:S02]  /*16de0*/  @P0 IMAD.X R169, R3, 0x1, R0, P1 ;  /* 0x0000000103a90824 */ /* 0x000fe400008e0600 */
[----:B------:R-:W-:Y:S01]  /*16df0*/  IMAD R0, R238, -0x30, RZ ;  /* 0xffffffd0ee007824 */ /* 0x000fe200078e02ff */
[----:B------:R1:W-:Y:S01]  /*16e00*/  @P0 LDGSTS.E.BYPASS.LTC128B.128 [R239+0x7080], [R2.64+0x80], !P3 ;  /* 0x0708008002ef0fae */ /* 0x0003e2000d901d4e */
[----:B------:R-:W-:Y:S04]  /*16e10*/  HMMA.16816.F32 R48, R196, R174, R48 ;  /* 0x000000aec430723c */ /* 0x000fe80000001830 */
[----:B------:R3:W-:Y:S05]  /*16e20*/  @P0 LDGSTS.E.BYPASS.LTC128B.128 [R239+0x6080], [R168.64], !P4 ;  /* 0x06080000a8ef0fae */ /* 0x0007ea000e101d4e */
[----:B------:R3:W-:Y:S01]  /*16e30*/  @P0 LDGSTS.E.BYPASS.LTC128B.128 [R239+0x7880], [R168.64+0x80], !P3 ;  /* 0x07880080a8ef0fae */ /* 0x0007e2000d901d4e */
[----:B------:R-:W-:Y:S04]  /*16e40*/  ISETP.GE.AND P3, PT, R217, 0x1, PT ;  /* 0x00000001d900780c */ /* 0x000fe80003f66270 */
[----:B------:R-:W0:Y:S01]  /*16e50*/  LDGDEPBAR ;  /* 0x00000000000079af */ /* 0x000e220000000000 */
[----:B--2---:R-:W-:Y:S04]  /*16e60*/  IADD3 R175, -R208, 0x1, R0 ;  /* 0x00000001d0af7810 */ /* 0x004fe80007ffe100 */
[----:B------:R-:W-:Y:S04]  /*16e70*/  IADD3 R175, -R209, R175, R216 ;  /* 0x000000afd1af7210 */ /* 0x000fe80007ffe1d8 */
[C---:B------:R-:W-:Y:S02]  /*16e80*/  IADD3 R174, R175.reuse, c[0x0][0x328], RZ ;  /* 0x0000ca00afae7a10 */ /* 0x040fe40007ffe0ff */
[----:B------:R-:W-:Y:S01]  /*16e90*/  IADD3 R175, R175, UR11, RZ ;  /* 0x0000000bafaf7c10 */ /* 0x000fe2000fffe0ff */
[----:B----4-:R-:W-:Y:S05]  /*16ea0*/  @P5 IMAD.MOV.U32 R173, RZ, RZ, R165 ;  /* 0x000000ffffad5224 */ /* 0x010fea00078e00a5 */
[----:B------:R-:W3:Y:S02]  /*16eb0*/  SHFL.IDX PT, R165, R173, RZ, 0x1c1f ;  /* 0x001c1fffada57589 */ /* 0x000ee400000e0000 */
[----:B---3--:R-:W-:Y:S02]  /*16ec0*/  IMAD.IADD R169, R174, 0x1, R165 ;  /* 0x00000001aea97824 */ /* 0x008fe400078e02a5 */
[----:B-1----:R-:W-:Y:S01]  /*16ed0*/  IMAD.IADD R2, R165, 0x1, R175 ;  /* 0x00000001a5027824 */ /* 0x002fe200078e02af */
        /* <DEDUP_REMOVED lines=14> */
.L_x_1272:
[----:B------:R-:W-:Y:S04]  /*16fc0*/  MOV R165, c[0x0][0x32c] ;  /* 0x0000cb0000a57a02 */ /* 0x000fe80000000f00 */
[----:B------:R-:W-:Y:S11]  /*16fd0*/  ISETP.NE.AND P0, PT, R165, 0x1, PT ;  /* 0x00000001a500780c */ /* 0x000ff60003f05270 */
[----:B------:R-:W-:Y:S02]  /*16fe0*/  @!UPT UIADD3 URZ, URZ, URZ, URZ ;  /* 0x0000003f3f3ff290 */ /* 0x000fe4000fffe03f */
[----:B------:R-:W-:Y:S05]  /*16ff0*/  @P0 IMAD.HI.U32 R165, R3, c[0x0][0x330], RZ ;  /* 0x0000cc0003a50a27 */ /* 0x000fea00078e00ff */
[----:B------:R-:W-:Y:S02]  /*17000*/  @P0 SHF.R.U32.HI R3, RZ, c[0x0][0x334], R165 ;  /* 0x0000cd00ff030a19 */ /* 0x000fe400000116a5 */
.L_x_1273:
[----:B------:R-:W-:Y:S05]  /*17010*/  BSYNC B0 ;  /* 0x0000000000007941 */ /* 0x000fea0003800000 */
.L_x_1271:
[----:B------:R-:W-:Y:S04]  /*17020*/  IMAD.IADD R165, R0, 0x1, -R208 ;  /* 0x0000000100a57824 */ /* 0x000fe800078e0ad0 */
[----:B------:R-:W-:Y:S05]  /*17030*/  IMAD R3, R3, c[0x0][0x32c], R165 ;  /* 0x0000cb0003037a24 */ /* 0x000fea00078e02a5 */
[----:B------:R-:W-:Y:S02]  /*17040*/  IADD3 R165, R3, c[0x0][0x32c], RZ ;  /* 0x0000cb0003a57a10 */ /* 0x000fe40007ffe0ff */
[----:B------:R-:W-:Y:S02]  /*17050*/  IMNMX R2, R2, R3, !PT ;  /* 0x0000000302027217 */ /* 0x000fe40007800200 */
[----:B------:R-:W-:Y:S02]  /*17060*/  IMNMX R169, R169, R165, PT ;  /* 0x000000a5a9a97217 */ /* 0x000fe40003800200 */
.L_x_1270:
[----:B------:R-:W1:Y:S02]  /*17070*/  SHFL.IDX PT, R3, R173, 0x1, 0x1c1f ;  /* 0x003c1f00ad037f89 */ /* 0x000e6400000e0000 */
[-C--:B-1----:R-:W-:Y:S02]  /*17080*/  IADD3 R168, R174, R3.reuse, RZ ;  /* 0x00000003aea87210 */ /* 0x082fe40007ffe0ff */
[----:B------:R-:W-:Y:S01]  /*17090*/  IADD3 R165, R175, R3, RZ ;  /* 0x00000003afa57210 */ /* 0x000fe20007ffe0ff */
        /* <DEDUP_REMOVED lines=14> */
.L_x_1276:
[----:B------:R-:W-:Y:S04]  /*17180*/  MOV R167, c[0x0][0x32c] ;  /* 0x0000cb0000a77a02 */ /* 0x000fe80000000f00 */
[----:B------:R-:W-:Y:S11]  /*17190*/  ISETP.NE.AND P0, PT, R167, 0x1, PT ;  /* 0x00000001a700780c */ /* 0x000ff60003f05270 */
[----:B------:R-:W-:Y:S02]  /*171a0*/  @!UPT UIADD3 URZ, URZ, URZ, URZ ;  /* 0x0000003f3f3ff290 */ /* 0x000fe4000fffe03f */
[----:B------:R-:W-:Y:S05]  /*171b0*/  @P0 IMAD.HI.U32 R167, R3, c[0x0][0x330], RZ ;  /* 0x0000cc0003a70a27 */ /* 0x000fea00078e00ff */
[----:B------:R-:W-:Y:S02]  /*171c0*/  @P0 SHF.R.U32.HI R3, RZ, c[0x0][0x334], R167 ;  /* 0x0000cd00ff030a19 */ /* 0x000fe400000116a7 */
.L_x_1277:
[----:B------:R-:W-:Y:S05]  /*171d0*/  BSYNC B0 ;  /* 0x0000000000007941 */ /* 0x000fea0003800000 */
.L_x_1275:
[----:B------:R-:W-:Y:S04]  /*171e0*/  IMAD.IADD R167, R0, 0x1, -R208 ;  /* 0x0000000100a77824 */ /* 0x000fe800078e0ad0 */
[----:B------:R-:W-:Y:S05]  /*171f0*/  IMAD R3, R3, c[0x0][0x32c], R167 ;  /* 0x0000cb0003037a24 */ /* 0x000fea00078e02a7 */
[----:B------:R-:W-:Y:S02]  /*17200*/  IADD3 R167, R3, c[0x0][0x32c], RZ ;  /* 0x0000cb0003a77a10 */ /* 0x000fe40007ffe0ff */
[----:B------:R-:W-:Y:S02]  /*17210*/  IMNMX R165, R165, R3, !PT ;  /* 0x00000003a5a57217 */ /* 0x000fe40007800200 */
[----:B------:R-:W-:Y:S02]  /*17220*/  IMNMX R168, R168, R167, PT ;  /* 0x000000a7a8a87217 */ /* 0x000fe40003800200 */
.L_x_1274:
        /* <DEDUP_REMOVED lines=17> */
.L_x_1280:
[----:B------:R-:W-:Y:S04]  /*17340*/  MOV R192, c[0x0][0x32c] ;  /* 0x0000cb0000c07a02 */ /* 0x000fe80000000f00 */
[----:B------:R-:W-:Y:S11]  /*17350*/  ISETP.NE.AND P0, PT, R192, 0x1, PT ;  /* 0x00000001c000780c */ /* 0x000ff60003f05270 */
[----:B------:R-:W-:Y:S02]  /*17360*/  @!UPT UIADD3 URZ, URZ, URZ, URZ ;  /* 0x0000003f3f3ff290 */ /* 0x000fe4000fffe03f */
[----:B------:R-:W-:Y:S05]  /*17370*/  @P0 IMAD.HI.U32 R192, R172, c[0x0][0x330], RZ ;  /* 0x0000cc00acc00a27 */ /* 0x000fea00078e00ff */
[----:B------:R-:W-:Y:S02]  /*17380*/  @P0 SHF.R.U32.HI R172, RZ, c[0x0][0x334], R192 ;  /* 0x0000cd00ffac0a19 */ /* 0x000fe400000116c0 */
.L_x_1281:
[----:B------:R-:W-:Y:S05]  /*17390*/  BSYNC B0 ;  /* 0x0000000000007941 */ /* 0x000fea0003800000 */
.L_x_1279:
[----:B------:R-:W-:Y:S04]  /*173a0*/  IMAD.IADD R192, R0, 0x1, -R208 ;  /* 0x0000000100c07824 */ /* 0x000fe800078e0ad0 */
[----:B------:R-:W-:Y:S05]  /*173b0*/  IMAD R172, R172, c[0x0][0x32c], R192 ;  /* 0x0000cb00acac7a24 */ /* 0x000fea00078e02c0 */
[----:B------:R-:W-:Y:S02]  /*173c0*/  IADD3 R192, R172, c[0x0][0x32c], RZ ;  /* 0x0000cb00acc07a10 */ /* 0x000fe40007ffe0ff */
[----:B------:R-:W-:Y:S02]  /*173d0*/  IMNMX R3, R3, R172, !PT ;  /* 0x000000ac03037217 */ /* 0x000fe40007800200 */
[----:B------:R-:W-:Y:S02]  /*173e0*/  IMNMX R167, R167, R192, PT ;  /* 0x000000c0a7a77217 */ /* 0x000fe40003800200 */
.L_x_1278:
[C---:B------:R-:W-:Y:S02]  /*173f0*/  ISETP.GE.AND P2, PT, R0.reuse, 0x9, PT ;  /* 0x000000090000780c */ /* 0x040fe40003f46270 */
[----:B------:R-:W-:Y:S02]  /*17400*/  ISETP.GE.AND P1, PT, R0, 0xa, PT ;  /* 0x0000000a0000780c */ /* 0x000fe40003f26270 */
[----:B------:R-:W-:Y:S02]  /*17410*/  ISETP.GT.AND P0, PT, R2, 0x8, !P2 ;  /* 0x000000080200780c */ /* 0x000fe40005704270 */
[----:B------:R-:W-:Y:S02]  /*17420*/  P2R R193, PR, RZ, 0x4 ;  /* 0x00000004ffc17803 */ /* 0x000fe40000000000 */
[C---:B------:R-:W-:Y:S02]  /*17430*/  ISETP.LT.OR P0, PT, R169.reuse, 0x9, P0 ;  /* 0x00000009a900780c */ /* 0x040fe40000701670 */
[----:B------:R-:W-:Y:S02]  /*17440*/  P2R R192, PR, RZ, 0x2 ;  /* 0x00000002ffc07803 */ /* 0x000fe40000000000 */
[----:B------:R-:W-:Y:S02]  /*17450*/  FSEL R194, R16, -INF , !P0 ;  /* 0xff80000010c27808 */ /* 0x000fe40004000000 */
[----:B------:R-:W-:Y:S02]  /*17460*/  ISETP.GT.AND P0, PT, R2, 0x9, !P1 ;  /* 0x000000090200780c */ /* 0x000fe40004f04270 */
[C---:B------:R-:W-:Y:S02]  /*17470*/  ISETP.GE.AND P5, PT, R0.reuse, 0x21, PT ;  /* 0x000000210000780c */ /* 0x040fe40003fa6270 */
[----:B------:R-:W-:Y:S02]  /*17480*/  ISETP.LT.OR P0, PT, R169, 0xa, P0 ;  /* 0x0000000aa900780c */ /* 0x000fe40000701670 */
[C---:B------:R-:W-:Y:S02]  /*17490*/  ISETP.GE.AND P4, PT, R0.reuse, 0x22, PT ;  /* 0x000000220000780c */ /* 0x040fe40003f86270 */
[----:B------:R-:W-:Y:S02]  /*174a0*/  FSEL R195, R17, -INF , !P0 ;  /* 0xff80000011c37808 */ /* 0x000fe40004000000 */
[C---:B------:R-:W-:Y:S02]  /*174b0*/  ISETP.GT.AND P0, PT, R165.reuse, 0x8, !P2 ;  /* 0x00000008a500780c */ /* 0x040fe40005704270 */
[----:B------:R-:W-:Y:S02]  /*174c0*/  ISETP.GE.AND P2, PT, R0, 0x11, PT ;  /* 0x000000110000780c */ /* 0x000fe40003f46270 */
[----:B------:R-:W-:Y:S02]  /*174d0*/  ISETP.LT.OR P0, PT, R168, 0x9, P0 ;  /* 0x00000009a800780c */ /* 0x000fe40000701670 */
[----:B------:R-:W-:Y:S02]  /*174e0*/  P2R R172, PR, RZ, 0x4 ;  /* 0x00000004ffac7803 */ /* 0x000fe40000000000 */
        /* <DEDUP_REMOVED lines=8> */
[C---:B------:R-:W-:Y:S02]  /*17570*/  ISETP.LT.OR P0, PT, R169.reuse, 0x11, P0 ;  /* 0x00000011a900780c */ /* 0x040fe40000701670 */
[----:B------:R-:W-:Y:S02]  /*17580*/  ISETP.GE.AND P6, PT, R0, 0x2a, PT ;  /* 0x0000002a0000780c */ /* 0x000fe40003fc6270 */
[----:B------:R-:W-:Y:S02]  /*17590*/  FSEL R198, R20, -INF , !P0 ;  /* 0xff80000014c67808 */ /* 0x000fe40004000000 */
[----:B------:R-:W-:Y:S04]  /*175a0*/  ISETP.GT.AND P0, PT, R2, 0x11, !P1 ;  /* 0x000000110200780c */ /* 0x000fe80004f04270 */
[----:B------:R-:W-:Y:S04]  /*175b0*/  ISETP.LT.OR P0, PT, R169, 0x12, P0 ;  /* 0x00000012a900780c */ /* 0x000fe80000701670 */
        /* <DEDUP_REMOVED lines=9> */
[----:B------:R-:W-:Y:S02]  /*17650*/  P2R R17, PR, RZ, 0x2 ;  /* 0x00000002ff117803 */ /* 0x000fe40000000000 */
[----:B------:R-:W-:Y:S02]  /*17660*/  FSEL R201, R23, -INF , !P0 ;  /* 0xff80000017c97808 */ /* 0x000fe40004000000 */
[----:B------:R-:W-:Y:S04]  /*17670*/  ISETP.GT.AND P0, PT, R2, 0x18, !P2 ;  /* 0x000000180200780c */ /* 0x000fe80005704270 */
[C---:B------:R-:W-:Y:S04]  /*17680*/  ISETP.LT.OR P0, PT, R169.reuse, 0x19, P0 ;  /* 0x00000019a900780c */ /* 0x040fe80000701670 */
[----:B------:R-:W-:Y:S02]  /*17690*/  FSEL R202, R32, -INF , !P0 ;  /* 0xff80000020ca7808 */ /* 0x000fe40004000000 */
[----:B------:R-:W-:Y:S04]  /*176a0*/  ISETP.GT.AND P0, PT, R2, 0x19, !P1 ;  /* 0x000000190200780c */ /* 0x000fe80004f04270 */
[----:B------:R-:W-:Y:S04]  /*176b0*/  ISETP.LT.OR P0, PT, R169, 0x1a, P0 ;  /* 0x0000001aa900780c */ /* 0x000fe80000701670 */
[----:B------:R-:W-:Y:S02]  /*176c0*/  FSEL R203, R33, -INF , !P0 ;  /* 0xff80000021cb7808 */ /* 0x000fe40004000000 */
[C---:B------:R-:W-:Y:S02]  /*176d0*/  ISETP.GT.AND P0, PT, R165.reuse, 0x18, !P2 ;  /* 0x00000018a500780c */ /* 0x040fe40005704270 */
[----:B------:R-:W-:Y:S02]  /*176e0*/  ISETP.GE.AND P2, PT, R0, 0x1, PT ;  /* 0x000000010000780c */ /* 0x000fe40003f46270 */
[----:B------:R-:W-:Y:S04]  /*176f0*/  ISETP.LT.OR P0, PT, R168, 0x19, P0 ;  /* 0x00000019a800780c */ /* 0x000fe80000701670 */
[----:B------:R-:W-:Y:S02]  /*17700*/  FSEL R205, R34, -INF , !P0 ;  /* 0xff80000022cd7808 */ /* 0x000fe40004000000 */
[----:B------:R-:W-:Y:S02]  /*17710*/  ISETP.GT.AND P0, PT, R165, 0x19, !P1 ;  /* 0x00000019a500780c */ /* 0x000fe40004f04270 */
[----:B------:R-:W-:Y:S02]  /*17720*/  ISETP.GE.AND P1, PT, R0, 0x2, PT ;  /* 0x000000020000780c */ /* 0x000fe40003f26270 */
[----:B------:R-:W-:Y:S04]  /*17730*/  ISETP.LT.OR P0, PT, R168, 0x1a, P0 ;  /* 0x0000001aa800780c */ /* 0x000fe80000701670 */
[----:B------:R-:W-:Y:S02]  /*17740*/  FSEL R207, R35, -INF , !P0 ;  /* 0xff80000023cf7808 */ /* 0x000fe40004000000 */
[----:B------:R-:W-:Y:S04]  /*17750*/  ISETP.GT.AND P0, PT, R2, 0x20, !P5 ;  /* 0x000000200200780c */ /* 0x000fe80006f04270 */
[C---:B------:R-:W-:Y:S04]  /*17760*/  ISETP.LT.OR P0, PT, R169.reuse, 0x21, P0 ;  /* 0x00000021a900780c */ /* 0x040fe80000701670 */
[----:B------:R-:W-:Y:S02]  /*17770*/  FSEL R218, R36, -INF , !P0 ;  /* 0xff80000024da7808 */ /* 0x000fe40004000000 */
[----:B------:R-:W-:Y:S04]  /*17780*/  ISETP.GT.AND P0, PT, R2, 0x21, !P4 ;  /* 0x000000210200780c */ /* 0x000fe80006704270 */
[----:B------:R-:W-:Y:S04]  /*17790*/  ISETP.LT.OR P0, PT, R169, 0x22, P0 ;  /* 0x00000022a900780c */ /* 0x000fe80000701670 */
[----:B------:R-:W-:Y:S02]  /*177a0*/  FSEL R219, R37, -INF , !P0 ;  /* 0xff80000025db7808 */ /* 0x000fe40004000000 */
[C---:B------:R-:W-:Y:S04]  /*177b0*/  ISETP.GT.AND P0, PT, R165.reuse, 0x20, !P5 ;  /* 0x00000020a500780c */ /* 0x040fe80006f04270 */
        /* <DEDUP_REMOVED lines=13> */
[C---:B------:R-:W-:Y:S04]  /*17890*/  ISETP.LT.OR P0, PT, R168.reuse, 0x2, P0 ;  /* 0x00000002a800780c */ /* 0x040fe80000701670 */
[----:B------:R-:W-:Y:S02]  /*178a0*/  FSEL R20, R7, -INF , !P0 ;  /* 0xff80000007147808 */ /* 0x000fe40004000000 */
[----:B------:R-:W-:Y:S04]  /*178b0*/  ISETP.GT.AND P0, PT, R165, RZ, !P2 ;  /* 0x000000ffa500720c */ /* 0x000fe80005704270 */
[----:B------:R-:W-:Y:S04]  /*178c0*/  ISETP.LT.OR P0, PT, R168, 0x1, P0 ;  /* 0x00000001a800780c */ /* 0x000fe80000701670 */
[----:B------:R-:W-:Y:S02]  /*178d0*/  FSEL R7, R6, -INF , !P0 ;  /* 0xff80000006077808 */ /* 0x000fe40004000000 */
[----:B------:R-:W-:Y:S04]  /*178e0*/  ISETP.GT.AND P0, PT, R2, 0x28, !P3 ;  /* 0x000000280200780c */ /* 0x000fe80005f04270 */
[----:B------:R-:W-:Y:S04]  /*178f0*/  ISETP.LT.OR P0, PT, R169, 0x29, P0 ;  /* 0x00000029a900780c */ /* 0x000fe80000701670 */
[----:B------:R-:W-:Y:S02]  /*17900*/  FSEL R242, R48, -INF , !P0 ;  /* 0xff80000030f27808 */ /* 0x000fe40004000000 */
[----:B------:R-:W-:Y:S01]  /*17910*/  ISETP.GT.AND P0, PT, R2, 0x29, !P6 ;  /* 0x000000290200780c */ /* 0x000fe20007704270 */
[--C-:B-1----:R-:W-:Y:S03]  /*17920*/  IMAD.IADD R2, R175, 0x1, R4.reuse ;  /* 0x00000001af027824 */ /* 0x102fe600078e0204 */
        /* <DEDUP_REMOVED lines=47> */
[----:B------:R-:W-:Y:S01]  /*17c20*/  ISETP.GT.AND P0, PT, R3, 0x29, !P6 ;  /* 0x000000290300780c */ /* 0x000fe20007704270 */
[----:B------:R-:W-:Y:S03]  /*17c30*/  IMAD.IADD R3, R174, 0x1, R4 ;  /* 0x00000001ae037824 */ /* 0x000fe600078e0204 */
        /* <DEDUP_REMOVED lines=18> */
.L_x_1284:
[----:B------:R-:W-:Y:S04]  /*17d60*/  MOV R6, c[0x0][0x32c] ;  /* 0x0000cb0000067a02 */ /* 0x000fe80000000f00 */
[----:B------:R-:W-:Y:S11]  /*17d70*/  ISETP.NE.AND P0, PT, R6, 0x1, PT ;  /* 0x000000010600780c */ /* 0x000ff60003f05270 */
[----:B------:R-:W-:Y:S02]  /*17d80*/  @!UPT UIADD3 URZ, URZ, URZ, URZ ;  /* 0x0000003f3f3ff290 */ /* 0x000fe4000fffe03f */
[----:B------:R-:W-:Y:S05]  /*17d90*/  @P0 IMAD.HI.U32 R6, R4, c[0x0][0x330], RZ ;  /* 0x0000cc0004060a27 */ /* 0x000fea00078e00ff */
[----:B------:R-:W-:Y:S02]  /*17da0*/  @P0 SHF.R.U32.HI R4, RZ, c[0x0][0x334], R6 ;  /* 0x0000cd00ff040a19 */ /* 0x000fe40000011606 */
.L_x_1285:
[----:B------:R-:W-:Y:S05]  /*17db0*/  BSYNC B0 ;  /* 0x0000000000007941 */ /* 0x000fea0003800000 */
.L_x_1283:
[----:B------:R-:W-:Y:S04]  /*17dc0*/  IMAD.IADD R0, R0, 0x1, -R208 ;  /* 0x0000000100007824 */ /* 0x000fe800078e0ad0 */
[----:B------:R-:W-:Y:S05]  /*17dd0*/  IMAD R4, R4, c[0x0][0x32c], R0 ;  /* 0x0000cb0004047a24 */ /* 0x000fea00078e0200 */
[----:B------:R-:W-:Y:S02]  /*17de0*/  IADD3 R0, R4, c[0x0][0x32c], RZ ;  /* 0x0000cb0004007a10 */ /* 0x000fe40007ffe0ff */
[----:B------:R-:W-:Y:S02]  /*17df0*/  IMNMX R2, R2, R4, !PT ;  /* 0x0000000402027217 */ /* 0x000fe40007800200 */
[----:B------:R-:W-:Y:S02]  /*17e00*/  IMNMX R3, R3, R0, PT ;  /* 0x0000000003037217 */ /* 0x000fe40003800200 */
.L_x_1282:
[----:B------:R-:W-:Y:S01]  /*17e10*/  FMNMX.FTZ R169, R16, R164, !PT ;  /* 0x000000a410a97209 */ /* 0x000fe20007810000 */
[----:B------:R-:W-:Y:S01]  /*17e20*/  LDSM.16.MT88.4 R36, [R222+0x2080] ;  /* 0x00208000de24783b */ /* 0x000fe20000004200 */
[----:B------:R-:W-:Y:S02]  /*17e30*/  ISETP.GT.AND P0, PT, R2, RZ, !P2 ;  /* 0x000000ff0200720c */ /* 0x000fe40005704270 */
[----:B------:R-:W-:Y:S02]  /*17e40*/  FMNMX.FTZ R169, R5, R169, !PT ;  /* 0x000000a905a97209 */ /* 0x000fe40007810000 */
[----:B------:R-:W-:Y:S02]  /*17e50*/  ISETP.LT.OR P0, PT, R3, 0x1, P0 ;  /* 0x000000010300780c */ /* 0x000fe40000701670 */
[----:B------:R-:W-:Y:S02]  /*17e60*/  FMNMX.FTZ R169, R194, R169, !PT ;  /* 0x000000a9c2a97209 */ /* 0x000fe40007810000 */
[----:B------:R-:W-:Y:S02]  /*17e70*/  FSEL R10, R10, -INF , !P0 ;  /* 0xff8000000a0a7808 */ /* 0x000fe40004000000 */
        /* <DEDUP_REMOVED lines=13> */
[----:B------:R-:W-:Y:S02]  /*17f50*/  FMNMX.FTZ R0, R7, R166, !PT ;  /* 0x000000a607007209 */ /* 0x000fe40007810000 */
[----:B------:R-:W-:Y:S02]  /*17f60*/  FMNMX.FTZ R169, R242, R169, !PT ;  /* 0x000000a9f2a97209 */ /* 0x000fe40007810000 */
[----:B------:R-:W-:Y:S02]  /*17f70*/  FSEL R14, R14, -INF , !P0 ;  /* 0xff8000000e0e7808 */ /* 0x000fe40004000000 */
[----:B------:R-:W-:Y:S02]  /*17f80*/  FMNMX.FTZ R169, R244, R169, !PT ;  /* 0x000000a9f4a97209 */ /* 0x000fe40007810000 */
[----:B------:R-:W-:Y:S02]  /*17f90*/  ISETP.NE.AND P0, PT, R192, RZ, PT ;  /* 0x000000ffc000720c */ /* 0x000fe40003f05270 */
[----:B------:R-:W-:Y:S01]  /*17fa0*/  FMNMX.FTZ R0, R20, R0, !PT ;  /* 0x0000000014007209 */ /* 0x000fe20007810000 */
[----:B------:R-:W1:Y:S01]  /*17fb0*/  SHFL.BFLY PT, R6, R169, 0x2, 0x1f ;  /* 0x0c401f00a9067f89 */ /* 0x000e6200000e0000 */
        /* <DEDUP_REMOVED lines=12> */
[----:B-1----:R-:W-:Y:S02]  /*18080*/  FMNMX.FTZ R169, R169, R6, !PT ;  /* 0x00000006a9a97209 */ /* 0x002fe40007810000 */
[----:B------:R-:W-:Y:S02]  /*18090*/  ISETP.NE.AND P0, PT, R19, RZ, PT ;  /* 0x000000ff1300720c */ /* 0x000fe40003f05270 */
[----:B------:R-:W-:Y:S01]  /*180a0*/  FMNMX.FTZ R0, R207, R0, !PT ;  /* 0x00000000cf007209 */ /* 0x000fe20007810000 */
[----:B------:R-:W1:Y:S01]  /*180b0*/  SHFL.BFLY PT, R6, R169, 0x1, 0x1f ;  /* 0x0c201f00a9067f89 */ /* 0x000e6200000e0000 */
[----:B------:R-:W-:Y:S02]  /*180c0*/  ISETP.GT.AND P0, PT, R2, 0x11, !P0 ;  /* 0x000000110200780c */ /* 0x000fe40004704270 */
[----:B------:R-:W-:Y:S02]  /*180d0*/  ISETP.NE.AND P1, PT, R18, RZ, PT ;  /* 0x000000ff1200720c */ /* 0x000fe40003f25270 */
[----:B------:R-:W-:Y:S02]  /*180e0*/  ISETP.LT.OR P0, PT, R3, 0x12, P0 ;  /* 0x000000120300780c */ /* 0x000fe40000701670 */
[----:B------:R-:W-:Y:S02]  /*180f0*/  FMNMX.FTZ R0, R240, R0, !PT ;  /* 0x00000000f0007209 */ /* 0x000fe40007810000 */
[----:B------:R-:W-:Y:S02]  /*18100*/  FSEL R209, R27, -INF , !P0 ;  /* 0xff8000001bd17808 */ /* 0x000fe40004000000 */
[----:B------:R-:W-:Y:S02]  /*18110*/  FMNMX.FTZ R0, R241, R0, !PT ;  /* 0x00000000f1007209 */ /* 0x000fe40007810000 */
[----:B------:R-:W-:Y:S02]  /*18120*/  ISETP.GT.AND P0, PT, R2, 0x18, !P1 ;  /* 0x000000180200780c */ /* 0x000fe40004f04270 */
[----:B------:R-:W-:Y:S02]  /*18130*/  ISETP.NE.AND P2, PT, R17, RZ, PT ;  /* 0x000000ff1100720c */ /* 0x000fe40003f45270 */
[----:B------:R-:W-:Y:S02]  /*18140*/  ISETP.LT.OR P0, PT, R3, 0x19, P0 ;  /* 0x000000190300780c */ /* 0x000fe40000701670 */
[----:B------:R-:W-:Y:S02]  /*18150*/  FMNMX.FTZ R0, R246, R0, !PT ;  /* 0x00000000f6007209 */ /* 0x000fe40007810000 */
[----:B------:R-:W-:Y:S02]  /*18160*/  FMNMX.FTZ R4, R8, R170, !PT ;  /* 0x000000aa08047209 */ /* 0x000fe40007810000 */
[----:B------:R-:W-:Y:S02]  /*18170*/  FSEL R212, R30, -INF , !P0 ;  /* 0xff8000001ed47808 */ /* 0x000fe40004000000 */
[----:B-1----:R-:W-:Y:S02]  /*18180*/  FMNMX.FTZ R169, R169, R6, !PT ;  /* 0x00000006a9a97209 */ /* 0x002fe40007810000 */
[----:B------:R-:W-:Y:S02]  /*18190*/  FMNMX.FTZ R0, R247, R0, !PT ;  /* 0x00000000f7007209 */ /* 0x000fe40007810000 */
[----:B------:R-:W-:Y:S01]  /*181a0*/  ISETP.GT.AND P0, PT, R2, 0x19, !P2 ;  /* 0x000000190200780c */ /* 0x000fe20005704270 */
[C---:B------:R-:W-:Y:S01]  /*181b0*/  FMUL.FTZ R173, R169.reuse, c[0x0][0x2d0] ;  /* 0x0000b400a9ad7a20 */ /* 0x040fe20000410000 */
[----:B------:R-:W-:Y:S01]  /*181c0*/  FSETP.NEU.FTZ.AND P2, PT, R169, -INF , PT ;  /* 0xff800000a900780b */ /* 0x000fe20003f5d000 */
[----:B------:R-:W1:Y:S01]  /*181d0*/  SHFL.BFLY PT, R168, R0, 0x2, 0x1f ;  /* 0x0c401f0000a87f89 */ /* 0x000e6200000e0000 */
[----:B------:R-:W-:Y:S02]  /*181e0*/  FMNMX.FTZ R4, R9, R4, !PT ;  /* 0x0000000409047209 */ /* 0x000fe40007810000 */
[----:B------:R-:W-:Y:S02]  /*181f0*/  FSEL R173, R173, RZ, P2 ;  /* 0x000000ffadad7208 */ /* 0x000fe40001000000 */
[----:B------:R-:W-:Y:S02]  /*18200*/  FMNMX.FTZ R4, R12, R4, !PT ;  /* 0x000000040c047209 */ /* 0x000fe40007810000 */
[----:B------:R-:W-:Y:S01]  /*18210*/  ISETP.LT.OR P0, PT, R3, 0x1a, P0 ;  /* 0x0000001a0300780c */ /* 0x000fe20000701670 */
[--C-:B------:R-:W-:Y:S01]  /*18220*/  FFMA.FTZ R5, R5, c[0x0][0x2d0], -R173.reuse ;  /* 0x0000b40005057a23 */ /* 0x100fe200000108ad */
[----:B------:R-:W-:Y:S01]  /*18230*/  FMNMX.FTZ R4, R13, R4, !PT ;  /* 0x000000040d047209 */ /* 0x000fe20007810000 */
[--C-:B------:R-:W-:Y:S01]  /*18240*/  FFMA.FTZ R16, R16, c[0x0][0x2d0], -R173.reuse ;  /* 0x0000b40010107a23 */ /* 0x100fe200000108ad */
[----:B------:R-:W-:Y:S01]  /*18250*/  FSEL R213, R31, -INF , !P0 ;  /* 0xff8000001fd57808 */ /* 0x000fe20004000000 */
[----:B------:R2:W-:Y:S01]  /*18260*/  MUFU.EX2 R49, R5 ;  /* 0x0000000500317308 */ /* 0x0005e20000000800 */
[----:B------:R-:W-:Y:S02]  /*18270*/  FMNMX.FTZ R4, R204, R4, !PT ;  /* 0x00000004cc047209 */ /* 0x000fe40007810000 */
[----:B------:R-:W-:Y:S02]  /*18280*/  ISETP.GT.AND P0, PT, R2, 0x20, !P5 ;  /* 0x000000200200780c */ /* 0x000fe40006f04270 */
[----:B------:R-:W-:Y:S02]  /*18290*/  FMNMX.FTZ R4, R206, R4, !PT ;  /* 0x00000004ce047209 */ /* 0x000fe40007810000 */
[----:B------:R-:W-:Y:S02]  /*182a0*/  ISETP.LT.OR P0, PT, R3, 0x21, P0 ;  /* 0x000000210300780c */ /* 0x000fe40000701670 */
[----:B------:R-:W-:Y:S01]  /*182b0*/  FMNMX.FTZ R4, R210, R4, !PT ;  /* 0x00000004d2047209 */ /* 0x000fe20007810000 */
[----:B------:R-:W-:Y:S01]  /*182c0*/  MUFU.EX2 R21, R16 ;  /* 0x0000001000157308 */ /* 0x000fe20000000800 */
[----:B------:R-:W-:Y:S02]  /*182d0*/  FSEL R243, R42, -INF , !P0 ;  /* 0xff8000002af37808 */ /* 0x000fe40004000000 */
        /* <DEDUP_REMOVED lines=11> */
[----:B------:R-:W-:Y:S01]  /*18390*/  ISETP.GT.AND P0, PT, R2, 0x21, !P4 ;  /* 0x000000210200780c */ /* 0x000fe20006704270 */
[----:B------:R2:W-:Y:S01]  /*183a0*/  MUFU.EX2 R34, R4 ;  /* 0x0000000400227308 */ /* 0x0005e20000000800 */
[----:B------:R-:W-:Y:S01]  /*183b0*/  FMNMX.FTZ R5, R15, R5, !PT ;  /* 0x000000050f057209 */ /* 0x000fe20007810000 */
[----:B------:R-:W3:Y:S01]  /*183c0*/  SHFL.BFLY PT, R167, R0, 0x2, 0x1f ;  /* 0x0c401f0000a77f89 */ /* 0x000ee200000e0000 */
[----:B------:R-:W-:Y:S02]  /*183d0*/  ISETP.LT.OR P0, PT, R3, 0x22, P0 ;  /* 0x000000220300780c */ /* 0x000fe40000701670 */
[----:B------:R-:W-:Y:S02]  /*183e0*/  FMNMX.FTZ R5, R208, R5, !PT ;  /* 0x00000005d0057209 */ /* 0x000fe40007810000 */
[----:B------:R-:W-:Y:S02]  /*183f0*/  FSEL R215, R43, -INF , !P0 ;  /* 0xff8000002bd77808 */ /* 0x000fe40004000000 */
[----:B------:R-:W-:Y:S02]  /*18400*/  ISETP.GT.AND P0, PT, R2, 0x28, !P3 ;  /* 0x000000280200780c */ /* 0x000fe40005f04270 */
[----:B------:R-:W-:Y:S02]  /*18410*/  FMNMX.FTZ R5, R209, R5, !PT ;  /* 0x00000005d1057209 */ /* 0x000fe40007810000 */
[----:B-1----:R-:W-:Y:S02]  /*18420*/  FMNMX.FTZ R168, R168, R6, !PT ;  /* 0x00000006a8a87209 */ /* 0x002fe40007810000 */
[----:B------:R-:W-:Y:S02]  /*18430*/  ISETP.LT.OR P0, PT, R3, 0x29, P0 ;  /* 0x000000290300780c */ /* 0x000fe40000701670 */
[C---:B------:R-:W-:Y:S01]  /*18440*/  FSETP.NEU.FTZ.AND P1, PT, R168.reuse, -INF , PT ;  /* 0xff800000a800780b */ /* 0x040fe20003f3d000 */
[----:B------:R-:W-:Y:S01]  /*18450*/  FMUL.FTZ R174, R168, c[0x0][0x2d0] ;  /* 0x0000b400a8ae7a20 */ /* 0x000fe20000410000 */
[----:B------:R-:W-:Y:S02]  /*18460*/  FSEL R214, R46, -INF , !P0 ;  /* 0xff8000002ed67808 */ /* 0x000fe40004000000 */
[----:B------:R-:W-:Y:S02]  /*18470*/  ISETP.GT.AND P0, PT, R2, 0x29, !P6 ;  /* 0x000000290200780c */ /* 0x000fe40007704270 */
[----:B------:R-:W-:Y:S01]  /*18480*/  FSEL R174, R174, RZ, P1 ;  /* 0x000000ffaeae7208 */ /* 0x000fe20000800000 */
[----:B--2---:R-:W-:Y:S01]  /*18490*/  FFMA.FTZ R4, R195, c[0x0][0x2d0], -R173 ;  /* 0x0000b400c3047a23 */ /* 0x004fe200000108ad */
[----:B------:R-:W-:Y:S02]  /*184a0*/  ISETP.LT.OR P0, PT, R3, 0x2a, P0 ;  /* 0x0000002a0300780c */ /* 0x000fe40000701670 */
[----:B---3--:R-:W-:Y:S01]  /*184b0*/  FMNMX.FTZ R167, R0, R167, !PT ;  /* 0x000000a700a77209 */ /* 0x008fe20007810000 */
[----:B------:R1:W2:Y:S01]  /*184c0*/  MUFU.EX2 R40, R4 ;  /* 0x0000000400287308 */ /* 0x0002a20000000800 */
[--C-:B------:R-:W-:Y:S01]  /*184d0*/  FFMA.FTZ R0, R7, c[0x0][0x2d0], -R174.reuse ;  /* 0x0000b40007007a23 */ /* 0x100fe200000108ae */
[----:B------:R-:W-:Y:S01]  /*184e0*/  FMNMX.FTZ R5, R212, R5, !PT ;  /* 0x00000005d4057209 */ /* 0x000fe20007810000 */
[--C-:B------:R-:W-:Y:S01]  /*184f0*/  FFMA.FTZ R3, R197, c[0x0][0x2d0], -R174.reuse ;  /* 0x0000b400c5037a23 */ /* 0x100fe200000108ae */
[----:B------:R-:W-:Y:S02]  /*18500*/  FSEL R172, R47, -INF , !P0 ;  /* 0xff8000002fac7808 */ /* 0x000fe40004000000 */
[----:B------:R-:W-:Y:S04]  /*18510*/  FMNMX.FTZ R5, R213, R5, !PT ;  /* 0x00000005d5057209 */ /* 0x000fe80007810000 */
[----:B------:R3:W-:Y:S01]  /*18520*/  MUFU.EX2 R44, R0 ;  /* 0x00000000002c7308 */ /* 0x0007e20000000800 */
[----:B------:R-:W-:Y:S04]  /*18530*/  FMNMX.FTZ R2, R243, R5, !PT ;  /* 0x00000005f3027209 */ /* 0x000fe80007810000 */
[----:B------:R-:W-:Y:S05]  /*18540*/  FMNMX.FTZ R2, R215, R2, !PT ;  /* 0x00000002d7027209 */ /* 0x000fea0007810000 */
[----:B------:R-:W-:Y:S01]  /*18550*/  MUFU.EX2 R41, R3 ;  /* 0x0000000300297308 */ /* 0x000fe20000000800 */
[----:B-1----:R-:W1:Y:S01]  /*18560*/  SHFL.BFLY PT, R4, R167, 0x1, 0x1f ;  /* 0x0c201f00a7047f89 */ /* 0x002e6200000e0000 */
[----:B--2---:R-:W-:Y:S01]  /*18570*/  F2FP.PACK_AB R194, R40, R34 ;  /* 0x0000002228c2723e */ /* 0x004fe200000000ff */
[--C-:B---3--:R-:W-:Y:S07]  /*18580*/  FFMA.FTZ R0, R20, c[0x0][0x2d0], -R174.reuse ;  /* 0x0000b40014007a23 */ /* 0x108fee00000108ae */
[----:B------:R2:W3:Y:S01]  /*18590*/  MUFU.EX2 R48, R0 ;  /* 0x0000000000307308 */ /* 0x0004e20000000800 */
[----:B-1----:R-:W-:Y:S04]  /*185a0*/  FMNMX.FTZ R167, R167, R4, !PT ;  /* 0x00000004a7a77209 */ /* 0x002fe80007810000 */
[C---:B------:R-:W-:Y:S01]  /*185b0*/  FSETP.NEU.FTZ.AND P0, PT, R167.reuse, -INF , PT ;  /* 0xff800000a700780b */ /* 0x040fe20003f1d000 */
[----:B------:R-:W-:Y:S05]  /*185c0*/  FMUL.FTZ R175, R167, c[0x0][0x2d0] ;  /* 0x0000b400a7af7a20 */ /* 0x000fea0000410000 */
[----:B------:R-:W-:Y:S02]  /*185d0*/  FSEL R175, R175, RZ, P0 ;  /* 0x000000ffafaf7208 */ /* 0x000fe40000000000 */
[----:B--2---:R-:W-:Y:S03]  /*185e0*/  FMNMX.FTZ R0, R214, R2, !PT ;  /* 0x00000002d6007209 */ /* 0x004fe60007810000 */
[--C-:B------:R-:W-:Y:S01]  /*185f0*/  FFMA.FTZ R3, R8, c[0x0][0x2d0], -R175.reuse ;  /* 0x0000b40008037a23 */ /* 0x100fe200000108af */
[----:B---3--:R-:W-:Y:S01]  /*18600*/  F2FP.PACK_AB R193, R48, R44 ;  /* 0x0000002c30c1723e */ /* 0x008fe200000000ff */
[----:B------:R-:W-:Y:S01]  /*18610*/  FFMA.FTZ R2, R196, c[0x0][0x2d0], -R174 ;  /* 0x0000b400c4027a23 */ /* 0x000fe200000108ae */
[----:B------:R-:W-:Y:S01]  /*18620*/  FMNMX.FTZ R0, R172, R0, !PT ;  /* 0x00000000ac007209 */ /* 0x000fe20007810000 */
[----:B------:R1:W-:Y:S01]  /*18630*/  MUFU.EX2 R35, R3 ;  /* 0x0000000300237308 */ /* 0x0003e20000000800 */
[--C-:B------:R-:W-:Y:S01]  /*18640*/  FFMA.FTZ R4, R12, c[0x0][0x2d0], -R175.reuse ;  /* 0x0000b4000c047a23 */ /* 0x100fe200000108af */
[----:B------:R-:W-:Y:S02]  /*18650*/  MOV R196, R21 ;  /* 0x0000001500c47202 */ /* 0x000fe40000000f00 */
[----:B------:R-:W-:Y:S02]  /*18660*/  LDSM.16.MT88.4 R20, [R221+0x2080] ;  /* 0x00208000dd14783b */ /* 0x000fe40000004200 */
[----:B------:R-:W-:Y:S04]  /*18670*/  F2FP.PACK_AB R192, R49, R196 ;  /* 0x000000c431c0723e */ /* 0x000fe800000000ff */
[----:B------:R2:W3:Y:S10]  /*18680*/  MUFU.EX2 R18, R2 ;  /* 0x0000000200127308 */ /* 0x0004f40000000800 */
[----:B------:R-:W-:Y:S01]  /*18690*/  MUFU.EX2 R17, R4 ;  /* 0x0000000400117308 */ /* 0x000fe20000000800 */
[--C-:B-1----:R-:W-:Y:S09]  /*186a0*/  FFMA.FTZ R3, R9, c[0x0][0x2d0], -R175.reuse ;  /* 0x0000b40009037a23 */ /* 0x102ff200000108af */
[----:B------:R1:W-:Y:S01]  /*186b0*/  MUFU.EX2 R33, R3 ;  /* 0x0000000300217308 */ /* 0x0003e20000000800 */
[----:B--2---:R-:W1:Y:S01]  /*186c0*/  SHFL.BFLY PT, R2, R0, 0x2, 0x1f ;  /* 0x0c401f0000027f89 */ /* 0x004e6200000e0000 */
[----:B---3--:R-:W-:Y:S02]  /*186d0*/  F2FP.PACK_AB R195, R41, R18 ;  /* 0x0000001229c3723e */ /* 0x008fe400000000ff */
[----:B-1----:R-:W-:Y:S01]  /*186e0*/  FMNMX.FTZ R3, R0, R2, !PT ;  /* 0x0000000200037209 */ /* 0x002fe20007810000 */
[----:B------:R-:W-:Y:S01]  /*186f0*/  FFMA.FTZ R2, R13, c[0x0][0x2d0], -R175 ;  /* 0x0000b4000d027a23 */ /* 0x000fe200000108af */
[----:B------:R-:W-:Y:S04]  /*18700*/  FSEL R0, R169, RZ, P2 ;  /* 0x000000ffa9007208 */ /* 0x000fe80001000000 */
        /* <DEDUP_REMOVED lines=14> */
[C---:B------:R-:W-:Y:S01]  /*187f0*/  FMUL.FTZ R16, R165.reuse, R188 ;  /* 0x000000bca5107220 */ /* 0x040fe20000410000 */
[----:B------:R-:W-:Y:S01]  /*18800*/  MOV R188, R17 ;  /* 0x0000001100bc7202 */ /* 0x000fe20000000f00 */
[----:B------:R-:W-:Y:S01]  /*18810*/  FADD.FTZ R0, -R0, R170 ;  /* 0x000000aa00007221 */ /* 0x000fe20000010100 */
[----:B------:R-:W-:Y:S01]  /*18820*/  FSEL R166, R166, RZ, P0 ;  /* 0x000000ffa6a67208 */ /* 0x000fe20000000000 */
[C---:B------:R-:W-:Y:S01]  /*18830*/  FMUL.FTZ R32, R165.reuse, R144 ;  /* 0x00000090a5207220 */ /* 0x040fe20000410000 */
[----:B------:R-:W-:Y:S01]  /*18840*/  MOV R144, R33 ;  /* 0x0000002100907202 */ /* 0x000fe20000000f00 */
        /* <DEDUP_REMOVED lines=10> */
[----:B-1----:R-:W-:Y:S01]  /*188f0*/  FMUL.FTZ R6, R164, R178 ;  /* 0x000000b2a4067220 */ /* 0x002fe20000410000 */
[----:B------:R-:W-:Y:S01]  /*18900*/  F2FP.PACK_AB R178, R42, R17 ;  /* 0x000000112ab2723e */ /* 0x000fe200000000ff */
[C---:B------:R-:W-:Y:S02]  /*18910*/  FMUL.FTZ R7, R164.reuse, R179 ;  /* 0x000000b3a4077220 */ /* 0x040fe40000410000 */
[----:B------:R-:W-:Y:S01]  /*18920*/  FMUL.FTZ R17, R165, R189 ;  /* 0x000000bda5117220 */ /* 0x000fe20000410000 */
[----:B------:R-:W-:Y:S01]  /*18930*/  MOV R189, R18 ;  /* 0x0000001200bd7202 */ /* 0x000fe20000000f00 */
[C---:B------:R-:W-:Y:S02]  /*18940*/  FMUL.FTZ R18, R164.reuse, R190 ;  /* 0x000000bea4127220 */ /* 0x040fe40000410000 */
[C---:B------:R-:W-:Y:S02]  /*18950*/  FMUL.FTZ R19, R164.reuse, R191 ;  /* 0x000000bfa4137220 */ /* 0x040fe40000410000 */
[----:B------:R-:W-:Y:S02]  /*18960*/  FMUL.FTZ R50, R164, R162 ;  /* 0x000000a2a4327220 */ /* 0x000fe40000410000 */
[--C-:B--2---:R-:W-:Y:S02]  /*18970*/  FFMA.FTZ R0, R10, c[0x0][0x2d0], -R166.reuse ;  /* 0x0000b4000a007a23 */ /* 0x104fe400000108a6 */
[C---:B---3--:R-:W-:Y:S01]  /*18980*/  FMUL.FTZ R8, R2.reuse, R180 ;  /* 0x000000b402087220 */ /* 0x048fe20000410000 */
[----:B------:R-:W-:Y:S01]  /*18990*/  MOV R180, R40 ;  /* 0x0000002800b47202 */ /* 0x000fe20000000f00 */
[----:B------:R1:W-:Y:S01]  /*189a0*/  MUFU.EX2 R216, R0 ;  /* 0x0000000000d87308 */ /* 0x0003e20000000800 */
[C---:B------:R-:W-:Y:S01]  /*189b0*/  FMUL.FTZ R9, R2.reuse, R181 ;  /* 0x000000b502097220 */ /* 0x040fe20000410000 */
[----:B------:R-:W-:Y:S01]  /*189c0*/  MOV R181, R41 ;  /* 0x0000002900b57202 */ /* 0x000fe20000000f00 */
[C---:B------:R-:W-:Y:S02]  /*189d0*/  FMUL.FTZ R12, R2.reuse, R184 ;  /* 0x000000b8020c7220 */ /* 0x040fe40000410000 */
[--C-:B----4-:R-:W-:Y:S02]  /*189e0*/  FFMA.FTZ R4, R15, c[0x0][0x2d0], -R166.reuse ;  /* 0x0000b4000f047a23 */ /* 0x110fe400000108a6 */
[C---:B------:R-:W-:Y:S01]  /*189f0*/  FMUL.FTZ R13, R2.reuse, R185 ;  /* 0x000000b9020d7220 */ /* 0x040fe20000410000 */
[----:B------:R-:W-:Y:S01]  /*18a00*/  MOV R185, R44 ;  /* 0x0000002c00b97202 */ /* 0x000fe20000000f00 */
[C---:B------:R-:W-:Y:S01]  /*18a10*/  FMUL.FTZ R24, R2.reuse, R136 ;  /* 0x0000008802187220 */ /* 0x040fe20000410000 */
[----:B------:R2:W3:Y:S01]  /*18a20*/  MUFU.EX2 R45, R4 ;  /* 0x00000004002d7308 */ /* 0x0004e20000000800 */
[C---:B------:R-:W-:Y:S02]  /*18a30*/  FMUL.FTZ R25, R2.reuse, R137 ;  /* 0x0000008902197220 */ /* 0x040fe40000410000 */
[C---:B------:R-:W-:Y:S02]  /*18a40*/  FMUL.FTZ R29, R2.reuse, R141 ;  /* 0x0000008d021d7220 */ /* 0x040fe40000410000 */
[C---:B------:R-:W-:Y:S02]  /*18a50*/  FMUL.FTZ R28, R2.reuse, R140 ;  /* 0x0000008c021c7220 */ /* 0x040fe40000410000 */
[C---:B------:R-:W-:Y:S02]  /*18a60*/  FMUL.FTZ R40, R2.reuse, R152 ;  /* 0x0000009802287220 */ /* 0x040fe40000410000 */
[C---:B------:R-:W-:Y:S02]  /*18a70*/  FMUL.FTZ R41, R2.reuse, R153 ;  /* 0x0000009902297220 */ /* 0x040fe40000410000 */
[----:B------:R-:W-:Y:S02]  /*18a80*/  FMUL.FTZ R44, R2, R156 ;  /* 0x0000009c022c7220 */ /* 0x000fe40000410000 */
[C---:B------:R-:W-:Y:S01]  /*18a90*/  FMUL.FTZ R51, R164.reuse, R163 ;  /* 0x000000a3a4337220 */ /* 0x040fe20000410000 */
[----:B------:R-:W-:Y:S01]  /*18aa0*/  MOV R163, R144 ;  /* 0x0000009000a37202 */ /* 0x000fe20000000f00 */
[----:B-1----:R-:W-:Y:S02]  /*18ab0*/  FFMA.FTZ R0, R11, c[0x0][0x2d0], -R166 ;  /* 0x0000b4000b007a23 */ /* 0x002fe400000108a6 */
[C---:B------:R-:W-:Y:S02]  /*18ac0*/  FMUL.FTZ R54, R164.reuse, R54 ;  /* 0x00000036a4367220 */ /* 0x040fe40000410000 */
[----:B------:R1:W4:Y:S01]  /*18ad0*/  MUFU.EX2 R217, R0 ;  /* 0x0000000000d97308 */ /* 0x0003220000000800 */
[----:B------:R-:W-:Y:S02]  /*18ae0*/  FMUL.FTZ R55, R164, R55 ;  /* 0x00000037a4377220 */ /* 0x000fe40000410000 */
[----:B------:R-:W-:Y:S02]  /*18af0*/  FMUL.FTZ R56, R2, R56 ;  /* 0x0000003802387220 */ /* 0x000fe40000410000 */
[----:B--2---:R-:W-:Y:S01]  /*18b00*/  FMUL.FTZ R4, R165, R176 ;  /* 0x000000b0a5047220 */ /* 0x004fe20000410000 */
[----:B------:R-:W-:Y:S01]  /*18b10*/  F2FP.PACK_AB R176, R33, R35 ;  /* 0x0000002321b0723e */ /* 0x000fe200000000ff */
[----:B------:R-:W-:Y:S01]  /*18b20*/  FMUL.FTZ R33, R165, R145 ;  /* 0x00000091a5217220 */ /* 0x000fe20000410000 */
[----:B------:R-:W-:Y:S01]  /*18b30*/  MOV R145, R34 ;  /* 0x0000002200917202 */ /* 0x000fe20000000f00 */
[C---:B------:R-:W-:Y:S01]  /*18b40*/  FMUL.FTZ R34, R164.reuse, R146 ;  /* 0x00000092a4227220 */ /* 0x040fe20000410000 */
[----:B------:R-:W-:Y:S01]  /*18b50*/  MOV R146, R35 ;  /* 0x0000002300927202 */ /* 0x000fe20000000f00 */
[----:B------:R-:W-:Y:S01]  /*18b60*/  FMUL.FTZ R35, R164, R147 ;  /* 0x00000093a4237220 */ /* 0x000fe20000410000 */
[-C--:B------:R-:W-:Y:S05]  /*18b70*/  HMMA.16816.F32 R4, R192, R20.reuse, R4 ;  /* 0x00000014c004723c */ /* 0x080fea0000001804 */
[----:B---3--:R-:W-:Y:S01]  /*18b80*/  F2FP.PACK_AB R179, R45, R43 ;  /* 0x0000002b2db3723e */ /* 0x008fe200000000ff */
[C---:B------:R-:W-:Y:S01]  /*18b90*/  FMUL.FTZ R57, R2.reuse, R57 ;  /* 0x0000003902397220 */ /* 0x040fe20000410000 */
[----:B------:R-:W-:Y:S01]  /*18ba0*/  MOV R147, R49 ;  /* 0x0000003100937202 */ /* 0x000fe20000000f00 */
[----:B------:R-:W-:Y:S01]  /*18bb0*/  FMUL.FTZ R49, R165, R161 ;  /* 0x000000a1a5317220 */ /* 0x000fe20000410000 */
[----:B------:R-:W-:Y:S03]  /*18bc0*/  MOV R162, R145 ;  /* 0x0000009100a27202 */ /* 0x000fe60000000f00 */
[----:B-1----:R-:W-:Y:S01]  /*18bd0*/  FSEL R0, R3, RZ, P0 ;  /* 0x000000ff03007208 */ /* 0x002fe20000000000 */
[C---:B------:R-:W-:Y:S01]  /*18be0*/  FMUL.FTZ R60, R2.reuse, R60 ;  /* 0x0000003c023c7220 */ /* 0x040fe20000410000 */
[----:B----4-:R-:W-:Y:S01]  /*18bf0*/  F2FP.PACK_AB R177, R217, R216 ;  /* 0x000000d8d9b1723e */ /* 0x010fe200000000ff */
[----:B------:R-:W-:Y:S01]  /*18c00*/  FMUL.FTZ R61, R2, R61 ;  /* 0x0000003d023d7220 */ /* 0x000fe20000410000 */
[----:B------:R-:W-:Y:S01]  /*18c10*/  ISETP.GT.AND P0, PT, R238, UR4, PT ;  /* 0x00000004ee007c0c */ /* 0x000fe2000bf04270 */
[----:B------:R-:W-:Y:S01]  /*18c20*/  FADD.FTZ R0, -R0, R171 ;  /* 0x000000ab00007221 */ /* 0x000fe20000010100 */
[----:B------:R-:W-:Y:S01]  /*18c30*/  IADD3 R238, R238, -0x1, RZ ;  /* 0xffffffffeeee7810 */ /* 0x000fe20007ffe0ff */
[----:B------:R-:W-:Y:S02]  /*18c40*/  FMUL.FTZ R66, R164, R66 ;  /* 0x00000042a4427220 */ /* 0x000fe40000410000 */
[----:B------:R-:W-:Y:S02]  /*18c50*/  FMUL.FTZ R0, R0, c[0x0][0x2d0] ;  /* 0x0000b40000007a20 */ /* 0x000fe40000410000 */
[C---:B------:R-:W-:Y:S02]  /*18c60*/  FMUL.FTZ R67, R164.reuse, R67 ;  /* 0x00000043a4437220 */ /* 0x040fe40000410000 */
[C---:B------:R-:W-:Y:S02]  /*18c70*/  FMUL.FTZ R70, R164.reuse, R70 ;  /* 0x00000046a4467220 */ /* 0x040fe40000410000 */
[----:B------:R-:W1:Y:S01]  /*18c80*/  MUFU.EX2 R0, R0 ;  /* 0x0000000000007308 */ /* 0x000e620000000800 */
[----:B------:R-:W-:Y:S02]  /*18c90*/  FMUL.FTZ R71, R164, R71 ;  /* 0x00000047a4477220 */ /* 0x000fe40000410000 */
[C---:B------:R-:W-:Y:S02]  /*18ca0*/  FMUL.FTZ R72, R2.reuse, R72 ;  /* 0x0000004802487220 */ /* 0x040fe40000410000 */
[C---:B------:R-:W-:Y:S02]  /*18cb0*/  FMUL.FTZ R73, R2.reuse, R73 ;  /* 0x0000004902497220 */ /* 0x040fe40000410000 */
[C---:B------:R-:W-:Y:S02]  /*18cc0*/  FMUL.FTZ R76, R2.reuse, R76 ;  /* 0x0000004c024c7220 */ /* 0x040fe40000410000 */
[----:B------:R-:W-:Y:S02]  /*18cd0*/  FMUL.FTZ R77, R2, R77 ;  /* 0x0000004d024d7220 */ /* 0x000fe40000410000 */
[C---:B------:R-:W-:Y:S02]  /*18ce0*/  FMUL.FTZ R80, R165.reuse, R80 ;  /* 0x00000050a5507220 */ /* 0x040fe40000410000 */
[----:B------:R-:W-:Y:S02]  /*18cf0*/  FMUL.FTZ R81, R165, R81 ;  /* 0x00000051a5517220 */ /* 0x000fe40000410000 */
[C---:B------:R-:W-:Y:S02]  /*18d00*/  FMUL.FTZ R82, R164.reuse, R82 ;  /* 0x00000052a4527220 */ /* 0x040fe40000410000 */
[----:B------:R-:W-:Y:S02]  /*18d10*/  FMUL.FTZ R83, R164, R83 ;  /* 0x00000053a4537220 */ /* 0x000fe40000410000 */
[--C-:B------:R-:W-:Y:S02]  /*18d20*/  FFMA.FTZ R140, R199, c[0x0][0x2d0], -R173.reuse ;  /* 0x0000b400c78c7a23 */ /* 0x100fe400000108ad */
[C---:B------:R-:W-:Y:S02]  /*18d30*/  FMUL.FTZ R84, R165.reuse, R84 ;  /* 0x00000054a5547220 */ /* 0x040fe40000410000 */
[----:B------:R-:W-:Y:S01]  /*18d40*/  MUFU.EX2 R156, R140 ;  /* 0x0000008c009c7308 */ /* 0x000fe20000000800 */
[C---:B-1----:R-:W-:Y:S02]  /*18d50*/  FMUL.FTZ R11, R0.reuse, R183 ;  /* 0x000000b7000b7220 */ /* 0x042fe40000410000 */
[C---:B------:R-:W-:Y:S01]  /*18d60*/  FMUL.FTZ R10, R0.reuse, R182 ;  /* 0x000000b6000a7220 */ /* 0x040fe20000410000 */
[----:B------:R-:W-:Y:S01]  /*18d70*/  MOV R182, R42 ;  /* 0x0000002a00b67202 */ /* 0x000fe20000000f00 */
[C---:B------:R-:W-:Y:S02]  /*18d80*/  FMUL.FTZ R26, R0.reuse, R138 ;  /* 0x0000008a001a7220 */ /* 0x040fe40000410000 */
[C---:B------:R-:W-:Y:S02]  /*18d90*/  FMUL.FTZ R27, R0.reuse, R139 ;  /* 0x0000008b001b7220 */ /* 0x040fe40000410000 */
[----:B------:R-:W-:Y:S01]  /*18da0*/  LDSM.16.MT88.4 R136, [R223+0x2080] ;  /* 0x00208000df88783b */ /* 0x000fe20000004200 */
[C---:B------:R-:W-:Y:S04]  /*18db0*/  HMMA.16816.F32 R8, R176.reuse, R20, R8 ;  /* 0x00000014b008723c */ /* 0x040fe80000001808 */
[C---:B------:R-:W-:Y:S02]  /*18dc0*/  FMUL.FTZ R15, R0.reuse, R187 ;  /* 0x000000bb000f7220 */ /* 0x040fe40000410000 */
[C---:B------:R-:W-:Y:S01]  /*18dd0*/  FMUL.FTZ R14, R0.reuse, R186 ;  /* 0x000000ba000e7220 */ /* 0x040fe20000410000 */
[----:B------:R-:W-:Y:S01]  /*18de0*/  MOV R186, R43 ;  /* 0x0000002b00ba7202 */ /* 0x000fe20000000f00 */
[C---:B------:R-:W-:Y:S04]  /*18df0*/  FMUL.FTZ R20, R165.reuse, R132 ;  /* 0x00000084a5147220 */ /* 0x040fe80000410000 */
[C---:B------:R-:W-:Y:S01]  /*18e00*/  FMUL.FTZ R21, R165.reuse, R133 ;  /* 0x00000085a5157220 */ /* 0x040fe20000410000 */
[-C--:B------:R-:W-:Y:S03]  /*18e10*/  HMMA.16816.F32 R12, R176, R22.reuse, R12 ;  /* 0x00000016b00c723c */ /* 0x080fe6000000180c */
[C---:B------:R-:W-:Y:S02]  /*18e20*/  FMUL.FTZ R30, R0.reuse, R142 ;  /* 0x0000008e001e7220 */ /* 0x040fe40000410000 */
[C---:B------:R-:W-:Y:S02]  /*18e30*/  FMUL.FTZ R31, R0.reuse, R143 ;  /* 0x0000008f001f7220 */ /* 0x040fe40000410000 */
[C---:B------:R-:W-:Y:S01]  /*18e40*/  FMUL.FTZ R42, R0.reuse, R154 ;  /* 0x0000009a002a7220 */ /* 0x040fe20000410000 */
[C---:B------:R-:W-:Y:S04]  /*18e50*/  HMMA.16816.F32 R16, R192.reuse, R22, R16 ;  /* 0x00000016c010723c */ /* 0x040fe80000001810 */
[C---:B------:R-:W-:Y:S02]  /*18e60*/  FMUL.FTZ R43, R0.reuse, R155 ;  /* 0x0000009b002b7220 */ /* 0x040fe40000410000 */
[----:B------:R-:W-:Y:S01]  /*18e70*/  FMUL.FTZ R46, R0, R158 ;  /* 0x0000009e002e7220 */ /* 0x000fe20000410000 */
[----:B------:R-:W-:Y:S01]  /*18e80*/  MOV R158, R147 ;  /* 0x00000093009e7202 */ /* 0x000fe20000000f00 */
[C---:B------:R-:W-:Y:S01]  /*18e90*/  FMUL.FTZ R22, R164.reuse, R134 ;  /* 0x00000086a4167220 */ /* 0x040fe20000410000 */
[----:B------:R-:W-:Y:S03]  /*18ea0*/  LDSM.16.MT88.4 R152, [R223+0x2880] ;  /* 0x00288000df98783b */ /* 0x000fe60000004200 */
[----:B------:R-:W-:Y:S02]  /*18eb0*/  FMUL.FTZ R23, R164, R135 ;  /* 0x00000087a4177220 */ /* 0x000fe40000410000 */
[C---:B------:R-:W-:Y:S01]  /*18ec0*/  FMUL.FTZ R47, R0.reuse, R159 ;  /* 0x0000009f002f7220 */ /* 0x040fe20000410000 */
[----:B------:R-:W-:Y:S01]  /*18ed0*/  MOV R159, R146 ;  /* 0x00000092009f7202 */ /* 0x000fe20000000f00 */
[C---:B------:R-:W-:Y:S01]  /*18ee0*/  FMUL.FTZ R58, R0.reuse, R58 ;  /* 0x0000003a003a7220 */ /* 0x040fe20000410000 */
[----:B------:R-:W1:Y:S01]  /*18ef0*/  LDSM.16.MT88.4 R132, [R224+0x2080] ;  /* 0x00208000e084783b */ /* 0x000e620000004200 */
[C---:B------:R-:W-:Y:S01]  /*18f00*/  FMUL.FTZ R59, R0.reuse, R59 ;  /* 0x0000003b003b7220 */ /* 0x040fe20000410000 */
[-C--:B------:R-:W-:Y:S03]  /*18f10*/  HMMA.16816.F32 R20, R192, R36.reuse, R20 ;  /* 0x00000024c014723c */ /* 0x080fe60000001814 */
[C---:B------:R-:W-:Y:S02]  /*18f20*/  FMUL.FTZ R62, R0.reuse, R62 ;  /* 0x0000003e003e7220 */ /* 0x040fe40000410000 */
[C---:B------:R-:W-:Y:S01]  /*18f30*/  FMUL.FTZ R63, R0.reuse, R63 ;  /* 0x0000003f003f7220 */ /* 0x040fe20000410000 */
[----:B------:R-:W-:Y:S01]  /*18f40*/  LDSM.16.MT88.4 R144, [R222+0x2880] ;  /* 0x00288000de90783b */ /* 0x000fe20000004200 */
[C---:B------:R-:W-:Y:S01]  /*18f50*/  FMUL.FTZ R74, R0.reuse, R74 ;  /* 0x0000004a004a7220 */ /* 0x040fe20000410000 */
[C---:B------:R-:W-:Y:S04]  /*18f60*/  HMMA.16816.F32 R24, R176.reuse, R36, R24 ;  /* 0x00000024b018723c */ /* 0x040fe80000001818 */
[C---:B------:R-:W-:Y:S02]  /*18f70*/  FMUL.FTZ R75, R0.reuse, R75 ;  /* 0x0000004b004b7220 */ /* 0x040fe40000410000 */
[----:B------:R-:W-:Y:S02]  /*18f80*/  FMUL.FTZ R78, R0, R78 ;  /* 0x0000004e004e7220 */ /* 0x000fe40000410000 */
[-C--:B------:R-:W-:Y:S04]  /*18f90*/  HMMA.16816.F32 R28, R176, R38.reuse, R28 ;  /* 0x00000026b01c723c */ /* 0x080fe8000000181c */
[C---:B------:R-:W-:Y:S01]  /*18fa0*/  FMUL.FTZ R36, R165.reuse, R148 ;  /* 0x00000094a5247220 */ /* 0x040fe20000410000 */
[----:B------:R-:W-:Y:S01]  /*18fb0*/  MOV R148, R48 ;  /* 0x0000003000947202 */ /* 0x000fe20000000f00 */
[C---:B------:R-:W-:Y:S01]  /*18fc0*/  FMUL.FTZ R37, R165.reuse, R149 ;  /* 0x00000095a5257220 */ /* 0x040fe20000410000 */
[----:B------:R-:W-:Y:S01]  /*18fd0*/  MOV R149, R45 ;  /* 0x0000002d00957202 */ /* 0x000fe20000000f00 */
[C---:B------:R-:W-:Y:S04]  /*18fe0*/  HMMA.16816.F32 R32, R192.reuse, R38, R32 ;  /* 0x00000026c020723c */ /* 0x040fe80000001820 */
[----:B------:R-:W-:Y:S01]  /*18ff0*/  FMUL.FTZ R45, R2, R157 ;  /* 0x0000009d022d7220 */ /* 0x000fe20000410000 */
[----:B------:R-:W-:Y:S01]  /*19000*/  MOV R157, R148 ;  /* 0x00000094009d7202 */ /* 0x000fe20000000f00 */
[C---:B------:R-:W-:Y:S01]  /*19010*/  FMUL.FTZ R48, R165.reuse, R160 ;  /* 0x000000a0a5307220 */ /* 0x040fe20000410000 */
[----:B------:R-:W-:Y:S01]  /*19020*/  MOV R160, R149 ;  /* 0x0000009500a07202 */ /* 0x000fe20000000f00 */
[C---:B------:R-:W-:Y:S04]  /*19030*/  FMUL.FTZ R39, R164.reuse, R151 ;  /* 0x00000097a4277220 */ /* 0x040fe80000410000 */
[----:B------:R-:W-:Y:S02]  /*19040*/  FMUL.FTZ R38, R164, R150 ;  /* 0x00000096a4267220 */ /* 0x000fe40000410000 */
[----:B------:R-:W-:Y:S02]  /*19050*/  FMUL.FTZ R79, R0, R79 ;  /* 0x0000004f004f7220 */ /* 0x000fe40000410000 */
[C---:B------:R-:W-:Y:S02]  /*19060*/  FMUL.FTZ R85, R165.reuse, R85 ;  /* 0x00000055a5557220 */ /* 0x040fe40000410000 */
        /* <DEDUP_REMOVED lines=10> */
[----:B------:R-:W-:Y:S02]  /*19110*/  FMUL.FTZ R93, R2, R93 ;  /* 0x0000005d025d7220 */ /* 0x000fe40000410000 */
[C---:B------:R-:W-:Y:S01]  /*19120*/  HMMA.16816.F32 R48, R192.reuse, R134, R48 ;  /* 0x00000086c030723c */ /* 0x040fe20000001830 */
[----:B------:R-:W1:Y:S03]  /*19130*/  LDSM.16.MT88.4 R132, [R221+0x3880] ;  /* 0x00388000dd84783b */ /* 0x000e660000004200 */
[C---:B------:R-:W-:Y:S02]  /*19140*/  FMUL.FTZ R94, R0.reuse, R94 ;  /* 0x0000005e005e7220 */ /* 0x040fe40000410000 */
[----:B------:R-:W-:Y:S02]  /*19150*/  FMUL.FTZ R95, R0, R95 ;  /* 0x0000005f005f7220 */ /* 0x000fe40000410000 */
[-C--:B------:R-:W-:Y:S04]  /*19160*/  HMMA.16816.F32 R52, R192, R136.reuse, R52 ;  /* 0x00000088c034723c */ /* 0x080fe80000001834 */
        /* <DEDUP_REMOVED lines=10> */
[C---:B------:R-:W-:Y:S02]  /*19210*/  FMUL.FTZ R101, R165.reuse, R101 ;  /* 0x00000065a5657220 */ /* 0x040fe40000410000 */
[C---:B------:R-:W-:Y:S02]  /*19220*/  FMUL.FTZ R102, R164.reuse, R102 ;  /* 0x00000066a4667220 */ /* 0x040fe40000410000 */
        /* <DEDUP_REMOVED lines=14> */
[C---:B------:R-:W-:Y:S02]  /*19310*/  FMUL.FTZ R118, R164.reuse, R118 ;  /* 0x00000076a4767220 */ /* 0x040fe40000410000 */
[C---:B------:R-:W-:Y:S02]  /*19320*/  FMUL.FTZ R119, R164.reuse, R119 ;  /* 0x00000077a4777220 */ /* 0x040fe40000410000 */
[C---:B------:R-:W-:Y:S04]  /*19330*/  FMUL.FTZ R128, R165.reuse, R128 ;  /* 0x00000080a5807220 */ /* 0x040fe80000410000 */
[----:B------:R-:W-:Y:S02]  /*19340*/  FMUL.FTZ R129, R165, R129 ;  /* 0x00000081a5817220 */ /* 0x000fe40000410000 */
[C---:B------:R-:W-:Y:S02]  /*19350*/  FMUL.FTZ R130, R164.reuse, R130 ;  /* 0x00000082a4827220 */ /* 0x040fe40000410000 */
[----:B------:R-:W-:Y:S02]  /*19360*/  FMUL.FTZ R131, R164, R131 ;  /* 0x00000083a4837220 */ /* 0x000fe40000410000 */
[--C-:B------:R-:W-:Y:S02]  /*19370*/  FFMA.FTZ R140, R200, c[0x0][0x2d0], -R174.reuse ;  /* 0x0000b400c88c7a23 */ /* 0x100fe400000108ae */
[C---:B------:R-:W-:Y:S02]  /*19380*/  FMUL.FTZ R104, R2.reuse, R104 ;  /* 0x0000006802687220 */ /* 0x040fe40000410000 */
[----:B------:R3:W4:Y:S01]  /*19390*/  MUFU.EX2 R184, R140 ;  /* 0x0000008c00b87308 */ /* 0x0007220000000800 */
[----:B------:R-:W-:Y:S02]  /*193a0*/  FMUL.FTZ R105, R2, R105 ;  /* 0x0000006902697220 */ /* 0x000fe40000410000 */
[--C-:B--2---:R-:W-:Y:S02]  /*193b0*/  FFMA.FTZ R132, R202, c[0x0][0x2d0], -R173.reuse ;  /* 0x0000b400ca847a23 */ /* 0x104fe400000108ad */
[C---:B------:R-:W-:Y:S02]  /*193c0*/  FMUL.FTZ R106, R0.reuse, R106 ;  /* 0x0000006a006a7220 */ /* 0x040fe40000410000 */
[----:B------:R-:W-:Y:S02]  /*193d0*/  FMUL.FTZ R107, R0, R107 ;  /* 0x0000006b006b7220 */ /* 0x000fe40000410000 */
[C---:B------:R-:W-:Y:S01]  /*193e0*/  FMUL.FTZ R108, R2.reuse, R108 ;  /* 0x0000006c026c7220 */ /* 0x040fe20000410000 */
[----:B------:R2:W5:Y:S01]  /*193f0*/  MUFU.EX2 R191, R132 ;  /* 0x0000008400bf7308 */ /* 0x0005620000000800 */
[-C--:B-1----:R-:W-:Y:S03]  /*19400*/  HMMA.16816.F32 R84, R192, R136.reuse, R84 ;  /* 0x00000088c054723c */ /* 0x082fe60000001854 */
[----:B------:R-:W-:Y:S02]  /*19410*/  FMUL.FTZ R109, R2, R109 ;  /* 0x0000006d026d7220 */ /* 0x000fe40000410000 */
[C---:B------:R-:W-:Y:S02]  /*19420*/  FMUL.FTZ R110, R0.reuse, R110 ;  /* 0x0000006e006e7220 */ /* 0x040fe40000410000 */
[----:B------:R-:W-:Y:S01]  /*19430*/  FMUL.FTZ R111, R0, R111 ;  /* 0x0000006f006f7220 */ /* 0x000fe20000410000 */
[C---:B------:R-:W-:Y:S04]  /*19440*/  HMMA.16816.F32 R88, R176.reuse, R136, R88 ;  /* 0x00000088b058723c */ /* 0x040fe80000001858 */
[C---:B------:R-:W-:Y:S02]  /*19450*/  FMUL.FTZ R120, R2.reuse, R120 ;  /* 0x0000007802787220 */ /* 0x040fe40000410000 */
[----:B---3--:R-:W-:Y:S02]  /*19460*/  FFMA.FTZ R140, R203, c[0x0][0x2d0], -R173 ;  /* 0x0000b400cb8c7a23 */ /* 0x008fe400000108ad */
[-C--:B------:R-:W-:Y:S02]  /*19470*/  HMMA.16816.F32 R92, R176, R138.reuse, R92 ;  /* 0x0000008ab05c723c */ /* 0x080fe4000000185c */
[----:B------:R1:W-:Y:S02]  /*19480*/  MUFU.EX2 R150, R140 ;  /* 0x0000008c00967308 */ /* 0x0003e40000000800 */
[--C-:B------:R-:W-:Y:S02]  /*19490*/  FFMA.FTZ R136, R207, c[0x0][0x2d0], -R174.reuse ;  /* 0x0000b400cf887a23 */ /* 0x100fe400000108ae */
[----:B------:R-:W-:Y:S01]  /*194a0*/  FMUL.FTZ R121, R2, R121 ;  /* 0x0000007902797220 */ /* 0x000fe20000410000 */
[----:B--2---:R-:W2:Y:S01]  /*194b0*/  LDSM.16.MT88.4 R132, [R224+0x3880] ;  /* 0x00388000e084783b */ /* 0x004ea20000004200 */
[C---:B------:R-:W-:Y:S04]  /*194c0*/  HMMA.16816.F32 R96, R192.reuse, R138, R96 ;  /* 0x0000008ac060723c */ /* 0x040fe80000001860 */
[----:B------:R3:W-:Y:S01]  /*194d0*/  MUFU.EX2 R197, R136 ;  /* 0x0000008800c57308 */ /* 0x0007e20000000800 */
[C---:B------:R-:W-:Y:S02]  /*194e0*/  FMUL.FTZ R122, R0.reuse, R122 ;  /* 0x0000007a007a7220 */ /* 0x040fe40000410000 */
[----:B------:R-:W-:Y:S02]  /*194f0*/  FMUL.FTZ R123, R0, R123 ;  /* 0x0000007b007b7220 */ /* 0x000fe40000410000 */
[C---:B------:R-:W-:Y:S03]  /*19500*/  FMUL.FTZ R124, R2.reuse, R124 ;  /* 0x0000007c027c7220 */ /* 0x040fe60000410000 */
[----:B------:R-:W-:Y:S02]  /*19510*/  FMUL.FTZ R125, R2, R125 ;  /* 0x0000007d027d7220 */ /* 0x000fe40000410000 */
[C---:B------:R-:W-:Y:S02]  /*19520*/  FMUL.FTZ R126, R0.reuse, R126 ;  /* 0x0000007e007e7220 */ /* 0x040fe40000410000 */
[----:B------:R-:W-:Y:S02]  /*19530*/  FMUL.FTZ R127, R0, R127 ;  /* 0x0000007f007f7220 */ /* 0x000fe40000410000 */
[----:B-1----:R-:W-:Y:S04]  /*19540*/  FFMA.FTZ R140, R205, c[0x0][0x2d0], -R174 ;  /* 0x0000b400cd8c7a23 */ /* 0x002fe800000108ae */
[----:B------:R1:W-:Y:S01]  /*19550*/  MUFU.EX2 R170, R140 ;  /* 0x0000008c00aa7308 */ /* 0x0003e20000000800 */
[--C-:B---3--:R-:W-:Y:S09]  /*19560*/  FFMA.FTZ R136, R204, c[0x0][0x2d0], -R175.reuse ;  /* 0x0000b400cc887a23 */ /* 0x108ff200000108af */
[----:B------:R3:W-:Y:S01]  /*19570*/  MUFU.EX2 R187, R136 ;  /* 0x0000008800bb7308 */ /* 0x0007e20000000800 */
[-C--:B--2---:R-:W-:Y:S03]  /*19580*/  HMMA.16816.F32 R100, R192, R132.reuse, R100 ;  /* 0x00000084c064723c */ /* 0x084fe60000001864 */
[--C-:B-1----:R-:W-:Y:S05]  /*19590*/  FFMA.FTZ R140, R206, c[0x0][0x2d0], -R175.reuse ;  /* 0x0000b400ce8c7a23 */ /* 0x102fea00000108af */
[C---:B------:R-:W-:Y:S01]  /*195a0*/  HMMA.16816.F32 R104, R176.reuse, R132, R104 ;  /* 0x00000084b068723c */ /* 0x040fe20000001868 */
[----:B------:R1:W2:Y:S06]  /*195b0*/  MUFU.EX2 R190, R140 ;  /* 0x0000008c00be7308 */ /* 0x0002ac0000000800 */
[--C-:B------:R-:W-:Y:S01]  /*195c0*/  FFMA.FTZ R132, R211, c[0x0][0x2d0], -R175.reuse ;  /* 0x0000b400d3847a23 */ /* 0x100fe200000108af */
[-C--:B------:R-:W-:Y:S01]  /*195d0*/  HMMA.16816.F32 R108, R176, R134.reuse, R108 ;  /* 0x00000086b06c723c */ /* 0x080fe2000000186c */
[----:B---3--:R-:W3:Y:S03]  /*195e0*/  LDSM.16.MT88.4 R136, [R223+0x3880] ;  /* 0x00388000df88783b */ /* 0x008ee60000004200 */
[----:B----4-:R-:W-:Y:S01]  /*195f0*/  F2FP.PACK_AB R133, R161, R184 ;  /* 0x000000b8a185723e */ /* 0x010fe200000000ff */
[----:B------:R4:W-:Y:S03]  /*19600*/  MUFU.EX2 R252, R132 ;  /* 0x0000008400fc7308 */ /* 0x0009e60000000800 */
[C---:B------:R-:W-:Y:S04]  /*19610*/  HMMA.16816.F32 R112, R192.reuse, R134, R112 ;  /* 0x00000086c070723c */ /* 0x040fe80000001870 */
[----:B-1----:R-:W-:Y:S04]  /*19620*/  FFMA.FTZ R140, R210, c[0x0][0x2d0], -R175 ;  /* 0x0000b400d28c7a23 */ /* 0x002fe800000108af */
[----:B------:R1:W1:Y:S01]  /*19630*/  MUFU.EX2 R171, R140 ;  /* 0x0000008c00ab7308 */ /* 0x0002620000000800 */
[--C-:B----4-:R-:W-:Y:S09]  /*19640*/  FFMA.FTZ R132, R208, c[0x0][0x2d0], -R166.reuse ;  /* 0x0000b400d0847a23 */ /* 0x110ff200000108a6 */
[----:B------:R4:W-:Y:S01]  /*19650*/  MUFU.EX2 R251, R132 ;  /* 0x0000008400fb7308 */ /* 0x0009e20000000800 */
[-C--:B---3--:R-:W-:Y:S01]  /*19660*/  HMMA.16816.F32 R116, R192, R136.reuse, R116 ;  /* 0x00000088c074723c */ /* 0x088fe20000001874 */
[----:B-1----:R-:W1:Y:S07]  /*19670*/  LDSM.16.MT88.4 R140, [R221+0x2880] ;  /* 0x00288000dd8c783b */ /* 0x002e6e0000004200 */
[C---:B------:R-:W-:Y:S08]  /*19680*/  HMMA.16816.F32 R120, R176.reuse, R136, R120 ;  /* 0x00000088b078723c */ /* 0x040ff00000001878 */
[-C--:B------:R-:W-:Y:S04]  /*19690*/  HMMA.16816.F32 R124, R176, R138.reuse, R124 ;  /* 0x0000008ab07c723c */ /* 0x080fe8000000187c */
[--C-:B----4-:R-:W-:Y:S03]  /*196a0*/  FFMA.FTZ R132, R209, c[0x0][0x2d0], -R166.reuse ;  /* 0x0000b400d1847a23 */ /* 0x110fe600000108a6 */
[----:B-----5:R-:W-:Y:S01]  /*196b0*/  MOV R176, R191 ;  /* 0x000000bf00b07202 */ /* 0x020fe20000000f00 */
[----:B------:R-:W-:Y:S01]  /*196c0*/  HMMA.16816.F32 R128, R192, R138, R128 ;  /* 0x0000008ac080723c */ /* 0x000fe20000001880 */
[----:B------:R3:W4:Y:S01]  /*196d0*/  MUFU.EX2 R199, R132 ;  /* 0x0000008400c77308 */ /* 0x0007220000000800 */
[----:B------:R-:W5:Y:S02]  /*196e0*/  LDL.LU R192, [R1+0x20] ;  /* 0x0000200001c07983 */ /* 0x000f640000300800 */
[----:B--2---:R-:W-:Y:S02]  /*196f0*/  MOV R177, R190 ;  /* 0x000000be00b17202 */ /* 0x004fe40000000f00 */
[----:B------:R-:W-:Y:S02]  /*19700*/  MOV R179, R189 ;  /* 0x000000bd00b37202 */ /* 0x000fe40000000f00 */
[----:B------:R-:W-:Y:S04]  /*19710*/  MOV R195, R170 ;  /* 0x000000aa00c37202 */ /* 0x000fe80000000f00 */
[----:B------:R-:W-:Y:S02]  /*19720*/  MOV R194, R171 ;  /* 0x000000ab00c27202 */ /* 0x000fe40000000f00 */
[----:B------:R-:W-:Y:S02]  /*19730*/  F2FP.PACK_AB R136, R177, R187 ;  /* 0x000000bbb188723e */ /* 0x000fe400000000ff */
[----:B------:R-:W-:Y:S02]  /*19740*/  F2FP.PACK_AB R138, R252, R194 ;  /* 0x000000c2fc8a723e */ /* 0x000fe400000000ff */
[----:B------:R-:W-:Y:S02]  /*19750*/  MOV R178, R188 ;  /* 0x000000bc00b27202 */ /* 0x000fe40000000f00 */
[----:B------:R-:W-:Y:S01]  /*19760*/  LDSM.16.MT88.4 R188, [R221+0x3080] ;  /* 0x00308000ddbc783b */ /* 0x000fe20000004200 */
[----:B------:R-:W-:Y:S01]  /*19770*/  MOV R193, R196 ;  /* 0x000000c400c17202 */ /* 0x000fe20000000f00 */
[--C-:B---3--:R-:W-:Y:S01]  /*19780*/  FFMA.FTZ R132, R212, c[0x0][0x2d0], -R166.reuse ;  /* 0x0000b400d4847a23 */ /* 0x108fe200000108a6 */
[----:B------:R-:W-:Y:S02]  /*19790*/  MOV R212, R197 ;  /* 0x000000c500d47202 */ /* 0x000fe40000000f00 */
[----:B----4-:R-:W-:Y:S01]  /*197a0*/  F2FP.PACK_AB R137, R199, R251 ;  /* 0x000000fbc789723e */ /* 0x010fe200000000ff */
[----:B------:R2:W-:Y:S01]  /*197b0*/  MUFU.EX2 R197, R132 ;  /* 0x0000008400c57308 */ /* 0x0005e20000000800 */
[----:B------:R-:W-:Y:S01]  /*197c0*/  F2FP.PACK_AB R135, R212, R195 ;  /* 0x000000c3d487723e */ /* 0x000fe200000000ff */
[----:B--2---:R-:W-:Y:S01]  /*197d0*/  FFMA.FTZ R132, R213, c[0x0][0x2d0], -R166 ;  /* 0x0000b400d5847a23 */ /* 0x004fe200000108a6 */
[----:B------:R-:W-:Y:S02]  /*197e0*/  MOV R213, R150 ;  /* 0x0000009600d57202 */ /* 0x000fe40000000f00 */
[----:B------:R-:W2:Y:S05]  /*197f0*/  LDSM.16.MT88.4 R148, [R224+0x2880] ;  /* 0x00288000e094783b */ /* 0x000eaa0000004200 */
[----:B------:R3:W4:Y:S01]  /*19800*/  MUFU.EX2 R198, R132 ;  /* 0x0000008400c67308 */ /* 0x0007220000000800 */
[----:B------:R-:W-:Y:S02]  /*19810*/  F2FP.PACK_AB R134, R213, R176 ;  /* 0x000000b0d586723e */ /* 0x000fe400000000ff */
[----:B---3--:R-:W-:Y:S02]  /*19820*/  F2FP.PACK_AB R132, R156, R183 ;  /* 0x000000b79c84723e */ /* 0x008fe400000000ff */
[----:B----4-:R-:W-:Y:S05]  /*19830*/  F2FP.PACK_AB R139, R198, R197 ;  /* 0x000000c5c68b723e */ /* 0x010fea00000000ff */
        /* <DEDUP_REMOVED lines=12> */
[-C--:B--2---:R-:W-:Y:S08]  /*19900*/  HMMA.16816.F32 R36, R132, R148.reuse, R36 ;  /* 0x000000948424723c */ /* 0x084ff00000001824 */
[C---:B------:R-:W-:Y:S01]  /*19910*/  HMMA.16816.F32 R40, R136.reuse, R148, R40 ;  /* 0x000000948828723c */ /* 0x040fe20000001828 */
[----:B---3--:R-:W2:Y:S06]  /*19920*/  LDSM.16.MT88.4 R144, [R222+0x4080] ;  /* 0x00408000de90783b */ /* 0x008eac0000004200 */
[--C-:B------:R-:W-:Y:S01]  /*19930*/  FFMA.FTZ R148, R219, c[0x0][0x2d0], -R173.reuse ;  /* 0x0000b400db947a23 */ /* 0x100fe200000108ad */
[-C--:B------:R-:W-:Y:S03]  /*19940*/  HMMA.16816.F32 R44, R136, R150.reuse, R44 ;  /* 0x00000096882c723c */ /* 0x080fe6000000182c */
[----:B------:R3:W-:Y:S01]  /*19950*/  MUFU.EX2 R211, R148 ;  /* 0x0000009400d37308 */ /* 0x0007e20000000800 */
[----:B------:R-:W-:Y:S04]  /*19960*/  MOV R219, R195 ;  /* 0x000000c300db7202 */ /* 0x000fe80000000f00 */
[C---:B------:R-:W-:Y:S08]  /*19970*/  HMMA.16816.F32 R48, R132.reuse, R150, R48 ;  /* 0x000000968430723c */ /* 0x040ff00000001830 */
[-C--:B------:R-:W-:Y:S08]  /*19980*/  HMMA.16816.F32 R52, R132, R152.reuse, R52 ;  /* 0x000000988434723c */ /* 0x080ff00000001834 */
[C---:B------:R-:W-:Y:S04]  /*19990*/  HMMA.16816.F32 R56, R136.reuse, R152, R56 ;  /* 0x000000988838723c */ /* 0x040fe80000001838 */
[--C-:B---3--:R-:W-:Y:S01]  /*199a0*/  FFMA.FTZ R148, R240, c[0x0][0x2d0], -R174.reuse ;  /* 0x0000b400f0947a23 */ /* 0x108fe200000108ae */
[----:B------:R-:W-:Y:S02]  /*199b0*/  MOV R240, R176 ;  /* 0x000000b000f07202 */ /* 0x000fe40000000f00 */
[----:B------:R-:W-:Y:S01]  /*199c0*/  MOV R152, R163 ;  /* 0x000000a300987202 */ /* 0x000fe20000000f00 */
[-C--:B------:R-:W-:Y:S01]  /*199d0*/  HMMA.16816.F32 R60, R136, R154.reuse, R60 ;  /* 0x0000009a883c723c */ /* 0x080fe2000000183c */
[----:B------:R3:W-:Y:S03]  /*199e0*/  MUFU.EX2 R209, R148 ;  /* 0x0000009400d17308 */ /* 0x0007e60000000800 */
[----:B------:R-:W-:Y:S04]  /*199f0*/  MOV R153, R162 ;  /* 0x000000a200997202 */ /* 0x000fe80000000f00 */
[C---:B------:R-:W-:Y:S07]  /*19a00*/  HMMA.16816.F32 R64, R132.reuse, R154, R64 ;  /* 0x0000009a8440723c */ /* 0x040fee0000001840 */
[----:B------:R-:W-:Y:S01]  /*19a10*/  MOV R154, R178 ;  /* 0x000000b2009a7202 */ /* 0x000fe20000000f00 */
[-C--:B-1----:R-:W-:Y:S04]  /*19a20*/  HMMA.16816.F32 R68, R132, R140.reuse, R68 ;  /* 0x0000008c8444723c */ /* 0x082fe80000001844 */
[----:B------:R-:W-:Y:S04]  /*19a30*/  MOV R155, R179 ;  /* 0x000000b3009b7202 */ /* 0x000fe80000000f00 */
[C---:B------:R-:W-:Y:S04]  /*19a40*/  HMMA.16816.F32 R72, R136.reuse, R140, R72 ;  /* 0x0000008c8848723c */ /* 0x040fe80000001848 */
[--C-:B---3--:R-:W-:Y:S01]  /*19a50*/  FFMA.FTZ R148, R241, c[0x0][0x2d0], -R174.reuse ;  /* 0x0000b400f1947a23 */ /* 0x108fe200000108ae */
[----:B------:R-:W-:Y:S02]  /*19a60*/  MOV R241, R177 ;  /* 0x000000b100f17202 */ /* 0x000fe40000000f00 */
[--C-:B------:R-:W-:Y:S01]  /*19a70*/  FFMA.FTZ R140, R242, c[0x0][0x2d0], -R173.reuse ;  /* 0x0000b400f28c7a23 */ /* 0x100fe200000108ad */
[-C--:B------:R-:W-:Y:S01]  /*19a80*/  HMMA.16816.F32 R76, R136, R142.reuse, R76 ;  /* 0x0000008e884c723c */ /* 0x080fe2000000184c */
[----:B------:R1:W3:Y:S03]  /*19a90*/  MUFU.EX2 R208, R148 ;  /* 0x0000009400d07308 */ /* 0x0002e60000000800 */
[----:B------:R-:W-:Y:S01]  /*19aa0*/  MOV R242, R161 ;  /* 0x000000a100f27202 */ /* 0x000fe20000000f00 */
[----:B------:R-:W-:Y:S01]  /*19ab0*/  FFMA.FTZ R173, R244, c[0x0][0x2d0], -R173 ;  /* 0x0000b400f4ad7a23 */ /* 0x000fe200000108ad */
[----:B------:R-:W-:Y:S02]  /*19ac0*/  MOV R244, R160 ;  /* 0x000000a000f47202 */ /* 0x000fe40000000f00 */
[C---:B------:R-:W-:Y:S01]  /*19ad0*/  HMMA.16816.F32 R80, R132.reuse, R142, R80 ;  /* 0x0000008e8450723c */ /* 0x040fe20000001850 */
[----:B------:R-:W-:Y:S02]  /*19ae0*/  LDSM.16.MT88.4 R160, [R224+0x3080] ;  /* 0x00308000e0a0783b */ /* 0x000fe40000004200 */
[----:B------:R3:W-:Y:S05]  /*19af0*/  MUFU.EX2 R206, R173 ;  /* 0x000000ad00ce7308 */ /* 0x0007ea0000000800 */
[-C--:B--2---:R-:W-:Y:S05]  /*19b00*/  HMMA.16816.F32 R84, R132, R144.reuse, R84 ;  /* 0x000000908454723c */ /* 0x084fea0000001854 */
[----:B------:R2:W4:Y:S03]  /*19b10*/  MUFU.EX2 R207, R140 ;  /* 0x0000008c00cf7308 */ /* 0x0005260000000800 */
[C---:B------:R-:W-:Y:S01]  /*19b20*/  HMMA.16816.F32 R88, R136.reuse, R144, R88 ;  /* 0x000000908858723c */ /* 0x040fe20000001858 */
[----:B-1----:R-:W1:Y:S06]  /*19b30*/  LDSM.16.MT88.4 R148, [R224+0x4080] ;  /* 0x00408000e094783b */ /* 0x002e6c0000004200 */
[--C-:B------:R-:W-:Y:S01]  /*19b40*/  FFMA.FTZ R144, R248, c[0x0][0x2d0], -R175.reuse ;  /* 0x0000b400f8907a23 */ /* 0x100fe200000108af */
[-C--:B------:R-:W-:Y:S03]  /*19b50*/  HMMA.16816.F32 R92, R136, R146.reuse, R92 ;  /* 0x00000092885c723c */ /* 0x080fe6000000185c */
[----:B------:R4:W-:Y:S01]  /*19b60*/  MUFU.EX2 R202, R144 ;  /* 0x0000009000ca7308 */ /* 0x0009e20000000800 */
[----:B---3--:R-:W-:Y:S02]  /*19b70*/  F2FP.PACK_AB R173, R208, R209 ;  /* 0x000000d1d0ad723e */ /* 0x008fe400000000ff */
[----:B------:R-:W-:Y:S02]  /*19b80*/  MOV R248, R184 ;  /* 0x000000b800f87202 */ /* 0x000fe40000000f00 */
[C---:B------:R-:W-:Y:S04]  /*19b90*/  HMMA.16816.F32 R96, R132.reuse, R146, R96 ;  /* 0x000000928460723c */ /* 0x040fe80000001860 */
[--C-:B--2---:R-:W-:Y:S01]  /*19ba0*/  FFMA.FTZ R140, R246, c[0x0][0x2d0], -R174.reuse ;  /* 0x0000b400f68c7a23 */ /* 0x104fe200000108ae */
[----:B------:R-:W-:Y:S01]  /*19bb0*/  MOV R246, R156 ;  /* 0x0000009c00f67202 */ /* 0x000fe20000000f00 */
[----:B------:R-:W-:Y:S01]  /*19bc0*/  FFMA.FTZ R174, R247, c[0x0][0x2d0], -R174 ;  /* 0x0000b400f7ae7a23 */ /* 0x000fe200000108ae */
[----:B------:R-:W-:Y:S01]  /*19bd0*/  MOV R247, R187 ;  /* 0x000000bb00f77202 */ /* 0x000fe20000000f00 */
[----:B------:R2:W-:Y:S01]  /*19be0*/  MUFU.EX2 R205, R140 ;  /* 0x0000008c00cd7308 */ /* 0x0005e20000000800 */
[----:B------:R-:W-:Y:S03]  /*19bf0*/  MOV R156, R185 ;  /* 0x000000b9009c7202 */ /* 0x000fe60000000f00 */
[----:B----4-:R-:W-:Y:S06]  /*19c00*/  FFMA.FTZ R144, R249, c[0x0][0x2d0], -R175 ;  /* 0x0000b400f9907a23 */ /* 0x010fec00000108af */
[----:B------:R3:W-:Y:S01]  /*19c10*/  MUFU.EX2 R204, R174 ;  /* 0x000000ae00cc7308 */ /* 0x0007e20000000800 */
[----:B------:R-:W-:Y:S01]  /*19c20*/  MOV R249, R183 ;  /* 0x000000b700f97202 */ /* 0x000fe20000000f00 */
[-C--:B-1----:R-:W-:Y:S08]  /*19c30*/  HMMA.16816.F32 R100, R132, R148.reuse, R100 ;  /* 0x000000948464723c */ /* 0x082ff00000001864 */
[----:B------:R1:W-:Y:S01]  /*19c40*/  MUFU.EX2 R201, R144 ;  /* 0x0000009000c97308 */ /* 0x0003e20000000800 */
[----:B-----5:R-:W-:Y:S01]  /*19c50*/  FFMA.FTZ R165, R165, R192, R193 ;  /* 0x000000c0a5a57223 */ /* 0x020fe200000100c1 */
[C---:B------:R-:W-:Y:S04]  /*19c60*/  HMMA.16816.F32 R104, R136.reuse, R148, R104 ;  /* 0x000000948868723c */ /* 0x040fe80000001868 */
[--C-:B--2---:R-:W-:Y:S01]  /*19c70*/  FFMA.FTZ R140, R245, c[0x0][0x2d0], -R175.reuse ;  /* 0x0000b400f58c7a23 */ /* 0x104fe200000108af */
[----:B------:R-:W-:Y:S01]  /*19c80*/  MOV R245, R186 ;  /* 0x000000ba00f57202 */ /* 0x000fe20000000f00 */
[----:B------:R-:W-:Y:S01]  /*19c90*/  FFMA.FTZ R175, R250, c[0x0][0x2d0], -R175 ;  /* 0x0000b400faaf7a23 */ /* 0x000fe200000108af */
[----:B------:R-:W-:Y:S01]  /*19ca0*/  MOV R250, R182 ;  /* 0x000000b600fa7202 */ /* 0x000fe20000000f00 */
[-C--:B------:R-:W-:Y:S01]  /*19cb0*/  HMMA.16816.F32 R108, R136, R150.reuse, R108 ;  /* 0x00000096886c723c */ /* 0x080fe2000000186c */
[----:B------:R2:W4:Y:S03]  /*19cc0*/  MUFU.EX2 R203, R140 ;  /* 0x0000008c00cb7308 */ /* 0x0005260000000800 */
[----:B---3--:R-:W-:Y:S04]  /*19cd0*/  F2FP.PACK_AB R174, R206, R207 ;  /* 0x000000cfceae723e */ /* 0x008fe800000000ff */
[C---:B------:R-:W-:Y:S03]  /*19ce0*/  HMMA.16816.F32 R112, R132.reuse, R150, R112 ;  /* 0x000000968470723c */ /* 0x040fe60000001870 */
[----:B------:R3:W5:Y:S01]  /*19cf0*/  MUFU.EX2 R200, R175 ;  /* 0x000000af00c87308 */ /* 0x0007620000000800 */
[--C-:B-1----:R-:W-:Y:S01]  /*19d00*/  FFMA.FTZ R144, R243, c[0x0][0x2d0], -R166.reuse ;  /* 0x0000b400f3907a23 */ /* 0x102fe200000108a6 */
[----:B------:R-:W-:Y:S08]  /*19d10*/  MOV R243, R181 ;  /* 0x000000b500f37202 */ /* 0x000ff00000000f00 */
[----:B------:R1:W-:Y:S01]  /*19d20*/  MUFU.EX2 R171, R144 ;  /* 0x0000009000ab7308 */ /* 0x0003e20000000800 */
[----:B--2---:R-:W2:Y:S01]  /*19d30*/  LDSM.16.MT88.4 R140, [R223+0x4080] ;  /* 0x00408000df8c783b */ /* 0x004ea20000004200 */
[----:B----4-:R-:W-:Y:S02]  /*19d40*/  F2FP.PACK_AB R192, R202, R203 ;  /* 0x000000cbcac0723e */ /* 0x010fe400000000ff */
[----:B---3--:R-:W-:Y:S02]  /*19d50*/  F2FP.PACK_AB R175, R204, R205 ;  /* 0x000000cdccaf723e */ /* 0x008fe400000000ff */
[----:B-----5:R-:W-:Y:S01]  /*19d60*/  F2FP.PACK_AB R194, R200, R201 ;  /* 0x000000c9c8c2723e */ /* 0x020fe200000000ff */
[--C-:B-1----:R-:W-:Y:S01]  /*19d70*/  FFMA.FTZ R144, R215, c[0x0][0x2d0], -R166.reuse ;  /* 0x0000b400d7907a23 */ /* 0x102fe200000108a6 */
[----:B------:R-:W-:Y:S03]  /*19d80*/  MOV R215, R180 ;  /* 0x000000b400d77202 */ /* 0x000fe60000000f00 */
[----:B------:R1:W3:Y:S01]  /*19d90*/  MUFU.EX2 R196, R144 ;  /* 0x0000009000c47308 */ /* 0x0002e20000000800 */
[-C--:B--2---:R-:W-:Y:S08]  /*19da0*/  HMMA.16816.F32 R116, R132, R140.reuse, R116 ;  /* 0x0000008c8474723c */ /* 0x084ff00000001874 */
[C---:B------:R-:W-:Y:S04]  /*19db0*/  HMMA.16816.F32 R120, R136.reuse, R140, R120 ;  /* 0x0000008c8878723c */ /* 0x040fe80000001878 */
[--C-:B-1----:R-:W-:Y:S01]  /*19dc0*/  FFMA.FTZ R144, R214, c[0x0][0x2d0], -R166.reuse ;  /* 0x0000b400d6907a23 */ /* 0x102fe200000108a6 */
[----:B---3--:R-:W-:Y:S01]  /*19dd0*/  F2FP.PACK_AB R193, R196, R171 ;  /* 0x000000abc4c1723e */ /* 0x008fe200000000ff */
[----:B------:R-:W-:Y:S01]  /*19de0*/  FFMA.FTZ R166, R172, c[0x0][0x2d0], -R166 ;  /* 0x0000b400aca67a23 */ /* 0x000fe200000108a6 */
[----:B------:R-:W2:Y:S01]  /*19df0*/  LDL.LU R214, [R1+0x2c] ;  /* 0x00002c0001d67983 */ /* 0x000ea20000300800 */
[-C--:B------:R-:W-:Y:S01]  /*19e00*/  HMMA.16816.F32 R124, R136, R142.reuse, R124 ;  /* 0x0000008e887c723c */ /* 0x080fe2000000187c */
[----:B------:R1:W-:Y:S03]  /*19e10*/  MUFU.EX2 R170, R144 ;  /* 0x0000009000aa7308 */ /* 0x0003e60000000800 */
[----:B------:R-:W-:Y:S04]  /*19e20*/  F2FP.PACK_AB R172, R211, R210 ;  /* 0x000000d2d3ac723e */ /* 0x000fe800000000ff */
[----:B------:R-:W-:Y:S03]  /*19e30*/  HMMA.16816.F32 R128, R132, R142, R128 ;  /* 0x0000008e8480723c */ /* 0x000fe60000001880 */
[----:B------:R-:W3:Y:S05]  /*19e40*/  MUFU.EX2 R166, R166 ;  /* 0x000000a600a67308 */ /* 0x000eea0000000800 */
[-C--:B------:R-:W-:Y:S01]  /*19e50*/  HMMA.16816.F32 R176, R172, R188.reuse, R4 ;  /* 0x000000bcacb0723c */ /* 0x080fe20000001804 */
[----:B------:R-:W-:Y:S08]  /*19e60*/  LDSM.16.MT88.4 R4, [R223+0x3080] ;  /* 0x00308000df04783b */ /* 0x000ff00000004200 */
[----:B-1----:R-:W1:Y:S03]  /*19e70*/  LDSM.16.MT88.4 R144, [R222+0x3080] ;  /* 0x00308000de90783b */ /* 0x002e660000004200 */
[----:B---3--:R-:W-:Y:S07]  /*19e80*/  F2FP.PACK_AB R195, R166, R170 ;  /* 0x000000aaa6c3723e */ /* 0x008fee00000000ff */
[C---:B------:R-:W-:Y:S01]  /*19e90*/  HMMA.16816.F32 R180, R192.reuse, R188, R8 ;  /* 0x000000bcc0b4723c */ /* 0x040fe20000001808 */
[----:B------:R-:W3:Y:S07]  /*19ea0*/  LDSM.16.MT88.4 R8, [R221+0x4880] ;  /* 0x00488000dd08783b */ /* 0x000eee0000004200 */
[-C--:B------:R-:W-:Y:S01]  /*19eb0*/  HMMA.16816.F32 R184, R192, R190.reuse, R12 ;  /* 0x000000bec0b8723c */ /* 0x080fe2000000180c */
[----:B------:R-:W4:Y:S07]  /*19ec0*/  LDSM.16.MT88.4 R12, [R222+0x4880] ;  /* 0x00488000de0c783b */ /* 0x000f2e0000004200 */
[C---:B------:R-:W-:Y:S01]  /*19ed0*/  HMMA.16816.F32 R188, R172.reuse, R190, R16 ;  /* 0x000000beacbc723c */ /* 0x040fe20000001810 */
[----:B------:R-:W5:Y:S07]  /*19ee0*/  LDSM.16.MT88.4 R16, [R224+0x4880] ;  /* 0x00488000e010783b */ /* 0x000f6e0000004200 */
[-C--:B-1----:R-:W-:Y:S01]  /*19ef0*/  HMMA.16816.F32 R132, R172, R144.reuse, R20 ;  /* 0x00000090ac84723c */ /* 0x082fe20000001814 */
[----:B------:R-:W1:Y:S07]  /*19f00*/  LDSM.16.MT88.4 R20, [R223+0x4880] ;  /* 0x00488000df14783b */ /* 0x000e6e0000004200 */
[C---:B------:R-:W-:Y:S07]  /*19f10*/  HMMA.16816.F32 R136, R192.reuse, R144, R24 ;  /* 0x00000090c088723c */ /* 0x040fee0000001818 */
[----:B------:R-:W-:Y:S01]  /*19f20*/  MOV R27, R154 ;  /* 0x0000009a001b7202 */ /* 0x000fe20000000f00 */
[-C--:B------:R-:W-:Y:S01]  /*19f30*/  HMMA.16816.F32 R140, R192, R146.reuse, R28 ;  /* 0x00000092c08c723c */ /* 0x080fe2000000181c */
[----:B------:R-:W2:Y:S03]  /*19f40*/  LDL.LU R28, [R1+0x28] ;  /* 0x00002800011c7983 */ /* 0x000ea60000300800 */
[----:B------:R-:W-:Y:S02]  /*19f50*/  MOV R26, R155 ;  /* 0x0000009b001a7202 */ /* 0x000fe40000000f00 */
[----:B------:R-:W-:Y:S02]  /*19f60*/  MOV R25, R153 ;  /* 0x0000009900197202 */ /* 0x000fe40000000f00 */
[C---:B------:R-:W-:Y:S01]  /*19f70*/  HMMA.16816.F32 R144, R172.reuse, R146, R32 ;  /* 0x00000092ac90723c */ /* 0x040fe20000001820 */
[----:B------:R-:W2:Y:S03]  /*19f80*/  LDL.LU R35, [R1+0x24] ;  /* 0x0000240001237983 */ /* 0x000ea60000300800 */
[----:B------:R-:W-:Y:S02]  /*19f90*/  MOV R24, R152 ;  /* 0x0000009800187202 */ /* 0x000fe40000000f00 */
[----:B------:R-:W-:Y:S02]  /*19fa0*/  MOV R30, R158 ;  /* 0x0000009e001e7202 */ /* 0x000fe40000000f00 */
[-C--:B------:R-:W-:Y:S04]  /*19fb0*/  HMMA.16816.F32 R148, R172, R160.reuse, R36 ;  /* 0x000000a0ac94723c */ /* 0x080fe80000001824 */
[----:B------:R-:W-:Y:S02]  /*19fc0*/  MOV R31, R157 ;  /* 0x0000009d001f7202 */ /* 0x000fe40000000f00 */
[----:B------:R-:W-:Y:S02]  /*19fd0*/  MOV R29, R159 ;  /* 0x0000009f001d7202 */ /* 0x000fe40000000f00 */
[C---:B------:R-:W-:Y:S04]  /*19fe0*/  HMMA.16816.F32 R152, R192.reuse, R160, R40 ;  /* 0x000000a0c098723c */ /* 0x040fe80000001828 */
[----:B------:R-:W-:Y:S04]  /*19ff0*/  MOV R34, R156 ;  /* 0x0000009c00227202 */ /* 0x000fe80000000f00 */
        /* <DEDUP_REMOVED lines=14> */
[-C--:B-----5:R-:W-:Y:S08]  /*1a0e0*/  HMMA.16816.F32 R100, R172, R16.reuse, R100 ;  /* 0x00000010ac64723c */ /* 0x0a0ff00000001864 */
[C---:B------:R-:W-:Y:S08]  /*1a0f0*/  HMMA.16816.F32 R104, R192.reuse, R16, R104 ;  /* 0x00000010c068723c */ /* 0x040ff00000001868 */
[-C--:B------:R-:W-:Y:S08]  /*1a100*/  HMMA.16816.F32 R108, R192, R18.reuse, R108 ;  /* 0x00000012c06c723c */ /* 0x080ff0000000186c */
[C---:B------:R-:W-:Y:S08]  /*1a110*/  HMMA.16816.F32 R112, R172.reuse, R18, R112 ;  /* 0x00000012ac70723c */ /* 0x040ff00000001870 */
[-C--:B-1----:R-:W-:Y:S08]  /*1a120*/  HMMA.16816.F32 R116, R172, R20.reuse, R116 ;  /* 0x00000014ac74723c */ /* 0x082ff00000001874 */
[C---:B------:R-:W-:Y:S08]  /*1a130*/  HMMA.16816.F32 R120, R192.reuse, R20, R120 ;  /* 0x00000014c078723c */ /* 0x040ff00000001878 */
[-C--:B------:R-:W-:Y:S08]  /*1a140*/  HMMA.16816.F32 R124, R192, R22.reuse, R124 ;  /* 0x00000016c07c723c */ /* 0x080ff0000000187c */
[----:B------:R-:W-:Y:S04]  /*1a150*/  HMMA.16816.F32 R128, R172, R22, R128 ;  /* 0x00000016ac80723c */ /* 0x000fe80000001880 */
[----:B--2---:R-:W-:Y:S02]  /*1a160*/  FFMA.FTZ R4, R2, R28, R29 ;  /* 0x0000001c02047223 */ /* 0x004fe4000001001d */
[----:B------:R-:W-:Y:S02]  /*1a170*/  FADD.FTZ R2, R30, R165 ;  /* 0x000000a51e027221 */ /* 0x000fe40000010000 */
[----:B------:R-:W-:Y:S04]  /*1a180*/  FADD.FTZ R4, R24, R4 ;  /* 0x0000000418047221 */ /* 0x000fe80000010000 */
[----:B------:R-:W-:Y:S02]  /*1a190*/  FADD.FTZ R2, R25, R2 ;  /* 0x0000000219027221 */ /* 0x000fe40000010000 */
[----:B------:R-:W-:Y:S02]  /*1a1a0*/  FFMA.FTZ R164, R164, R35, R34 ;  /* 0x00000023a4a47223 */ /* 0x000fe40000010022 */
        /* <DEDUP_REMOVED lines=39> */
[----:B------:R-:W-:Y:S01]  /*1a420*/  FADD.FTZ R2, R196, R2 ;  /* 0x00000002c4027221 */ /* 0x000fe20000010000 */
[----:B------:R1:W-:Y:S01]  /*1a430*/  STL [R1+0x20], R6 ;  /* 0x0000200601007387 */ /* 0x0003e20000100800 */
[----:B------:R-:W-:Y:S02]  /*1a440*/  FADD.FTZ R4, R201, R4 ;  /* 0x00000004c9047221 */ /* 0x000fe40000010000 */
        /* <DEDUP_REMOVED lines=9> */
.L_x_1269:
[----:B-1----:R-:W2:Y:S04]  /*1a4e0*/  LDL R4, [R1+0x34] ;  /* 0x0000340001047983 */ /* 0x002ea80000100800 */
[----:B------:R-:W3:Y:S01]  /*1a4f0*/  LDL R2, [R1+0x30] ;  /* 0x0000300001027983 */ /* 0x000ee20000100800 */
[----:B------:R-:W-:-:S02]  /*1a500*/  IMAD.MOV.U32 R0, RZ, RZ, c[0x0][0x2c4] ;  /* 0x0000b100ff007624 */ /* 0x000fc400078e00ff */
[----:B------:R-:W-:-:S03]  /*1a510*/  IMAD.MOV.U32 R5, RZ, RZ, c[0x0][0x32c] ;  /* 0x0000cb00ff057624 */ /* 0x000fc600078e00ff */
[----:B------:R-:W-:Y:S02]  /*1a520*/  ISETP.NE.AND P0, PT, R0, 0x1, PT ;  /* 0x000000010000780c */ /* 0x000fe40003f05270 */
[----:B------:R-:W1:Y:S02]  /*1a530*/  S2R R0, SR_CTAID.X ;  /* 0x0000000000007919 */ /* 0x000e640000002500 */
[----:B-1----:R-:W-:Y:S01]  /*1a540*/  LEA R0, R0, 0x7f, 0x7 ;  /* 0x0000007f00007811 */ /* 0x002fe200078e38ff */
[----:B--2---:R-:W-:-:S08]  /*1a550*/  IMAD.MOV.U32 R6, RZ, RZ, R4 ;  /* 0x000000ffff067224 */ /* 0x004fd000078e0004 */
[----:B------:R-:W-:Y:S01]  /*1a560*/  @P0 IMAD.HI.U32 R4, R0, c[0x0][0x2c8], RZ ;  /* 0x0000b20000040a27 */ /* 0x000fe200078e00ff */
[----:B---3--:R-:W-:-:S04]  /*1a570*/  IADD3 R2, R2, 0x1, -R6 ;  /* 0x0000000102027810 */ /* 0x008fc80007ffe806 */
[----:B------:R-:W-:Y:S02]  /*1a580*/  @P0 SHF.R.U32.HI R0, RZ, c[0x0][0x2cc], R4 ;  /* 0x0000b300ff000a19 */ /* 0x000fe40000011604 */
[----:B------:R-:W-:-:S03]  /*1a590*/  ISETP.GE.AND P0, PT, R5, 0x1, PT ;  /* 0x000000010500780c */ /* 0x000fc60003f06270 */
[----:B------:R-:W-:-:S05]  /*1a5a0*/  IMAD.IADD R0, R0, 0x1, R2 ;  /* 0x0000000100007824 */ /* 0x000fca00078e0202 */
[----:B------:R-:W-:-:S04]  /*1a5b0*/  IADD3 R2, R0, -c[0x0][0x324], RZ ;  /* 0x8000c90000027a10 */ /* 0x000fc80007ffe0ff */
[----:B------:R1:W2:Y:S02]  /*1a5c0*/  R2UR UR6, R2 ;  /* 0x00000000020673c2 */ /* 0x0002a400000e0000 */
[----:B-12---:R-:W-:Y:S05]  /*1a5d0*/  @!P0 BRA `(.L_x_1287) ;  /* 0x0000017000008947 */ /* 0x006fea0003800000 */
        /* <DEDUP_REMOVED lines=13> */
.L_x_1288:
[----:B------:R-:W-:Y:S02]  /*1a6b0*/  ULDC UR4, c[0x0][0x32c] ;  /* 0x0000cb0000047ab9 */ /* 0x000fe40000000800 */
[----:B------:R-:W-:-:S03]  /*1a6c0*/  UISETP.NE.AND UP0, UPT, UR4, 0x1, UPT ;  /* 0x000000010400788c */ /* 0x000fc6000bf05270 */
[----:B------:R-:W-:Y:S02]  /*1a6d0*/  ULDC.64 UR4, c[0x0][0x330] ;  /* 0x0000cc0000047ab9 */ /* 0x000fe40000000a00 */
[----:B------:R-:W-:-:S07]  /*1a6e0*/  UIMAD.WIDE.U32 UR12, UR10, UR4, URZ ;  /* 0x000000040a0c72a5 */ /* 0x000fce000f8e003f */
[----:B------:R-:W-:Y:S02]  /*1a6f0*/  @UP0 UMOV UR11, UR13 ;  /* 0x0000000d000b0c82 */ /* 0x000fe40008000000 */
[----:B------:R-:W-:Y:S02]  /*1a700*/  @UP0 USHF.R.U32.HI UR10, URZ, UR5, UR11 ;  /* 0x000000053f0a0299 */ /* 0x000fe4000801160b */
.L_x_1289:
[----:B------:R-:W-:Y:S02]  /*1a710*/  ULDC UR4, c[0x0][0x32c] ;  /* 0x0000cb0000047ab9 */ /* 0x000fe40000000800 */
[----:B------:R-:W-:-:S04]  /*1a720*/  UIMAD UR4, UR10, UR4, URZ ;  /* 0x000000040a0472a4 */ /* 0x000fc8000f8e023f */
[----:B------:R-:W-:-:S04]  /*1a730*/  UISETP.LT.AND UP0, UPT, UR6, UR4, UPT ;  /* 0x000000040600728c */ /* 0x000fc8000bf01270 */
[----:B------:R-:W-:-:S04]  /*1a740*/  USEL UR6, UR6, UR4, !UP0 ;  /* 0x0000000406067287 */ /* 0x000fc8000c000000 */
.L_x_1287:
        /* <DEDUP_REMOVED lines=8> */
[----:B------:R-:W-:Y:S01]  /*1a7d0*/  MOV R2, R168 ;  /* 0x000000a800027202 */ /* 0x000fe20000000f00 */
[----:B------:R-:W-:Y:S01]  /*1a7e0*/  IMAD.MOV.U32 R170, RZ, RZ, R3 ;  /* 0x000000ffffaa7224 */ /* 0x000fe200078e0003 */
[----:B------:R-:W-:Y:S01]  /*1a7f0*/  MOV R0, R169 ;  /* 0x000000a900007202 */ /* 0x000fe20000000f00 */
[----:B------:R-:W-:Y:S01]  /*1a800*/  IMAD.MOV.U32 R240, RZ, RZ, R238 ;  /* 0x000000fffff07224 */ /* 0x000fe200078e00ee */
[----:B------:R-:W-:Y:S01]  /*1a810*/  MOV R164, R167 ;  /* 0x000000a700a47202 */ /* 0x000fe20000000f00 */
[----:B------:R-:W-:Y:S01]  /*1a820*/  IMAD.MOV.U32 R251, RZ, RZ, 0x5 ;  /* 0x00000005fffb7424 */ /* 0x000fe200078e00ff */
[----:B------:R-:W-:Y:S02]  /*1a830*/  MOV R250, c[0x0][0x1e0] ;  /* 0x0000780000fa7a02 */ /* 0x000fe40000000f00 */
.L_x_1291:
[----:B------:R-:W2:Y:S01]  /*1a840*/  LDL R3, [R1+0x38] ;  /* 0x0000380001037983 */ /* 0x000ea20000100800 */
[----:B------:R-:W-:Y:S04]  /*1a850*/  DEPBAR.LE SB0, 0x0 ;  /* 0x000080000000791a */ /* 0x000fe80000000000 */
[----:B------:R-:W3:Y:S06]  /*1a860*/  LDL.64 R204, [R1+0x58] ;  /* 0x0000580001cc7983 */ /* 0x000eec0000100a00 */
[----:B------:R-:W-:Y:S01]  /*1a870*/  BAR.SYNC.DEFER_BLOCKING 0x0 ;  /* 0x0000000000007b1d */ /* 0x000fe20000010000 */
[C---:B------:R-:W-:Y:S02]  /*1a880*/  ISETP.LT.AND P0, PT, R240.reuse, UR7, PT ;  /* 0x00000007f0007c0c */ /* 0x040fe4000bf01270 */
[C---:B------:R-:W-:Y:S11]  /*1a890*/  IADD3 R238, R240.reuse, -0x1, RZ ;  /* 0xfffffffff0ee7810 */ /* 0x040ff60007ffe0ff */
[C---:B------:R-:W-:Y:S01]  /*1a8a0*/  @!P0 IMAD.WIDE.U32 R168, R240.reuse, c[0x0][0x208], RZ ;  /* 0x00008200f0a88a25 */ /* 0x040fe200078e00ff */
[----:B-----5:R-:W-:Y:S08]  /*1a8b0*/  LDSM.16.M88.4 R48, [R227+0x8080] ;  /* 0x00808000e330783b */ /* 0x020ff00000000200 */
[----:B------:R-:W3:Y:S06]  /*1a8c0*/  LDL.64 R166, [R1+0x60] ;  /* 0x0000600001a67983 */ /* 0x000eec0000100a00 */
[----:B------:R-:W1:Y:S08]  /*1a8d0*/  LDSM.16.M88.4 R16, [R220+0x5080] ;  /* 0x00508000dc10783b */ /* 0x000e700000000200 */
[----:B------:R-:W4:Y:S08]  /*1a8e0*/  LDSM.16.M88.4 R44, [R227+0xa080] ;  /* 0x00a08000e32c783b */ /* 0x000f300000000200 */
[----:B------:R-:W4:Y:S08]  /*1a8f0*/  LDSM.16.M88.4 R32, [R220+0x5880] ;  /* 0x00588000dc20783b */ /* 0x000f300000000200 */
[----:B------:R-:W4:Y:S08]  /*1a900*/  LDSM.16.M88.4 R172, [R220+0x6080] ;  /* 0x00608000dcac783b */ /* 0x000f300000000200 */
[----:B------:R-:W-:Y:S01]  /*1a910*/  LDSM.16.M88.4 R192, [R229+0x8080] ;  /* 0x00808000e5c0783b */ /* 0x000fe20000000200 */
[-C--:B-1----:R-:W-:Y:S07]  /*1a920*/  HMMA.16816.F32 R4, R48, R16.reuse, RZ ;  /* 0x000000103004723c */ /* 0x082fee00000018ff */
[----:B------:R-:W1:Y:S01]  /*1a930*/  LDSM.16.M88.4 R196, [R231] ;  /* 0x00000000e7c4783b */ /* 0x000e620000000200 */
[C---:B----4-:R-:W-:Y:S07]  /*1a940*/  HMMA.16816.F32 R8, R44.reuse, R16, RZ ;  /* 0x000000102c08723c */ /* 0x050fee00000018ff */
[----:B------:R-:W4:Y:S01]  /*1a950*/  LDSM.16.M88.4 R200, [R229+0xa080] ;  /* 0x00a08000e5c8783b */ /* 0x000f220000000200 */
[-C--:B------:R-:W-:Y:S08]  /*1a960*/  HMMA.16816.F32 R12, R44, R18.reuse, RZ ;  /* 0x000000122c0c723c */ /* 0x080ff000000018ff */
[C---:B------:R-:W-:Y:S08]  /*1a970*/  HMMA.16816.F32 R16, R48.reuse, R18, RZ ;  /* 0x000000123010723c */ /* 0x040ff000000018ff */
[-C--:B------:R-:W-:Y:S08]  /*1a980*/  HMMA.16816.F32 R20, R48, R32.reuse, RZ ;  /* 0x000000203014723c */ /* 0x080ff000000018ff */
[C---:B------:R-:W-:Y:S08]  /*1a990*/  HMMA.16816.F32 R24, R44.reuse, R32, RZ ;  /* 0x000000202c18723c */ /* 0x040ff000000018ff */
[-C--:B------:R-:W-:Y:S08]  /*1a9a0*/  HMMA.16816.F32 R28, R44, R34.reuse, RZ ;  /* 0x000000222c1c723c */ /* 0x080ff000000018ff */
[C---:B------:R-:W-:Y:S08]  /*1a9b0*/  HMMA.16816.F32 R32, R48.reuse, R34, RZ ;  /* 0x000000223020723c */ /* 0x040ff000000018ff */
[-C--:B------:R-:W-:Y:S08]  /*1a9c0*/  HMMA.16816.F32 R36, R48, R172.reuse, RZ ;  /* 0x000000ac3024723c */ /* 0x080ff000000018ff */
[C---:B------:R-:W-:Y:S08]  /*1a9d0*/  HMMA.16816.F32 R40, R44.reuse, R172, RZ ;  /* 0x000000ac2c28723c */ /* 0x040ff000000018ff */
[-C--:B------:R-:W-:Y:S08]  /*1a9e0*/  HMMA.16816.F32 R44, R44, R174.reuse, RZ ;  /* 0x000000ae2c2c723c */ /* 0x080ff000000018ff */
[----:B------:R-:W-:Y:S01]  /*1a9f0*/  HMMA.16816.F32 R48, R48, R174, RZ ;  /* 0x000000ae3030723c */ /* 0x000fe200000018ff */
[----:B------:R-:W4:Y:S07]  /*1aa00*/  LDSM.16.M88.4 R172, [R237] ;  /* 0x00000000edac783b */ /* 0x000f2e0000000200 */
[-C--:B-1----:R-:W-:Y:S08]  /*1aa10*/  HMMA.16816.F32 R4, R192, R196.reuse, R4 ;  /* 0x000000c4c004723c */ /* 0x082ff00000001804 */
[C---:B----4-:R-:W-:Y:S08]  /*1aa20*/  HMMA.16816.F32 R8, R200.reuse, R196, R8 ;  /* 0x000000c4c808723c */ /* 0x050ff00000001808 */
[-C--:B------:R-:W-:Y:S08]  /*1aa30*/  HMMA.16816.F32 R12, R200, R198.reuse, R12 ;  /* 0x000000c6c80c723c */ /* 0x080ff0000000180c */
[C---:B------:R-:W-:Y:S08]  /*1aa40*/  HMMA.16816.F32 R16, R192.reuse, R198, R16 ;  /* 0x000000c6c010723c */ /* 0x040ff00000001810 */
[-C--:B------:R-:W-:Y:S08]  /*1aa50*/  HMMA.16816.F32 R20, R192, R172.reuse, R20 ;  /* 0x000000acc014723c */ /* 0x080ff00000001814 */
[C---:B------:R-:W-:Y:S08]  /*1aa60*/  HMMA.16816.F32 R24, R200.reuse, R172, R24 ;  /* 0x000000acc818723c */ /* 0x040ff00000001818 */
[-C--:B------:R-:W-:Y:S08]  /*1aa70*/  HMMA.16816.F32 R28, R200, R174.reuse, R28 ;  /* 0x000000aec81c723c */ /* 0x080ff0000000181c */
[C---:B------:R-:W-:Y:S04]  /*1aa80*/  HMMA.16816.F32 R32, R192.reuse, R174, R32 ;  /* 0x000000aec020723c */ /* 0x040fe80000001820 */
[C---:B--2---:R-:W-:Y:S02]  /*1aa90*/  LOP3.LUT P4, RZ, R3.reuse, 0x40, RZ, 0xc0, !PT ;  /* 0x0000004003ff7812 */ /* 0x044fe4000788c0ff */
[----:B------:R-:W-:Y:S02]  /*1aaa0*/  LOP3.LUT P3, RZ, R3, 0x80, RZ, 0xc0, !PT ;  /* 0x0000008003ff7812 */ /* 0x000fe4000786c0ff */
[----:B------:R-:W-:Y:S05]  /*1aab0*/  @!P0 SHF.R.S32.HI R3, RZ, 0x1f, R240 ;  /* 0x0000001fff038819 */ /* 0x000fea00000114f0 */
[----:B------:R-:W-:Y:S04]  /*1aac0*/  @!P0 IMAD R3, R3, c[0x0][0x208], RZ ;  /* 0x0000820003038a24 */ /* 0x000fe800078e02ff */
[----:B------:R-:W-:Y:S05]  /*1aad0*/  @!P0 IMAD R3, R240, c[0x0][0x20c], R3 ;  /* 0x00008300f0038a24 */ /* 0x000fea00078e0203 */
[----:B------:R-:W-:Y:S05]  /*1aae0*/  @!P0 IADD3 R3, R169, R3, RZ ;  /* 0x00000003a9038210 */ /* 0x000fea0007ffe0ff */
[----:B------:R-:W-:Y:S01]  /*1aaf0*/  @!P0 IMAD R3, R3, 0x30, RZ ;  /* 0x0000003003038824 */ /* 0x000fe200078e02ff */
[----:B---3--:R-:W-:Y:S02]  /*1ab00*/  @!P0 MOV R167, R205 ;  /* 0x000000cd00a78202 */ /* 0x008fe40000000f00 */
[----:B------:R-:W1:Y:S03]  /*1ab10*/  LDSM.16.M88.4 R204, [R236] ;  /* 0x00000000eccc783b */ /* 0x000e660000000200 */
[----:B------:R-:W-:Y:S05]  /*1ab20*/  @!P0 IMAD.WIDE.U32 R166, R168, 0x30, R166 ;  /* 0x00000030a8a68825 */ /* 0x000fea00078e00a6 */
[----:B------:R-:W-:Y:S02]  /*1ab30*/  @!P0 SHF.L.U32 R168, R166, 0x1, RZ ;  /* 0x00000001a6a88819 */ /* 0x000fe400000006ff */
[----:B------:R-:W-:Y:S02]  /*1ab40*/  @!P0 IADD3 R3, R167, R3, RZ ;  /* 0x00000003a7038210 */ /* 0x000fe40007ffe0ff */
[----:B------:R-:W-:Y:S02]  /*1ab50*/  @!P0 IADD3 R208, P2, R168, 0x80, RZ ;  /* 0x00000080a8d08810 */ /* 0x000fe40007f5e0ff */
[----:B------:R-:W-:Y:S02]  /*1ab60*/  @!P0 SHF.L.U64.HI R167, R166, 0x1, R3 ;  /* 0x00000001a6a78819 */ /* 0x000fe40000010203 */
[----:B------:R-:W-:Y:S04]  /*1ab70*/  @!P0 IADD3 R208, P1, R208, c[0x0][0x1f8], RZ ;  /* 0x00007e00d0d08a10 */ /* 0x000fe80007f3e0ff */
[----:B------:R-:W-:Y:S02]  /*1ab80*/  @!P0 IADD3.X R209, RZ, c[0x0][0x1fc], R167, P1, P2 ;  /* 0x00007f00ffd18a10 */ /* 0x000fe40000fe44a7 */
[----:B------:R-:W-:Y:S04]  /*1ab90*/  @!P0 IADD3 R168, P1, R168, c[0x0][0x1f8], RZ ;  /* 0x00007e00a8a88a10 */ /* 0x000fe80007f3e0ff */
[----:B------:R-:W-:Y:S02]  /*1aba0*/  @!P0 IADD3.X R169, R167, c[0x0][0x1fc], RZ, P1, !PT ;  /* 0x00007f00a7a98a10 */ /* 0x000fe40000ffe4ff */
[----:B------:R-:W-:Y:S03]  /*1abb0*/  @!P0 IADD3 R166, P2, R168, UR9, RZ ;  /* 0x00000009a8a68c10 */ /* 0x000fe6000ff5e0ff */
[----:B------:R-:W-:Y:S01]  /*1abc0*/  @!PT LDS RZ, [RZ] ;  /* 0x00000000fffff984 */ /* 0x000fe20000000800 */
[----:B------:R-:W-:Y:S01]  /*1abd0*/  @!PT LDS RZ, [RZ] ;  /* 0x00000000fffff984 */ /* 0x000fe20000000800 */
[----:B------:R-:W-:Y:S01]  /*1abe0*/  @!PT LDS RZ, [RZ] ;  /* 0x00000000fffff984 */ /* 0x000fe20000000800 */
[----:B------:R2:W-:Y:S01]  /*1abf0*/  @!P0 LDGSTS.E.BYPASS.LTC128B.128 [R239+0x2080], [R168.64], !P4 ;  /* 0x02080000a8ef8fae */ /* 0x0005e2000e101d4e */
[----:B------:R-:W-:Y:S02]  /*1ac00*/  @!P0 IADD3.X R167, R169, UR8, RZ, P2, !PT ;  /* 0x00000008a9a78c10 */ /* 0x000fe400097fe4ff */
[----:B------:R-:W-:Y:S04]  /*1ac10*/  @!P0 IADD3 R196, P1, R166, UR9, RZ ;  /* 0x00000009a6c48c10 */ /* 0x000fe8000ff3e0ff */
[----:B------:R-:W-:Y:S01]  /*1ac20*/  @!P0 IADD3.X R197, R167, UR8, RZ, P1, !PT ;  /* 0x00000008a7c58c10 */ /* 0x000fe20008ffe4ff */
[----:B------:R3:W-:Y:S01]  /*1ac30*/  @!P0 LDGSTS.E.BYPASS.LTC128B.128 [R239+0x3880], [R208.64], !P3 ;  /* 0x03880000d0ef8fae */ /* 0x0007e2000d901d4e */
[-C--:B-1----:R-:W-:Y:S07]  /*1ac40*/  HMMA.16816.F32 R36, R192, R204.reuse, R36 ;  /* 0x000000ccc024723c */ /* 0x082fee0000001824 */
[----:B------:R1:W-:Y:S01]  /*1ac50*/  @!P0 LDGSTS.E.BYPASS.LTC128B.128 [R239+0x2880], [R166.64], !P4 ;  /* 0x02880000a6ef8fae */ /* 0x0003e2000e101d4e */
[C---:B------:R-:W-:Y:S07]  /*1ac60*/  HMMA.16816.F32 R40, R200.reuse, R204, R40 ;  /* 0x000000ccc828723c */ /* 0x040fee0000001828 */
[----:B------:R1:W-:Y:S01]  /*1ac70*/  @!P0 LDGSTS.E.BYPASS.LTC128B.128 [R239+0x4080], [R166.64+0x80], !P3 ;  /* 0x04080080a6ef8fae */ /* 0x0003e2000d901d4e */
[-C--:B------:R-:W-:Y:S07]  /*1ac80*/  HMMA.16816.F32 R44, R200, R206.reuse, R44 ;  /* 0x000000cec82c723c */ /* 0x080fee000000182c */
[----:B------:R4:W-:Y:S01]  /*1ac90*/  @!P0 LDGSTS.E.BYPASS.LTC128B.128 [R239+0x3080], [R196.64], !P4 ;  /* 0x03080000c4ef8fae */ /* 0x0009e2000e101d4e */
[----:B------:R-:W-:Y:S07]  /*1aca0*/  HMMA.16816.F32 R48, R192, R206, R48 ;  /* 0x000000cec030723c */ /* 0x000fee0000001830 */
[----:B------:R4:W-:Y:S01]  /*1acb0*/  @!P0 LDGSTS.E.BYPASS.LTC128B.128 [R239+0x4880], [R196.64+0x80], !P3 ;  /* 0x04880080c4ef8fae */ /* 0x0009e2000d901d4e */
[----:B------:R-:W-:Y:S07]  /*1acc0*/  ISETP.GT.AND P0, PT, R240, UR7, PT ;  /* 0x00000007f0007c0c */ /* 0x000fee000bf04270 */
[----:B---3--:R-:W-:Y:S08]  /*1acd0*/  LDSM.16.M88.4 R208, [R228+0x8080] ;  /* 0x00808000e4d0783b */ /* 0x008ff00000000200 */
[----:B------:R-:W3:Y:S08]  /*1ace0*/  LDSM.16.M88.4 R212, [R226+0x5080] ;  /* 0x00508000e2d4783b */ /* 0x000ef00000000200 */
[----:B------:R-:W-:Y:S08]  /*1acf0*/  LDSM.16.M88.4 R216, [R226+0x5880] ;  /* 0x00588000e2d8783b */ /* 0x000ff00000000200 */
[----:B----4-:R-:W4:Y:S08]  /*1ad00*/  LDSM.16.M88.4 R196, [R228+0xa080] ;  /* 0x00a08000e4c4783b */ /* 0x010f300000000200 */
[----:B------:R-:W0:Y:S08]  /*1ad10*/  LDGDEPBAR ;  /* 0x00000000000079af */ /* 0x000e300000000000 */
[----:B------:R-:W1:Y:S01]  /*1ad20*/  LDSM.16.M88.4 R172, [R226+0x6080] ;  /* 0x00608000e2ac783b */ /* 0x000e620000000200 */
[-C--:B---3--:R-:W-:Y:S07]  /*1ad30*/  HMMA.16816.F32 R4, R208, R212.reuse, R4 ;  /* 0x000000d4d004723c */ /* 0x088fee0000001804 */
[----:B------:R-:W-:Y:S08]  /*1ad40*/  LDSM.16.M88.4 R192, [R230+0x8080] ;  /* 0x00808000e6c0783b */ /* 0x000ff00000000200 */
[----:B------:R-:W3:Y:S01]  /*1ad50*/  LDSM.16.M88.4 R200, [R225] ;  /* 0x00000000e1c8783b */ /* 0x000ee20000000200 */
[C---:B----4-:R-:W-:Y:S07]  /*1ad60*/  HMMA.16816.F32 R8, R196.reuse, R212, R8 ;  /* 0x000000d4c408723c */ /* 0x050fee0000001808 */
[----:B------:R-:W4:Y:S01]  /*1ad70*/  LDSM.16.M88.4 R204, [R230+0xa080] ;  /* 0x00a08000e6cc783b */ /* 0x000f220000000200 */
        /* <DEDUP_REMOVED lines=13> */
[----:B------:R-:W1:Y:S07]  /*1ae50*/  LDSM.16.M88.4 R172, [R225+0x1000] ;  /* 0x00100000e1ac783b */ /* 0x000e6e0000000200 */
[-C--:B---3--:R-:W-:Y:S01]  /*1ae60*/  HMMA.16816.F32 R4, R192, R200.reuse, R4 ;  /* 0x000000c8c004723c */ /* 0x088fe20000001804 */
[----:B------:R-:W-:Y:S07]  /*1ae70*/  LDSM.16.M88.4 R208, [R227+0xe080] ;  /* 0x00e08000e3d0783b */ /* 0x000fee0000000200 */
[C---:B----4-:R-:W-:Y:S08]  /*1ae80*/  HMMA.16816.F32 R8, R204.reuse, R200, R8 ;  /* 0x000000c8cc08723c */ /* 0x050ff00000001808 */
        /* <DEDUP_REMOVED lines=11> */
[----:B------:R-:W-:Y:S07]  /*1af40*/  LDSM.16.M88.4 R204, [R234] ;  /* 0x00000000eacc783b */ /* 0x000fee0000000200 */
[----:B------:R-:W-:Y:S01]  /*1af50*/  HMMA.16816.F32 R48, R192, R174, R48 ;  /* 0x000000aec030723c */ /* 0x000fe20000001830 */
[----:B------:R-:W-:Y:S07]  /*1af60*/  LDSM.16.M88.4 R172, [R229+0xc080] ;  /* 0x00c08000e5ac783b */ /* 0x000fee0000000200 */
[-C--:B---3--:R-:W-:Y:S01]  /*1af70*/  HMMA.16816.F32 R4, R196, R200.reuse, R4 ;  /* 0x000000c8c404723c */ /* 0x088fe20000001804 */
[----:B------:R-:W1:Y:S07]  /*1af80*/  LDSM.16.M88.4 R192, [R235] ;  /* 0x00000000ebc0783b */ /* 0x000e6e0000000200 */
[C---:B------:R-:W-:Y:S08]  /*1af90*/  HMMA.16816.F32 R8, R208.reuse, R200, R8 ;  /* 0x000000c8d008723c */ /* 0x040ff00000001808 */
[-C--:B------:R-:W-:Y:S08]  /*1afa0*/  HMMA.16816.F32 R12, R208, R202.reuse, R12 ;  /* 0x000000cad00c723c */ /* 0x080ff0000000180c */
[C---:B------:R-:W-:Y:S01]  /*1afb0*/  HMMA.16816.F32 R16, R196.reuse, R202, R16 ;  /* 0x000000cac410723c */ /* 0x040fe20000001810 */
[----:B------:R-:W3:Y:S07]  /*1afc0*/  LDSM.16.M88.4 R200, [R229+0xe080] ;  /* 0x00e08000e5c8783b */ /* 0x000eee0000000200 */
[-C--:B------:R-:W-:Y:S08]  /*1afd0*/  HMMA.16816.F32 R20, R196, R216.reuse, R20 ;  /* 0x000000d8c414723c */ /* 0x080ff00000001814 */
[C---:B------:R-:W-:Y:S08]  /*1afe0*/  HMMA.16816.F32 R24, R208.reuse, R216, R24 ;  /* 0x000000d8d018723c */ /* 0x040ff00000001818 */
[-C--:B------:R-:W-:Y:S08]  /*1aff0*/  HMMA.16816.F32 R28, R208, R218.reuse, R28 ;  /* 0x000000dad01c723c */ /* 0x080ff0000000181c */
[C---:B------:R-:W-:Y:S01]  /*1b000*/  HMMA.16816.F32 R32, R196.reuse, R218, R32 ;  /* 0x000000dac420723c */ /* 0x040fe20000001820 */
[----:B------:R-:W4:Y:S07]  /*1b010*/  LDSM.16.M88.4 R216, [R233] ;  /* 0x00000000e9d8783b */ /* 0x000f2e0000000200 */
[-C--:B--2---:R-:W-:Y:S08]  /*1b020*/  HMMA.16816.F32 R36, R196, R212.reuse, R36 ;  /* 0x000000d4c424723c */ /* 0x084ff00000001824 */
[C---:B------:R-:W-:Y:S08]  /*1b030*/  HMMA.16816.F32 R40, R208.reuse, R212, R40 ;  /* 0x000000d4d028723c */ /* 0x040ff00000001828 */
[-C--:B------:R-:W-:Y:S01]  /*1b040*/  HMMA.16816.F32 R44, R208, R214.reuse, R44 ;  /* 0x000000d6d02c723c */ /* 0x080fe2000000182c */
[----:B------:R-:W-:Y:S07]  /*1b050*/  LDSM.16.M88.4 R208, [R228+0xe080] ;  /* 0x00e08000e4d0783b */ /* 0x000fee0000000200 */
[----:B------:R-:W-:Y:S01]  /*1b060*/  HMMA.16816.F32 R48, R196, R214, R48 ;  /* 0x000000d6c430723c */ /* 0x000fe20000001830 */
[----:B------:R-:W-:Y:S07]  /*1b070*/  LDSM.16.M88.4 R196, [R226+0x6880] ;  /* 0x00688000e2c4783b */ /* 0x000fee0000000200 */
[-C--:B-1----:R-:W-:Y:S01]  /*1b080*/  HMMA.16816.F32 R4, R172, R192.reuse, R4 ;  /* 0x000000c0ac04723c */ /* 0x082fe20000001804 */
[----:B------:R-:W-:Y:S07]  /*1b090*/  LDSM.16.M88.4 R212, [R226+0x7080] ;  /* 0x00708000e2d4783b */ /* 0x000fee0000000200 */
[C---:B---3--:R-:W-:Y:S08]  /*1b0a0*/  HMMA.16816.F32 R8, R200.reuse, R192, R8 ;  /* 0x000000c0c808723c */ /* 0x048ff00000001808 */
        /* <DEDUP_REMOVED lines=8> */
[-C--:B----4-:R-:W-:Y:S08]  /*1b130*/  HMMA.16816.F32 R36, R172, R216.reuse, R36 ;  /* 0x000000d8ac24723c */ /* 0x090ff00000001824 */
[C---:B------:R-:W-:Y:S08]  /*1b140*/  HMMA.16816.F32 R40, R200.reuse, R216, R40 ;  /* 0x000000d8c828723c */ /* 0x040ff00000001828 */
[-C--:B------:R-:W-:Y:S01]  /*1b150*/  HMMA.16816.F32 R44, R200, R218.reuse, R44 ;  /* 0x000000dac82c723c */ /* 0x080fe2000000182c */
[----:B------:R-:W-:Y:S07]  /*1b160*/  LDSM.16.M88.4 R200, [R232+0xe080] ;  /* 0x00e08000e8c8783b */ /* 0x000fee0000000200 */
[----:B------:R-:W-:Y:S01]  /*1b170*/  HMMA.16816.F32 R48, R172, R218, R48 ;  /* 0x000000daac30723c */ /* 0x000fe20000001830 */
[----:B------:R-:W-:Y:S07]  /*1b180*/  LDSM.16.M88.4 R172, [R230+0xc080] ;  /* 0x00c08000e6ac783b */ /* 0x000fee0000000200 */
[-C--:B-1----:R-:W-:Y:S01]  /*1b190*/  HMMA.16816.F32 R4, R192, R196.reuse, R4 ;  /* 0x000000c4c004723c */ /* 0x082fe20000001804 */
[----:B------:R-:W-:Y:S07]  /*1b1a0*/  LDSM.16.M88.4 R216, [R225+0x2800] ;  /* 0x00280000e1d8783b */ /* 0x000fee0000000200 */
        /* <DEDUP_REMOVED lines=8> */
[----:B------:R-:W3:Y:S01]  /*1b230*/  LDSM.16.M88.4 R212, [R225+0x2000] ;  /* 0x00200000e1d4783b */ /* 0x000ee20000000200 */
[----:B------:R-:W-:Y:S06]  /*1b240*/  DEPBAR.LE SB0, 0x0 ;  /* 0x000080000000791a */ /* 0x000fec0000000000 */
[-C--:B--2---:R-:W-:Y:S01]  /*1b250*/  HMMA.16816.F32 R36, R192, R204.reuse, R36 ;  /* 0x000000ccc024723c */ /* 0x084fe20000001824 */
[----:B------:R-:W-:Y:S07]  /*1b260*/  BAR.SYNC.DEFER_BLOCKING 0x0 ;  /* 0x0000000000007b1d */ /* 0x000fee0000010000 */
[C---:B------:R-:W-:Y:S08]  /*1b270*/  HMMA.16816.F32 R40, R208.reuse, R204, R40 ;  /* 0x000000ccd028723c */ /* 0x040ff00000001828 */
[-C--:B------:R-:W-:Y:S08]  /*1b280*/  HMMA.16816.F32 R44, R208, R206.reuse, R44 ;  /* 0x000000ced02c723c */ /* 0x080ff0000000182c */
[----:B------:R-:W-:Y:S01]  /*1b290*/  HMMA.16816.F32 R48, R192, R206, R48 ;  /* 0x000000cec030723c */ /* 0x000fe20000001830 */
[----:B------:R-:W2:Y:S06]  /*1b2a0*/  LDL.64 R208, [R1+0x48] ;  /* 0x0000480001d07983 */ /* 0x000eac0000100a00 */
[----:B------:R-:W4:Y:S01]  /*1b2b0*/  LDL.64 R210, [R1+0x50] ;  /* 0x0000500001d27983 */ /* 0x000f220000100a00 */
[-C--:B-1----:R-:W-:Y:S05]  /*1b2c0*/  HMMA.16816.F32 R4, R172, R196.reuse, R4 ;  /* 0x000000c4ac04723c */ /* 0x082fea0000001804 */
[----:B------:R-:W4:Y:S03]  /*1b2d0*/  LDL.LU R252, [R1+0x24] ;  /* 0x0000240001fc7983 */ /* 0x000f260000300800 */
        /* <DEDUP_REMOVED lines=59> */
[----:B------:R-:W-:Y:S02]  /*1b690*/  FMNMX.FTZ R165, R165, R168, !PT ;  /* 0x000000a8a5a57209 */ /* 0x000fe40007810000 */
        /* <DEDUP_REMOVED lines=16> */
[----:B------:R-:W-:Y:S01]  /*1b7a0*/  FMNMX.FTZ R167, R165, R172, !PT ;  /* 0x000000aca5a77209 */ /* 0x000fe20007810000 */
[----:B------:R-:W-:Y:S02]  /*1b7b0*/  FMUL.FTZ R2, R2, c[0x0][0x2d0] ;  /* 0x0000b40002027a20 */ /* 0x000fe40000410000 */
[--C-:B------:R-:W-:Y:S01]  /*1b7c0*/  FFMA.FTZ R6, R6, c[0x0][0x2d0], -R205.reuse ;  /* 0x0000b40006067a23 */ /* 0x100fe200000108cd */
[----:B------:R3:W3:Y:S01]  /*1b7d0*/  MUFU.EX2 R166, R0 ;  /* 0x0000000000a67308 */ /* 0x0006e20000000800 */
[--C-:B------:R-:W-:Y:S02]  /*1b7e0*/  FFMA.FTZ R7, R7, c[0x0][0x2d0], -R205.reuse ;  /* 0x0000b40007077a23 */ /* 0x100fe400000108cd */
[----:B------:R-:W-:Y:S02]  /*1b7f0*/  FMUL.FTZ R206, R167, c[0x0][0x2d0] ;  /* 0x0000b400a7ce7a20 */ /* 0x000fe40000410000 */
[----:B------:R-:W-:Y:S02]  /*1b800*/  FFMA.FTZ R17, R17, c[0x0][0x2d0], -R204 ;  /* 0x0000b40011117a23 */ /* 0x000fe400000108cc */
[--C-:B------:R-:W-:Y:S02]  /*1b810*/  FFMA.FTZ R8, R8, c[0x0][0x2d0], -R206.reuse ;  /* 0x0000b40008087a23 */ /* 0x100fe400000108ce */
[----:B------:R-:W-:Y:S01]  /*1b820*/  FFMA.FTZ R9, R9, c[0x0][0x2d0], -R206 ;  /* 0x0000b40009097a23 */ /* 0x000fe200000108ce */
[----:B------:R3:W3:Y:S01]  /*1b830*/  MUFU.EX2 R165, R2 ;  /* 0x0000000200a57308 */ /* 0x0006e20000000800 */
[--C-:B------:R-:W-:Y:S02]  /*1b840*/  FFMA.FTZ R18, R18, c[0x0][0x2d0], -R205.reuse ;  /* 0x0000b40012127a23 */ /* 0x100fe400000108cd */
[--C-:B------:R-:W-:Y:S01]  /*1b850*/  FFMA.FTZ R19, R19, c[0x0][0x2d0], -R205.reuse ;  /* 0x0000b40013137a23 */ /* 0x100fe200000108cd */
[----:B-1----:R-:W-:Y:S01]  /*1b860*/  @P0 SHF.R.S32.HI R4, RZ, 0x1f, R238 ;  /* 0x0000001fff040819 */ /* 0x002fe200000114ee */
[--C-:B------:R-:W-:Y:S02]  /*1b870*/  FFMA.FTZ R12, R12, c[0x0][0x2d0], -R206.reuse ;  /* 0x0000b4000c0c7a23 */ /* 0x100fe400000108ce */
[----:B------:R-:W-:Y:S02]  /*1b880*/  FFMA.FTZ R13, R13, c[0x0][0x2d0], -R206 ;  /* 0x0000b4000d0d7a23 */ /* 0x000fe400000108ce */
[--C-:B------:R-:W-:Y:S01]  /*1b890*/  FFMA.FTZ R20, R20, c[0x0][0x2d0], -R204.reuse ;  /* 0x0000b40014147a23 */ /* 0x100fe200000108cc */
[----:B------:R-:W-:Y:S01]  /*1b8a0*/  MUFU.EX2 R217, R6 ;  /* 0x0000000600d97308 */ /* 0x000fe20000000800 */
[----:B------:R-:W-:Y:S02]  /*1b8b0*/  FFMA.FTZ R21, R21, c[0x0][0x2d0], -R204 ;  /* 0x0000b40015157a23 */ /* 0x000fe400000108cc */
[----:B------:R-:W-:Y:S01]  /*1b8c0*/  FFMA.FTZ R22, R22, c[0x0][0x2d0], -R205 ;  /* 0x0000b40016167a23 */ /* 0x000fe200000108cd */
[----:B---3--:R-:W-:Y:S01]  /*1b8d0*/  FMNMX.FTZ R0, R43, R3, !PT ;  /* 0x000000032b007209 */ /* 0x008fe20007810000 */
[C---:B------:R-:W-:Y:S02]  /*1b8e0*/  FMUL.FTZ R132, R166.reuse, R132 ;  /* 0x00000084a6847220 */ /* 0x040fe40000410000 */
[----:B------:R-:W-:Y:S01]  /*1b8f0*/  FMUL.FTZ R133, R166, R133 ;  /* 0x00000085a6857220 */ /* 0x000fe20000410000 */
[----:B------:R-:W-:Y:S01]  /*1b900*/  FMNMX.FTZ R0, R46, R0, !PT ;  /* 0x000000002e007209 */ /* 0x000fe20007810000 */
[C---:B------:R-:W-:Y:S01]  /*1b910*/  FMUL.FTZ R144, R166.reuse, R144 ;  /* 0x00000090a6907220 */ /* 0x040fe20000410000 */
[----:B------:R1:W3:Y:S01]  /*1b920*/  MUFU.EX2 R244, R7 ;  /* 0x0000000700f47308 */ /* 0x0002e20000000800 */
[C---:B------:R-:W-:Y:S01]  /*1b930*/  FMUL.FTZ R145, R166.reuse, R145 ;  /* 0x00000091a6917220 */ /* 0x040fe20000410000 */
[----:B------:R-:W-:Y:S01]  /*1b940*/  FMNMX.FTZ R0, R47, R0, !PT ;  /* 0x000000002f007209 */ /* 0x000fe20007810000 */
[----:B------:R-:W-:Y:S02]  /*1b950*/  FMUL.FTZ R148, R166, R148 ;  /* 0x00000094a6947220 */ /* 0x000fe40000410000 */
[----:B------:R-:W-:Y:S02]  /*1b960*/  FADD.FTZ R2, -R167, R164 ;  /* 0x000000a4a7027221 */ /* 0x000fe40000010100 */
[----:B------:R-:W3:Y:S01]  /*1b970*/  SHFL.BFLY PT, R3, R0, 0x2, 0x1f ;  /* 0x0c401f0000037f89 */ /* 0x000ee200000e0000 */
[C---:B------:R-:W-:Y:S02]  /*1b980*/  FMUL.FTZ R134, R165.reuse, R134 ;  /* 0x00000086a5867220 */ /* 0x040fe40000410000 */
[----:B------:R-:W-:Y:S01]  /*1b990*/  FMUL.FTZ R2, R2, c[0x0][0x2d0] ;  /* 0x0000b40002027a20 */ /* 0x000fe20000410000 */
[----:B------:R-:W3:Y:S01]  /*1b9a0*/  MUFU.EX2 R247, R5 ;  /* 0x0000000500f77308 */ /* 0x000ee20000000800 */
[C---:B------:R-:W-:Y:S02]  /*1b9b0*/  FMUL.FTZ R135, R165.reuse, R135 ;  /* 0x00000087a5877220 */ /* 0x040fe40000410000 */
[C---:B------:R-:W-:Y:S02]  /*1b9c0*/  FMUL.FTZ R146, R165.reuse, R146 ;  /* 0x00000092a5927220 */ /* 0x040fe40000410000 */
[C---:B------:R-:W-:Y:S02]  /*1b9d0*/  FMUL.FTZ R147, R165.reuse, R147 ;  /* 0x00000093a5937220 */ /* 0x040fe40000410000 */
[----:B------:R-:W-:Y:S02]  /*1b9e0*/  FMUL.FTZ R149, R166, R149 ;  /* 0x00000095a6957220 */ /* 0x000fe40000410000 */
[C---:B------:R-:W-:Y:S01]  /*1b9f0*/  FMUL.FTZ R150, R165.reuse, R150 ;  /* 0x00000096a5967220 */ /* 0x040fe20000410000 */
[----:B------:R3:W3:Y:S01]  /*1ba00*/  MUFU.EX2 R164, R2 ;  /* 0x0000000200a47308 */ /* 0x0006e20000000800 */
[C---:B------:R-:W-:Y:S02]  /*1ba10*/  FMUL.FTZ R151, R165.reuse, R151 ;  /* 0x00000097a5977220 */ /* 0x040fe40000410000 */
[----:B-1----:R-:W-:Y:S01]  /*1ba20*/  @P0 IMAD.WIDE.U32 R6, R238, c[0x0][0x1e0], RZ ;  /* 0x00007800ee060a25 */ /* 0x002fe200078e00ff */
[----:B---3--:R-:W-:Y:S03]  /*1ba30*/  F2FP.PACK_AB R173, R244, R217 ;  /* 0x000000d9f4ad723e */ /* 0x008fe600000000ff */
[C---:B------:R-:W-:Y:S02]  /*1ba40*/  FMUL.FTZ R160, R166.reuse, R160 ;  /* 0x000000a0a6a07220 */ /* 0x040fe40000410000 */
[----:B------:R-:W-:Y:S01]  /*1ba50*/  FMUL.FTZ R161, R166, R161 ;  /* 0x000000a1a6a17220 */ /* 0x000fe20000410000 */
[----:B------:R-:W-:Y:S01]  /*1ba60*/  FMNMX.FTZ R0, R0, R3, !PT ;  /* 0x0000000300007209 */ /* 0x000fe20007810000 */
[----:B------:R-:W-:Y:S01]  /*1ba70*/  MUFU.EX2 R242, R8 ;  /* 0x0000000800f27308 */ /* 0x000fe20000000800 */
[----:B------:R-:W-:Y:S01]  /*1ba80*/  FMUL.FTZ R162, R165, R162 ;  /* 0x000000a2a5a27220 */ /* 0x000fe20000410000 */
[----:B------:R-:W-:Y:S01]  /*1ba90*/  F2FP.PACK_AB R172, R247, R243 ;  /* 0x000000f3f7ac723e */ /* 0x000fe200000000ff */
[C---:B------:R-:W-:Y:S02]  /*1baa0*/  FMUL.FTZ R163, R165.reuse, R163 ;  /* 0x000000a3a5a37220 */ /* 0x040fe40000410000 */
[C---:B------:R-:W-:Y:S02]  /*1bab0*/  FMUL.FTZ R52, R166.reuse, R52 ;  /* 0x00000034a6347220 */ /* 0x040fe40000410000 */
[----:B------:R-:W-:Y:S03]  /*1bac0*/  FMUL.FTZ R53, R166, R53 ;  /* 0x00000035a6357220 */ /* 0x000fe60000410000 */
[----:B------:R-:W-:Y:S01]  /*1bad0*/  MUFU.EX2 R241, R9 ;  /* 0x0000000900f17308 */ /* 0x000fe20000000800 */
[C---:B------:R-:W-:Y:S01]  /*1bae0*/  FMUL.FTZ R54, R165.reuse, R54 ;  /* 0x00000036a5367220 */ /* 0x040fe20000410000 */
[----:B------:R-:W1:Y:S01]  /*1baf0*/  SHFL.BFLY PT, R2, R0, 0x1, 0x1f ;  /* 0x0c201f0000027f89 */ /* 0x000e6200000e0000 */
[C---:B------:R-:W-:Y:S02]  /*1bb00*/  FMUL.FTZ R136, R164.reuse, R136 ;  /* 0x00000088a4887220 */ /* 0x040fe40000410000 */
[C---:B------:R-:W-:Y:S02]  /*1bb10*/  FMUL.FTZ R137, R164.reuse, R137 ;  /* 0x00000089a4897220 */ /* 0x040fe40000410000 */
[C---:B------:R-:W-:Y:S03]  /*1bb20*/  FMUL.FTZ R140, R164.reuse, R140 ;  /* 0x0000008ca48c7220 */ /* 0x040fe60000410000 */
[----:B------:R3:W-:Y:S01]  /*1bb30*/  MUFU.EX2 R249, R16 ;  /* 0x0000001000f97308 */ /* 0x0007e20000000800 */
[C---:B------:R-:W-:Y:S02]  /*1bb40*/  FMUL.FTZ R141, R164.reuse, R141 ;  /* 0x0000008da48d7220 */ /* 0x040fe40000410000 */
[C---:B------:R-:W-:Y:S02]  /*1bb50*/  FMUL.FTZ R152, R164.reuse, R152 ;  /* 0x00000098a4987220 */ /* 0x040fe40000410000 */
[C---:B------:R-:W-:Y:S02]  /*1bb60*/  FMUL.FTZ R153, R164.reuse, R153 ;  /* 0x00000099a4997220 */ /* 0x040fe40000410000 */
[C---:B------:R-:W-:Y:S02]  /*1bb70*/  FMUL.FTZ R156, R164.reuse, R156 ;  /* 0x0000009ca49c7220 */ /* 0x040fe40000410000 */
[C---:B------:R-:W-:Y:S01]  /*1bb80*/  FMUL.FTZ R157, R164.reuse, R157 ;  /* 0x0000009da49d7220 */ /* 0x040fe20000410000 */
[----:B------:R-:W3:Y:S01]  /*1bb90*/  MUFU.EX2 R248, R17 ;  /* 0x0000001100f87308 */ /* 0x000ee20000000800 */
[----:B--2---:R-:W-:Y:S01]  /*1bba0*/  @P0 MOV R5, R209 ;  /* 0x000000d100050202 */ /* 0x004fe20000000f00 */
[----:B------:R-:W-:Y:S02]  /*1bbb0*/  FMUL.FTZ R55, R165, R55 ;  /* 0x00000037a5377220 */ /* 0x000fe40000410000 */
[C---:B------:R-:W-:Y:S02]  /*1bbc0*/  FMUL.FTZ R56, R164.reuse, R56 ;  /* 0x00000038a4387220 */ /* 0x040fe40000410000 */
[----:B------:R-:W-:Y:S01]  /*1bbd0*/  FMUL.FTZ R57, R164, R57 ;  /* 0x00000039a4397220 */ /* 0x000fe20000410000 */
[----:B-1----:R-:W-:Y:S01]  /*1bbe0*/  FMNMX.FTZ R3, R0, R2, !PT ;  /* 0x0000000200037209 */ /* 0x002fe20007810000 */
[----:B------:R-:W-:Y:S01]  /*1bbf0*/  @P0 IMAD R2, R4, c[0x0][0x1e0], RZ ;  /* 0x0000780004020a24 */ /* 0x000fe200078e02ff */
[----:B----4-:R-:W-:Y:S01]  /*1bc00*/  @P0 MOV R4, R210 ;  /* 0x000000d200040202 */ /* 0x010fe20000000f00 */
[----:B------:R1:W-:Y:S01]  /*1bc10*/  MUFU.EX2 R246, R18 ;  /* 0x0000001200f67308 */ /* 0x0003e20000000800 */
[----:B------:R-:W-:Y:S02]  /*1bc20*/  FFMA.FTZ R33, R33, c[0x0][0x2d0], -R204 ;  /* 0x0000b40021217a23 */ /* 0x000fe400000108cc */
[----:B------:R-:W-:Y:S01]  /*1bc30*/  @P0 IMAD R2, R238, c[0x0][0x1e4], R2 ;  /* 0x00007900ee020a24 */ /* 0x000fe200078e0202 */
[----:B---3--:R-:W-:Y:S01]  /*1bc40*/  @P0 SHF.L.U64.HI R16, R250, R251, c[0x0][0x1e4] ;  /* 0x00007900fa100619 */ /* 0x008fe200000102fb */
[----:B------:R-:W-:Y:S03]  /*1bc50*/  @P0 IMAD.WIDE.U32 R4, R6, 0x30, R4 ;  /* 0x0000003006040825 */ /* 0x000fe600078e0004 */
[----:B------:R-:W-:Y:S01]  /*1bc60*/  @P0 IADD3 R2, R7, R2, RZ ;  /* 0x0000000207020210 */ /* 0x000fe20007ffe0ff */
[----:B------:R-:W-:Y:S01]  /*1bc70*/  FADD.FTZ R0, -R3, R170 ;  /* 0x000000aa03007221 */ /* 0x000fe20000010100 */
[----:B------:R2:W3:Y:S01]  /*1bc80*/  MUFU.EX2 R245, R19 ;  /* 0x0000001300f57308 */ /* 0x0004e20000000800 */
[--C-:B------:R-:W-:Y:S02]  /*1bc90*/  FFMA.FTZ R34, R34, c[0x0][0x2d0], -R205.reuse ;  /* 0x0000b40022227a23 */ /* 0x100fe400000108cd */
[----:B------:R-:W-:Y:S01]  /*1bca0*/  @P0 IMAD R2, R2, 0x30, RZ ;  /* 0x0000003002020824 */ /* 0x000fe200078e02ff */
[----:B------:R-:W-:Y:S01]  /*1bcb0*/  F2FP.PACK_AB R174, R248, R249 ;  /* 0x000000f9f8ae723e */ /* 0x000fe200000000ff */
[----:B------:R-:W-:Y:S02]  /*1bcc0*/  FMUL.FTZ R0, R0, c[0x0][0x2d0] ;  /* 0x0000b40000007a20 */ /* 0x000fe40000410000 */
[----:B------:R-:W-:Y:S01]  /*1bcd0*/  FMUL.FTZ R17, R166, R189 ;  /* 0x000000bda6117220 */ /* 0x000fe20000410000 */
[----:B------:R-:W-:Y:S01]  /*1bce0*/  @P0 IADD3 R5, R5, R2, RZ ;  /* 0x0000000205050210 */ /* 0x000fe20007ffe0ff */
[----:B------:R-:W-:Y:S01]  /*1bcf0*/  FFMA.FTZ R35, R35, c[0x0][0x2d0], -R205 ;  /* 0x0000b40023237a23 */ /* 0x000fe200000108cd */
[C---:B------:R-:W-:Y:S01]  /*1bd00*/  @P0 SHF.L.U32 R2, R4.reuse, 0x1, RZ ;  /* 0x0000000104020819 */ /* 0x040fe200000006ff */
[----:B------:R-:W4:Y:S01]  /*1bd10*/  MUFU.EX2 R0, R0 ;  /* 0x0000000000007308 */ /* 0x000f220000000800 */
[----:B------:R-:W-:Y:S01]  /*1bd20*/  @P0 SHF.L.U64.HI R4, R4, 0x1, R5 ;  /* 0x0000000104040819 */ /* 0x000fe20000010205 */
[--C-:B------:R-:W-:Y:S01]  /*1bd30*/  FFMA.FTZ R24, R24, c[0x0][0x2d0], -R206.reuse ;  /* 0x0000b40018187a23 */ /* 0x100fe200000108ce */
[C---:B------:R-:W-:Y:S01]  /*1bd40*/  @P0 IADD3 R6, P1, R2.reuse, c[0x0][0x1c8], RZ ;  /* 0x0000720002060a10 */ /* 0x040fe20007f3e0ff */
[----:B-1----:R-:W-:Y:S01]  /*1bd50*/  FMUL.FTZ R18, R165, R190 ;  /* 0x000000bea5127220 */ /* 0x002fe20000410000 */
[----:B------:R-:W-:Y:S01]  /*1bd60*/  @P0 IADD3 R2, P2, R2, 0x80, RZ ;  /* 0x0000008002020810 */ /* 0x000fe20007f5e0ff */
[----:B------:R-:W-:Y:S01]  /*1bd70*/  FFMA.FTZ R25, R25, c[0x0][0x2d0], -R206 ;  /* 0x0000b40019197a23 */ /* 0x000fe200000108ce */
[----:B------:R-:W-:Y:S01]  /*1bd80*/  @P0 IADD3.X R7, R4, c[0x0][0x1cc], RZ, P1, !PT ;  /* 0x0000730004070a10 */ /* 0x000fe20000ffe4ff */
[----:B------:R-:W-:Y:S01]  /*1bd90*/  FFMA.FTZ R36, R36, c[0x0][0x2d0], -R204 ;  /* 0x0000b40024247a23 */ /* 0x000fe200000108cc */
[----:B------:R-:W-:Y:S01]  /*1bda0*/  @P0 IADD3 R8, P1, R2, c[0x0][0x1c8], RZ ;  /* 0x0000720002080a10 */ /* 0x000fe20007f3e0ff */
[----:B------:R1:W-:Y:S01]  /*1bdb0*/  MUFU.EX2 R219, R12 ;  /* 0x0000000c00db7308 */ /* 0x0003e20000000800 */
[----:B------:R-:W-:Y:S01]  /*1bdc0*/  @P0 SHF.L.U32 R2, R250, 0x5, RZ ;  /* 0x00000005fa020819 */ /* 0x000fe200000006ff */
[----:B------:R1:W-:Y:S01]  /*1bdd0*/  @P0 LDGSTS.E.BYPASS.LTC128B.128 [R239+0x5080], [R6.64], !P4 ;  /* 0x0508000006ef0fae */ /* 0x0003e2000e101d4e */
[----:B------:R-:W-:Y:S01]  /*1bde0*/  @P0 IADD3.X R9, RZ, c[0x0][0x1cc], R4, P1, P2 ;  /* 0x00007300ff090a10 */ /* 0x000fe20000fe4404 */
[----:B--2---:R-:W-:Y:S01]  /*1bdf0*/  FMUL.FTZ R19, R165, R191 ;  /* 0x000000bfa5137220 */ /* 0x004fe20000410000 */
[----:B------:R-:W-:Y:S01]  /*1be00*/  @P0 IADD3 R4, P2, R6, R2, RZ ;  /* 0x0000000206040210 */ /* 0x000fe20007f5e0ff */
[----:B------:R-:W-:Y:S01]  /*1be10*/  FFMA.FTZ R37, R37, c[0x0][0x2d0], -R204 ;  /* 0x0000b40025257a23 */ /* 0x000fe200000108cc */
[----:B---3--:R-:W-:Y:S01]  /*1be20*/  F2FP.PACK_AB R175, R245, R246 ;  /* 0x000000f6f5af723e */ /* 0x008fe200000000ff */
[--C-:B------:R-:W-:Y:S01]  /*1be30*/  FFMA.FTZ R38, R38, c[0x0][0x2d0], -R205.reuse ;  /* 0x0000b40026267a23 */ /* 0x100fe200000108cd */
[----:B------:R-:W-:Y:S01]  /*1be40*/  @P0 IADD3.X R5, R7, R16, RZ, P2, !PT ;  /* 0x0000001007050210 */ /* 0x000fe200017fe4ff */
[----:B------:R2:W-:Y:S01]  /*1be50*/  @P0 LDGSTS.E.BYPASS.LTC128B.128 [R239+0x6880], [R8.64], !P3 ;  /* 0x0688000008ef0fae */ /* 0x0005e2000d901d4e */
[----:B------:R3:W2:Y:S01]  /*1be60*/  MUFU.EX2 R218, R13 ;  /* 0x0000000d00da7308 */ /* 0x0006a20000000800 */
[--C-:B------:R-:W-:Y:S02]  /*1be70*/  FFMA.FTZ R39, R39, c[0x0][0x2d0], -R205.reuse ;  /* 0x0000b40027277a23 */ /* 0x100fe400000108cd */
[C---:B----4-:R-:W-:Y:S02]  /*1be80*/  FMUL.FTZ R138, R0.reuse, R138 ;  /* 0x0000008a008a7220 */ /* 0x050fe40000410000 */
[C---:B------:R-:W-:Y:S02]  /*1be90*/  FMUL.FTZ R139, R0.reuse, R139 ;  /* 0x0000008b008b7220 */ /* 0x040fe40000410000 */
[----:B------:R4:W-:Y:S01]  /*1bea0*/  @P0 LDGSTS.E.BYPASS.LTC128B.128 [R239+0x5880], [R4.64], !P4 ;  /* 0x0588000004ef0fae */ /* 0x0009e2000e101d4e */
[C---:B------:R-:W-:Y:S02]  /*1beb0*/  FMUL.FTZ R142, R0.reuse, R142 ;  /* 0x0000008e008e7220 */ /* 0x040fe40000410000 */
[C---:B------:R-:W-:Y:S01]  /*1bec0*/  FMUL.FTZ R143, R0.reuse, R143 ;  /* 0x0000008f008f7220 */ /* 0x040fe20000410000 */
[----:B------:R-:W-:Y:S01]  /*1bed0*/  MUFU.EX2 R216, R20 ;  /* 0x0000001400d87308 */ /* 0x000fe20000000800 */
[----:B------:R-:W-:Y:S02]  /*1bee0*/  FMUL.FTZ R154, R0, R154 ;  /* 0x0000009a009a7220 */ /* 0x000fe40000410000 */
[----:B-1----:R-:W-:Y:S01]  /*1bef0*/  FMUL.FTZ R12, R164, R184 ;  /* 0x000000b8a40c7220 */ /* 0x002fe20000410000 */
[----:B------:R4:W-:Y:S01]  /*1bf00*/  @P0 LDGSTS.E.BYPASS.LTC128B.128 [R239+0x7080], [R4.64+0x80], !P3 ;  /* 0x0708008004ef0fae */ /* 0x0009e2000d901d4e */
[----:B------:R-:W-:Y:S01]  /*1bf10*/  FMUL.FTZ R155, R0, R155 ;  /* 0x0000009b009b7220 */ /* 0x000fe20000410000 */
        /* <DEDUP_REMOVED lines=10> */
[C---:B--2---:R-:W-:Y:S02]  /*1bfc0*/  FMUL.FTZ R8, R164.reuse, R180 ;  /* 0x000000b4a4087220 */ /* 0x044fe40000410000 */
[----:B------:R2:W-:Y:S01]  /*1bfd0*/  MUFU.EX2 R201, R10 ;  /* 0x0000000a00c97308 */ /* 0x0005e20000000800 */
[----:B------:R1:W-:Y:S01]  /*1bfe0*/  @P0 LDGSTS.E.BYPASS.LTC128B.128 [R239+0x7880], [R6.64+0x80], !P3 ;  /* 0x0788008006ef0fae */ /* 0x0003e2000d901d4e */
[----:B------:R-:W-:Y:S01]  /*1bff0*/  FMUL.FTZ R9, R164, R181 ;  /* 0x000000b5a4097220 */ /* 0x000fe20000410000 */
[----:B------:R-:W-:Y:S01]  /*1c000*/  ISETP.GT.AND P0, PT, R240, UR4, PT ;  /* 0x00000004f0007c0c */ /* 0x000fe2000bf04270 */
[----:B---3--:R-:W-:Y:S01]  /*1c010*/  FMUL.FTZ R13, R164, R185 ;  /* 0x000000b9a40d7220 */ /* 0x008fe20000410000 */
[----:B------:R-:W-:Y:S01]  /*1c020*/  MOV R240, R238 ;  /* 0x000000ee00f07202 */ /* 0x000fe20000000f00 */
[C---:B------:R-:W-:Y:S02]  /*1c030*/  FMUL.FTZ R16, R166.reuse, R188 ;  /* 0x000000bca6107220 */ /* 0x040fe40000410000 */
[C---:B----4-:R-:W-:Y:S01]  /*1c040*/  FMUL.FTZ R4, R166.reuse, R176 ;  /* 0x000000b0a6047220 */ /* 0x050fe20000410000 */
[----:B------:R-:W3:Y:S01]  /*1c050*/  LDSM.16.MT88.4 R192, [R221+0x2080] ;  /* 0x00208000ddc0783b */ /* 0x000ee20000004200 */
[----:B------:R4:W4:Y:S01]  /*1c060*/  MUFU.EX2 R200, R11 ;  /* 0x0000000b00c87308 */ /* 0x0009220000000800 */
[----:B------:R-:W-:Y:S01]  /*1c070*/  FMUL.FTZ R5, R166, R177 ;  /* 0x000000b1a6057220 */ /* 0x000fe20000410000 */
[----:B------:R-:W-:Y:S01]  /*1c080*/  F2FP.PACK_AB R176, R241, R242 ;  /* 0x000000f2f1b0723e */ /* 0x000fe200000000ff */
[C---:B------:R-:W-:Y:S02]  /*1c090*/  FMUL.FTZ R159, R0.reuse, R159 ;  /* 0x0000009f009f7220 */ /* 0x040fe40000410000 */
[C---:B------:R-:W-:Y:S02]  /*1c0a0*/  FMUL.FTZ R58, R0.reuse, R58 ;  /* 0x0000003a003a7220 */ /* 0x040fe40000410000 */
[----:B------:R-:W3:Y:S01]  /*1c0b0*/  LDSM.16.MT88.4 R196, [R222+0x2080] ;  /* 0x00208000dec4783b */ /* 0x000ee20000004200 */
[----:B------:R-:W-:Y:S02]  /*1c0c0*/  FMUL.FTZ R59, R0, R59 ;  /* 0x0000003b003b7220 */ /* 0x000fe40000410000 */
[----:B------:R3:W-:Y:S01]  /*1c0d0*/  MUFU.EX2 R202, R14 ;  /* 0x0000000e00ca7308 */ /* 0x0007e20000000800 */
[--C-:B------:R-:W-:Y:S02]  /*1c0e0*/  FFMA.FTZ R26, R26, c[0x0][0x2d0], -R2.reuse ;  /* 0x0000b4001a1a7a23 */ /* 0x100fe40000010802 */
[----:B------:R-:W-:Y:S02]  /*1c0f0*/  FFMA.FTZ R27, R27, c[0x0][0x2d0], -R2 ;  /* 0x0000b4001b1b7a23 */ /* 0x000fe40000010802 */
[----:B--2---:R-:W-:Y:S01]  /*1c100*/  FMUL.FTZ R10, R0, R182 ;  /* 0x000000b6000a7220 */ /* 0x004fe20000410000 */
[----:B------:R-:W-:Y:S01]  /*1c110*/  LDSM.16.MT88.4 R188, [R221+0x3080] ;  /* 0x00308000ddbc783b */ /* 0x000fe20000004200 */
[----:B------:R-:W-:Y:S02]  /*1c120*/  FMUL.FTZ R60, R164, R60 ;  /* 0x0000003ca43c7220 */ /* 0x000fe40000410000 */
[C---:B-1----:R-:W-:Y:S01]  /*1c130*/  FMUL.FTZ R6, R165.reuse, R178 ;  /* 0x000000b2a5067220 */ /* 0x042fe20000410000 */
[----:B------:R-:W1:Y:S01]  /*1c140*/  MUFU.EX2 R203, R15 ;  /* 0x0000000f00cb7308 */ /* 0x000e620000000800 */
[C---:B------:R-:W-:Y:S01]  /*1c150*/  FMUL.FTZ R7, R165.reuse, R179 ;  /* 0x000000b3a5077220 */ /* 0x040fe20000410000 */
[----:B------:R-:W-:Y:S01]  /*1c160*/  F2FP.PACK_AB R178, R218, R219 ;  /* 0x000000dbdab2723e */ /* 0x000fe200000000ff */
[----:B------:R-:W-:Y:S01]  /*1c170*/  FMUL.FTZ R61, R164, R61 ;  /* 0x0000003da43d7220 */ /* 0x000fe20000410000 */
[----:B------:R-:W0:Y:S01]  /*1c180*/  LDGDEPBAR ;  /* 0x00000000000079af */ /* 0x000e220000000000 */
[----:B----4-:R-:W-:Y:S01]  /*1c190*/  FMUL.FTZ R11, R0, R183 ;  /* 0x000000b7000b7220 */ /* 0x010fe20000410000 */
[----:B------:R-:W-:Y:S01]  /*1c1a0*/  F2FP.PACK_AB R177, R200, R201 ;  /* 0x000000c9c8b1723e */ /* 0x000fe200000000ff */
[C---:B------:R-:W-:Y:S02]  /*1c1b0*/  FMUL.FTZ R62, R0.reuse, R62 ;  /* 0x0000003e003e7220 */ /* 0x040fe40000410000 */
[----:B------:R-:W-:Y:S01]  /*1c1c0*/  FMUL.FTZ R63, R0, R63 ;  /* 0x0000003f003f7220 */ /* 0x000fe20000410000 */
[----:B------:R-:W-:Y:S01]  /*1c1d0*/  MUFU.EX2 R212, R22 ;  /* 0x0000001600d47308 */ /* 0x000fe20000000800 */
[C---:B------:R-:W-:Y:S01]  /*1c1e0*/  FMUL.FTZ R64, R166.reuse, R64 ;  /* 0x00000040a6407220 */ /* 0x040fe20000410000 */
[----:B------:R-:W2:Y:S01]  /*1c1f0*/  LDSM.16.MT88.4 R180, [R224+0x2080] ;  /* 0x00208000e0b4783b */ /* 0x000ea20000004200 */
[----:B------:R-:W-:Y:S02]  /*1c200*/  FMUL.FTZ R65, R166, R65 ;  /* 0x00000041a6417220 */ /* 0x000fe40000410000 */
[C---:B---3--:R-:W-:Y:S02]  /*1c210*/  FMUL.FTZ R14, R0.reuse, R186 ;  /* 0x000000ba000e7220 */ /* 0x048fe40000410000 */
[C---:B------:R-:W-:Y:S01]  /*1c220*/  FMUL.FTZ R66, R165.reuse, R66 ;  /* 0x00000042a5427220 */ /* 0x040fe20000410000 */
[-C--:B------:R-:W-:Y:S02]  /*1c230*/  HMMA.16816.F32 R4, R172, R192.reuse, R4 ;  /* 0x000000c0ac04723c */ /* 0x080fe40000001804 */
[----:B------:R-:W-:Y:S01]  /*1c240*/  MUFU.EX2 R213, R33 ;  /* 0x0000002100d57308 */ /* 0x000fe20000000800 */
[----:B------:R-:W-:Y:S01]  /*1c250*/  FMUL.FTZ R67, R165, R67 ;  /* 0x00000043a5437220 */ /* 0x000fe20000410000 */
[----:B-1----:R-:W-:Y:S01]  /*1c260*/  F2FP.PACK_AB R179, R203, R202 ;  /* 0x000000cacbb3723e */ /* 0x002fe200000000ff */
[----:B------:R-:W-:Y:S02]  /*1c270*/  FMUL.FTZ R15, R0, R187 ;  /* 0x000000bb000f7220 */ /* 0x000fe40000410000 */
[----:B------:R-:W1:Y:S01]  /*1c280*/  LDSM.16.MT88.4 R184, [R223+0x2080] ;  /* 0x00208000dfb8783b */ /* 0x000e620000004200 */
[C---:B------:R-:W-:Y:S04]  /*1c290*/  FMUL.FTZ R68, R166.reuse, R68 ;  /* 0x00000044a6447220 */ /* 0x040fe80000410000 */
[----:B------:R-:W-:Y:S01]  /*1c2a0*/  MUFU.EX2 R210, R34 ;  /* 0x0000002200d27308 */ /* 0x000fe20000000800 */
[C---:B------:R-:W-:Y:S04]  /*1c2b0*/  HMMA.16816.F32 R8, R176.reuse, R192, R8 ;  /* 0x000000c0b008723c */ /* 0x040fe80000001808 */
[----:B------:R-:W-:Y:S02]  /*1c2c0*/  FMUL.FTZ R69, R166, R69 ;  /* 0x00000045a6457220 */ /* 0x000fe40000410000 */
[C---:B------:R-:W-:Y:S02]  /*1c2d0*/  FMUL.FTZ R70, R165.reuse, R70 ;  /* 0x00000046a5467220 */ /* 0x040fe40000410000 */
[-C--:B------:R-:W-:Y:S01]  /*1c2e0*/  HMMA.16816.F32 R12, R176, R194.reuse, R12 ;  /* 0x000000c2b00c723c */ /* 0x080fe2000000180c */
[----:B------:R-:W-:Y:S03]  /*1c2f0*/  MUFU.EX2 R209, R35 ;  /* 0x0000002300d17308 */ /* 0x000fe60000000800 */
[C---:B------:R-:W-:Y:S02]  /*1c300*/  FMUL.FTZ R71, R165.reuse, R71 ;  /* 0x00000047a5477220 */ /* 0x040fe40000410000 */
[----:B------:R-:W-:Y:S02]  /*1c310*/  FFMA.FTZ R32, R32, c[0x0][0x2d0], -R204 ;  /* 0x0000b40020207a23 */ /* 0x000fe400000108cc */
[C---:B------:R-:W-:Y:S03]  /*1c320*/  HMMA.16816.F32 R16, R172.reuse, R194, R16 ;  /* 0x000000c2ac10723c */ /* 0x040fe60000001810 */
[----:B------:R-:W-:Y:S01]  /*1c330*/  MUFU.EX2 R208, R24 ;  /* 0x0000001800d07308 */ /* 0x000fe20000000800 */
[C---:B------:R-:W-:Y:S02]  /*1c340*/  FMUL.FTZ R72, R164.reuse, R72 ;  /* 0x00000048a4487220 */ /* 0x040fe40000410000 */
[----:B------:R-:W-:Y:S02]  /*1c350*/  FMUL.FTZ R73, R164, R73 ;  /* 0x00000049a4497220 */ /* 0x000fe40000410000 */
[-C--:B------:R-:W-:Y:S04]  /*1c360*/  HMMA.16816.F32 R132, R172, R196.reuse, R132 ;  /* 0x000000c4ac84723c */ /* 0x080fe80000001884 */
[C---:B------:R-:W-:Y:S01]  /*1c370*/  FMUL.FTZ R74, R0.reuse, R74 ;  /* 0x0000004a004a7220 */ /* 0x040fe20000410000 */
[----:B------:R-:W-:Y:S01]  /*1c380*/  MUFU.EX2 R207, R25 ;  /* 0x0000001900cf7308 */ /* 0x000fe20000000800 */
[----:B------:R-:W-:Y:S02]  /*1c390*/  FMUL.FTZ R75, R0, R75 ;  /* 0x0000004b004b7220 */ /* 0x000fe40000410000 */
[C---:B------:R-:W-:Y:S04]  /*1c3a0*/  HMMA.16816.F32 R136, R176.reuse, R196, R136 ;  /* 0x000000c4b088723c */ /* 0x040fe80000001888 */
[C---:B------:R-:W-:Y:S02]  /*1c3b0*/  FMUL.FTZ R76, R164.reuse, R76 ;  /* 0x0000004ca44c7220 */ /* 0x040fe40000410000 */
[----:B------:R-:W-:Y:S01]  /*1c3c0*/  FMUL.FTZ R77, R164, R77 ;  /* 0x0000004da44d7220 */ /* 0x000fe20000410000 */
[----:B------:R-:W-:Y:S01]  /*1c3d0*/  MUFU.EX2 R193, R26 ;  /* 0x0000001a00c17308 */ /* 0x000fe20000000800 */
[-C--:B------:R-:W-:Y:S04]  /*1c3e0*/  HMMA.16816.F32 R140, R176, R198.reuse, R140 ;  /* 0x000000c6b08c723c */ /* 0x080fe8000000188c */
[C---:B------:R-:W-:Y:S02]  /*1c3f0*/  FMUL.FTZ R78, R0.reuse, R78 ;  /* 0x0000004e004e7220 */ /* 0x040fe40000410000 */
[----:B------:R-:W-:Y:S02]  /*1c400*/  FMUL.FTZ R79, R0, R79 ;  /* 0x0000004f004f7220 */ /* 0x000fe40000410000 */
[C---:B------:R-:W-:Y:S01]  /*1c410*/  HMMA.16816.F32 R144, R172.reuse, R198, R144 ;  /* 0x000000c6ac90723c */ /* 0x040fe20000001890 */
[----:B------:R3:W-:Y:S03]  /*1c420*/  MUFU.EX2 R192, R27 ;  /* 0x0000001b00c07308 */ /* 0x0007e60000000800 */
[C---:B------:R-:W-:Y:S02]  /*1c430*/  FMUL.FTZ R80, R166.reuse, R80 ;  /* 0x00000050a6507220 */ /* 0x040fe40000410000 */
[C---:B------:R-:W-:Y:S02]  /*1c440*/  FMUL.FTZ R81, R166.reuse, R81 ;  /* 0x00000051a6517220 */ /* 0x040fe40000410000 */
[-C--:B--2---:R-:W-:Y:S03]  /*1c450*/  HMMA.16816.F32 R148, R172, R180.reuse, R148 ;  /* 0x000000b4ac94723c */ /* 0x084fe60000001894 */
[----:B------:R-:W-:Y:S01]  /*1c460*/  MUFU.EX2 R197, R36 ;  /* 0x0000002400c57308 */ /* 0x000fe20000000800 */
[C---:B------:R-:W-:Y:S02]  /*1c470*/  FMUL.FTZ R82, R165.reuse, R82 ;  /* 0x00000052a5527220 */ /* 0x040fe40000410000 */
[C---:B------:R-:W-:Y:S02]  /*1c480*/  FMUL.FTZ R83, R165.reuse, R83 ;  /* 0x00000053a5537220 */ /* 0x040fe40000410000 */
[C---:B------:R-:W-:Y:S04]  /*1c490*/  HMMA.16816.F32 R152, R176.reuse, R180, R152 ;  /* 0x000000b4b098723c */ /* 0x040fe80000001898 */
[C---:B------:R-:W-:Y:S01]  /*1c4a0*/  FMUL.FTZ R84, R166.reuse, R84 ;  /* 0x00000054a6547220 */ /* 0x040fe20000410000 */
[----:B------:R-:W-:Y:S01]  /*1c4b0*/  MUFU.EX2 R196, R37 ;  /* 0x0000002500c47308 */ /* 0x000fe20000000800 */
[----:B------:R-:W-:Y:S02]  /*1c4c0*/  FMUL.FTZ R85, R166, R85 ;  /* 0x00000055a6557220 */ /* 0x000fe40000410000 */
[-C--:B------:R-:W-:Y:S01]  /*1c4d0*/  HMMA.16816.F32 R156, R176, R182.reuse, R156 ;  /* 0x000000b6b09c723c */ /* 0x080fe2000000189c */
[----:B---3--:R-:W-:Y:S03]  /*1c4e0*/  LDSM.16.MT88.4 R24, [R221+0x2880] ;  /* 0x00288000dd18783b */ /* 0x008fe60000004200 */
[C---:B------:R-:W-:Y:S02]  /*1c4f0*/  FMUL.FTZ R86, R165.reuse, R86 ;  /* 0x00000056a5567220 */ /* 0x040fe40000410000 */
[----:B------:R-:W-:Y:S01]  /*1c500*/  FMUL.FTZ R87, R165, R87 ;  /* 0x00000057a5577220 */ /* 0x000fe20000410000 */
[----:B------:R2:W-:Y:S01]  /*1c510*/  MUFU.EX2 R214, R32 ;  /* 0x0000002000d67308 */ /* 0x0005e20000000800 */
[C---:B------:R-:W-:Y:S01]  /*1c520*/  HMMA.16816.F32 R160, R172.reuse, R182, R160 ;  /* 0x000000b6aca0723c */ /* 0x040fe200000018a0 */
[----:B------:R-:W3:Y:S03]  /*1c530*/  LDSM.16.MT88.4 R180, [R221+0x3880] ;  /* 0x00388000ddb4783b */ /* 0x000ee60000004200 */
[C---:B------:R-:W-:Y:S02]  /*1c540*/  FMUL.FTZ R88, R164.reuse, R88 ;  /* 0x00000058a4587220 */ /* 0x040fe40000410000 */
[----:B------:R-:W-:Y:S02]  /*1c550*/  FMUL.FTZ R89, R164, R89 ;  /* 0x00000059a4597220 */ /* 0x000fe40000410000 */
[-C--:B-1----:R-:W-:Y:S04]  /*1c560*/  HMMA.16816.F32 R52, R172, R184.reuse, R52 ;  /* 0x000000b8ac34723c */ /* 0x082fe80000001834 */
[C---:B------:R-:W-:Y:S02]  /*1c570*/  FMUL.FTZ R90, R0.reuse, R90 ;  /* 0x0000005a005a7220 */ /* 0x040fe40000410000 */
[----:B------:R-:W-:Y:S02]  /*1c580*/  FMUL.FTZ R91, R0, R91 ;  /* 0x0000005b005b7220 */ /* 0x000fe40000410000 */
[C---:B------:R-:W-:Y:S04]  /*1c590*/  HMMA.16816.F32 R56, R176.reuse, R184, R56 ;  /* 0x000000b8b038723c */ /* 0x040fe80000001838 */
[C---:B------:R-:W-:Y:S02]  /*1c5a0*/  FMUL.FTZ R92, R164.reuse, R92 ;  /* 0x0000005ca45c7220 */ /* 0x040fe40000410000 */
[----:B------:R-:W-:Y:S02]  /*1c5b0*/  FMUL.FTZ R93, R164, R93 ;  /* 0x0000005da45d7220 */ /* 0x000fe40000410000 */
[-C--:B------:R-:W-:Y:S04]  /*1c5c0*/  HMMA.16816.F32 R60, R176, R186.reuse, R60 ;  /* 0x000000bab03c723c */ /* 0x080fe8000000183c */
[--C-:B--2---:R-:W-:Y:S02]  /*1c5d0*/  FFMA.FTZ R32, R23, c[0x0][0x2d0], -R205.reuse ;  /* 0x0000b40017207a23 */ /* 0x104fe400000108cd */
[----:B------:R-:W-:Y:S01]  /*1c5e0*/  LDSM.16.MT88.4 R20, [R224+0x3880] ;  /* 0x00388000e014783b */ /* 0x000fe20000004200 */
[C---:B------:R-:W-:Y:S01]  /*1c5f0*/  FMUL.FTZ R94, R0.reuse, R94 ;  /* 0x0000005e005e7220 */ /* 0x040fe20000410000 */
[C---:B------:R-:W-:Y:S01]  /*1c600*/  HMMA.16816.F32 R64, R172.reuse, R186, R64 ;  /* 0x000000baac40723c */ /* 0x040fe20000001840 */
[----:B------:R1:W2:Y:S03]  /*1c610*/  MUFU.EX2 R211, R32 ;  /* 0x0000002000d37308 */ /* 0x0002a60000000800 */
[----:B------:R-:W-:Y:S02]  /*1c620*/  FMUL.FTZ R95, R0, R95 ;  /* 0x0000005f005f7220 */ /* 0x000fe40000410000 */
[----:B------:R-:W4:Y:S01]  /*1c630*/  LDSM.16.MT88.4 R184, [R222+0x3880] ;  /* 0x00388000deb8783b */ /* 0x000f220000004200 */
[C---:B------:R-:W-:Y:S01]  /*1c640*/  FMUL.FTZ R96, R166.reuse, R96 ;  /* 0x00000060a6607220 */ /* 0x040fe20000410000 */
[-C--:B---3--:R-:W-:Y:S04]  /*1c650*/  HMMA.16816.F32 R68, R172, R180.reuse, R68 ;  /* 0x000000b4ac44723c */ /* 0x088fe80000001844 */
[C---:B------:R-:W-:Y:S02]  /*1c660*/  FMUL.FTZ R97, R166.reuse, R97 ;  /* 0x00000061a6617220 */ /* 0x040fe40000410000 */
[C---:B------:R-:W-:Y:S02]  /*1c670*/  FMUL.FTZ R98, R165.reuse, R98 ;  /* 0x00000062a5627220 */ /* 0x040fe40000410000 */
[C---:B------:R-:W-:Y:S01]  /*1c680*/  FMUL.FTZ R99, R165.reuse, R99 ;  /* 0x00000063a5637220 */ /* 0x040fe20000410000 */
[C---:B------:R-:W-:Y:S04]  /*1c690*/  HMMA.16816.F32 R72, R176.reuse, R180, R72 ;  /* 0x000000b4b048723c */ /* 0x040fe80000001848 */
[C---:B------:R-:W-:Y:S02]  /*1c6a0*/  FMUL.FTZ R100, R166.reuse, R100 ;  /* 0x00000064a6647220 */ /* 0x040fe40000410000 */
[----:B------:R-:W-:Y:S02]  /*1c6b0*/  FMUL.FTZ R101, R166, R101 ;  /* 0x00000065a6657220 */ /* 0x000fe40000410000 */
[-C--:B------:R-:W-:Y:S01]  /*1c6c0*/  HMMA.16816.F32 R76, R176, R182.reuse, R76 ;  /* 0x000000b6b04c723c */ /* 0x080fe2000000184c */
[----:B-1----:R-:W1:Y:S03]  /*1c6d0*/  LDSM.16.MT88.4 R32, [R223+0x3880] ;  /* 0x00388000df20783b */ /* 0x002e660000004200 */
[C---:B------:R-:W-:Y:S02]  /*1c6e0*/  FMUL.FTZ R102, R165.reuse, R102 ;  /* 0x00000066a5667220 */ /* 0x040fe40000410000 */
[C---:B------:R-:W-:Y:S02]  /*1c6f0*/  FMUL.FTZ R103, R165.reuse, R103 ;  /* 0x00000067a5677220 */ /* 0x040fe40000410000 */
[C---:B------:R-:W-:Y:S01]  /*1c700*/  HMMA.16816.F32 R80, R172.reuse, R182, R80 ;  /* 0x000000b6ac50723c */ /* 0x040fe20000001850 */
[----:B------:R-:W-:Y:S03]  /*1c710*/  LDSM.16.MT88.4 R180, [R224+0x2880] ;  /* 0x00288000e0b4783b */ /* 0x000fe60000004200 */
[C---:B------:R-:W-:Y:S02]  /*1c720*/  FMUL.FTZ R104, R164.reuse, R104 ;  /* 0x00000068a4687220 */ /* 0x040fe40000410000 */
[----:B------:R-:W-:Y:S02]  /*1c730*/  FMUL.FTZ R105, R164, R105 ;  /* 0x00000069a4697220 */ /* 0x000fe40000410000 */
[C---:B------:R-:W-:Y:S04]  /*1c740*/  FMUL.FTZ R106, R0.reuse, R106 ;  /* 0x0000006a006a7220 */ /* 0x040fe80000410000 */
[----:B------:R-:W-:Y:S01]  /*1c750*/  FMUL.FTZ R107, R0, R107 ;  /* 0x0000006b006b7220 */ /* 0x000fe20000410000 */
[-C--:B----4-:R-:W-:Y:S03]  /*1c760*/  HMMA.16816.F32 R84, R172, R184.reuse, R84 ;  /* 0x000000b8ac54723c */ /* 0x090fe60000001854 */
[C---:B------:R-:W-:Y:S02]  /*1c770*/  FMUL.FTZ R108, R164.reuse, R108 ;  /* 0x0000006ca46c7220 */ /* 0x040fe40000410000 */
[----:B------:R-:W-:Y:S02]  /*1c780*/  FMUL.FTZ R109, R164, R109 ;  /* 0x0000006da46d7220 */ /* 0x000fe40000410000 */
[C---:B------:R-:W-:Y:S01]  /*1c790*/  FMUL.FTZ R110, R0.reuse, R110 ;  /* 0x0000006e006e7220 */ /* 0x040fe20000410000 */
[C---:B------:R-:W-:Y:S01]  /*1c7a0*/  HMMA.16816.F32 R88, R176.reuse, R184, R88 ;  /* 0x000000b8b058723c */ /* 0x040fe20000001858 */
[----:B------:R-:W3:Y:S03]  /*1c7b0*/  LDL.LU R185, [R1+0x20] ;  /* 0x0000200001b97983 */ /* 0x000ee60000300800 */
[----:B------:R-:W-:Y:S02]  /*1c7c0*/  FMUL.FTZ R111, R0, R111 ;  /* 0x0000006f006f7220 */ /* 0x000fe40000410000 */
        /* <DEDUP_REMOVED lines=9> */
[C---:B------:R-:W-:Y:S02]  /*1c860*/  FMUL.FTZ R118, R165.reuse, R118 ;  /* 0x00000076a5767220 */ /* 0x040fe40000410000 */
[C---:B------:R-:W-:Y:S04]  /*1c870*/  HMMA.16816.F32 R104, R176.reuse, R20, R104 ;  /* 0x00000014b068723c */ /* 0x040fe80000001868 */
[----:B------:R-:W-:Y:S02]  /*1c880*/  FMUL.FTZ R119, R165, R119 ;  /* 0x00000077a5777220 */ /* 0x000fe40000410000 */
[C---:B------:R-:W-:Y:S01]  /*1c890*/  FMUL.FTZ R120, R164.reuse, R120 ;  /* 0x00000078a4787220 */ /* 0x040fe20000410000 */
[----:B------:R-:W-:Y:S01]  /*1c8a0*/  F2FP.PACK_AB R20, R215, R216 ;  /* 0x000000d8d714723e */ /* 0x000fe200000000ff */
[-C--:B------:R-:W-:Y:S04]  /*1c8b0*/  HMMA.16816.F32 R108, R176, R22.reuse, R108 ;  /* 0x00000016b06c723c */ /* 0x080fe8000000186c */
[----:B------:R-:W-:Y:S01]  /*1c8c0*/  FMUL.FTZ R121, R164, R121 ;  /* 0x00000079a4797220 */ /* 0x000fe20000410000 */
[----:B--2---:R-:W-:Y:S01]  /*1c8d0*/  F2FP.PACK_AB R21, R211, R212 ;  /* 0x000000d4d315723e */ /* 0x004fe200000000ff */
[C---:B------:R-:W-:Y:S02]  /*1c8e0*/  FMUL.FTZ R122, R0.reuse, R122 ;  /* 0x0000007a007a7220 */ /* 0x040fe40000410000 */
[C---:B------:R-:W-:Y:S04]  /*1c8f0*/  HMMA.16816.F32 R112, R172.reuse, R22, R112 ;  /* 0x00000016ac70723c */ /* 0x040fe80000001870 */
[----:B------:R-:W-:Y:S02]  /*1c900*/  FMUL.FTZ R123, R0, R123 ;  /* 0x0000007b007b7220 */ /* 0x000fe40000410000 */
[--C-:B------:R-:W-:Y:S01]  /*1c910*/  FFMA.FTZ R28, R28, c[0x0][0x2d0], -R206.reuse ;  /* 0x0000b4001c1c7a23 */ /* 0x100fe200000108ce */
[----:B------:R-:W-:Y:S01]  /*1c920*/  F2FP.PACK_AB R22, R213, R214 ;  /* 0x000000d6d516723e */ /* 0x000fe200000000ff */
[-C--:B-1----:R-:W-:Y:S02]  /*1c930*/  HMMA.16816.F32 R116, R172, R32.reuse, R116 ;  /* 0x00000020ac74723c */ /* 0x082fe40000001874 */
[----:B------:R1:W-:Y:S02]  /*1c940*/  MUFU.EX2 R199, R28 ;  /* 0x0000001c00c77308 */ /* 0x0003e40000000800 */
[----:B------:R-:W-:Y:S01]  /*1c950*/  FFMA.FTZ R29, R29, c[0x0][0x2d0], -R206 ;  /* 0x0000b4001d1d7a23 */ /* 0x000fe200000108ce */
[----:B------:R-:W-:Y:S01]  /*1c960*/  F2FP.PACK_AB R23, R209, R210 ;  /* 0x000000d2d117723e */ /* 0x000fe200000000ff */
[--C-:B------:R-:W-:Y:S02]  /*1c970*/  FFMA.FTZ R30, R30, c[0x0][0x2d0], -R2.reuse ;  /* 0x0000b4001e1e7a23 */ /* 0x100fe40000010802 */
[C---:B------:R-:W-:Y:S04]  /*1c980*/  HMMA.16816.F32 R120, R176.reuse, R32, R120 ;  /* 0x00000020b078723c */ /* 0x040fe80000001878 */
[--C-:B------:R-:W-:Y:S01]  /*1c990*/  FFMA.FTZ R31, R31, c[0x0][0x2d0], -R2.reuse ;  /* 0x0000b4001f1f7a23 */ /* 0x100fe20000010802 */
[----:B------:R2:W4:Y:S01]  /*1c9a0*/  MUFU.EX2 R198, R29 ;  /* 0x0000001d00c67308 */ /* 0x0005220000000800 */
[C---:B------:R-:W-:Y:S02]  /*1c9b0*/  FMUL.FTZ R124, R164.reuse, R124 ;  /* 0x0000007ca47c7220 */ /* 0x040fe40000410000 */
[----:B------:R-:W-:Y:S04]  /*1c9c0*/  FMUL.FTZ R125, R164, R125 ;  /* 0x0000007da47d7220 */ /* 0x000fe80000410000 */
[C---:B------:R-:W-:Y:S02]  /*1c9d0*/  FMUL.FTZ R126, R0.reuse, R126 ;  /* 0x0000007e007e7220 */ /* 0x040fe40000410000 */
[----:B------:R-:W-:Y:S01]  /*1c9e0*/  FMUL.FTZ R127, R0, R127 ;  /* 0x0000007f007f7220 */ /* 0x000fe20000410000 */
[----:B------:R4:W-:Y:S01]  /*1c9f0*/  MUFU.EX2 R170, R30 ;  /* 0x0000001e00aa7308 */ /* 0x0009e20000000800 */
[C---:B------:R-:W-:Y:S01]  /*1ca00*/  FMUL.FTZ R128, R166.reuse, R128 ;  /* 0x00000080a6807220 */ /* 0x040fe20000410000 */
[----:B-1----:R-:W-:Y:S01]  /*1ca10*/  F2FP.PACK_AB R28, R207, R208 ;  /* 0x000000d0cf1c723e */ /* 0x002fe200000000ff */
[----:B------:R-:W-:Y:S03]  /*1ca20*/  FMUL.FTZ R129, R166, R129 ;  /* 0x00000081a6817220 */ /* 0x000fe60000410000 */
[-C--:B------:R-:W-:Y:S01]  /*1ca30*/  HMMA.16816.F32 R124, R176, R34.reuse, R124 ;  /* 0x00000022b07c723c */ /* 0x080fe2000000187c */
[----:B------:R-:W1:Y:S02]  /*1ca40*/  LDSM.16.MT88.4 R176, [R222+0x2880] ;  /* 0x00288000deb0783b */ /* 0x000e640000004200 */
[C---:B------:R-:W-:Y:S01]  /*1ca50*/  FMUL.FTZ R130, R165.reuse, R130 ;  /* 0x00000082a5827220 */ /* 0x040fe20000410000 */
[----:B------:R-:W4:Y:S01]  /*1ca60*/  MUFU.EX2 R171, R31 ;  /* 0x0000001f00ab7308 */ /* 0x000f220000000800 */
[----:B------:R-:W-:Y:S02]  /*1ca70*/  FMUL.FTZ R131, R165, R131 ;  /* 0x00000083a5837220 */ /* 0x000fe40000410000 */
[--C-:B------:R-:W-:Y:S01]  /*1ca80*/  FFMA.FTZ R42, R42, c[0x0][0x2d0], -R2.reuse ;  /* 0x0000b4002a2a7a23 */ /* 0x100fe20000010802 */
[----:B--2---:R-:W-:Y:S01]  /*1ca90*/  F2FP.PACK_AB R29, R192, R193 ;  /* 0x000000c1c01d723e */ /* 0x004fe200000000ff */
[--C-:B------:R-:W-:Y:S03]  /*1caa0*/  FFMA.FTZ R43, R43, c[0x0][0x2d0], -R2.reuse ;  /* 0x0000b4002b2b7a23 */ /* 0x100fe60000010802 */
[----:B------:R-:W-:Y:S01]  /*1cab0*/  HMMA.16816.F32 R128, R172, R34, R128 ;  /* 0x00000022ac80723c */ /* 0x000fe20000001880 */
[----:B------:R-:W2:Y:S01]  /*1cac0*/  LDSM.16.MT88.4 R32, [R223+0x2880] ;  /* 0x00288000df20783b */ /* 0x000ea20000004200 */
[----:B------:R-:W-:Y:S02]  /*1cad0*/  MUFU.EX2 R42, R42 ;  /* 0x0000002a002a7308 */ /* 0x000fe40000000800 */
[--C-:B------:R-:W-:Y:S01]  /*1cae0*/  FFMA.FTZ R46, R46, c[0x0][0x2d0], -R2.reuse ;  /* 0x0000b4002e2e7a23 */ /* 0x100fe20000010802 */
[----:B----4-:R-:W-:Y:S01]  /*1caf0*/  F2FP.PACK_AB R30, R198, R199 ;  /* 0x000000c7c61e723e */ /* 0x010fe200000000ff */
[----:B------:R-:W-:Y:S02]  /*1cb00*/  FFMA.FTZ R2, R47, c[0x0][0x2d0], -R2 ;  /* 0x0000b4002f027a23 */ /* 0x000fe40000010802 */
[-C--:B------:R-:W-:Y:S01]  /*1cb10*/  HMMA.16816.F32 R4, R20, R24.reuse, R4 ;  /* 0x000000181404723c */ /* 0x080fe20000001804 */
[----:B------:R-:W-:Y:S03]  /*1cb20*/  LDSM.16.MT88.4 R172, [R222+0x4080] ;  /* 0x00408000deac783b */ /* 0x000fe60000004200 */
[----:B------:R-:W-:Y:S01]  /*1cb30*/  MUFU.EX2 R43, R43 ;  /* 0x0000002b002b7308 */ /* 0x000fe20000000800 */
[--C-:B------:R-:W-:Y:S02]  /*1cb40*/  FFMA.FTZ R48, R48, c[0x0][0x2d0], -R204.reuse ;  /* 0x0000b40030307a23 */ /* 0x100fe400000108cc */
[----:B------:R-:W-:Y:S01]  /*1cb50*/  FFMA.FTZ R49, R49, c[0x0][0x2d0], -R204 ;  /* 0x0000b40031317a23 */ /* 0x000fe200000108cc */
[----:B------:R-:W-:Y:S01]  /*1cb60*/  F2FP.PACK_AB R31, R171, R170 ;  /* 0x000000aaab1f723e */ /* 0x000fe200000000ff */
[--C-:B------:R-:W-:Y:S03]  /*1cb70*/  FFMA.FTZ R51, R51, c[0x0][0x2d0], -R205.reuse ;  /* 0x0000b40033337a23 */ /* 0x100fe600000108cd */
[--C-:B------:R-:W-:Y:S02]  /*1cb80*/  FFMA.FTZ R45, R45, c[0x0][0x2d0], -R206.reuse ;  /* 0x0000b4002d2d7a23 */ /* 0x100fe400000108ce */
[----:B------:R-:W-:Y:S01]  /*1cb90*/  MUFU.EX2 R195, R48 ;  /* 0x0000003000c37308 */ /* 0x000fe20000000800 */
[C---:B------:R-:W-:Y:S04]  /*1cba0*/  HMMA.16816.F32 R8, R28.reuse, R24, R8 ;  /* 0x000000181c08723c */ /* 0x040fe80000001808 */
[----:B------:R-:W-:Y:S02]  /*1cbb0*/  FFMA.FTZ R50, R50, c[0x0][0x2d0], -R205 ;  /* 0x0000b40032327a23 */ /* 0x000fe400000108cd */
[--C-:B------:R-:W-:Y:S02]  /*1cbc0*/  FFMA.FTZ R40, R40, c[0x0][0x2d0], -R206.reuse ;  /* 0x0000b40028287a23 */ /* 0x100fe400000108ce */
[-C--:B------:R-:W-:Y:S01]  /*1cbd0*/  HMMA.16816.F32 R12, R28, R26.reuse, R12 ;  /* 0x0000001a1c0c723c */ /* 0x080fe2000000180c */
[----:B------:R-:W-:Y:S03]  /*1cbe0*/  MUFU.EX2 R48, R39 ;  /* 0x0000002700307308 */ /* 0x000fe60000000800 */
[--C-:B------:R-:W-:Y:S02]  /*1cbf0*/  FFMA.FTZ R41, R41, c[0x0][0x2d0], -R206.reuse ;  /* 0x0000b40029297a23 */ /* 0x100fe400000108ce */
[----:B------:R-:W-:Y:S02]  /*1cc00*/  FFMA.FTZ R44, R44, c[0x0][0x2d0], -R206 ;  /* 0x0000b4002c2c7a23 */ /* 0x000fe400000108ce */
[C---:B------:R-:W-:Y:S01]  /*1cc10*/  HMMA.16816.F32 R16, R20.reuse, R26, R16 ;  /* 0x0000001a1410723c */ /* 0x040fe20000001810 */
[----:B------:R-:W4:Y:S02]  /*1cc20*/  LDSM.16.MT88.4 R24, [R221+0x4080] ;  /* 0x00408000dd18783b */ /* 0x000f240000004200 */
[----:B------:R-:W-:Y:S01]  /*1cc30*/  MUFU.EX2 R194, R49 ;  /* 0x0000003100c27308 */ /* 0x000fe20000000800 */
[----:B------:R-:W-:Y:S04]  /*1cc40*/  FFMA.FTZ R165, R165, R252, R217 ;  /* 0x000000fca5a57223 */ /* 0x000fe800000100d9 */
[-C--:B-1----:R-:W-:Y:S05]  /*1cc50*/  HMMA.16816.F32 R132, R20, R176.reuse, R132 ;  /* 0x000000b01484723c */ /* 0x082fea0000001884 */
[----:B------:R1:W-:Y:S03]  /*1cc60*/  MUFU.EX2 R49, R38 ;  /* 0x0000002600317308 */ /* 0x0003e60000000800 */
[C---:B------:R-:W-:Y:S07]  /*1cc70*/  HMMA.16816.F32 R136, R28.reuse, R176, R136 ;  /* 0x000000b01c88723c */ /* 0x040fee0000001888 */
[----:B------:R-:W-:Y:S01]  /*1cc80*/  MUFU.EX2 R51, R51 ;  /* 0x0000003300337308 */ /* 0x000fe20000000800 */
[-C--:B------:R-:W-:Y:S08]  /*1cc90*/  HMMA.16816.F32 R140, R28, R178.reuse, R140 ;  /* 0x000000b21c8c723c */ /* 0x080ff0000000188c */
[C---:B------:R-:W-:Y:S01]  /*1cca0*/  HMMA.16816.F32 R144, R20.reuse, R178, R144 ;  /* 0x000000b21490723c */ /* 0x040fe20000001890 */
[----:B------:R-:W-:Y:S01]  /*1ccb0*/  MUFU.EX2 R45, R45 ;  /* 0x0000002d002d7308 */ /* 0x000fe20000000800 */
[----:B-1----:R-:W-:Y:S06]  /*1ccc0*/  LDSM.16.MT88.4 R36, [R222+0x3080] ;  /* 0x00308000de24783b */ /* 0x002fec0000004200 */
[-C--:B------:R-:W-:Y:S03]  /*1ccd0*/  HMMA.16816.F32 R148, R20, R180.reuse, R148 ;  /* 0x000000b41494723c */ /* 0x080fe60000001894 */
[----:B------:R-:W-:Y:S05]  /*1cce0*/  MUFU.EX2 R50, R50 ;  /* 0x0000003200327308 */ /* 0x000fea0000000800 */
[C---:B------:R-:W-:Y:S05]  /*1ccf0*/  HMMA.16816.F32 R152, R28.reuse, R180, R152 ;  /* 0x000000b41c98723c */ /* 0x040fea0000001898 */
[----:B------:R-:W-:Y:S03]  /*1cd00*/  MUFU.EX2 R40, R40 ;  /* 0x0000002800287308 */ /* 0x000fe60000000800 */
[-C--:B------:R-:W-:Y:S07]  /*1cd10*/  HMMA.16816.F32 R156, R28, R182.reuse, R156 ;  /* 0x000000b61c9c723c */ /* 0x080fee000000189c */
[----:B------:R-:W1:Y:S01]  /*1cd20*/  MUFU.EX2 R41, R41 ;  /* 0x0000002900297308 */ /* 0x000e620000000800 */
[C---:B------:R-:W-:Y:S08]  /*1cd30*/  HMMA.16816.F32 R160, R20.reuse, R182, R160 ;  /* 0x000000b614a0723c */ /* 0x040ff000000018a0 */
[-C--:B--2---:R-:W-:Y:S01]  /*1cd40*/  HMMA.16816.F32 R52, R20, R32.reuse, R52 ;  /* 0x000000201434723c */ /* 0x084fe20000001834 */
[----:B------:R-:W2:Y:S07]  /*1cd50*/  MUFU.EX2 R44, R44 ;  /* 0x0000002c002c7308 */ /* 0x000eae0000000800 */
[C---:B------:R-:W-:Y:S03]  /*1cd60*/  HMMA.16816.F32 R56, R28.reuse, R32, R56 ;  /* 0x000000201c38723c */ /* 0x040fe60000001838 */
[----:B------:R-:W-:Y:S05]  /*1cd70*/  MUFU.EX2 R46, R46 ;  /* 0x0000002e002e7308 */ /* 0x000fea0000000800 */
[-C--:B------:R-:W-:Y:S08]  /*1cd80*/  HMMA.16816.F32 R60, R28, R34.reuse, R60 ;  /* 0x000000221c3c723c */ /* 0x080ff0000000183c */
[C---:B------:R-:W-:Y:S01]  /*1cd90*/  HMMA.16816.F32 R64, R20.reuse, R34, R64 ;  /* 0x000000221440723c */ /* 0x040fe20000001840 */
[----:B------:R-:W1:Y:S07]  /*1cda0*/  LDSM.16.MT88.4 R32, [R224+0x4080] ;  /* 0x00408000e020783b */ /* 0x000e6e0000004200 */
[-C--:B----4-:R-:W-:Y:S08]  /*1cdb0*/  HMMA.16816.F32 R68, R20, R24.reuse, R68 ;  /* 0x000000181444723c */ /* 0x090ff00000001844 */
[C---:B------:R-:W-:Y:S08]  /*1cdc0*/  HMMA.16816.F32 R72, R28.reuse, R24, R72 ;  /* 0x000000181c48723c */ /* 0x040ff00000001848 */
[-C--:B------:R-:W-:Y:S08]  /*1cdd0*/  HMMA.16816.F32 R76, R28, R26.reuse, R76 ;  /* 0x0000001a1c4c723c */ /* 0x080ff0000000184c */
[C---:B------:R-:W-:Y:S01]  /*1cde0*/  HMMA.16816.F32 R80, R20.reuse, R26, R80 ;  /* 0x0000001a1450723c */ /* 0x040fe20000001850 */
[----:B------:R-:W4:Y:S07]  /*1cdf0*/  LDSM.16.MT88.4 R24, [R223+0x4080] ;  /* 0x00408000df18783b */ /* 0x000f2e0000004200 */
[-C--:B------:R-:W-:Y:S08]  /*1ce00*/  HMMA.16816.F32 R84, R20, R172.reuse, R84 ;  /* 0x000000ac1454723c */ /* 0x080ff00000001854 */
[C---:B------:R-:W-:Y:S08]  /*1ce10*/  HMMA.16816.F32 R88, R28.reuse, R172, R88 ;  /* 0x000000ac1c58723c */ /* 0x040ff00000001858 */
[-C--:B------:R-:W-:Y:S08]  /*1ce20*/  HMMA.16816.F32 R92, R28, R174.reuse, R92 ;  /* 0x000000ae1c5c723c */ /* 0x080ff0000000185c */
[C---:B------:R-:W-:Y:S04]  /*1ce30*/  HMMA.16816.F32 R96, R20.reuse, R174, R96 ;  /* 0x000000ae1460723c */ /* 0x040fe80000001860 */
[----:B---3--:R-:W-:Y:S04]  /*1ce40*/  FFMA.FTZ R166, R166, R185, R243 ;  /* 0x000000b9a6a67223 */ /* 0x008fe800000100f3 */
[-C--:B-1----:R-:W-:Y:S08]  /*1ce50*/  HMMA.16816.F32 R100, R20, R32.reuse, R100 ;  /* 0x000000201464723c */ /* 0x082ff00000001864 */
[C---:B------:R-:W-:Y:S01]  /*1ce60*/  HMMA.16816.F32 R104, R28.reuse, R32, R104 ;  /* 0x000000201c68723c */ /* 0x040fe20000001868 */
[----:B------:R1:W2:Y:S01]  /*1ce70*/  MUFU.EX2 R32, R2 ;  /* 0x0000000200207308 */ /* 0x0002a20000000800 */
[----:B------:R-:W3:Y:S06]  /*1ce80*/  LDL.LU R33, [R1+0x28] ;  /* 0x0000280001217983 */ /* 0x000eec0000300800 */
[-C--:B------:R-:W-:Y:S08]  /*1ce90*/  HMMA.16816.F32 R108, R28, R34.reuse, R108 ;  /* 0x000000221c6c723c */ /* 0x080ff0000000186c */
[C---:B------:R-:W-:Y:S08]  /*1cea0*/  HMMA.16816.F32 R112, R20.reuse, R34, R112 ;  /* 0x000000221470723c */ /* 0x040ff00000001870 */
[-C--:B----4-:R-:W-:Y:S01]  /*1ceb0*/  HMMA.16816.F32 R116, R20, R24.reuse, R116 ;  /* 0x000000181474723c */ /* 0x090fe20000001874 */
[----:B-1----:R-:W4:Y:S07]  /*1cec0*/  LDL.LU R2, [R1+0x2c] ;  /* 0x00002c0001027983 */ /* 0x002f2e0000300800 */
        /* <DEDUP_REMOVED lines=10> */
[----:B--2---:R-:W-:Y:S02]  /*1cf70*/  F2FP.PACK_AB R26, R45, R44 ;  /* 0x0000002c2d1a723e */ /* 0x004fe400000000ff */
[----:B------:R-:W-:Y:S03]  /*1cf80*/  F2FP.PACK_AB R27, R32, R46 ;  /* 0x0000002e201b723e */ /* 0x000fe600000000ff */
[-C--:B------:R-:W-:Y:S01]  /*1cf90*/  HMMA.16816.F32 R176, R20, R188.reuse, R4 ;  /* 0x000000bc14b0723c */ /* 0x080fe20000001804 */
[----:B------:R-:W2:Y:S07]  /*1cfa0*/  LDSM.16.MT88.4 R4, [R223+0x3080] ;  /* 0x00308000df04783b */ /* 0x000eae0000004200 */
[C---:B------:R-:W-:Y:S01]  /*1cfb0*/  HMMA.16816.F32 R180, R24.reuse, R188, R8 ;  /* 0x000000bc18b4723c */ /* 0x040fe20000001808 */
[----:B------:R-:W1:Y:S07]  /*1cfc0*/  LDSM.16.MT88.4 R8, [R221+0x4880] ;  /* 0x00488000dd08783b */ /* 0x000e6e0000004200 */
[-C--:B------:R-:W-:Y:S01]  /*1cfd0*/  HMMA.16816.F32 R184, R24, R190.reuse, R12 ;  /* 0x000000be18b8723c */ /* 0x080fe2000000180c */
[----:B------:R-:W1:Y:S07]  /*1cfe0*/  LDSM.16.MT88.4 R12, [R222+0x4880] ;  /* 0x00488000de0c783b */ /* 0x000e6e0000004200 */
[C---:B------:R-:W-:Y:S01]  /*1cff0*/  HMMA.16816.F32 R188, R20.reuse, R190, R16 ;  /* 0x000000be14bc723c */ /* 0x040fe20000001810 */
[----:B------:R-:W2:Y:S07]  /*1d000*/  LDSM.16.MT88.4 R16, [R224+0x4880] ;  /* 0x00488000e010783b */ /* 0x000eae0000004200 */
[-C--:B------:R-:W-:Y:S08]  /*1d010*/  HMMA.16816.F32 R132, R20, R36.reuse, R132 ;  /* 0x000000241484723c */ /* 0x080ff00000001884 */
[C---:B------:R-:W-:Y:S08]  /*1d020*/  HMMA.16816.F32 R136, R24.reuse, R36, R136 ;  /* 0x000000241888723c */ /* 0x040ff00000001888 */
[-C--:B------:R-:W-:Y:S08]  /*1d030*/  HMMA.16816.F32 R140, R24, R38.reuse, R140 ;  /* 0x00000026188c723c */ /* 0x080ff0000000188c */
[C---:B------:R-:W-:Y:S08]  /*1d040*/  HMMA.16816.F32 R144, R20.reuse, R38, R144 ;  /* 0x000000261490723c */ /* 0x040ff00000001890 */
[-C--:B-1----:R-:W-:Y:S08]  /*1d050*/  HMMA.16816.F32 R148, R20, R28.reuse, R148 ;  /* 0x0000001c1494723c */ /* 0x082ff00000001894 */
[C---:B------:R-:W-:Y:S08]  /*1d060*/  HMMA.16816.F32 R152, R24.reuse, R28, R152 ;  /* 0x0000001c1898723c */ /* 0x040ff00000001898 */
[-C--:B------:R-:W-:Y:S08]  /*1d070*/  HMMA.16816.F32 R156, R24, R30.reuse, R156 ;  /* 0x0000001e189c723c */ /* 0x080ff0000000189c */
[C---:B------:R-:W-:Y:S01]  /*1d080*/  HMMA.16816.F32 R160, R20.reuse, R30, R160 ;  /* 0x0000001e14a0723c */ /* 0x040fe200000018a0 */
[----:B------:R-:W1:Y:S07]  /*1d090*/  LDSM.16.MT88.4 R28, [R223+0x4880] ;  /* 0x00488000df1c783b */ /* 0x000e6e0000004200 */
[-C--:B--2---:R-:W-:Y:S08]  /*1d0a0*/  HMMA.16816.F32 R52, R20, R4.reuse, R52 ;  /* 0x000000041434723c */ /* 0x084ff00000001834 */
[C---:B------:R-:W-:Y:S07]  /*1d0b0*/  HMMA.16816.F32 R56, R24.reuse, R4, R56 ;  /* 0x000000041838723c */ /* 0x040fee0000001838 */
[----:B------:R-:W-:Y:S01]  /*1d0c0*/  FADD.FTZ R5, R247, R166 ;  /* 0x000000a6f7057221 */ /* 0x000fe20000010000 */
[-C--:B------:R-:W-:Y:S04]  /*1d0d0*/  HMMA.16816.F32 R60, R24, R6.reuse, R60 ;  /* 0x00000006183c723c */ /* 0x080fe8000000183c */
[----:B------:R-:W-:Y:S04]  /*1d0e0*/  FADD.FTZ R5, R249, R5 ;  /* 0x00000005f9057221 */ /* 0x000fe80000010000 */
[C---:B------:R-:W-:Y:S08]  /*1d0f0*/  HMMA.16816.F32 R64, R20.reuse, R6, R64 ;  /* 0x000000061440723c */ /* 0x040ff00000001840 */
[-C--:B------:R-:W-:Y:S08]  /*1d100*/  HMMA.16816.F32 R68, R20, R8.reuse, R68 ;  /* 0x000000081444723c */ /* 0x080ff00000001844 */
[C---:B------:R-:W-:Y:S07]  /*1d110*/  HMMA.16816.F32 R72, R24.reuse, R8, R72 ;  /* 0x000000081848723c */ /* 0x040fee0000001848 */
[----:B------:R-:W-:Y:S01]  /*1d120*/  FADD.FTZ R8, R244, R165 ;  /* 0x000000a5f4087221 */ /* 0x000fe20000010000 */
[-C--:B------:R-:W-:Y:S04]  /*1d130*/  HMMA.16816.F32 R76, R24, R10.reuse, R76 ;  /* 0x0000000a184c723c */ /* 0x080fe8000000184c */
[----:B------:R-:W-:Y:S04]  /*1d140*/  FADD.FTZ R8, R246, R8 ;  /* 0x00000008f6087221 */ /* 0x000fe80000010000 */
[C---:B------:R-:W-:Y:S04]  /*1d150*/  HMMA.16816.F32 R80, R20.reuse, R10, R80 ;  /* 0x0000000a1450723c */ /* 0x040fe80000001850 */
[----:B------:R-:W-:Y:S04]  /*1d160*/  FADD.FTZ R8, R245, R8 ;  /* 0x00000008f5087221 */ /* 0x000fe80000010000 */
        /* <DEDUP_REMOVED lines=8> */
[-C--:B-1----:R-:W-:Y:S08]  /*1d1f0*/  HMMA.16816.F32 R116, R20, R28.reuse, R116 ;  /* 0x0000001c1474723c */ /* 0x082ff00000001874 */
[C---:B------:R-:W-:Y:S04]  /*1d200*/  HMMA.16816.F32 R120, R24.reuse, R28, R120 ;  /* 0x0000001c1878723c */ /* 0x040fe80000001878 */
[----:B---3--:R-:W-:Y:S04]  /*1d210*/  FFMA.FTZ R164, R164, R33, R242 ;  /* 0x00000021a4a47223 */ /* 0x008fe800000100f2 */
[----:B------:R-:W-:Y:S01]  /*1d220*/  FADD.FTZ R4, R241, R164 ;  /* 0x000000a4f1047221 */ /* 0x000fe20000010000 */
[----:B------:R-:W-:Y:S01]  /*1d230*/  MOV R164, R167 ;  /* 0x000000a700a47202 */ /* 0x000fe20000000f00 */
[-C--:B------:R-:W-:Y:S03]  /*1d240*/  HMMA.16816.F32 R124, R24, R30.reuse, R124 ;  /* 0x0000001e187c723c */ /* 0x080fe6000000187c */
[----:B------:R-:W-:Y:S04]  /*1d250*/  FADD.FTZ R4, R219, R4 ;  /* 0x00000004db047221 */ /* 0x000fe80000010000 */
[----:B------:R-:W-:Y:S01]  /*1d260*/  FADD.FTZ R7, R218, R4 ;  /* 0x00000004da077221 */ /* 0x000fe20000010000 */
[----:B------:R-:W-:Y:S04]  /*1d270*/  HMMA.16816.F32 R128, R20, R30, R128 ;  /* 0x0000001e1480723c */ /* 0x000fe80000001880 */
[----:B------:R-:W-:Y:S02]  /*1d280*/  FADD.FTZ R4, R212, R8 ;  /* 0x00000008d4047221 */ /* 0x000fe40000010000 */
[----:B----4-:R-:W-:Y:S06]  /*1d290*/  FFMA.FTZ R0, R0, R2, R201 ;  /* 0x0000000200007223 */ /* 0x010fec00000100c9 */
        /* <DEDUP_REMOVED lines=43> */
.L_x_1290:
[----:B------:R-:W-:-:S13]  /*1d550*/  ISETP.GE.AND P0, PT, R238, UR7, PT ;  /* 0x00000007ee007c0c */ /* 0x000fda000bf06270 */
[----:B------:R-:W-:Y:S05]  /*1d560*/  @!P0 BRA `(.L_x_1292) ;  /* 0x0000440000008947 */ /* 0x000fea0003800000 */
[----:B------:R-:W2:Y:S01]  /*1d570*/  LDL.LU.64 R6, [R1+0x58] ;  /* 0x0000580001067983 */ /* 0x000ea20000300a00 */
[----:B------:R-:W-:Y:S02]  /*1d580*/  UMOV UR12, 0x5 ;  /* 0x00000005000c7882 */ /* 0x000fe40000000000 */
[----:B------:R-:W-:Y:S01]  /*1d590*/  ULDC.64 UR4, c[0x0][0x1e0] ;  /* 0x0000780000047ab9 */ /* 0x000fe20000000a00 */
[----:B------:R-:W3:Y:S04]  /*1d5a0*/  LDL.LU.64 R4, [R1+0x60] ;  /* 0x0000600001047983 */ /* 0x000ee80000300a00 */
[----:B------:R-:W4:Y:S01]  /*1d5b0*/  LDL R10, [R1+0x40] ;  /* 0x00004000010a7983 */ /* 0x000f220000100800 */
[----:B------:R-:W-:Y:S01]  /*1d5c0*/  IMAD.MOV.U32 R8, RZ, RZ, c[0x0][0x2c4] ;  /* 0x0000b100ff087624 */ /* 0x000fe200078e00ff */
[----:B------:R-:W-:Y:S01]  /*1d5d0*/  UIMAD.WIDE.U32 UR10, UR4, 0x20, URZ ;  /* 0x00000020040a78a5 */ /* 0x000fe2000f8e003f */
[----:B------:R-:W-:Y:S01]  /*1d5e0*/  IMAD.MOV.U32 R170, RZ, RZ, R3 ;  /* 0x000000ffffaa7224 */ /* 0x000fe200078e0003 */
[----:B------:R-:W-:Y:S01]  /*1d5f0*/  USHF.L.U32 UR6, UR5, 0x5, URZ ;  /* 0x0000000505067899 */ /* 0x000fe2000800063f */
[----:B------:R-:W-:Y:S01]  /*1d600*/  IMAD.MOV.U32 R165, RZ, RZ, R168 ;  /* 0x000000ffffa57224 */ /* 0x000fe200078e00a8 */
[----:B------:R-:W-:Y:S01]  /*1d610*/  ISETP.NE.AND P1, PT, R8, 0x1, PT ;  /* 0x000000010800780c */ /* 0x000fe20003f25270 */
[----:B------:R-:W-:Y:S01]  /*1d620*/  USHF.L.U64.HI UR12, UR4, UR12, UR5 ;  /* 0x0000000c040c7299 */ /* 0x000fe20008010205 */
[----:B------:R-:W-:Y:S01]  /*1d630*/  MOV R164, R169 ;  /* 0x000000a900a47202 */ /* 0x000fe20000000f00 */
[----:B------:R-:W-:Y:S01]  /*1d640*/  UMOV UR13, 0x30 ;  /* 0x00000030000d7882 */ /* 0x000fe20000000000 */
[----:B------:R-:W-:Y:S01]  /*1d650*/  MOV R166, R167 ;  /* 0x000000a700a67202 */ /* 0x000fe20000000f00 */
[----:B------:R-:W-:-:S02]  /*1d660*/  ULDC.64 UR4, c[0x0][0x208] ;  /* 0x0000820000047ab9 */ /* 0x000fc40000000a00 */
[----:B------:R-:W-:Y:S02]  /*1d670*/  UIADD3 UR16, UP0, UR9, 0x80, URZ ;  /* 0x0000008009107890 */ /* 0x000fe4000ff1e03f */
[----:B------:R-:W-:Y:S02]  /*1d680*/  ULDC UR17, c[0x0][0x208] ;  /* 0x0000820000117ab9 */ /* 0x000fe40000000800 */
[----:B------:R-:W-:Y:S02]  /*1d690*/  UIMAD.WIDE.U32 UR18, UR13, UR4, URZ ;  /* 0x000000040d1272a5 */ /* 0x000fe4000f8e003f */
[----:B------:R-:W-:Y:S02]  /*1d6a0*/  UIMAD UR18, UR13, UR5, URZ ;  /* 0x000000050d1272a4 */ /* 0x000fe4000f8e023f */
[----:B------:R-:W-:Y:S02]  /*1d6b0*/  UIMAD UR17, UR13, UR17, URZ ;  /* 0x000000110d1172a4 */ /* 0x000fe4000f8e023f */
[----:B------:R-:W-:-:S02]  /*1d6c0*/  UIADD3.X UR13, URZ, UR8, URZ, UP0, !UPT ;  /* 0x000000083f0d7290 */ /* 0x000fc400087fe43f */
[----:B------:R-:W-:Y:S02]  /*1d6d0*/  UIADD3 UR6, UR11, UR6, URZ ;  /* 0x000000060b067290 */ /* 0x000fe4000fffe03f */
[----:B------:R-:W-:Y:S02]  /*1d6e0*/  UIADD3 UR10, UP0, UR10, 0x80, URZ ;  /* 0x000000800a0a7890 */ /* 0x000fe4000ff1e03f */
[----:B------:R-:W-:Y:S02]  /*1d6f0*/  ULDC UR4, c[0x0][0x324] ;  /* 0x0000c90000047ab9 */ /* 0x000fe40000000800 */
[----:B------:R-:W-:Y:S02]  /*1d700*/  ULDC UR5, c[0x0][0x1e0] ;  /* 0x0000780000057ab9 */ /* 0x000fe40000000800 */
[----:B------:R-:W-:Y:S02]  /*1d710*/  ULOP3.LUT UR4, URZ, UR4, URZ, 0x33, !UPT ;  /* 0x000000043f047292 */ /* 0x000fe4000f8e333f */
[----:B------:R-:W-:-:S02]  /*1d720*/  USHF.L.U32 UR5, UR5, 0x5, URZ ;  /* 0x0000000505057899 */ /* 0x000fc4000800063f */
[----:B------:R-:W-:Y:S02]  /*1d730*/  UIADD3 UR18, UR19, UR18, URZ ;  /* 0x0000001213127290 */ /* 0x000fe4000fffe03f */
[----:B------:R-:W-:Y:S01]  /*1d740*/  UIADD3.X UR6, URZ, UR6, URZ, UP0, !UPT ;  /* 0x000000063f067290 */ /* 0x000fe200087fe43f */
[----:B--2---:R-:W-:Y:S02]  /*1d750*/  MOV R3, R7 ;  /* 0x0000000700037202 */ /* 0x004fe40000000f00 */
[----:B---3--:R-:W-:Y:S02]  /*1d760*/  IADD3 R8, P0, R4, 0x40, RZ ;  /* 0x0000004004087810 */ /* 0x008fe40007f1e0ff */
[----:B------:R-:W-:Y:S01]  /*1d770*/  MOV R2, R4 ;  /* 0x0000000400027202 */ /* 0x000fe20000000f00 */
[----:B----4-:R-:W-:-:S04]  /*1d780*/  @P1 IMAD.HI.U32 R0, R10, c[0x0][0x2c8], RZ ;  /* 0x0000b2000a001a27 */ /* 0x010fc800078e00ff */
[----:B------:R-:W-:Y:S01]  /*1d790*/  IMAD.X R9, RZ, RZ, R7, P0 ;  /* 0x000000ffff097224 */ /* 0x000fe200000e0607 */
[----:B------:R1:W-:Y:S04]  /*1d7a0*/  @P1 STL [R1], R0 ;  /* 0x0000000001001387 */ /* 0x0003e80000100800 */
[----:B------:R1:W-:Y:S04]  /*1d7b0*/  STL.64 [R1+0x10], R2 ;  /* 0x0000100201007387 */ /* 0x0003e80000100a00 */
[----:B------:R1:W-:Y:S02]  /*1d7c0*/  STL.64 [R1+0x8], R8 ;  /* 0x0000080801007387 */ /* 0x0003e40000100a00 */
.L_x_1309:
[----:B-12---:R-:W2:Y:S01]  /*1d7d0*/  LDL R0, [R1+0x38] ;  /* 0x0000380001007983 */ /* 0x006ea20000100800 */
[----:B------:R-:W-:Y:S04]  /*1d7e0*/  DEPBAR.LE SB0, 0x0 ;  /* 0x000080000000791a */ /* 0x000fe80000000000 */
[----:B------:R-:W3:Y:S01]  /*1d7f0*/  LDL.64 R40, [R1+0x10] ;  /* 0x0000100001287983 */ /* 0x000ee20000100a00 */
[----:B------:R-:W-:Y:S01]  /*1d800*/  SHF.R.S32.HI R2, RZ, 0x1f, R238 ;  /* 0x0000001fff027819 */ /* 0x000fe200000114ee */
[----:B------:R-:W-:Y:S03]  /*1d810*/  IMAD.MOV.U32 R171, RZ, RZ, c[0x0][0x2c4] ;  /* 0x0000b100ffab7624 */ /* 0x000fe600078e00ff */
[----:B------:R-:W4:Y:S05]  /*1d820*/  LDL.64 R168, [R1+0x8] ;  /* 0x0000080001a87983 */ /* 0x000f2a0000100a00 */
[----:B------:R-:W-:Y:S01]  /*1d830*/  BAR.SYNC.DEFER_BLOCKING 0x0 ;  /* 0x0000000000007b1d */ /* 0x000fe20000010000 */
[----:B------:R-:W-:Y:S05]  /*1d840*/  ISETP.NE.AND P5, PT, R171, 0x1, PT ;  /* 0x00000001ab00780c */ /* 0x000fea0003fa5270 */
[----:B-----5:R-:W-:Y:S05]  /*1d850*/  LDSM.16.M88.4 R48, [R227+0x8080] ;  /* 0x00808000e330783b */ /* 0x020fea0000000200 */
[----:B------:R-:W1:Y:S05]  /*1d860*/  LDSM.16.M88.4 R16, [R220+0x5080] ;  /* 0x00508000dc10783b */ /* 0x000e6a0000000200 */
[----:B------:R-:W1:Y:S05]  /*1d870*/  LDSM.16.M88.4 R44, [R227+0xa080] ;  /* 0x00a08000e32c783b */ /* 0x000e6a0000000200 */
[----:B------:R-:W1:Y:S05]  /*1d880*/  LDSM.16.M88.4 R32, [R220+0x5880] ;  /* 0x00588000dc20783b */ /* 0x000e6a0000000200 */
[----:B------:R-:W4:Y:S05]  /*1d890*/  LDL.64 R244, [R1+0x48] ;  /* 0x0000480001f47983 */ /* 0x000f2a0000100a00 */
[----:B------:R-:W1:Y:S05]  /*1d8a0*/  LDSM.16.M88.4 R172, [R220+0x6080] ;  /* 0x00608000dcac783b */ /* 0x000e6a0000000200 */
[----:B------:R-:W4:Y:S05]  /*1d8b0*/  LDL.64 R242, [R1+0x50] ;  /* 0x0000500001f27983 */ /* 0x000f2a0000100a00 */
[----:B------:R-:W-:Y:S05]  /*1d8c0*/  LDSM.16.M88.4 R192, [R229+0x8080] ;  /* 0x00808000e5c0783b */ /* 0x000fea0000000200 */
[----:B------:R-:W4:Y:S01]  /*1d8d0*/  LDL R241, [R1] ;  /* 0x0000000001f17983 */ /* 0x000f220000100800 */
[-C--:B-1----:R-:W-:Y:S04]  /*1d8e0*/  HMMA.16816.F32 R4, R48, R16.reuse, RZ ;  /* 0x000000103004723c */ /* 0x082fe800000018ff */
[----:B------:R-:W1:Y:S05]  /*1d8f0*/  LDSM.16.M88.4 R196, [R231] ;  /* 0x00000000e7c4783b */ /* 0x000e6a0000000200 */
[----:B------:R1:W4:Y:S01]  /*1d900*/  LDL R171, [R1+0x40] ;  /* 0x0000400001ab7983 */ /* 0x0003220000100800 */
[C---:B------:R-:W-:Y:S04]  /*1d910*/  HMMA.16816.F32 R8, R44.reuse, R16, RZ ;  /* 0x000000102c08723c */ /* 0x040fe800000018ff */
[----:B------:R-:W1:Y:S04]  /*1d920*/  LDSM.16.M88.4 R200, [R229+0xa080] ;  /* 0x00a08000e5c8783b */ /* 0x000e680000000200 */
[-C--:B------:R-:W-:Y:S01]  /*1d930*/  HMMA.16816.F32 R12, R44, R18.reuse, RZ ;  /* 0x000000122c0c723c */ /* 0x080fe200000018ff */
[----:B------:R-:W4:Y:S05]  /*1d940*/  LDL R240, [R1+0x30] ;  /* 0x0000300001f07983 */ /* 0x000f2a0000100800 */
[----:B------:R-:W1:Y:S02]  /*1d950*/  LDSM.16.M88.4 R204, [R237] ;  /* 0x00000000edcc783b */ /* 0x000e640000000200 */
[C---:B------:R-:W-:Y:S03]  /*1d960*/  HMMA.16816.F32 R16, R48.reuse, R18, RZ ;  /* 0x000000123010723c */ /* 0x040fe600000018ff */
[----:B------:R-:W1:Y:S05]  /*1d970*/  LDSM.16.M88.4 R208, [R236] ;  /* 0x00000000ecd0783b */ /* 0x000e6a0000000200 */
[-C--:B------:R-:W-:Y:S08]  /*1d980*/  HMMA.16816.F32 R20, R48, R32.reuse, RZ ;  /* 0x000000203014723c */ /* 0x080ff000000018ff */
[C---:B------:R-:W-:Y:S08]  /*1d990*/  HMMA.16816.F32 R24, R44.reuse, R32, RZ ;  /* 0x000000202c18723c */ /* 0x040ff000000018ff */
[-C--:B------:R-:W-:Y:S08]  /*1d9a0*/  HMMA.16816.F32 R28, R44, R34.reuse, RZ ;  /* 0x000000222c1c723c */ /* 0x080ff000000018ff */
[C---:B------:R-:W-:Y:S08]  /*1d9b0*/  HMMA.16816.F32 R32, R48.reuse, R34, RZ ;  /* 0x000000223020723c */ /* 0x040ff000000018ff */
[-C--:B------:R-:W-:Y:S01]  /*1d9c0*/  HMMA.16816.F32 R36, R48, R172.reuse, RZ ;  /* 0x000000ac3024723c */ /* 0x080fe200000018ff */
[C---:B--2---:R-:W-:Y:S02]  /*1d9d0*/  LOP3.LUT P4, RZ, R0.reuse, 0x40, RZ, 0xc0, !PT ;  /* 0x0000004000ff7812 */ /* 0x044fe4000788c0ff */
[----:B------:R-:W-:Y:S01]  /*1d9e0*/  LOP3.LUT P3, RZ, R0, 0x80, RZ, 0xc0, !PT ;  /* 0x0000008000ff7812 */ /* 0x000fe2000786c0ff */
[----:B------:R-:W-:Y:S04]  /*1d9f0*/  IMAD R0, R238, UR18, RZ ;  /* 0x00000012ee007c24 */ /* 0x000fe8000f8e02ff */
[----:B------:R-:W-:Y:S04]  /*1da00*/  IMAD R0, R2, UR17, R0 ;  /* 0x0000001102007c24 */ /* 0x000fe8000f8e0200 */
[C---:B---3--:R-:W-:Y:S02]  /*1da10*/  IMAD.WIDE.U32 R2, R238.reuse, UR17, R40 ;  /* 0x00000011ee027c25 */ /* 0x048fe4000f8e0028 */
[C---:B------:R-:W-:Y:S02]  /*1da20*/  HMMA.16816.F32 R40, R44.reuse, R172, RZ ;  /* 0x000000ac2c28723c */ /* 0x040fe400000018ff */
[----:B------:R-:W-:Y:S05]  /*1da30*/  IMAD.IADD R3, R3, 0x1, R0 ;  /* 0x0000000103037824 */ /* 0x000fea00078e0200 */
[----:B----4-:R-:W-:Y:S01]  /*1da40*/  IMAD.WIDE.U32 R172, R238, UR17, R168 ;  /* 0x00000011eeac7c25 */ /* 0x010fe2000f8e00a8 */
[-C--:B------:R-:W-:Y:S01]  /*1da50*/  HMMA.16816.F32 R44, R44, R174.reuse, RZ ;  /* 0x000000ae2c2c723c */ /* 0x080fe200000018ff */
[----:B------:R-:W-:Y:S03]  /*1da60*/  LEA R168, P1, R2, c[0x0][0x1f8], 0x1 ;  /* 0x00007e0002a87a11 */ /* 0x000fe600078208ff */
[----:B------:R-:W-:Y:S01]  /*1da70*/  LEA R212, P0, R172, c[0x0][0x1f8], 0x1 ;  /* 0x00007e00acd47a11 */ /* 0x000fe200078008ff */
[----:B------:R-:W-:Y:S01]  /*1da80*/  IMAD.IADD R0, R0, 0x1, R173 ;  /* 0x0000000100007824 */ /* 0x000fe200078e02ad */
[----:B------:R-:W-:Y:S02]  /*1da90*/  LEA.HI.X R169, R2, c[0x0][0x1fc], R3, 0x1, P1 ;  /* 0x00007f0002a97a11 */ /* 0x000fe400008f0c03 */
[----:B------:R-:W-:Y:S03]  /*1daa0*/  HMMA.16816.F32 R48, R48, R174, RZ ;  /* 0x000000ae3030723c */ /* 0x000fe600000018ff */
[----:B------:R-:W-:Y:S01]  /*1dab0*/  @!PT LDS RZ, [RZ] ;  /* 0x00000000fffff984 */ /* 0x000fe20000000800 */
[----:B------:R-:W-:Y:S01]  /*1dac0*/  @!PT LDS RZ, [RZ] ;  /* 0x00000000fffff984 */ /* 0x000fe20000000800 */
[----:B------:R-:W-:Y:S01]  /*1dad0*/  @!PT LDS RZ, [RZ] ;  /* 0x00000000fffff984 */ /* 0x000fe20000000800 */
[----:B------:R2:W-:Y:S01]  /*1dae0*/  LDGSTS.E.BYPASS.LTC128B.128 [R239+0x2080], [R168.64], !P4 ;  /* 0x02080000a8ef7fae */ /* 0x0005e2000e101d4e */
[----:B------:R-:W-:Y:S02]  /*1daf0*/  LEA.HI.X R213, R172, c[0x0][0x1fc], R0, 0x1, P0 ;  /* 0x00007f00acd57a11 */ /* 0x000fe400000f0c00 */
[----:B------:R-:W-:Y:S02]  /*1db00*/  IADD3 R2, P0, R168, UR9, RZ ;  /* 0x00000009a8027c10 */ /* 0x000fe4000ff1e0ff */
[-C--:B-1----:R-:W-:Y:S01]  /*1db10*/  HMMA.16816.F32 R4, R192, R196.reuse, R4 ;  /* 0x000000c4c004723c */ /* 0x082fe20000001804 */
[----:B------:R1:W-:Y:S04]  /*1db20*/  LDGSTS.E.BYPASS.LTC128B.128 [R239+0x3880], [R212.64], !P3 ;  /* 0x03880000d4ef7fae */ /* 0x0003e8000d901d4e */
[----:B------:R-:W-:Y:S02]  /*1db30*/  IADD3.X R3, R169, UR8, RZ, P0, !PT ;  /* 0x00000008a9037c10 */ /* 0x000fe400087fe4ff */
[C---:B------:R-:W-:Y:S01]  /*1db40*/  IADD3 R172, P1, R2.reuse, UR9, RZ ;  /* 0x0000000902ac7c10 */ /* 0x040fe2000ff3e0ff */
[C---:B------:R-:W-:Y:S02]  /*1db50*/  HMMA.16816.F32 R8, R200.reuse, R196, R8 ;  /* 0x000000c4c808723c */ /* 0x040fe40000001808 */
[----:B------:R3:W-:Y:S02]  /*1db60*/  LDGSTS.E.BYPASS.LTC128B.128 [R239+0x2880], [R2.64], !P4 ;  /* 0x0288000002ef7fae */ /* 0x0007e4000e101d4e */
[C---:B------:R-:W-:Y:S03]  /*1db70*/  IADD3.X R173, R3.reuse, UR8, RZ, P1, !PT ;  /* 0x0000000803ad7c10 */ /* 0x040fe60008ffe4ff */
[----:B------:R3:W-:Y:S01]  /*1db80*/  LDGSTS.E.BYPASS.LTC128B.128 [R239+0x4080], [R2.64+0x80], !P3 ;  /* 0x0408008002ef7fae */ /* 0x0007e2000d901d4e */
[-C--:B------:R-:W-:Y:S04]  /*1db90*/  HMMA.16816.F32 R12, R200, R198.reuse, R12 ;  /* 0x000000c6c80c723c */ /* 0x080fe8000000180c */
[----:B------:R4:W-:Y:S01]  /*1dba0*/  LDGSTS.E.BYPASS.LTC128B.128 [R239+0x3080], [R172.64], !P4 ;  /* 0x03080000acef7fae */ /* 0x0009e2000e101d4e */
[----:B--2---:R-:W-:Y:S03]  /*1dbb0*/  IADD3 R168, P0, R2, UR16, RZ ;  /* 0x0000001002a87c10 */ /* 0x004fe6000ff1e0ff */
[C---:B------:R-:W-:Y:S04]  /*1dbc0*/  HMMA.16816.F32 R16, R192.reuse, R198, R16 ;  /* 0x000000c6c010723c */ /* 0x040fe80000001810 */
[----:B------:R-:W-:Y:S02]  /*1dbd0*/  IADD3.X R169, R3, UR13, RZ, P0, !PT ;  /* 0x0000000d03a97c10 */ /* 0x000fe400087fe4ff */
[C---:B------:R-:W-:Y:S02]  /*1dbe0*/  ISETP.GT.AND P0, PT, R238.reuse, UR7, PT ;  /* 0x00000007ee007c0c */ /* 0x040fe4000bf04270 */
[-C--:B------:R-:W-:Y:S01]  /*1dbf0*/  HMMA.16816.F32 R20, R192, R204.reuse, R20 ;  /* 0x000000ccc014723c */ /* 0x080fe20000001814 */
[----:B------:R2:W-:Y:S05]  /*1dc00*/  LDGSTS.E.BYPASS.LTC128B.128 [R239+0x4880], [R168.64], !P3 ;  /* 0x04880000a8ef7fae */ /* 0x0005ea000d901d4e */
[----:B-1----:R-:W-:Y:S02]  /*1dc10*/  LDSM.16.M88.4 R212, [R226+0x5080] ;  /* 0x00508000e2d4783b */ /* 0x002fe40000000200 */
[C---:B------:R-:W-:Y:S03]  /*1dc20*/  HMMA.16816.F32 R24, R200.reuse, R204, R24 ;  /* 0x000000ccc818723c */ /* 0x040fe60000001818 */
[----:B------:R-:W0:Y:S01]  /*1dc30*/  LDGDEPBAR ;  /* 0x00000000000079af */ /* 0x000e220000000000 */
[----:B------:R-:W-:Y:S01]  /*1dc40*/  @P0 IADD3 R0, R238, -0x1, RZ ;  /* 0xffffffffee000810 */ /* 0x000fe20007ffe0ff */
[----:B---3--:R-:W-:Y:S03]  /*1dc50*/  @P0 IMAD.MOV.U32 R3, RZ, RZ, R245 ;  /* 0x000000ffff030224 */ /* 0x008fe600078e00f5 */
[-C--:B------:R-:W-:Y:S01]  /*1dc60*/  HMMA.16816.F32 R28, R200, R206.reuse, R28 ;  /* 0x000000cec81c723c */ /* 0x080fe2000000181c */
[----:B----4-:R-:W1:Y:S03]  /*1dc70*/  LDSM.16.M88.4 R172, [R228+0x8080] ;  /* 0x00808000e4ac783b */ /* 0x010e660000000200 */
[----:B------:R-:W-:Y:S02]  /*1dc80*/  @P0 SHF.R.S32.HI R2, RZ, 0x1f, R0 ;  /* 0x0000001fff020819 */ /* 0x000fe40000011400 */
[----:B------:R-:W3:Y:S01]  /*1dc90*/  LDSM.16.M88.4 R216, [R228+0xa080] ;  /* 0x00a08000e4d8783b */ /* 0x000ee20000000200 */
[----:B------:R-:W-:Y:S01]  /*1dca0*/  @P5 SHF.R.U32.HI R171, RZ, c[0x0][0x2cc], R241 ;  /* 0x0000b300ffab5a19 */ /* 0x000fe200000116f1 */
[C---:B------:R-:W-:Y:S01]  /*1dcb0*/  HMMA.16816.F32 R32, R192.reuse, R206, R32 ;  /* 0x000000cec020723c */ /* 0x040fe20000001820 */
[----:B------:R-:W-:Y:S02]  /*1dcc0*/  IMAD.MOV.U32 R241, RZ, RZ, c[0x0][0x32c] ;  /* 0x0000cb00fff17624 */ /* 0x000fe400078e00ff */
[----:B------:R-:W4:Y:S01]  /*1dcd0*/  LDSM.16.M88.4 R196, [R226+0x5880] ;  /* 0x00588000e2c4783b */ /* 0x000f220000000200 */
[----:B--2---:R-:W-:Y:S04]  /*1dce0*/  @P0 IMAD.WIDE.U32 R168, R0, c[0x0][0x1e0], RZ ;  /* 0x0000780000a80a25 */ /* 0x004fe800078e00ff */
[-C--:B------:R-:W-:Y:S01]  /*1dcf0*/  HMMA.16816.F32 R36, R192, R208.reuse, R36 ;  /* 0x000000d0c024723c */ /* 0x080fe20000001824 */
[----:B------:R-:W-:Y:S03]  /*1dd00*/  LDSM.16.M88.4 R204, [R225] ;  /* 0x00000000e1cc783b */ /* 0x000fe60000000200 */
[----:B------:R-:W-:Y:S04]  /*1dd10*/  @P0 IMAD R2, R2, c[0x0][0x1e0], RZ ;  /* 0x0000780002020a24 */ /* 0x000fe800078e02ff */
[C---:B------:R-:W-:Y:S04]  /*1dd20*/  HMMA.16816.F32 R40, R200.reuse, R208, R40 ;  /* 0x000000d0c828723c */ /* 0x040fe80000001828 */
[----:B------:R-:W-:Y:S04]  /*1dd30*/  @P0 IMAD R2, R0, c[0x0][0x1e4], R2 ;  /* 0x0000790000020a24 */ /* 0x000fe800078e0202 */
[-C--:B------:R-:W-:Y:S01]  /*1dd40*/  HMMA.16816.F32 R44, R200, R210.reuse, R44 ;  /* 0x000000d2c82c723c */ /* 0x080fe2000000182c */
[----:B------:R-:W2:Y:S03]  /*1dd50*/  LDSM.16.M88.4 R200, [R226+0x6080] ;  /* 0x00608000e2c8783b */ /* 0x000ea60000000200 */
[----:B------:R-:W-:Y:S02]  /*1dd60*/  @P0 IMAD.IADD R0, R169, 0x1, R2 ;  /* 0x00000001a9000824 */ /* 0x000fe400078e0202 */
[----:B------:R-:W-:Y:S02]  /*1dd70*/  @P0 IMAD.MOV.U32 R2, RZ, RZ, R242 ;  /* 0x000000ffff020224 */ /* 0x000fe400078e00f2 */
[----:B------:R-:W-:Y:S01]  /*1dd80*/  HMMA.16816.F32 R48, R192, R210, R48 ;  /* 0x000000d2c030723c */ /* 0x000fe20000001830 */
[----:B------:R-:W2:Y:S03]  /*1dd90*/  LDSM.16.M88.4 R192, [R230+0x8080] ;  /* 0x00808000e6c0783b */ /* 0x000ea60000000200 */
[----:B------:R-:W-:Y:S02]  /*1dda0*/  @P0 IMAD.WIDE.U32 R2, R168, 0x30, R2 ;  /* 0x00000030a8020825 */ /* 0x000fe400078e0002 */
[----:B------:R-:W2:Y:S02]  /*1ddb0*/  LDSM.16.M88.4 R208, [R230+0xa080] ;  /* 0x00a08000e6d0783b */ /* 0x000ea40000000200 */
[-C--:B-1----:R-:W-:Y:S05]  /*1ddc0*/  HMMA.16816.F32 R4, R172, R212.reuse, R4 ;  /* 0x000000d4ac04723c */ /* 0x082fea0000001804 */
[----:B------:R-:W-:Y:S03]  /*1ddd0*/  @P0 IMAD R0, R0, 0x30, RZ ;  /* 0x0000003000000824 */ /* 0x000fe600078e02ff */
[C---:B---3--:R-:W-:Y:S04]  /*1dde0*/  HMMA.16816.F32 R8, R216.reuse, R212, R8 ;  /* 0x000000d4d808723c */ /* 0x048fe80000001808 */
[----:B------:R-:W-:Y:S02]  /*1ddf0*/  @P0 IMAD.IADD R167, R3, 0x1, R0 ;  /* 0x0000000103a70824 */ /* 0x000fe400078e0200 */
[C---:B------:R-:W-:Y:S02]  /*1de00*/  @P0 IMAD.SHL.U32 R0, R2.reuse, 0x2, RZ ;  /* 0x0000000202000824 */ /* 0x040fe400078e00ff */
[-C--:B------:R-:W-:Y:S04]  /*1de10*/  HMMA.16816.F32 R12, R216, R214.reuse, R12 ;  /* 0x000000d6d80c723c */ /* 0x080fe8000000180c */
[----:B------:R-:W-:Y:S02]  /*1de20*/  @P0 SHF.L.U64.HI R167, R2, 0x1, R167 ;  /* 0x0000000102a70819 */ /* 0x000fe400000102a7 */
[C---:B------:R-:W-:Y:S02]  /*1de30*/  @P0 IADD3 R2, P1, R0.reuse, c[0x0][0x1c8], RZ ;  /* 0x0000720000020a10 */ /* 0x040fe40007f3e0ff */
[C---:B------:R-:W-:Y:S01]  /*1de40*/  HMMA.16816.F32 R16, R172.reuse, R214, R16 ;  /* 0x000000d6ac10723c */ /* 0x040fe20000001810 */
[----:B------:R-:W1:Y:S03]  /*1de50*/  LDSM.16.M88.4 R212, [R225+0x800] ;  /* 0x00080000e1d4783b */ /* 0x000e660000000200 */
[----:B------:R-:W-:Y:S02]  /*1de60*/  @P0 IADD3.X R3, R167, c[0x0][0x1cc], RZ, P1, !PT ;  /* 0x00007300a7030a10 */ /* 0x000fe40000ffe4ff */
[----:B------:R-:W-:Y:S02]  /*1de70*/  @P0 IADD3 R0, P2, R0, 0x80, RZ ;  /* 0x0000008000000810 */ /* 0x000fe40007f5e0ff */
[-C--:B----4-:R-:W-:Y:S04]  /*1de80*/  HMMA.16816.F32 R20, R172, R196.reuse, R20 ;  /* 0x000000c4ac14723c */ /* 0x090fe80000001814 */
[----:B------:R-:W-:Y:S04]  /*1de90*/  @P0 IADD3 R168, P1, R0, c[0x0][0x1c8], RZ ;  /* 0x0000720000a80a10 */ /* 0x000fe80007f3e0ff */
[C---:B------:R-:W-:Y:S04]  /*1dea0*/  HMMA.16816.F32 R24, R216.reuse, R196, R24 ;  /* 0x000000c4d818723c */ /* 0x040fe80000001818 */
[----:B------:R-:W-:Y:S04]  /*1deb0*/  @P0 IADD3.X R169, RZ, c[0x0][0x1cc], R167, P1, P2 ;  /* 0x00007300ffa90a10 */ /* 0x000fe80000fe44a7 */
[-C--:B------:R-:W-:Y:S08]  /*1dec0*/  HMMA.16816.F32 R28, R216, R198.reuse, R28 ;  /* 0x000000c6d81c723c */ /* 0x080ff0000000181c */
[C---:B------:R-:W-:Y:S01]  /*1ded0*/  HMMA.16816.F32 R32, R172.reuse, R198, R32 ;  /* 0x000000c6ac20723c */ /* 0x040fe20000001820 */
[----:B------:R-:W3:Y:S07]  /*1dee0*/  LDSM.16.M88.4 R196, [R225+0x1000] ;  /* 0x00100000e1c4783b */ /* 0x000eee0000000200 */
[-C--:B--2---:R-:W-:Y:S08]  /*1def0*/  HMMA.16816.F32 R36, R172, R200.reuse, R36 ;  /* 0x000000c8ac24723c */ /* 0x084ff00000001824 */
[C---:B------:R-:W-:Y:S08]  /*1df00*/  HMMA.16816.F32 R40, R216.reuse, R200, R40 ;  /* 0x000000c8d828723c */ /* 0x040ff00000001828 */
[-C--:B------:R-:W-:Y:S01]  /*1df10*/  HMMA.16816.F32 R44, R216, R202.reuse, R44 ;  /* 0x000000cad82c723c */ /* 0x080fe2000000182c */
[----:B------:R-:W-:Y:S07]  /*1df20*/  LDSM.16.M88.4 R216, [R227+0xe080] ;  /* 0x00e08000e3d8783b */ /* 0x000fee0000000200 */
[----:B------:R-:W-:Y:S01]  /*1df30*/  HMMA.16816.F32 R48, R172, R202, R48 ;  /* 0x000000caac30723c */ /* 0x000fe20000001830 */
[----:B------:R-:W-:Y:S05]  /*1df40*/  LDSM.16.M88.4 R172, [R227+0xc080] ;  /* 0x00c08000e3ac783b */ /* 0x000fea0000000200 */
[----:B------:R-:W2:Y:S02]  /*1df50*/  LDSM.16.M88.4 R200, [R220+0x6880] ;  /* 0x00688000dcc8783b */ /* 0x000ea40000000200 */
[-C--:B------:R-:W-:Y:S08]  /*1df60*/  HMMA.16816.F32 R4, R192, R204.reuse, R4 ;  /* 0x000000ccc004723c */ /* 0x080ff00000001804 */
        /* <DEDUP_REMOVED lines=9> */
[-C--:B---3--:R-:W-:Y:S08]  /*1e000*/  HMMA.16816.F32 R36, R192, R196.reuse, R36 ;  /* 0x000000c4c024723c */ /* 0x088ff00000001824 */
[C---:B------:R-:W-:Y:S08]  /*1e010*/  HMMA.16816.F32 R40, R208.reuse, R196, R40 ;  /* 0x000000c4d028723c */ /* 0x040ff00000001828 */
[-C--:B------:R-:W-:Y:S01]  /*1e020*/  HMMA.16816.F32 R44, R208, R198.reuse, R44 ;  /* 0x000000c6d02c723c */ /* 0x080fe2000000182c */
[----:B------:R-:W1:Y:S07]  /*1e030*/  LDSM.16.M88.4 R208, [R220+0x7880] ;  /* 0x00788000dcd0783b */ /* 0x000e6e0000000200 */
[----:B------:R-:W-:Y:S01]  /*1e040*/  HMMA.16816.F32 R48, R192, R198, R48 ;  /* 0x000000c6c030723c */ /* 0x000fe20000001830 */
[----:B------:R-:W-:Y:S05]  /*1e050*/  LDSM.16.M88.4 R192, [R229+0xc080] ;  /* 0x00c08000e5c0783b */ /* 0x000fea0000000200 */
[----:B------:R-:W3:Y:S02]  /*1e060*/  LDSM.16.M88.4 R196, [R235] ;  /* 0x00000000ebc4783b */ /* 0x000ee40000000200 */
[-C--:B--2---:R-:W-:Y:S08]  /*1e070*/  HMMA.16816.F32 R4, R172, R200.reuse, R4 ;  /* 0x000000c8ac04723c */ /* 0x084ff00000001804 */
[C---:B------:R-:W-:Y:S08]  /*1e080*/  HMMA.16816.F32 R8, R216.reuse, R200, R8 ;  /* 0x000000c8d808723c */ /* 0x040ff00000001808 */
[-C--:B------:R-:W-:Y:S08]  /*1e090*/  HMMA.16816.F32 R12, R216, R202.reuse, R12 ;  /* 0x000000cad80c723c */ /* 0x080ff0000000180c */
[C---:B------:R-:W-:Y:S01]  /*1e0a0*/  HMMA.16816.F32 R16, R172.reuse, R202, R16 ;  /* 0x000000caac10723c */ /* 0x040fe20000001810 */
[----:B------:R-:W2:Y:S07]  /*1e0b0*/  LDSM.16.M88.4 R200, [R234] ;  /* 0x00000000eac8783b */ /* 0x000eae0000000200 */
[-C--:B----4-:R-:W-:Y:S08]  /*1e0c0*/  HMMA.16816.F32 R20, R172, R204.reuse, R20 ;  /* 0x000000ccac14723c */ /* 0x090ff00000001814 */
[C---:B------:R-:W-:Y:S08]  /*1e0d0*/  HMMA.16816.F32 R24, R216.reuse, R204, R24 ;  /* 0x000000ccd818723c */ /* 0x040ff00000001818 */
[-C--:B------:R-:W-:Y:S08]  /*1e0e0*/  HMMA.16816.F32 R28, R216, R206.reuse, R28 ;  /* 0x000000ced81c723c */ /* 0x080ff0000000181c */
[C---:B------:R-:W-:Y:S01]  /*1e0f0*/  HMMA.16816.F32 R32, R172.reuse, R206, R32 ;  /* 0x000000ceac20723c */ /* 0x040fe20000001820 */
[----:B------:R-:W4:Y:S07]  /*1e100*/  LDSM.16.M88.4 R204, [R233] ;  /* 0x00000000e9cc783b */ /* 0x000f2e0000000200 */
        /* <DEDUP_REMOVED lines=22> */
[----:B------:R-:W-:Y:S05]  /*1e270*/  LDSM.16.M88.4 R192, [R230+0xc080] ;  /* 0x00c08000e6c0783b */ /* 0x000fea0000000200 */
[----:B------:R-:W4:Y:S02]  /*1e280*/  LDSM.16.M88.4 R204, [R225+0x1800] ;  /* 0x00180000e1cc783b */ /* 0x000f240000000200 */
[-C--:B-1----:R-:W-:Y:S08]  /*1e290*/  HMMA.16816.F32 R4, R172, R208.reuse, R4 ;  /* 0x000000d0ac04723c */ /* 0x082ff00000001804 */
[C---:B------:R-:W-:Y:S08]  /*1e2a0*/  HMMA.16816.F32 R8, R216.reuse, R208, R8 ;  /* 0x000000d0d808723c */ /* 0x040ff00000001808 */
[-C--:B------:R-:W-:Y:S08]  /*1e2b0*/  HMMA.16816.F32 R12, R216, R210.reuse, R12 ;  /* 0x000000d2d80c723c */ /* 0x080ff0000000180c */
[C---:B------:R-:W-:Y:S01]  /*1e2c0*/  HMMA.16816.F32 R16, R172.reuse, R210, R16 ;  /* 0x000000d2ac10723c */ /* 0x040fe20000001810 */
[----:B------:R-:W1:Y:S07]  /*1e2d0*/  LDSM.16.M88.4 R208, [R225+0x2000] ;  /* 0x00200000e1d0783b */ /* 0x000e6e0000000200 */
[-C--:B---3--:R-:W-:Y:S08]  /*1e2e0*/  HMMA.16816.F32 R20, R172, R196.reuse, R20 ;  /* 0x000000c4ac14723c */ /* 0x088ff00000001814 */
[C---:B------:R-:W-:Y:S08]  /*1e2f0*/  HMMA.16816.F32 R24, R216.reuse, R196, R24 ;  /* 0x000000c4d818723c */ /* 0x040ff00000001818 */
[-C--:B------:R-:W-:Y:S08]  /*1e300*/  HMMA.16816.F32 R28, R216, R198.reuse, R28 ;  /* 0x000000c6d81c723c */ /* 0x080ff0000000181c */
[C---:B------:R-:W-:Y:S01]  /*1e310*/  HMMA.16816.F32 R32, R172.reuse, R198, R32 ;  /* 0x000000c6ac20723c */ /* 0x040fe20000001820 */
[----:B------:R-:W3:Y:S07]  /*1e320*/  LDL R198, [R1+0x1c] ;  /* 0x00001c0001c67983 */ /* 0x000eee0000100800 */
[-C--:B--2---:R-:W-:Y:S08]  /*1e330*/  HMMA.16816.F32 R36, R172, R200.reuse, R36 ;  /* 0x000000c8ac24723c */ /* 0x084ff00000001824 */
[C---:B------:R-:W-:Y:S08]  /*1e340*/  HMMA.16816.F32 R40, R216.reuse, R200, R40 ;  /* 0x000000c8d828723c */ /* 0x040ff00000001828 */
[-C--:B------:R-:W-:Y:S01]  /*1e350*/  HMMA.16816.F32 R44, R216, R202.reuse, R44 ;  /* 0x000000cad82c723c */ /* 0x080fe2000000182c */
[----:B------:R-:W2:Y:S07]  /*1e360*/  LDL R219, [R1+0x34] ;  /* 0x0000340001db7983 */ /* 0x000eae0000100800 */
[----:B------:R-:W-:Y:S01]  /*1e370*/  HMMA.16816.F32 R48, R172, R202, R48 ;  /* 0x000000caac30723c */ /* 0x000fe20000001830 */
[----:B------:R-:W1:Y:S01]  /*1e380*/  LDSM.16.M88.4 R172, [R225+0x2800] ;  /* 0x00280000e1ac783b */ /* 0x000e620000000200 */
[----:B------:R-:W-:Y:S04]  /*1e390*/  DEPBAR.LE SB0, 0x0 ;  /* 0x000080000000791a */ /* 0x000fe80000000000 */
[----:B------:R-:W-:Y:S02]  /*1e3a0*/  BAR.SYNC.DEFER_BLOCKING 0x0 ;  /* 0x0000000000007b1d */ /* 0x000fe40000010000 */
[-C--:B----4-:R-:W-:Y:S08]  /*1e3b0*/  HMMA.16816.F32 R4, R192, R204.reuse, R4 ;  /* 0x000000ccc004723c */ /* 0x090ff00000001804 */
[C---:B------:R-:W-:Y:S08]  /*1e3c0*/  HMMA.16816.F32 R8, R212.reuse, R204, R8 ;  /* 0x000000ccd408723c */ /* 0x040ff00000001808 */
[-C--:B------:R-:W-:Y:S01]  /*1e3d0*/  HMMA.16816.F32 R12, R212, R206.reuse, R12 ;  /* 0x000000ced40c723c */ /* 0x080fe2000000180c */
[----:B------:R-:W-:Y:S01]  /*1e3e0*/  @!PT LDS RZ, [RZ] ;  /* 0x00000000fffff984 */ /* 0x000fe20000000800 */
[----:B------:R-:W-:Y:S01]  /*1e3f0*/  @!PT LDS RZ, [RZ] ;  /* 0x00000000fffff984 */ /* 0x000fe20000000800 */
[----:B------:R-:W-:Y:S01]  /*1e400*/  @!PT LDS RZ, [RZ] ;  /* 0x00000000fffff984 */ /* 0x000fe20000000800 */
[----:B------:R4:W-:Y:S07]  /*1e410*/  @P0 LDGSTS.E.BYPASS.LTC128B.128 [R239+0x5080], [R2.64], !P4 ;  /* 0x0508000002ef0fae */ /* 0x0009ee000e101d4e */
[C---:B------:R-:W-:Y:S01]  /*1e420*/  HMMA.16816.F32 R16, R192.reuse, R206, R16 ;  /* 0x000000cec010723c */ /* 0x040fe20000001810 */
[----:B------:R4:W-:Y:S07]  /*1e430*/  @P0 LDGSTS.E.BYPASS.LTC128B.128 [R239+0x6880], [R168.64], !P3 ;  /* 0x06880000a8ef0fae */ /* 0x0009ee000d901d4e */
[-C--:B-1----:R-:W-:Y:S08]  /*1e440*/  HMMA.16816.F32 R20, R192, R208.reuse, R20 ;  /* 0x000000d0c014723c */ /* 0x082ff00000001814 */
[C---:B------:R-:W-:Y:S08]  /*1e450*/  HMMA.16816.F32 R24, R212.reuse, R208, R24 ;  /* 0x000000d0d418723c */ /* 0x040ff00000001818 */
[-C--:B------:R-:W-:Y:S04]  /*1e460*/  HMMA.16816.F32 R28, R212, R210.reuse, R28 ;  /* 0x000000d2d41c723c */ /* 0x080fe8000000181c */
[----:B----4-:R-:W-:Y:S01]  /*1e470*/  @P0 IADD3 R2, P1, R2, UR5, RZ ;  /* 0x0000000502020c10 */ /* 0x010fe2000ff3e0ff */
[----:B------:R-:W1:Y:S03]  /*1e480*/  SHFL.IDX PT, R168, R171, RZ, 0x1c1f ;  /* 0x001c1fffaba87589 */ /* 0x000e6600000e0000 */
[C---:B------:R-:W-:Y:S04]  /*1e490*/  HMMA.16816.F32 R32, R192.reuse, R210, R32 ;  /* 0x000000d2c020723c */ /* 0x040fe80000001820 */
[----:B------:R-:W-:Y:S02]  /*1e4a0*/  @P0 IADD3.X R3, R3, UR12, RZ, P1, !PT ;  /* 0x0000000c03030c10 */ /* 0x000fe40008ffe4ff */
[C---:B------:R-:W-:Y:S02]  /*1e4b0*/  @P0 IADD3 R196, P2, R2.reuse, UR5, RZ ;  /* 0x0000000502c40c10 */ /* 0x040fe4000ff5e0ff */
[-C--:B------:R-:W-:Y:S01]  /*1e4c0*/  HMMA.16816.F32 R36, R192, R172.reuse, R36 ;  /* 0x000000acc024723c */ /* 0x080fe20000001824 */
[----:B------:R4:W-:Y:S03]  /*1e4d0*/  @P0 LDGSTS.E.BYPASS.LTC128B.128 [R239+0x5880], [R2.64], !P4 ;  /* 0x0588000002ef0fae */ /* 0x0009e6000e101d4e */
[C---:B------:R-:W-:Y:S02]  /*1e4e0*/  @P0 IADD3.X R197, R3.reuse, UR12, RZ, P2, !PT ;  /* 0x0000000c03c50c10 */ /* 0x040fe400097fe4ff */
[----:B------:R4:W-:Y:S02]  /*1e4f0*/  @P0 LDGSTS.E.BYPASS.LTC128B.128 [R239+0x7080], [R2.64+0x80], !P3 ;  /* 0x0708008002ef0fae */ /* 0x0009e4000d901d4e */
[C---:B------:R-:W-:Y:S03]  /*1e500*/  HMMA.16816.F32 R40, R212.reuse, R172, R40 ;  /* 0x000000acd428723c */ /* 0x040fe60000001828 */
[----:B------:R1:W-:Y:S04]  /*1e510*/  @P0 LDGSTS.E.BYPASS.LTC128B.128 [R239+0x6080], [R196.64], !P4 ;  /* 0x06080000c4ef0fae */ /* 0x0003e8000e101d4e */
[----:B------:R-:W-:Y:S01]  /*1e520*/  @P0 IADD3 R172, P1, R2, UR10, RZ ;  /* 0x0000000a02ac0c10 */ /* 0x000fe2000ff3e0ff */
[-C--:B------:R-:W-:Y:S04]  /*1e530*/  HMMA.16816.F32 R44, R212, R174.reuse, R44 ;  /* 0x000000aed42c723c */ /* 0x080fe8000000182c */
[----:B------:R-:W-:Y:S04]  /*1e540*/  @P0 IADD3.X R173, R3, UR6, RZ, P1, !PT ;  /* 0x0000000603ad0c10 */ /* 0x000fe80008ffe4ff */
[----:B------:R-:W-:Y:S01]  /*1e550*/  HMMA.16816.F32 R48, R192, R174, R48 ;  /* 0x000000aec030723c */ /* 0x000fe20000001830 */
[----:B------:R3:W-:Y:S03]  /*1e560*/  @P0 LDGSTS.E.BYPASS.LTC128B.128 [R239+0x7880], [R172.64], !P3 ;  /* 0x07880000acef0fae */ /* 0x0007e6000d901d4e */
[----:B------:R-:W-:Y:S02]  /*1e570*/  ISETP.GE.AND P3, PT, R241, 0x1, PT ;  /* 0x00000001f100780c */ /* 0x000fe40003f66270 */
[----:B------:R-:W0:Y:S01]  /*1e580*/  LDGDEPBAR ;  /* 0x00000000000079af */ /* 0x000e220000000000 */
[----:B----4-:R-:W-:Y:S05]  /*1e590*/  IMAD R2, R238, -0x30, RZ ;  /* 0xffffffd0ee027824 */ /* 0x010fea00078e02ff */
[----:B---3--:R-:W-:Y:S01]  /*1e5a0*/  IADD3 R173, -R198, 0x1, R2 ;  /* 0x00000001c6ad7810 */ /* 0x008fe20007ffe102 */
[----:B------:R-:W-:Y:S03]  /*1e5b0*/  IMAD.IADD R174, R2, 0x1, -R198 ;  /* 0x0000000102ae7824 */ /* 0x000fe600078e0ac6 */
[----:B--2---:R-:W-:Y:S04]  /*1e5c0*/  IADD3 R173, -R219, R173, R240 ;  /* 0x000000addbad7210 */ /* 0x004fe80007ffe1f0 */
[C---:B------:R-:W-:Y:S02]  /*1e5d0*/  IADD3 R172, R173.reuse, c[0x0][0x328], RZ ;  /* 0x0000ca00adac7a10 */ /* 0x040fe40007ffe0ff */
[----:B------:R-:W-:Y:S03]  /*1e5e0*/  IADD3 R173, R173, UR4, RZ ;  /* 0x00000004adad7c10 */ /* 0x000fe6000fffe0ff */
[--C-:B-1----:R-:W-:Y:S02]  /*1e5f0*/  IMAD.IADD R167, R172, 0x1, R168.reuse ;  /* 0x00000001aca77824 */ /* 0x102fe400078e02a8 */
[----:B------:R-:W-:Y:S01]  /*1e600*/  IMAD.IADD R0, R173, 0x1, R168 ;  /* 0x00000001ad007824 */ /* 0x000fe200078e02a8 */
        /* <DEDUP_REMOVED lines=14> */
.L_x_1295:
[----:B------:R-:W-:Y:S04]  /*1e6f0*/  MOV R168, c[0x0][0x32c] ;  /* 0x0000cb0000a87a02 */ /* 0x000fe80000000f00 */
[----:B------:R-:W-:Y:S11]  /*1e700*/  ISETP.NE.AND P0, PT, R168, 0x1, PT ;  /* 0x00000001a800780c */ /* 0x000ff60003f05270 */
[----:B------:R-:W-:Y:S02]  /*1e710*/  @!UPT UIADD3 URZ, URZ, URZ, URZ ;  /* 0x0000003f3f3ff290 */ /* 0x000fe4000fffe03f */
[----:B------:R-:W-:Y:S05]  /*1e720*/  @P0 IMAD.HI.U32 R168, R3, c[0x0][0x330], RZ ;  /* 0x0000cc0003a80a27 */ /* 0x000fea00078e00ff */
[----:B------:R-:W-:Y:S02]  /*1e730*/  @P0 SHF.R.U32.HI R3, RZ, c[0x0][0x334], R168 ;  /* 0x0000cd00ff030a19 */ /* 0x000fe400000116a8 */
.L_x_1296:
[----:B------:R-:W-:Y:S05]  /*1e740*/  BSYNC B0 ;  /* 0x0000000000007941 */ /* 0x000fea0003800000 */
.L_x_1294:
[----:B------:R-:W-:Y:S05]  /*1e750*/  IMAD R3, R3, c[0x0][0x32c], R174 ;  /* 0x0000cb0003037a24 */ /* 0x000fea00078e02ae */
[----:B------:R-:W-:Y:S02]  /*1e760*/  IADD3 R168, R3, c[0x0][0x32c], RZ ;  /* 0x0000cb0003a87a10 */ /* 0x000fe40007ffe0ff */
[----:B------:R-:W-:Y:S02]  /*1e770*/  IMNMX R0, R0, R3, !PT ;  /* 0x0000000300007217 */ /* 0x000fe40007800200 */
[----:B------:R-:W-:Y:S02]  /*1e780*/  IMNMX R167, R167, R168, PT ;  /* 0x000000a8a7a77217 */ /* 0x000fe40003800200 */
.L_x_1293:
        /* <DEDUP_REMOVED lines=17> */
.L_x_1299:
[----:B------:R-:W-:Y:S04]  /*1e8a0*/  MOV R175, c[0x0][0x32c] ;  /* 0x0000cb0000af7a02 */ /* 0x000fe80000000f00 */
[----:B------:R-:W-:Y:S11]  /*1e8b0*/  ISETP.NE.AND P0, PT, R175, 0x1, PT ;  /* 0x00000001af00780c */ /* 0x000ff60003f05270 */
[----:B------:R-:W-:Y:S02]  /*1e8c0*/  @!UPT UIADD3 URZ, URZ, URZ, URZ ;  /* 0x0000003f3f3ff290 */ /* 0x000fe4000fffe03f */
[----:B------:R-:W-:Y:S05]  /*1e8d0*/  @P0 IMAD.HI.U32 R175, R169, c[0x0][0x330], RZ ;  /* 0x0000cc00a9af0a27 */ /* 0x000fea00078e00ff */
[----:B------:R-:W-:Y:S02]  /*1e8e0*/  @P0 SHF.R.U32.HI R169, RZ, c[0x0][0x334], R175 ;  /* 0x0000cd00ffa90a19 */ /* 0x000fe400000116af */
.L_x_1300:
[----:B------:R-:W-:Y:S05]  /*1e8f0*/  BSYNC B0 ;  /* 0x0000000000007941 */ /* 0x000fea0003800000 */
.L_x_1298:
[----:B------:R-:W-:Y:S05]  /*1e900*/  IMAD R169, R169, c[0x0][0x32c], R174 ;  /* 0x0000cb00a9a97a24 */ /* 0x000fea00078e02ae */
[----:B------:R-:W-:Y:S02]  /*1e910*/  IADD3 R175, R169, c[0x0][0x32c], RZ ;  /* 0x0000cb00a9af7a10 */ /* 0x000fe40007ffe0ff */
[----:B------:R-:W-:Y:S02]  /*1e920*/  IMNMX R3, R3, R169, !PT ;  /* 0x000000a903037217 */ /* 0x000fe40007800200 */
[----:B------:R-:W-:Y:S02]  /*1e930*/  IMNMX R168, R168, R175, PT ;  /* 0x000000afa8a87217 */ /* 0x000fe40003800200 */
.L_x_1297:
[C---:B------:R-:W-:Y:S02]  /*1e940*/  ISETP.GE.AND P0, PT, R2.reuse, 0x2, PT ;  /* 0x000000020200780c */ /* 0x040fe40003f06270 */
[----:B------:R-:W-:Y:S02]  /*1e950*/  ISETP.GE.AND P1, PT, R2, 0x9, PT ;  /* 0x000000090200780c */ /* 0x000fe40003f26270 */
[----:B------:R-:W-:Y:S02]  /*1e960*/  P2R R192, PR, RZ, 0x1 ;  /* 0x00000001ffc07803 */ /* 0x000fe40000000000 */
[----:B------:R-:W-:Y:S02]  /*1e970*/  ISETP.GT.AND P0, PT, R0, 0x1, !P0 ;  /* 0x000000010000780c */ /* 0x000fe40004704270 */
[----:B------:R-:W-:Y:S02]  /*1e980*/  P2R R175, PR, RZ, 0x2 ;  /* 0x00000002ffaf7803 */ /* 0x000fe40000000000 */
[----:B------:R-:W-:Y:S02]  /*1e990*/  ISETP.LT.OR P0, PT, R167, 0x2, P0 ;  /* 0x00000002a700780c */ /* 0x000fe40000701670 */
[----:B------:R-:W-:Y:S02]  /*1e9a0*/  ISETP.GE.AND P6, PT, R2, 0x12, PT ;  /* 0x000000120200780c */ /* 0x000fe40003fc6270 */
[----:B------:R-:W-:Y:S02]  /*1e9b0*/  FSEL R193, R5, -INF , !P0 ;  /* 0xff80000005c17808 */ /* 0x000fe40004000000 */
[----:B------:R-:W-:Y:S02]  /*1e9c0*/  ISETP.GT.AND P0, PT, R0, 0x8, !P1 ;  /* 0x000000080000780c */ /* 0x000fe40004f04270 */
[----:B------:R-:W-:Y:S02]  /*1e9d0*/  ISETP.GE.AND P1, PT, R2, 0xa, PT ;  /* 0x0000000a0200780c */ /* 0x000fe40003f26270 */
[C---:B------:R-:W-:Y:S02]  /*1e9e0*/  ISETP.LT.OR P0, PT, R167.reuse, 0x9, P0 ;  /* 0x00000009a700780c */ /* 0x040fe40000701670 */
[----:B------:R-:W-:Y:S02]  /*1e9f0*/  P2R R169, PR, RZ, 0x2 ;  /* 0x00000002ffa97803 */ /* 0x000fe40000000000 */
[----:B------:R-:W-:Y:S02]  /*1ea00*/  FSEL R194, R16, -INF , !P0 ;  /* 0xff80000010c27808 */ /* 0x000fe40004000000 */
[----:B------:R-:W-:Y:S02]  /*1ea10*/  ISETP.GT.AND P0, PT, R0, 0x9, !P1 ;  /* 0x000000090000780c */ /* 0x000fe40004f04270 */
[C---:B------:R-:W-:Y:S02]  /*1ea20*/  ISETP.GE.AND P1, PT, R2.reuse, 0x11, PT ;  /* 0x000000110200780c */ /* 0x040fe40003f26270 */
[----:B------:R-:W-:Y:S02]  /*1ea30*/  ISETP.LT.OR P0, PT, R167, 0xa, P0 ;  /* 0x0000000aa700780c */ /* 0x000fe40000701670 */
[----:B------:R-:W-:Y:S02]  /*1ea40*/  ISETP.GE.AND P5, PT, R2, 0x19, PT ;  /* 0x000000190200780c */ /* 0x000fe40003fa6270 */
[----:B------:R-:W-:Y:S02]  /*1ea50*/  FSEL R195, R17, -INF , !P0 ;  /* 0xff80000011c37808 */ /* 0x000fe40004000000 */
[----:B------:R-:W-:Y:S02]  /*1ea60*/  ISETP.GT.AND P0, PT, R0, 0x10, !P1 ;  /* 0x000000100000780c */ /* 0x000fe40004f04270 */
[C---:B------:R-:W-:Y:S02]  /*1ea70*/  ISETP.GE.AND P4, PT, R2.reuse, 0x1a, PT ;  /* 0x0000001a0200780c */ /* 0x040fe40003f86270 */
[C---:B------:R-:W-:Y:S02]  /*1ea80*/  ISETP.LT.OR P0, PT, R167.reuse, 0x11, P0 ;  /* 0x00000011a700780c */ /* 0x040fe40000701670 */
[----:B------:R-:W-:Y:S02]  /*1ea90*/  ISETP.GE.AND P3, PT, R2, 0x21, PT ;  /* 0x000000210200780c */ /* 0x000fe40003f66270 */
        /* <DEDUP_REMOVED lines=8> */
[C---:B------:R-:W-:Y:S02]  /*1eb20*/  ISETP.LT.OR P0, PT, R167.reuse, 0x19, P0 ;  /* 0x00000019a700780c */ /* 0x040fe40000701670 */
[----:B------:R-:W-:Y:S02]  /*1eb30*/  P2R R16, PR, RZ, 0x2 ;  /* 0x00000002ff107803 */ /* 0x000fe40000000000 */
[----:B------:R-:W-:Y:S02]  /*1eb40*/  FSEL R200, R32, -INF , !P0 ;  /* 0xff80000020c87808 */ /* 0x000fe40004000000 */
[C---:B------:R-:W-:Y:S04]  /*1eb50*/  ISETP.GT.AND P0, PT, R0.reuse, 0x19, !P4 ;  /* 0x000000190000780c */ /* 0x040fe80006704270 */
        /* <DEDUP_REMOVED lines=8> */
[----:B------:R-:W-:Y:S02]  /*1ebe0*/  ISETP.GT.AND P0, PT, R0, 0x28, !P1 ;  /* 0x000000280000780c */ /* 0x000fe40004f04270 */
[----:B------:R-:W-:Y:S02]  /*1ebf0*/  ISETP.GE.AND P1, PT, R2, 0x1, PT ;  /* 0x000000010200780c */ /* 0x000fe40003f26270 */
[C---:B------:R-:W-:Y:S04]  /*1ec00*/  ISETP.LT.OR P0, PT, R167.reuse, 0x29, P0 ;  /* 0x00000029a700780c */ /* 0x040fe80000701670 */
[----:B------:R-:W-:Y:S02]  /*1ec10*/  FSEL R215, R48, -INF , !P0 ;  /* 0xff80000030d77808 */ /* 0x000fe40004000000 */
[----:B------:R-:W-:Y:S04]  /*1ec20*/  ISETP.GT.AND P0, PT, R0, RZ, !P1 ;  /* 0x000000ff0000720c */ /* 0x000fe80004f04270 */
[C---:B------:R-:W-:Y:S04]  /*1ec30*/  ISETP.LT.OR P0, PT, R167.reuse, 0x1, P0 ;  /* 0x00000001a700780c */ /* 0x040fe80000701670 */
[----:B------:R-:W-:Y:S02]  /*1ec40*/  FSEL R20, R4, -INF , !P0 ;  /* 0xff80000004147808 */ /* 0x000fe40004000000 */
[----:B------:R-:W-:Y:S01]  /*1ec50*/  ISETP.GE.AND P0, PT, R2, 0x2a, PT ;  /* 0x0000002a0200780c */ /* 0x000fe20003f06270 */
[----:B------:R-:W1:Y:S03]  /*1ec60*/  SHFL.IDX PT, R4, R171, 0x2, 0x1c1f ;  /* 0x005c1f00ab047f89 */ /* 0x000e6600000e0000 */
[----:B------:R-:W-:Y:S02]  /*1ec70*/  P2R R5, PR, RZ, 0x1 ;  /* 0x00000001ff057803 */ /* 0x000fe40000000000 */
[----:B------:R-:W-:Y:S04]  /*1ec80*/  ISETP.GT.AND P0, PT, R0, 0x29, !P0 ;  /* 0x000000290000780c */ /* 0x000fe80004704270 */
[----:B------:R-:W-:Y:S04]  /*1ec90*/  ISETP.LT.OR P0, PT, R167, 0x2a, P0 ;  /* 0x0000002aa700780c */ /* 0x000fe80000701670 */
[----:B------:R-:W-:Y:S02]  /*1eca0*/  FSEL R218, R49, -INF , !P0 ;  /* 0xff80000031da7808 */ /* 0x000fe40004000000 */
[----:B------:R-:W-:Y:S01]  /*1ecb0*/  ISETP.GE.AND P0, PT, R241, 0x1, PT ;  /* 0x00000001f100780c */ /* 0x000fe20003f06270 */
[--C-:B-1----:R-:W-:Y:S02]  /*1ecc0*/  IMAD.IADD R2, R172, 0x1, R4.reuse ;  /* 0x00000001ac027824 */ /* 0x102fe400078e0204 */
[----:B------:R-:W-:Y:S10]  /*1ecd0*/  IMAD.IADD R0, R173, 0x1, R4 ;  /* 0x00000001ad007824 */ /* 0x000ff400078e0204 */
        /* <DEDUP_REMOVED lines=14> */
.L_x_1303:
[----:B------:R-:W-:Y:S04]  /*1edc0*/  MOV R21, c[0x0][0x32c] ;  /* 0x0000cb0000157a02 */ /* 0x000fe80000000f00 */
[----:B------:R-:W-:Y:S11]  /*1edd0*/  ISETP.NE.AND P0, PT, R21, 0x1, PT ;  /* 0x000000011500780c */ /* 0x000ff60003f05270 */
[----:B------:R-:W-:Y:S02]  /*1ede0*/  @!UPT UIADD3 URZ, URZ, URZ, URZ ;  /* 0x0000003f3f3ff290 */ /* 0x000fe4000fffe03f */
[----:B------:R-:W-:Y:S05]  /*1edf0*/  @P0 IMAD.HI.U32 R21, R4, c[0x0][0x330], RZ ;  /* 0x0000cc0004150a27 */ /* 0x000fea00078e00ff */
[----:B------:R-:W-:Y:S02]  /*1ee00*/  @P0 SHF.R.U32.HI R4, RZ, c[0x0][0x334], R21 ;  /* 0x0000cd00ff040a19 */ /* 0x000fe40000011615 */
.L_x_1304:
[----:B------:R-:W-:Y:S05]  /*1ee10*/  BSYNC B0 ;  /* 0x0000000000007941 */ /* 0x000fea0003800000 */
.L_x_1302:
[----:B------:R-:W-:Y:S05]  /*1ee20*/  IMAD R4, R4, c[0x0][0x32c], R174 ;  /* 0x0000cb0004047a24 */ /* 0x000fea00078e02ae */
[----:B------:R-:W-:Y:S02]  /*1ee30*/  IADD3 R21, R4, c[0x0][0x32c], RZ ;  /* 0x0000cb0004157a10 */ /* 0x000fe40007ffe0ff */
[----:B------:R-:W-:Y:S02]  /*1ee40*/  IMNMX R0, R0, R4, !PT ;  /* 0x0000000400007217 */ /* 0x000fe40007800200 */
[----:B------:R-:W-:Y:S02]  /*1ee50*/  IMNMX R2, R2, R21, PT ;  /* 0x0000001502027217 */ /* 0x000fe40003800200 */
.L_x_1301:
[----:B------:R-:W-:Y:S04]  /*1ee60*/  ISETP.NE.AND P0, PT, R175, RZ, PT ;  /* 0x000000ffaf00720c */ /* 0x000fe80003f05270 */
[----:B------:R-:W-:Y:S04]  /*1ee70*/  ISETP.GT.AND P0, PT, R3, 0x8, !P0 ;  /* 0x000000080300780c */ /* 0x000fe80004704270 */
[----:B------:R-:W-:Y:S04]  /*1ee80*/  ISETP.LT.OR P0, PT, R168, 0x9, P0 ;  /* 0x00000009a800780c */ /* 0x000fe80000701670 */
[----:B------:R-:W-:Y:S02]  /*1ee90*/  FSEL R21, R18, -INF , !P0 ;  /* 0xff80000012157808 */ /* 0x000fe40004000000 */
[----:B------:R-:W-:Y:S04]  /*1eea0*/  ISETP.NE.AND P0, PT, R169, RZ, PT ;  /* 0x000000ffa900720c */ /* 0x000fe80003f05270 */
[----:B------:R-:W-:Y:S04]  /*1eeb0*/  ISETP.GT.AND P0, PT, R3, 0x9, !P0 ;  /* 0x000000090300780c */ /* 0x000fe80004704270 */
[C---:B------:R-:W-:Y:S04]  /*1eec0*/  ISETP.LT.OR P0, PT, R168.reuse, 0xa, P0 ;  /* 0x0000000aa800780c */ /* 0x040fe80000701670 */
[----:B------:R-:W-:Y:S02]  /*1eed0*/  FSEL R32, R19, -INF , !P0 ;  /* 0xff80000013207808 */ /* 0x000fe40004000000 */
[----:B------:R-:W-:Y:S04]  /*1eee0*/  ISETP.NE.AND P0, PT, R17, RZ, PT ;  /* 0x000000ff1100720c */ /* 0x000fe80003f05270 */
        /* <DEDUP_REMOVED lines=16> */
[----:B------:R-:W-:Y:S04]  /*1eff0*/  ISETP.LT.OR P0, PT, R168, 0x22, P0 ;  /* 0x00000022a800780c */ /* 0x000fe80000701670 */
[----:B------:R-:W-:Y:S02]  /*1f000*/  FSEL R208, R39, -INF , !P0 ;  /* 0xff80000027d07808 */ /* 0x000fe40004000000 */
[----:B------:R-:W-:Y:S04]  /*1f010*/  ISETP.NE.AND P0, PT, R192, RZ, PT ;  /* 0x000000ffc000720c */ /* 0x000fe80003f05270 */
[----:B------:R-:W-:Y:S04]  /*1f020*/  ISETP.GT.AND P0, PT, R3, 0x1, !P0 ;  /* 0x000000010300780c */ /* 0x000fe80004704270 */
[C---:B------:R-:W-:Y:S04]  /*1f030*/  ISETP.LT.OR P0, PT, R168.reuse, 0x2, P0 ;  /* 0x00000002a800780c */ /* 0x040fe80000701670 */
[----:B------:R-:W-:Y:S02]  /*1f040*/  FSEL R19, R7, -INF , !P0 ;  /* 0xff80000007137808 */ /* 0x000fe40004000000 */
[C---:B------:R-:W-:Y:S04]  /*1f050*/  ISETP.GT.AND P0, PT, R3.reuse, RZ, !P1 ;  /* 0x000000ff0300720c */ /* 0x040fe80004f04270 */
[----:B------:R-:W-:Y:S04]  /*1f060*/  ISETP.LT.OR P0, PT, R168, 0x1, P0 ;  /* 0x00000001a800780c */ /* 0x000fe80000701670 */
[----:B------:R-:W-:Y:S02]  /*1f070*/  FSEL R6, R6, -INF , !P0 ;  /* 0xff80000006067808 */ /* 0x000fe40004000000 */
[----:B------:R-:W-:Y:S04]  /*1f080*/  ISETP.NE.AND P0, PT, R16, RZ, PT ;  /* 0x000000ff1000720c */ /* 0x000fe80003f05270 */
[----:B------:R-:W-:Y:S04]  /*1f090*/  ISETP.GT.AND P0, PT, R3, 0x28, !P0 ;  /* 0x000000280300780c */ /* 0x000fe80004704270 */
[----:B------:R-:W-:Y:S04]  /*1f0a0*/  ISETP.LT.OR P0, PT, R168, 0x29, P0 ;  /* 0x00000029a800780c */ /* 0x000fe80000701670 */
[----:B------:R-:W-:Y:S02]  /*1f0b0*/  FSEL R212, R50, -INF , !P0 ;  /* 0xff80000032d47808 */ /* 0x000fe40004000000 */
[----:B------:R-:W-:Y:S04]  /*1f0c0*/  ISETP.NE.AND P0, PT, R5, RZ, PT ;  /* 0x000000ff0500720c */ /* 0x000fe80003f05270 */
[----:B------:R-:W-:Y:S02]  /*1f0d0*/  ISETP.GT.AND P0, PT, R3, 0x29, !P0 ;  /* 0x000000290300780c */ /* 0x000fe40004704270 */
[----:B------:R-:W1:Y:S02]  /*1f0e0*/  SHFL.IDX PT, R3, R171, 0x3, 0x1c1f ;  /* 0x007c1f00ab037f89 */ /* 0x000e6400000e0000 */
[----:B------:R-:W-:Y:S04]  /*1f0f0*/  ISETP.LT.OR P0, PT, R168, 0x2a, P0 ;  /* 0x0000002aa800780c */ /* 0x000fe80000701670 */
[----:B------:R-:W-:Y:S02]  /*1f100*/  FSEL R213, R51, -INF , !P0 ;  /* 0xff80000033d57808 */ /* 0x000fe40004000000 */
[----:B------:R-:W-:Y:S04]  /*1f110*/  ISETP.GT.AND P0, PT, R0, RZ, !P1 ;  /* 0x000000ff0000720c */ /* 0x000fe80004f04270 */
        /* <DEDUP_REMOVED lines=38> */
[----:B------:R-:W-:Y:S01]  /*1f380*/  ISETP.GT.AND P0, PT, R0, 0x29, !P0 ;  /* 0x000000290000780c */ /* 0x000fe20004704270 */
[--C-:B-1----:R-:W-:Y:S03]  /*1f390*/  IMAD.IADD R0, R173, 0x1, R3.reuse ;  /* 0x00000001ad007824 */ /* 0x102fe600078e0203 */
[----:B------:R-:W-:Y:S01]  /*1f3a0*/  ISETP.LT.OR P0, PT, R2, 0x2a, P0 ;  /* 0x0000002a0200780c */ /* 0x000fe20000701670 */
[----:B------:R-:W-:Y:S03]  /*1f3b0*/  IMAD.IADD R2, R172, 0x1, R3 ;  /* 0x00000001ac027824 */ /* 0x000fe600078e0203 */
        /* <DEDUP_REMOVED lines=17> */
.L_x_1307:
[----:B------:R-:W-:Y:S04]  /*1f4d0*/  MOV R4, c[0x0][0x32c] ;  /* 0x0000cb0000047a02 */ /* 0x000fe80000000f00 */
[----:B------:R-:W-:Y:S11]  /*1f4e0*/  ISETP.NE.AND P0, PT, R4, 0x1, PT ;  /* 0x000000010400780c */ /* 0x000ff60003f05270 */
[----:B------:R-:W-:Y:S02]  /*1f4f0*/  @!UPT UIADD3 URZ, URZ, URZ, URZ ;  /* 0x0000003f3f3ff290 */ /* 0x000fe4000fffe03f */
[----:B------:R-:W-:Y:S05]  /*1f500*/  @P0 IMAD.HI.U32 R4, R3, c[0x0][0x330], RZ ;  /* 0x0000cc0003040a27 */ /* 0x000fea00078e00ff */
[----:B------:R-:W-:Y:S02]  /*1f510*/  @P0 SHF.R.U32.HI R3, RZ, c[0x0][0x334], R4 ;  /* 0x0000cd00ff030a19 */ /* 0x000fe40000011604 */
.L_x_1308:
[----:B------:R-:W-:Y:S05]  /*1f520*/  BSYNC B0 ;  /* 0x0000000000007941 */ /* 0x000fea0003800000 */
.L_x_1306:
[----:B------:R-:W-:Y:S05]  /*1f530*/  IMAD R174, R3, c[0x0][0x32c], R174 ;  /* 0x0000cb0003ae7a24 */ /* 0x000fea00078e02ae */
[----:B------:R-:W-:Y:S02]  /*1f540*/  IADD3 R3, R174, c[0x0][0x32c], RZ ;  /* 0x0000cb00ae037a10 */ /* 0x000fe40007ffe0ff */
[----:B------:R-:W-:Y:S02]  /*1f550*/  IMNMX R0, R0, R174, !PT ;  /* 0x000000ae00007217 */ /* 0x000fe40007800200 */
[----:B------:R-:W-:Y:S02]  /*1f560*/  IMNMX R2, R2, R3, PT ;  /* 0x0000000302027217 */ /* 0x000fe40003800200 */
.L_x_1305:
        /* <DEDUP_REMOVED lines=23> */
[----:B------:R-:W-:Y:S02]  /*1f6e0*/  ISETP.NE.AND P1, PT, R17, RZ, PT ;  /* 0x000000ff1100720c */ /* 0x000fe40003f25270 */
[----:B------:R-:W-:Y:S02]  /*1f6f0*/  FMNMX.FTZ R169, R194, R169, !PT ;  /* 0x000000a9c2a97209 */ /* 0x000fe40007810000 */
[----:B------:R-:W-:Y:S02]  /*1f700*/  ISETP.LT.OR P0, PT, R2, 0xa, P0 ;  /* 0x0000000a0200780c */ /* 0x000fe40000701670 */
[----:B------:R-:W-:Y:S02]  /*1f710*/  FMNMX.FTZ R169, R195, R169, !PT ;  /* 0x000000a9c3a97209 */ /* 0x000fe40007810000 */
[----:B------:R-:W-:Y:S02]  /*1f720*/  FMNMX.FTZ R3, R207, R3, !PT ;  /* 0x00000003cf037209 */ /* 0x000fe40007810000 */
[----:B------:R-:W-:Y:S02]  /*1f730*/  FMNMX.FTZ R169, R196, R169, !PT ;  /* 0x000000a9c4a97209 */ /* 0x000fe40007810000 */
[----:B------:R-:W-:Y:S02]  /*1f740*/  FSEL R15, R15, -INF , !P0 ;  /* 0xff8000000f0f7808 */ /* 0x000fe40004000000 */
[----:B------:R-:W-:Y:S02]  /*1f750*/  FMNMX.FTZ R169, R198, R169, !PT ;  /* 0x000000a9c6a97209 */ /* 0x000fe40007810000 */
[----:B------:R-:W-:Y:S02]  /*1f760*/  ISETP.GT.AND P0, PT, R0, 0x10, !P1 ;  /* 0x000000100000780c */ /* 0x000fe40004f04270 */
[----:B------:R-:W-:Y:S02]  /*1f770*/  FMNMX.FTZ R169, R200, R169, !PT ;  /* 0x000000a9c8a97209 */ /* 0x000fe40007810000 */
[----:B------:R-:W-:Y:S02]  /*1f780*/  FMNMX.FTZ R3, R208, R3, !PT ;  /* 0x00000003d0037209 */ /* 0x000fe40007810000 */
[----:B------:R-:W-:Y:S02]  /*1f790*/  FMNMX.FTZ R169, R202, R169, !PT ;  /* 0x000000a9caa97209 */ /* 0x000fe40007810000 */
[----:B------:R-:W-:Y:S02]  /*1f7a0*/  ISETP.LT.OR P0, PT, R2, 0x11, P0 ;  /* 0x000000110200780c */ /* 0x000fe40000701670 */
[----:B------:R-:W-:Y:S02]  /*1f7b0*/  FMNMX.FTZ R169, R209, R169, !PT ;  /* 0x000000a9d1a97209 */ /* 0x000fe40007810000 */
[----:B------:R-:W-:Y:S02]  /*1f7c0*/  FMNMX.FTZ R3, R212, R3, !PT ;  /* 0x00000003d4037209 */ /* 0x000fe40007810000 */
[----:B------:R-:W-:Y:S02]  /*1f7d0*/  FMNMX.FTZ R169, R210, R169, !PT ;  /* 0x000000a9d2a97209 */ /* 0x000fe40007810000 */
[----:B------:R-:W-:Y:S02]  /*1f7e0*/  FMNMX.FTZ R4, R18, R166, !PT ;  /* 0x000000a612047209 */ /* 0x000fe40007810000 */
[----:B------:R-:W-:Y:S02]  /*1f7f0*/  FMNMX.FTZ R169, R215, R169, !PT ;  /* 0x000000a9d7a97209 */ /* 0x000fe40007810000 */
[----:B------:R-:W-:Y:S02]  /*1f800*/  FSEL R41, R26, -INF , !P0 ;  /* 0xff8000001a297808 */ /* 0x000fe40004000000 */
[----:B------:R-:W-:Y:S02]  /*1f810*/  FMNMX.FTZ R169, R218, R169, !PT ;  /* 0x000000a9daa97209 */ /* 0x000fe40007810000 */
[----:B------:R-:W-:Y:S02]  /*1f820*/  ISETP.GT.AND P0, PT, R0, 0x11, !P6 ;  /* 0x000000110000780c */ /* 0x000fe40007704270 */
[----:B------:R-:W-:Y:S02]  /*1f830*/  ISETP.NE.AND P6, PT, R5, RZ, PT ;  /* 0x000000ff0500720c */ /* 0x000fe40003fc5270 */
[----:B------:R-:W-:Y:S01]  /*1f840*/  FMNMX.FTZ R3, R213, R3, !PT ;  /* 0x00000003d5037209 */ /* 0x000fe20007810000 */
[----:B------:R-:W1:Y:S01]  /*1f850*/  SHFL.BFLY PT, R5, R169, 0x2, 0x1f ;  /* 0x0c401f00a9057f89 */ /* 0x000e6200000e0000 */
[----:B------:R-:W-:Y:S02]  /*1f860*/  FMNMX.FTZ R4, R9, R4, !PT ;  /* 0x0000000409047209 */ /* 0x000fe40007810000 */
[----:B------:R-:W-:Y:S02]  /*1f870*/  ISETP.LT.OR P0, PT, R2, 0x12, P0 ;  /* 0x000000120200780c */ /* 0x000fe40000701670 */
[----:B------:R-:W-:Y:S02]  /*1f880*/  FMNMX.FTZ R4, R12, R4, !PT ;  /* 0x000000040c047209 */ /* 0x000fe40007810000 */
[----:B------:R-:W-:Y:S01]  /*1f890*/  FSEL R44, R27, -INF , !P0 ;  /* 0xff8000001b2c7808 */ /* 0x000fe20004000000 */
[----:B------:R-:W2:Y:S01]  /*1f8a0*/  SHFL.BFLY PT, R168, R3, 0x2, 0x1f ;  /* 0x0c401f0003a87f89 */ /* 0x000ea200000e0000 */
[----:B------:R-:W-:Y:S02]  /*1f8b0*/  FMNMX.FTZ R4, R13, R4, !PT ;  /* 0x000000040d047209 */ /* 0x000fe40007810000 */
[----:B------:R-:W-:Y:S02]  /*1f8c0*/  ISETP.GT.AND P0, PT, R0, 0x18, !P5 ;  /* 0x000000180000780c */ /* 0x000fe40006f04270 */
        /* <DEDUP_REMOVED lines=8> */
[----:B------:R-:W-:Y:S02]  /*1f950*/  ISETP.NE.AND P1, PT, R16, RZ, PT ;  /* 0x000000ff1000720c */ /* 0x000fe40003f25270 */
[----:B------:R-:W-:Y:S02]  /*1f960*/  FSEL R171, R31, -INF , !P0 ;  /* 0xff8000001fab7808 */ /* 0x000fe40004000000 */
[----:B-1----:R-:W-:Y:S01]  /*1f970*/  FMNMX.FTZ R169, R169, R5, !PT ;  /* 0x00000005a9a97209 */ /* 0x002fe20007810000 */
[----:B------:R-:W-:Y:S01]  /*1f980*/  LDSM.16.MT88.4 R28, [R221+0x2080] ;  /* 0x00208000dd1c783b */ /* 0x000fe20000004200 */
[----:B--2---:R-:W-:Y:S02]  /*1f990*/  FMNMX.FTZ R168, R3, R168, !PT ;  /* 0x000000a803a87209 */ /* 0x004fe40007810000 */
[----:B------:R-:W-:Y:S02]  /*1f9a0*/  FMNMX.FTZ R3, R211, R4, !PT ;  /* 0x00000004d3037209 */ /* 0x000fe40007810000 */
[----:B------:R-:W-:Y:S02]  /*1f9b0*/  ISETP.GT.AND P0, PT, R0, 0x20, !P3 ;  /* 0x000000200000780c */ /* 0x000fe40005f04270 */
[----:B------:R-:W-:Y:S01]  /*1f9c0*/  FMNMX.FTZ R3, R214, R3, !PT ;  /* 0x00000003d6037209 */ /* 0x000fe20007810000 */
[----:B------:R-:W1:Y:S01]  /*1f9d0*/  SHFL.BFLY PT, R5, R169, 0x1, 0x1f ;  /* 0x0c201f00a9057f89 */ /* 0x000e6200000e0000 */
[----:B------:R-:W-:Y:S02]  /*1f9e0*/  ISETP.LT.OR P0, PT, R2, 0x21, P0 ;  /* 0x000000210200780c */ /* 0x000fe40000701670 */
[----:B------:R-:W-:Y:S02]  /*1f9f0*/  FMNMX.FTZ R3, R216, R3, !PT ;  /* 0x00000003d8037209 */ /* 0x000fe40007810000 */
[----:B------:R-:W-:Y:S02]  /*1fa00*/  FSEL R192, R42, -INF , !P0 ;  /* 0xff8000002ac07808 */ /* 0x000fe40004000000 */
[----:B------:R-:W-:Y:S01]  /*1fa10*/  FMNMX.FTZ R3, R217, R3, !PT ;  /* 0x00000003d9037209 */ /* 0x000fe20007810000 */
[----:B------:R-:W2:Y:S01]  /*1fa20*/  SHFL.BFLY PT, R7, R168, 0x1, 0x1f ;  /* 0x0c201f00a8077f89 */ /* 0x000ea200000e0000 */
[----:B------:R-:W-:Y:S04]  /*1fa30*/  ISETP.GT.AND P0, PT, R0, 0x21, !P2 ;  /* 0x000000210000780c */ /* 0x000fe80005704270 */
[----:B------:R-:W-:Y:S03]  /*1fa40*/  ISETP.LT.OR P0, PT, R2, 0x22, P0 ;  /* 0x000000220200780c */ /* 0x000fe60000701670 */
[----:B------:R-:W3:Y:S01]  /*1fa50*/  SHFL.BFLY PT, R8, R3, 0x2, 0x1f ;  /* 0x0c401f0003087f89 */ /* 0x000ee200000e0000 */
[----:B------:R-:W-:Y:S02]  /*1fa60*/  FSEL R173, R43, -INF , !P0 ;  /* 0xff8000002bad7808 */ /* 0x000fe40004000000 */
[----:B------:R-:W-:Y:S04]  /*1fa70*/  ISETP.GT.AND P0, PT, R0, 0x28, !P1 ;  /* 0x000000280000780c */ /* 0x000fe80004f04270 */
[----:B------:R-:W-:Y:S02]  /*1fa80*/  ISETP.LT.OR P0, PT, R2, 0x29, P0 ;  /* 0x000000290200780c */ /* 0x000fe40000701670 */
[----:B-1----:R-:W-:Y:S02]  /*1fa90*/  FMNMX.FTZ R169, R169, R5, !PT ;  /* 0x00000005a9a97209 */ /* 0x002fe40007810000 */
[----:B------:R-:W-:Y:S02]  /*1faa0*/  FSEL R172, R46, -INF , !P0 ;  /* 0xff8000002eac7808 */ /* 0x000fe40004000000 */
[C---:B------:R-:W-:Y:S01]  /*1fab0*/  FSETP.NEU.FTZ.AND P2, PT, R169.reuse, -INF , PT ;  /* 0xff800000a900780b */ /* 0x040fe20003f5d000 */
[----:B------:R-:W-:Y:S01]  /*1fac0*/  FMUL.FTZ R23, R169, c[0x0][0x2d0] ;  /* 0x0000b400a9177a20 */ /* 0x000fe20000410000 */
[----:B------:R-:W-:Y:S02]  /*1fad0*/  ISETP.GT.AND P0, PT, R0, 0x29, !P6 ;  /* 0x000000290000780c */ /* 0x000fe40007704270 */
[----:B--2---:R-:W-:Y:S02]  /*1fae0*/  FMNMX.FTZ R168, R168, R7, !PT ;  /* 0x00000007a8a87209 */ /* 0x004fe40007810000 */
[----:B------:R-:W-:Y:S02]  /*1faf0*/  FSEL R23, R23, RZ, P2 ;  /* 0x000000ff17177208 */ /* 0x000fe40001000000 */
[C---:B------:R-:W-:Y:S01]  /*1fb00*/  FSETP.NEU.FTZ.AND P1, PT, R168.reuse, -INF , PT ;  /* 0xff800000a800780b */ /* 0x040fe20003f3d000 */
[----:B------:R-:W-:Y:S01]  /*1fb10*/  FMUL.FTZ R48, R168, c[0x0][0x2d0] ;  /* 0x0000b400a8307a20 */ /* 0x000fe20000410000 */
[----:B------:R-:W-:Y:S01]  /*1fb20*/  ISETP.LT.OR P0, PT, R2, 0x2a, P0 ;  /* 0x0000002a0200780c */ /* 0x000fe20000701670 */
[--C-:B------:R-:W-:Y:S01]  /*1fb30*/  FFMA.FTZ R4, R20, c[0x0][0x2d0], -R23.reuse ;  /* 0x0000b40014047a23 */ /* 0x100fe20000010817 */
[----:B---3--:R-:W-:Y:S01]  /*1fb40*/  FMNMX.FTZ R3, R3, R8, !PT ;  /* 0x0000000803037209 */ /* 0x008fe20007810000 */
[--C-:B------:R-:W-:Y:S01]  /*1fb50*/  FFMA.FTZ R5, R193, c[0x0][0x2d0], -R23.reuse ;  /* 0x0000b400c1057a23 */ /* 0x100fe20000010817 */
[----:B------:R-:W-:Y:S01]  /*1fb60*/  FSEL R48, R48, RZ, P1 ;  /* 0x000000ff30307208 */ /* 0x000fe20000800000 */
[----:B------:R1:W-:Y:S01]  /*1fb70*/  MUFU.EX2 R250, R4 ;  /* 0x0000000400fa7308 */ /* 0x0003e20000000800 */
[----:B------:R-:W-:Y:S01]  /*1fb80*/  FSEL R22, R47, -INF , !P0 ;  /* 0xff8000002f167808 */ /* 0x000fe20004000000 */
[----:B------:R-:W2:Y:S01]  /*1fb90*/  SHFL.BFLY PT, R167, R3, 0x1, 0x1f ;  /* 0x0c201f0003a77f89 */ /* 0x000ea200000e0000 */
[--C-:B------:R-:W-:Y:S02]  /*1fba0*/  FFMA.FTZ R40, R198, c[0x0][0x2d0], -R23.reuse ;  /* 0x0000b400c6287a23 */ /* 0x100fe40000010817 */
[--C-:B------:R-:W-:Y:S05]  /*1fbb0*/  FFMA.FTZ R2, R19, c[0x0][0x2d0], -R48.reuse ;  /* 0x0000b40013027a23 */ /* 0x100fea0000010830 */
[----:B------:R3:W4:Y:S10]  /*1fbc0*/  MUFU.EX2 R36, R5 ;  /* 0x0000000500247308 */ /* 0x0007340000000800 */
[----:B------:R5:W-:Y:S01]  /*1fbd0*/  MUFU.EX2 R35, R2 ;  /* 0x0000000200237308 */ /* 0x000be20000000800 */
[----:B-1----:R-:W-:Y:S02]  /*1fbe0*/  FMNMX.FTZ R4, R10, R170, !PT ;  /* 0x000000aa0a047209 */ /* 0x002fe40007810000 */
[----:B--2---:R-:W-:Y:S01]  /*1fbf0*/  FMNMX.FTZ R167, R3, R167, !PT ;  /* 0x000000a703a77209 */ /* 0x004fe20007810000 */
[--C-:B------:R-:W-:Y:S01]  /*1fc00*/  FFMA.FTZ R3, R32, c[0x0][0x2d0], -R48.reuse ;  /* 0x0000b40020037a23 */ /* 0x100fe20000010830 */
[----:B------:R-:W-:Y:S02]  /*1fc10*/  FMNMX.FTZ R4, R11, R4, !PT ;  /* 0x000000040b047209 */ /* 0x000fe40007810000 */
[C---:B------:R-:W-:Y:S03]  /*1fc20*/  FSETP.NEU.FTZ.AND P0, PT, R167.reuse, -INF , PT ;  /* 0xff800000a700780b */ /* 0x040fe60003f1d000 */
[----:B------:R1:W-:Y:S01]  /*1fc30*/  MUFU.EX2 R252, R3 ;  /* 0x0000000300fc7308 */ /* 0x0003e20000000800 */
[----:B------:R-:W-:Y:S01]  /*1fc40*/  FMUL.FTZ R49, R167, c[0x0][0x2d0] ;  /* 0x0000b400a7317a20 */ /* 0x000fe20000410000 */
[----:B---3--:R-:W-:Y:S01]  /*1fc50*/  FMNMX.FTZ R5, R14, R4, !PT ;  /* 0x000000040e057209 */ /* 0x008fe20007810000 */
[----:B------:R-:W-:Y:S01]  /*1fc60*/  FFMA.FTZ R4, R194, c[0x0][0x2d0], -R23 ;  /* 0x0000b400c2047a23 */ /* 0x000fe20000010817 */
[----:B----4-:R-:W-:Y:S02]  /*1fc70*/  F2FP.PACK_AB R24, R36, R250 ;  /* 0x000000fa2418723e */ /* 0x010fe400000000ff */
[----:B------:R-:W-:Y:S02]  /*1fc80*/  FMNMX.FTZ R5, R15, R5, !PT ;  /* 0x000000050f057209 */ /* 0x000fe40007810000 */
[----:B------:R-:W-:Y:S02]  /*1fc90*/  FSEL R49, R49, RZ, P0 ;  /* 0x000000ff31317208 */ /* 0x000fe40000000000 */
[----:B------:R2:W-:Y:S01]  /*1fca0*/  MUFU.EX2 R34, R4 ;  /* 0x0000000400227308 */ /* 0x0005e20000000800 */
[----:B------:R-:W-:Y:S01]  /*1fcb0*/  FMNMX.FTZ R5, R41, R5, !PT ;  /* 0x0000000529057209 */ /* 0x000fe20007810000 */
[--C-:B-----5:R-:W-:Y:S03]  /*1fcc0*/  FFMA.FTZ R2, R21, c[0x0][0x2d0], -R48.reuse ;  /* 0x0000b40015027a23 */ /* 0x120fe60000010830 */
[----:B------:R-:W-:Y:S04]  /*1fcd0*/  FMNMX.FTZ R5, R44, R5, !PT ;  /* 0x000000052c057209 */ /* 0x000fe80007810000 */
[----:B------:R-:W-:Y:S01]  /*1fce0*/  FMNMX.FTZ R5, R45, R5, !PT ;  /* 0x000000052d057209 */ /* 0x000fe20007810000 */
[----:B------:R3:W4:Y:S03]  /*1fcf0*/  MUFU.EX2 R251, R2 ;  /* 0x0000000200fb7308 */ /* 0x0007260000000800 */
[----:B------:R-:W-:Y:S01]  /*1fd00*/  FMNMX.FTZ R5, R171, R5, !PT ;  /* 0x00000005ab057209 */ /* 0x000fe20007810000 */
[----:B-1----:R-:W-:Y:S03]  /*1fd10*/  FFMA.FTZ R3, R18, c[0x0][0x2d0], -R49 ;  /* 0x0000b40012037a23 */ /* 0x002fe60000010831 */
[----:B------:R-:W-:Y:S03]  /*1fd20*/  FMNMX.FTZ R0, R192, R5, !PT ;  /* 0x00000005c0007209 */ /* 0x000fe60007810000 */
[----:B------:R1:W-:Y:S01]  /*1fd30*/  MUFU.EX2 R247, R3 ;  /* 0x0000000300f77308 */ /* 0x0003e20000000800 */
[----:B------:R-:W-:Y:S01]  /*1fd40*/  FMNMX.FTZ R0, R173, R0, !PT ;  /* 0x00000000ad007209 */ /* 0x000fe20007810000 */
[----:B--2---:R-:W-:Y:S03]  /*1fd50*/  FFMA.FTZ R4, R195, c[0x0][0x2d0], -R23 ;  /* 0x0000b400c3047a23 */ /* 0x004fe60000010817 */
[----:B------:R-:W-:Y:S04]  /*1fd60*/  FMNMX.FTZ R0, R172, R0, !PT ;  /* 0x00000000ac007209 */ /* 0x000fe80007810000 */
[----:B------:R-:W-:Y:S01]  /*1fd70*/  FMNMX.FTZ R0, R22, R0, !PT ;  /* 0x0000000016007209 */ /* 0x000fe20007810000 */
[----:B------:R2:W5:Y:S04]  /*1fd80*/  MUFU.EX2 R33, R4 ;  /* 0x0000000400217308 */ /* 0x0005680000000800 */
[----:B---3--:R-:W3:Y:S01]  /*1fd90*/  SHFL.BFLY PT, R2, R0, 0x2, 0x1f ;  /* 0x0c401f0000027f89 */ /* 0x008ee200000e0000 */
[----:B----4-:R-:W-:Y:S05]  /*1fda0*/  F2FP.PACK_AB R27, R252, R251 ;  /* 0x000000fbfc1b723e */ /* 0x010fea00000000ff */
[----:B------:R4:W-:Y:S01]  /*1fdb0*/  MUFU.EX2 R242, R40 ;  /* 0x0000002800f27308 */ /* 0x0009e20000000800 */
[--C-:B-1----:R-:W-:Y:S09]  /*1fdc0*/  FFMA.FTZ R3, R9, c[0x0][0x2d0], -R49.reuse ;  /* 0x0000b40009037a23 */ /* 0x102ff20000010831 */
[----:B------:R3:W1:Y:S01]  /*1fdd0*/  MUFU.EX2 R248, R3 ;  /* 0x0000000300f87308 */ /* 0x0006620000000800 */
[--C-:B--2---:R-:W-:Y:S01]  /*1fde0*/  FFMA.FTZ R4, R6, c[0x0][0x2d0], -R48.reuse ;  /* 0x0000b40006047a23 */ /* 0x104fe20000010830 */
[----:B-----5:R-:W-:Y:S08]  /*1fdf0*/  F2FP.PACK_AB R26, R33, R34 ;  /* 0x00000022211a723e */ /* 0x020ff000000000ff */
[----:B------:R2:W5:Y:S01]  /*1fe00*/  MUFU.EX2 R37, R4 ;  /* 0x0000000400257308 */ /* 0x0005620000000800 */
[----:B----4-:R-:W-:Y:S09]  /*1fe10*/  FFMA.FTZ R40, R197, c[0x0][0x2d0], -R48 ;  /* 0x0000b400c5287a23 */ /* 0x010ff20000010830 */
[----:B------:R4:W-:Y:S01]  /*1fe20*/  MUFU.EX2 R241, R40 ;  /* 0x0000002800f17308 */ /* 0x0009e20000000800 */
[----:B---3--:R-:W-:Y:S01]  /*1fe30*/  FMNMX.FTZ R3, R0, R2, !PT ;  /* 0x0000000200037209 */ /* 0x008fe20007810000 */
[--C-:B------:R-:W-:Y:S01]  /*1fe40*/  FFMA.FTZ R2, R13, c[0x0][0x2d0], -R49.reuse ;  /* 0x0000b4000d027a23 */ /* 0x100fe20000010831 */
[----:B------:R-:W-:Y:S02]  /*1fe50*/  FSEL R0, R169, RZ, P2 ;  /* 0x000000ffa9007208 */ /* 0x000fe40001000000 */
[----:B-1----:R-:W-:Y:S05]  /*1fe60*/  F2FP.PACK_AB R32, R248, R247 ;  /* 0x000000f7f820723e */ /* 0x002fea00000000ff */
[----:B------:R1:W-:Y:S01]  /*1fe70*/  MUFU.EX2 R249, R2 ;  /* 0x0000000200f97308 */ /* 0x0003e20000000800 */
[----:B------:R-:W-:Y:S02]  /*1fe80*/  FADD.FTZ R0, -R0, R164 ;  /* 0x000000a400007221 */ /* 0x000fe40000010100 */
[----:B--2---:R-:W-:Y:S01]  /*1fe90*/  FFMA.FTZ R4, R12, c[0x0][0x2d0], -R49 ;  /* 0x0000b4000c047a23 */ /* 0x004fe20000010831 */
[----:B-----5:R-:W-:Y:S01]  /*1fea0*/  F2FP.PACK_AB R25, R35, R37 ;  /* 0x000000252319723e */ /* 0x020fe200000000ff */
[----:B------:R-:W-:Y:S05]  /*1feb0*/  FMUL.FTZ R0, R0, c[0x0][0x2d0] ;  /* 0x0000b40000007a20 */ /* 0x000fea0000410000 */
[----:B------:R2:W-:Y:S01]  /*1fec0*/  MUFU.EX2 R246, R4 ;  /* 0x0000000400f67308 */ /* 0x0005e20000000800 */
[----:B----4-:R-:W-:Y:S09]  /*1fed0*/  FFMA.FTZ R40, R202, c[0x0][0x2d0], -R23 ;  /* 0x0000b400ca287a23 */ /* 0x010ff20000010817 */
[----:B------:R3:W4:Y:S01]  /*1fee0*/  MUFU.EX2 R21, R0 ;  /* 0x0000000000157308 */ /* 0x0007220000000800 */
[----:B-1----:R-:W-:Y:S05]  /*1fef0*/  FSEL R2, R168, RZ, P1 ;  /* 0x000000ffa8027208 */ /* 0x002fea0000800000 */
[----:B------:R-:W-:Y:S04]  /*1ff00*/  FADD.FTZ R2, -R2, R165 ;  /* 0x000000a502027221 */ /* 0x000fe80000010100 */
[----:B------:R-:W-:Y:S01]  /*1ff10*/  MUFU.EX2 R202, R40 ;  /* 0x0000002800ca7308 */ /* 0x000fe20000000800 */
[----:B------:R-:W-:Y:S01]  /*1ff20*/  FMUL.FTZ R2, R2, c[0x0][0x2d0] ;  /* 0x0000b40002027a20 */ /* 0x000fe20000410000 */
[----:B--2---:R-:W1:Y:S08]  /*1ff30*/  SHFL.BFLY PT, R4, R3, 0x1, 0x1f ;  /* 0x0c201f0003047f89 */ /* 0x004e7000000e0000 */
[----:B------:R-:W2:Y:S01]  /*1ff40*/  MUFU.EX2 R20, R2 ;  /* 0x0000000200147308 */ /* 0x000ea20000000800 */
[----:B---3--:R-:W-:Y:S01]  /*1ff50*/  FSEL R0, R167, RZ, P0 ;  /* 0x000000ffa7007208 */ /* 0x008fe20000000000 */
[C---:B----4-:R-:W-:Y:S01]  /*1ff60*/  FMUL.FTZ R5, R21.reuse, R177 ;  /* 0x000000b115057220 */ /* 0x050fe20000410000 */
[----:B------:R-:W-:Y:S01]  /*1ff70*/  MOV R177, R36 ;  /* 0x0000002400b17202 */ /* 0x000fe20000000f00 */
[C---:B------:R-:W-:Y:S02]  /*1ff80*/  FMUL.FTZ R16, R21.reuse, R188 ;  /* 0x000000bc15107220 */ /* 0x040fe40000410000 */
[----:B------:R-:W-:Y:S02]  /*1ff90*/  FADD.FTZ R0, -R0, R166 ;  /* 0x000000a600007221 */ /* 0x000fe40000010100 */
[C---:B------:R-:W-:Y:S02]  /*1ffa0*/  FMUL.FTZ R17, R21.reuse, R189 ;  /* 0x000000bd15117220 */ /* 0x040fe40000410000 */
[----:B------:R-:W-:Y:S02]  /*1ffb0*/  FMUL.FTZ R0, R0, c[0x0][0x2d0] ;  /* 0x0000b40000007a20 */ /* 0x000fe40000410000 */
[----:B------:R-:W-:Y:S02]  /*1ffc0*/  FMUL.FTZ R132, R21, R132 ;  /* 0x0000008415847220 */ /* 0x000fe40000410000 */
[----:B------:R3:W4:Y:S01]  /*1ffd0*/  MUFU.EX2 R2, R0 ;  /* 0x0000000000027308 */ /* 0x0007220000000800 */
[----:B-1----:R-:W-:Y:S01]  /*1ffe0*/  FMNMX.FTZ R3, R3, R4, !PT ;  /* 0x0000000403037209 */ /* 0x002fe20007810000 */
[C---:B------:R-:W-:Y:S02]  /*1fff0*/  FMUL.FTZ R133, R21.reuse, R133 ;  /* 0x0000008515857220 */ /* 0x040fe40000410000 */
[----:B------:R-:W-:Y:S01]  /*20000*/  FMUL.FTZ R144, R21, R144 ;  /* 0x0000009015907220 */ /* 0x000fe20000410000 */
[C---:B------:R-:W-:Y:S01]  /*20010*/  FSETP.NEU.FTZ.AND P0, PT, R3.reuse, -INF , PT ;  /* 0xff8000000300780b */ /* 0x040fe20003f1d000 */
[----:B------:R-:W-:Y:S02]  /*20020*/  FMUL.FTZ R50, R3, c[0x0][0x2d0] ;  /* 0x0000b40003327a20 */ /* 0x000fe40000410000 */
[C---:B--2---:R-:W-:Y:S01]  /*20030*/  FMUL.FTZ R6, R20.reuse, R178 ;  /* 0x000000b214067220 */ /* 0x044fe20000410000 */
[----:B------:R-:W-:Y:S01]  /*20040*/  MOV R178, R35 ;  /* 0x0000002300b27202 */ /* 0x000fe20000000f00 */
[----:B------:R-:W-:Y:S01]  /*20050*/  FMUL.FTZ R7, R20, R179 ;  /* 0x000000b314077220 */ /* 0x000fe20000410000 */
[----:B------:R-:W-:Y:S01]  /*20060*/  FSEL R50, R50, RZ, P0 ;  /* 0x000000ff32327208 */ /* 0x000fe20000000000 */
[C---:B------:R-:W-:Y:S01]  /*20070*/  FMUL.FTZ R18, R20.reuse, R190 ;  /* 0x000000be14127220 */ /* 0x040fe20000410000 */
[----:B------:R-:W-:Y:S01]  /*20080*/  MOV R179, R34 ;  /* 0x0000002200b37202 */ /* 0x000fe20000000f00 */
[----:B------:R-:W-:Y:S01]  /*20090*/  FMUL.FTZ R19, R20, R191 ;  /* 0x000000bf14137220 */ /* 0x000fe20000410000 */
[----:B------:R-:W-:Y:S01]  /*200a0*/  F2FP.PACK_AB R34, R249, R246 ;  /* 0x000000f6f922723e */ /* 0x000fe200000000ff */
[--C-:B------:R-:W-:Y:S01]  /*200b0*/  FFMA.FTZ R4, R14, c[0x0][0x2d0], -R50.reuse ;  /* 0x0000b4000e047a23 */ /* 0x100fe20000010832 */
[----:B------:R-:W-:Y:S01]  /*200c0*/  LDSM.16.MT88.4 R188, [R221+0x3080] ;  /* 0x00308000ddbc783b */ /* 0x000fe20000004200 */
[C---:B------:R-:W-:Y:S02]  /*200d0*/  FMUL.FTZ R134, R20.reuse, R134 ;  /* 0x0000008614867220 */ /* 0x040fe40000410000 */
[----:B------:R1:W-:Y:S01]  /*200e0*/  MUFU.EX2 R245, R4 ;  /* 0x0000000400f57308 */ /* 0x0003e20000000800 */
[----:B------:R-:W-:Y:S02]  /*200f0*/  FMUL.FTZ R135, R20, R135 ;  /* 0x0000008714877220 */ /* 0x000fe40000410000 */
[----:B------:R-:W-:Y:S02]  /*20100*/  FMUL.FTZ R145, R21, R145 ;  /* 0x0000009115917220 */ /* 0x000fe40000410000 */
[--C-:B---3--:R-:W-:Y:S02]  /*20110*/  FFMA.FTZ R0, R10, c[0x0][0x2d0], -R50.reuse ;  /* 0x0000b4000a007a23 */ /* 0x108fe40000010832 */
[C---:B----4-:R-:W-:Y:S02]  /*20120*/  FMUL.FTZ R9, R2.reuse, R181 ;  /* 0x000000b502097220 */ /* 0x050fe40000410000 */
[C---:B------:R-:W-:Y:S01]  /*20130*/  FMUL.FTZ R8, R2.reuse, R180 ;  /* 0x000000b402087220 */ /* 0x040fe20000410000 */
[----:B------:R2:W-:Y:S01]  /*20140*/  MUFU.EX2 R174, R0 ;  /* 0x0000000000ae7308 */ /* 0x0005e20000000800 */
[----:B------:R-:W-:Y:S01]  /*20150*/  MOV R180, R33 ;  /* 0x0000002100b47202 */ /* 0x000fe20000000f00 */
[C---:B------:R-:W-:Y:S01]  /*20160*/  FMUL.FTZ R12, R2.reuse, R184 ;  /* 0x000000b8020c7220 */ /* 0x040fe20000410000 */
[----:B------:R-:W3:Y:S01]  /*20170*/  LDL.LU R181, [R1+0x20] ;  /* 0x0000200001b57983 */ /* 0x000ee20000300800 */
[C---:B------:R-:W-:Y:S02]  /*20180*/  FMUL.FTZ R13, R2.reuse, R185 ;  /* 0x000000b9020d7220 */ /* 0x040fe40000410000 */
[C---:B------:R-:W-:Y:S02]  /*20190*/  FMUL.FTZ R136, R2.reuse, R136 ;  /* 0x0000008802887220 */ /* 0x040fe40000410000 */
[C---:B------:R-:W-:Y:S02]  /*201a0*/  FMUL.FTZ R137, R2.reuse, R137 ;  /* 0x0000008902897220 */ /* 0x040fe40000410000 */
[C---:B------:R-:W-:Y:S02]  /*201b0*/  FMUL.FTZ R140, R2.reuse, R140 ;  /* 0x0000008c028c7220 */ /* 0x040fe40000410000 */
[----:B------:R-:W-:Y:S02]  /*201c0*/  FMUL.FTZ R141, R2, R141 ;  /* 0x0000008d028d7220 */ /* 0x000fe40000410000 */
[--C-:B-1----:R-:W-:Y:S02]  /*201d0*/  FFMA.FTZ R4, R15, c[0x0][0x2d0], -R50.reuse ;  /* 0x0000b4000f047a23 */ /* 0x102fe40000010832 */
[C---:B------:R-:W-:Y:S02]  /*201e0*/  FMUL.FTZ R146, R20.reuse, R146 ;  /* 0x0000009214927220 */ /* 0x040fe40000410000 */
[----:B------:R1:W4:Y:S01]  /*201f0*/  MUFU.EX2 R175, R4 ;  /* 0x0000000400af7308 */ /* 0x0003220000000800 */
[C---:B------:R-:W-:Y:S02]  /*20200*/  FMUL.FTZ R147, R20.reuse, R147 ;  /* 0x0000009314937220 */ /* 0x040fe40000410000 */
[C---:B------:R-:W-:Y:S02]  /*20210*/  FMUL.FTZ R148, R21.reuse, R148 ;  /* 0x0000009415947220 */ /* 0x040fe40000410000 */
[----:B------:R-:W-:Y:S02]  /*20220*/  FMUL.FTZ R149, R21, R149 ;  /* 0x0000009515957220 */ /* 0x000fe40000410000 */
[----:B--2---:R-:W-:Y:S02]  /*20230*/  FFMA.FTZ R0, R11, c[0x0][0x2d0], -R50 ;  /* 0x0000b4000b007a23 */ /* 0x004fe40000010832 */
[C---:B------:R-:W-:Y:S02]  /*20240*/  FMUL.FTZ R150, R20.reuse, R150 ;  /* 0x0000009614967220 */ /* 0x040fe40000410000 */
[----:B------:R2:W5:Y:S01]  /*20250*/  MUFU.EX2 R244, R0 ;  /* 0x0000000000f47308 */ /* 0x0005620000000800 */
[----:B------:R-:W-:Y:S02]  /*20260*/  FMUL.FTZ R151, R20, R151 ;  /* 0x0000009714977220 */ /* 0x000fe40000410000 */
[C---:B------:R-:W-:Y:S02]  /*20270*/  FMUL.FTZ R152, R2.reuse, R152 ;  /* 0x0000009802987220 */ /* 0x040fe40000410000 */
[C---:B------:R-:W-:Y:S02]  /*20280*/  FMUL.FTZ R153, R2.reuse, R153 ;  /* 0x0000009902997220 */ /* 0x040fe40000410000 */
[C---:B------:R-:W-:Y:S02]  /*20290*/  FMUL.FTZ R156, R2.reuse, R156 ;  /* 0x0000009c029c7220 */ /* 0x040fe40000410000 */
[----:B------:R-:W-:Y:S02]  /*202a0*/  FMUL.FTZ R157, R2, R157 ;  /* 0x0000009d029d7220 */ /* 0x000fe40000410000 */
[C---:B------:R-:W-:Y:S02]  /*202b0*/  FMUL.FTZ R160, R21.reuse, R160 ;  /* 0x000000a015a07220 */ /* 0x040fe40000410000 */
[C---:B-1----:R-:W-:Y:S01]  /*202c0*/  FMUL.FTZ R4, R21.reuse, R176 ;  /* 0x000000b015047220 */ /* 0x042fe20000410000 */
[----:B------:R-:W-:Y:S01]  /*202d0*/  MOV R176, R37 ;  /* 0x0000002500b07202 */ /* 0x000fe20000000f00 */
[----:B------:R-:W-:Y:S01]  /*202e0*/  FMUL.FTZ R161, R21, R161 ;  /* 0x000000a115a17220 */ /* 0x000fe20000410000 */
[----:B------:R-:W1:Y:S01]  /*202f0*/  LDSM.16.MT88.4 R36, [R222+0x2080] ;  /* 0x00208000de24783b */ /* 0x000e620000004200 */
[----:B----4-:R-:W-:Y:S01]  /*20300*/  F2FP.PACK_AB R35, R175, R245 ;  /* 0x000000f5af23723e */ /* 0x010fe200000000ff */
[C---:B------:R-:W-:Y:S02]  /*20310*/  FMUL.FTZ R162, R20.reuse, R162 ;  /* 0x000000a214a27220 */ /* 0x040fe40000410000 */
[-C--:B------:R-:W-:Y:S05]  /*20320*/  HMMA.16816.F32 R4, R24, R28.reuse, R4 ;  /* 0x0000001c1804723c */ /* 0x080fea0000001804 */
[----:B--2---:R-:W-:Y:S01]  /*20330*/  FSEL R0, R3, RZ, P0 ;  /* 0x000000ff03007208 */ /* 0x004fe20000000000 */
[----:B------:R-:W-:Y:S01]  /*20340*/  FMUL.FTZ R163, R20, R163 ;  /* 0x000000a314a37220 */ /* 0x000fe20000410000 */
[----:B-----5:R-:W-:Y:S01]  /*20350*/  F2FP.PACK_AB R33, R244, R174 ;  /* 0x000000aef421723e */ /* 0x020fe200000000ff */
[C---:B------:R-:W-:Y:S01]  /*20360*/  FMUL.FTZ R52, R21.reuse, R52 ;  /* 0x0000003415347220 */ /* 0x040fe20000410000 */
[----:B------:R-:W-:Y:S03]  /*20370*/  ISETP.GT.AND P0, PT, R238, UR7, PT ;  /* 0x00000007ee007c0c */ /* 0x000fe6000bf04270 */
[----:B------:R-:W-:Y:S02]  /*20380*/  FADD.FTZ R0, -R0, R170 ;  /* 0x000000aa00007221 */ /* 0x000fe40000010100 */
[C---:B------:R-:W-:Y:S02]  /*20390*/  FMUL.FTZ R53, R21.reuse, R53 ;  /* 0x0000003515357220 */ /* 0x040fe40000410000 */
[----:B------:R-:W-:Y:S02]  /*203a0*/  FMUL.FTZ R0, R0, c[0x0][0x2d0] ;  /* 0x0000b40000007a20 */ /* 0x000fe40000410000 */
[C---:B------:R-:W-:Y:S02]  /*203b0*/  FMUL.FTZ R54, R20.reuse, R54 ;  /* 0x0000003614367220 */ /* 0x040fe40000410000 */
[----:B------:R-:W-:Y:S02]  /*203c0*/  FMUL.FTZ R55, R20, R55 ;  /* 0x0000003714377220 */ /* 0x000fe40000410000 */
[----:B------:R-:W2:Y:S01]  /*203d0*/  MUFU.EX2 R0, R0 ;  /* 0x0000000000007308 */ /* 0x000ea20000000800 */
        /* <DEDUP_REMOVED lines=12> */
[C---:B--2---:R-:W-:Y:S02]  /*204a0*/  FMUL.FTZ R10, R0.reuse, R182 ;  /* 0x000000b6000a7220 */ /* 0x044fe40000410000 */
        /* <DEDUP_REMOVED lines=11> */
[----:B------:R-:W2:Y:S03]  /*20560*/  LDSM.16.MT88.4 R28, [R224+0x2080] ;  /* 0x00208000e01c783b */ /* 0x000ea60000004200 */
[C---:B------:R-:W-:Y:S02]  /*20570*/  FMUL.FTZ R155, R0.reuse, R155 ;  /* 0x0000009b009b7220 */ /* 0x040fe40000410000 */
[C---:B------:R-:W-:Y:S02]  /*20580*/  FMUL.FTZ R158, R0.reuse, R158 ;  /* 0x0000009e009e7220 */ /* 0x040fe40000410000 */
[-C--:B-1----:R-:W-:Y:S04]  /*20590*/  HMMA.16816.F32 R132, R24, R36.reuse, R132 ;  /* 0x000000241884723c */ /* 0x082fe80000001884 */
        /* <DEDUP_REMOVED lines=41> */
[-C--:B--2---:R-:W-:Y:S03]  /*20830*/  HMMA.16816.F32 R68, R24, R28.reuse, R68 ;  /* 0x0000001c1844723c */ /* 0x084fe60000001844 */
[----:B------:R-:W-:Y:S02]  /*20840*/  FMUL.FTZ R93, R2, R93 ;  /* 0x0000005d025d7220 */ /* 0x000fe40000410000 */
[C---:B------:R-:W-:Y:S02]  /*20850*/  FMUL.FTZ R94, R0.reuse, R94 ;  /* 0x0000005e005e7220 */ /* 0x040fe40000410000 */
[----:B------:R-:W-:Y:S01]  /*20860*/  FMUL.FTZ R95, R0, R95 ;  /* 0x0000005f005f7220 */ /* 0x000fe20000410000 */
[C---:B------:R-:W-:Y:S04]  /*20870*/  HMMA.16816.F32 R72, R32.reuse, R28, R72 ;  /* 0x0000001c2048723c */ /* 0x040fe80000001848 */
[C---:B------:R-:W-:Y:S02]  /*20880*/  FMUL.FTZ R96, R21.reuse, R96 ;  /* 0x0000006015607220 */ /* 0x040fe40000410000 */
[----:B------:R-:W-:Y:S02]  /*20890*/  FMUL.FTZ R97, R21, R97 ;  /* 0x0000006115617220 */ /* 0x000fe40000410000 */
[-C--:B------:R-:W-:Y:S01]  /*208a0*/  HMMA.16816.F32 R76, R32, R30.reuse, R76 ;  /* 0x0000001e204c723c */ /* 0x080fe2000000184c */
[----:B-1----:R-:W1:Y:S03]  /*208b0*/  LDSM.16.MT88.4 R36, [R222+0x3880] ;  /* 0x00388000de24783b */ /* 0x002e660000004200 */
[--C-:B------:R-:W-:Y:S02]  /*208c0*/  FFMA.FTZ R28, R199, c[0x0][0x2d0], -R48.reuse ;  /* 0x0000b400c71c7a23 */ /* 0x100fe40000010830 */
[C---:B------:R-:W-:Y:S02]  /*208d0*/  FMUL.FTZ R98, R20.reuse, R98 ;  /* 0x0000006214627220 */ /* 0x040fe40000410000 */
[C---:B------:R-:W-:Y:S01]  /*208e0*/  HMMA.16816.F32 R80, R24.reuse, R30, R80 ;  /* 0x0000001e1850723c */ /* 0x040fe20000001850 */
[----:B------:R2:W-:Y:S03]  /*208f0*/  MUFU.EX2 R240, R28 ;  /* 0x0000001c00f07308 */ /* 0x0005e60000000800 */
[C---:B------:R-:W-:Y:S02]  /*20900*/  FMUL.FTZ R99, R20.reuse, R99 ;  /* 0x0000006314637220 */ /* 0x040fe40000410000 */
[C---:B------:R-:W-:Y:S02]  /*20910*/  FMUL.FTZ R100, R21.reuse, R100 ;  /* 0x0000006415647220 */ /* 0x040fe40000410000 */
[C---:B------:R-:W-:Y:S04]  /*20920*/  FMUL.FTZ R101, R21.reuse, R101 ;  /* 0x0000006515657220 */ /* 0x040fe80000410000 */
[C---:B------:R-:W-:Y:S02]  /*20930*/  FMUL.FTZ R102, R20.reuse, R102 ;  /* 0x0000006614667220 */ /* 0x040fe40000410000 */
[----:B------:R-:W-:Y:S02]  /*20940*/  FMUL.FTZ R103, R20, R103 ;  /* 0x0000006714677220 */ /* 0x000fe40000410000 */
[C---:B------:R-:W-:Y:S02]  /*20950*/  FMUL.FTZ R104, R2.reuse, R104 ;  /* 0x0000006802687220 */ /* 0x040fe40000410000 */
[----:B------:R-:W-:Y:S02]  /*20960*/  FMUL.FTZ R105, R2, R105 ;  /* 0x0000006902697220 */ /* 0x000fe40000410000 */
[C---:B------:R-:W-:Y:S02]  /*20970*/  FMUL.FTZ R106, R0.reuse, R106 ;  /* 0x0000006a006a7220 */ /* 0x040fe40000410000 */
[----:B------:R-:W-:Y:S02]  /*20980*/  FMUL.FTZ R107, R0, R107 ;  /* 0x0000006b006b7220 */ /* 0x000fe40000410000 */
[----:B------:R-:W-:Y:S02]  /*20990*/  FMUL.FTZ R108, R2, R108 ;  /* 0x0000006c026c7220 */ /* 0x000fe40000410000 */
[----:B--2---:R-:W-:Y:S02]  /*209a0*/  FFMA.FTZ R28, R200, c[0x0][0x2d0], -R23 ;  /* 0x0000b400c81c7a23 */ /* 0x004fe40000010817 */
[----:B------:R-:W-:Y:S02]  /*209b0*/  FMUL.FTZ R109, R2, R109 ;  /* 0x0000006d026d7220 */ /* 0x000fe40000410000 */
[----:B------:R2:W-:Y:S01]  /*209c0*/  MUFU.EX2 R219, R28 ;  /* 0x0000001c00db7308 */ /* 0x0005e20000000800 */
        /* <DEDUP_REMOVED lines=9> */
[----:B------:R-:W-:Y:S01]  /*20a60*/  FFMA.FTZ R36, R203, c[0x0][0x2d0], -R48 ;  /* 0x0000b400cb247a23 */ /* 0x000fe20000010830 */
[----:B--2---:R-:W1:Y:S01]  /*20a70*/  LDSM.16.MT88.4 R28, [R224+0x3880] ;  /* 0x00388000e01c783b */ /* 0x004e620000004200 */
[----:B------:R-:W-:Y:S01]  /*20a80*/  MOV R203, R180 ;  /* 0x000000b400cb7202 */ /* 0x000fe20000000f00 */
[C---:B------:R-:W-:Y:S01]  /*20a90*/  FMUL.FTZ R116, R21.reuse, R116 ;  /* 0x0000007415747220 */ /* 0x040fe20000410000 */
        /* <DEDUP_REMOVED lines=13> */
[----:B------:R-:W-:Y:S02]  /*20b70*/  FMUL.FTZ R127, R0, R127 ;  /* 0x0000007f007f7220 */ /* 0x000fe40000410000 */
[----:B------:R2:W-:Y:S01]  /*20b80*/  MUFU.EX2 R199, R36 ;  /* 0x0000002400c77308 */ /* 0x0005e20000000800 */
[C---:B------:R-:W-:Y:S02]  /*20b90*/  FMUL.FTZ R128, R21.reuse, R128 ;  /* 0x0000008015807220 */ /* 0x040fe40000410000 */
[C---:B------:R-:W-:Y:S02]  /*20ba0*/  FMUL.FTZ R129, R21.reuse, R129 ;  /* 0x0000008115817220 */ /* 0x040fe40000410000 */
[C---:B------:R-:W-:Y:S01]  /*20bb0*/  FMUL.FTZ R130, R20.reuse, R130 ;  /* 0x0000008214827220 */ /* 0x040fe20000410000 */
[-C--:B-1----:R-:W-:Y:S03]  /*20bc0*/  HMMA.16816.F32 R100, R24, R28.reuse, R100 ;  /* 0x0000001c1864723c */ /* 0x082fe60000001864 */
[----:B------:R-:W-:Y:S02]  /*20bd0*/  FMUL.FTZ R131, R20, R131 ;  /* 0x0000008314837220 */ /* 0x000fe40000410000 */
[----:B---3--:R-:W-:Y:S02]  /*20be0*/  FFMA.FTZ R21, R21, R181, R250 ;  /* 0x000000b515157223 */ /* 0x008fe400000100fa */
[----:B------:R-:W-:Y:S01]  /*20bf0*/  FFMA.FTZ R40, R201, c[0x0][0x2d0], -R48 ;  /* 0x0000b400c9287a23 */ /* 0x000fe20000010830 */
[C---:B------:R-:W-:Y:S03]  /*20c00*/  HMMA.16816.F32 R104, R32.reuse, R28, R104 ;  /* 0x0000001c2068723c */ /* 0x040fe60000001868 */
[----:B------:R1:W-:Y:S04]  /*20c10*/  MUFU.EX2 R201, R40 ;  /* 0x0000002800c97308 */ /* 0x0003e80000000800 */
[--C-:B------:R-:W-:Y:S01]  /*20c20*/  FFMA.FTZ R28, R206, c[0x0][0x2d0], -R49.reuse ;  /* 0x0000b400ce1c7a23 */ /* 0x100fe20000010831 */
[-C--:B------:R-:W-:Y:S01]  /*20c30*/  HMMA.16816.F32 R108, R32, R30.reuse, R108 ;  /* 0x0000001e206c723c */ /* 0x080fe2000000186c */
[----:B--2---:R-:W2:Y:S03]  /*20c40*/  LDSM.16.MT88.4 R36, [R223+0x3880] ;  /* 0x00388000df24783b */ /* 0x004ea60000004200 */
[----:B------:R-:W-:Y:S01]  /*20c50*/  MOV R206, R177 ;  /* 0x000000b100ce7202 */ /* 0x000fe20000000f00 */
[----:B------:R3:W-:Y:S03]  /*20c60*/  MUFU.EX2 R196, R28 ;  /* 0x0000001c00c47308 */ /* 0x0007e60000000800 */
[C---:B------:R-:W-:Y:S04]  /*20c70*/  HMMA.16816.F32 R112, R24.reuse, R30, R112 ;  /* 0x0000001e1870723c */ /* 0x040fe80000001870 */
[--C-:B-1----:R-:W-:Y:S01]  /*20c80*/  FFMA.FTZ R40, R204, c[0x0][0x2d0], -R49.reuse ;  /* 0x0000b400cc287a23 */ /* 0x102fe20000010831 */
[----:B------:R-:W-:Y:S03]  /*20c90*/  MOV R204, R179 ;  /* 0x000000b300cc7202 */ /* 0x000fe60000000f00 */
[----:B------:R1:W4:Y:S01]  /*20ca0*/  MUFU.EX2 R198, R40 ;  /* 0x0000002800c67308 */ /* 0x0003220000000800 */
[--C-:B---3--:R-:W-:Y:S09]  /*20cb0*/  FFMA.FTZ R28, R41, c[0x0][0x2d0], -R50.reuse ;  /* 0x0000b400291c7a23 */ /* 0x108ff20000010832 */
[----:B------:R3:W-:Y:S01]  /*20cc0*/  MUFU.EX2 R166, R28 ;  /* 0x0000001c00a67308 */ /* 0x0007e20000000800 */
[-C--:B--2---:R-:W-:Y:S03]  /*20cd0*/  HMMA.16816.F32 R116, R24, R36.reuse, R116 ;  /* 0x000000241874723c */ /* 0x084fe60000001874 */
[----:B-1----:R-:W-:Y:S05]  /*20ce0*/  FFMA.FTZ R40, R205, c[0x0][0x2d0], -R49 ;  /* 0x0000b400cd287a23 */ /* 0x002fea0000010831 */
[C---:B------:R-:W-:Y:S01]  /*20cf0*/  HMMA.16816.F32 R120, R32.reuse, R36, R120 ;  /* 0x000000242078723c */ /* 0x040fe20000001878 */
[----:B------:R1:W2:Y:S03]  /*20d00*/  MUFU.EX2 R197, R40 ;  /* 0x0000002800c57308 */ /* 0x0002a60000000800 */
[----:B------:R-:W-:Y:S03]  /*20d10*/  MOV R205, R178 ;  /* 0x000000b200cd7202 */ /* 0x000fe60000000f00 */
[--C-:B------:R-:W-:Y:S01]  /*20d20*/  FFMA.FTZ R36, R171, c[0x0][0x2d0], -R50.reuse ;  /* 0x0000b400ab247a23 */ /* 0x100fe20000010832 */
[-C--:B------:R-:W-:Y:S04]  /*20d30*/  HMMA.16816.F32 R124, R32, R38.reuse, R124 ;  /* 0x00000026207c723c */ /* 0x080fe8000000187c */
[--C-:B---3--:R-:W-:Y:S01]  /*20d40*/  FFMA.FTZ R28, R44, c[0x0][0x2d0], -R50.reuse ;  /* 0x0000b4002c1c7a23 */ /* 0x108fe20000010832 */
[----:B------:R3:W-:Y:S02]  /*20d50*/  MUFU.EX2 R164, R36 ;  /* 0x0000002400a47308 */ /* 0x0007e40000000800 */
[----:B----4-:R-:W-:Y:S01]  /*20d60*/  F2FP.PACK_AB R32, R198, R199 ;  /* 0x000000c7c620723e */ /* 0x010fe200000000ff */
[----:B------:R-:W-:Y:S07]  /*20d70*/  HMMA.16816.F32 R128, R24, R38, R128 ;  /* 0x000000261880723c */ /* 0x000fee0000001880 */
[----:B------:R4:W5:Y:S01]  /*20d80*/  MUFU.EX2 R165, R28 ;  /* 0x0000001c00a57308 */ /* 0x0009620000000800 */
[----:B------:R-:W-:Y:S01]  /*20d90*/  F2FP.PACK_AB R24, R242, R243 ;  /* 0x000000f3f218723e */ /* 0x000fe200000000ff */
[----:B-1----:R-:W-:Y:S03]  /*20da0*/  FFMA.FTZ R40, R45, c[0x0][0x2d0], -R50 ;  /* 0x0000b4002d287a23 */ /* 0x002fe60000010832 */
[----:B------:R-:W-:Y:S01]  /*20db0*/  F2FP.PACK_AB R25, R240, R241 ;  /* 0x000000f1f019723e */ /* 0x000fe200000000ff */
[----:B------:R-:W-:Y:S01]  /*20dc0*/  LDSM.16.MT88.4 R44, [R223+0x2880] ;  /* 0x00288000df2c783b */ /* 0x000fe20000004200 */
[----:B------:R-:W-:Y:S03]  /*20dd0*/  F2FP.PACK_AB R26, R202, R219 ;  /* 0x000000dbca1a723e */ /* 0x000fe600000000ff */
[----:B------:R1:W1:Y:S01]  /*20de0*/  MUFU.EX2 R51, R40 ;  /* 0x0000002800337308 */ /* 0x0002620000000800 */
[----:B------:R-:W-:Y:S02]  /*20df0*/  F2FP.PACK_AB R27, R200, R201 ;  /* 0x000000c9c81b723e */ /* 0x000fe400000000ff */
[----:B--2---:R-:W-:Y:S01]  /*20e00*/  F2FP.PACK_AB R34, R196, R197 ;  /* 0x000000c5c422723e */ /* 0x004fe200000000ff */
[----:B---3--:R-:W-:Y:S08]  /*20e10*/  LDSM.16.MT88.4 R36, [R224+0x2880] ;  /* 0x00288000e024783b */ /* 0x008ff00000004200 */
[----:B----4-:R-:W2:Y:S01]  /*20e20*/  LDSM.16.MT88.4 R28, [R221+0x2880] ;  /* 0x00288000dd1c783b */ /* 0x010ea20000004200 */
[----:B-----5:R-:W-:Y:S07]  /*20e30*/  F2FP.PACK_AB R33, R165, R166 ;  /* 0x000000a6a521723e */ /* 0x020fee00000000ff */
[----:B-1----:R-:W1:Y:S01]  /*20e40*/  LDSM.16.MT88.4 R40, [R222+0x2880] ;  /* 0x00288000de28783b */ /* 0x002e620000004200 */
[----:B------:R-:W-:Y:S01]  /*20e50*/  F2FP.PACK_AB R35, R164, R51 ;  /* 0x00000033a423723e */ /* 0x000fe200000000ff */
[-C--:B--2---:R-:W-:Y:S08]  /*20e60*/  HMMA.16816.F32 R4, R24, R28.reuse, R4 ;  /* 0x0000001c1804723c */ /* 0x084ff00000001804 */
[C---:B------:R-:W-:Y:S08]  /*20e70*/  HMMA.16816.F32 R8, R32.reuse, R28, R8 ;  /* 0x0000001c2008723c */ /* 0x040ff00000001808 */
[-C--:B------:R-:W-:Y:S08]  /*20e80*/  HMMA.16816.F32 R12, R32, R30.reuse, R12 ;  /* 0x0000001e200c723c */ /* 0x080ff0000000180c */
[C---:B------:R-:W-:Y:S01]  /*20e90*/  HMMA.16816.F32 R16, R24.reuse, R30, R16 ;  /* 0x0000001e1810723c */ /* 0x040fe20000001810 */
[----:B------:R-:W2:Y:S07]  /*20ea0*/  LDSM.16.MT88.4 R28, [R221+0x4080] ;  /* 0x00408000dd1c783b */ /* 0x000eae0000004200 */
[-C--:B-1----:R-:W-:Y:S08]  /*20eb0*/  HMMA.16816.F32 R132, R24, R40.reuse, R132 ;  /* 0x000000281884723c */ /* 0x082ff00000001884 */
[C---:B------:R-:W-:Y:S07]  /*20ec0*/  HMMA.16816.F32 R136, R32.reuse, R40, R136 ;  /* 0x000000282088723c */ /* 0x040fee0000001888 */
[--C-:B------:R-:W-:Y:S01]  /*20ed0*/  FFMA.FTZ R40, R210, c[0x0][0x2d0], -R23.reuse ;  /* 0x0000b400d2287a23 */ /* 0x100fe20000010817 */
[-C--:B------:R-:W-:Y:S03]  /*20ee0*/  HMMA.16816.F32 R140, R32, R42.reuse, R140 ;  /* 0x0000002a208c723c */ /* 0x080fe6000000188c */
[----:B------:R1:W-:Y:S05]  /*20ef0*/  MUFU.EX2 R195, R40 ;  /* 0x0000002800c37308 */ /* 0x0003ea0000000800 */
[C---:B------:R-:W-:Y:S08]  /*20f00*/  HMMA.16816.F32 R144, R24.reuse, R42, R144 ;  /* 0x0000002a1890723c */ /* 0x040ff00000001890 */
[-C--:B------:R-:W-:Y:S08]  /*20f10*/  HMMA.16816.F32 R148, R24, R36.reuse, R148 ;  /* 0x000000241894723c */ /* 0x080ff00000001894 */
[C---:B------:R-:W-:Y:S04]  /*20f20*/  HMMA.16816.F32 R152, R32.reuse, R36, R152 ;  /* 0x000000242098723c */ /* 0x040fe80000001898 */
[--C-:B-1----:R-:W-:Y:S03]  /*20f30*/  FFMA.FTZ R40, R207, c[0x0][0x2d0], -R48.reuse ;  /* 0x0000b400cf287a23 */ /* 0x102fe60000010830 */
[--C-:B------:R-:W-:Y:S01]  /*20f40*/  FFMA.FTZ R36, R209, c[0x0][0x2d0], -R23.reuse ;  /* 0x0000b400d1247a23 */ /* 0x100fe20000010817 */
[-C--:B------:R-:W-:Y:S01]  /*20f50*/  HMMA.16816.F32 R156, R32, R38.reuse, R156 ;  /* 0x00000026209c723c */ /* 0x080fe2000000189c */
[----:B------:R1:W-:Y:S03]  /*20f60*/  MUFU.EX2 R193, R40 ;  /* 0x0000002800c17308 */ /* 0x0003e60000000800 */
[----:B------:R-:W-:Y:S04]  /*20f70*/  MOV R209, R176 ;  /* 0x000000b000d17202 */ /* 0x000fe80000000f00 */
[C---:B------:R-:W-:Y:S03]  /*20f80*/  HMMA.16816.F32 R160, R24.reuse, R38, R160 ;  /* 0x0000002618a0723c */ /* 0x040fe600000018a0 */
[----:B------:R3:W4:Y:S05]  /*20f90*/  MUFU.EX2 R194, R36 ;  /* 0x0000002400c27308 */ /* 0x00072a0000000800 */
[-C--:B------:R-:W-:Y:S08]  /*20fa0*/  HMMA.16816.F32 R52, R24, R44.reuse, R52 ;  /* 0x0000002c1834723c */ /* 0x080ff00000001834 */
[C---:B------:R-:W-:Y:S04]  /*20fb0*/  HMMA.16816.F32 R56, R32.reuse, R44, R56 ;  /* 0x0000002c2038723c */ /* 0x040fe80000001838 */
[--C-:B-1----:R-:W-:Y:S04]  /*20fc0*/  FFMA.FTZ R40, R208, c[0x0][0x2d0], -R48.reuse ;  /* 0x0000b400d0287a23 */ /* 0x102fe80000010830 */
[-C--:B------:R-:W-:Y:S01]  /*20fd0*/  HMMA.16816.F32 R60, R32, R46.reuse, R60 ;  /* 0x0000002e203c723c */ /* 0x080fe2000000183c */
[----:B------:R1:W5:Y:S01]  /*20fe0*/  MUFU.EX2 R171, R40 ;  /* 0x0000002800ab7308 */ /* 0x0003620000000800 */
[----:B---3--:R-:W3:Y:S06]  /*20ff0*/  LDSM.16.MT88.4 R36, [R222+0x4080] ;  /* 0x00408000de24783b */ /* 0x008eec0000004200 */
[C---:B------:R-:W-:Y:S08]  /*21000*/  HMMA.16816.F32 R64, R24.reuse, R46, R64 ;  /* 0x0000002e1840723c */ /* 0x040ff00000001840 */
[-C--:B--2---:R-:W-:Y:S08]  /*21010*/  HMMA.16816.F32 R68, R24, R28.reuse, R68 ;  /* 0x0000001c1844723c */ /* 0x084ff00000001844 */
[C---:B------:R-:W-:Y:S01]  /*21020*/  HMMA.16816.F32 R72, R32.reuse, R28, R72 ;  /* 0x0000001c2048723c */ /* 0x040fe20000001848 */
[----:B-1----:R-:W1:Y:S06]  /*21030*/  LDSM.16.MT88.4 R40, [R224+0x4080] ;  /* 0x00408000e028783b */ /* 0x002e6c0000004200 */
[--C-:B------:R-:W-:Y:S01]  /*21040*/  FFMA.FTZ R28, R215, c[0x0][0x2d0], -R23.reuse ;  /* 0x0000b400d71c7a23 */ /* 0x100fe20000010817 */
[-C--:B------:R-:W-:Y:S03]  /*21050*/  HMMA.16816.F32 R76, R32, R30.reuse, R76 ;  /* 0x0000001e204c723c */ /* 0x080fe6000000184c */
[----:B------:R2:W-:Y:S01]  /*21060*/  MUFU.EX2 R170, R28 ;  /* 0x0000001c00aa7308 */ /* 0x0005e20000000800 */
[----:B------:R-:W-:Y:S04]  /*21070*/  FFMA.FTZ R23, R218, c[0x0][0x2d0], -R23 ;  /* 0x0000b400da177a23 */ /* 0x000fe80000010817 */
[C---:B------:R-:W-:Y:S05]  /*21080*/  HMMA.16816.F32 R80, R24.reuse, R30, R80 ;  /* 0x0000001e1850723c */ /* 0x040fea0000001850 */
[----:B------:R1:W1:Y:S03]  /*21090*/  MUFU.EX2 R47, R23 ;  /* 0x00000017002f7308 */ /* 0x0002660000000800 */
[-C--:B---3--:R-:W-:Y:S08]  /*210a0*/  HMMA.16816.F32 R84, R24, R36.reuse, R84 ;  /* 0x000000241854723c */ /* 0x088ff00000001854 */
[C---:B------:R-:W-:Y:S01]  /*210b0*/  HMMA.16816.F32 R88, R32.reuse, R36, R88 ;  /* 0x000000242058723c */ /* 0x040fe20000001858 */
[----:B--2---:R-:W2:Y:S07]  /*210c0*/  LDSM.16.MT88.4 R28, [R223+0x4080] ;  /* 0x00408000df1c783b */ /* 0x004eae0000004200 */
[-C--:B------:R-:W-:Y:S04]  /*210d0*/  HMMA.16816.F32 R92, R32, R38.reuse, R92 ;  /* 0x00000026205c723c */ /* 0x080fe8000000185c */
[--C-:B-1----:R-:W-:Y:S02]  /*210e0*/  FFMA.FTZ R23, R212, c[0x0][0x2d0], -R48.reuse ;  /* 0x0000b400d4177a23 */ /* 0x102fe40000010830 */
[----:B------:R-:W-:Y:S02]  /*210f0*/  FFMA.FTZ R48, R213, c[0x0][0x2d0], -R48 ;  /* 0x0000b400d5307a23 */ /* 0x000fe40000010830 */
[C---:B------:R-:W-:Y:S01]  /*21100*/  HMMA.16816.F32 R96, R24.reuse, R38, R96 ;  /* 0x000000261860723c */ /* 0x040fe20000001860 */
[----:B------:R1:W-:Y:S07]  /*21110*/  MUFU.EX2 R46, R23 ;  /* 0x00000017002e7308 */ /* 0x0003ee0000000800 */
[-C--:B------:R-:W-:Y:S03]  /*21120*/  HMMA.16816.F32 R100, R24, R40.reuse, R100 ;  /* 0x000000281864723c */ /* 0x080fe60000001864 */
[----:B------:R-:W2:Y:S05]  /*21130*/  MUFU.EX2 R48, R48 ;  /* 0x0000003000307308 */ /* 0x000eaa0000000800 */
[C---:B------:R-:W-:Y:S01]  /*21140*/  HMMA.16816.F32 R104, R32.reuse, R40, R104 ;  /* 0x000000282068723c */ /* 0x040fe20000001868 */
[----:B------:R-:W3:Y:S04]  /*21150*/  LDL.LU R40, [R1+0x24] ;  /* 0x0000240001287983 */ /* 0x000ee80000300800 */
[----:B------:R-:W3:Y:S03]  /*21160*/  LDL.LU R39, [R1+0x28] ;  /* 0x0000280001277983 */ /* 0x000ee60000300800 */
[-C--:B------:R-:W-:Y:S04]  /*21170*/  HMMA.16816.F32 R108, R32, R42.reuse, R108 ;  /* 0x0000002a206c723c */ /* 0x080fe8000000186c */
[--C-:B-1----:R-:W-:Y:S04]  /*21180*/  FFMA.FTZ R23, R211, c[0x0][0x2d0], -R49.reuse ;  /* 0x0000b400d3177a23 */ /* 0x102fe80000010831 */
[C---:B------:R-:W-:Y:S01]  /*21190*/  HMMA.16816.F32 R112, R24.reuse, R42, R112 ;  /* 0x0000002a1870723c */ /* 0x040fe20000001870 */
[----:B------:R1:W-:Y:S07]  /*211a0*/  MUFU.EX2 R45, R23 ;  /* 0x00000017002d7308 */ /* 0x0003ee0000000800 */
[-C--:B--2---:R-:W-:Y:S08]  /*211b0*/  HMMA.16816.F32 R116, R24, R28.reuse, R116 ;  /* 0x0000001c1874723c */ /* 0x084ff00000001874 */
[C---:B------:R-:W-:Y:S08]  /*211c0*/  HMMA.16816.F32 R120, R32.reuse, R28, R120 ;  /* 0x0000001c2078723c */ /* 0x040ff00000001878 */
[-C--:B------:R-:W-:Y:S01]  /*211d0*/  HMMA.16816.F32 R124, R32, R30.reuse, R124 ;  /* 0x0000001e207c723c */ /* 0x080fe2000000187c */
[----:B------:R-:W2:Y:S03]  /*211e0*/  LDSM.16.MT88.4 R32, [R222+0x3080] ;  /* 0x00308000de20783b */ /* 0x000ea60000004200 */
[--C-:B-1----:R-:W-:Y:S04]  /*211f0*/  FFMA.FTZ R23, R214, c[0x0][0x2d0], -R49.reuse ;  /* 0x0000b400d6177a23 */ /* 0x102fe80000010831 */
[----:B------:R-:W-:Y:S01]  /*21200*/  HMMA.16816.F32 R128, R24, R30, R128 ;  /* 0x0000001e1880723c */ /* 0x000fe20000001880 */
[----:B------:R1:W1:Y:S06]  /*21210*/  MUFU.EX2 R44, R23 ;  /* 0x00000017002c7308 */ /* 0x00026c0000000800 */
[----:B----4-:R-:W-:Y:S02]  /*21220*/  F2FP.PACK_AB R24, R195, R194 ;  /* 0x000000c2c318723e */ /* 0x010fe400000000ff */
[----:B-----5:R-:W-:Y:S03]  /*21230*/  F2FP.PACK_AB R25, R171, R193 ;  /* 0x000000c1ab19723e */ /* 0x020fe600000000ff */
[----:B------:R-:W-:Y:S02]  /*21240*/  F2FP.PACK_AB R26, R47, R170 ;  /* 0x000000aa2f1a723e */ /* 0x000fe400000000ff */
[----:B------:R-:W-:Y:S07]  /*21250*/  F2FP.PACK_AB R27, R48, R46 ;  /* 0x0000002e301b723e */ /* 0x000fee00000000ff */
[-C--:B------:R-:W-:Y:S01]  /*21260*/  HMMA.16816.F32 R176, R24, R188.reuse, R4 ;  /* 0x000000bc18b0723c */ /* 0x080fe20000001804 */
[----:B------:R-:W4:Y:S02]  /*21270*/  LDSM.16.MT88.4 R4, [R224+0x3080] ;  /* 0x00308000e004783b */ /* 0x000f240000004200 */
[--C-:B-1----:R-:W-:Y:S01]  /*21280*/  FFMA.FTZ R23, R216, c[0x0][0x2d0], -R49.reuse ;  /* 0x0000b400d8177a23 */ /* 0x102fe20000010831 */
[----:B------:R-:W-:Y:S01]  /*21290*/  F2FP.PACK_AB R28, R44, R45 ;  /* 0x0000002d2c1c723e */ /* 0x000fe200000000ff */
[----:B------:R-:W-:Y:S02]  /*212a0*/  FFMA.FTZ R49, R217, c[0x0][0x2d0], -R49 ;  /* 0x0000b400d9317a23 */ /* 0x000fe40000010831 */
[----:B------:R1:W-:Y:S10]  /*212b0*/  MUFU.EX2 R38, R23 ;  /* 0x0000001700267308 */ /* 0x0003f40000000800 */
[----:B------:R-:W5:Y:S01]  /*212c0*/  MUFU.EX2 R49, R49 ;  /* 0x0000003100317308 */ /* 0x000f620000000800 */
[--C-:B-1----:R-:W-:Y:S09]  /*212d0*/  FFMA.FTZ R23, R192, c[0x0][0x2d0], -R50.reuse ;  /* 0x0000b400c0177a23 */ /* 0x102ff20000010832 */
[----:B------:R1:W-:Y:S01]  /*212e0*/  MUFU.EX2 R36, R23 ;  /* 0x0000001700247308 */ /* 0x0003e20000000800 */
[----:B-----5:R-:W-:Y:S01]  /*212f0*/  F2FP.PACK_AB R30, R49, R38 ;  /* 0x00000026311e723e */ /* 0x020fe200000000ff */
[--C-:B-1----:R-:W-:Y:S08]  /*21300*/  FFMA.FTZ R23, R173, c[0x0][0x2d0], -R50.reuse ;  /* 0x0000b400ad177a23 */ /* 0x102ff00000010832 */
[----:B------:R1:W5:Y:S02]  /*21310*/  MUFU.EX2 R37, R23 ;  /* 0x0000001700257308 */ /* 0x0003640000000800 */
[--C-:B-1----:R-:W-:Y:S01]  /*21320*/  FFMA.FTZ R23, R172, c[0x0][0x2d0], -R50.reuse ;  /* 0x0000b400ac177a23 */ /* 0x102fe20000010832 */
[----:B-----5:R-:W-:Y:S01]  /*21330*/  F2FP.PACK_AB R29, R37, R36 ;  /* 0x00000024251d723e */ /* 0x020fe200000000ff */
[----:B------:R-:W-:Y:S02]  /*21340*/  FFMA.FTZ R50, R22, c[0x0][0x2d0], -R50 ;  /* 0x0000b40016327a23 */ /* 0x000fe40000010832 */
[----:B------:R-:W5:Y:S04]  /*21350*/  LDL.LU R22, [R1+0x2c] ;  /* 0x00002c0001167983 */ /* 0x000f680000300800 */
[----:B------:R-:W-:Y:S10]  /*21360*/  MUFU.EX2 R23, R23 ;  /* 0x0000001700177308 */ /* 0x000ff40000000800 */
[----:B------:R-:W1:Y:S02]  /*21370*/  MUFU.EX2 R50, R50 ;  /* 0x0000003200327308 */ /* 0x000e640000000800 */
[----:B-1----:R-:W-:Y:S07]  /*21380*/  F2FP.PACK_AB R31, R50, R23 ;  /* 0x00000017321f723e */ /* 0x002fee00000000ff */
[C---:B------:R-:W-:Y:S01]  /*21390*/  HMMA.16816.F32 R180, R28.reuse, R188, R8 ;  /* 0x000000bc1cb4723c */ /* 0x040fe20000001808 */
[----:B------:R-:W1:Y:S07]  /*213a0*/  LDSM.16.MT88.4 R8, [R223+0x3080] ;  /* 0x00308000df08783b */ /* 0x000e6e0000004200 */
[-C--:B------:R-:W-:Y:S01]  /*213b0*/  HMMA.16816.F32 R184, R28, R190.reuse, R12 ;  /* 0x000000be1cb8723c */ /* 0x080fe2000000180c */
[----:B------:R-:W1:Y:S07]  /*213c0*/  LDSM.16.MT88.4 R12, [R221+0x4880] ;  /* 0x00488000dd0c783b */ /* 0x000e6e0000004200 */
[C---:B------:R-:W-:Y:S01]  /*213d0*/  HMMA.16816.F32 R188, R24.reuse, R190, R16 ;  /* 0x000000be18bc723c */ /* 0x040fe20000001810 */
[----:B------:R-:W1:Y:S07]  /*213e0*/  LDSM.16.MT88.4 R16, [R222+0x4880] ;  /* 0x00488000de10783b */ /* 0x000e6e0000004200 */
[-C--:B--2---:R-:W-:Y:S08]  /*213f0*/  HMMA.16816.F32 R132, R24, R32.reuse, R132 ;  /* 0x000000201884723c */ /* 0x084ff00000001884 */
[C---:B------:R-:W-:Y:S08]  /*21400*/  HMMA.16816.F32 R136, R28.reuse, R32, R136 ;  /* 0x000000201c88723c */ /* 0x040ff00000001888 */
[-C--:B------:R-:W-:Y:S08]  /*21410*/  HMMA.16816.F32 R140, R28, R34.reuse, R140 ;  /* 0x000000221c8c723c */ /* 0x080ff0000000188c */
[C---:B------:R-:W-:Y:S01]  /*21420*/  HMMA.16816.F32 R144, R24.reuse, R34, R144 ;  /* 0x000000221890723c */ /* 0x040fe20000001890 */
[----:B------:R-:W2:Y:S07]  /*21430*/  LDSM.16.MT88.4 R32, [R224+0x4880] ;  /* 0x00488000e020783b */ /* 0x000eae0000004200 */
[-C--:B----4-:R-:W-:Y:S08]  /*21440*/  HMMA.16816.F32 R148, R24, R4.reuse, R148 ;  /* 0x000000041894723c */ /* 0x090ff00000001894 */
[C---:B------:R-:W-:Y:S08]  /*21450*/  HMMA.16816.F32 R152, R28.reuse, R4, R152 ;  /* 0x000000041c98723c */ /* 0x040ff00000001898 */
[-C--:B------:R-:W-:Y:S08]  /*21460*/  HMMA.16816.F32 R156, R28, R6.reuse, R156 ;  /* 0x000000061c9c723c */ /* 0x080ff0000000189c */
[C---:B------:R-:W-:Y:S01]  /*21470*/  HMMA.16816.F32 R160, R24.reuse, R6, R160 ;  /* 0x0000000618a0723c */ /* 0x040fe200000018a0 */
[----:B------:R-:W4:Y:S07]  /*21480*/  LDSM.16.MT88.4 R4, [R223+0x4880] ;  /* 0x00488000df04783b */ /* 0x000f2e0000004200 */
[-C--:B-1----:R-:W-:Y:S08]  /*21490*/  HMMA.16816.F32 R52, R24, R8.reuse, R52 ;  /* 0x000000081834723c */ /* 0x082ff00000001834 */
[C---:B------:R-:W-:Y:S04]  /*214a0*/  HMMA.16816.F32 R56, R28.reuse, R8, R56 ;  /* 0x000000081c38723c */ /* 0x040fe80000001838 */
[----:B---3--:R-:W-:Y:S03]  /*214b0*/  FFMA.FTZ R20, R20, R40, R209 ;  /* 0x0000002814147223 */ /* 0x008fe600000100d1 */
[----:B------:R-:W-:Y:S01]  /*214c0*/  FFMA.FTZ R8, R2, R39, R247 ;  /* 0x0000002702087223 */ /* 0x000fe200000100f7 */
        /* <DEDUP_REMOVED lines=26> */
[C---:B------:R-:W-:Y:S08]  /*21670*/  HMMA.16816.F32 R120, R28.reuse, R4, R120 ;  /* 0x000000041c78723c */ /* 0x040ff00000001878 */
[-C--:B------:R-:W-:Y:S08]  /*21680*/  HMMA.16816.F32 R124, R28, R6.reuse, R124 ;  /* 0x000000061c7c723c */ /* 0x080ff0000000187c */
[----:B------:R-:W-:Y:S04]  /*21690*/  HMMA.16816.F32 R128, R24, R6, R128 ;  /* 0x000000061880723c */ /* 0x000fe80000001880 */
[----:B-----5:R-:W-:Y:S02]  /*216a0*/  FFMA.FTZ R8, R0, R22, R174 ;  /* 0x0000001600087223 */ /* 0x020fe400000100ae */
        /* <DEDUP_REMOVED lines=44> */
.L_x_1292:
[----:B------:R-:W3:Y:S04]  /*21970*/  LDL.LU R0, [R1+0x20] ;  /* 0x0000200001007983 */ /* 0x000ee80000300800 */
[----:B--2---:R-:W2:Y:S04]  /*21980*/  LDL.LU R4, [R1+0x24] ;  /* 0x0000240001047983 */ /* 0x004ea80000300800 */
[----:B------:R-:W4:Y:S04]  /*21990*/  LDL.LU R5, [R1+0x28] ;  /* 0x0000280001057983 */ /* 0x000f280000300800 */
[----:B------:R-:W4:Y:S01]  /*219a0*/  LDL.LU R2, [R1+0x2c] ;  /* 0x00002c0001027983 */ /* 0x000f220000300800 */
[----:B------:R-:W-:-:S03]  /*219b0*/  PLOP3.LUT P4, PT, PT, PT, PT, 0x8, 0x0 ;  /* 0x000000000000781c */ /* 0x000fc60003f8e170 */
[----:B---3--:R-:W1:Y:S04]  /*219c0*/  SHFL.BFLY PT, R11, R0, 0x2, 0x1f ;  /* 0x0c401f00000b7f89 */ /* 0x008e6800000e0000 */
[----:B--2---:R-:W2:Y:S04]  /*219d0*/  SHFL.BFLY PT, R9, R4, 0x2, 0x1f ;  /* 0x0c401f0004097f89 */ /* 0x004ea800000e0000 */
        /* <DEDUP_REMOVED lines=178> */
.L_x_1160:
[----:B------:R-:W1:Y:S02]  /*22500*/  S2R R81, SR_CTAID.Y ;  /* 0x0000000000517919 */ /* 0x000e640000002600 */
[----:B-1----:R-:W-:Y:S01]  /*22510*/  SHF.R.S32.HI R71, RZ, 0x1f, R81 ;  /* 0x0000001fff477819 */ /* 0x002fe20000011451 */
        /* <DEDUP_REMOVED lines=184> */
.L_x_1311:
[----:B-1----:R-:W-:Y:S01]  /*230a0*/  LOP3.LUT R0, R63, 0xffffffe0, RZ, 0xc0, !PT ;  /* 0xffffffe03f007812 */ /* 0x002fe200078ec0ff */
[----:B------:R-:W1:Y:S01]  /*230b0*/  S2R R80, SR_CTAID.X ;  /* 0x0000000000507919 */ /* 0x000e620000002500 */
[----:B------:R-:W-:Y:S01]  /*230c0*/  LEA.HI R4, R26, R26, RZ, 0x1 ;  /* 0x0000001a1a047211 */ /* 0x000fe200078f08ff */
[----:B------:R-:W-:Y:S01]  /*230d0*/  IMAD R14, R71, c[0x0][0x3e8], RZ ;  /* 0x0000fa00470e7a24 */ /* 0x000fe200078e02ff */
[----:B------:R-:W-:Y:S01]  /*230e0*/  SHF.R.S32.HI R6, RZ, 0x1f, R59 ;  /* 0x0000001fff067819 */ /* 0x000fe2000001143b */
[----:B------:R-:W-:Y:S01]  /*230f0*/  IMAD.IADD R0, R69, 0x1, -R0 ;  /* 0x0000000145007824 */ /* 0x000fe200078e0a00 */
[C---:B------:R-:W-:Y:S01]  /*23100*/  LOP3.LUT R5, R4.reuse, 0x1ffffffe, RZ, 0xc0, !PT ;  /* 0x1ffffffe04057812 */ /* 0x040fe200078ec0ff */
[----:B------:R-:W-:Y:S01]  /*23110*/  IMAD.SHL.U32 R4, R4, 0x20, RZ ;  /* 0x0000002004047824 */ /* 0x000fe200078e00ff */
[----:B------:R-:W-:Y:S01]  /*23120*/  LEA.HI R6, R6, R59, RZ, 0x2 ;  /* 0x0000003b06067211 */ /* 0x000fe200078f10ff */
[----:B------:R-:W-:Y:S01]  /*23130*/  IMAD R14, R81, c[0x0][0x3ec], R14 ;  /* 0x0000fb00510e7a24 */ /* 0x000fe200078e020e */
[----:B------:R-:W-:Y:S01]  /*23140*/  SHF.R.S32.HI R7, RZ, 0x1f, R0 ;  /* 0x0000001fff077819 */ /* 0x000fe20000011400 */
[----:B------:R-:W-:Y:S01]  /*23150*/  IMAD.IADD R8, R26, 0x1, -R5 ;  /* 0x000000011a087824 */ /* 0x000fe200078e0a05 */
[----:B------:R-:W-:Y:S01]  /*23160*/  LOP3.LUT R5, R6, 0xffffffc, RZ, 0xc0, !PT ;  /* 0x0ffffffc06057812 */ /* 0x000fe200078ec0ff */
[----:B-----5:R-:W-:Y:S01]  /*23170*/  IMAD R20, R20, c[0x0][0x4e8], RZ ;  /* 0x00013a0014147a24 */ /* 0x020fe200078e02ff */
[----:B------:R-:W-:Y:S01]  /*23180*/  LEA.HI R7, R7, R0, RZ, 0x2 ;  /* 0x0000000007077211 */ /* 0x000fe200078f10ff */
[----:B------:R-:W-:Y:S01]  /*23190*/  BSSY B0, `(.L_x_1312) ;  /* 0x0000084000007945 */ /* 0x000fe20003800000 */
[----:B------:R-:W-:Y:S01]  /*231a0*/  LOP3.LUT R4, R4, 0xffffffc0, RZ, 0xc0, !PT ;  /* 0xffffffc004047812 */ /* 0x000fe200078ec0ff */
[----:B------:R-:W-:Y:S01]  /*231b0*/  IMAD.IADD R6, R59, 0x1, -R5 ;  /* 0x000000013b067824 */ /* 0x000fe200078e0a05 */
[----:B------:R-:W-:-:S02]  /*231c0*/  SHF.R.S32.HI R5, RZ, 0x2, R7 ;  /* 0x00000002ff057819 */ /* 0x000fc40000011407 */
[----:B------:R-:W-:Y:S01]  /*231d0*/  MOV R9, c[0x0][0x4e8] ;  /* 0x00013a0000097a02 */ /* 0x000fe20000000f00 */
[----:B------:R-:W-:Y:S01]  /*231e0*/  IMAD R7, R8, 0x8, R4 ;  /* 0x0000000808077824 */ /* 0x000fe200078e0204 */
[----:B------:R-:W-:Y:S01]  /*231f0*/  LOP3.LUT P0, RZ, R0, 0x3, RZ, 0xc0, !PT ;  /* 0x0000000300ff7812 */ /* 0x000fe2000780c0ff */
[----:B------:R-:W-:Y:S01]  /*23200*/  IMAD R19, R6, 0x10, R5 ;  /* 0x0000001006137824 */ /* 0x000fe200078e0205 */
[----:B------:R-:W-:Y:S01]  /*23210*/  ISETP.NE.AND P2, PT, R9, 0x1, PT ;  /* 0x000000010900780c */ /* 0x000fe20003f45270 */
[----:B------:R-:W-:Y:S01]  /*23220*/  IMAD R0, R3, c[0x0][0x3a0], RZ ;  /* 0x0000e80003007a24 */ /* 0x000fe200078e02ff */
[----:B------:R-:W-:Y:S01]  /*23230*/  LEA.HI R10, R66, R69, RZ, 0x3 ;  /* 0x00000045420a7211 */ /* 0x000fe200078f18ff */
[----:B------:R-:W-:Y:S01]  /*23240*/  IMAD.WIDE.U32 R4, R81, c[0x0][0x490], R2 ;  /* 0x0001240051047a25 */ /* 0x000fe200078e0002 */
[----:B------:R-:W-:Y:S02]  /*23250*/  IADD3 R6, R19, R7, RZ ;  /* 0x0000000713067210 */ /* 0x000fe40007ffe0ff */
[----:B------:R-:W-:Y:S01]  /*23260*/  SHF.R.S32.HI R21, RZ, 0x3, R10 ;  /* 0x00000003ff157819 */ /* 0x000fe2000001140a */
[----:B------:R-:W-:Y:S01]  /*23270*/  IMAD R7, R2, c[0x0][0x3a4], R0 ;  /* 0x0000e90002077a24 */ /* 0x000fe200078e0200 */
[----:B------:R-:W-:Y:S01]  /*23280*/  LOP3.LUT R12, R10, 0xfffffff8, RZ, 0xc0, !PT ;  /* 0xfffffff80a0c7812 */ /* 0x000fe200078ec0ff */
[----:B------:R-:W-:Y:S01]  /*23290*/  IMAD.WIDE.U32 R2, R2, c[0x0][0x3a0], RZ ;  /* 0x0000e80002027a25 */ /* 0x000fe200078e00ff */
[----:B------:R-:W-:-:S02]  /*232a0*/  SEL R18, R73, RZ, !P1 ;  /* 0x000000ff49127207 */ /* 0x000fc40004800000 */
[----:B------:R-:W-:Y:S01]  /*232b0*/  LEA.HI R23, R66, R69, RZ, 0x6 ;  /* 0x0000004542177211 */ /* 0x000fe200078f30ff */
        /* <DEDUP_REMOVED lines=113> */
.L_x_1313:
[----:B--234-:R-:W-:Y:S05]  /*239d0*/  BSYNC B0 ;  /* 0x0000000000007941 */ /* 0x01cfea0003800000 */
.L_x_1312:
        /* <DEDUP_REMOVED lines=16> */
.L_x_1315:
[----:B------:R-:W-:Y:S05]  /*23ae0*/  BSYNC B0 ;  /* 0x0000000000007941 */ /* 0x000fea0003800000 */
.L_x_1314:
        /* <DEDUP_REMOVED lines=16> */
.L_x_1317:
[----:B------:R-:W-:Y:S05]  /*23bf0*/  BSYNC B0 ;  /* 0x0000000000007941 */ /* 0x000fea0003800000 */
.L_x_1316:
        /* <DEDUP_REMOVED lines=16> */
.L_x_1319:
[----:B------:R-:W-:Y:S05]  /*23d00*/  BSYNC B0 ;  /* 0x0000000000007941 */ /* 0x000fea0003800000 */
.L_x_1318:
        /* <DEDUP_REMOVED lines=16> */
.L_x_1321:
[----:B------:R-:W-:Y:S05]  /*23e10*/  BSYNC B0 ;  /* 0x0000000000007941 */ /* 0x000fea0003800000 */
.L_x_1320:
        /* <DEDUP_REMOVED lines=16> */
.L_x_1323:
[----:B------:R-:W-:Y:S05]  /*23f20*/  BSYNC B0 ;  /* 0x0000000000007941 */ /* 0x000fea0003800000 */
.L_x_1322:
        /* <DEDUP_REMOVED lines=16> */
.L_x_1325:
[----:B------:R-:W-:Y:S05]  /*24030*/  BSYNC B0 ;  /* 0x0000000000007941 */ /* 0x000fea0003800000 */
.L_x_1324:
        /* <DEDUP_REMOVED lines=17> */
.L_x_1310:
        /* <DEDUP_REMOVED lines=19> */
.L_x_1326:
        /* <DEDUP_REMOVED lines=40> */
.L_x_1328:
[----:B------:R-:W-:Y:S05]  /*24500*/  BSYNC B0 ;  /* 0x0000000000007941 */ /* 0x000fea0003800000 */
.L_x_1327:
        /* <DEDUP_REMOVED lines=57> */
.L_x_1330:
[----:B------:R-:W-:Y:S05]  /*248a0*/  BSYNC B0 ;  /* 0x0000000000007941 */ /* 0x000fea0003800000 */
.L_x_1329:
        /* <DEDUP_REMOVED lines=15> */
.L_x_1332:
[----:B------:R-:W-:Y:S05]  /*249a0*/  BSYNC B0 ;  /* 0x0000000000007941 */ /* 0x000fea0003800000 */
.L_x_1331:
        /* <DEDUP_REMOVED lines=15> */
.L_x_1334:
[----:B------:R-:W-:Y:S05]  /*24aa0*/  BSYNC B0 ;  /* 0x0000000000007941 */ /* 0x000fea0003800000 */
.L_x_1333:
        /* <DEDUP_REMOVED lines=15> */
.L_x_1336:
[----:B------:R-:W-:Y:S05]  /*24ba0*/  BSYNC B0 ;  /* 0x0000000000007941 */ /* 0x000fea0003800000 */
.L_x_1335:
        /* <DEDUP_REMOVED lines=15> */
.L_x_1338:
[----:B------:R-:W-:Y:S05]  /*24ca0*/  BSYNC B0 ;  /* 0x0000000000007941 */ /* 0x000fea0003800000 */
.L_x_1337:
        /* <DEDUP_REMOVED lines=15> */
.L_x_1340:
[----:B------:R-:W-:Y:S05]  /*24da0*/  BSYNC B0 ;  /* 0x0000000000007941 */ /* 0x000fea0003800000 */
.L_x_1339:
        /* <DEDUP_REMOVED lines=15> */
.L_x_1342:
[----:B------:R-:W-:Y:S05]  /*24ea0*/  BSYNC B0 ;  /* 0x0000000000007941 */ /* 0x000fea0003800000 */
.L_x_1341:
        /* <DEDUP_REMOVED lines=16> */
.L_x_1343:
        /* <DEDUP_REMOVED lines=13> */
.L_x_1728:


//--------------------- .text._ZN7cutlass13device_kernelIN5flash19enable_sm80_to_sm89INS1_16FlashAttnFwdSm80INS1_25CollectiveMainloopFwdSm80ILi4ELi1ELb0EN4cute5tupleIJNS5_1CILi128EEENS7_ILi64EEES8_EEELi128ENS_6half_tEfNS_4arch4Sm80ELb1ELb0ELb0ELb0ELb0ELb0ELb1ELb0EEENS1_21CollectiveEpilogueFwdINS6_IJS8_S8_S9_EEENS6_IJNS7_ILi1EEESH_SH_EEESB_SD_Li128ELb0ELb1ELb0ELb0EEENS1_30DynamicPersistentTileSchedulerILi128ELi128ELb0ELb1ELb0EEEEEEEEEvNT_6ParamsE --------------------------
	.section	.text._ZN7cutlass13device_kernelIN5flash19enable_sm80_to_sm89INS1_16FlashAttnFwdSm80INS1_25CollectiveMainloopFwdSm80ILi4ELi1ELb0EN4cute5tupleIJNS5_1CILi128EEENS7_ILi64EEES8_EEELi128ENS_6half_tEfNS_4arch4Sm80ELb1ELb0ELb0ELb0ELb0ELb0ELb1ELb0EEENS1_21CollectiveEpilogueFwdINS6_IJS8_S8_S9_EEENS6_IJNS7_ILi1EEESH_SH_EEESB_SD_Li128ELb0ELb1ELb0ELb0EEENS1_30DynamicPersistentTileSchedulerILi128ELi128ELb0ELb1ELb0EEEEEEEEEvNT_6ParamsE,"ax",@progbits
	.sectioninfo	@"SHI_REGISTERS=255"
	.align	128
.text._ZN7cutlass13device_kernelIN5flash19enable_sm80_to_sm89INS1_16FlashAttnFwdSm80INS1_25CollectiveMainloopFwdSm80ILi4ELi1ELb0EN4cute5tupleIJNS5_1CILi128EEENS7_ILi64EEES8_EEELi128ENS_6half_tEfNS_4arch4Sm80ELb1ELb0ELb0ELb0ELb0ELb0ELb1ELb0EEENS1_21CollectiveEpilogueFwdINS6_IJS8_S8_S9_EEENS6_IJNS7_ILi1EEESH_SH_EEESB_SD_Li128ELb0ELb1ELb0ELb0EEENS1_30DynamicPersistentTileSchedulerILi128ELi128ELb0ELb1ELb0EEEEEEEEEvNT_6ParamsE:
        .type           _ZN7cutlass13device_kernelIN5flash19enable_sm80_to_sm89INS1_16FlashAttnFwdSm80INS1_25CollectiveMainloopFwdSm80ILi4ELi1ELb0EN4cute5tupleIJNS5_1CILi128EEENS7_ILi64EEES8_EEELi128ENS_6half_tEfNS_4arch4Sm80ELb1ELb0ELb0ELb0ELb0ELb0ELb1ELb0EEENS1_21CollectiveEpilogueFwdINS6_IJS8_S8_S9_EEENS6_IJNS7_ILi1EEESH_SH_EEESB_SD_Li128ELb0ELb1ELb0ELb0EEENS1_30DynamicPersistentTileSchedulerILi128ELi128ELb0ELb1ELb0EEEEEEEEEvNT_6ParamsE,@function
        .size           _ZN7cutlass13device_kernelIN5flash19enable_sm80_to_sm89INS1_16FlashAttnFwdSm80INS1_25CollectiveMainloopFwdSm80ILi4ELi1ELb0EN4cute5tupleIJNS5_1CILi128EEENS7_ILi64EEES8_EEELi128ENS_6half_tEfNS_4arch4Sm80ELb1ELb0ELb0ELb0ELb0ELb0ELb1ELb0EEENS1_21CollectiveEpilogueFwdINS6_IJS8_S8_S9_EEENS6_IJNS7_ILi1EEESH_SH_EEESB_SD_Li128ELb0ELb1ELb0ELb0EEENS1_30DynamicPersistentTileSchedulerILi128ELi128ELb0ELb1ELb0EEEEEEEEEvNT_6ParamsE,(.L_x_1729 - _ZN7cutlass13device_kernelIN5flash19enable_sm80_to_sm89INS1_16FlashAttnFwdSm80INS1_25CollectiveMainloopFwdSm80ILi4ELi1ELb0EN4cute5tupleIJNS5_1CILi128EEENS7_ILi64EEES8_EEELi128ENS_6half_tEfNS_4arch4Sm80ELb1ELb0ELb0ELb0ELb0ELb0ELb1ELb0EEENS1_21CollectiveEpilogueFwdINS6_IJS8_S8_S9_EEENS6_IJNS7_ILi1EEESH_SH_EEESB_SD_Li128ELb0ELb1ELb0ELb0EEENS1_30DynamicPersistentTileSchedulerILi128ELi128ELb0ELb1ELb0EEEEEEEEEvNT_6ParamsE)
        .other          _ZN7cutlass13device_kernelIN5flash19enable_sm80_to_sm89INS1_16FlashAttnFwdSm80INS1_25CollectiveMainloopFwdSm80ILi4ELi1ELb0EN4cute5tupleIJNS5_1CILi128EEENS7_ILi64EEES8_EEELi128ENS_6half_tEfNS_4arch4Sm80ELb1ELb0ELb0ELb0ELb0ELb0ELb1ELb0EEENS1_21CollectiveEpilogueFwdINS6_IJS8_S8_S9_EEENS6_IJNS7_ILi1EEESH_SH_EEESB_SD_Li128ELb0ELb1ELb0ELb0EEENS1_30DynamicPersistentTileSchedulerILi128ELi128ELb0ELb1ELb0EEEEEEEEEvNT_6ParamsE,@"STO_CUDA_ENTRY STV_DEFAULT"
_ZN7cutlass13device_kernelIN5flash19enable_sm80_to_sm89INS1_16FlashAttnFwdSm80INS1_25CollectiveMainloopFwdSm80ILi4ELi1ELb0EN4cute5tupleIJNS5_1CILi128EEENS7_ILi64EEES8_EEELi128ENS_6half_tEfNS_4arch4Sm80ELb1ELb0ELb0ELb0ELb0ELb0ELb1ELb0EEENS1_21CollectiveEpilogueFwdINS6_IJS8_S8_S9_EEENS6_IJNS7_ILi1EEESH_SH_EEESB_SD_Li128ELb0ELb1ELb0ELb0EEENS1_30DynamicPersistentTileSchedulerILi128ELi128ELb0ELb1ELb0EEEEEEEEEvNT_6ParamsE:
        /* <DEDUP_REMOVED lines=12> */
[----:B------:R-:W-:Y:S01]  /*00c0*/  IMAD.MOV.U32 R232, RZ, RZ, 0x40 ;  /* 0x00000040ffe87424 */ /* 0x000fe200078e00ff */
[----:B------:R-:W-:Y:S02]  /*00d0*/  ULDC.64 UR6, c[0x0][0x118] ;  /* 0x0000460000067ab9 */ /* 0x000fe40000000a00 */
[CC--:B------:R-:W-:Y:S02]  /*00e0*/  LEA.HI R2, R14.reuse, R16.reuse, RZ, 0x4 ;  /* 0x000000100e027211 */ /* 0x0c0fe400078f20ff */
[CC--:B------:R-:W-:Y:S02]  /*00f0*/  LEA.HI R10, R14.reuse, R16.reuse, RZ, 0x3 ;  /* 0x000000100e0a7211 */ /* 0x0c0fe400078f18ff */
[----:B------:R-:W-:Y:S02]  /*0100*/  SHF.R.S32.HI R3, RZ, 0x4, R2 ;  /* 0x00000004ff037819 */ /* 0x000fe40000011402 */
[----:B------:R-:W-:-:S02]  /*0110*/  LEA.HI R12, R14, R16, RZ, 0x2 ;  /* 0x000000100e0c7211 */ /* 0x000fc400078f10ff */
[----:B------:R-:W-:Y:S02]  /*0120*/  LEA.HI R0, R2, R3, RZ, 0x1 ;  /* 0x0000000302007211 */ /* 0x000fe400078f08ff */
[----:B------:R-:W-:Y:S02]  /*0130*/  LOP3.LUT R5, R10, 0xfffffff8, RZ, 0xc0, !PT ;  /* 0xfffffff80a057812 */ /* 0x000fe400078ec0ff */
[----:B------:R-:W-:Y:S02]  /*0140*/  LOP3.LUT R0, R0, 0xfffffffe, RZ, 0xc0, !PT ;  /* 0xfffffffe00007812 */ /* 0x000fe400078ec0ff */
[----:B------:R-:W-:Y:S01]  /*0150*/  SHF.R.S32.HI R20, RZ, 0x3, R10 ;  /* 0x00000003ff147819 */ /* 0x000fe2000001140a */
[----:B------:R-:W-:Y:S01]  /*0160*/  IMAD.IADD R8, R16, 0x1, -R5 ;  /* 0x0000000110087824 */ /* 0x000fe200078e0a05 */
[----:B------:R-:W-:Y:S01]  /*0170*/  SHF.R.S32.HI R7, RZ, 0x2, R12 ;  /* 0x00000002ff077819 */ /* 0x000fe2000001140c */
[----:B------:R-:W-:Y:S01]  /*0180*/  IMAD.IADD R13, R3, 0x1, -R0 ;  /* 0x00000001030d7824 */ /* 0x000fe200078e0a00 */
[----:B------:R-:W-:Y:S01]  /*0190*/  LOP3.LUT R0, R2, 0xfffffff0, RZ, 0xc0, !PT ;  /* 0xfffffff002007812 */ /* 0x000fe200078ec0ff */
[----:B------:R-:W-:Y:S01]  /*01a0*/  IMAD.SHL.U32 R4, R20, 0x40, RZ ;  /* 0x0000004014047824 */ /* 0x000fe200078e00ff */
[----:B------:R-:W-:Y:S01]  /*01b0*/  SHF.R.S32.HI R3, RZ, 0x1f, R12 ;  /* 0x0000001fff037819 */ /* 0x000fe2000001140c */
[----:B------:R-:W-:-:S02]  /*01c0*/  IMAD.SHL.U32 R18, R8, 0x8, RZ ;  /* 0x0000000808127824 */ /* 0x000fc400078e00ff */
[----:B------:R-:W-:Y:S01]  /*01d0*/  IMAD.IADD R2, R16, 0x1, -R0 ;  /* 0x0000000110027824 */ /* 0x000fe200078e0a00 */
[----:B------:R-:W-:Y:S01]  /*01e0*/  LEA.HI R3, R3, R7, RZ, 0x3 ;  /* 0x0000000703037211 */ /* 0x000fe200078f18ff */
[----:B------:R-:W-:Y:S01]  /*01f0*/  IMAD.SHL.U32 R9, R8, 0x40, RZ ;  /* 0x0000004008097824 */ /* 0x000fe200078e00ff */
[----:B------:R-:W-:Y:S02]  /*0200*/  LOP3.LUT R0, R4, 0x1c0, RZ, 0xc0, !PT ;  /* 0x000001c004007812 */ /* 0x000fe400078ec0ff */
[----:B------:R-:W-:Y:S02]  /*0210*/  SHF.R.S32.HI R6, RZ, 0x1f, R2 ;  /* 0x0000001fff067819 */ /* 0x000fe40000011402 */
[----:B------:R-:W-:Y:S02]  /*0220*/  LOP3.LUT R3, R3, 0xfffffff8, RZ, 0xc0, !PT ;  /* 0xfffffff803037812 */ /* 0x000fe400078ec0ff */
[----:B------:R-:W-:Y:S02]  /*0230*/  LEA.HI R11, R6, R2, RZ, 0x3 ;  /* 0x00000002060b7211 */ /* 0x000fe400078f18ff */
[----:B------:R-:W-:Y:S01]  /*0240*/  LOP3.LUT R5, R0, 0x38, R18, 0xf8, !PT ;  /* 0x0000003800057812 */ /* 0x000fe200078ef812 */
[----:B------:R-:W-:Y:S01]  /*0250*/  IMAD.IADD R7, R7, 0x1, -R3 ;  /* 0x0000000107077824 */ /* 0x000fe200078e0a03 */
[----:B------:R-:W-:-:S02]  /*0260*/  SHF.R.U32.HI R4, RZ, 0x3, R0 ;  /* 0x00000003ff047819 */ /* 0x000fc40000011600 */
[----:B------:R-:W-:Y:S02]  /*0270*/  LOP3.LUT R0, R9, 0x1c0, RZ, 0xc0, !PT ;  /* 0x000001c009007812 */ /* 0x000fe400078ec0ff */
[----:B------:R-:W-:Y:S02]  /*0280*/  LOP3.LUT R3, R11, 0xfffffff8, RZ, 0xc0, !PT ;  /* 0xfffffff80b037812 */ /* 0x000fe400078ec0ff */
[----:B------:R-:W-:Y:S02]  /*0290*/  LEA.HI R6, R14, R16, RZ, 0x6 ;  /* 0x000000100e067211 */ /* 0x000fe400078f30ff */
[----:B------:R-:W-:Y:S01]  /*02a0*/  LOP3.LUT R5, R5, R4, RZ, 0x3c, !PT ;  /* 0x0000000405057212 */ /* 0x000fe200078e3cff */
[----:B------:R-:W-:Y:S01]  /*02b0*/  IMAD.IADD R9, R2, 0x1, -R3 ;  /* 0x0000000102097824 */ /* 0x000fe200078e0a03 */
[----:B------:R-:W-:Y:S01]  /*02c0*/  LOP3.LUT R4, R0, 0x8, R10, 0xf8, !PT ;  /* 0x0000000800047812 */ /* 0x000fe200078ef80a */
[----:B------:R-:W-:Y:S01]  /*02d0*/  IMAD.SHL.U32 R3, R6, 0x8, RZ ;  /* 0x0000000806037824 */ /* 0x000fe200078e00ff */
[----:B------:R-:W-:-:S02]  /*02e0*/  SHF.R.U32.HI R0, RZ, 0x3, R0 ;  /* 0x00000003ff007819 */ /* 0x000fc40000011600 */
[----:B------:R-:W-:Y:S02]  /*02f0*/  LEA.HI R10, R14, R16, RZ, 0x5 ;  /* 0x000000100e0a7211 */ /* 0x000fe400078f28ff */
[----:B------:R-:W-:Y:S02]  /*0300*/  LOP3.LUT R2, R12, 0xfffffffc, RZ, 0xc0, !PT ;  /* 0xfffffffc0c027812 */ /* 0x000fe400078ec0ff */
[----:B------:R-:W-:Y:S02]  /*0310*/  LOP3.LUT R14, R4, R0, RZ, 0x3c, !PT ;  /* 0x00000000040e7212 */ /* 0x000fe400078e3cff */
[----:B------:R-:W-:Y:S01]  /*0320*/  LOP3.LUT R0, R10, 0xffffffe0, RZ, 0xc0, !PT ;  /* 0xffffffe00a007812 */ /* 0x000fe200078ec0ff */
[C---:B------:R-:W-:Y:S01]  /*0330*/  IMAD.IADD R6, R16.reuse, 0x1, -R2 ;  /* 0x0000000110067824 */ /* 0x040fe200078e0a02 */
[----:B------:R-:W-:Y:S02]  /*0340*/  LOP3.LUT R248, R5, 0x7ffffe00, R3, 0xf8, !PT ;  /* 0x7ffffe0005f87812 */ /* 0x000fe400078ef803 */
[----:B------:R-:W-:Y:S01]  /*0350*/  LOP3.LUT R3, R7, 0x1, RZ, 0xc0, !PT ;  /* 0x0000000107037812 */ /* 0x000fe200078ec0ff */
[----:B------:R-:W-:Y:S01]  /*0360*/  IMAD.IADD R17, R16, 0x1, -R0 ;  /* 0x0000000110117824 */ /* 0x000fe200078e0a00 */
[--C-:B------:R-:W-:Y:S01]  /*0370*/  SHF.R.S32.HI R235, RZ, 0x5, R10.reuse ;  /* 0x00000005ffeb7819 */ /* 0x100fe2000001140a */
[----:B------:R-:W-:Y:S01]  /*0380*/  IMAD.SHL.U32 R248, R248, 0x2, RZ ;  /* 0x00000002f8f87824 */ /* 0x000fe200078e00ff */
[----:B------:R-:W-:-:S02]  /*0390*/  SHF.R.S32.HI R2, RZ, 0x1f, R10 ;  /* 0x0000001fff027819 */ /* 0x000fc4000001140a */
[----:B------:R-:W-:Y:S02]  /*03a0*/  LEA.HI R0, R6, R6, RZ, 0x1 ;  /* 0x0000000606007211 */ /* 0x000fe400078f08ff */
[----:B------:R-:W-:Y:S02]  /*03b0*/  ISETP.NE.U32.AND P0, PT, R3, 0x1, PT ;  /* 0x000000010300780c */ /* 0x000fe40003f05070 */
[----:B------:R-:W-:Y:S02]  /*03c0*/  LEA.HI R3, R2, R235, RZ, 0x2 ;  /* 0x000000eb02037211 */ /* 0x000fe400078f10ff */
[C---:B------:R-:W-:Y:S01]  /*03d0*/  LOP3.LUT R2, R0.reuse, 0x1ffffffe, RZ, 0xc0, !PT ;  /* 0x1ffffffe00027812 */ /* 0x040fe200078ec0ff */
[----:B------:R-:W-:Y:S01]  /*03e0*/  IMAD.SHL.U32 R0, R0, 0x20, RZ ;  /* 0x0000002000007824 */ /* 0x000fe200078e00ff */
[----:B------:R-:W-:Y:S02]  /*03f0*/  LOP3.LUT R3, R3, 0xffffffc, RZ, 0xc0, !PT ;  /* 0x0ffffffc03037812 */ /* 0x000fe400078ec0ff */
[----:B------:R-:W-:Y:S01]  /*0400*/  SHF.R.S32.HI R10, RZ, 0x1f, R17 ;  /* 0x0000001fff0a7819 */ /* 0x000fe20000011411 */
[----:B------:R-:W-:Y:S01]  /*0410*/  IMAD.IADD R2, R6, 0x1, -R2 ;  /* 0x0000000106027824 */ /* 0x000fe200078e0a02 */
[----:B------:R-:W-:Y:S01]  /*0420*/  LOP3.LUT R0, R0, 0xffffffc0, RZ, 0xc0, !PT ;  /* 0xffffffc000007812 */ /* 0x000fe200078ec0ff */
[----:B------:R-:W-:Y:S01]  /*0430*/  IMAD.IADD R5, R235, 0x1, -R3 ;  /* 0x00000001eb057824 */ /* 0x000fe200078e0a03 */
[----:B------:R-:W-:Y:S01]  /*0440*/  LEA.HI R10, R10, R17, RZ, 0x2 ;  /* 0x000000110a0a7211 */ /* 0x000fe200078f10ff */
[----:B------:R-:W-:Y:S01]  /*0450*/  IMAD.SHL.U32 R3, R9, 0x40, RZ ;  /* 0x0000004009037824 */ /* 0x000fe200078e00ff */
[----:B------:R-:W-:Y:S01]  /*0460*/  R2P PR, R7, 0x6 ;  /* 0x0000000607007804 */ /* 0x000fe20000000000 */
[----:B------:R-:W-:Y:S01]  /*0470*/  IMAD R12, R2, 0x8, R0 ;  /* 0x00000008020c7824 */ /* 0x000fe200078e0200 */
[----:B------:R-:W-:Y:S01]  /*0480*/  SHF.R.S32.HI R4, RZ, 0x2, R10 ;  /* 0x00000002ff047819 */ /* 0x000fe2000001140a */
[----:B------:R-:W-:Y:S01]  /*0490*/  IMAD.SHL.U32 R2, R13, 0x8, RZ ;  /* 0x000000080d027824 */ /* 0x000fe200078e00ff */
[----:B------:R-:W-:Y:S01]  /*04a0*/  LOP3.LUT R0, R3, 0x1c0, RZ, 0xc0, !PT ;  /* 0x000001c003007812 */ /* 0x000fe200078ec0ff */
[----:B------:R-:W-:Y:S01]  /*04b0*/  IMAD.SHL.U32 R3, R7, 0x40, RZ ;  /* 0x0000004007037824 */ /* 0x000fe200078e00ff */
[----:B------:R-:W-:Y:S01]  /*04c0*/  SHF.R.S32.HI R19, RZ, 0x1f, R18 ;  /* 0x0000001fff137819 */ /* 0x000fe20000011412 */
[----:B------:R-:W-:Y:S01]  /*04d0*/  IMAD R16, R5, 0x10, R4 ;  /* 0x0000001005107824 */ /* 0x000fe200078e0204 */
[----:B------:R-:W-:Y:S01]  /*04e0*/  LOP3.LUT R2, R0, 0x8, R2, 0xf8, !PT ;  /* 0x0000000800027812 */ /* 0x000fe200078ef802 */
[----:B------:R-:W-:Y:S01]  /*04f0*/  IMAD.SHL.U32 R235, R235, 0x400, RZ ;  /* 0x00000400ebeb7824 */ /* 0x000fe200078e00ff */
[----:B------:R-:W-:Y:S01]  /*0500*/  LOP3.LUT R3, R3, 0x1c0, RZ, 0xc0, !PT ;  /* 0x000001c003037812 */ /* 0x000fe200078ec0ff */
[----:B------:R-:W-:Y:S01]  /*0510*/  IMAD.SHL.U32 R5, R11, 0x40, RZ ;  /* 0x000000400b057824 */ /* 0x000fe200078e00ff */
[----:B------:R-:W-:Y:S01]  /*0520*/  SHF.R.U32.HI R0, RZ, 0x3, R0 ;  /* 0x00000003ff007819 */ /* 0x000fe20000011600 */
[----:B------:R-:W-:Y:S01]  /*0530*/  IMAD R4, R6, 0x2, R235 ;  /* 0x0000000206047824 */ /* 0x000fe200078e02eb */
[----:B------:R-:W-:Y:S01]  /*0540*/  LEA.HI R3, R3, R3, RZ, 0x1d ;  /* 0x0000000303037211 */ /* 0x000fe200078fe8ff */
[----:B------:R-:W-:Y:S01]  /*0550*/  STL [R1+0x88], R16 ;  /* 0x0000881001007387 */ /* 0x000fe20000100800 */
[----:B------:R-:W-:Y:S01]  /*0560*/  LOP3.LUT R229, R2, R0, RZ, 0x3c, !PT ;  /* 0x0000000002e57212 */ /* 0x000fe200078e3cff */
[----:B------:R-:W-:Y:S01]  /*0570*/  IMAD.MOV.U32 R6, RZ, RZ, 0x20 ;  /* 0x00000020ff067424 */ /* 0x000fe200078e00ff */
[----:B------:R-:W-:Y:S01]  /*0580*/  LOP3.LUT R2, R5, 0xfffffe00, RZ, 0xc0, !PT ;  /* 0xfffffe0005027812 */ /* 0x000fe200078ec0ff */
[----:B------:R-:W-:Y:S01]  /*0590*/  IMAD.IADD R5, R4, 0x1, R3 ;  /* 0x0000000104057824 */ /* 0x000fe200078e0203 */
[----:B------:R-:W-:Y:S01]  /*05a0*/  IADD3 R3, R18, 0x40, RZ ;  /* 0x0000004012037810 */ /* 0x000fe20007ffe0ff */
[----:B------:R-:W-:Y:S01]  /*05b0*/  IMAD R4, R8, 0x10, R20 ;  /* 0x0000001008047824 */ /* 0x000fe200078e0214 */
[CC--:B------:R-:W-:Y:S01]  /*05c0*/  IADD3 R235, R229.reuse, R2.reuse, R235 ;  /* 0x00000002e5eb7210 */ /* 0x0c0fe20007ffe0eb */
[----:B------:R-:W-:Y:S01]  /*05d0*/  STL [R1+0x5c], R15 ;  /* 0x00005c0f01007387 */ /* 0x000fe20000100800 */
[----:B------:R-:W-:Y:S01]  /*05e0*/  LOP3.LUT R229, R229, R2, RZ, 0xfc, !PT ;  /* 0x00000002e5e57212 */ /* 0x000fe200078efcff */
[----:B------:R-:W-:Y:S01]  /*05f0*/  IMAD R0, R13, 0x200, R14 ;  /* 0x000002000d007824 */ /* 0x000fe200078e020e */
[----:B------:R-:W-:Y:S01]  /*0600*/  LOP3.LUT R2, R10, 0x7ffffffc, RZ, 0xc0, !PT ;  /* 0x7ffffffc0a027812 */ /* 0x000fe200078ec0ff */
[----:B------:R1:W-:Y:S01]  /*0610*/  STL [R1+0x80], R4 ;  /* 0x0000800401007387 */ /* 0x0003e20000100800 */
[----:B------:R-:W-:-:S02]  /*0620*/  SHF.R.S32.HI R7, RZ, 0x1f, R3 ;  /* 0x0000001fff077819 */ /* 0x000fc40000011403 */
[----:B------:R-:W-:Y:S01]  /*0630*/  LEA R5, R5, 0x80, 0x1 ;  /* 0x0000008005057811 */ /* 0x000fe200078e08ff */
[----:B------:R2:W-:Y:S01]  /*0640*/  STL [R1+0x3c], R3 ;  /* 0x00003c0301007387 */ /* 0x0005e20000100800 */
[C---:B------:R-:W-:Y:S02]  /*0650*/  LOP3.LUT P4, RZ, R8.reuse, 0x2, RZ, 0xc0, !PT ;  /* 0x0000000208ff7812 */ /* 0x040fe4000788c0ff */
[----:B------:R-:W-:Y:S01]  /*0660*/  LOP3.LUT P3, RZ, R8, 0x4, RZ, 0xc0, !PT ;  /* 0x0000000408ff7812 */ /* 0x000fe2000786c0ff */
[----:B------:R-:W-:Y:S01]  /*0670*/  STL.64 [R1+0x10], R18 ;  /* 0x0000101201007387 */ /* 0x000fe20000100a00 */
[C---:B------:R-:W-:Y:S02]  /*0680*/  LOP3.LUT P6, RZ, R9.reuse, 0x2, RZ, 0xc0, !PT ;  /* 0x0000000209ff7812 */ /* 0x040fe400078cc0ff */
[----:B------:R-:W-:Y:S01]  /*0690*/  LOP3.LUT P5, RZ, R9, 0x4, RZ, 0xc0, !PT ;  /* 0x0000000409ff7812 */ /* 0x000fe200078ac0ff */
[----:B------:R3:W-:Y:S01]  /*06a0*/  STL [R1+0x48], R7 ;  /* 0x0000480701007387 */ /* 0x0007e20000100800 */
[----:B------:R-:W-:-:S02]  /*06b0*/  LEA R228, R0, 0x4100, 0x1 ;  /* 0x0000410000e47811 */ /* 0x000fc400078e08ff */
[----:B------:R-:W-:Y:S02]  /*06c0*/  SEL R231, R232, 0xffffffc0, !P3 ;  /* 0xffffffc0e8e77807 */ /* 0x000fe40005800000 */
[----:B------:R-:W-:Y:S02]  /*06d0*/  SEL R0, R6, 0xffffffe0, !P6 ;  /* 0xffffffe006007807 */ /* 0x000fe40007000000 */
[----:B------:R-:W-:Y:S01]  /*06e0*/  LEA R235, R235, 0x8100, 0x1 ;  /* 0x00008100ebeb7811 */ /* 0x000fe200078e08ff */
[C---:B------:R-:W-:Y:S01]  /*06f0*/  IMAD.IADD R234, R228.reuse, 0x1, R231 ;  /* 0x00000001e4ea7824 */ /* 0x040fe200078e02e7 */
[----:B------:R-:W-:Y:S02]  /*0700*/  LEA R229, R229, 0x100, 0x1 ;  /* 0x00000100e5e57811 */ /* 0x000fe400078e08ff */
[----:B------:R-:W-:Y:S01]  /*0710*/  IADD3 R239, R228, 0x20, RZ ;  /* 0x00000020e4ef7810 */ /* 0x000fe20007ffe0ff */
[----:B------:R-:W-:Y:S01]  /*0720*/  IMAD.IADD R237, R235, 0x1, R0 ;  /* 0x00000001ebed7824 */ /* 0x000fe200078e0200 */
[----:B-1----:R-:W-:Y:S01]  /*0730*/  SEL R4, R6, 0xffffffe0, !P1 ;  /* 0xffffffe006047807 */ /* 0x002fe20004800000 */
[----:B------:R-:W-:Y:S01]  /*0740*/  IMAD.IADD R230, R0, 0x1, R229 ;  /* 0x0000000100e67824 */ /* 0x000fe200078e02e5 */
[----:B------:R-:W-:Y:S01]  /*0750*/  @P4 IADD3 R239, R228, -0x20, RZ ;  /* 0xffffffe0e4ef4810 */ /* 0x000fe20007ffe0ff */
[----:B--2---:R-:W-:Y:S01]  /*0760*/  IMAD.IADD R3, R17, 0x1, -R2 ;  /* 0x0000000111037824 */ /* 0x004fe200078e0a02 */
[C---:B------:R-:W-:Y:S01]  /*0770*/  SEL R2, R232.reuse, 0xffffffc0, !P2 ;  /* 0xffffffc0e8027807 */ /* 0x040fe20005000000 */
[----:B------:R-:W-:Y:S01]  /*0780*/  IMAD.IADD R8, R5, 0x1, R4 ;  /* 0x0000000105087824 */ /* 0x000fe200078e0204 */
[----:B------:R-:W-:Y:S01]  /*0790*/  SEL R232, R232, 0xffffffc0, !P5 ;  /* 0xffffffc0e8e87807 */ /* 0x000fe20006800000 */
[----:B------:R-:W-:Y:S01]  /*07a0*/  IMAD.SHL.U32 R3, R3, 0x2, RZ ;  /* 0x0000000203037824 */ /* 0x000fe200078e00ff */
[----:B------:R-:W-:Y:S01]  /*07b0*/  IADD3 R247, R239, 0x800, RZ ;  /* 0x00000800eff77810 */ /* 0x000fe20007ffe0ff */
[----:B------:R-:W-:Y:S01]  /*07c0*/  IMAD.IADD R231, R231, 0x1, R239 ;  /* 0x00000001e7e77824 */ /* 0x000fe200078e02ef */
[C---:B------:R-:W-:Y:S01]  /*07d0*/  IADD3 R246, R239.reuse, 0x1000, RZ ;  /* 0x00001000eff67810 */ /* 0x040fe20007ffe0ff */
[----:B---3--:R-:W-:Y:S01]  /*07e0*/  IMAD.IADD R7, R16, 0x1, R12 ;  /* 0x0000000110077824 */ /* 0x008fe200078e020c */
[----:B------:R-:W-:Y:S01]  /*07f0*/  IADD3 R245, R239, 0x1800, RZ ;  /* 0x00001800eff57810 */ /* 0x000fe20007ffe0ff */
[--C-:B------:R-:W-:Y:S01]  /*0800*/  IMAD.IADD R236, R235, 0x1, R232.reuse ;  /* 0x00000001ebec7824 */ /* 0x100fe200078e02e8 */
[----:B------:R-:W-:Y:S01]  /*0810*/  IADD3 R244, R239, 0x2000, RZ ;  /* 0x00002000eff47810 */ /* 0x000fe20007ffe0ff */
[----:B------:R-:W-:Y:S01]  /*0820*/  IMAD.IADD R233, R232, 0x1, R229 ;  /* 0x00000001e8e97824 */ /* 0x000fe200078e02e5 */
[----:B------:R1:W-:Y:S01]  /*0830*/  STL [R1+0x58], R7 ;  /* 0x0000580701007387 */ /* 0x0003e20000100800 */
[----:B------:R-:W-:Y:S01]  /*0840*/  IMAD.IADD R238, R237, 0x1, R232 ;  /* 0x00000001edee7824 */ /* 0x000fe200078e02e8 */
[C---:B------:R-:W-:Y:S01]  /*0850*/  IADD3 R243, R239.reuse, 0x2800, RZ ;  /* 0x00002800eff37810 */ /* 0x040fe20007ffe0ff */
[----:B------:R-:W-:Y:S01]  /*0860*/  IMAD.IADD R240, R0, 0x1, R236 ;  /* 0x0000000100f07824 */ /* 0x000fe200078e02ec */
[----:B------:R2:W-:Y:S01]  /*0870*/  STL [R1+0x54], R3 ;  /* 0x0000540301007387 */ /* 0x0005e20000100800 */
[C---:B------:R-:W-:Y:S01]  /*0880*/  IADD3 R242, R239.reuse, 0x3000, RZ ;  /* 0x00003000eff27810 */ /* 0x040fe20007ffe0ff */
[----:B------:R-:W-:Y:S01]  /*0890*/  IMAD.IADD R232, R232, 0x1, R230 ;  /* 0x00000001e8e87824 */ /* 0x000fe200078e02e6 */
[----:B------:R-:W-:Y:S01]  /*08a0*/  IADD3 R241, R239, 0x3800, RZ ;  /* 0x00003800eff17810 */ /* 0x000fe20007ffe0ff */
[----:B------:R-:W-:Y:S01]  /*08b0*/  STL [R1+0x60], R5 ;  /* 0x0000600501007387 */ /* 0x000fe20000100800 */
[----:B-1----:R-:W-:-:S02]  /*08c0*/  IADD3 R7, R5, -0x10, RZ ;  /* 0xfffffff005077810 */ /* 0x002fc40007ffe0ff */
[C---:B------:R-:W-:Y:S01]  /*08d0*/  @P0 IADD3 R7, R5.reuse, 0x10, RZ ;  /* 0x0000001005070810 */ /* 0x040fe20007ffe0ff */
[----:B--2---:R-:W-:-:S05]  /*08e0*/  IMAD.IADD R3, R5, 0x1, R2 ;  /* 0x0000000105037824 */ /* 0x004fca00078e0202 */
[----:B------:R1:W-:Y:S04]  /*08f0*/  STL [R1+0x7c], R3 ;  /* 0x00007c0301007387 */ /* 0x0003e80000100800 */
[----:B------:R-:W-:Y:S01]  /*0900*/  STL [R1+0x6c], R8 ;  /* 0x00006c0801007387 */ /* 0x000fe20000100800 */
[----:B-1----:R-:W-:-:S05]  /*0910*/  IMAD.IADD R3, R8, 0x1, R2 ;  /* 0x0000000108037824 */ /* 0x002fca00078e0202 */
[----:B------:R1:W-:Y:S04]  /*0920*/  STL [R1+0x78], R3 ;  /* 0x0000780301007387 */ /* 0x0003e80000100800 */
[----:B------:R2:W-:Y:S01]  /*0930*/  STL [R1+0x64], R7 ;  /* 0x0000640701007387 */ /* 0x0005e20000100800 */
[--C-:B-1----:R-:W-:Y:S02]  /*0940*/  IMAD.IADD R3, R4, 0x1, R7.reuse ;  /* 0x0000000104037824 */ /* 0x102fe400078e0207 */
[----:B------:R-:W-:Y:S02]  /*0950*/  IMAD.IADD R4, R2, 0x1, R7 ;  /* 0x0000000102047824 */ /* 0x000fe400078e0207 */
[----:B------:R-:W-:Y:S01]  /*0960*/  IMAD.IADD R2, R3, 0x1, R2 ;  /* 0x0000000103027824 */ /* 0x000fe200078e0202 */
[----:B------:R2:W-:Y:S04]  /*0970*/  STL [R1+0x68], R3 ;  /* 0x0000680301007387 */ /* 0x0005e80000100800 */
[----:B------:R2:W-:Y:S04]  /*0980*/  STL [R1+0x74], R4 ;  /* 0x0000740401007387 */ /* 0x0005e80000100800 */
[----:B------:R2:W-:Y:S02]  /*0990*/  STL [R1+0x70], R2 ;  /* 0x0000700201007387 */ /* 0x0005e40000100800 */
.L_x_1433:
        /* <DEDUP_REMOVED lines=19> */
.L_x_1345:
[----:B------:R-:W-:-:S04]  /*0ad0*/  MOV R0, c[0x0][0x554] ;  /* 0x0001550000007a02 */ /* 0x000fc80000000f00 */
[----:B------:R-:W-:Y:S02]  /*0ae0*/  ISETP.NE.AND P0, PT, R0, 0x1, PT ;  /* 0x000000010000780c */ /* 0x000fe40003f05270 */
[----:B------:R-:W-:-:S11]  /*0af0*/  MOV R0, R2 ;  /* 0x0000000200007202 */ /* 0x000fd60000000f00 */
[----:B------:R-:W-:-:S05]  /*0b00*/  @P0 IMAD.HI.U32 R4, R2, c[0x0][0x558], RZ ;  /* 0x0001560002040a27 */ /* 0x000fca00078e00ff */
[----:B------:R-:W-:-:S05]  /*0b10*/  @P0 SHF.R.U32.HI R0, RZ, c[0x0][0x55c], R4 ;  /* 0x00015700ff000a19 */ /* 0x000fca0000011604 */
[----:B------:R-:W-:Y:S02]  /*0b20*/  IMAD R4, R0, c[0x0][0x554], RZ ;  /* 0x0001550000047a24 */ /* 0x000fe400078e02ff */
.L_x_1346:
[----:B------:R-:W-:Y:S05]  /*0b30*/  BSYNC B0 ;  /* 0x0000000000007941 */ /* 0x000fea0003800000 */
.L_x_1344:
[----:B------:R-:W-:Y:S01]  /*0b40*/  IMAD.MOV.U32 R5, RZ, RZ, c[0x0][0x2c4] ;  /* 0x0000b100ff057624 */ /* 0x000fe200078e00ff */
[----:B------:R-:W-:Y:S01]  /*0b50*/  LOP3.LUT R0, RZ, R0, RZ, 0x33, !PT ;  /* 0x00000000ff007212 */ /* 0x000fe200078e33ff */
[----:B------:R-:W-:Y:S01]  /*0b60*/  IMAD.MOV.U32 R6, RZ, RZ, c[0x0][0x548] ;  /* 0x00015200ff067624 */ /* 0x000fe200078e00ff */
[----:B------:R-:W-:Y:S01]  /*0b70*/  ULDC UR5, c[0x0][0x1d0] ;  /* 0x0000740000057ab9 */ /* 0x000fe20000000800 */
[----:B------:R-:W-:Y:S01]  /*0b80*/  IMAD.IADD R2, R2, 0x1, -R4 ;  /* 0x0000000102027824 */ /* 0x000fe200078e0a04 */
[----:B------:R-:W-:Y:S01]  /*0b90*/  ISETP.NE.AND P4, PT, R5, 0x1, PT ;  /* 0x000000010500780c */ /* 0x000fe20003f85270 */
[----:B------:R-:W-:Y:S01]  /*0ba0*/  IMAD.MOV.U32 R5, RZ, RZ, 0x40 ;  /* 0x00000040ff057424 */ /* 0x000fe200078e00ff */
[----:B------:R-:W-:Y:S01]  /*0bb0*/  IADD3 R0, R0, c[0x0][0x53c], RZ ;  /* 0x00014f0000007a10 */ /* 0x000fe20007ffe0ff */
[----:B------:R-:W-:Y:S01]  /*0bc0*/  IMAD R2, R3, c[0x0][0x554], R2 ;  /* 0x0001550003027a24 */ /* 0x000fe200078e0202 */
[----:B------:R-:W-:Y:S01]  /*0bd0*/  ISETP.NE.AND P0, PT, R6, 0x1, PT ;  /* 0x000000010600780c */ /* 0x000fe20003f05270 */
[----:B------:R-:W-:Y:S01]  /*0be0*/  UIADD3 UR5, UR5, 0x3f, URZ ;  /* 0x0000003f05057890 */ /* 0x000fe2000fffe03f */
[----:B------:R-:W-:Y:S01]  /*0bf0*/  SHF.L.U32 R62, R0, 0x7, RZ ;  /* 0x00000007003e7819 */ /* 0x000fe200000006ff */
[----:B------:R-:W-:Y:S01]  /*0c00*/  CS2R R126, SRZ ;  /* 0x00000000007e7805 */ /* 0x000fe2000001ff00 */
[----:B------:R-:W-:Y:S01]  /*0c10*/  MOV R63, R2 ;  /* 0x00000002003f7202 */ /* 0x000fe20000000f00 */
[----:B------:R-:W-:Y:S01]  /*0c20*/  USHF.R.S32.HI UR4, URZ, 0x1f, UR5 ;  /* 0x0000001f3f047899 */ /* 0x000fe20008011405 */
[----:B------:R-:W-:Y:S01]  /*0c30*/  IADD3 R0, R62, 0x7f, RZ ;  /* 0x0000007f3e007810 */ /* 0x000fe20007ffe0ff */
[----:B------:R1:W-:Y:S01]  /*0c40*/  STL [R1+0x44], R62 ;  /* 0x0000443e01007387 */ /* 0x0003e20000100800 */
[----:B------:R-:W-:Y:S01]  /*0c50*/  CS2R R124, SRZ ;  /* 0x00000000007c7805 */ /* 0x000fe2000001ff00 */
[----:B------:R-:W-:Y:S01]  /*0c60*/  ULEA.HI UR4, UR4, UR5, URZ, 0x6 ;  /* 0x0000000504047291 */ /* 0x000fe2000f8f303f */
[----:B------:R-:W-:Y:S01]  /*0c70*/  CS2R R130, SRZ ;  /* 0x0000000000827805 */ /* 0x000fe2000001ff00 */
[----:B------:R-:W-:Y:S01]  /*0c80*/  @P4 IMAD.HI.U32 R3, R0, c[0x0][0x2c8], RZ ;  /* 0x0000b20000034a27 */ /* 0x000fe200078e00ff */
[----:B------:R-:W-:Y:S01]  /*0c90*/  CS2R R128, SRZ ;  /* 0x0000000000807805 */ /* 0x000fe2000001ff00 */
[----:B------:R-:W-:Y:S01]  /*0ca0*/  USHF.R.S32.HI UR4, URZ, 0x6, UR4 ;  /* 0x000000063f047899 */ /* 0x000fe20008011404 */
[----:B------:R-:W-:Y:S01]  /*0cb0*/  MOV R122, RZ ;  /* 0x000000ff007a7202 */ /* 0x000fe20000000f00 */
[----:B------:R-:W-:Y:S01]  /*0cc0*/  @P0 IMAD.HI.U32 R4, R2, c[0x0][0x54c], RZ ;  /* 0x0001530002040a27 */ /* 0x000fe200078e00ff */
[----:B------:R-:W-:Y:S01]  /*0cd0*/  @P4 SHF.R.U32.HI R0, RZ, c[0x0][0x2cc], R3 ;  /* 0x0000b300ff004a19 */ /* 0x000fe20000011603 */
[----:B------:R-:W-:Y:S01]  /*0ce0*/  CS2R R120, SRZ ;  /* 0x0000000000787805 */ /* 0x000fe2000001ff00 */
[----:B------:R-:W-:Y:S01]  /*0cf0*/  IADD3 R3, R5, -c[0x0][0x168], RZ ;  /* 0x80005a0005037a10 */ /* 0x000fe20007ffe0ff */
[----:B------:R-:W-:Y:S01]  /*0d00*/  IMAD.MOV.U32 R5, RZ, RZ, RZ ;  /* 0x000000ffff057224 */ /* 0x000fe200078e00ff */
[----:B------:R-:W-:Y:S01]  /*0d10*/  @P0 SHF.R.U32.HI R63, RZ, c[0x0][0x550], R4 ;  /* 0x00015400ff3f0a19 */ /* 0x000fe20000011604 */
[----:B------:R-:W-:Y:S01]  /*0d20*/  CS2R R118, SRZ ;  /* 0x0000000000767805 */ /* 0x000fe2000001ff00 */
[----:B------:R-:W-:Y:S01]  /*0d30*/  IADD3 R0, R0, c[0x0][0x1d0], R3 ;  /* 0x0000740000007a10 */ /* 0x000fe20007ffe003 */
[----:B------:R-:W-:Y:S01]  /*0d40*/  CS2R R116, SRZ ;  /* 0x0000000000747805 */ /* 0x000fe2000001ff00 */
[----:B------:R-:W-:Y:S01]  /*0d50*/  IMAD.MOV.U32 R9, RZ, RZ, RZ ;  /* 0x000000ffff097224 */ /* 0x000fe200078e00ff */
[----:B------:R1:W-:Y:S01]  /*0d60*/  STL [R1+0x50], R63 ;  /* 0x0000503f01007387 */ /* 0x0003e20000100800 */
[----:B------:R-:W-:Y:S01]  /*0d70*/  IMAD.MOV R3, RZ, RZ, -R63 ;  /* 0x000000ffff037224 */ /* 0x000fe200078e0a3f */
[----:B------:R-:W-:Y:S01]  /*0d80*/  SHF.R.S32.HI R4, RZ, 0x1f, R0 ;  /* 0x0000001fff047819 */ /* 0x000fe20000011400 */
        /* <DEDUP_REMOVED lines=10> */
[----:B------:R-:W-:Y:S01]  /*0e30*/  IMAD.MOV.U32 R112, RZ, RZ, RZ ;  /* 0x000000ffff707224 */ /* 0x000fe200078e00ff */
[----:B------:R-:W-:Y:S01]  /*0e40*/  IMNMX R7, R2, UR4, PT ;  /* 0x0000000402077c17 */ /* 0x000fe2000b800200 */
[----:B------:R-:W-:Y:S01]  /*0e50*/  CS2R R14, SRZ ;  /* 0x00000000000e7805 */ /* 0x000fe2000001ff00 */
[----:B------:R-:W-:Y:S01]  /*0e60*/  MOV R106, RZ ;  /* 0x000000ff006a7202 */ /* 0x000fe20000000f00 */
[----:B------:R-:W-:Y:S01]  /*0e70*/  IMAD.MOV.U32 R104, RZ, RZ, RZ ;  /* 0x000000ffff687224 */ /* 0x000fe200078e00ff */
[----:B------:R-:W-:Y:S01]  /*0e80*/  ISETP.GE.AND P0, PT, R7, 0x1, PT ;  /* 0x000000010700780c */ /* 0x000fe20003f06270 */
[----:B------:R1:W-:Y:S01]  /*0e90*/  STL [R1+0x8], R7 ;  /* 0x0000080701007387 */ /* 0x0003e20000100800 */
[----:B------:R-:W-:Y:S01]  /*0ea0*/  IMAD.MOV.U32 R102, RZ, RZ, RZ ;  /* 0x000000ffff667224 */ /* 0x000fe200078e00ff */
[----:B------:R-:W-:Y:S01]  /*0eb0*/  CS2R R16, SRZ ;  /* 0x0000000000107805 */ /* 0x000fe2000001ff00 */
        /* <DEDUP_REMOVED lines=69> */
[----:B------:R-:W-:Y:S01]  /*1310*/  MOV R60, RZ ;  /* 0x000000ff003c7202 */ /* 0x000fe20000000f00 */
[----:B------:R-:W-:Y:S01]  /*1320*/  CS2R R58, SRZ ;  /* 0x00000000003a7805 */ /* 0x000fe2000001ff00 */
[----:B------:R-:W-:Y:S05]  /*1330*/  @!P0 BRA `(.L_x_1347) ;  /* 0x0000e65000008947 */ /* 0x000fea0003800000 */
[----:B-1----:R-:W2:Y:S01]  /*1340*/  LDL R8, [R1+0x80] ;  /* 0x0000800001087983 */ /* 0x002ea20000100800 */
[----:B------:R-:W-:-:S03]  /*1350*/  ISETP.NE.U32.AND P0, PT, RZ, c[0x0][0x340], PT ;  /* 0x0000d000ff007a0c */ /* 0x000fc60003f05070 */
[----:B------:R-:W3:Y:S01]  /*1360*/  LDL.64 R64, [R1+0x10] ;  /* 0x0000100001407983 */ /* 0x000ee20000100a00 */
[----:B------:R-:W-:-:S03]  /*1370*/  ISETP.NE.AND.EX P0, PT, RZ, c[0x0][0x344], PT, P0 ;  /* 0x0000d100ff007a0c */ /* 0x000fc60003f05300 */
[----:B------:R-:W4:Y:S10]  /*1380*/  LDL R15, [R1+0x3c] ;  /* 0x00003c00010f7983 */ /* 0x000f340000100800 */
[----:B------:R-:W-:-:S05]  /*1390*/  @P0 MOV R2, 0x4 ;  /* 0x0000000400020802 */ /* 0x000fca0000000f00 */
[----:B------:R-:W-:-:S05]  /*13a0*/  @P0 IMAD.WIDE R2, R63, R2, c[0x0][0x340] ;  /* 0x0000d0003f020625 */ /* 0x000fca00078e0202 */
[----:B------:R1:W5:Y:S01]  /*13b0*/  @P0 LDG.E R14, [R2.64] ;  /* 0x00000006020e0981 */ /* 0x000362000c1e1900 */
[----:B------:R-:W-:-:S03]  /*13c0*/  SHF.R.S32.HI R12, RZ, 0x1f, R66 ;  /* 0x0000001fff0c7819 */ /* 0x000fc60000011442 */
[----:B------:R-:W1:Y:S02]  /*13d0*/  S2R R7, SR_TID.X ;  /* 0x0000000000077919 */ /* 0x000e640000002100 */
[----:B------:R-:W-:Y:S01]  /*13e0*/  IMAD R4, R12, c[0x0][0x1b8], RZ ;  /* 0x00006e000c047a24 */ /* 0x000fe200078e02ff */
[----:B------:R-:W-:-:S03]  /*13f0*/  SHF.R.S32.HI R13, RZ, 0x1f, R63 ;  /* 0x0000001fff0d7819 */ /* 0x000fc6000001143f */
[----:B------:R-:W-:Y:S01]  /*1400*/  IMAD R4, R66, c[0x0][0x1bc], R4 ;  /* 0x00006f0042047a24 */ /* 0x000fe200078e0204 */
[----:B-1----:R-:W-:-:S04]  /*1410*/  SHF.R.S32.HI R61, RZ, 0x1f, R7 ;  /* 0x0000001fff3d7819 */ /* 0x002fc80000011407 */
[----:B------:R-:W-:-:S04]  /*1420*/  LEA.HI R61, R61, R7, RZ, 0x3 ;  /* 0x000000073d3d7211 */ /* 0x000fc800078f18ff */
[----:B------:R-:W-:-:S04]  /*1430*/  SHF.R.S32.HI R61, RZ, 0x3, R61 ;  /* 0x00000003ff3d7819 */ /* 0x000fc8000001143d */
[----:B------:R-:W-:-:S05]  /*1440*/  SHF.R.S32.HI R11, RZ, 0x1f, R61 ;  /* 0x0000001fff0b7819 */ /* 0x000fca000001143d */
[----:B------:R-:W-:Y:S02]  /*1450*/  IMAD R5, R11, c[0x0][0x1e0], RZ ;  /* 0x000078000b057a24 */ /* 0x000fe400078e02ff */
[----:B------:R-:W-:Y:S02]  /*1460*/  IMAD R10, R13, c[0x0][0x1c0], RZ ;  /* 0x000070000d0a7a24 */ /* 0x000fe400078e02ff */
[----:B------:R-:W-:Y:S02]  /*1470*/  IMAD R9, R61, c[0x0][0x1e4], R5 ;  /* 0x000079003d097a24 */ /* 0x000fe400078e0205 */
[----:B------:R-:W-:-:S04]  /*1480*/  IMAD R11, R11, c[0x0][0x208], RZ ;  /* 0x000082000b0b7a24 */ /* 0x000fc800078e02ff */
[----:B------:R-:W-:Y:S01]  /*1490*/  IMAD R11, R61, c[0x0][0x20c], R11 ;  /* 0x000083003d0b7a24 */ /* 0x000fe200078e020b */
[----:B--2---:R-:W-:-:S05]  /*14a0*/  IADD3 R8, R8, R62, RZ ;  /* 0x0000003e08087210 */ /* 0x004fca0007ffe0ff */
[----:B------:R-:W-:Y:S01]  /*14b0*/  @P4 IMAD.HI.U32 R2, R8, c[0x0][0x2c8], RZ ;  /* 0x0000b20008024a27 */ /* 0x000fe200078e00ff */
[----:B------:R-:W-:-:S04]  /*14c0*/  MOV R0, R8 ;  /* 0x0000000800007202 */ /* 0x000fc80000000f00 */
[----:B------:R-:W-:Y:S01]  /*14d0*/  @P4 SHF.R.U32.HI R0, RZ, c[0x0][0x2cc], R2 ;  /* 0x0000b300ff004a19 */ /* 0x000fe20000011602 */
[----:B------:R-:W-:-:S04]  /*14e0*/  IMAD.WIDE.U32 R2, R66, c[0x0][0x1b8], RZ ;  /* 0x00006e0042027a25 */ /* 0x000fc800078e00ff */
[----:B---3--:R-:W-:Y:S01]  /*14f0*/  IMAD.WIDE.U32 R6, R61, c[0x0][0x1e0], R64 ;  /* 0x000078003d067a25 */ /* 0x008fe200078e0040 */
[----:B------:R-:W-:-:S04]  /*1500*/  IADD3 R3, R3, R4, RZ ;  /* 0x0000000403037210 */ /* 0x000fc80007ffe0ff */
[----:B------:R-:W-:Y:S01]  /*1510*/  IADD3 R7, R7, R9, RZ ;  /* 0x0000000907077210 */ /* 0x000fe20007ffe0ff */
[C---:B------:R-:W-:Y:S02]  /*1520*/  IMAD R9, R63.reuse, c[0x0][0x1c4], R10 ;  /* 0x000071003f097a24 */ /* 0x040fe400078e020a */
[----:B------:R-:W-:-:S04]  /*1530*/  IMAD.WIDE.U32 R2, R63, c[0x0][0x1c0], R2 ;  /* 0x000070003f027a25 */ /* 0x000fc800078e0002 */
[----:B------:R-:W-:Y:S01]  /*1540*/  IMAD.WIDE.U32 R4, R61, c[0x0][0x208], R64 ;  /* 0x000082003d047a25 */ /* 0x000fe200078e0040 */
[----:B------:R-:W-:Y:S02]  /*1550*/  IADD3 R3, R3, R9, RZ ;  /* 0x0000000903037210 */ /* 0x000fe40007ffe0ff */
[----:B------:R-:W-:Y:S02]  /*1560*/  SHF.R.S32.HI R9, RZ, 0x1f, R0 ;  /* 0x0000001fff097819 */ /* 0x000fe40000011400 */
[----:B------:R-:W-:Y:S01]  /*1570*/  IADD3 R5, R5, R11, RZ ;  /* 0x0000000b05057210 */ /* 0x000fe20007ffe0ff */
[----:B------:R-:W-:Y:S01]  /*1580*/  IMAD R11, R12, c[0x0][0x1e8], RZ ;  /* 0x00007a000c0b7a24 */ /* 0x000fe200078e02ff */
[----:B------:R-:W-:Y:S01]  /*1590*/  IADD3 R10, -R0, RZ, RZ ;  /* 0x000000ff000a7210 */ /* 0x000fe20007ffe1ff */
[----:B------:R-:W-:Y:S02]  /*15a0*/  IMAD R12, R12, c[0x0][0x210], RZ ;  /* 0x000084000c0c7a24 */ /* 0x000fe400078e02ff */
[----:B------:R-:W-:-:S02]  /*15b0*/  IMAD R9, R9, c[0x0][0x1b0], RZ ;  /* 0x00006c0009097a24 */ /* 0x000fc400078e02ff */
[C---:B------:R-:W-:Y:S02]  /*15c0*/  IMAD R11, R66.reuse, c[0x0][0x1ec], R11 ;  /* 0x00007b00420b7a24 */ /* 0x040fe400078e020b */
[----:B------:R-:W-:-:S04]  /*15d0*/  IMAD.WIDE.U32 R6, R66, c[0x0][0x1e8], R6 ;  /* 0x00007a0042067a25 */ /* 0x000fc800078e0006 */
[----:B------:R-:W-:Y:S02]  /*15e0*/  IMAD R10, R10, c[0x0][0x2c4], R8 ;  /* 0x0000b1000a0a7a24 */ /* 0x000fe400078e0208 */
[C---:B------:R-:W-:Y:S02]  /*15f0*/  IMAD R12, R66.reuse, c[0x0][0x214], R12 ;  /* 0x00008500420c7a24 */ /* 0x040fe400078e020c */
[----:B------:R-:W-:-:S04]  /*1600*/  IMAD.WIDE.U32 R4, R66, c[0x0][0x210], R4 ;  /* 0x0000840042047a25 */ /* 0x000fc800078e0004 */
[C---:B------:R-:W-:Y:S02]  /*1610*/  IMAD R8, R0.reuse, c[0x0][0x1b4], R9 ;  /* 0x00006d0000087a24 */ /* 0x040fe400078e0209 */
[----:B------:R-:W-:Y:S01]  /*1620*/  IMAD.WIDE.U32 R2, R0, c[0x0][0x1b0], R2 ;  /* 0x00006c0000027a25 */ /* 0x000fe200078e0002 */
[----:B------:R-:W-:Y:S02]  /*1630*/  IADD3 R9, R7, R11, RZ ;  /* 0x0000000b07097210 */ /* 0x000fe40007ffe0ff */
[----:B------:R-:W-:Y:S01]  /*1640*/  SHF.R.S32.HI R11, RZ, 0x1f, R10 ;  /* 0x0000001fff0b7819 */ /* 0x000fe2000001140a */
[----:B------:R-:W-:Y:S01]  /*1650*/  IMAD.IADD R7, R5, 0x1, R12 ;  /* 0x0000000105077824 */ /* 0x000fe200078e020c */
[----:B------:R-:W-:Y:S02]  /*1660*/  IADD3 R5, R3, R8, RZ ;  /* 0x0000000803057210 */ /* 0x000fe40007ffe0ff */
[----:B------:R-:W-:Y:S02]  /*1670*/  MOV R8, R6 ;  /* 0x0000000600087202 */ /* 0x000fe40000000f00 */
[----:B------:R-:W-:Y:S01]  /*1680*/  MOV R6, R4 ;  /* 0x0000000400067202 */ /* 0x000fe20000000f00 */
[----:B------:R-:W-:Y:S01]  /*1690*/  IMAD R11, R11, c[0x0][0x1a8], RZ ;  /* 0x00006a000b0b7a24 */ /* 0x000fe200078e02ff */
[----:B------:R-:W-:-:S02]  /*16a0*/  MOV R4, R2 ;  /* 0x0000000200047202 */ /* 0x000fc40000000f00 */
[----:B-----5:R-:W-:Y:S02]  /*16b0*/  @P0 SHF.R.S32.HI R3, RZ, 0x1f, R14 ;  /* 0x0000001fff030819 */ /* 0x020fe4000001140e */
[----:B------:R-:W-:Y:S01]  /*16c0*/  @P0 MOV R2, R14 ;  /* 0x0000000e00020202 */ /* 0x000fe20000000f00 */
[----:B------:R-:W-:Y:S01]  /*16d0*/  @!P0 IMAD.MOV.U32 R2, RZ, RZ, R63 ;  /* 0x000000ffff028224 */ /* 0x000fe200078e003f */
[----:B------:R-:W-:Y:S01]  /*16e0*/  @!P0 MOV R3, R13 ;  /* 0x0000000d00038202 */ /* 0x000fe20000000f00 */
[C---:B------:R-:W-:Y:S02]  /*16f0*/  IMAD R11, R10.reuse, c[0x0][0x1ac], R11 ;  /* 0x00006b000a0b7a24 */ /* 0x040fe400078e020b */
[----:B------:R-:W-:-:S04]  /*1700*/  IMAD.WIDE.U32 R4, R10, c[0x0][0x1a8], R4 ;  /* 0x00006a000a047a25 */ /* 0x000fc800078e0004 */
[----:B------:R-:W-:Y:S01]  /*1710*/  IMAD.WIDE.U32 R12, R2, c[0x0][0x218], R6 ;  /* 0x00008600020c7a25 */ /* 0x000fe200078e0006 */
[----:B------:R-:W-:-:S03]  /*1720*/  IADD3 R7, R5, R11, RZ ;  /* 0x0000000b05077210 */ /* 0x000fc60007ffe0ff */
[C---:B------:R-:W-:Y:S02]  /*1730*/  IMAD R0, R3.reuse, c[0x0][0x218], RZ ;  /* 0x0000860003007a24 */ /* 0x040fe400078e02ff */
[----:B------:R-:W-:Y:S01]  /*1740*/  IMAD R6, R3, c[0x0][0x1f0], RZ ;  /* 0x00007c0003067a24 */ /* 0x000fe200078e02ff */
[----:B------:R-:W-:Y:S01]  /*1750*/  LEA R3, P0, R4, c[0x0][0x160], 0x1 ;  /* 0x0000580004037a11 */ /* 0x000fe200078008ff */
[C---:B------:R-:W-:Y:S02]  /*1760*/  IMAD R5, R2.reuse, c[0x0][0x21c], R0 ;  /* 0x0000870002057a24 */ /* 0x040fe400078e0200 */
[----:B------:R-:W-:-:S04]  /*1770*/  IMAD.WIDE.U32 R8, R2, c[0x0][0x1f0], R8 ;  /* 0x00007c0002087a25 */ /* 0x000fc800078e0008 */
[----:B------:R-:W-:Y:S01]  /*1780*/  IMAD R6, R2, c[0x0][0x1f4], R6 ;  /* 0x00007d0002067a24 */ /* 0x000fe200078e0206 */
[----:B------:R-:W-:Y:S02]  /*1790*/  LEA.HI.X R2, R4, c[0x0][0x164], R7, 0x1, P0 ;  /* 0x0000590004027a11 */ /* 0x000fe400000f0c07 */
[----:B------:R-:W-:Y:S02]  /*17a0*/  IADD3 R4, R13, R5, RZ ;  /* 0x000000050d047210 */ /* 0x000fe40007ffe0ff */
[----:B------:R-:W-:Y:S01]  /*17b0*/  IADD3 R6, R9, R6, RZ ;  /* 0x0000000609067210 */ /* 0x000fe20007ffe0ff */
[----:B------:R1:W-:Y:S04]  /*17c0*/  STL.64 [R1+0x28], R8 ;  /* 0x0000280801007387 */ /* 0x0003e80000100a00 */
[----:B------:R1:W-:Y:S04]  /*17d0*/  STL.64 [R1+0x30], R12 ;  /* 0x0000300c01007387 */ /* 0x0003e80000100a00 */
[----:B------:R1:W-:Y:S04]  /*17e0*/  STL [R1+0x38], R4 ;  /* 0x0000380401007387 */ /* 0x0003e80000100800 */
[----:B------:R1:W-:Y:S01]  /*17f0*/  STL [R1+0x24], R6 ;  /* 0x0000240601007387 */ /* 0x0003e20000100800 */
[----:B------:R-:W-:-:S02]  /*1800*/  ISETP.GE.AND P5, PT, R64, c[0x0][0x198], PT ;  /* 0x0000660040007a0c */ /* 0x000fc40003fa6270 */
[----:B----4-:R-:W-:Y:S02]  /*1810*/  ISETP.GE.AND P3, PT, R15, c[0x0][0x198], PT ;  /* 0x000066000f007a0c */ /* 0x010fe40003f66270 */
[----:B------:R-:W-:Y:S01]  /*1820*/  IADD3 R0, R61, R62, RZ ;  /* 0x0000003e3d007210 */ /* 0x000fe20007ffe0ff */
[----:B------:R-:W-:Y:S08]  /*1830*/  BRA.DIV ~URZ, `(.L_x_1348) ;  /* 0x00010a527f007947 */ /* 0x000ff0000b800000 */
[----:B------:R2:W3:Y:S02]  /*1840*/  SHFL.IDX PT, R5, R2, RZ, 0x181f ;  /* 0x00181fff02057589 */ /* 0x0004e400000e0000 */
.L_x_1434:
[----:B------:R-:W-:Y:S05]  /*1850*/  BRA.DIV ~URZ, `(.L_x_1349) ;  /* 0x00010aa27f007947 */ /* 0x000fea000b800000 */
[----:B-1----:R1:W4:Y:S02]  /*1860*/  SHFL.IDX PT, R4, R3, RZ, 0x181f ;  /* 0x00181fff03047589 */ /* 0x00232400000e0000 */
.L_x_1435:
[----:B------:R-:W-:Y:S01]  /*1870*/  MOV R11, c[0x0][0x2c4] ;  /* 0x0000b100000b7a02 */ /* 0x000fe20000000f00 */
[----:B------:R-:W-:Y:S04]  /*1880*/  BSSY B0, `(.L_x_1350) ;  /* 0x0000010000007945 */ /* 0x000fe80003800000 */
[----:B------:R-:W-:-:S05]  /*1890*/  IMAD R11, R11, c[0x0][0x168], RZ ;  /* 0x00005a000b0b7a24 */ /* 0x000fca00078e02ff */
[----:B------:R-:W-:-:S13]  /*18a0*/  ISETP.GE.AND P0, PT, R0, R11, PT ;  /* 0x0000000b0000720c */ /* 0x000fda0003f06270 */
[----:B------:R-:W-:Y:S05]  /*18b0*/  @P0 BRA `(.L_x_1351) ;  /* 0x000000c000000947 */ /* 0x000fea0003800000 */
[----:B------:R-:W5:Y:S04]  /*18c0*/  LDL.64 R12, [R1+0x10] ;  /* 0x00001000010c7983 */ /* 0x000f680000100a00 */
[----:B--2---:R-:W2:Y:S04]  /*18d0*/  LDL R8, [R1+0x3c] ;  /* 0x00003c0001087983 */ /* 0x004ea80000100800 */
[----:B----4-:R-:W4:Y:S01]  /*18e0*/  LDL R9, [R1+0x48] ;  /* 0x0000480001097983 */ /* 0x010f220000100800 */
[-C--:B-----5:R-:W-:Y:S02]  /*18f0*/  LEA R6, P1, R12, R4.reuse, 0x1 ;  /* 0x000000040c067211 */ /* 0x0a0fe400078208ff */
[----:B--2---:R-:W-:-:S02]  /*1900*/  LEA R4, P0, R8, R4, 0x1 ;  /* 0x0000000408047211 */ /* 0x004fc400078008ff */
[-C--:B---3--:R-:W-:Y:S02]  /*1910*/  LEA.HI.X R7, R12, R5.reuse, R13, 0x1, P1 ;  /* 0x000000050c077211 */ /* 0x088fe400008f0c0d */
[----:B----4-:R-:W-:-:S03]  /*1920*/  LEA.HI.X R5, R8, R5, R9, 0x1, P0 ;  /* 0x0000000508057211 */ /* 0x010fc600000f0c09 */
[----:B------:R-:W-:Y:S01]  /*1930*/  @!PT LDS RZ, [RZ] ;  /* 0x00000000fffff984 */ /* 0x000fe20000000800 */
[----:B------:R-:W-:Y:S01]  /*1940*/  @!PT LDS RZ, [RZ] ;  /* 0x00000000fffff984 */ /* 0x000fe20000000800 */
[----:B------:R-:W-:Y:S01]  /*1950*/  @!PT LDS RZ, [RZ] ;  /* 0x00000000fffff984 */ /* 0x000fe20000000800 */
[----:B------:R2:W-:Y:S04]  /*1960*/  LDGSTS.E.BYPASS.LTC128B.128 [R248+0x8100], [R6.64], !P5 ;  /* 0x0810000006f87fae */ /* 0x0005e8000e901d46 */
[----:B------:R2:W-:Y:S02]  /*1970*/  LDGSTS.E.BYPASS.LTC128B.128 [R248+0xc100], [R4.64], !P3 ;  /* 0x0c10000004f87fae */ /* 0x0005e4000d901d46 */
.L_x_1351:
[----:B------:R-:W-:Y:S05]  /*1980*/  BSYNC B0 ;  /* 0x0000000000007941 */ /* 0x000fea0003800000 */
.L_x_1350:
[----:B------:R-:W-:Y:S05]  /*1990*/  BRA.DIV ~URZ, `(.L_x_1352) ;  /* 0x000109c27f007947 */ /* 0x000fea000b800000 */
[----:B--23--:R2:W3:Y:S04]  /*19a0*/  SHFL.IDX PT, R5, R2, 0x1, 0x181f ;  /* 0x00381f0002057f89 */ /* 0x00c4e800000e0000 */
[----:B----4-:R2:W4:Y:S02]  /*19b0*/  SHFL.IDX PT, R4, R3, 0x1, 0x181f ;  /* 0x00381f0003047f89 */ /* 0x01052400000e0000 */
.L_x_1436:
[----:B------:R-:W-:Y:S01]  /*19c0*/  IADD3 R6, R0, 0x10, RZ ;  /* 0x0000001000067810 */ /* 0x000fe20007ffe0ff */
[----:B------:R-:W-:Y:S03]  /*19d0*/  BSSY B0, `(.L_x_1353) ;  /* 0x000000f000007945 */ /* 0x000fe60003800000 */
        /* <DEDUP_REMOVED lines=14> */
.L_x_1354:
[----:B------:R-:W-:Y:S05]  /*1ac0*/  BSYNC B0 ;  /* 0x0000000000007941 */ /* 0x000fea0003800000 */
.L_x_1353:
[----:B------:R-:W-:Y:S05]  /*1ad0*/  BRA.DIV ~URZ, `(.L_x_1355) ;  /* 0x000109427f007947 */ /* 0x000fea000b800000 */
[----:B--23--:R2:W3:Y:S02]  /*1ae0*/  SHFL.IDX PT, R5, R2, 0x2, 0x181f ;  /* 0x00581f0002057f89 */ /* 0x00c4e400000e0000 */
.L_x_1437:
[----:B------:R-:W-:Y:S05]  /*1af0*/  BRA.DIV ~URZ, `(.L_x_1356) ;  /* 0x000109927f007947 */ /* 0x000fea000b800000 */
[----:B----4-:R4:W1:Y:S02]  /*1b00*/  SHFL.IDX PT, R4, R3, 0x2, 0x181f ;  /* 0x00581f0003047f89 */ /* 0x01086400000e0000 */
.L_x_1438:
[----:B------:R-:W-:Y:S01]  /*1b10*/  IADD3 R6, R0, 0x20, RZ ;  /* 0x0000002000067810 */ /* 0x000fe20007ffe0ff */
[----:B------:R-:W-:Y:S03]  /*1b20*/  BSSY B0, `(.L_x_1357) ;  /* 0x000000f000007945 */ /* 0x000fe60003800000 */
[----:B------:R-:W-:-:S13]  /*1b30*/  ISETP.GE.AND P0, PT, R6, R11, PT ;  /* 0x0000000b0600720c */ /* 0x000fda0003f06270 */
[----:B------:R-:W-:Y:S05]  /*1b40*/  @P0 BRA `(.L_x_1358) ;  /* 0x000000c000000947 */ /* 0x000fea0003800000 */
[----:B------:R-:W5:Y:S04]  /*1b50*/  LDL.64 R12, [R1+0x10] ;  /* 0x00001000010c7983 */ /* 0x000f680000100a00 */
[----:B--2---:R-:W2:Y:S04]  /*1b60*/  LDL R8, [R1+0x3c] ;  /* 0x00003c0001087983 */ /* 0x004ea80000100800 */
[----:B----4-:R-:W4:Y:S01]  /*1b70*/  LDL R9, [R1+0x48] ;  /* 0x0000480001097983 */ /* 0x010f220000100800 */
[-C--:B-1---5:R-:W-:Y:S02]  /*1b80*/  LEA R6, P1, R12, R4.reuse, 0x1 ;  /* 0x000000040c067211 */ /* 0x0a2fe400078208ff */
        /* <DEDUP_REMOVED lines=8> */
.L_x_1358:
[----:B------:R-:W-:Y:S05]  /*1c10*/  BSYNC B0 ;  /* 0x0000000000007941 */ /* 0x000fea0003800000 */
.L_x_1357:
[----:B------:R-:W-:Y:S05]  /*1c20*/  BRA.DIV ~URZ, `(.L_x_1359) ;  /* 0x000108c27f007947 */ /* 0x000fea000b800000 */
[----:B-1-3--:R1:W3:Y:S04]  /*1c30*/  SHFL.IDX PT, R5, R2, 0x3, 0x181f ;  /* 0x00781f0002057f89 */ /* 0x00a2e800000e0000 */
[----:B------:R1:W2:Y:S02]  /*1c40*/  SHFL.IDX PT, R4, R3, 0x3, 0x181f ;  /* 0x00781f0003047f89 */ /* 0x0002a400000e0000 */
.L_x_1439:
[----:B------:R-:W-:Y:S01]  /*1c50*/  IADD3 R6, R0, 0x30, RZ ;  /* 0x0000003000067810 */ /* 0x000fe20007ffe0ff */
[----:B------:R-:W-:Y:S03]  /*1c60*/  BSSY B0, `(.L_x_1360) ;  /* 0x000000f000007945 */ /* 0x000fe60003800000 */
[----:B------:R-:W-:-:S13]  /*1c70*/  ISETP.GE.AND P0, PT, R6, R11, PT ;  /* 0x0000000b0600720c */ /* 0x000fda0003f06270 */
[----:B------:R-:W-:Y:S05]  /*1c80*/  @P0 BRA `(.L_x_1361) ;  /* 0x000000c000000947 */ /* 0x000fea0003800000 */
[----:B------:R-:W5:Y:S04]  /*1c90*/  LDL.64 R12, [R1+0x10] ;  /* 0x00001000010c7983 */ /* 0x000f680000100a00 */
[----:B----4-:R-:W4:Y:S04]  /*1ca0*/  LDL R8, [R1+0x3c] ;  /* 0x00003c0001087983 */ /* 0x010f280000100800 */
[----:B---3--:R-:W3:Y:S01]  /*1cb0*/  LDL R9, [R1+0x48] ;  /* 0x0000480001097983 */ /* 0x008ee20000100800 */
[-C--:B--2--5:R-:W-:Y:S02]  /*1cc0*/  LEA R6, P1, R12, R4.reuse, 0x1 ;  /* 0x000000040c067211 */ /* 0x0a4fe400078208ff */
[----:B----4-:R-:W-:-:S02]  /*1cd0*/  LEA R4, P0, R8, R4, 0x1 ;  /* 0x0000000408047211 */ /* 0x010fc400078008ff */
[-C--:B------:R-:W-:Y:S02]  /*1ce0*/  LEA.HI.X R7, R12, R5.reuse, R13, 0x1, P1 ;  /* 0x000000050c077211 */ /* 0x080fe400008f0c0d */
[----:B---3--:R-:W-:-:S03]  /*1cf0*/  LEA.HI.X R5, R8, R5, R9, 0x1, P0 ;  /* 0x0000000508057211 */ /* 0x008fc600000f0c09 */
[----:B------:R-:W-:Y:S01]  /*1d00*/  @!PT LDS RZ, [RZ] ;  /* 0x00000000fffff984 */ /* 0x000fe20000000800 */
[----:B------:R-:W-:Y:S01]  /*1d10*/  @!PT LDS RZ, [RZ] ;  /* 0x00000000fffff984 */ /* 0x000fe20000000800 */
[----:B------:R-:W-:Y:S01]  /*1d20*/  @!PT LDS RZ, [RZ] ;  /* 0x00000000fffff984 */ /* 0x000fe20000000800 */
[----:B------:R2:W-:Y:S04]  /*1d30*/  LDGSTS.E.BYPASS.LTC128B.128 [R248+0x9900], [R6.64], !P5 ;  /* 0x0990000006f87fae */ /* 0x0005e8000e901d46 */
[----:B------:R2:W-:Y:S02]  /*1d40*/  LDGSTS.E.BYPASS.LTC128B.128 [R248+0xd900], [R4.64], !P3 ;  /* 0x0d90000004f87fae */ /* 0x0005e4000d901d46 */
.L_x_1361:
[----:B------:R-:W-:Y:S05]  /*1d50*/  BSYNC B0 ;  /* 0x0000000000007941 */ /* 0x000fea0003800000 */
.L_x_1360:
[----:B------:R-:W-:Y:S05]  /*1d60*/  BRA.DIV ~URZ, `(.L_x_1362) ;  /* 0x000108427f007947 */ /* 0x000fea000b800000 */
[----:B--23--:R2:W3:Y:S02]  /*1d70*/  SHFL.IDX PT, R5, R2, 0x4, 0x181f ;  /* 0x00981f0002057f89 */ /* 0x00c4e400000e0000 */
.L_x_1440:
[----:B------:R-:W-:Y:S05]  /*1d80*/  BRA.DIV ~URZ, `(.L_x_1363) ;  /* 0x000108927f007947 */ /* 0x000fea000b800000 */
[----:B------:R1:W2:Y:S02]  /*1d90*/  SHFL.IDX PT, R4, R3, 0x4, 0x181f ;  /* 0x00981f0003047f89 */ /* 0x0002a400000e0000 */
.L_x_1441:
        /* <DEDUP_REMOVED lines=16> */
.L_x_1365:
[----:B------:R-:W-:Y:S05]  /*1ea0*/  BSYNC B0 ;  /* 0x0000000000007941 */ /* 0x000fea0003800000 */
.L_x_1364:
[----:B------:R-:W-:Y:S05]  /*1eb0*/  BRA.DIV ~URZ, `(.L_x_1366) ;  /* 0x000107c27f007947 */ /* 0x000fea000b800000 */
[----:B--23--:R2:W3:Y:S04]  /*1ec0*/  SHFL.IDX PT, R5, R2, 0x5, 0x181f ;  /* 0x00b81f0002057f89 */ /* 0x00c4e800000e0000 */
[----:B------:R2:W1:Y:S02]  /*1ed0*/  SHFL.IDX PT, R4, R3, 0x5, 0x181f ;  /* 0x00b81f0003047f89 */ /* 0x00046400000e0000 */
.L_x_1442:
        /* <DEDUP_REMOVED lines=16> */
.L_x_1368:
[----:B------:R-:W-:Y:S05]  /*1fe0*/  BSYNC B0 ;  /* 0x0000000000007941 */ /* 0x000fea0003800000 */
.L_x_1367:
[----:B------:R-:W-:Y:S05]  /*1ff0*/  BRA.DIV ~URZ, `(.L_x_1369) ;  /* 0x000107427f007947 */ /* 0x000fea000b800000 */
[----:B-1-3--:R1:W3:Y:S02]  /*2000*/  SHFL.IDX PT, R5, R2, 0x6, 0x181f ;  /* 0x00d81f0002057f89 */ /* 0x00a2e400000e0000 */
.L_x_1443:
[----:B------:R-:W-:Y:S05]  /*2010*/  BRA.DIV ~URZ, `(.L_x_1370) ;  /* 0x000107927f007947 */ /* 0x000fea000b800000 */
[----:B------:R1:W2:Y:S02]  /*2020*/  SHFL.IDX PT, R4, R3, 0x6, 0x181f ;  /* 0x00d81f0003047f89 */ /* 0x0002a400000e0000 */
.L_x_1444:
        /* <DEDUP_REMOVED lines=16> */
.L_x_1372:
[----:B------:R-:W-:Y:S05]  /*2130*/  BSYNC B0 ;  /* 0x0000000000007941 */ /* 0x000fea0003800000 */
.L_x_1371:
[----:B------:R-:W-:Y:S05]  /*2140*/  BRA.DIV ~URZ, `(.L_x_1373) ;  /* 0x000106c27f007947 */ /* 0x000fea000b800000 */
[----:B--2---:R2:W1:Y:S04]  /*2150*/  SHFL.IDX PT, R6, R2, 0x7, 0x181f ;  /* 0x00f81f0002067f89 */ /* 0x00446800000e0000 */
[----:B-1--4-:R-:W1:Y:S02]  /*2160*/  SHFL.IDX PT, R3, R3, 0x7, 0x181f ;  /* 0x00f81f0003037f89 */ /* 0x012e6400000e0000 */
.L_x_1445:
[----:B------:R-:W4:Y:S04]  /*2170*/  LDL.64 R154, [R1+0x10] ;  /* 0x00001000019a7983 */ /* 0x000f280000100a00 */
[----:B------:R-:W5:Y:S04]  /*2180*/  LDL R7, [R1+0x3c] ;  /* 0x00003c0001077983 */ /* 0x000f680000100800 */
[----:B--2---:R-:W2:Y:S04]  /*2190*/  LDL R8, [R1+0x48] ;  /* 0x0000480001087983 */ /* 0x004ea80000100800 */
[----:B---3--:R-:W3:Y:S01]  /*21a0*/  LDL R187, [R1+0x8] ;  /* 0x0000080001bb7983 */ /* 0x008ee20000100800 */
[----:B------:R-:W-:-:S04]  /*21b0*/  IADD3 R0, R0, 0x70, RZ ;  /* 0x0000007000007810 */ /* 0x000fc80007ffe0ff */
[----:B------:R-:W-:-:S13]  /*21c0*/  ISETP.GE.AND P2, PT, R0, R11, PT ;  /* 0x0000000b0000720c */ /* 0x000fda0003f46270 */
[CC--:B-1--4-:R-:W-:Y:S02]  /*21d0*/  @!P2 LEA R4, P1, R154.reuse, R3.reuse, 0x1 ;  /* 0x000000039a04a211 */ /* 0x0d2fe400078208ff */
[C---:B-----5:R-:W-:Y:S02]  /*21e0*/  @!P2 LEA R2, P0, R7.reuse, R3, 0x1 ;  /* 0x000000030702a211 */ /* 0x060fe400078008ff */
[-C--:B------:R-:W-:Y:S02]  /*21f0*/  @!P2 LEA.HI.X R5, R154, R6.reuse, R155, 0x1, P1 ;  /* 0x000000069a05a211 */ /* 0x080fe400008f0c9b */
[----:B--2---:R-:W-:-:S03]  /*2200*/  @!P2 LEA.HI.X R3, R7, R6, R8, 0x1, P0 ;  /* 0x000000060703a211 */ /* 0x004fc600000f0c08 */
[----:B------:R-:W-:Y:S01]  /*2210*/  @!PT LDS RZ, [RZ] ;  /* 0x00000000fffff984 */ /* 0x000fe20000000800 */
[----:B------:R-:W-:Y:S01]  /*2220*/  @!PT LDS RZ, [RZ] ;  /* 0x00000000fffff984 */ /* 0x000fe20000000800 */
[----:B------:R-:W-:Y:S01]  /*2230*/  @!PT LDS RZ, [RZ] ;  /* 0x00000000fffff984 */ /* 0x000fe20000000800 */
[----:B------:R1:W-:Y:S04]  /*2240*/  @!P2 LDGSTS.E.BYPASS.LTC128B.128 [R248+0xb900], [R4.64], !P5 ;  /* 0x0b90000004f8afae */ /* 0x0003e8000e901d46 */
[----:B------:R1:W-:Y:S01]  /*2250*/  @!P2 LDGSTS.E.BYPASS.LTC128B.128 [R248+0xf900], [R2.64], !P3 ;  /* 0x0f90000002f8afae */ /* 0x0003e2000d901d46 */
[----:B---3--:R-:W-:-:S03]  /*2260*/  IADD3 R52, R187, -0x1, RZ ;  /* 0xffffffffbb347810 */ /* 0x008fc60007ffe0ff */
[----:B------:R-:W0:Y:S01]  /*2270*/  LDGDEPBAR ;  /* 0x00000000000079af */ /* 0x000e220000000000 */
[----:B------:R-:W-:Y:S03]  /*2280*/  WARPSYNC 0xffffffff ;  /* 0xffffffff00007948 */ /* 0x000fe60003800000 */
[----:B------:R-:W2:Y:S04]  /*2290*/  LDL.64 R156, [R1+0x28] ;  /* 0x00002800019c7983 */ /* 0x000ea80000100a00 */
[----:B------:R-:W3:Y:S04]  /*22a0*/  LDL R153, [R1+0x24] ;  /* 0x0000240001997983 */ /* 0x000ee80000100800 */
[----:B------:R-:W4:Y:S04]  /*22b0*/  LDL.64 R32, [R1+0x30] ;  /* 0x0000300001207983 */ /* 0x000f280000100a00 */
[----:B------:R-:W5:Y:S04]  /*22c0*/  LDL R26, [R1+0x38] ;  /* 0x00003800011a7983 */ /* 0x000f680000100800 */
[----:B------:R-:W1:Y:S01]  /*22d0*/  S2R R8, SR_TID.X ;  /* 0x0000000000087919 */ /* 0x000e620000002100 */
[----:B------:R-:W-:-:S02]  /*22e0*/  SHF.R.S32.HI R24, RZ, 0x1f, R52 ;  /* 0x0000001fff187819 */ /* 0x000fc40000011434 */
[----:B-1----:R-:W-:-:S04]  /*22f0*/  SHF.R.S32.HI R25, RZ, 0x1f, R8 ;  /* 0x0000001fff197819 */ /* 0x002fc80000011408 */
[----:B------:R-:W-:-:S04]  /*2300*/  LEA.HI R25, R25, R8, RZ, 0x3 ;  /* 0x0000000819197211 */ /* 0x000fc800078f18ff */
[----:B------:R-:W-:-:S04]  /*2310*/  SHF.R.S32.HI R25, RZ, 0x3, R25 ;  /* 0x00000003ff197819 */ /* 0x000fc80000011419 */
[----:B------:R-:W-:-:S05]  /*2320*/  IADD3 R0, -R25, c[0x0][0x1d0], RZ ;  /* 0x0000740019007a10 */ /* 0x000fca0007ffe1ff */
[----:B------:R-:W-:Y:S02]  /*2330*/  IMAD R0, R52, -0x40, R0 ;  /* 0xffffffc034007824 */ /* 0x000fe400078e0200 */
[----:B------:R-:W-:-:S03]  /*2340*/  IMAD R2, R24, c[0x0][0x1e0], RZ ;  /* 0x0000780018027a24 */ /* 0x000fc600078e02ff */
[----:B------:R-:W-:Y:S01]  /*2350*/  ISETP.GE.AND P1, PT, R0, 0x1, PT ;  /* 0x000000010000780c */ /* 0x000fe20003f26270 */
[----:B------:R-:W-:Y:S01]  /*2360*/  IMAD.WIDE.U32 R4, R52, c[0x0][0x1e0], RZ ;  /* 0x0000780034047a25 */ /* 0x000fe200078e00ff */
[----:B------:R-:W-:-:S03]  /*2370*/  ISETP.GE.AND P2, PT, R0, 0x11, PT ;  /* 0x000000110000780c */ /* 0x000fc60003f46270 */
[----:B------:R-:W-:-:S04]  /*2380*/  IMAD R3, R52, c[0x0][0x1e4], R2 ;  /* 0x0000790034037a24 */ /* 0x000fc800078e0202 */
[----:B------:R-:W-:-:S04]  /*2390*/  IMAD.IADD R3, R5, 0x1, R3 ;  /* 0x0000000105037824 */ /* 0x000fc800078e0203 */
[----:B------:R-:W-:Y:S01]  /*23a0*/  @P1 ISETP.GE.AND P0, PT, R154, c[0x0][0x1d4], PT ;  /* 0x000075009a001a0c */ /* 0x000fe20003f06270 */
[----:B------:R-:W-:Y:S01]  /*23b0*/  IMAD.MOV.U32 R54, RZ, RZ, c[0x0][0x1e0] ;  /* 0x00007800ff367624 */ /* 0x000fe200078e00ff */
[----:B------:R-:W-:Y:S01]  /*23c0*/  BAR.SYNC.DEFER_BLOCKING 0x0 ;  /* 0x0000000000007b1d */ /* 0x000fe20000010000 */
[----:B------:R-:W-:Y:S01]  /*23d0*/  ISETP.GE.AND P6, PT, R7, c[0x0][0x1d4], PT ;  /* 0x0000750007007a0c */ /* 0x000fe20003fc6270 */
[----:B------:R-:W-:Y:S01]  /*23e0*/  IMAD.MOV.U32 R55, RZ, RZ, c[0x0][0x1e4] ;  /* 0x00007900ff377624 */ /* 0x000fe200078e00ff */
[----:B------:R-:W-:Y:S01]  /*23f0*/  ISETP.GE.AND P5, PT, R0, 0x21, PT ;  /* 0x000000210000780c */ /* 0x000fe20003fa6270 */
[----:B------:R-:W-:-:S04]  /*2400*/  IMAD.WIDE.U32 R10, R54, 0x20, RZ ;  /* 0x00000020360a7825 */ /* 0x000fc800078e00ff */
[----:B------:R-:W-:-:S04]  /*2410*/  IMAD.MOV.U32 R152, RZ, RZ, -0x40 ;  /* 0xffffffc0ff987424 */ /* 0x000fc800078e00ff */
[----:B------:R-:W-:Y:S01]  /*2420*/  IMAD R53, R52, R152, c[0x0][0x1d0] ;  /* 0x0000740034357624 */ /* 0x000fe200078e0298 */
[----:B--2---:R-:W-:-:S04]  /*2430*/  LEA R2, P3, R4, R156, 0x6 ;  /* 0x0000009c04027211 */ /* 0x004fc800078630ff */
[----:B---3--:R-:W-:Y:S02]  /*2440*/  LEA.HI.X R3, R4, R153, R3, 0x6, P3 ;  /* 0x0000009904037211 */ /* 0x008fe400018f3403 */
[----:B------:R-:W-:-:S04]  /*2450*/  @P1 LEA R4, P3, R2, c[0x0][0x1c8], 0x1 ;  /* 0x0000720002041a11 */ /* 0x000fc800078608ff */
[----:B------:R-:W-:Y:S02]  /*2460*/  @P1 LEA.HI.X R5, R2, c[0x0][0x1cc], R3, 0x1, P3 ;  /* 0x0000730002051a11 */ /* 0x000fe400018f0c03 */
[----:B------:R-:W-:-:S03]  /*2470*/  @P2 LEA R6, P3, R54, R2, 0x4 ;  /* 0x0000000236062211 */ /* 0x000fc600078620ff */
[----:B------:R-:W-:Y:S01]  /*2480*/  @!PT LDS RZ, [RZ] ;  /* 0x00000000fffff984 */ /* 0x000fe20000000800 */
[----:B------:R-:W-:Y:S01]  /*2490*/  @!PT LDS RZ, [RZ] ;  /* 0x00000000fffff984 */ /* 0x000fe20000000800 */
[----:B------:R-:W-:Y:S01]  /*24a0*/  @!PT LDS RZ, [RZ] ;  /* 0x00000000fffff984 */ /* 0x000fe20000000800 */
[----:B------:R1:W-:Y:S01]  /*24b0*/  @P1 LDGSTS.E.BYPASS.LTC128B.128 [R248+0x4100], [R4.64], !P0 ;  /* 0x0410000004f81fae */ /* 0x0003e2000c101d46 */
[----:B------:R-:W-:Y:S02]  /*24c0*/  @P2 LEA R8, P0, R6, c[0x0][0x1c8], 0x1 ;  /* 0x0000720006082a11 */ /* 0x000fe400078008ff */
[----:B------:R-:W-:Y:S01]  /*24d0*/  @P2 LEA.HI.X R7, R54, R3, R55, 0x4, P3 ;  /* 0x0000000336072211 */ /* 0x000fe200018f2437 */
[----:B------:R1:W-:Y:S01]  /*24e0*/  @P1 LDGSTS.E.BYPASS.LTC128B.128 [R248+0x6100], [R4.64+0x80], !P6 ;  /* 0x0610008004f81fae */ /* 0x0003e2000f101d46 */
[----:B------:R-:W-:Y:S02]  /*24f0*/  ISETP.GE.AND P3, PT, R0, 0x31, PT ;  /* 0x000000310000780c */ /* 0x000fe40003f66270 */
[----:B------:R-:W-:Y:S02]  /*2500*/  @P2 LEA.HI.X R9, R6, c[0x0][0x1cc], R7, 0x1, P0 ;  /* 0x0000730006092a11 */ /* 0x000fe400000f0c07 */
[----:B------:R-:W-:Y:S02]  /*2510*/  @P2 ISETP.GE.AND P0, PT, R154, c[0x0][0x1d4], PT ;  /* 0x000075009a002a0c */ /* 0x000fe40003f06270 */
[----:B------:R-:W-:-:S11]  /*2520*/  @P5 IADD3 R0, P1, R2, R10, RZ ;  /* 0x0000000a02005210 */ /* 0x000fd60007f3e0ff */
[----:B------:R2:W-:Y:S01]  /*2530*/  @P2 LDGSTS.E.BYPASS.LTC128B.128 [R248+0x4900], [R8.64], !P0 ;  /* 0x0490000008f82fae */ /* 0x0005e2000c101d46 */
[----:B-1----:R-:W-:Y:S01]  /*2540*/  IMAD.SHL.U32 R4, R55, 0x20, RZ ;  /* 0x0000002037047824 */ /* 0x002fe200078e00ff */
[----:B------:R-:W-:Y:S02]  /*2550*/  @P3 ISETP.GE.AND P0, PT, R154, c[0x0][0x1d4], PT ;  /* 0x000075009a003a0c */ /* 0x000fe40003f06270 */
[----:B------:R2:W-:Y:S02]  /*2560*/  @P2 LDGSTS.E.BYPASS.LTC128B.128 [R248+0x6900], [R8.64+0x80], !P6 ;  /* 0x0690008008f82fae */ /* 0x0005e4000f101d46 */
[----:B------:R-:W-:Y:S02]  /*2570*/  @P5 IADD3.X R4, R3, R11, R4, P1, !PT ;  /* 0x0000000b03045210 */ /* 0x000fe40000ffe404 */
[----:B------:R-:W-:Y:S01]  /*2580*/  @P5 LEA R6, P1, R0, c[0x0][0x1c8], 0x1 ;  /* 0x0000720000065a11 */ /* 0x000fe200078208ff */
[----:B------:R-:W-:-:S03]  /*2590*/  @P3 IMAD.WIDE.U32 R2, R54, 0x30, R2 ;  /* 0x0000003036023825 */ /* 0x000fc600078e0002 */
[----:B------:R-:W-:Y:S01]  /*25a0*/  @P5 LEA.HI.X R7, R0, c[0x0][0x1cc], R4, 0x1, P1 ;  /* 0x0000730000075a11 */ /* 0x000fe200008f0c04 */
[----:B------:R-:W-:Y:S01]  /*25b0*/  @P3 IMAD R0, R55, 0x30, RZ ;  /* 0x0000003037003824 */ /* 0x000fe200078e02ff */
[----:B------:R-:W-:Y:S02]  /*25c0*/  @P5 ISETP.GE.AND P1, PT, R154, c[0x0][0x1d4], PT ;  /* 0x000075009a005a0c */ /* 0x000fe40003f26270 */
[----:B------:R-:W-:Y:S01]  /*25d0*/  @P3 LEA R4, P2, R2, c[0x0][0x1c8], 0x1 ;  /* 0x0000720002043a11 */ /* 0x000fe200078408ff */
[----:B------:R-:W-:-:S05]  /*25e0*/  @P3 IMAD.IADD R0, R3, 0x1, R0 ;  /* 0x0000000103003824 */ /* 0x000fca00078e0200 */
[----:B------:R-:W-:-:S05]  /*25f0*/  @P3 LEA.HI.X R5, R2, c[0x0][0x1cc], R0, 0x1, P2 ;  /* 0x0000730002053a11 */ /* 0x000fca00010f0c00 */
[----:B------:R1:W-:Y:S04]  /*2600*/  @P5 LDGSTS.E.BYPASS.LTC128B.128 [R248+0x5100], [R6.64], !P1 ;  /* 0x0510000006f85fae */ /* 0x0003e8000c901d46 */
[----:B------:R1:W-:Y:S04]  /*2610*/  @P5 LDGSTS.E.BYPASS.LTC128B.128 [R248+0x7100], [R6.64+0x80], !P6 ;  /* 0x0710008006f85fae */ /* 0x0003e8000f101d46 */
[----:B------:R1:W-:Y:S04]  /*2620*/  @P3 LDGSTS.E.BYPASS.LTC128B.128 [R248+0x5900], [R4.64], !P0 ;  /* 0x0590000004f83fae */ /* 0x0003e8000c101d46 */
[----:B------:R1:W-:Y:S04]  /*2630*/  @P3 LDGSTS.E.BYPASS.LTC128B.128 [R248+0x7900], [R4.64+0x80], !P6 ;  /* 0x0790008004f83fae */ /* 0x0003e8000f101d46 */
[----:B------:R-:W0:Y:S01]  /*2640*/  LDGDEPBAR ;  /* 0x00000000000079af */ /* 0x000e220000000000 */
[----:B------:R-:W-:-:S04]  /*2650*/  DEPBAR.LE SB0, 0x1 ;  /* 0x000080400000791a */ /* 0x000fc80000000000 */
[----:B------:R-:W-:-:S04]  /*2660*/  DEPBAR.LE SB0, 0x0 ;  /* 0x000080000000791a */ /* 0x000fc80000000000 */
[----:B------:R-:W-:Y:S06]  /*2670*/  BAR.SYNC.DEFER_BLOCKING 0x0 ;  /* 0x0000000000007b1d */ /* 0x000fec0000010000 */
[----:B-1----:R-:W-:Y:S04]  /*2680*/  LDSM.16.M88.4 R4, [R235+0x2000] ;  /* 0x00200000eb04783b */ /* 0x002fe80000000200 */
[----:B------:R-:W1:Y:S04]  /*2690*/  LDSM.16.M88.4 R12, [R228+0x800] ;  /* 0x00080000e40c783b */ /* 0x000e680000000200 */
[----:B--2---:R-:W2:Y:S04]  /*26a0*/  LDSM.16.M88.4 R8, [R235] ;  /* 0x00000000eb08783b */ /* 0x004ea80000000200 */
[----:B------:R-:W3:Y:S04]  /*26b0*/  LDSM.16.M88.4 R16, [R228] ;  /* 0x00000000e410783b */ /* 0x000ee80000000200 */
[----:B------:R-:W3:Y:S04]  /*26c0*/  LDSM.16.M88.4 R20, [R228+0x1000] ;  /* 0x00100000e414783b */ /* 0x000ee80000000200 */
[----:B------:R-:W3:Y:S01]  /*26d0*/  LDSM.16.M88.4 R28, [R228+0x1800] ;  /* 0x00180000e41c783b */ /* 0x000ee20000000200 */
[----:B------:R-:W-:Y:S01]  /*26e0*/  IMAD R0, R24, c[0x0][0x208], RZ ;  /* 0x0000820018007a24 */ /* 0x000fe200078e02ff */
[----:B------:R-:W-:-:S02]  /*26f0*/  ISETP.GE.AND P5, PT, R154, c[0x0][0x1d4], PT ;  /* 0x000075009a007a0c */ /* 0x000fc40003fa6270 */
[----:B------:R-:W-:Y:S01]  /*2700*/  LDSM.16.M88.4 R36, [R239] ;  /* 0x00000000ef24783b */ /* 0x000fe20000000200 */
[C---:B------:R-:W-:Y:S01]  /*2710*/  IMAD R0, R52.reuse, c[0x0][0x20c], R0 ;  /* 0x0000830034007a24 */ /* 0x040fe200078e0200 */
[-C--:B-1----:R-:W-:Y:S08]  /*2720*/  HMMA.16816.F32 R60, R4, R12.reuse, RZ ;  /* 0x0000000c043c723c */ /* 0x082ff000000018ff */
[----:B--2---:R-:W-:Y:S07]  /*2730*/  HMMA.16816.F32 R80, R8, R12, RZ ;  /* 0x0000000c0850723c */ /* 0x004fee00000018ff */
[----:B------:R-:W-:-:S04]  /*2740*/  IMAD.WIDE.U32 R12, R52, c[0x0][0x208], RZ ;  /* 0x00008200340c7a25 */ /* 0x000fc800078e00ff */
[----:B------:R-:W-:Y:S01]  /*2750*/  IMAD.IADD R0, R13, 0x1, R0 ;  /* 0x000000010d007824 */ /* 0x000fe200078e0200 */
[C---:B----4-:R-:W-:Y:S01]  /*2760*/  LEA R3, P0, R12.reuse, R32, 0x6 ;  /* 0x000000200c037211 */ /* 0x050fe200078030ff */
[----:B---3--:R-:W-:Y:S01]  /*2770*/  HMMA.16816.F32 R40, R4, R16, RZ ;  /* 0x000000100428723c */ /* 0x008fe200000018ff */
[----:B------:R-:W-:Y:S02]  /*2780*/  LDSM.16.M88.4 R32, [R247] ;  /* 0x00000000f720783b */ /* 0x000fe40000000200 */
[----:B-----5:R-:W-:Y:S01]  /*2790*/  LEA.HI.X R12, R12, R26, R0, 0x6, P0 ;  /* 0x0000001a0c0c7211 */ /* 0x020fe200000f3400 */
[----:B------:R-:W-:-:S04]  /*27a0*/  IMAD.IADD R0, R53, 0x1, -R25 ;  /* 0x0000000135007824 */ /* 0x000fc800078e0a19 */
[----:B------:R-:W-:Y:S01]  /*27b0*/  HMMA.16816.F32 R92, R8, R16, RZ ;  /* 0x00000010085c723c */ /* 0x000fe200000018ff */
[----:B------:R-:W-:Y:S06]  /*27c0*/  LDSM.16.M88.4 R24, [R246] ;  /* 0x00000000f618783b */ /* 0x000fec0000000200 */
[----:B------:R-:W-:Y:S02]  /*27d0*/  IMAD.MOV.U32 R17, RZ, RZ, c[0x0][0x208] ;  /* 0x00008200ff117624 */ /* 0x000fe400078e00ff */
[----:B------:R-:W-:Y:S01]  /*27e0*/  IMAD.MOV.U32 R16, RZ, RZ, 0x5 ;  /* 0x00000005ff107424 */ /* 0x000fe200078e00ff */
[----:B------:R-:W-:Y:S01]  /*27f0*/  HMMA.16816.F32 R44, R4, R20, RZ ;  /* 0x00000014042c723c */ /* 0x000fe200000018ff */
[----:B------:R-:W-:-:S02]  /*2800*/  LEA R2, P0, R3, c[0x0][0x1f8], 0x1 ;  /* 0x00007e0003027a11 */ /* 0x000fc400078008ff */
[C---:B------:R-:W-:Y:S02]  /*2810*/  ISETP.LT.OR P3, PT, R0.reuse, 0x1, P5 ;  /* 0x000000010000780c */ /* 0x040fe40002f61670 */
[C---:B------:R-:W-:Y:S01]  /*2820*/  SHF.L.U64.HI R16, R17.reuse, R16, c[0x0][0x20c] ;  /* 0x0000830011107619 */ /* 0x040fe20000010210 */
[----:B------:R-:W-:Y:S02]  /*2830*/  IMAD.SHL.U32 R17, R17, 0x20, RZ ;  /* 0x0000002011117824 */ /* 0x000fe400078e00ff */
[----:B------:R-:W-:Y:S01]  /*2840*/  HMMA.16816.F32 R48, R4, R28, RZ ;  /* 0x0000001c0430723c */ /* 0x000fe200000018ff */
[C---:B------:R-:W-:Y:S02]  /*2850*/  ISETP.LT.OR P2, PT, R0.reuse, 0x1, P6 ;  /* 0x000000010000780c */ /* 0x040fe40003741670 */
[----:B------:R-:W-:-:S05]  /*2860*/  ISETP.LT.OR P1, PT, R0, 0x11, P5 ;  /* 0x000000110000780c */ /* 0x000fca0002f21670 */
[----:B------:R-:W-:Y:S01]  /*2870*/  HMMA.16816.F32 R88, R4, R18, RZ ;  /* 0x000000120458723c */ /* 0x000fe200000018ff */
[----:B------:R-:W-:-:S07]  /*2880*/  LEA.HI.X R3, R3, c[0x0][0x1fc], R12, 0x1, P0 ;  /* 0x00007f0003037a11 */ /* 0x000fce00000f0c0c */
[C---:B------:R-:W-:Y:S08]  /*2890*/  HMMA.16816.F32 R100, R4.reuse, R14, RZ ;  /* 0x0000000e0464723c */ /* 0x040ff000000018ff */
[C---:B------:R-:W-:Y:S08]  /*28a0*/  HMMA.16816.F32 R104, R4.reuse, R22, RZ ;  /* 0x000000160468723c */ /* 0x040ff000000018ff */
[----:B------:R-:W-:Y:S01]  /*28b0*/  HMMA.16816.F32 R96, R4, R30, RZ ;  /* 0x0000001e0460723c */ /* 0x000fe200000018ff */
[----:B------:R-:W1:Y:S07]  /*28c0*/  LDSM.16.M88.4 R4, [R237+0x2000] ;  /* 0x00200000ed04783b */ /* 0x000e6e0000000200 */
[C---:B------:R-:W-:Y:S07]  /*28d0*/  HMMA.16816.F32 R84, R8.reuse, R14, RZ ;  /* 0x0000000e0854723c */ /* 0x040fee00000018ff */
[----:B------:R-:W-:Y:S01]  /*28e0*/  IADD3 R14, P0, R17, R2, RZ ;  /* 0x00000002110e7210 */ /* 0x000fe20007f1e0ff */
[----:B------:R-:W-:Y:S04]  /*28f0*/  HMMA.16816.F32 R108, R8, R18, RZ ;  /* 0x00000012086c723c */ /* 0x000fe800000018ff */
[----:B------:R-:W-:Y:S01]  /*2900*/  IMAD.X R15, R16, 0x1, R3, P0 ;  /* 0x00000001100f7824 */ /* 0x000fe200000e0603 */
[----:B------:R-:W-:-:S03]  /*2910*/  IADD3 R12, P0, R14, R17, RZ ;  /* 0x000000110e0c7210 */ /* 0x000fc60007f1e0ff */
[----:B------:R-:W-:Y:S02]  /*2920*/  HMMA.16816.F32 R76, R8, R20, RZ ;  /* 0x00000014084c723c */ /* 0x000fe400000018ff */
[----:B------:R-:W-:-:S06]  /*2930*/  IMAD.X R13, R15, 0x1, R16, P0 ;  /* 0x000000010f0d7824 */ /* 0x000fcc00000e0610 */
[C---:B------:R-:W-:Y:S01]  /*2940*/  HMMA.16816.F32 R72, R8.reuse, R22, RZ ;  /* 0x000000160848723c */ /* 0x040fe200000018ff */
[----:B------:R-:W2:Y:S07]  /*2950*/  LDSM.16.M88.4 R20, [R245] ;  /* 0x00000000f514783b */ /* 0x000eae0000000200 */
[C---:B------:R-:W-:Y:S08]  /*2960*/  HMMA.16816.F32 R68, R8.reuse, R28, RZ ;  /* 0x0000001c0844723c */ /* 0x040ff000000018ff */
[----:B------:R-:W-:Y:S01]  /*2970*/  HMMA.16816.F32 R64, R8, R30, RZ ;  /* 0x0000001e0840723c */ /* 0x000fe200000018ff */
[----:B------:R-:W3:Y:S04]  /*2980*/  LDSM.16.M88.4 R8, [R237] ;  /* 0x00000000ed08783b */ /* 0x000ee80000000200 */
[----:B------:R-:W-:Y:S01]  /*2990*/  @!PT LDS RZ, [RZ] ;  /* 0x00000000fffff984 */ /* 0x000fe20000000800 */
[----:B------:R-:W-:Y:S01]  /*29a0*/  @!PT LDS RZ, [RZ] ;  /* 0x00000000fffff984 */ /* 0x000fe20000000800 */
[----:B------:R-:W-:Y:S01]  /*29b0*/  @!PT LDS RZ, [RZ] ;  /* 0x00000000fffff984 */ /* 0x000fe20000000800 */
[----:B------:R4:W-:Y:S04]  /*29c0*/  LDGSTS.E.BYPASS.LTC128B.128 [R248+0x100], [R2.64], !P3 ;  /* 0x0010000002f87fae */ /* 0x0009e8000d901d46 */
[----:B------:R4:W-:Y:S04]  /*29d0*/  LDGSTS.E.BYPASS.LTC128B.128 [R248+0x2100], [R2.64+0x80], !P2 ;  /* 0x0210008002f87fae */ /* 0x0009e8000d101d46 */
[----:B------:R5:W-:Y:S01]  /*29e0*/  LDGSTS.E.BYPASS.LTC128B.128 [R248+0x900], [R14.64], !P1 ;  /* 0x009000000ef87fae */ /* 0x000be2000c901d46 */
[----:B------:R-:W-:-:S02]  /*29f0*/  ISETP.LT.OR P3, PT, R0, 0x11, P6 ;  /* 0x000000110000780c */ /* 0x000fc40003761670 */
[----:B-----5:R-:W-:Y:S02]  /*2a00*/  IADD3 R14, P2, P1, R17, 0x80, R2 ;  /* 0x00000080110e7810 */ /* 0x020fe4000795e002 */
[----:B----4-:R-:W-:Y:S02]  /*2a10*/  IADD3 R2, P0, R12, R17, RZ ;  /* 0x000000110c027210 */ /* 0x010fe40007f1e0ff */
[----:B------:R-:W-:Y:S02]  /*2a20*/  IADD3.X R15, R16, RZ, R3, P2, P1 ;  /* 0x000000ff100f7210 */ /* 0x000fe400017e2403 */
[C---:B------:R-:W-:Y:S01]  /*2a30*/  ISETP.LT.OR P1, PT, R0.reuse, 0x21, P5 ;  /* 0x000000210000780c */ /* 0x040fe20002f21670 */
[----:B------:R-:W-:Y:S01]  /*2a40*/  IMAD.X R3, R13, 0x1, R16, P0 ;  /* 0x000000010d037824 */ /* 0x000fe200000e0610 */
[----:B------:R-:W-:-:S03]  /*2a50*/  ISETP.LT.OR P0, PT, R0, 0x21, P6 ;  /* 0x000000210000780c */ /* 0x000fc60003701670 */
[----:B------:R4:W-:Y:S01]  /*2a60*/  LDGSTS.E.BYPASS.LTC128B.128 [R248+0x2900], [R14.64], !P3 ;  /* 0x029000000ef87fae */ /* 0x0009e2000d901d46 */
[C---:B------:R-:W-:Y:S02]  /*2a70*/  ISETP.LT.OR P5, PT, R0.reuse, 0x31, P5 ;  /* 0x000000310000780c */ /* 0x040fe40002fa1670 */
[----:B------:R-:W-:-:S05]  /*2a80*/  ISETP.LT.OR P2, PT, R0, 0x31, P6 ;  /* 0x000000310000780c */ /* 0x000fca0003741670 */
[----:B------:R4:W-:Y:S04]  /*2a90*/  LDGSTS.E.BYPASS.LTC128B.128 [R248+0x1100], [R12.64], !P1 ;  /* 0x011000000cf87fae */ /* 0x0009e8000c901d46 */
[----:B------:R4:W-:Y:S04]  /*2aa0*/  LDGSTS.E.BYPASS.LTC128B.128 [R248+0x3100], [R12.64+0x80], !P0 ;  /* 0x031000800cf87fae */ /* 0x0009e8000c101d46 */
[----:B------:R2:W-:Y:S04]  /*2ab0*/  LDGSTS.E.BYPASS.LTC128B.128 [R248+0x1900], [R2.64], !P5 ;  /* 0x0190000002f87fae */ /* 0x0005e8000e901d46 */
[----:B------:R2:W-:Y:S04]  /*2ac0*/  LDGSTS.E.BYPASS.LTC128B.128 [R248+0x3900], [R2.64+0x80], !P2 ;  /* 0x0390008002f87fae */ /* 0x0005e8000d101d46 */
[----:B------:R-:W-:Y:S04]  /*2ad0*/  LDSM.16.M88.4 R16, [R236+0x2000] ;  /* 0x00200000ec10783b */ /* 0x000fe80000000200 */
[----:B------:R-:W5:Y:S01]  /*2ae0*/  LDSM.16.M88.4 R56, [R234] ;  /* 0x00000000ea38783b */ /* 0x000f620000000200 */
[C---:B-1----:R-:W-:Y:S03]  /*2af0*/  HMMA.16816.F32 R60, R4.reuse, R32, R60 ;  /* 0x00000020043c723c */ /* 0x042fe6000000183c */
[----:B------:R-:W0:Y:S05]  /*2b00*/  LDGDEPBAR ;  /* 0x00000000000079af */ /* 0x000e2a0000000000 */
[C---:B----4-:R-:W-:Y:S01]  /*2b10*/  HMMA.16816.F32 R12, R4.reuse, R24, R44 ;  /* 0x00000018040c723c */ /* 0x050fe2000000182c */
[----:B------:R-:W1:Y:S07]  /*2b20*/  LDSM.16.M88.4 R44, [R234+0x1000] ;  /* 0x00100000ea2c783b */ /* 0x000e6e0000000200 */
[C---:B--2---:R-:W-:Y:S01]  /*2b30*/  HMMA.16816.F32 R124, R4.reuse, R20, R48 ;  /* 0x00000014047c723c */ /* 0x044fe20000001830 */
[----:B------:R-:W2:Y:S07]  /*2b40*/  LDSM.16.M88.4 R48, [R234+0x800] ;  /* 0x00080000ea30783b */ /* 0x000eae0000000200 */
[----:B------:R-:W-:Y:S08]  /*2b50*/  HMMA.16816.F32 R132, R4, R34, R100 ;  /* 0x000000220484723c */ /* 0x000ff00000001864 */
[C---:B---3--:R-:W-:Y:S08]  /*2b60*/  HMMA.16816.F32 R136, R8.reuse, R32, R80 ;  /* 0x000000200888723c */ /* 0x048ff00000001850 */
[----:B------:R-:W-:Y:S08]  /*2b70*/  HMMA.16816.F32 R148, R8, R20, R68 ;  /* 0x000000140894723c */ /* 0x000ff00000001844 */
[-C--:B------:R-:W-:Y:S01]  /*2b80*/  HMMA.16816.F32 R28, R4, R36.reuse, R40 ;  /* 0x00000024041c723c */ /* 0x080fe20000001828 */
[----:B------:R-:W3:Y:S07]  /*2b90*/  LDSM.16.M88.4 R40, [R234+0x1800] ;  /* 0x00180000ea28783b */ /* 0x000eee0000000200 */
[C---:B------:R-:W-:Y:S08]  /*2ba0*/  HMMA.16816.F32 R100, R8.reuse, R36, R92 ;  /* 0x000000240864723c */ /* 0x040ff0000000185c */
[C---:B------:R-:W-:Y:S08]  /*2bb0*/  HMMA.16816.F32 R144, R8.reuse, R24, R76 ;  /* 0x000000180890723c */ /* 0x040ff0000000184c */
[C---:B------:R-:W-:Y:S08]  /*2bc0*/  HMMA.16816.F32 R68, R8.reuse, R38, R108 ;  /* 0x000000260844723c */ /* 0x040ff0000000186c */
[C---:B------:R-:W-:Y:S08]  /*2bd0*/  HMMA.16816.F32 R32, R8.reuse, R34, R84 ;  /* 0x000000220820723c */ /* 0x040ff00000001854 */
[C---:B------:R-:W-:Y:S08]  /*2be0*/  HMMA.16816.F32 R116, R8.reuse, R26, R72 ;  /* 0x0000001a0874723c */ /* 0x040ff00000001848 */
[----:B------:R-:W-:Y:S01]  /*2bf0*/  HMMA.16816.F32 R112, R8, R22, R64 ;  /* 0x000000160870723c */ /* 0x000fe20000001840 */
[----:B------:R-:W4:Y:S07]  /*2c00*/  LDSM.16.M88.4 R8, [R236] ;  /* 0x00000000ec08783b */ /* 0x000f2e0000000200 */
[C---:B------:R-:W-:Y:S01]  /*2c10*/  HMMA.16816.F32 R140, R4.reuse, R38, R88 ;  /* 0x00000026048c723c */ /* 0x040fe20000001858 */
[----:B------:R-:W-:Y:S07]  /*2c20*/  LDSM.16.M88.4 R36, [R231+0x1800] ;  /* 0x00180000e724783b */ /* 0x000fee0000000200 */
[C---:B------:R-:W-:Y:S01]  /*2c30*/  HMMA.16816.F32 R128, R4.reuse, R26, R104 ;  /* 0x0000001a0480723c */ /* 0x040fe20000001868 */
[----:B------:R-:W-:Y:S07]  /*2c40*/  LDSM.16.M88.4 R24, [R231+0x800] ;  /* 0x00080000e718783b */ /* 0x000fee0000000200 */
[----:B------:R-:W-:Y:S01]  /*2c50*/  HMMA.16816.F32 R120, R4, R22, R96 ;  /* 0x000000160478723c */ /* 0x000fe20000001860 */
[----:B------:R-:W-:Y:S04]  /*2c60*/  LDSM.16.M88.4 R4, [R238+0x2000] ;  /* 0x00200000ee04783b */ /* 0x000fe80000000200 */
[----:B------:R-:W-:Y:S03]  /*2c70*/  LDSM.16.M88.4 R20, [R231+0x1000] ;  /* 0x00100000e714783b */ /* 0x000fe60000000200 */
[C---:B-----5:R-:W-:Y:S01]  /*2c80*/  HMMA.16816.F32 R108, R16.reuse, R56, R28 ;  /* 0x00000038106c723c */ /* 0x060fe2000000181c */
[----:B------:R-:W5:Y:S07]  /*2c90*/  LDSM.16.M88.4 R28, [R231] ;  /* 0x00000000e71c783b */ /* 0x000f6e0000000200 */
[C---:B-1----:R-:W-:Y:S01]  /*2ca0*/  HMMA.16816.F32 R88, R16.reuse, R44, R12 ;  /* 0x0000002c1058723c */ /* 0x042fe2000000180c */
[----:B------:R-:W1:Y:S07]  /*2cb0*/  LDSM.16.M88.4 R12, [R238] ;  /* 0x00000000ee0c783b */ /* 0x000e6e0000000200 */
[C---:B--2---:R-:W-:Y:S08]  /*2cc0*/  HMMA.16816.F32 R104, R16.reuse, R48, R60 ;  /* 0x000000301068723c */ /* 0x044ff0000000183c */
[C---:B---3--:R-:W-:Y:S08]  /*2cd0*/  HMMA.16816.F32 R80, R16.reuse, R40, R124 ;  /* 0x000000281050723c */ /* 0x048ff0000000187c */
        /* <DEDUP_REMOVED lines=8> */
[C---:B------:R-:W-:Y:S08]  /*2d60*/  HMMA.16816.F32 R56, R8.reuse, R44, R144 ;  /* 0x0000002c0838723c */ /* 0x040ff00000001890 */
[C---:B------:R-:W-:Y:S01]  /*2d70*/  HMMA.16816.F32 R32, R8.reuse, R46, R116 ;  /* 0x0000002e0820723c */ /* 0x040fe20000001874 */
[----:B------:R-:W-:Y:S07]  /*2d80*/  LDSM.16.M88.4 R44, [R228+0x2000] ;  /* 0x00200000e42c783b */ /* 0x000fee0000000200 */
[C---:B------:R-:W-:Y:S08]  /*2d90*/  HMMA.16816.F32 R48, R8.reuse, R40, R148 ;  /* 0x000000280830723c */ /* 0x040ff00000001894 */
[----:B------:R-:W-:Y:S01]  /*2da0*/  HMMA.16816.F32 R16, R8, R42, R112 ;  /* 0x0000002a0810723c */ /* 0x000fe20000001870 */
[----:B------:R-:W2:Y:S04]  /*2db0*/  LDSM.16.M88.4 R8, [R235+0x6000] ;  /* 0x00600000eb08783b */ /* 0x000ea80000000200 */
[----:B------:R-:W3:Y:S03]  /*2dc0*/  LDSM.16.M88.4 R40, [R228+0x2800] ;  /* 0x00280000e428783b */ /* 0x000ee60000000200 */
[C---:B-----5:R-:W-:Y:S08]  /*2dd0*/  HMMA.16816.F32 R68, R4.reuse, R28, R108 ;  /* 0x0000001c0444723c */ /* 0x060ff0000000186c */
[C---:B------:R-:W-:Y:S08]  /*2de0*/  HMMA.16816.F32 R124, R4.reuse, R24, R104 ;  /* 0x00000018047c723c */ /* 0x040ff00000001868 */
[C---:B------:R-:W-:Y:S08]  /*2df0*/  HMMA.16816.F32 R120, R4.reuse, R26, R92 ;  /* 0x0000001a0478723c */ /* 0x040ff0000000185c */
[----:B------:R-:W-:Y:S08]  /*2e00*/  HMMA.16816.F32 R136, R4, R36, R80 ;  /* 0x000000240488723c */ /* 0x000ff00000001850 */
[C---:B-1----:R-:W-:Y:S08]  /*2e10*/  HMMA.16816.F32 R132, R12.reuse, R28, R100 ;  /* 0x0000001c0c84723c */ /* 0x042ff00000001864 */
[C---:B------:R-:W-:Y:S08]  /*2e20*/  HMMA.16816.F32 R128, R12.reuse, R30, R76 ;  /* 0x0000001e0c80723c */ /* 0x040ff0000000184c */
[C---:B------:R-:W-:Y:S08]  /*2e30*/  HMMA.16816.F32 R116, R12.reuse, R24, R64 ;  /* 0x000000180c74723c */ /* 0x040ff00000001840 */
[C---:B------:R-:W-:Y:S01]  /*2e40*/  HMMA.16816.F32 R112, R12.reuse, R26, R60 ;  /* 0x0000001a0c70723c */ /* 0x040fe2000000183c */
[----:B------:R-:W-:Y:S04]  /*2e50*/  LDSM.16.M88.4 R24, [R243] ;  /* 0x00000000f318783b */ /* 0x000fe80000000200 */
[----:B------:R-:W-:Y:S03]  /*2e60*/  LDSM.16.M88.4 R60, [R241] ;  /* 0x00000000f13c783b */ /* 0x000fe60000000200 */
[C---:B------:R-:W-:Y:S08]  /*2e70*/  HMMA.16816.F32 R108, R12.reuse, R20, R56 ;  /* 0x000000140c6c723c */ /* 0x040ff00000001838 */
[C---:B------:R-:W-:Y:S01]  /*2e80*/  HMMA.16816.F32 R104, R12.reuse, R22, R32 ;  /* 0x000000160c68723c */ /* 0x040fe20000001820 */
[----:B------:R-:W-:Y:S07]  /*2e90*/  LDSM.16.M88.4 R32, [R228+0x3000] ;  /* 0x00300000e420783b */ /* 0x000fee0000000200 */
[C---:B------:R-:W-:Y:S01]  /*2ea0*/  HMMA.16816.F32 R92, R12.reuse, R36, R48 ;  /* 0x000000240c5c723c */ /* 0x040fe20000001830 */
[----:B------:R-:W-:Y:S07]  /*2eb0*/  LDSM.16.M88.4 R48, [R242] ;  /* 0x00000000f230783b */ /* 0x000fee0000000200 */
[----:B------:R-:W-:Y:S01]  /*2ec0*/  HMMA.16816.F32 R80, R12, R38, R16 ;  /* 0x000000260c50723c */ /* 0x000fe20000001810 */
[----:B------:R-:W1:Y:S04]  /*2ed0*/  LDSM.16.M88.4 R12, [R235+0x4000] ;  /* 0x00400000eb0c783b */ /* 0x000e680000000200 */
[----:B------:R-:W4:Y:S03]  /*2ee0*/  LDSM.16.M88.4 R16, [R228+0x3800] ;  /* 0x00380000e410783b */ /* 0x000f260000000200 */
[C---:B------:R-:W-:Y:S01]  /*2ef0*/  HMMA.16816.F32 R96, R4.reuse, R30, R96 ;  /* 0x0000001e0460723c */ /* 0x040fe20000001860 */
[----:B------:R-:W-:Y:S07]  /*2f00*/  LDSM.16.M88.4 R28, [R244] ;  /* 0x00000000f41c783b */ /* 0x000fee0000000200 */
[C---:B------:R-:W-:Y:S08]  /*2f10*/  HMMA.16816.F32 R140, R4.reuse, R22, R84 ;  /* 0x00000016048c723c */ /* 0x040ff00000001854 */
[C---:B------:R-:W-:Y:S01]  /*2f20*/  HMMA.16816.F32 R88, R4.reuse, R20, R88 ;  /* 0x000000140458723c */ /* 0x040fe20000001858 */
[----:B------:R-:W-:Y:S07]  /*2f30*/  LDSM.16.M88.4 R20, [R237+0x4000] ;  /* 0x00400000ed14783b */ /* 0x000fee0000000200 */
[----:B------:R-:W-:Y:S01]  /*2f40*/  HMMA.16816.F32 R84, R4, R38, R72 ;  /* 0x000000260454723c */ /* 0x000fe20000001848 */
[----:B------:R-:W5:Y:S07]  /*2f50*/  LDSM.16.M88.4 R4, [R237+0x6000] ;  /* 0x00600000ed04783b */ /* 0x000f6e0000000200 */
[C---:B--2---:R-:W-:Y:S08]  /*2f60*/  HMMA.16816.F32 R72, R8.reuse, R44, R68 ;  /* 0x0000002c0848723c */ /* 0x044ff00000001844 */
[C---:B------:R-:W-:Y:S08]  /*2f70*/  HMMA.16816.F32 R68, R8.reuse, R46, R96 ;  /* 0x0000002e0844723c */ /* 0x040ff00000001860 */
[C---:B---3--:R-:W-:Y:S08]  /*2f80*/  HMMA.16816.F32 R64, R8.reuse, R40, R124 ;  /* 0x000000280840723c */ /* 0x048ff0000000187c */
[----:B------:R-:W-:Y:S08]  /*2f90*/  HMMA.16816.F32 R56, R8, R42, R120 ;  /* 0x0000002a0838723c */ /* 0x000ff00000001878 */
[C---:B-1----:R-:W-:Y:S08]  /*2fa0*/  HMMA.16816.F32 R76, R12.reuse, R44, R132 ;  /* 0x0000002c0c4c723c */ /* 0x042ff00000001884 */
[C---:B------:R-:W-:Y:S08]  /*2fb0*/  HMMA.16816.F32 R36, R12.reuse, R40, R116 ;  /* 0x000000280c24723c */ /* 0x040ff00000001874 */
[C---:B------:R-:W-:Y:S08]  /*2fc0*/  HMMA.16816.F32 R44, R12.reuse, R46, R128 ;  /* 0x0000002e0c2c723c */ /* 0x040ff00000001880 */
[----:B------:R-:W-:Y:S08]  /*2fd0*/  HMMA.16816.F32 R40, R12, R42, R112 ;  /* 0x0000002a0c28723c */ /* 0x000ff00000001870 */
[C---:B------:R-:W-:Y:S08]  /*2fe0*/  HMMA.16816.F32 R88, R8.reuse, R32, R88 ;  /* 0x000000200858723c */ /* 0x040ff00000001858 */
[C---:B------:R-:W-:Y:S08]  /*2ff0*/  HMMA.16816.F32 R100, R8.reuse, R34, R140 ;  /* 0x000000220864723c */ /* 0x040ff0000000188c */
[C---:B----4-:R-:W-:Y:S08]  /*3000*/  HMMA.16816.F32 R96, R8.reuse, R16, R136 ;  /* 0x000000100860723c */ /* 0x050ff00000001888 */
[----:B------:R-:W-:Y:S08]  /*3010*/  HMMA.16816.F32 R84, R8, R18, R84 ;  /* 0x000000120854723c */ /* 0x000ff00000001854 */
[C---:B------:R-:W-:Y:S08]  /*3020*/  HMMA.16816.F32 R8, R12.reuse, R32, R108 ;  /* 0x000000200c08723c */ /* 0x040ff0000000186c */
[C---:B------:R-:W-:Y:S08]  /*3030*/  HMMA.16816.F32 R32, R12.reuse, R34, R104 ;  /* 0x000000220c20723c */ /* 0x040ff00000001868 */
[C---:B------:R-:W-:Y:S08]  /*3040*/  HMMA.16816.F32 R92, R12.reuse, R16, R92 ;  /* 0x000000100c5c723c */ /* 0x040ff0000000185c */
[----:B------:R-:W-:Y:S01]  /*3050*/  HMMA.16816.F32 R80, R12, R18, R80 ;  /* 0x000000120c50723c */ /* 0x000fe20000001850 */
[----:B------:R-:W-:Y:S04]  /*3060*/  LDSM.16.M88.4 R16, [R236+0x6000] ;  /* 0x00600000ec10783b */ /* 0x000fe80000000200 */
[----:B------:R-:W-:Y:S03]  /*3070*/  LDSM.16.M88.4 R12, [R236+0x4000] ;  /* 0x00400000ec0c783b */ /* 0x000fe60000000200 */
[----:B-----5:R-:W-:Y:S01]  /*3080*/  HMMA.16816.F32 R140, R4, R26, R56 ;  /* 0x0000001a048c723c */ /* 0x020fe20000001838 */
[----:B------:R-:W1:Y:S07]  /*3090*/  LDSM.16.M88.4 R56, [R234+0x2000] ;  /* 0x00200000ea38783b */ /* 0x000e6e0000000200 */
[C---:B------:R-:W-:Y:S01]  /*30a0*/  HMMA.16816.F32 R120, R20.reuse, R30, R44 ;  /* 0x0000001e1478723c */ /* 0x040fe2000000182c */
[----:B------:R-:W2:Y:S07]  /*30b0*/  LDSM.16.M88.4 R44, [R234+0x2800] ;  /* 0x00280000ea2c783b */ /* 0x000eae0000000200 */
[C---:B------:R-:W-:Y:S01]  /*30c0*/  HMMA.16816.F32 R116, R20.reuse, R24, R36 ;  /* 0x000000181474723c */ /* 0x040fe20000001824 */
[----:B------:R-:W-:Y:S07]  /*30d0*/  LDSM.16.M88.4 R36, [R234+0x3800] ;  /* 0x00380000ea24783b */ /* 0x000fee0000000200 */
[----:B------:R-:W-:Y:S01]  /*30e0*/  HMMA.16816.F32 R112, R20, R26, R40 ;  /* 0x0000001a1470723c */ /* 0x000fe20000001828 */
[----:B------:R-:W3:Y:S07]  /*30f0*/  LDSM.16.M88.4 R40, [R234+0x3000] ;  /* 0x00300000ea28783b */ /* 0x000eee0000000200 */
[C---:B------:R-:W-:Y:S08]  /*3100*/  HMMA.16816.F32 R72, R4.reuse, R28, R72 ;  /* 0x0000001c0448723c */ /* 0x040ff00000001848 */
[C---:B------:R-:W-:Y:S01]  /*3110*/  HMMA.16816.F32 R144, R4.reuse, R24, R64 ;  /* 0x000000180490723c */ /* 0x040fe20000001840 */
[----:B------:R-:W-:Y:S07]  /*3120*/  LDSM.16.M88.4 R24, [R231+0x3000] ;  /* 0x00300000e718783b */ /* 0x000fee0000000200 */
[C---:B------:R-:W-:Y:S08]  /*3130*/  HMMA.16816.F32 R148, R4.reuse, R30, R68 ;  /* 0x0000001e0494723c */ /* 0x040ff00000001844 */
        /* <DEDUP_REMOVED lines=8> */
[----:B------:R-:W-:Y:S07]  /*31c0*/  LDSM.16.M88.4 R8, [R238+0x4000] ;  /* 0x00400000ee08783b */ /* 0x000fee0000000200 */
[C---:B------:R-:W-:Y:S01]  /*31d0*/  HMMA.16816.F32 R104, R20.reuse, R50, R32 ;  /* 0x000000321468723c */ /* 0x040fe20000001820 */
[----:B------:R-:W-:Y:S07]  /*31e0*/  LDSM.16.M88.4 R32, [R231+0x2000] ;  /* 0x00200000e720783b */ /* 0x000fee0000000200 */
[C---:B------:R-:W-:Y:S08]  /*31f0*/  HMMA.16816.F32 R100, R20.reuse, R60, R92 ;  /* 0x0000003c1464723c */ /* 0x040ff0000000185c */
[----:B------:R-:W-:Y:S01]  /*3200*/  HMMA.16816.F32 R68, R20, R62, R80 ;  /* 0x0000003e1444723c */ /* 0x000fe20000001850 */
[----:B------:R-:W4:Y:S01]  /*3210*/  LDSM.16.M88.4 R20, [R231+0x3800] ;  /* 0x00380000e714783b */ /* 0x000f220000000200 */
[----:B------:R-:W-:Y:S01]  /*3220*/  ISETP.GE.AND P0, PT, R187, 0x2, PT ;  /* 0x00000002bb00780c */ /* 0x000fe20003f06270 */
[----:B------:R-:W-:-:S05]  /*3230*/  DEPBAR.LE SB0, 0x0 ;  /* 0x000080000000791a */ /* 0x000fca0000000000 */
[C---:B-1----:R-:W-:Y:S08]  /*3240*/  HMMA.16816.F32 R96, R16.reuse, R56, R72 ;  /* 0x000000381060723c */ /* 0x042ff00000001848 */
[C---:B------:R-:W-:Y:S08]  /*3250*/  HMMA.16816.F32 R92, R16.reuse, R58, R148 ;  /* 0x0000003a105c723c */ /* 0x040ff00000001894 */
[C---:B--2---:R-:W-:Y:S08]  /*3260*/  HMMA.16816.F32 R88, R16.reuse, R44, R144 ;  /* 0x0000002c1058723c */ /* 0x044ff00000001890 */
[C---:B------:R-:W-:Y:S08]  /*3270*/  HMMA.16816.F32 R84, R16.reuse, R46, R140 ;  /* 0x0000002e1054723c */ /* 0x040ff0000000188c */
[C---:B---3--:R-:W-:Y:S08]  /*3280*/  HMMA.16816.F32 R80, R16.reuse, R40, R136 ;  /* 0x000000281050723c */ /* 0x048ff00000001888 */
        /* <DEDUP_REMOVED lines=11> */
[----:B------:R-:W-:Y:S07]  /*3340*/  BSSY B0, `(.L_x_1374) ;  /* 0x0000034000007945 */ /* 0x000fee0003800000 */
[----:B----4-:R-:W-:Y:S08]  /*3350*/  HMMA.16816.F32 R68, R4, R22, R64 ;  /* 0x000000160444723c */ /* 0x010ff00000001840 */
[----:B------:R-:W-:Y:S08]  /*3360*/  HMMA.16816.F32 R64, R8, R28, R48 ;  /* 0x0000001c0840723c */ /* 0x000ff00000001830 */
[C---:B------:R-:W-:Y:S08]  /*3370*/  HMMA.16816.F32 R96, R4.reuse, R32, R96 ;  /* 0x000000200460723c */ /* 0x040ff00000001860 */
[----:B------:R-:W-:Y:S08]  /*3380*/  HMMA.16816.F32 R92, R4, R34, R92 ;  /* 0x00000022045c723c */ /* 0x000ff0000000185c */
[C---:B------:R-:W-:Y:S08]  /*3390*/  HMMA.16816.F32 R60, R8.reuse, R32, R60 ;  /* 0x00000020083c723c */ /* 0x040ff0000000183c */
[C---:B------:R-:W-:Y:S08]  /*33a0*/  HMMA.16816.F32 R56, R8.reuse, R34, R56 ;  /* 0x000000220838723c */ /* 0x040ff00000001838 */
[----:B------:R-:W-:Y:S08]  /*33b0*/  HMMA.16816.F32 R48, R8, R30, R44 ;  /* 0x0000001e0830723c */ /* 0x000ff0000000182c */
        /* <DEDUP_REMOVED lines=44> */
.L_x_1375:
[----:B------:R-:W-:Y:S05]  /*3680*/  BSYNC B0 ;  /* 0x0000000000007941 */ /* 0x000fea0003800000 */
.L_x_1374:
[----:B------:R-:W2:Y:S04]  /*3690*/  LDL R0, [R1+0x58] ;  /* 0x0000580001007983 */ /* 0x000ea80000100800 */
[----:B------:R-:W2:Y:S04]  /*36a0*/  LDL R204, [R1+0x44] ;  /* 0x0000440001cc7983 */ /* 0x000ea80000100800 */
[----:B-1----:R-:W3:Y:S04]  /*36b0*/  LDL R4, [R1+0x54] ;  /* 0x0000540001047983 */ /* 0x002ee80000100800 */
[----:B------:R-:W-:Y:S04]  /*36c0*/  LDSM.16.MT88.4 R100, [R233+0x2000] ;  /* 0x00200000e964783b */ /* 0x000fe80000004200 */
[----:B------:R-:W-:Y:S04]  /*36d0*/  LDSM.16.MT88.4 R116, [R232+0x2000] ;  /* 0x00200000e874783b */ /* 0x000fe80000004200 */
[----:B------:R-:W0:Y:S01]  /*36e0*/  LDGDEPBAR ;  /* 0x00000000000079af */ /* 0x000e220000000000 */
[----:B--2---:R-:W-:-:S04]  /*36f0*/  IMAD.IADD R0, R0, 0x1, R204 ;  /* 0x0000000100007824 */ /* 0x004fc800078e02cc */
[----:B------:R-:W-:-:S05]  /*3700*/  @P4 IMAD.HI.U32 R2, R0, c[0x0][0x2c8], RZ ;  /* 0x0000b20000024a27 */ /* 0x000fca00078e00ff */
[----:B------:R-:W-:-:S05]  /*3710*/  @P4 SHF.R.U32.HI R0, RZ, c[0x0][0x2cc], R2 ;  /* 0x0000b300ff004a19 */ /* 0x000fca0000011602 */
[----:B------:R-:W1:Y:S04]  /*3720*/  SHFL.IDX PT, R2, R0, RZ, 0x1c1f ;  /* 0x001c1fff00027589 */ /* 0x000e6800000e0000 */
[----:B------:R-:W2:Y:S04]  /*3730*/  SHFL.IDX PT, R3, R0, 0x1, 0x1c1f ;  /* 0x003c1f0000037f89 */ /* 0x000ea800000e0000 */
[----:B------:R-:W4:Y:S04]  /*3740*/  SHFL.IDX PT, R6, R0, 0x2, 0x1c1f ;  /* 0x005c1f0000067f89 */ /* 0x000f2800000e0000 */
[----:B------:R1:W2:Y:S02]  /*3750*/  SHFL.IDX PT, R5, R0, 0x3, 0x1c1f ;  /* 0x007c1f0000057f89 */ /* 0x0002a400000e0000 */
[----:B-1----:R-:W-:-:S05]  /*3760*/  IMAD R0, R52, R152, 0x1 ;  /* 0x0000000134007424 */ /* 0x002fca00078e0298 */
[----:B---3--:R-:W-:-:S04]  /*3770*/  IADD3 R0, -R4, c[0x0][0x1d0], R0 ;  /* 0x0000740004007a10 */ /* 0x008fc80007ffe100 */
[----:B------:R-:W-:Y:S01]  /*3780*/  IADD3 R0, R0, -c[0x0][0x168], RZ ;  /* 0x80005a0000007a10 */ /* 0x000fe20007ffe0ff */
[----:B------:R-:W-:-:S04]  /*3790*/  IMAD.IADD R4, R53, 0x1, -R4 ;  /* 0x0000000135047824 */ /* 0x000fc800078e0a04 */
[----:B------:R-:W-:-:S05]  /*37a0*/  IMAD.IADD R2, R0, 0x1, R2 ;  /* 0x0000000100027824 */ /* 0x000fca00078e0202 */
[----:B------:R-:W-:Y:S01]  /*37b0*/  IMNMX R2, R4, R2, PT ;  /* 0x0000000204027217 */ /* 0x000fe20003800200 */
[C---:B--2---:R-:W-:Y:S02]  /*37c0*/  IMAD.IADD R3, R0.reuse, 0x1, R3 ;  /* 0x0000000100037824 */ /* 0x044fe400078e0203 */
[----:B----4-:R-:W-:Y:S01]  /*37d0*/  IMAD.IADD R6, R0, 0x1, R6 ;  /* 0x0000000100067824 */ /* 0x010fe200078e0206 */
[C---:B------:R-:W-:Y:S02]  /*37e0*/  ISETP.GT.AND P2, PT, R2.reuse, RZ, PT ;  /* 0x000000ff0200720c */ /* 0x040fe40003f44270 */
[----:B------:R-:W-:Y:S01]  /*37f0*/  ISETP.GT.AND P0, PT, R2, 0x1, PT ;  /* 0x000000010200780c */ /* 0x000fe20003f04270 */
[----:B------:R-:W-:Y:S01]  /*3800*/  IMAD.IADD R5, R0, 0x1, R5 ;  /* 0x0000000100057824 */ /* 0x000fe200078e0205 */
[----:B------:R-:W-:Y:S02]  /*3810*/  ISETP.GT.AND P1, PT, R2, 0x8, PT ;  /* 0x000000080200780c */ /* 0x000fe40003f24270 */
[----:B------:R-:W-:-:S02]  /*3820*/  FSEL R7, R60, -INF , P2 ;  /* 0xff8000003c077808 */ /* 0x000fc40001000000 */
[----:B------:R-:W-:Y:S02]  /*3830*/  FSEL R8, R61, -INF , P0 ;  /* 0xff8000003d087808 */ /* 0x000fe40000000000 */
[C---:B------:R-:W-:Y:S02]  /*3840*/  IMNMX R0, R4.reuse, R3, PT ;  /* 0x0000000304007217 */ /* 0x040fe40003800200 */
[C---:B------:R-:W-:Y:S02]  /*3850*/  IMNMX R3, R4.reuse, R6, PT ;  /* 0x0000000604037217 */ /* 0x040fe40003800200 */
[----:B------:R-:W-:Y:S02]  /*3860*/  IMNMX R4, R4, R5, PT ;  /* 0x0000000504047217 */ /* 0x000fe40003800200 */
[----:B------:R-:W-:Y:S02]  /*3870*/  ISETP.GT.AND P3, PT, R2, 0x9, PT ;  /* 0x000000090200780c */ /* 0x000fe40003f64270 */
[----:B------:R-:W-:-:S02]  /*3880*/  FSEL R9, R56, -INF , P1 ;  /* 0xff80000038097808 */ /* 0x000fc40000800000 */
[----:B------:R-:W-:Y:S02]  /*3890*/  FMNMX.FTZ R5, R7, R8, !PT ;  /* 0x0000000807057209 */ /* 0x000fe40007810000 */
[----:B------:R-:W-:Y:S02]  /*38a0*/  ISETP.GT.AND P1, PT, R0, 0x1, PT ;  /* 0x000000010000780c */ /* 0x000fe40003f24270 */
[----:B------:R-:W-:Y:S02]  /*38b0*/  ISETP.GT.AND P0, PT, R2, 0x10, PT ;  /* 0x000000100200780c */ /* 0x000fe40003f04270 */
[----:B------:R-:W-:Y:S02]  /*38c0*/  FSEL R10, R57, -INF , P3 ;  /* 0xff800000390a7808 */ /* 0x000fe40001800000 */
        /* <DEDUP_REMOVED lines=10> */
[----:B------:R-:W-:Y:S02]  /*3970*/  FMNMX.FTZ R5, R12, R5, !PT ;  /* 0x000000050c057209 */ /* 0x000fe40007810000 */
[C---:B------:R-:W-:Y:S02]  /*3980*/  ISETP.GT.AND P2, PT, R0.reuse, RZ, PT ;  /* 0x000000ff0000720c */ /* 0x040fe40003f44270 */
[----:B------:R-:W-:Y:S02]  /*3990*/  ISETP.GT.AND P0, PT, R0, 0x9, PT ;  /* 0x000000090000780c */ /* 0x000fe40003f04270 */
[----:B------:R-:W-:-:S02]  /*39a0*/  ISETP.GT.AND P1, PT, R2, 0x20, PT ;  /* 0x000000200200780c */ /* 0x000fc40003f24270 */
[----:B------:R-:W-:Y:S02]  /*39b0*/  FSEL R14, R49, -INF , P3 ;  /* 0xff800000310e7808 */ /* 0x000fe40001800000 */
[----:B------:R-:W-:Y:S02]  /*39c0*/  FMNMX.FTZ R5, R13, R5, !PT ;  /* 0x000000050d057209 */ /* 0x000fe40007810000 */
[----:B------:R-:W-:Y:S02]  /*39d0*/  FSEL R25, R62, -INF , P2 ;  /* 0xff8000003e197808 */ /* 0x000fe40001000000 */
[----:B------:R-:W-:Y:S02]  /*39e0*/  ISETP.GT.AND P2, PT, R0, 0x8, PT ;  /* 0x000000080000780c */ /* 0x000fe40003f44270 */
[----:B------:R-:W-:Y:S02]  /*39f0*/  FSEL R27, R59, -INF , P0 ;  /* 0xff8000003b1b7808 */ /* 0x000fe40000000000 */
[----:B------:R-:W-:-:S02]  /*3a00*/  ISETP.GT.AND P0, PT, R2, 0x21, PT ;  /* 0x000000210200780c */ /* 0x000fc40003f04270 */
[----:B------:R-:W-:Y:S02]  /*3a10*/  FSEL R167, R36, -INF , P1 ;  /* 0xff80000024a77808 */ /* 0x000fe40000800000 */
[----:B------:R-:W-:Y:S02]  /*3a20*/  FMNMX.FTZ R5, R14, R5, !PT ;  /* 0x000000050e057209 */ /* 0x000fe40007810000 */
[----:B------:R-:W-:Y:S02]  /*3a30*/  FSEL R28, R58, -INF , P2 ;  /* 0xff8000003a1c7808 */ /* 0x000fe40001000000 */
[----:B------:R-:W-:Y:S02]  /*3a40*/  ISETP.GT.AND P2, PT, R2, 0x28, PT ;  /* 0x000000280200780c */ /* 0x000fe40003f44270 */
[----:B------:R-:W-:Y:S02]  /*3a50*/  FSEL R166, R37, -INF , P0 ;  /* 0xff80000025a67808 */ /* 0x000fe40000000000 */
[----:B------:R-:W-:-:S02]  /*3a60*/  FMNMX.FTZ R5, R167, R5, !PT ;  /* 0x00000005a7057209 */ /* 0x000fc40007810000 */
[----:B------:R-:W-:Y:S02]  /*3a70*/  ISETP.GT.AND P1, PT, R2, 0x29, PT ;  /* 0x000000290200780c */ /* 0x000fe40003f24270 */
[----:B------:R-:W-:Y:S02]  /*3a80*/  FSEL R165, R44, -INF , P2 ;  /* 0xff8000002ca57808 */ /* 0x000fe40001000000 */
[----:B------:R-:W-:Y:S02]  /*3a90*/  FMNMX.FTZ R5, R166, R5, !PT ;  /* 0x00000005a6057209 */ /* 0x000fe40007810000 */
[----:B------:R-:W-:Y:S02]  /*3aa0*/  ISETP.GT.AND P0, PT, R2, 0x30, PT ;  /* 0x000000300200780c */ /* 0x000fe40003f04270 */
[----:B------:R-:W-:Y:S02]  /*3ab0*/  FSEL R164, R45, -INF , P1 ;  /* 0xff8000002da47808 */ /* 0x000fe40000800000 */
[----:B------:R-:W-:-:S02]  /*3ac0*/  FMNMX.FTZ R5, R165, R5, !PT ;  /* 0x00000005a5057209 */ /* 0x000fc40007810000 */
[C---:B------:R-:W-:Y:S02]  /*3ad0*/  ISETP.GT.AND P5, PT, R2.reuse, 0x31, PT ;  /* 0x000000310200780c */ /* 0x040fe40003fa4270 */
[C---:B------:R-:W-:Y:S02]  /*3ae0*/  ISETP.GT.AND P3, PT, R2.reuse, 0x38, PT ;  /* 0x000000380200780c */ /* 0x040fe40003f64270 */
[----:B------:R-:W-:Y:S02]  /*3af0*/  ISETP.GT.AND P2, PT, R2, 0x39, PT ;  /* 0x000000390200780c */ /* 0x000fe40003f44270 */
[----:B------:R-:W-:Y:S02]  /*3b00*/  FSEL R162, R40, -INF , P0 ;  /* 0xff80000028a27808 */ /* 0x000fe40000000000 */
[----:B------:R-:W-:Y:S02]  /*3b10*/  FMNMX.FTZ R2, R164, R5, !PT ;  /* 0x00000005a4027209 */ /* 0x000fe40007810000 */
[----:B------:R-:W-:-:S02]  /*3b20*/  FSEL R161, R41, -INF , P5 ;  /* 0xff80000029a17808 */ /* 0x000fc40002800000 */
[----:B------:R-:W-:Y:S02]  /*3b30*/  FMNMX.FTZ R2, R162, R2, !PT ;  /* 0x00000002a2027209 */ /* 0x000fe40007810000 */
[----:B------:R-:W-:Y:S02]  /*3b40*/  FSEL R159, R32, -INF , P3 ;  /* 0xff800000209f7808 */ /* 0x000fe40001800000 */
[----:B------:R-:W-:Y:S02]  /*3b50*/  FMNMX.FTZ R2, R161, R2, !PT ;  /* 0x00000002a1027209 */ /* 0x000fe40007810000 */
[----:B------:R-:W-:Y:S02]  /*3b60*/  ISETP.GT.AND P0, PT, R0, 0x11, PT ;  /* 0x000000110000780c */ /* 0x000fe40003f04270 */
[----:B------:R-:W-:Y:S02]  /*3b70*/  FSEL R157, R33, -INF , P2 ;  /* 0xff800000219d7808 */ /* 0x000fe40001000000 */
[----:B------:R-:W-:-:S02]  /*3b80*/  FMNMX.FTZ R2, R159, R2, !PT ;  /* 0x000000029f027209 */ /* 0x000fc40007810000 */
[----:B------:R-:W-:Y:S02]  /*3b90*/  FSEL R23, R67, -INF , P0 ;  /* 0xff80000043177808 */ /* 0x000fe40000000000 */
[C---:B------:R-:W-:Y:S02]  /*3ba0*/  ISETP.GT.AND P1, PT, R0.reuse, 0x10, PT ;  /* 0x000000100000780c */ /* 0x040fe40003f24270 */
[----:B------:R-:W-:Y:S02]  /*3bb0*/  ISETP.GT.AND P0, PT, R0, 0x19, PT ;  /* 0x000000190000780c */ /* 0x000fe40003f04270 */
[----:B------:R-:W-:Y:S02]  /*3bc0*/  FMNMX.FTZ R2, R157, R2, !PT ;  /* 0x000000029d027209 */ /* 0x000fe40007810000 */
[----:B------:R-:W-:Y:S02]  /*3bd0*/  FSEL R19, R66, -INF , P1 ;  /* 0xff80000042137808 */ /* 0x000fe40000800000 */
[----:B------:R-:W-:Y:S01]  /*3be0*/  FSEL R26, R51, -INF , P0 ;  /* 0xff800000331a7808 */ /* 0x000fe20000000000 */
[----:B------:R-:W1:Y:S01]  /*3bf0*/  SHFL.BFLY PT, R6, R2, 0x2, 0x1f ;  /* 0x0c401f0002067f89 */ /* 0x000e6200000e0000 */
[----:B------:R-:W-:-:S02]  /*3c00*/  ISETP.GT.AND P1, PT, R0, 0x18, PT ;  /* 0x000000180000780c */ /* 0x000fc40003f24270 */
[C---:B------:R-:W-:Y:S02]  /*3c10*/  ISETP.GT.AND P3, PT, R0.reuse, 0x20, PT ;  /* 0x000000200000780c */ /* 0x040fe40003f64270 */
[C---:B------:R-:W-:Y:S02]  /*3c20*/  ISETP.GT.AND P2, PT, R0.reuse, 0x21, PT ;  /* 0x000000210000780c */ /* 0x040fe40003f44270 */
[----:B------:R-:W-:Y:S02]  /*3c30*/  ISETP.GT.AND P0, PT, R0, 0x28, PT ;  /* 0x000000280000780c */ /* 0x000fe40003f04270 */
[----:B------:R-:W-:Y:S02]  /*3c40*/  FMNMX.FTZ R5, R25, R29, !PT ;  /* 0x0000001d19057209 */ /* 0x000fe40007810000 */
[----:B------:R-:W-:Y:S02]  /*3c50*/  FSEL R24, R50, -INF , P1 ;  /* 0xff80000032187808 */ /* 0x000fe40000800000 */
[----:B------:R-:W-:-:S02]  /*3c60*/  FSEL R154, R38, -INF , P3 ;  /* 0xff800000269a7808 */ /* 0x000fc40001800000 */
[----:B------:R-:W-:Y:S02]  /*3c70*/  FSEL R152, R39, -INF , P2 ;  /* 0xff80000027987808 */ /* 0x000fe40001000000 */
[----:B------:R-:W-:Y:S01]  /*3c80*/  FSEL R151, R46, -INF , P0 ;  /* 0xff8000002e977808 */ /* 0x000fe20000000000 */
[----:B------:R-:W-:Y:S01]  /*3c90*/  LDSM.16.MT88.4 R36, [R229+0x800] ;  /* 0x00080000e524783b */ /* 0x000fe20000004200 */
[C---:B------:R-:W-:Y:S02]  /*3ca0*/  ISETP.GT.AND P5, PT, R0.reuse, 0x29, PT ;  /* 0x000000290000780c */ /* 0x040fe40003fa4270 */
[C---:B------:R-:W-:Y:S02]  /*3cb0*/  ISETP.GT.AND P3, PT, R0.reuse, 0x30, PT ;  /* 0x000000300000780c */ /* 0x040fe40003f64270 */
[C---:B------:R-:W-:Y:S02]  /*3cc0*/  ISETP.GT.AND P2, PT, R0.reuse, 0x31, PT ;  /* 0x000000310000780c */ /* 0x040fe40003f44270 */
[----:B------:R-:W-:-:S02]  /*3cd0*/  ISETP.GT.AND P1, PT, R0, 0x38, PT ;  /* 0x000000380000780c */ /* 0x000fc40003f24270 */
[----:B------:R-:W-:Y:S02]  /*3ce0*/  ISETP.GT.AND P0, PT, R0, 0x39, PT ;  /* 0x000000390000780c */ /* 0x000fe40003f04270 */
[----:B------:R-:W-:-:S04]  /*3cf0*/  FMNMX.FTZ R0, R28, R5, !PT ;  /* 0x000000051c007209 */ /* 0x000fc80007810000 */
[----:B------:R-:W-:-:S04]  /*3d00*/  FMNMX.FTZ R0, R27, R0, !PT ;  /* 0x000000001b007209 */ /* 0x000fc80007810000 */
[----:B------:R-:W-:-:S04]  /*3d10*/  FMNMX.FTZ R0, R19, R0, !PT ;  /* 0x0000000013007209 */ /* 0x000fc80007810000 */
[----:B------:R-:W-:-:S04]  /*3d20*/  FMNMX.FTZ R0, R23, R0, !PT ;  /* 0x0000000017007209 */ /* 0x000fc80007810000 */
[----:B------:R-:W-:Y:S02]  /*3d30*/  FMNMX.FTZ R5, R24, R0, !PT ;  /* 0x0000000018057209 */ /* 0x000fe40007810000 */
[----:B-1----:R-:W-:Y:S02]  /*3d40*/  FMNMX.FTZ R0, R2, R6, !PT ;  /* 0x0000000602007209 */ /* 0x002fe40007810000 */
[----:B------:R-:W-:-:S04]  /*3d50*/  FMNMX.FTZ R2, R26, R5, !PT ;  /* 0x000000051a027209 */ /* 0x000fc80007810000 */
[----:B------:R-:W-:Y:S01]  /*3d60*/  FMNMX.FTZ R2, R154, R2, !PT ;  /* 0x000000029a027209 */ /* 0x000fe20007810000 */
[----:B------:R-:W1:Y:S03]  /*3d70*/  SHFL.BFLY PT, R5, R0, 0x1, 0x1f ;  /* 0x0c201f0000057f89 */ /* 0x000e6600000e0000 */
[----:B------:R-:W-:Y:S02]  /*3d80*/  FMNMX.FTZ R2, R152, R2, !PT ;  /* 0x0000000298027209 */ /* 0x000fe40007810000 */
[----:B------:R-:W-:Y:S02]  /*3d90*/  FSEL R150, R47, -INF , P5 ;  /* 0xff8000002f967808 */ /* 0x000fe40002800000 */
[----:B------:R-:W-:Y:S01]  /*3da0*/  FMNMX.FTZ R2, R151, R2, !PT ;  /* 0x0000000297027209 */ /* 0x000fe20007810000 */
[----:B------:R-:W-:Y:S01]  /*3db0*/  LDSM.16.MT88.4 R44, [R233] ;  /* 0x00000000e92c783b */ /* 0x000fe20000004200 */
[----:B------:R-:W-:-:S02]  /*3dc0*/  FSEL R149, R42, -INF , P3 ;  /* 0xff8000002a957808 */ /* 0x000fc40001800000 */
[----:B------:R-:W-:Y:S02]  /*3dd0*/  FMNMX.FTZ R2, R150, R2, !PT ;  /* 0x0000000296027209 */ /* 0x000fe40007810000 */
[----:B------:R-:W-:Y:S02]  /*3de0*/  FSEL R148, R43, -INF , P2 ;  /* 0xff8000002b947808 */ /* 0x000fe40001000000 */
[----:B------:R-:W-:Y:S01]  /*3df0*/  FMNMX.FTZ R2, R149, R2, !PT ;  /* 0x0000000295027209 */ /* 0x000fe20007810000 */
[----:B------:R-:W-:Y:S01]  /*3e00*/  LDSM.16.MT88.4 R40, [R229] ;  /* 0x00000000e528783b */ /* 0x000fe20000004200 */
[----:B------:R-:W-:Y:S02]  /*3e10*/  FSEL R146, R35, -INF , P0 ;  /* 0xff80000023927808 */ /* 0x000fe40000000000 */
[----:B------:R-:W-:Y:S02]  /*3e20*/  FSEL R147, R34, -INF , P1 ;  /* 0xff80000022937808 */ /* 0x000fe40000800000 */
[----:B------:R-:W-:-:S02]  /*3e30*/  ISETP.GT.AND P0, PT, R4, 0x1, PT ;  /* 0x000000010400780c */ /* 0x000fc40003f04270 */
[----:B------:R-:W-:Y:S02]  /*3e40*/  FMNMX.FTZ R2, R148, R2, !PT ;  /* 0x0000000294027209 */ /* 0x000fe40007810000 */
[C---:B------:R-:W-:Y:S02]  /*3e50*/  ISETP.GT.AND P3, PT, R3.reuse, RZ, PT ;  /* 0x000000ff0300720c */ /* 0x040fe40003f64270 */
[----:B------:R-:W-:Y:S02]  /*3e60*/  ISETP.GT.AND P2, PT, R3, 0x1, PT ;  /* 0x000000010300780c */ /* 0x000fe40003f44270 */
[----:B------:R-:W-:Y:S02]  /*3e70*/  ISETP.GT.AND P1, PT, R4, RZ, PT ;  /* 0x000000ff0400720c */ /* 0x000fe40003f24270 */
[----:B------:R-:W-:Y:S02]  /*3e80*/  FSEL R34, R99, -INF , P0 ;  /* 0xff80000063227808 */ /* 0x000fe40000000000 */
[----:B------:R-:W-:-:S02]  /*3e90*/  FMNMX.FTZ R2, R147, R2, !PT ;  /* 0x0000000293027209 */ /* 0x000fc40007810000 */
[----:B------:R-:W-:Y:S02]  /*3ea0*/  FSEL R22, R96, -INF , P3 ;  /* 0xff80000060167808 */ /* 0x000fe40001800000 */
[----:B------:R-:W-:Y:S02]  /*3eb0*/  ISETP.GT.AND P0, PT, R4, 0x9, PT ;  /* 0x000000090400780c */ /* 0x000fe40003f04270 */
[----:B------:R-:W-:Y:S02]  /*3ec0*/  FSEL R21, R97, -INF , P2 ;  /* 0xff80000061157808 */ /* 0x000fe40001000000 */
[----:B------:R-:W-:Y:S02]  /*3ed0*/  ISETP.GT.AND P3, PT, R3, 0x8, PT ;  /* 0x000000080300780c */ /* 0x000fe40003f64270 */
[----:B------:R-:W-:Y:S02]  /*3ee0*/  FSEL R32, R98, -INF , P1 ;  /* 0xff80000062207808 */ /* 0x000fe40000800000 */
[----:B-1----:R-:W-:-:S02]  /*3ef0*/  FMNMX.FTZ R185, R0, R5, !PT ;  /* 0x0000000500b97209 */ /* 0x002fc40007810000 */
[----:B------:R-:W-:Y:S02]  /*3f00*/  ISETP.GT.AND P1, PT, R4, 0x8, PT ;  /* 0x000000080400780c */ /* 0x000fe40003f24270 */
[----:B------:R-:W-:Y:S02]  /*3f10*/  FMNMX.FTZ R0, R146, R2, !PT ;  /* 0x0000000292007209 */ /* 0x000fe40007810000 */
[----:B------:R-:W-:Y:S02]  /*3f20*/  FSEL R33, R95, -INF , P0 ;  /* 0xff8000005f217808 */ /* 0x000fe40000000000 */
[----:B------:R-:W-:Y:S02]  /*3f30*/  ISETP.GT.AND P2, PT, R3, 0x9, PT ;  /* 0x000000090300780c */ /* 0x000fe40003f44270 */
[----:B------:R-:W-:Y:S02]  /*3f40*/  FSEL R15, R92, -INF , P3 ;  /* 0xff8000005c0f7808 */ /* 0x000fe40001800000 */
[----:B------:R-:W-:-:S02]  /*3f50*/  ISETP.GT.AND P0, PT, R4, 0x11, PT ;  /* 0x000000110400780c */ /* 0x000fc40003f04270 */
[----:B------:R-:W-:Y:S01]  /*3f60*/  FMNMX.FTZ R2, R22, R21, !PT ;  /* 0x0000001516027209 */ /* 0x000fe20007810000 */
[----:B------:R-:W1:Y:S01]  /*3f70*/  SHFL.BFLY PT, R6, R0, 0x2, 0x1f ;  /* 0x0c401f0000067f89 */ /* 0x000e6200000e0000 */
[----:B------:R-:W-:Y:S02]  /*3f80*/  FSEL R30, R94, -INF , P1 ;  /* 0xff8000005e1e7808 */ /* 0x000fe40000800000 */
[----:B------:R-:W-:Y:S02]  /*3f90*/  ISETP.GT.AND P1, PT, R4, 0x10, PT ;  /* 0x000000100400780c */ /* 0x000fe40003f24270 */
[----:B------:R-:W-:Y:S02]  /*3fa0*/  FSEL R17, R93, -INF , P2 ;  /* 0xff8000005d117808 */ /* 0x000fe40001000000 */
[----:B------:R-:W-:Y:S02]  /*3fb0*/  ISETP.GT.AND P3, PT, R3, 0x10, PT ;  /* 0x000000100300780c */ /* 0x000fe40003f64270 */
[----:B------:R-:W-:-:S02]  /*3fc0*/  FSEL R49, R91, -INF , P0 ;  /* 0xff8000005b317808 */ /* 0x000fc40000000000 */
[----:B------:R-:W-:Y:S02]  /*3fd0*/  FMNMX.FTZ R2, R15, R2, !PT ;  /* 0x000000020f027209 */ /* 0x000fe40007810000 */
[----:B------:R-:W-:Y:S02]  /*3fe0*/  ISETP.GT.AND P0, PT, R4, 0x19, PT ;  /* 0x000000190400780c */ /* 0x000fe40003f04270 */
[----:B------:R-:W-:Y:S02]  /*3ff0*/  FSEL R48, R90, -INF , P1 ;  /* 0xff8000005a307808 */ /* 0x000fe40000800000 */
[----:B------:R-:W-:Y:S02]  /*4000*/  ISETP.GT.AND P2, PT, R3, 0x11, PT ;  /* 0x000000110300780c */ /* 0x000fe40003f44270 */
[----:B------:R-:W-:Y:S02]  /*4010*/  FSEL R16, R88, -INF , P3 ;  /* 0xff80000058107808 */ /* 0x000fe40001800000 */
[----:B------:R-:W-:-:S02]  /*4020*/  ISETP.GT.AND P1, PT, R4, 0x18, PT ;  /* 0x000000180400780c */ /* 0x000fc40003f24270 */
[----:B------:R-:W-:Y:S02]  /*4030*/  FMNMX.FTZ R2, R17, R2, !PT ;  /* 0x0000000211027209 */ /* 0x000fe40007810000 */
[----:B------:R-:W-:Y:S02]  /*4040*/  FSEL R56, R87, -INF , P0 ;  /* 0xff80000057387808 */ /* 0x000fe40000000000 */
[----:B------:R-:W-:Y:S02]  /*4050*/  ISETP.GT.AND P0, PT, R3, 0x29, PT ;  /* 0x000000290300780c */ /* 0x000fe40003f04270 */
[----:B------:R-:W-:Y:S02]  /*4060*/  FSEL R18, R89, -INF , P2 ;  /* 0xff80000059127808 */ /* 0x000fe40001000000 */
[----:B------:R-:W-:Y:S01]  /*4070*/  ISETP.GT.AND P3, PT, R3, 0x18, PT ;  /* 0x000000180300780c */ /* 0x000fe20003f64270 */
[----:B------:R-:W-:Y:S01]  /*4080*/  LDSM.16.MT88.4 R88, [R230+0x2000] ;  /* 0x00200000e658783b */ /* 0x000fe20000004200 */
[----:B------:R-:W-:-:S02]  /*4090*/  FSEL R50, R86, -INF , P1 ;  /* 0xff80000056327808 */ /* 0x000fc40000800000 */
[----:B------:R-:W-:Y:S01]  /*40a0*/  FMNMX.FTZ R5, R16, R2, !PT ;  /* 0x0000000210057209 */ /* 0x000fe20007810000 */
[----:B------:R-:W-:Y:S01]  /*40b0*/  FMUL.FTZ R2, R185, c[0x0][0x2d0] ;  /* 0x0000b400b9027a20 */ /* 0x000fe20000410000 */
[C---:B------:R-:W-:Y:S02]  /*40c0*/  ISETP.GT.AND P2, PT, R3.reuse, 0x19, PT ;  /* 0x000000190300780c */ /* 0x040fe40003f44270 */
[----:B------:R-:W-:Y:S02]  /*40d0*/  ISETP.GT.AND P1, PT, R3, 0x28, PT ;  /* 0x000000280300780c */ /* 0x000fe40003f24270 */
[----:B------:R-:W-:Y:S02]  /*40e0*/  FSEL R140, R77, -INF , P0 ;  /* 0xff8000004d8c7808 */ /* 0x000fe40000000000 */
[----:B------:R-:W-:Y:S02]  /*40f0*/  FSETP.NEU.FTZ.AND P0, PT, R185, -INF , PT ;  /* 0xff800000b900780b */ /* 0x000fe40003f1d000 */
[----:B------:R-:W-:-:S02]  /*4100*/  FSEL R31, R84, -INF , P3 ;  /* 0xff800000541f7808 */ /* 0x000fc40001800000 */
[----:B------:R-:W-:Y:S02]  /*4110*/  FMNMX.FTZ R5, R18, R5, !PT ;  /* 0x0000000512057209 */ /* 0x000fe40007810000 */
[----:B------:R-:W-:Y:S02]  /*4120*/  FSEL R35, R85, -INF , P2 ;  /* 0xff80000055237808 */ /* 0x000fe40001000000 */
[----:B------:R-:W-:Y:S01]  /*4130*/  FSEL R141, R76, -INF , P1 ;  /* 0xff8000004c8d7808 */ /* 0x000fe20000800000 */
[----:B------:R-:W-:Y:S01]  /*4140*/  LDSM.16.MT88.4 R84, [R233+0x800] ;  /* 0x00080000e954783b */ /* 0x000fe20000004200 */
[C---:B------:R-:W-:Y:S02]  /*4150*/  ISETP.GT.AND P3, PT, R3.reuse, 0x20, PT ;  /* 0x000000200300780c */ /* 0x040fe40003f64270 */
[----:B------:R-:W-:Y:S02]  /*4160*/  ISETP.GT.AND P2, PT, R3, 0x21, PT ;  /* 0x000000210300780c */ /* 0x000fe40003f44270 */
[----:B------:R-:W-:-:S02]  /*4170*/  ISETP.GT.AND P1, PT, R4, 0x20, PT ;  /* 0x000000200400780c */ /* 0x000fc40003f24270 */
[----:B------:R-:W-:Y:S02]  /*4180*/  FSEL R20, R2, RZ, P0 ;  /* 0x000000ff02147208 */ /* 0x000fe40000000000 */
[----:B------:R-:W-:Y:S02]  /*4190*/  FMNMX.FTZ R5, R31, R5, !PT ;  /* 0x000000051f057209 */ /* 0x000fe40007810000 */
[----:B------:R-:W-:Y:S02]  /*41a0*/  FSEL R143, R80, -INF , P3 ;  /* 0xff800000508f7808 */ /* 0x000fe40001800000 */
[----:B------:R-:W-:Y:S02]  /*41b0*/  FSEL R142, R81, -INF , P2 ;  /* 0xff800000518e7808 */ /* 0x000fe40001000000 */
[----:B------:R-:W-:Y:S01]  /*41c0*/  FSEL R139, R82, -INF , P1 ;  /* 0xff800000528b7808 */ /* 0x000fe20000800000 */
[----:B------:R-:W-:Y:S01]  /*41d0*/  FFMA.FTZ R2, R7, c[0x0][0x2d0], -R20 ;  /* 0x0000b40007027a23 */ /* 0x000fe20000010814 */
[----:B------:R-:W-:-:S02]  /*41e0*/  ISETP.GT.AND P5, PT, R3, 0x30, PT ;  /* 0x000000300300780c */ /* 0x000fc40003fa4270 */
[C---:B------:R-:W-:Y:S02]  /*41f0*/  ISETP.GT.AND P3, PT, R3.reuse, 0x31, PT ;  /* 0x000000310300780c */ /* 0x040fe40003f64270 */
[C---:B------:R-:W-:Y:S02]  /*4200*/  ISETP.GT.AND P2, PT, R3.reuse, 0x38, PT ;  /* 0x000000380300780c */ /* 0x040fe40003f44270 */
[----:B------:R-:W-:Y:S02]  /*4210*/  ISETP.GT.AND P1, PT, R3, 0x39, PT ;  /* 0x000000390300780c */ /* 0x000fe40003f24270 */
[----:B------:R-:W-:Y:S01]  /*4220*/  FMNMX.FTZ R3, R35, R5, !PT ;  /* 0x0000000523037209 */ /* 0x000fe20007810000 */
[----:B------:R2:W-:Y:S01]  /*4230*/  MUFU.EX2 R173, R2 ;  /* 0x0000000200ad7308 */ /* 0x0005e20000000800 */
[----:B-1----:R-:W-:Y:S02]  /*4240*/  FMNMX.FTZ R5, R0, R6, !PT ;  /* 0x0000000600057209 */ /* 0x002fe40007810000 */
[----:B------:R-:W-:-:S04]  /*4250*/  FMNMX.FTZ R0, R143, R3, !PT ;  /* 0x000000038f007209 */ /* 0x000fc80007810000 */
[----:B------:R-:W-:Y:S02]  /*4260*/  FMNMX.FTZ R0, R142, R0, !PT ;  /* 0x000000008e007209 */ /* 0x000fe40007810000 */
[----:B--2---:R-:W-:-:S04]  /*4270*/  FMNMX.FTZ R2, R32, R34, !PT ;  /* 0x0000002220027209 */ /* 0x004fc80007810000 */
[----:B------:R-:W-:Y:S02]  /*4280*/  FMNMX.FTZ R2, R30, R2, !PT ;  /* 0x000000021e027209 */ /* 0x000fe40007810000 */
[----:B------:R-:W-:Y:S02]  /*4290*/  FMNMX.FTZ R0, R141, R0, !PT ;  /* 0x000000008d007209 */ /* 0x000fe40007810000 */
[----:B------:R-:W-:Y:S02]  /*42a0*/  FMNMX.FTZ R2, R33, R2, !PT ;  /* 0x0000000221027209 */ /* 0x000fe40007810000 */
[----:B------:R-:W-:Y:S02]  /*42b0*/  FSEL R137, R72, -INF , P5 ;  /* 0xff80000048897808 */ /* 0x000fe40002800000 */
[----:B------:R-:W-:Y:S02]  /*42c0*/  FMNMX.FTZ R0, R140, R0, !PT ;  /* 0x000000008c007209 */ /* 0x000fe40007810000 */
[----:B------:R-:W-:-:S02]  /*42d0*/  FMNMX.FTZ R2, R48, R2, !PT ;  /* 0x0000000230027209 */ /* 0x000fc40007810000 */
[----:B------:R-:W-:Y:S02]  /*42e0*/  FSEL R136, R73, -INF , P3 ;  /* 0xff80000049887808 */ /* 0x000fe40001800000 */
[----:B------:R-:W-:Y:S02]  /*42f0*/  FMNMX.FTZ R0, R137, R0, !PT ;  /* 0x0000000089007209 */ /* 0x000fe40007810000 */
[----:B------:R-:W-:Y:S02]  /*4300*/  FMNMX.FTZ R2, R49, R2, !PT ;  /* 0x0000000231027209 */ /* 0x000fe40007810000 */
[----:B------:R-:W-:Y:S02]  /*4310*/  FMNMX.FTZ R183, R136, R0, !PT ;  /* 0x0000000088b77209 */ /* 0x000fe40007810000 */
[----:B------:R-:W-:Y:S02]  /*4320*/  FSEL R135, R68, -INF , P2 ;  /* 0xff80000044877808 */ /* 0x000fe40001000000 */
[----:B------:R-:W-:Y:S01]  /*4330*/  FMNMX.FTZ R0, R50, R2, !PT ;  /* 0x0000000232007209 */ /* 0x000fe20007810000 */
[----:B------:R-:W1:Y:S01]  /*4340*/  SHFL.BFLY PT, R7, R5, 0x1, 0x1f ;  /* 0x0c201f0005077f89 */ /* 0x000e6200000e0000 */
[----:B------:R-:W-:-:S02]  /*4350*/  FSEL R134, R69, -INF , P1 ;  /* 0xff80000045867808 */ /* 0x000fc40000800000 */
[----:B------:R-:W-:Y:S02]  /*4360*/  FMNMX.FTZ R183, R135, R183, !PT ;  /* 0x000000b787b77209 */ /* 0x000fe40007810000 */
[----:B------:R-:W-:Y:S01]  /*4370*/  FMNMX.FTZ R2, R56, R0, !PT ;  /* 0x0000000038027209 */ /* 0x000fe20007810000 */
[----:B------:R-:W-:Y:S01]  /*4380*/  FFMA.FTZ R0, R11, c[0x0][0x2d0], -R20 ;  /* 0x0000b4000b007a23 */ /* 0x000fe20000010814 */
[----:B------:R-:W-:Y:S02]  /*4390*/  ISETP.GT.AND P0, PT, R4, 0x21, PT ;  /* 0x000000210400780c */ /* 0x000fe40003f04270 */
[----:B------:R-:W-:Y:S01]  /*43a0*/  FMNMX.FTZ R183, R134, R183, !PT ;  /* 0x000000b786b77209 */ /* 0x000fe20007810000 */
[----:B------:R2:W-:Y:S01]  /*43b0*/  MUFU.EX2 R250, R0 ;  /* 0x0000000000fa7308 */ /* 0x0005e20000000800 */
[----:B------:R-:W-:Y:S02]  /*43c0*/  FSEL R138, R83, -INF , P0 ;  /* 0xff800000538a7808 */ /* 0x000fe40000000000 */
[C---:B------:R-:W-:Y:S01]  /*43d0*/  ISETP.GT.AND P0, PT, R4.reuse, 0x28, PT ;  /* 0x000000280400780c */ /* 0x040fe20003f04270 */
[----:B------:R-:W3:Y:S01]  /*43e0*/  SHFL.BFLY PT, R6, R183, 0x2, 0x1f ;  /* 0x0c401f00b7067f89 */ /* 0x000ee200000e0000 */
[----:B------:R-:W-:-:S02]  /*43f0*/  ISETP.GT.AND P1, PT, R4, 0x29, PT ;  /* 0x000000290400780c */ /* 0x000fc40003f24270 */
[----:B------:R-:W-:Y:S01]  /*4400*/  FSEL R133, R78, -INF , P0 ;  /* 0xff8000004e857808 */ /* 0x000fe20000000000 */
[----:B------:R-:W-:Y:S01]  /*4410*/  FFMA.FTZ R3, R8, c[0x0][0x2d0], -R20 ;  /* 0x0000b40008037a23 */ /* 0x000fe20000010814 */
[----:B------:R-:W-:Y:S02]  /*4420*/  FSEL R132, R79, -INF , P1 ;  /* 0xff8000004f847808 */ /* 0x000fe40000800000 */
[----:B--2---:R-:W-:-:S04]  /*4430*/  FMNMX.FTZ R0, R139, R2, !PT ;  /* 0x000000028b007209 */ /* 0x004fc80007810000 */
[----:B------:R-:W-:Y:S02]  /*4440*/  FMNMX.FTZ R0, R138, R0, !PT ;  /* 0x000000008a007209 */ /* 0x000fe40007810000 */
[C---:B------:R-:W-:Y:S02]  /*4450*/  ISETP.GT.AND P1, PT, R4.reuse, 0x30, PT ;  /* 0x000000300400780c */ /* 0x040fe40003f24270 */
[----:B------:R-:W-:Y:S01]  /*4460*/  FMNMX.FTZ R0, R133, R0, !PT ;  /* 0x0000000085007209 */ /* 0x000fe20007810000 */
[----:B------:R2:W4:Y:S01]  /*4470*/  MUFU.EX2 R172, R3 ;  /* 0x0000000300ac7308 */ /* 0x0005220000000800 */
[----:B------:R-:W-:Y:S02]  /*4480*/  ISETP.GT.AND P0, PT, R4, 0x31, PT ;  /* 0x000000310400780c */ /* 0x000fe40003f04270 */
[----:B------:R-:W-:Y:S02]  /*4490*/  FSEL R131, R74, -INF , P1 ;  /* 0xff8000004a837808 */ /* 0x000fe40000800000 */
[----:B------:R-:W-:Y:S01]  /*44a0*/  FMNMX.FTZ R0, R132, R0, !PT ;  /* 0x0000000084007209 */ /* 0x000fe20007810000 */
[----:B------:R-:W-:Y:S01]  /*44b0*/  FFMA.FTZ R2, R12, c[0x0][0x2d0], -R20 ;  /* 0x0000b4000c027a23 */ /* 0x000fe20000010814 */
[----:B-1----:R-:W-:-:S02]  /*44c0*/  FMNMX.FTZ R184, R5, R7, !PT ;  /* 0x0000000705b87209 */ /* 0x002fc40007810000 */
[C---:B------:R-:W-:Y:S02]  /*44d0*/  ISETP.GT.AND P2, PT, R4.reuse, 0x38, PT ;  /* 0x000000380400780c */ /* 0x040fe40003f44270 */
[----:B------:R-:W-:Y:S01]  /*44e0*/  FSEL R130, R75, -INF , P0 ;  /* 0xff8000004b827808 */ /* 0x000fe20000000000 */
[----:B--2---:R-:W-:Y:S01]  /*44f0*/  FFMA.FTZ R3, R9, c[0x0][0x2d0], -R20 ;  /* 0x0000b40009037a23 */ /* 0x004fe20000010814 */
[----:B------:R-:W-:Y:S01]  /*4500*/  FMNMX.FTZ R0, R131, R0, !PT ;  /* 0x0000000083007209 */ /* 0x000fe20007810000 */
[----:B------:R1:W-:Y:S01]  /*4510*/  MUFU.EX2 R249, R2 ;  /* 0x0000000200f97308 */ /* 0x0003e20000000800 */
[----:B------:R-:W-:Y:S01]  /*4520*/  ISETP.GT.AND P1, PT, R4, 0x39, PT ;  /* 0x000000390400780c */ /* 0x000fe20003f24270 */
[----:B------:R-:W-:Y:S01]  /*4530*/  LDSM.16.MT88.4 R72, [R229+0x2000] ;  /* 0x00200000e548783b */ /* 0x000fe20000004200 */
[----:B------:R-:W-:-:S05]  /*4540*/  FSEL R129, R70, -INF , P2 ;  /* 0xff80000046817808 */ /* 0x000fca0001000000 */
[----:B------:R2:W-:Y:S01]  /*4550*/  MUFU.EX2 R175, R3 ;  /* 0x0000000300af7308 */ /* 0x0005e20000000800 */
[----:B------:R-:W-:Y:S02]  /*4560*/  FMNMX.FTZ R0, R130, R0, !PT ;  /* 0x0000000082007209 */ /* 0x000fe40007810000 */
[----:B------:R-:W-:Y:S02]  /*4570*/  FSETP.NEU.FTZ.AND P0, PT, R184, -INF , PT ;  /* 0xff800000b800780b */ /* 0x000fe40003f1d000 */
[----:B------:R-:W-:Y:S01]  /*4580*/  FSEL R128, R71, -INF , P1 ;  /* 0xff80000047807808 */ /* 0x000fe20000800000 */
[--C-:B-1----:R-:W-:Y:S02]  /*4590*/  FFMA.FTZ R2, R13, c[0x0][0x2d0], -R20.reuse ;  /* 0x0000b4000d027a23 */ /* 0x102fe40000010814 */
[----:B--2---:R-:W-:-:S04]  /*45a0*/  FFMA.FTZ R3, R10, c[0x0][0x2d0], -R20 ;  /* 0x0000b4000a037a23 */ /* 0x004fc80000010814 */
[----:B------:R1:W2:Y:S01]  /*45b0*/  MUFU.EX2 R174, R3 ;  /* 0x0000000300ae7308 */ /* 0x0002a20000000800 */
[----:B------:R-:W-:Y:S02]  /*45c0*/  FMNMX.FTZ R182, R129, R0, !PT ;  /* 0x0000000081b67209 */ /* 0x000fe40007810000 */
[----:B---3--:R-:W-:Y:S02]  /*45d0*/  FMNMX.FTZ R183, R183, R6, !PT ;  /* 0x00000006b7b77209 */ /* 0x008fe40007810000 */
[----:B------:R-:W-:-:S03]  /*45e0*/  FMNMX.FTZ R182, R128, R182, !PT ;  /* 0x000000b680b67209 */ /* 0x000fc60007810000 */
[----:B------:R3:W-:Y:S01]  /*45f0*/  MUFU.EX2 R251, R2 ;  /* 0x0000000200fb7308 */ /* 0x0007e20000000800 */
[----:B-1----:R-:W-:-:S05]  /*4600*/  FMUL.FTZ R3, R184, c[0x0][0x2d0] ;  /* 0x0000b400b8037a20 */ /* 0x002fca0000410000 */
[----:B------:R-:W-:Y:S01]  /*4610*/  FSEL R3, R3, RZ, P0 ;  /* 0x000000ff03037208 */ /* 0x000fe20000000000 */
[----:B---3--:R-:W-:-:S04]  /*4620*/  FFMA.FTZ R2, R14, c[0x0][0x2d0], -R20 ;  /* 0x0000b4000e027a23 */ /* 0x008fc80000010814 */
[--C-:B------:R-:W-:Y:S01]  /*4630*/  FFMA.FTZ R0, R25, c[0x0][0x2d0], -R3.reuse ;  /* 0x0000b40019007a23 */ /* 0x100fe20000010803 */
[----:B------:R1:W-:Y:S01]  /*4640*/  MUFU.EX2 R252, R2 ;  /* 0x0000000200fc7308 */ /* 0x0003e20000000800 */
[----:B------:R-:W-:Y:S07]  /*4650*/  SHFL.BFLY PT, R4, R182, 0x2, 0x1f ;  /* 0x0c401f00b6047f89 */ /* 0x000fee00000e0000 */
[----:B------:R3:W-:Y:S01]  /*4660*/  MUFU.EX2 R169, R0 ;  /* 0x0000000000a97308 */ /* 0x0007e20000000800 */
[----:B-1----:R-:W1:Y:S01]  /*4670*/  SHFL.BFLY PT, R2, R183, 0x1, 0x1f ;  /* 0x0c201f00b7027f89 */ /* 0x002e6200000e0000 */
[----:B---3--:R-:W-:-:S06]  /*4680*/  FFMA.FTZ R0, R29, c[0x0][0x2d0], -R3 ;  /* 0x0000b4001d007a23 */ /* 0x008fcc0000010803 */
[----:B------:R3:W1:Y:S02]  /*4690*/  MUFU.EX2 R168, R0 ;  /* 0x0000000000a87308 */ /* 0x0006640000000800 */
[----:B---3--:R-:W-:-:S06]  /*46a0*/  FFMA.FTZ R0, R28, c[0x0][0x2d0], -R3 ;  /* 0x0000b4001c007a23 */ /* 0x008fcc0000010803 */
[----:B------:R3:W-:Y:S01]  /*46b0*/  MUFU.EX2 R170, R0 ;  /* 0x0000000000aa7308 */ /* 0x0007e20000000800 */
[----:B-1----:R-:W-:Y:S02]  /*46c0*/  FMNMX.FTZ R183, R183, R2, !PT ;  /* 0x00000002b7b77209 */ /* 0x002fe40007810000 */
[----:B------:R-:W-:Y:S01]  /*46d0*/  FMNMX.FTZ R182, R182, R4, !PT ;  /* 0x00000004b6b67209 */ /* 0x000fe20007810000 */
[----:B---3--:R-:W-:-:S04]  /*46e0*/  FFMA.FTZ R0, R27, c[0x0][0x2d0], -R3 ;  /* 0x0000b4001b007a23 */ /* 0x008fc80000010803 */
[----:B------:R1:W3:Y:S01]  /*46f0*/  MUFU.EX2 R171, R0 ;  /* 0x0000000000ab7308 */ /* 0x0002e20000000800 */
[C---:B------:R-:W-:Y:S01]  /*4700*/  FMUL.FTZ R2, R183.reuse, c[0x0][0x2d0] ;  /* 0x0000b400b7027a20 */ /* 0x040fe20000410000 */
[----:B------:R-:W-:Y:S01]  /*4710*/  FSETP.NEU.FTZ.AND P0, PT, R183, -INF , PT ;  /* 0xff800000b700780b */ /* 0x000fe20003f1d000 */
[----:B------:R-:W2:Y:S01]  /*4720*/  SHFL.BFLY PT, R4, R182, 0x1, 0x1f ;  /* 0x0c201f00b6047f89 */ /* 0x000ea200000e0000 */
[----:B-1----:R-:W-:-:S04]  /*4730*/  FFMA.FTZ R0, R19, c[0x0][0x2d0], -R3 ;  /* 0x0000b40013007a23 */ /* 0x002fc80000010803 */
[----:B------:R1:W-:Y:S01]  /*4740*/  MUFU.EX2 R216, R0 ;  /* 0x0000000000d87308 */ /* 0x0003e20000000800 */
[----:B------:R-:W-:Y:S01]  /*4750*/  FSEL R2, R2, RZ, P0 ;  /* 0x000000ff02027208 */ /* 0x000fe20000000000 */
[----:B-1----:R-:W-:-:S06]  /*4760*/  FFMA.FTZ R0, R23, c[0x0][0x2d0], -R3 ;  /* 0x0000b40017007a23 */ /* 0x002fcc0000010803 */
[----:B------:R1:W-:Y:S02]  /*4770*/  MUFU.EX2 R217, R0 ;  /* 0x0000000000d97308 */ /* 0x0003e40000000800 */
[----:B-1----:R-:W-:-:S06]  /*4780*/  FFMA.FTZ R0, R24, c[0x0][0x2d0], -R3 ;  /* 0x0000b40018007a23 */ /* 0x002fcc0000010803 */
[----:B------:R1:W-:Y:S02]  /*4790*/  MUFU.EX2 R218, R0 ;  /* 0x0000000000da7308 */ /* 0x0003e40000000800 */
[----:B-1----:R-:W-:Y:S01]  /*47a0*/  FFMA.FTZ R0, R26, c[0x0][0x2d0], -R3 ;  /* 0x0000b4001a007a23 */ /* 0x002fe20000010803 */
[----:B--2---:R-:W-:Y:S01]  /*47b0*/  FMNMX.FTZ R182, R182, R4, !PT ;  /* 0x00000004b6b67209 */ /* 0x004fe20007810000 */
[----:B------:R-:W1:Y:S04]  /*47c0*/  LDSM.16.MT88.4 R24, [R230] ;  /* 0x00000000e618783b */ /* 0x000e680000004200 */
[----:B------:R2:W-:Y:S02]  /*47d0*/  MUFU.EX2 R219, R0 ;  /* 0x0000000000db7308 */ /* 0x0005e40000000800 */
[----:B--2---:R-:W-:-:S06]  /*47e0*/  FFMA.FTZ R0, R22, c[0x0][0x2d0], -R2 ;  /* 0x0000b40016007a23 */ /* 0x004fcc0000010802 */
[----:B------:R2:W-:Y:S01]  /*47f0*/  MUFU.EX2 R158, R0 ;  /* 0x00000000009e7308 */ /* 0x0005e20000000800 */
[--C-:B------:R-:W-:Y:S02]  /*4800*/  FFMA.FTZ R4, R16, c[0x0][0x2d0], -R2.reuse ;  /* 0x0000b40010047a23 */ /* 0x100fe40000010802 */
[----:B--2---:R-:W-:-:S05]  /*4810*/  FFMA.FTZ R0, R21, c[0x0][0x2d0], -R2 ;  /* 0x0000b40015007a23 */ /* 0x004fca0000010802 */
[----:B------:R2:W1:Y:S01]  /*4820*/  MUFU.EX2 R156, R0 ;  /* 0x00000000009c7308 */ /* 0x0004620000000800 */
[----:B------:R-:W-:Y:S01]  /*4830*/  FSETP.NEU.FTZ.AND P0, PT, R182, -INF , PT ;  /* 0xff800000b600780b */ /* 0x000fe20003f1d000 */
[----:B--2---:R-:W-:-:S06]  /*4840*/  FFMA.FTZ R0, R15, c[0x0][0x2d0], -R2 ;  /* 0x0000b4000f007a23 */ /* 0x004fcc0000010802 */
[----:B------:R2:W-:Y:S02]  /*4850*/  MUFU.EX2 R160, R0 ;  /* 0x0000000000a07308 */ /* 0x0005e40000000800 */
[----:B--2---:R-:W-:-:S06]  /*4860*/  FFMA.FTZ R0, R17, c[0x0][0x2d0], -R2 ;  /* 0x0000b40011007a23 */ /* 0x004fcc0000010802 */
[----:B------:R2:W1:Y:S08]  /*4870*/  MUFU.EX2 R163, R0 ;  /* 0x0000000000a37308 */ /* 0x0004700000000800 */
[----:B------:R1:W-:Y:S01]  /*4880*/  MUFU.EX2 R179, R4 ;  /* 0x0000000400b37308 */ /* 0x0003e20000000800 */
[----:B--2---:R-:W-:-:S05]  /*4890*/  FMUL.FTZ R0, R182, c[0x0][0x2d0] ;  /* 0x0000b400b6007a20 */ /* 0x004fca0000410000 */
[----:B------:R-:W-:Y:S01]  /*48a0*/  FSEL R0, R0, RZ, P0 ;  /* 0x000000ff00007208 */ /* 0x000fe20000000000 */
[----:B-1----:R-:W-:-:S04]  /*48b0*/  FFMA.FTZ R4, R18, c[0x0][0x2d0], -R2 ;  /* 0x0000b40012047a23 */ /* 0x002fc80000010802 */
[----:B------:R1:W-:Y:S02]  /*48c0*/  MUFU.EX2 R210, R4 ;  /* 0x0000000400d27308 */ /* 0x0003e40000000800 */
[----:B-1----:R-:W-:-:S06]  /*48d0*/  FFMA.FTZ R4, R32, c[0x0][0x2d0], -R0 ;  /* 0x0000b40020047a23 */ /* 0x002fcc0000010800 */
[----:B------:R1:W-:Y:S02]  /*48e0*/  MUFU.EX2 R145, R4 ;  /* 0x0000000400917308 */ /* 0x0003e40000000800 */
[----:B-1----:R-:W-:-:S06]  /*48f0*/  FFMA.FTZ R4, R34, c[0x0][0x2d0], -R0 ;  /* 0x0000b40022047a23 */ /* 0x002fcc0000010800 */
[----:B------:R1:W2:Y:S02]  /*4900*/  MUFU.EX2 R144, R4 ;  /* 0x0000000400907308 */ /* 0x0002a40000000800 */
[----:B-1----:R-:W-:-:S06]  /*4910*/  FFMA.FTZ R4, R30, c[0x0][0x2d0], -R0 ;  /* 0x0000b4001e047a23 */ /* 0x002fcc0000010800 */
[----:B------:R1:W-:Y:S02]  /*4920*/  MUFU.EX2 R153, R4 ;  /* 0x0000000400997308 */ /* 0x0003e40000000800 */
[----:B-1----:R-:W-:-:S06]  /*4930*/  FFMA.FTZ R4, R33, c[0x0][0x2d0], -R0 ;  /* 0x0000b40021047a23 */ /* 0x002fcc0000010800 */
[----:B------:R1:W1:Y:S01]  /*4940*/  MUFU.EX2 R155, R4 ;  /* 0x00000004009b7308 */ /* 0x0002620000000800 */
[----:B----4-:R-:W-:Y:S01]  /*4950*/  F2FP.PACK_AB R16, R172, R173 ;  /* 0x000000adac10723e */ /* 0x010fe200000000ff */
[----:B-1----:R-:W-:-:S06]  /*4960*/  FFMA.FTZ R4, R31, c[0x0][0x2d0], -R2 ;  /* 0x0000b4001f047a23 */ /* 0x002fcc0000010802 */
[----:B------:R1:W-:Y:S01]  /*4970*/  MUFU.EX2 R208, R4 ;  /* 0x0000000400d07308 */ /* 0x0003e20000000800 */
[----:B------:R-:W-:Y:S02]  /*4980*/  F2FP.PACK_AB R18, R174, R175 ;  /* 0x000000afae12723e */ /* 0x000fe400000000ff */
[----:B------:R-:W-:Y:S02]  /*4990*/  F2FP.PACK_AB R17, R168, R169 ;  /* 0x000000a9a811723e */ /* 0x000fe400000000ff */
[----:B---3--:R-:W-:Y:S01]  /*49a0*/  F2FP.PACK_AB R19, R171, R170 ;  /* 0x000000aaab13723e */ /* 0x008fe200000000ff */
[----:B-1----:R-:W-:Y:S02]  /*49b0*/  FFMA.FTZ R4, R35, c[0x0][0x2d0], -R2 ;  /* 0x0000b40023047a23 */ /* 0x002fe40000010802 */
[----:B------:R-:W1:Y:S02]  /*49c0*/  LDSM.16.MT88.4 R32, [R230+0x800] ;  /* 0x00080000e620783b */ /* 0x000e640000004200 */
[----:B------:R3:W4:Y:S01]  /*49d0*/  MUFU.EX2 R211, R4 ;  /* 0x0000000400d37308 */ /* 0x0007220000000800 */
[----:B------:R-:W-:Y:S01]  /*49e0*/  F2FP.PACK_AB R12, R156, R158 ;  /* 0x0000009e9c0c723e */ /* 0x000fe200000000ff */
[----:B------:R-:W-:Y:S01]  /*49f0*/  HMMA.16816.F32 R64, R16, R40, RZ ;  /* 0x000000281040723c */ /* 0x000fe200000018ff */
[----:B------:R-:W-:-:S02]  /*4a00*/  F2FP.PACK_AB R14, R163, R160 ;  /* 0x000000a0a30e723e */ /* 0x000fc400000000ff */
[----:B--2---:R-:W-:Y:S01]  /*4a10*/  F2FP.PACK_AB R13, R144, R145 ;  /* 0x00000091900d723e */ /* 0x004fe200000000ff */
[----:B---3--:R-:W-:-:S04]  /*4a20*/  FFMA.FTZ R4, R48, c[0x0][0x2d0], -R0 ;  /* 0x0000b40030047a23 */ /* 0x008fc80000010800 */
[----:B------:R2:W-:Y:S01]  /*4a30*/  MUFU.EX2 R176, R4 ;  /* 0x0000000400b07308 */ /* 0x0005e20000000800 */
[----:B------:R-:W-:Y:S01]  /*4a40*/  F2FP.PACK_AB R15, R155, R153 ;  /* 0x000000999b0f723e */ /* 0x000fe200000000ff */
[----:B------:R-:W-:Y:S01]  /*4a50*/  HMMA.16816.F32 R52, R16, R24, RZ ;  /* 0x000000181034723c */ /* 0x000fe200000018ff */
[----:B--2---:R-:W-:-:S05]  /*4a60*/  FFMA.FTZ R4, R49, c[0x0][0x2d0], -R0 ;  /* 0x0000b40031047a23 */ /* 0x004fca0000010800 */
[----:B------:R2:W3:Y:S02]  /*4a70*/  MUFU.EX2 R177, R4 ;  /* 0x0000000400b17308 */ /* 0x0004e40000000800 */
[----:B--2---:R-:W-:-:S06]  /*4a80*/  FFMA.FTZ R4, R50, c[0x0][0x2d0], -R0 ;  /* 0x0000b40032047a23 */ /* 0x004fcc0000010800 */
[----:B------:R2:W-:Y:S01]  /*4a90*/  MUFU.EX2 R178, R4 ;  /* 0x0000000400b27308 */ /* 0x0005e20000000800 */
[C---:B------:R-:W-:Y:S01]  /*4aa0*/  HMMA.16816.F32 R48, R12.reuse, R24, RZ ;  /* 0x000000180c30723c */ /* 0x040fe200000018ff */
[----:B------:R-:W-:Y:S01]  /*4ab0*/  F2FP.PACK_AB R8, R249, R250 ;  /* 0x000000faf908723e */ /* 0x000fe200000000ff */
[----:B--2---:R-:W-:Y:S01]  /*4ac0*/  FFMA.FTZ R4, R56, c[0x0][0x2d0], -R0 ;  /* 0x0000b40038047a23 */ /* 0x004fe20000010800 */
[----:B------:R-:W-:Y:S02]  /*4ad0*/  F2FP.PACK_AB R9, R217, R216 ;  /* 0x000000d8d909723e */ /* 0x000fe400000000ff */
[----:B------:R-:W-:Y:S02]  /*4ae0*/  F2FP.PACK_AB R10, R252, R251 ;  /* 0x000000fbfc0a723e */ /* 0x000fe400000000ff */
[----:B------:R2:W1:Y:S01]  /*4af0*/  MUFU.EX2 R209, R4 ;  /* 0x0000000400d17308 */ /* 0x0004620000000800 */
[----:B------:R-:W-:Y:S02]  /*4b00*/  F2FP.PACK_AB R11, R219, R218 ;  /* 0x000000dadb0b723e */ /* 0x000fe400000000ff */
[----:B----4-:R-:W-:Y:S01]  /*4b10*/  F2FP.PACK_AB R6, R211, R208 ;  /* 0x000000d0d306723e */ /* 0x010fe200000000ff */
[----:B------:R-:W-:Y:S01]  /*4b20*/  HMMA.16816.F32 R80, R12, R100, RZ ;  /* 0x000000640c50723c */ /* 0x000fe200000018ff */
[----:B---3--:R-:W-:Y:S01]  /*4b30*/  F2FP.PACK_AB R5, R177, R176 ;  /* 0x000000b0b105723e */ /* 0x008fe200000000ff */
[----:B------:R-:W-:Y:S06]  /*4b40*/  LDSM.16.MT88.4 R56, [R232] ;  /* 0x00000000e838783b */ /* 0x000fec0000004200 */
[----:B------:R-:W-:Y:S01]  /*4b50*/  HMMA.16816.F32 R192, R8, R36, R64 ;  /* 0x0000002408c0723c */ /* 0x000fe20000001840 */
[----:B------:R-:W3:Y:S01]  /*4b60*/  LDSM.16.MT88.4 R64, [R233+0x2800] ;  /* 0x00280000e940783b */ /* 0x000ee20000004200 */
[----:B--2---:R-:W-:-:S02]  /*4b70*/  F2FP.PACK_AB R4, R210, R179 ;  /* 0x000000b3d204723e */ /* 0x004fc400000000ff */
[----:B-1----:R-:W-:-:S04]  /*4b80*/  F2FP.PACK_AB R7, R209, R178 ;  /* 0x000000b2d107723e */ /* 0x002fc800000000ff */
[-C--:B------:R-:W-:Y:S01]  /*4b90*/  HMMA.16816.F32 R212, R8, R32.reuse, R52 ;  /* 0x0000002008d4723c */ /* 0x080fe20000001834 */
[----:B------:R-:W1:Y:S07]  /*4ba0*/  LDSM.16.MT88.4 R52, [R230+0x2800] ;  /* 0x00280000e634783b */ /* 0x000e6e0000004200 */
[----:B------:R-:W-:Y:S01]  /*4bb0*/  HMMA.16816.F32 R200, R4, R32, R48 ;  /* 0x0000002004c8723c */ /* 0x000fe20000001830 */
[----:B------:R-:W2:Y:S07]  /*4bc0*/  LDSM.16.MT88.4 R48, [R229+0x2800] ;  /* 0x00280000e530783b */ /* 0x000eae0000004200 */
[----:B------:R-:W-:Y:S08]  /*4bd0*/  HMMA.16816.F32 R96, R12, R88, RZ ;  /* 0x000000580c60723c */ /* 0x000ff000000018ff */
[C---:B------:R-:W-:Y:S08]  /*4be0*/  HMMA.16816.F32 R28, R16.reuse, R44, RZ ;  /* 0x0000002c101c723c */ /* 0x040ff000000018ff */
[-C--:B------:R-:W-:Y:S08]  /*4bf0*/  HMMA.16816.F32 R112, R16, R72.reuse, RZ ;  /* 0x000000481070723c */ /* 0x080ff000000018ff */
[----:B------:R-:W-:Y:S08]  /*4c00*/  HMMA.16816.F32 R108, R12, R72, RZ ;  /* 0x000000480c6c723c */ /* 0x000ff000000018ff */
[----:B------:R-:W-:Y:S08]  /*4c10*/  HMMA.16816.F32 R92, R16, R100, RZ ;  /* 0x00000064105c723c */ /* 0x000ff000000018ff */
[----:B---3--:R-:W-:Y:S08]  /*4c20*/  HMMA.16816.F32 R80, R4, R64, R80 ;  /* 0x000000400450723c */ /* 0x008ff00000001850 */
[----:B------:R-:W-:Y:S08]  /*4c30*/  HMMA.16816.F32 R60, R12, R40, RZ ;  /* 0x000000280c3c723c */ /* 0x000ff000000018ff */
[----:B-1----:R-:W-:Y:S08]  /*4c40*/  HMMA.16816.F32 R96, R4, R52, R96 ;  /* 0x000000340460723c */ /* 0x002ff00000001860 */
[C---:B------:R-:W-:Y:S01]  /*4c50*/  HMMA.16816.F32 R104, R8.reuse, R84, R28 ;  /* 0x000000540868723c */ /* 0x040fe2000000181c */
[----:B------:R-:W1:Y:S07]  /*4c60*/  LDSM.16.MT88.4 R28, [R232+0x800] ;  /* 0x00080000e81c783b */ /* 0x000e6e0000004200 */
[-C--:B--2---:R-:W-:Y:S08]  /*4c70*/  HMMA.16816.F32 R112, R8, R48.reuse, R112 ;  /* 0x000000300870723c */ /* 0x084ff00000001870 */
[----:B------:R-:W-:Y:S08]  /*4c80*/  HMMA.16816.F32 R108, R4, R48, R108 ;  /* 0x00000030046c723c */ /* 0x000ff0000000186c */
[----:B------:R-:W-:Y:S01]  /*4c90*/  HMMA.16816.F32 R92, R8, R64, R92 ;  /* 0x00000040085c723c */ /* 0x000fe2000000185c */
[----:B------:R-:W-:-:S07]  /*4ca0*/  FFMA.FTZ R159, R159, c[0x0][0x2d0], -R20 ;  /* 0x0000b4009f9f7a23 */ /* 0x000fce0000010814 */
[----:B------:R-:W-:Y:S01]  /*4cb0*/  HMMA.16816.F32 R68, R12, R44, RZ ;  /* 0x0000002c0c44723c */ /* 0x000fe200000018ff */
[----:B------:R-:W-:-:S06]  /*4cc0*/  FFMA.FTZ R157, R157, c[0x0][0x2d0], -R20 ;  /* 0x0000b4009d9d7a23 */ /* 0x000fcc0000010814 */
[----:B------:R-:W-:Y:S01]  /*4cd0*/  IMAD.MOV.U32 R44, RZ, RZ, R83 ;  /* 0x000000ffff2c7224 */ /* 0x000fe200078e0053 */
[----:B------:R-:W-:Y:S01]  /*4ce0*/  HMMA.16816.F32 R188, R4, R36, R60 ;  /* 0x0000002404bc723c */ /* 0x000fe2000000183c */
[----:B------:R-:W-:Y:S01]  /*4cf0*/  FFMA.FTZ R45, R165, c[0x0][0x2d0], -R20 ;  /* 0x0000b400a52d7a23 */ /* 0x000fe20000010814 */
[----:B------:R-:W2:Y:S01]  /*4d00*/  LDSM.16.MT88.4 R60, [R232+0x2800] ;  /* 0x00280000e83c783b */ /* 0x000ea20000004200 */
[----:B------:R-:W-:Y:S02]  /*4d10*/  IMAD.MOV.U32 R165, RZ, RZ, R44 ;  /* 0x000000ffffa57224 */ /* 0x000fe400078e002c */
[----:B------:R-:W-:Y:S02]  /*4d20*/  FFMA.FTZ R44, R164, c[0x0][0x2d0], -R20 ;  /* 0x0000b400a42c7a23 */ /* 0x000fe40000010814 */
[----:B------:R-:W-:Y:S01]  /*4d30*/  IMAD.MOV.U32 R37, RZ, RZ, R97 ;  /* 0x000000ffff257224 */ /* 0x000fe200078e0061 */
[----:B------:R-:W-:Y:S01]  /*4d40*/  HMMA.16816.F32 R124, R16, R56, RZ ;  /* 0x00000038107c723c */ /* 0x000fe200000018ff */
[----:B------:R-:W-:-:S02]  /*4d50*/  FFMA.FTZ R181, R148, c[0x0][0x2d0], -R3 ;  /* 0x0000b40094b57a23 */ /* 0x000fc40000010803 */
[----:B------:R-:W-:Y:S02]  /*4d60*/  IMAD.MOV.U32 R199, RZ, RZ, R104 ;  /* 0x000000ffffc77224 */ /* 0x000fe400078e0068 */
[----:B------:R-:W-:-:S03]  /*4d70*/  IMAD.MOV.U32 R198, RZ, RZ, R105 ;  /* 0x000000ffffc67224 */ /* 0x000fc600078e0069 */
[----:B------:R-:W-:Y:S01]  /*4d80*/  HMMA.16816.F32 R120, R12, R56, RZ ;  /* 0x000000380c78723c */ /* 0x000fe200000018ff */
[----:B------:R-:W-:Y:S02]  /*4d90*/  IMAD.MOV.U32 R197, RZ, RZ, R106 ;  /* 0x000000ffffc57224 */ /* 0x000fe400078e006a */
[----:B------:R-:W-:Y:S02]  /*4da0*/  IMAD.MOV.U32 R196, RZ, RZ, R107 ;  /* 0x000000ffffc47224 */ /* 0x000fe400078e006b */
[----:B------:R-:W-:Y:S02]  /*4db0*/  IMAD.MOV.U32 R23, RZ, RZ, R114 ;  /* 0x000000ffff177224 */ /* 0x000fe400078e0072 */
[--C-:B------:R-:W-:Y:S02]  /*4dc0*/  FFMA.FTZ R57, R167, c[0x0][0x2d0], -R20.reuse ;  /* 0x0000b400a7397a23 */ /* 0x100fe40000010814 */
[--C-:B------:R-:W-:Y:S02]  /*4dd0*/  FFMA.FTZ R56, R166, c[0x0][0x2d0], -R20.reuse ;  /* 0x0000b400a6387a23 */ /* 0x100fe40000010814 */
[----:B------:R-:W-:-:S02]  /*4de0*/  FFMA.FTZ R166, R162, c[0x0][0x2d0], -R20 ;  /* 0x0000b400a2a67a23 */ /* 0x000fc40000010814 */
[----:B------:R-:W-:Y:S01]  /*4df0*/  FFMA.FTZ R167, R161, c[0x0][0x2d0], -R20 ;  /* 0x0000b400a1a77a23 */ /* 0x000fe20000010814 */
[----:B------:R-:W-:Y:S01]  /*4e00*/  HMMA.16816.F32 R104, R16, R88, RZ ;  /* 0x000000581068723c */ /* 0x000fe200000018ff */
[----:B------:R-:W-:Y:S02]  /*4e10*/  IMAD.MOV.U32 R22, RZ, RZ, R108 ;  /* 0x000000ffff167224 */ /* 0x000fe400078e006c */
[----:B------:R-:W-:Y:S02]  /*4e20*/  IMAD.MOV.U32 R21, RZ, RZ, R109 ;  /* 0x000000ffff157224 */ /* 0x000fe400078e006d */
[--C-:B------:R-:W-:Y:S02]  /*4e30*/  FFMA.FTZ R20, R149, c[0x0][0x2d0], -R3.reuse ;  /* 0x0000b40095147a23 */ /* 0x100fe40000010803 */
[----:B------:R-:W-:Y:S02]  /*4e40*/  FFMA.FTZ R148, R147, c[0x0][0x2d0], -R3 ;  /* 0x0000b40093947a23 */ /* 0x000fe40000010803 */
[----:B------:R-:W-:-:S02]  /*4e50*/  IMAD.MOV.U32 R49, RZ, RZ, R94 ;  /* 0x000000ffff317224 */ /* 0x000fc400078e005e */
[----:B------:R-:W-:Y:S02]  /*4e60*/  IMAD.MOV.U32 R101, RZ, RZ, R93 ;  /* 0x000000ffff657224 */ /* 0x000fe400078e005d */
[----:B------:R-:W-:Y:S02]  /*4e70*/  FFMA.FTZ R149, R146, c[0x0][0x2d0], -R3 ;  /* 0x0000b40092957a23 */ /* 0x000fe40000010803 */
[--C-:B------:R-:W-:Y:S02]  /*4e80*/  FFMA.FTZ R147, R135, c[0x0][0x2d0], -R2.reuse ;  /* 0x0000b40087937a23 */ /* 0x100fe40000010802 */
[--C-:B------:R-:W-:Y:S02]  /*4e90*/  FFMA.FTZ R94, R143, c[0x0][0x2d0], -R2.reuse ;  /* 0x0000b4008f5e7a23 */ /* 0x100fe40000010802 */
[--C-:B------:R-:W-:Y:S02]  /*4ea0*/  FFMA.FTZ R93, R142, c[0x0][0x2d0], -R2.reuse ;  /* 0x0000b4008e5d7a23 */ /* 0x100fe40000010802 */
[----:B------:R-:W-:-:S02]  /*4eb0*/  FFMA.FTZ R89, R141, c[0x0][0x2d0], -R2 ;  /* 0x0000b4008d597a23 */ /* 0x000fc40000010802 */
[--C-:B------:R-:W-:Y:S02]  /*4ec0*/  FFMA.FTZ R88, R140, c[0x0][0x2d0], -R2.reuse ;  /* 0x0000b4008c587a23 */ /* 0x100fe40000010802 */
[--C-:B------:R-:W-:Y:S02]  /*4ed0*/  FFMA.FTZ R162, R137, c[0x0][0x2d0], -R2.reuse ;  /* 0x0000b40089a27a23 */ /* 0x100fe40000010802 */
[--C-:B------:R-:W-:Y:S02]  /*4ee0*/  FFMA.FTZ R161, R136, c[0x0][0x2d0], -R2.reuse ;  /* 0x0000b40088a17a23 */ /* 0x100fe40000010802 */
[----:B------:R-:W-:Y:S02]  /*4ef0*/  IMAD.MOV.U32 R135, RZ, RZ, R37 ;  /* 0x000000ffff877224 */ /* 0x000fe400078e0025 */
[----:B------:R-:W-:Y:S02]  /*4f00*/  FFMA.FTZ R146, R134, c[0x0][0x2d0], -R2 ;  /* 0x0000b40086927a23 */ /* 0x000fe40000010802 */
[----:B------:R-:W-:-:S02]  /*4f10*/  FFMA.FTZ R2, R138, c[0x0][0x2d0], -R0 ;  /* 0x0000b4008a027a23 */ /* 0x000fc40000010800 */
[--C-:B------:R-:W-:Y:S02]  /*4f20*/  FFMA.FTZ R37, R133, c[0x0][0x2d0], -R0.reuse ;  /* 0x0000b40085257a23 */ /* 0x100fe40000010800 */
[----:B------:R-:W-:Y:S02]  /*4f30*/  FFMA.FTZ R73, R132, c[0x0][0x2d0], -R0 ;  /* 0x0000b40084497a23 */ /* 0x000fe40000010800 */
[----:B------:R-:W-:Y:S02]  /*4f40*/  IMAD.MOV.U32 R143, RZ, RZ, R20 ;  /* 0x000000ffff8f7224 */ /* 0x000fe400078e0014 */
[----:B------:R-:W-:Y:S02]  /*4f50*/  IMAD.MOV.U32 R138, RZ, RZ, R23 ;  /* 0x000000ffff8a7224 */ /* 0x000fe400078e0017 */
[----:B------:R-:W-:Y:S02]  /*4f60*/  IMAD.MOV.U32 R133, RZ, RZ, R22 ;  /* 0x000000ffff857224 */ /* 0x000fe400078e0016 */
[----:B------:R-:W-:-:S02]  /*4f70*/  IMAD.MOV.U32 R132, RZ, RZ, R21 ;  /* 0x000000ffff847224 */ /* 0x000fc400078e0015 */
[----:B------:R-:W-:Y:S01]  /*4f80*/  HMMA.16816.F32 R20, R12, R58, RZ ;  /* 0x0000003a0c14723c */ /* 0x000fe200000018ff */
[----:B------:R-:W-:Y:S02]  /*4f90*/  IMAD.MOV.U32 R48, RZ, RZ, R96 ;  /* 0x000000ffff307224 */ /* 0x000fe400078e0060 */
[----:B------:R-:W-:Y:S02]  /*4fa0*/  IMAD.MOV.U32 R41, RZ, RZ, R99 ;  /* 0x000000ffff297224 */ /* 0x000fe400078e0063 */
[----:B------:R-:W-:-:S03]  /*4fb0*/  IMAD.MOV.U32 R40, RZ, RZ, R98 ;  /* 0x000000ffff287224 */ /* 0x000fc600078e0062 */
[----:B------:R-:W-:Y:S08]  /*4fc0*/  HMMA.16816.F32 R104, R8, R52, R104 ;  /* 0x000000340868723c */ /* 0x000ff00000001868 */
[C---:B------:R-:W-:Y:S08]  /*4fd0*/  HMMA.16816.F32 R220, R4.reuse, R84, R68 ;  /* 0x0000005404dc723c */ /* 0x040ff00000001844 */
[----:B-1----:R-:W-:Y:S08]  /*4fe0*/  HMMA.16816.F32 R96, R4, R30, R20 ;  /* 0x0000001e0460723c */ /* 0x002ff00000001814 */
[----:B------:R-:W-:Y:S08]  /*4ff0*/  HMMA.16816.F32 R20, R12, R74, RZ ;  /* 0x0000004a0c14723c */ /* 0x000ff000000018ff */
[-C--:B------:R-:W-:Y:S08]  /*5000*/  HMMA.16816.F32 R76, R16, R116.reuse, RZ ;  /* 0x00000074104c723c */ /* 0x080ff000000018ff */
[----:B------:R-:W-:Y:S01]  /*5010*/  HMMA.16816.F32 R68, R12, R116, RZ ;  /* 0x000000740c44723c */ /* 0x000fe200000018ff */
[----:B------:R-:W-:-:S02]  /*5020*/  IMAD.MOV.U32 R32, RZ, RZ, R107 ;  /* 0x000000ffff207224 */ /* 0x000fc400078e006b */
[----:B------:R-:W-:Y:S02]  /*5030*/  IMAD.MOV.U32 R24, RZ, RZ, R106 ;  /* 0x000000ffff187224 */ /* 0x000fe400078e006a */
[----:B------:R-:W-:Y:S02]  /*5040*/  IMAD.MOV.U32 R206, RZ, RZ, R105 ;  /* 0x000000ffffce7224 */ /* 0x000fe400078e0069 */
[----:B------:R-:W-:Y:S02]  /*5050*/  IMAD.MOV.U32 R205, RZ, RZ, R104 ;  /* 0x000000ffffcd7224 */ /* 0x000fe400078e0068 */
[----:B------:R-:W-:Y:S08]  /*5060*/  HMMA.16816.F32 R104, R4, R50, R20 ;  /* 0x000000320468723c */ /* 0x000ff00000001814 */
[-C--:B--2---:R-:W-:Y:S08]  /*5070*/  HMMA.16816.F32 R76, R8, R60.reuse, R76 ;  /* 0x0000003c084c723c */ /* 0x084ff0000000184c */
[----:B------:R-:W-:Y:S08]  /*5080*/  HMMA.16816.F32 R68, R4, R60, R68 ;  /* 0x0000003c0444723c */ /* 0x000ff00000001844 */
[----:B------:R-:W-:Y:S01]  /*5090*/  HMMA.16816.F32 R20, R12, R90, RZ ;  /* 0x0000005a0c14723c */ /* 0x000fe200000018ff */
[----:B------:R1:W-:Y:S04]  /*50a0*/  STL [R1+0xa0], R237 ;  /* 0x0000a0ed01007387 */ /* 0x0003e80000100800 */
[----:B------:R2:W-:Y:S01]  /*50b0*/  STL [R1+0x9c], R236 ;  /* 0x00009cec01007387 */ /* 0x0005e20000100800 */
[----:B------:R-:W-:-:S03]  /*50c0*/  IMAD.MOV.U32 R186, RZ, RZ, R110 ;  /* 0x000000ffffba7224 */ /* 0x000fc600078e006e */
[----:B------:R3:W-:Y:S01]  /*50d0*/  STL [R1+0x98], R235 ;  /* 0x000098eb01007387 */ /* 0x0007e20000100800 */
[----:B------:R-:W-:-:S03]  /*50e0*/  IMAD.MOV.U32 R180, RZ, RZ, R111 ;  /* 0x000000ffffb47224 */ /* 0x000fc600078e006f */
[----:B------:R4:W-:Y:S01]  /*50f0*/  STL [R1+0x94], R234 ;  /* 0x000094ea01007387 */ /* 0x0009e20000100800 */
[----:B------:R-:W-:-:S03]  /*5100*/  IMAD.MOV.U32 R36, RZ, RZ, R82 ;  /* 0x000000ffff247224 */ /* 0x000fc600078e0052 */
[----:B------:R4:W-:Y:S01]  /*5110*/  STL [R1+0x90], R231 ;  /* 0x000090e701007387 */ /* 0x0009e20000100800 */
[----:B------:R-:W-:Y:S02]  /*5120*/  IMAD.MOV.U32 R33, RZ, RZ, R81 ;  /* 0x000000ffff217224 */ /* 0x000fe400078e0051 */
[----:B------:R-:W-:Y:S01]  /*5130*/  IMAD.MOV.U32 R53, RZ, RZ, R80 ;  /* 0x000000ffff357224 */ /* 0x000fe200078e0050 */
[----:B------:R4:W-:Y:S01]  /*5140*/  STL [R1+0x8c], R228 ;  /* 0x00008ce401007387 */ /* 0x0009e20000100800 */
[----:B------:R-:W-:Y:S01]  /*5150*/  IMAD.MOV.U32 R116, RZ, RZ, R76 ;  /* 0x000000ffff747224 */ /* 0x000fe200078e004c */
[----:B------:R-:W-:Y:S01]  /*5160*/  HMMA.16816.F32 R80, R12, R42, RZ ;  /* 0x0000002a0c50723c */ /* 0x000fe200000018ff */
[----:B------:R-:W-:Y:S02]  /*5170*/  IMAD.MOV.U32 R117, RZ, RZ, R77 ;  /* 0x000000ffff757224 */ /* 0x000fe400078e004d */
[----:B-1----:R-:W-:Y:S02]  /*5180*/  IMAD.MOV.U32 R237, RZ, RZ, R68 ;  /* 0x000000ffffed7224 */ /* 0x002fe400078e0044 */
[----:B--2---:R-:W-:-:S03]  /*5190*/  IMAD.MOV.U32 R236, RZ, RZ, R69 ;  /* 0x000000ffffec7224 */ /* 0x004fc600078e0045 */
[----:B------:R-:W-:Y:S01]  /*51a0*/  HMMA.16816.F32 R108, R4, R54, R20 ;  /* 0x00000036046c723c */ /* 0x000fe20000001814 */
[----:B---3--:R-:W-:Y:S02]  /*51b0*/  IMAD.MOV.U32 R235, RZ, RZ, R70 ;  /* 0x000000ffffeb7224 */ /* 0x008fe400078e0046 */
[----:B----4-:R-:W-:-:S05]  /*51c0*/  IMAD.MOV.U32 R234, RZ, RZ, R71 ;  /* 0x000000ffffea7224 */ /* 0x010fca00078e0047 */
[----:B------:R-:W-:Y:S01]  /*51d0*/  HMMA.16816.F32 R20, R12, R102, RZ ;  /* 0x000000660c14723c */ /* 0x000fe200000018ff */
[----:B------:R-:W-:Y:S02]  /*51e0*/  IMAD.MOV.U32 R231, RZ, RZ, R78 ;  /* 0x000000ffffe77224 */ /* 0x000fe400078e004e */
[----:B------:R-:W-:-:S05]  /*51f0*/  IMAD.MOV.U32 R228, RZ, RZ, R79 ;  /* 0x000000ffffe47224 */ /* 0x000fca00078e004f */
[C---:B------:R-:W-:Y:S08]  /*5200*/  HMMA.16816.F32 R68, R12.reuse, R46, RZ ;  /* 0x0000002e0c44723c */ /* 0x040ff000000018ff */
[C---:B------:R-:W-:Y:S08]  /*5210*/  HMMA.16816.F32 R76, R12.reuse, R26, RZ ;  /* 0x0000001a0c4c723c */ /* 0x040ff000000018ff */
[----:B------:R-:W-:Y:S01]  /*5220*/  HMMA.16816.F32 R12, R12, R118, RZ ;  /* 0x000000760c0c723c */ /* 0x000fe200000018ff */
[----:B------:R-:W-:-:S07]  /*5230*/  IMAD.MOV.U32 R25, RZ, RZ, R113 ;  /* 0x000000ffff197224 */ /* 0x000fce00078e0071 */
[-C--:B------:R-:W-:Y:S08]  /*5240*/  HMMA.16816.F32 R224, R8, R28.reuse, R124 ;  /* 0x0000001c08e0723c */ /* 0x080ff0000000187c */
[C---:B------:R-:W-:Y:S07]  /*5250*/  HMMA.16816.F32 R120, R4.reuse, R28, R120 ;  /* 0x0000001c0478723c */ /* 0x040fee0000001878 */
[----:B------:R-:W-:Y:S01]  /*5260*/  IMAD.MOV.U32 R29, RZ, RZ, R115 ;  /* 0x000000ffff1d7224 */ /* 0x000fe200078e0073 */
[----:B------:R-:W-:Y:S01]  /*5270*/  HMMA.16816.F32 R80, R4, R38, R80 ;  /* 0x000000260450723c */ /* 0x000fe20000001850 */
[----:B------:R-:W-:-:S07]  /*5280*/  IMAD.MOV.U32 R28, RZ, RZ, R112 ;  /* 0x000000ffff1c7224 */ /* 0x000fce00078e0070 */
[C---:B------:R-:W-:Y:S08]  /*5290*/  HMMA.16816.F32 R76, R4.reuse, R34, R76 ;  /* 0x00000022044c723c */ /* 0x040ff0000000184c */
[C---:B------:R-:W-:Y:S08]  /*52a0*/  HMMA.16816.F32 R68, R4.reuse, R86, R68 ;  /* 0x000000560444723c */ /* 0x040ff00000001844 */
[C---:B------:R-:W-:Y:S08]  /*52b0*/  HMMA.16816.F32 R112, R4.reuse, R66, R20 ;  /* 0x000000420470723c */ /* 0x040ff00000001814 */
[----:B------:R-:W-:Y:S01]  /*52c0*/  HMMA.16816.F32 R124, R4, R62, R12 ;  /* 0x0000003e047c723c */ /* 0x000fe2000000180c */
[----:B------:R-:W-:Y:S01]  /*52d0*/  IMAD.MOV.U32 R164, RZ, RZ, R36 ;  /* 0x000000ffffa47224 */ /* 0x000fe200078e0024 */
[----:B------:R-:W1:Y:S06]  /*52e0*/  LDSM.16.MT88.4 R12, [R229+0x1000] ;  /* 0x00100000e50c783b */ /* 0x000e6c0000004200 */
[----:B------:R-:W-:Y:S01]  /*52f0*/  HMMA.16816.F32 R4, R16, R46, RZ ;  /* 0x0000002e1004723c */ /* 0x000fe200000018ff */
[----:B------:R-:W-:-:S02]  /*5300*/  IMAD.MOV.U32 R52, RZ, RZ, R95 ;  /* 0x000000ffff347224 */ /* 0x000fc400078e005f */
[----:B------:R-:W-:Y:S11]  /*5310*/  FFMA.FTZ R36, R154, c[0x0][0x2d0], -R3 ;  /* 0x0000b4009a247a23 */ /* 0x000ff60000010803 */
[----:B------:R-:W-:Y:S10]  /*5320*/  @!UPT UIADD3 URZ, URZ, URZ, URZ ;  /* 0x0000003f3f3ff290 */ /* 0x000ff4000fffe03f */
[----:B------:R-:W-:Y:S08]  /*5330*/  HMMA.16816.F32 R84, R8, R86, R4 ;  /* 0x000000560854723c */ /* 0x000ff00000001804 */
[----:B------:R-:W-:Y:S01]  /*5340*/  HMMA.16816.F32 R4, R16, R58, RZ ;  /* 0x0000003a1004723c */ /* 0x000fe200000018ff */
[----:B------:R-:W-:Y:S02]  /*5350*/  IMAD.MOV.U32 R100, RZ, RZ, R92 ;  /* 0x000000ffff647224 */ /* 0x000fe400078e005c */
[----:B------:R-:W-:-:S02]  /*5360*/  IMAD.MOV.U32 R154, RZ, RZ, R33 ;  /* 0x000000ffff9a7224 */ /* 0x000fc400078e0021 */
[----:B------:R-:W-:Y:S02]  /*5370*/  IMAD.MOV.U32 R95, RZ, RZ, R32 ;  /* 0x000000ffff5f7224 */ /* 0x000fe400078e0020 */
[--C-:B------:R-:W-:Y:S02]  /*5380*/  FFMA.FTZ R33, R152, c[0x0][0x2d0], -R3.reuse ;  /* 0x0000b40098217a23 */ /* 0x100fe40000010803 */
[--C-:B------:R-:W-:Y:S02]  /*5390*/  FFMA.FTZ R32, R151, c[0x0][0x2d0], -R3.reuse ;  /* 0x0000b40097207a23 */ /* 0x100fe40000010803 */
[----:B------:R-:W-:Y:S02]  /*53a0*/  FFMA.FTZ R92, R150, c[0x0][0x2d0], -R3 ;  /* 0x0000b400965c7a23 */ /* 0x000fe40000010803 */
[----:B------:R-:W-:Y:S02]  /*53b0*/  IMAD.MOV.U32 R3, RZ, RZ, R29 ;  /* 0x000000ffff037224 */ /* 0x000fe400078e001d */
[----:B------:R-:W-:-:S09]  /*53c0*/  IMAD.MOV.U32 R134, RZ, RZ, R28 ;  /* 0x000000ffff867224 */ /* 0x000fd200078e001c */
[----:B------:R-:W-:Y:S08]  /*53d0*/  HMMA.16816.F32 R28, R8, R30, R4 ;  /* 0x0000001e081c723c */ /* 0x000ff00000001804 */
[----:B------:R-:W-:Y:S01]  /*53e0*/  HMMA.16816.F32 R4, R16, R74, RZ ;  /* 0x0000004a1004723c */ /* 0x000fe200000018ff */
[----:B------:R-:W-:Y:S02]  /*53f0*/  IMAD.MOV.U32 R141, RZ, RZ, R49 ;  /* 0x000000ffff8d7224 */ /* 0x000fe400078e0031 */
[----:B------:R-:W-:Y:S11]  /*5400*/  IMAD.MOV.U32 R140, RZ, RZ, R48 ;  /* 0x000000ffff8c7224 */ /* 0x000ff600078e0030 */
[----:B------:R-:W-:Y:S10]  /*5410*/  @!UPT UIADD3 URZ, URZ, URZ, URZ ;  /* 0x0000003f3f3ff290 */ /* 0x000ff4000fffe03f */
[----:B------:R-:W-:Y:S08]  /*5420*/  HMMA.16816.F32 R48, R8, R50, R4 ;  /* 0x000000320830723c */ /* 0x000ff00000001804 */
[----:B------:R-:W-:Y:S01]  /*5430*/  HMMA.16816.F32 R4, R16, R90, RZ ;  /* 0x0000005a1004723c */ /* 0x000fe200000018ff */
[----:B------:R-:W-:Y:S02]  /*5440*/  IMAD.MOV.U32 R152, RZ, RZ, R53 ;  /* 0x000000ffff987224 */ /* 0x000fe400078e0035 */
[----:B------:R-:W-:-:S02]  /*5450*/  IMAD.MOV.U32 R142, RZ, RZ, R52 ;  /* 0x000000ffff8e7224 */ /* 0x000fc400078e0034 */
[----:B------:R-:W-:Y:S02]  /*5460*/  IMAD.MOV.U32 R137, RZ, RZ, R41 ;  /* 0x000000ffff897224 */ /* 0x000fe400078e0029 */
[----:B------:R-:W-:Y:S02]  /*5470*/  IMAD.MOV.U32 R136, RZ, RZ, R40 ;  /* 0x000000ffff887224 */ /* 0x000fe400078e0028 */
[----:B------:R-:W-:Y:S11]  /*5480*/  HMMA.16816.F32 R40, R16, R42, RZ ;  /* 0x0000002a1028723c */ /* 0x000ff600000018ff */
[----:B------:R-:W-:Y:S04]  /*5490*/  @!UPT UIADD3 URZ, URZ, URZ, URZ ;  /* 0x0000003f3f3ff290 */ /* 0x000fe8000fffe03f */
[----:B------:R-:W-:Y:S08]  /*54a0*/  HMMA.16816.F32 R52, R8, R54, R4 ;  /* 0x000000360834723c */ /* 0x000ff00000001804 */
[----:B------:R-:W-:Y:S01]  /*54b0*/  HMMA.16816.F32 R4, R16, R102, RZ ;  /* 0x000000661004723c */ /* 0x000fe200000018ff */
[----:B------:R-:W-:Y:S02]  /*54c0*/  FFMA.FTZ R72, R139, c[0x0][0x2d0], -R0 ;  /* 0x0000b4008b487a23 */ /* 0x000fe40000010800 */
[----:B------:R-:W-:-:S02]  /*54d0*/  IMAD.MOV.U32 R139, RZ, RZ, R25 ;  /* 0x000000ffff8b7224 */ /* 0x000fc400078e0019 */
[----:B------:R-:W-:-:S03]  /*54e0*/  IMAD.MOV.U32 R23, RZ, RZ, R24 ;  /* 0x000000ffff177224 */ /* 0x000fc600078e0018 */
[----:B------:R-:W-:Y:S01]  /*54f0*/  HMMA.16816.F32 R24, R16, R26, RZ ;  /* 0x0000001a1018723c */ /* 0x000fe200000018ff */
[----:B------:R-:W-:-:S07]  /*5500*/  IMAD.MOV.U32 R150, RZ, RZ, R187 ;  /* 0x000000ffff967224 */ /* 0x000fce00078e00bb */
[----:B------:R-:W-:Y:S01]  /*5510*/  HMMA.16816.F32 R16, R16, R118, RZ ;  /* 0x000000761010723c */ /* 0x000fe200000018ff */
[----:B------:R-:W-:Y:S01]  /*5520*/  IMAD.MOV.U32 R151, RZ, RZ, R204 ;  /* 0x000000ffff977224 */ /* 0x000fe200078e00cc */
[----:B------:R-:W-:Y:S01]  /*5530*/  MUFU.EX2 R187, R57 ;  /* 0x0000003900bb7308 */ /* 0x000fe20000000800 */
[----:B------:R-:W-:Y:S02]  /*5540*/  IMAD.MOV.U32 R90, RZ, RZ, R186 ;  /* 0x000000ffff5a7224 */ /* 0x000fe400078e00ba */
[----:B------:R-:W-:Y:S02]  /*5550*/  IMAD.MOV.U32 R91, RZ, RZ, R180 ;  /* 0x000000ffff5b7224 */ /* 0x000fe400078e00b4 */
[----:B------:R-:W-:Y:S01]  /*5560*/  IMAD.MOV.U32 R119, RZ, RZ, R206 ;  /* 0x000000ffff777224 */ /* 0x000fe200078e00ce */
[C---:B------:R-:W-:Y:S01]  /*5570*/  HMMA.16816.F32 R64, R8.reuse, R66, R4 ;  /* 0x000000420840723c */ /* 0x040fe20000001804 */
[----:B------:R-:W-:Y:S01]  /*5580*/  IMAD.MOV.U32 R118, RZ, RZ, R205 ;  /* 0x000000ffff767224 */ /* 0x000fe200078e00cd */
[----:B------:R-:W-:Y:S05]  /*5590*/  MUFU.EX2 R206, R45 ;  /* 0x0000002d00ce7308 */ /* 0x000fea0000000800 */
[----:B------:R-:W-:Y:S01]  /*55a0*/  FADD.FTZ R5, R158, R156 ;  /* 0x0000009c9e057221 */ /* 0x000fe20000010000 */
[----:B------:R-:W-:Y:S01]  /*55b0*/  HMMA.16816.F32 R40, R8, R38, R40 ;  /* 0x000000260828723c */ /* 0x000fe20000001828 */
[----:B------:R-:W-:Y:S01]  /*55c0*/  IMAD.MOV.U32 R158, RZ, RZ, R181 ;  /* 0x000000ffff9e7224 */ /* 0x000fe200078e00b5 */
[----:B------:R-:W-:Y:S01]  /*55d0*/  MUFU.EX2 R205, R56 ;  /* 0x0000003800cd7308 */ /* 0x000fe20000000800 */
[----:B------:R-:W-:-:S02]  /*55e0*/  FFMA.FTZ R131, R131, c[0x0][0x2d0], -R0 ;  /* 0x0000b40083837a23 */ /* 0x000fc40000010800 */
[----:B------:R-:W-:-:S05]  /*55f0*/  FFMA.FTZ R130, R130, c[0x0][0x2d0], -R0 ;  /* 0x0000b40082827a23 */ /* 0x000fca0000010800 */
[----:B------:R-:W-:Y:S01]  /*5600*/  MUFU.EX2 R207, R44 ;  /* 0x0000002c00cf7308 */ /* 0x000fe20000000800 */
[--C-:B------:R-:W-:Y:S02]  /*5610*/  FFMA.FTZ R129, R129, c[0x0][0x2d0], -R0.reuse ;  /* 0x0000b40081817a23 */ /* 0x100fe40000010800 */
[----:B------:R-:W-:-:S05]  /*5620*/  FFMA.FTZ R128, R128, c[0x0][0x2d0], -R0 ;  /* 0x0000b40080807a23 */ /* 0x000fca0000010800 */
[----:B------:R-:W-:Y:S01]  /*5630*/  MUFU.EX2 R180, R36 ;  /* 0x0000002400b47308 */ /* 0x000fe20000000800 */
[----:B------:R-:W-:Y:S02]  /*5640*/  FADD.FTZ R0, R173, R172 ;  /* 0x000000acad007221 */ /* 0x000fe40000010000 */
[----:B------:R-:W-:-:S05]  /*5650*/  IMAD.MOV.U32 R75, RZ, RZ, R3 ;  /* 0x000000ffff4b7224 */ /* 0x000fca00078e0003 */
[----:B------:R-:W-:Y:S01]  /*5660*/  MUFU.EX2 R186, R33 ;  /* 0x0000002100ba7308 */ /* 0x000fe20000000800 */
[----:B------:R-:W-:-:S07]  /*5670*/  FADD.FTZ R3, R169, R168 ;  /* 0x000000a8a9037221 */ /* 0x000fce0000010000 */
[----:B------:R-:W-:Y:S08]  /*5680*/  MUFU.EX2 R204, R32 ;  /* 0x0000002000cc7308 */ /* 0x000ff00000000800 */
[----:B------:R-:W-:Y:S08]  /*5690*/  MUFU.EX2 R181, R92 ;  /* 0x0000005c00b57308 */ /* 0x000ff00000000800 */
[----:B------:R-:W-:Y:S08]  /*56a0*/  MUFU.EX2 R47, R94 ;  /* 0x0000005e002f7308 */ /* 0x000ff00000000800 */
[----:B------:R-:W-:Y:S08]  /*56b0*/  MUFU.EX2 R57, R93 ;  /* 0x0000005d00397308 */ /* 0x000ff00000000800 */
[----:B------:R-:W-:Y:S08]  /*56c0*/  MUFU.EX2 R58, R89 ;  /* 0x00000059003a7308 */ /* 0x000ff00000000800 */
[----:B------:R-:W2:Y:S08]  /*56d0*/  MUFU.EX2 R59, R88 ;  /* 0x00000058003b7308 */ /* 0x000eb00000000800 */
[----:B------:R-:W-:Y:S08]  /*56e0*/  MUFU.EX2 R44, R72 ;  /* 0x00000048002c7308 */ /* 0x000ff00000000800 */
[----:B------:R3:W4:Y:S08]  /*56f0*/  MUFU.EX2 R46, R2 ;  /* 0x00000002002e7308 */ /* 0x0007300000000800 */
[----:B------:R-:W-:Y:S08]  /*5700*/  MUFU.EX2 R56, R37 ;  /* 0x0000002500387308 */ /* 0x000ff00000000800 */
[----:B------:R-:W1:Y:S01]  /*5710*/  MUFU.EX2 R45, R73 ;  /* 0x00000049002d7308 */ /* 0x000e620000000800 */
[----:B---3--:R-:W-:-:S02]  /*5720*/  FADD.FTZ R2, R175, R0 ;  /* 0x00000000af027221 */ /* 0x008fc40000010000 */
[----:B------:R-:W-:Y:S02]  /*5730*/  FADD.FTZ R0, R170, R3 ;  /* 0x00000003aa007221 */ /* 0x000fe40000010000 */
[----:B------:R-:W-:Y:S02]  /*5740*/  FADD.FTZ R4, R145, R144 ;  /* 0x0000009091047221 */ /* 0x000fe40000010000 */
[----:B------:R-:W-:Y:S02]  /*5750*/  FADD.FTZ R5, R160, R5 ;  /* 0x00000005a0057221 */ /* 0x000fe40000010000 */
[----:B------:R-:W-:Y:S01]  /*5760*/  FADD.FTZ R21, R174, R2 ;  /* 0x00000002ae157221 */ /* 0x000fe20000010000 */
[----:B------:R-:W-:Y:S01]  /*5770*/  HMMA.16816.F32 R24, R8, R34, R24 ;  /* 0x000000220818723c */ /* 0x000fe20000001818 */
[----:B------:R-:W-:Y:S01]  /*5780*/  FADD.FTZ R2, R171, R0 ;  /* 0x00000000ab027221 */ /* 0x000fe20000010000 */
[----:B--2---:R-:W-:Y:S01]  /*5790*/  F2FP.PACK_AB R6, R59, R58 ;  /* 0x0000003a3b06723e */ /* 0x004fe200000000ff */
[----:B------:R-:W-:Y:S01]  /*57a0*/  FADD.FTZ R3, R153, R4 ;  /* 0x0000000499037221 */ /* 0x000fe20000010000 */
[----:B------:R-:W-:Y:S01]  /*57b0*/  F2FP.PACK_AB R4, R57, R47 ;  /* 0x0000002f3904723e */ /* 0x000fe200000000ff */
[----:B------:R-:W-:Y:S01]  /*57c0*/  FADD.FTZ R0, R163, R5 ;  /* 0x00000005a3007221 */ /* 0x000fe20000010000 */
[----:B----4-:R-:W-:-:S02]  /*57d0*/  F2FP.PACK_AB R5, R46, R44 ;  /* 0x0000002c2e05723e */ /* 0x010fc400000000ff */
[----:B------:R-:W-:Y:S01]  /*57e0*/  HMMA.16816.F32 R60, R8, R62, R16 ;  /* 0x0000003e083c723c */ /* 0x000fe20000001810 */
[----:B-1----:R-:W-:Y:S01]  /*57f0*/  F2FP.PACK_AB R7, R45, R56 ;  /* 0x000000382d07723e */ /* 0x002fe200000000ff */
[----:B------:R-:W-:-:S05]  /*5800*/  IMAD.MOV.U32 R92, RZ, RZ, R148 ;  /* 0x000000ffff5c7224 */ /* 0x000fca00078e0094 */
[----:B------:R-:W-:Y:S02]  /*5810*/  F2FP.PACK_AB R8, R205, R187 ;  /* 0x000000bbcd08723e */ /* 0x000fe400000000ff */
[----:B------:R-:W-:Y:S02]  /*5820*/  F2FP.PACK_AB R9, R186, R180 ;  /* 0x000000b4ba09723e */ /* 0x000fe400000000ff */
[----:B------:R-:W-:Y:S02]  /*5830*/  F2FP.PACK_AB R10, R207, R206 ;  /* 0x000000cecf0a723e */ /* 0x000fe400000000ff */
[----:B------:R-:W-:Y:S01]  /*5840*/  F2FP.PACK_AB R11, R181, R204 ;  /* 0x000000ccb50b723e */ /* 0x000fe200000000ff */
[----:B------:R-:W-:Y:S02]  /*5850*/  IMAD.MOV.U32 R145, RZ, RZ, R149 ;  /* 0x000000ffff917224 */ /* 0x000fe400078e0095 */
[----:B------:R-:W-:Y:S02]  /*5860*/  IMAD.MOV.U32 R144, RZ, RZ, R150 ;  /* 0x000000ffff907224 */ /* 0x000fe400078e0096 */
[----:B------:R-:W-:Y:S01]  /*5870*/  IMAD.MOV.U32 R22, RZ, RZ, R151 ;  /* 0x000000ffff167224 */ /* 0x000fe200078e0097 */
[----:B------:R-:W-:Y:S01]  /*5880*/  HMMA.16816.F32 R188, R4, R12, R188 ;  /* 0x0000000c04bc723c */ /* 0x000fe200000018bc */
[----:B------:R-:W-:-:S02]  /*5890*/  IMAD.MOV.U32 R148, RZ, RZ, R199 ;  /* 0x000000ffff947224 */ /* 0x000fc400078e00c7 */
[----:B------:R-:W-:Y:S02]  /*58a0*/  IMAD.MOV.U32 R149, RZ, RZ, R198 ;  /* 0x000000ffff957224 */ /* 0x000fe400078e00c6 */
[----:B------:R-:W-:Y:S02]  /*58b0*/  IMAD.MOV.U32 R150, RZ, RZ, R197 ;  /* 0x000000ffff967224 */ /* 0x000fe400078e00c5 */
[----:B------:R-:W-:Y:S01]  /*58c0*/  IMAD.MOV.U32 R151, RZ, RZ, R196 ;  /* 0x000000ffff977224 */ /* 0x000fe200078e00c4 */
[----:B------:R-:W-:Y:S08]  /*58d0*/  HMMA.16816.F32 R192, R8, R12, R192 ;  /* 0x0000000c08c0723c */ /* 0x000ff000000018c0 */
[-C--:B------:R-:W-:Y:S08]  /*58e0*/  HMMA.16816.F32 R196, R4, R14.reuse, R80 ;  /* 0x0000000e04c4723c */ /* 0x080ff00000001850 */
[----:B------:R-:W-:Y:S01]  /*58f0*/  HMMA.16816.F32 R32, R8, R14, R40 ;  /* 0x0000000e0820723c */ /* 0x000fe20000001828 */
[----:B------:R-:W1:Y:S01]  /*5900*/  LDSM.16.MT88.4 R12, [R230+0x1000] ;  /* 0x00100000e60c783b */ /* 0x000e620000004200 */
[----:B------:R-:W-:-:S02]  /*5910*/  IMAD.MOV.U32 R172, RZ, RZ, R132 ;  /* 0x000000ffffac7224 */ /* 0x000fc400078e0084 */
[----:B------:R-:W-:Y:S02]  /*5920*/  IMAD.MOV.U32 R173, RZ, RZ, R133 ;  /* 0x000000ffffad7224 */ /* 0x000fe400078e0085 */
[----:B------:R-:W-:Y:S02]  /*5930*/  IMAD.MOV.U32 R74, RZ, RZ, R138 ;  /* 0x000000ffff4a7224 */ /* 0x000fe400078e008a */
[----:B------:R-:W-:Y:S02]  /*5940*/  IMAD.MOV.U32 R168, RZ, RZ, R139 ;  /* 0x000000ffffa87224 */ /* 0x000fe400078e008b */
[----:B------:R-:W-:Y:S02]  /*5950*/  IMAD.MOV.U32 R169, RZ, RZ, R134 ;  /* 0x000000ffffa97224 */ /* 0x000fe400078e0086 */
[----:B------:R-:W-:Y:S02]  /*5960*/  IMAD.MOV.U32 R17, RZ, RZ, R135 ;  /* 0x000000ffff117224 */ /* 0x000fe400078e0087 */
[----:B------:R-:W-:-:S02]  /*5970*/  IMAD.MOV.U32 R18, RZ, RZ, R136 ;  /* 0x000000ffff127224 */ /* 0x000fc400078e0088 */
[----:B------:R-:W-:Y:S02]  /*5980*/  IMAD.MOV.U32 R19, RZ, RZ, R137 ;  /* 0x000000ffff137224 */ /* 0x000fe400078e0089 */
[----:B------:R-:W-:Y:S02]  /*5990*/  IMAD.MOV.U32 R16, RZ, RZ, R140 ;  /* 0x000000ffff107224 */ /* 0x000fe400078e008c */
[----:B------:R-:W-:Y:S02]  /*59a0*/  IMAD.MOV.U32 R102, RZ, RZ, R141 ;  /* 0x000000ffff667224 */ /* 0x000fe400078e008d */
[----:B------:R-:W-:Y:S02]  /*59b0*/  IMAD.MOV.U32 R103, RZ, RZ, R142 ;  /* 0x000000ffff677224 */ /* 0x000fe400078e008e */
[----:B------:R-:W-:Y:S01]  /*59c0*/  IMAD.MOV.U32 R156, RZ, RZ, R143 ;  /* 0x000000ffff9c7224 */ /* 0x000fe200078e008f */
[-C--:B-1----:R-:W-:Y:S08]  /*59d0*/  HMMA.16816.F32 R132, R8, R12.reuse, R212 ;  /* 0x0000000c0884723c */ /* 0x082ff000000018d4 */
[C---:B------:R-:W-:Y:S08]  /*59e0*/  HMMA.16816.F32 R136, R4.reuse, R12, R200 ;  /* 0x0000000c0488723c */ /* 0x040ff000000018c8 */
[-C--:B------:R-:W-:Y:S08]  /*59f0*/  HMMA.16816.F32 R140, R4, R14.reuse, R76 ;  /* 0x0000000e048c723c */ /* 0x080ff0000000184c */
[----:B------:R-:W-:Y:S01]  /*5a00*/  HMMA.16816.F32 R36, R8, R14, R24 ;  /* 0x0000000e0824723c */ /* 0x000fe20000001818 */
[----:B------:R-:W1:Y:S01]  /*5a10*/  LDSM.16.MT88.4 R12, [R233+0x1000] ;  /* 0x00100000e90c783b */ /* 0x000e620000004200 */
[----:B------:R-:W-:-:S02]  /*5a20*/  FADD.FTZ R20, R155, R3 ;  /* 0x000000039b147221 */ /* 0x000fc40000010000 */
[----:B------:R-:W-:Y:S02]  /*5a30*/  IMAD.MOV.U32 R94, RZ, RZ, R23 ;  /* 0x000000ffff5e7224 */ /* 0x000fe400078e0017 */
[----:B------:R-:W-:Y:S02]  /*5a40*/  IMAD.MOV.U32 R163, RZ, RZ, R158 ;  /* 0x000000ffffa37224 */ /* 0x000fe400078e009e */
[----:B------:R-:W-:Y:S02]  /*5a50*/  IMAD.MOV.U32 R3, RZ, RZ, R156 ;  /* 0x000000ffff037224 */ /* 0x000fe400078e009c */
[----:B------:R-:W-:Y:S02]  /*5a60*/  IMAD.MOV.U32 R24, RZ, RZ, R152 ;  /* 0x000000ffff187224 */ /* 0x000fe400078e0098 */
[----:B------:R-:W-:Y:S02]  /*5a70*/  IMAD.MOV.U32 R25, RZ, RZ, R154 ;  /* 0x000000ffff197224 */ /* 0x000fe400078e009a */
[----:B------:R-:W-:-:S02]  /*5a80*/  IMAD.MOV.U32 R23, RZ, RZ, R157 ;  /* 0x000000ffff177224 */ /* 0x000fc400078e009d */
[----:B------:R-:W-:Y:S01]  /*5a90*/  IMAD.MOV.U32 R83, RZ, RZ, R159 ;  /* 0x000000ffff537224 */ /* 0x000fe200078e009f */
[-C--:B-1----:R-:W-:Y:S08]  /*5aa0*/  HMMA.16816.F32 R148, R8, R12.reuse, R148 ;  /* 0x0000000c0894723c */ /* 0x082ff00000001894 */
[C---:B------:R-:W-:Y:S08]  /*5ab0*/  HMMA.16816.F32 R152, R4.reuse, R12, R220 ;  /* 0x0000000c0498723c */ /* 0x040ff000000018dc */
        /* <DEDUP_REMOVED lines=11> */
[-C--:B-1----:R-:W-:Y:S08]  /*5b70*/  HMMA.16816.F32 R164, R8, R12.reuse, R224 ;  /* 0x0000000c08a4723c */ /* 0x082ff000000018e0 */
[C---:B------:R-:W-:Y:S08]  /*5b80*/  HMMA.16816.F32 R168, R4.reuse, R12, R120 ;  /* 0x0000000c04a8723c */ /* 0x040ff00000001878 */
[----:B------:R-:W-:Y:S01]  /*5b90*/  HMMA.16816.F32 R172, R4, R14, R96 ;  /* 0x0000000e04ac723c */ /* 0x000fe20000001860 */
[----:B------:R-:W-:-:S02]  /*5ba0*/  IMAD.MOV.U32 R160, RZ, RZ, R92 ;  /* 0x000000ffffa07224 */ /* 0x000fc400078e005c */
[----:B------:R-:W-:Y:S02]  /*5bb0*/  IMAD.MOV.U32 R93, RZ, RZ, R119 ;  /* 0x000000ffff5d7224 */ /* 0x000fe400078e0077 */
[----:B------:R-:W-:Y:S02]  /*5bc0*/  IMAD.MOV.U32 R200, RZ, RZ, R237 ;  /* 0x000000ffffc87224 */ /* 0x000fe400078e00ed */
[----:B------:R-:W-:Y:S01]  /*5bd0*/  IMAD.MOV.U32 R201, RZ, RZ, R236 ;  /* 0x000000ffffc97224 */ /* 0x000fe200078e00ec */
[----:B------:R-:W-:Y:S01]  /*5be0*/  HMMA.16816.F32 R68, R8, R14, R28 ;  /* 0x0000000e0844723c */ /* 0x000fe2000000181c */
[----:B------:R-:W1:Y:S01]  /*5bf0*/  LDSM.16.MT88.4 R12, [R229+0x3000] ;  /* 0x00300000e50c783b */ /* 0x000e620000004200 */
[----:B------:R-:W-:Y:S02]  /*5c00*/  IMAD.MOV.U32 R92, RZ, RZ, R118 ;  /* 0x000000ffff5c7224 */ /* 0x000fe400078e0076 */
[----:B------:R-:W-:Y:S02]  /*5c10*/  IMAD.MOV.U32 R202, RZ, RZ, R235 ;  /* 0x000000ffffca7224 */ /* 0x000fe400078e00eb */
[----:B------:R-:W-:-:S02]  /*5c20*/  IMAD.MOV.U32 R203, RZ, RZ, R234 ;  /* 0x000000ffffcb7224 */ /* 0x000fc400078e00ea */
[----:B------:R-:W-:Y:S02]  /*5c30*/  FADD.FTZ R0, R179, R0 ;  /* 0x00000000b3007221 */ /* 0x000fe40000010000 */
[----:B------:R-:W-:Y:S01]  /*5c40*/  FADD.FTZ R2, R216, R2 ;  /* 0x00000002d8027221 */ /* 0x000fe20000010000 */
[----:B------:R-:W-:Y:S01]  /*5c50*/  MUFU.EX2 R23, R23 ;  /* 0x0000001700177308 */ /* 0x000fe20000000800 */
[----:B------:R-:W-:Y:S01]  /*5c60*/  IMAD.MOV.U32 R119, RZ, RZ, R228 ;  /* 0x000000ffff777224 */ /* 0x000fe200078e00e4 */
[----:B------:R-:W-:Y:S01]  /*5c70*/  LDSM.16.MT88.4 R96, [R230+0x3800] ;  /* 0x00380000e660783b */ /* 0x000fe20000004200 */
[----:B------:R-:W-:Y:S02]  /*5c80*/  IMAD.MOV.U32 R222, RZ, RZ, R22 ;  /* 0x000000ffffde7224 */ /* 0x000fe400078e0016 */
[----:B------:R-:W-:Y:S01]  /*5c90*/  IMAD.MOV.U32 R223, RZ, RZ, R144 ;  /* 0x000000ffffdf7224 */ /* 0x000fe200078e0090 */
[----:B------:R2:W5:Y:S01]  /*5ca0*/  LDL.LU R237, [R1+0xa0] ;  /* 0x0000a00001ed7983 */ /* 0x0005620000300800 */
[----:B-1----:R-:W-:Y:S08]  /*5cb0*/  HMMA.16816.F32 R212, R8, R12, R72 ;  /* 0x0000000c08d4723c */ /* 0x002ff00000001848 */
[-C--:B------:R-:W-:Y:S08]  /*5cc0*/  HMMA.16816.F32 R76, R4, R14.reuse, R104 ;  /* 0x0000000e044c723c */ /* 0x080ff00000001868 */
[----:B------:R-:W-:Y:S01]  /*5cd0*/  HMMA.16816.F32 R48, R8, R14, R48 ;  /* 0x0000000e0830723c */ /* 0x000fe20000001830 */
[----:B------:R-:W-:Y:S01]  /*5ce0*/  IMAD.MOV.U32 R118, RZ, RZ, R231 ;  /* 0x000000ffff767224 */ /* 0x000fe200078e00e7 */
[----:B------:R-:W-:Y:S01]  /*5cf0*/  MUFU.EX2 R22, R147 ;  /* 0x0000009300167308 */ /* 0x000fe20000000800 */
[----:B------:R2:W5:Y:S04]  /*5d00*/  LDL.LU R236, [R1+0x9c] ;  /* 0x00009c0001ec7983 */ /* 0x0005680000300800 */
[----:B------:R2:W5:Y:S01]  /*5d10*/  LDL.LU R235, [R1+0x98] ;  /* 0x0000980001eb7983 */ /* 0x0005620000300800 */
[----:B------:R-:W-:Y:S03]  /*5d20*/  HMMA.16816.F32 R72, R4, R12, R88 ;  /* 0x0000000c0448723c */ /* 0x000fe60000001858 */
[----:B------:R-:W1:Y:S04]  /*5d30*/  LDSM.16.MT88.4 R12, [R230+0x3000] ;  /* 0x00300000e60c783b */ /* 0x000e680000004200 */
[----:B------:R2:W5:Y:S04]  /*5d40*/  LDL.LU R234, [R1+0x94] ;  /* 0x0000940001ea7983 */ /* 0x0005680000300800 */
[----:B------:R2:W5:Y:S04]  /*5d50*/  LDL.LU R231, [R1+0x90] ;  /* 0x0000900001e77983 */ /* 0x0005680000300800 */
[----:B------:R2:W5:Y:S01]  /*5d60*/  LDL.LU R228, [R1+0x8c] ;  /* 0x00008c0001e47983 */ /* 0x0005620000300800 */
[-C--:B-1----:R-:W-:Y:S08]  /*5d70*/  HMMA.16816.F32 R40, R8, R12.reuse, R92 ;  /* 0x0000000c0828723c */ /* 0x082ff0000000185c */
[C---:B------:R-:W-:Y:S01]  /*5d80*/  HMMA.16816.F32 R88, R4.reuse, R12, R16 ;  /* 0x0000000c0458723c */ /* 0x040fe20000001810 */
[----:B------:R-:W1:Y:S07]  /*5d90*/  LDSM.16.MT88.4 R16, [R233+0x3000] ;  /* 0x00300000e910783b */ /* 0x000e6e0000004200 */
[-C--:B------:R-:W-:Y:S08]  /*5da0*/  HMMA.16816.F32 R92, R4, R14.reuse, R108 ;  /* 0x0000000e045c723c */ /* 0x080ff0000000186c */
[----:B------:R-:W-:Y:S01]  /*5db0*/  HMMA.16816.F32 R52, R8, R14, R52 ;  /* 0x0000000e0834723c */ /* 0x000fe20000001834 */
[----:B------:R-:W3:Y:S07]  /*5dc0*/  LDSM.16.MT88.4 R12, [R232+0x3000] ;  /* 0x00300000e80c783b */ /* 0x000eee0000004200 */
[C---:B-1----:R-:W-:Y:S08]  /*5dd0*/  HMMA.16816.F32 R104, R4.reuse, R16, R24 ;  /* 0x000000100468723c */ /* 0x042ff00000001818 */
[C---:B------:R-:W-:Y:S08]  /*5de0*/  HMMA.16816.F32 R108, R4.reuse, R18, R112 ;  /* 0x00000012046c723c */ /* 0x040ff00000001870 */
[-C--:B---3--:R-:W-:Y:S08]  /*5df0*/  HMMA.16816.F32 R120, R4, R12.reuse, R200 ;  /* 0x0000000c0478723c */ /* 0x088ff000000018c8 */
[----:B------:R-:W-:Y:S01]  /*5e00*/  HMMA.16816.F32 R116, R8, R12, R116 ;  /* 0x0000000c0874723c */ /* 0x000fe20000001874 */
[----:B------:R1:W-:Y:S01]  /*5e10*/  MUFU.EX2 R12, R3 ;  /* 0x00000003000c7308 */ /* 0x0003e20000000800 */
[----:B------:R-:W-:Y:S04]  /*5e20*/  LDSM.16.MT88.4 R200, [R229+0x1800] ;  /* 0x00180000e5c8783b */ /* 0x000fe80000004200 */
[----:B------:R-:W-:Y:S02]  /*5e30*/  LDSM.16.MT88.4 R112, [R233+0x3800] ;  /* 0x00380000e970783b */ /* 0x000fe40000004200 */
[----:B------:R-:W-:Y:S07]  /*5e40*/  HMMA.16816.F32 R28, R4, R14, R124 ;  /* 0x0000000e041c723c */ /* 0x000fee000000187c */
[----:B------:R-:W-:-:S02]  /*5e50*/  FADD.FTZ R4, R210, R0 ;  /* 0x00000000d2047221 */ /* 0x000fc40000010000 */
[----:B-1----:R-:W-:Y:S02]  /*5e60*/  FADD.FTZ R3, R250, R21 ;  /* 0x00000015fa037221 */ /* 0x002fe40000010000 */
        /* <DEDUP_REMOVED lines=8> */
[----:B------:R-:W1:Y:S01]  /*5ef0*/  LDSM.16.MT88.4 R4, [R232+0x3800] ;  /* 0x00380000e804783b */ /* 0x000e620000004200 */
[C---:B------:R-:W-:Y:S01]  /*5f00*/  HMMA.16816.F32 R100, R8.reuse, R16, R100 ;  /* 0x000000100864723c */ /* 0x040fe20000001864 */
[----:B------:R-:W-:Y:S07]  /*5f10*/  MUFU.EX2 R16, R163 ;  /* 0x000000a300107308 */ /* 0x000fee0000000800 */
[C---:B------:R-:W-:Y:S01]  /*5f20*/  HMMA.16816.F32 R64, R8.reuse, R18, R64 ;  /* 0x000000120840723c */ /* 0x040fe20000001840 */
[----:B------:R-:W-:Y:S07]  /*5f30*/  MUFU.EX2 R18, R83 ;  /* 0x0000005300127308 */ /* 0x000fee0000000800 */
[----:B------:R-:W-:Y:S01]  /*5f40*/  HMMA.16816.F32 R60, R8, R14, R60 ;  /* 0x0000000e083c723c */ /* 0x000fe2000000183c */
[----:B------:R-:W-:Y:S08]  /*5f50*/  MUFU.EX2 R11, R81 ;  /* 0x00000051000b7308 */ /* 0x000ff00000000800 */
[----:B------:R3:W4:Y:S08]  /*5f60*/  MUFU.EX2 R15, R82 ;  /* 0x00000052000f7308 */ /* 0x0007300000000800 */
[----:B------:R-:W-:Y:S08]  /*5f70*/  MUFU.EX2 R19, R160 ;  /* 0x000000a000137308 */ /* 0x000ff00000000800 */
[----:B------:R-:W1:Y:S08]  /*5f80*/  MUFU.EX2 R24, R145 ;  /* 0x0000009100187308 */ /* 0x000e700000000800 */
[----:B------:R-:W-:Y:S08]  /*5f90*/  MUFU.EX2 R25, R146 ;  /* 0x0000009200197308 */ /* 0x000ff00000000800 */
[----:B------:R4:W-:Y:S01]  /*5fa0*/  MUFU.EX2 R13, R128 ;  /* 0x00000080000d7308 */ /* 0x0009e20000000800 */
[----:B------:R-:W-:Y:S01]  /*5fb0*/  FADD.FTZ R27, R252, R2 ;  /* 0x00000002fc1b7221 */ /* 0x000fe20000010000 */
[----:B---3--:R-:W-:Y:S06]  /*5fc0*/  LDSM.16.MT88.4 R80, [R229+0x3800] ;  /* 0x00380000e550783b */ /* 0x008fec0000004200 */
[----:B------:R-:W-:Y:S08]  /*5fd0*/  MUFU.EX2 R14, R162 ;  /* 0x000000a2000e7308 */ /* 0x000ff00000000800 */
[----:B------:R-:W3:Y:S08]  /*5fe0*/  MUFU.EX2 R17, R161 ;  /* 0x000000a100117308 */ /* 0x000ef00000000800 */
[----:B------:R-:W-:Y:S08]  /*5ff0*/  MUFU.EX2 R8, R131 ;  /* 0x0000008300087308 */ /* 0x000ff00000000800 */
[----:B------:R1:W1:Y:S08]  /*6000*/  MUFU.EX2 R10, R130 ;  /* 0x00000082000a7308 */ /* 0x0002700000000800 */
[----:B------:R2:W2:Y:S01]  /*6010*/  MUFU.EX2 R9, R129 ;  /* 0x0000008100097308 */ /* 0x0004a20000000800 */
[----:B------:R-:W-:-:S04]  /*6020*/  @P4 IMAD.HI.U32 R2, R222, c[0x0][0x2c8], RZ ;  /* 0x0000b200de024a27 */ /* 0x000fc800078e00ff */
[----:B------:R-:W-:Y:S01]  /*6030*/  FADD.FTZ R26, R219, R0 ;  /* 0x00000000db1a7221 */ /* 0x000fe20000010000 */
[----:B----4-:R-:W-:Y:S01]  /*6040*/  F2FP.PACK_AB R128, R15, R11 ;  /* 0x0000000b0f80723e */ /* 0x010fe200000000ff */
[----:B------:R-:W-:Y:S01]  /*6050*/  IMAD.MOV.U32 R0, RZ, RZ, R222 ;  /* 0x000000ffff007224 */ /* 0x000fe200078e00de */
[----:B------:R-:W-:Y:S01]  /*6060*/  @P4 SHF.R.U32.HI R0, RZ, c[0x0][0x2cc], R2 ;  /* 0x0000b300ff004a19 */ /* 0x000fe20000011602 */
[----:B------:R-:W-:Y:S01]  /*6070*/  IMAD.MOV.U32 R2, RZ, RZ, c[0x0][0x168] ;  /* 0x00005a00ff027624 */ /* 0x000fe200078e00ff */
[----:B-1----:R-:W-:Y:S01]  /*6080*/  F2FP.PACK_AB R130, R23, R18 ;  /* 0x000000121782723e */ /* 0x002fe200000000ff */
[----:B------:R-:W-:Y:S01]  /*6090*/  FADD.FTZ R3, R178, R3 ;  /* 0x00000003b2037221 */ /* 0x000fe20000010000 */
[----:B------:R-:W-:Y:S01]  /*60a0*/  F2FP.PACK_AB R131, R24, R19 ;  /* 0x000000131883723e */ /* 0x000fe200000000ff */
[----:B------:R-:W1:Y:S01]  /*60b0*/  LDSM.16.MT88.4 R160, [R233+0x1800] ;  /* 0x00180000e9a0783b */ /* 0x000e620000004200 */
[----:B---3--:R-:W-:Y:S02]  /*60c0*/  F2FP.PACK_AB R124, R17, R14 ;  /* 0x0000000e117c723e */ /* 0x008fe400000000ff */
[----:B--2---:R-:W-:Y:S01]  /*60d0*/  F2FP.PACK_AB R129, R16, R12 ;  /* 0x0000000c1081723e */ /* 0x004fe200000000ff */
[----:B------:R-:W2:Y:S01]  /*60e0*/  LDSM.16.MT88.4 R176, [R232+0x1800] ;  /* 0x00180000e8b0783b */ /* 0x000ea20000004200 */
[----:B------:R-:W-:-:S02]  /*60f0*/  F2FP.PACK_AB R125, R10, R8 ;  /* 0x000000080a7d723e */ /* 0x000fc400000000ff */
[----:B------:R-:W-:Y:S01]  /*6100*/  F2FP.PACK_AB R126, R25, R22 ;  /* 0x00000016197e723e */ /* 0x000fe200000000ff */
[----:B------:R-:W3:Y:S01]  /*6110*/  LDSM.16.MT88.4 R144, [R230+0x1800] ;  /* 0x00180000e690783b */ /* 0x000ee20000004200 */
[----:B------:R-:W-:Y:S02]  /*6120*/  F2FP.PACK_AB R127, R13, R9 ;  /* 0x000000090d7f723e */ /* 0x000fe400000000ff */
[----:B------:R-:W-:Y:S01]  /*6130*/  IADD3 R0, R0, c[0x0][0x1d0], -R2 ;  /* 0x0000740000007a10 */ /* 0x000fe20007ffe802 */
[-C--:B------:R-:W-:Y:S08]  /*6140*/  HMMA.16816.F32 R116, R128, R4.reuse, R116 ;  /* 0x000000048074723c */ /* 0x080ff00000001874 */
[----:B------:R-:W-:Y:S07]  /*6150*/  HMMA.16816.F32 R120, R124, R4, R120 ;  /* 0x000000047c78723c */ /* 0x000fee0000001878 */
[----:B------:R-:W-:Y:S01]  /*6160*/  SHF.R.S32.HI R5, RZ, 0x1f, R0 ;  /* 0x0000001fff057819 */ /* 0x000fe20000011400 */
[----:B------:R-:W-:-:S03]  /*6170*/  FADD.FTZ R20, R209, R3 ;  /* 0x00000003d1147221 */ /* 0x000fc60000010000 */
[----:B------:R-:W-:Y:S01]  /*6180*/  LEA.HI R5, R5, R0, RZ, 0x6 ;  /* 0x0000000005057211 */ /* 0x000fe200078f30ff */
        /* <DEDUP_REMOVED lines=18> */
[----:B------:R-:W-:Y:S01]  /*62b0*/  FADD.FTZ R2, R12, R2 ;  /* 0x000000020c027221 */ /* 0x000fe20000010000 */
[----:B------:R-:W-:Y:S01]  /*62c0*/  SHF.R.S32.HI R5, RZ, 0x6, R5 ;  /* 0x00000006ff057819 */ /* 0x000fe20000011405 */
[----:B------:R-:W-:Y:S02]  /*62d0*/  FADD.FTZ R4, R8, R4 ;  /* 0x0000000408047221 */ /* 0x000fe40000010000 */
[----:B------:R-:W-:Y:S02]  /*62e0*/  FADD.FTZ R3, R14, R3 ;  /* 0x000000030e037221 */ /* 0x000fe40000010000 */
[----:B------:R-:W-:Y:S02]  /*62f0*/  FADD.FTZ R0, R18, R0 ;  /* 0x0000000012007221 */ /* 0x000fe40000010000 */
[----:B------:R-:W-:Y:S01]  /*6300*/  FADD.FTZ R2, R16, R2 ;  /* 0x0000000210027221 */ /* 0x000fe20000010000 */
[----:B------:R-:W-:Y:S01]  /*6310*/  IMNMX R5, RZ, R5, !PT ;  /* 0x00000005ff057217 */ /* 0x000fe20007800200 */
[----:B------:R-:W-:Y:S01]  /*6320*/  FADD.FTZ R4, R10, R4 ;  /* 0x000000040a047221 */ /* 0x000fe20000010000 */
[----:B------:R-:W-:Y:S01]  /*6330*/  IADD3 R249, R223, -0x2, RZ ;  /* 0xfffffffedff97810 */ /* 0x000fe20007ffe0ff */
[----:B------:R-:W-:-:S02]  /*6340*/  FADD.FTZ R3, R17, R3 ;  /* 0x0000000311037221 */ /* 0x000fc40000010000 */
[----:B------:R-:W-:Y:S02]  /*6350*/  FADD.FTZ R0, R23, R0 ;  /* 0x0000000017007221 */ /* 0x000fe40000010000 */
[----:B------:R-:W-:Y:S02]  /*6360*/  FADD.FTZ R2, R19, R2 ;  /* 0x0000000213027221 */ /* 0x000fe40000010000 */
[----:B------:R-:W-:Y:S01]  /*6370*/  FADD.FTZ R4, R9, R4 ;  /* 0x0000000409047221 */ /* 0x000fe20000010000 */
[----:B------:R4:W-:Y:S01]  /*6380*/  STL [R1+0x40], R5 ;  /* 0x0000400501007387 */ /* 0x0009e20000100800 */
[----:B------:R-:W-:Y:S01]  /*6390*/  FADD.FTZ R3, R22, R3 ;  /* 0x0000000316037221 */ /* 0x000fe20000010000 */
[----:B------:R-:W-:Y:S02]  /*63a0*/  ISETP.GE.AND P0, PT, R249, R5, PT ;  /* 0x00000005f900720c */ /* 0x000fe40003f06270 */
[----:B------:R2:W-:Y:S01]  /*63b0*/  STL [R1+0x4], R0 ;  /* 0x0000040001007387 */ /* 0x0005e20000100800 */
[----:B-1----:R-:W-:Y:S01]  /*63c0*/  HMMA.16816.F32 R148, R128, R160, R148 ;  /* 0x000000a08094723c */ /* 0x002fe20000001894 */
[----:B----4-:R-:W-:-:S02]  /*63d0*/  FADD.FTZ R5, R24, R2 ;  /* 0x0000000218057221 */ /* 0x010fc40000010000 */
[----:B------:R-:W-:Y:S02]  /*63e0*/  FADD.FTZ R2, R25, R3 ;  /* 0x0000000319027221 */ /* 0x000fe40000010000 */
[----:B--2---:R-:W-:Y:S01]  /*63f0*/  FADD.FTZ R0, R13, R4 ;  /* 0x000000040d007221 */ /* 0x004fe20000010000 */
[----:B------:R1:W-:Y:S04]  /*6400*/  STL [R1+0x18], R5 ;  /* 0x0000180501007387 */ /* 0x0003e80000100800 */
[----:B------:R1:W-:Y:S04]  /*6410*/  STL [R1+0x20], R0 ;  /* 0x0000200001007387 */ /* 0x0003e80000100800 */
[----:B------:R1:W-:Y:S01]  /*6420*/  STL [R1+0x1c], R2 ;  /* 0x00001c0201007387 */ /* 0x0003e20000100800 */
[C---:B------:R-:W-:Y:S08]  /*6430*/  HMMA.16816.F32 R152, R124.reuse, R160, R152 ;  /* 0x000000a07c98723c */ /* 0x040ff00000001898 */
[C---:B------:R-:W-:Y:S08]  /*6440*/  HMMA.16816.F32 R156, R124.reuse, R162, R156 ;  /* 0x000000a27c9c723c */ /* 0x040ff0000000189c */
[C---:B------:R-:W-:Y:S08]  /*6450*/  HMMA.16816.F32 R168, R124.reuse, R176, R168 ;  /* 0x000000b07ca8723c */ /* 0x040ff000000018a8 */
[----:B------:R-:W-:Y:S08]  /*6460*/  HMMA.16816.F32 R172, R124, R178, R172 ;  /* 0x000000b27cac723c */ /* 0x000ff000000018ac */
[C---:B------:R-:W-:Y:S08]  /*6470*/  HMMA.16816.F32 R164, R128.reuse, R176, R164 ;  /* 0x000000b080a4723c */ /* 0x040ff000000018a4 */
[C---:B------:R-:W-:Y:S08]  /*6480*/  HMMA.16816.F32 R160, R128.reuse, R162, R84 ;  /* 0x000000a280a0723c */ /* 0x040ff00000001854 */
[C---:B------:R-:W-:Y:S08]  /*6490*/  HMMA.16816.F32 R176, R128.reuse, R178, R68 ;  /* 0x000000b280b0723c */ /* 0x040ff00000001844 */
[-C--:B------:R-:W-:Y:S08]  /*64a0*/  HMMA.16816.F32 R192, R128, R200.reuse, R192 ;  /* 0x000000c880c0723c */ /* 0x080ff000000018c0 */
[C---:B------:R-:W-:Y:S08]  /*64b0*/  HMMA.16816.F32 R188, R124.reuse, R200, R188 ;  /* 0x000000c87cbc723c */ /* 0x040ff000000018bc */
[----:B------:R-:W-:Y:S08]  /*64c0*/  HMMA.16816.F32 R196, R124, R202, R196 ;  /* 0x000000ca7cc4723c */ /* 0x000ff000000018c4 */
[-C--:B---3--:R-:W-:Y:S08]  /*64d0*/  HMMA.16816.F32 R132, R128, R144.reuse, R132 ;  /* 0x000000908084723c */ /* 0x088ff00000001884 */
        /* <DEDUP_REMOVED lines=17> */
[----:B------:R-:W-:Y:S01]  /*65f0*/  HMMA.16816.F32 R128, R128, R6, R60 ;  /* 0x000000068080723c */ /* 0x000fe2000000183c */
[----:B------:R-:W-:Y:S01]  /*6600*/  @!UPT UIADD3 URZ, URZ, URZ, URZ ;  /* 0x0000003f3f3ff290 */ /* 0x000fe2000fffe03f */
[----:B------:R-:W-:Y:S11]  /*6610*/  @!P0 BRA `(.L_x_1376) ;  /* 0x00004d4000008947 */ /* 0x000ff60003800000 */
[----:B-1----:R1:W-:Y:S01]  /*6620*/  STL [R1], R249 ;  /* 0x000000f901007387 */ /* 0x0023e20000100800 */
[----:B------:R-:W-:Y:S01]  /*6630*/  IMAD.MOV.U32 R181, RZ, RZ, R184 ;  /* 0x000000ffffb57224 */ /* 0x000fe200078e00b8 */
[----:B------:R-:W-:Y:S01]  /*6640*/  MOV R187, R182 ;  /* 0x000000b600bb7202 */ /* 0x000fe20000000f00 */
[----:B------:R-:W-:Y:S01]  /*6650*/  IMAD.MOV.U32 R180, RZ, RZ, R185 ;  /* 0x000000ffffb47224 */ /* 0x000fe200078e00b9 */
[----:B------:R-:W-:-:S07]  /*6660*/  MOV R186, R183 ;  /* 0x000000b700ba7202 */ /* 0x000fce0000000f00 */
.L_x_1377:
[----:B------:R-:W-:Y:S04]  /*6670*/  DEPBAR.LE SB0, 0x0 ;  /* 0x000080000000791a */ /* 0x000fe80000000000 */
[----:B------:R-:W-:Y:S01]  /*6680*/  WARPSYNC 0xffffffff ;  /* 0xffffffff00007948 */ /* 0x000fe20003800000 */
[----:B------:R-:W-:Y:S08]  /*6690*/  BAR.SYNC.DEFER_BLOCKING 0x0 ;  /* 0x0000000000007b1d */ /* 0x000ff00000010000 */
[----:B-----5:R-:W-:Y:S08]  /*66a0*/  LDSM.16.M88.4 R64, [R235] ;  /* 0x00000000eb40783b */ /* 0x020ff00000000200 */
[----:B------:R-:W2:Y:S08]  /*66b0*/  LDSM.16.M88.4 R16, [R228] ;  /* 0x00000000e410783b */ /* 0x000eb00000000200 */
[----:B------:R-:W3:Y:S08]  /*66c0*/  LDSM.16.M88.4 R60, [R235+0x2000] ;  /* 0x00200000eb3c783b */ /* 0x000ef00000000200 */
[----:B------:R-:W3:Y:S08]  /*66d0*/  LDSM.16.M88.4 R32, [R228+0x800] ;  /* 0x00080000e420783b */ /* 0x000ef00000000200 */
[----:B------:R-:W4:Y:S06]  /*66e0*/  LDL.64 R218, [R1+0x10] ;  /* 0x0000100001da7983 */ /* 0x000f2c0000100a00 */
[----:B------:R-:W1:Y:S08]  /*66f0*/  LDSM.16.M88.4 R48, [R228+0x1000] ;  /* 0x00100000e430783b */ /* 0x000e700000000200 */
[----:B------:R-:W4:Y:S01]  /*6700*/  LDL R217, [R1+0x38] ;  /* 0x0000380001d97983 */ /* 0x000f220000100800 */
[-C--:B--2---:R-:W-:Y:S03]  /*6710*/  HMMA.16816.F32 R4, R64, R16.reuse, RZ ;  /* 0x000000104004723c */ /* 0x084fe600000018ff */
[----:B------:R-:W2:Y:S05]  /*6720*/  LDL.64 R220, [R1+0x30] ;  /* 0x0000300001dc7983 */ /* 0x000eaa0000100a00 */
[C---:B---3--:R-:W-:Y:S01]  /*6730*/  HMMA.16816.F32 R8, R60.reuse, R16, RZ ;  /* 0x000000103c08723c */ /* 0x048fe200000018ff */
[----:B------:R-:W3:Y:S04]  /*6740*/  LDL.LU R216, [R1] ;  /* 0x0000000001d87983 */ /* 0x000ee80000300800 */
[----:B------:R-:W1:Y:S03]  /*6750*/  LDSM.16.M88.4 R204, [R228+0x1800] ;  /* 0x00180000e4cc783b */ /* 0x000e660000000200 */
[-C--:B------:R-:W-:Y:S05]  /*6760*/  HMMA.16816.F32 R12, R60, R18.reuse, RZ ;  /* 0x000000123c0c723c */ /* 0x080fea00000018ff */
[----:B------:R-:W-:Y:S03]  /*6770*/  LDSM.16.M88.4 R208, [R237] ;  /* 0x00000000edd0783b */ /* 0x000fe60000000200 */
[C---:B------:R-:W-:Y:S05]  /*6780*/  HMMA.16816.F32 R16, R64.reuse, R18, RZ ;  /* 0x000000124010723c */ /* 0x040fea00000018ff */
[----:B------:R-:W-:Y:S03]  /*6790*/  LDSM.16.M88.4 R212, [R237+0x2000] ;  /* 0x00200000edd4783b */ /* 0x000fe60000000200 */
[-C--:B------:R-:W-:Y:S05]  /*67a0*/  HMMA.16816.F32 R20, R64, R32.reuse, RZ ;  /* 0x000000204014723c */ /* 0x080fea00000018ff */
[----:B------:R1:W-:Y:S03]  /*67b0*/  STL [R1+0xac], R130 ;  /* 0x0000ac8201007387 */ /* 0x0003e60000100800 */
[C---:B------:R-:W-:Y:S01]  /*67c0*/  HMMA.16816.F32 R24, R60.reuse, R32, RZ ;  /* 0x000000203c18723c */ /* 0x040fe200000018ff */
[----:B------:R1:W-:Y:S04]  /*67d0*/  STL [R1+0xa8], R131 ;  /* 0x0000a88301007387 */ /* 0x0003e80000100800 */
[----:B------:R-:W-:Y:S03]  /*67e0*/  STL [R1+0x8c], R239 ;  /* 0x00008cef01007387 */ /* 0x000fe60000100800 */
[-C--:B------:R-:W-:Y:S01]  /*67f0*/  HMMA.16816.F32 R28, R60, R34.reuse, RZ ;  /* 0x000000223c1c723c */ /* 0x080fe200000018ff */
[----:B------:R-:W-:Y:S04]  /*6800*/  STL [R1+0x90], R247 ;  /* 0x000090f701007387 */ /* 0x000fe80000100800 */
[----:B------:R-:W-:Y:S03]  /*6810*/  STL [R1+0x94], R246 ;  /* 0x000094f601007387 */ /* 0x000fe60000100800 */
[C---:B------:R-:W-:Y:S01]  /*6820*/  HMMA.16816.F32 R32, R64.reuse, R34, RZ ;  /* 0x000000224020723c */ /* 0x040fe200000018ff */
[----:B------:R-:W-:Y:S04]  /*6830*/  STL [R1+0x98], R245 ;  /* 0x000098f501007387 */ /* 0x000fe80000100800 */
[----:B-1----:R-:W2:Y:S03]  /*6840*/  LDL R130, [R1+0x54] ;  /* 0x0000540001827983 */ /* 0x002ea60000100800 */
[-C--:B------:R-:W-:Y:S01]  /*6850*/  HMMA.16816.F32 R36, R64, R48.reuse, RZ ;  /* 0x000000304024723c */ /* 0x080fe200000018ff */
[----:B------:R-:W2:Y:S07]  /*6860*/  LDL R131, [R1+0x58] ;  /* 0x0000580001837983 */ /* 0x000eae0000100800 */
[C---:B------:R-:W-:Y:S08]  /*6870*/  HMMA.16816.F32 R40, R60.reuse, R48, RZ ;  /* 0x000000303c28723c */ /* 0x040ff000000018ff */
[-C--:B------:R-:W-:Y:S08]  /*6880*/  HMMA.16816.F32 R44, R60, R50.reuse, RZ ;  /* 0x000000323c2c723c */ /* 0x080ff000000018ff */
[C---:B------:R-:W-:Y:S08]  /*6890*/  HMMA.16816.F32 R48, R64.reuse, R50, RZ ;  /* 0x000000324030723c */ /* 0x040ff000000018ff */
[-C--:B------:R-:W-:Y:S08]  /*68a0*/  HMMA.16816.F32 R52, R64, R204.reuse, RZ ;  /* 0x000000cc4034723c */ /* 0x080ff000000018ff */
[C---:B------:R-:W-:Y:S08]  /*68b0*/  HMMA.16816.F32 R56, R60.reuse, R204, RZ ;  /* 0x000000cc3c38723c */ /* 0x040ff000000018ff */
[-C--:B------:R-:W-:Y:S08]  /*68c0*/  HMMA.16816.F32 R60, R60, R206.reuse, RZ ;  /* 0x000000ce3c3c723c */ /* 0x080ff000000018ff */
[----:B------:R-:W-:Y:S01]  /*68d0*/  HMMA.16816.F32 R64, R64, R206, RZ ;  /* 0x000000ce4040723c */ /* 0x000fe200000018ff */
        /* <DEDUP_REMOVED lines=13> */
[-C--:B------:R-:W-:Y:S03]  /*69b0*/  HMMA.16816.F32 R44, R212, R206.reuse, R44 ;  /* 0x000000ced42c723c */ /* 0x080fe6000000182c */
[C---:B---3--:R-:W-:Y:S05]  /*69c0*/  ISETP.GE.AND P5, PT, R216.reuse, RZ, PT ;  /* 0x000000ffd800720c */ /* 0x048fea0003fa6270 */
[C---:B------:R-:W-:Y:S01]  /*69d0*/  HMMA.16816.F32 R48, R208.reuse, R206, R48 ;  /* 0x000000ced030723c */ /* 0x040fe20000001830 */
[----:B------:R-:W1:Y:S07]  /*69e0*/  LDSM.16.M88.4 R204, [R245] ;  /* 0x00000000f5cc783b */ /* 0x000e6e0000000200 */
[----:B------:R-:W-:Y:S01]  /*69f0*/  @P5 SHF.R.S32.HI R0, RZ, 0x1f, R216 ;  /* 0x0000001fff005819 */ /* 0x000fe200000114d8 */
[----:B------:R-:W-:Y:S01]  /*6a00*/  @P5 IMAD.WIDE.U32 R2, R216, c[0x0][0x208], RZ ;  /* 0x00008200d8025a25 */ /* 0x000fe200078e00ff */
[----:B----4-:R-:W-:Y:S03]  /*6a10*/  @P5 ISETP.GE.AND P0, PT, R218, c[0x0][0x1d4], PT ;  /* 0x00007500da005a0c */ /* 0x010fe60003f06270 */
[----:B------:R-:W-:Y:S02]  /*6a20*/  @P5 IMAD R0, R0, c[0x0][0x208], RZ ;  /* 0x0000820000005a24 */ /* 0x000fe400078e02ff */
[----:B------:R-:W-:Y:S02]  /*6a30*/  @P5 IMAD.MOV.U32 R182, RZ, RZ, 0x5 ;  /* 0x00000005ffb65424 */ /* 0x000fe400078e00ff */
[----:B------:R-:W-:Y:S04]  /*6a40*/  @P5 IMAD R0, R216, c[0x0][0x20c], R0 ;  /* 0x00008300d8005a24 */ /* 0x000fe800078e0200 */
[----:B------:R-:W-:Y:S05]  /*6a50*/  @P5 IMAD.IADD R0, R3, 0x1, R0 ;  /* 0x0000000103005824 */ /* 0x000fea00078e0200 */
[C---:B------:R-:W-:Y:S01]  /*6a60*/  @P5 SHF.L.U64.HI R3, R2.reuse, 0x6, R0 ;  /* 0x0000000602035819 */ /* 0x040fe20000010200 */
[----:B------:R-:W-:Y:S05]  /*6a70*/  @P5 IMAD.SHL.U32 R2, R2, 0x40, RZ ;  /* 0x0000004002025824 */ /* 0x000fea00078e00ff */
[C---:B--2---:R-:W-:Y:S02]  /*6a80*/  @P5 IADD3 R0, P3, R2.reuse, R220, RZ ;  /* 0x000000dc02005210 */ /* 0x044fe40007f7e0ff */
[----:B------:R-:W-:Y:S03]  /*6a90*/  @P5 IADD3 R2, P2, P1, R2, 0x40, R220 ;  /* 0x0000004002025810 */ /* 0x000fe6000795e0dc */
[C-C-:B------:R-:W-:Y:S01]  /*6aa0*/  @P5 IMAD.X R183, R3.reuse, 0x1, R217.reuse, P3 ;  /* 0x0000000103b75824 */ /* 0x140fe200018e06d9 */
[C---:B------:R-:W-:Y:S02]  /*6ab0*/  @P5 LEA R184, P3, R0.reuse, c[0x0][0x1f8], 0x1 ;  /* 0x00007e0000b85a11 */ /* 0x040fe400078608ff */
[----:B------:R-:W-:Y:S01]  /*6ac0*/  @P5 IADD3.X R3, R3, RZ, R217, P2, P1 ;  /* 0x000000ff03035210 */ /* 0x000fe200017e24d9 */
[-C--:B-1----:R-:W-:Y:S01]  /*6ad0*/  HMMA.16816.F32 R52, R208, R204.reuse, R52 ;  /* 0x000000ccd034723c */ /* 0x082fe20000001834 */
[----:B------:R-:W2:Y:S02]  /*6ae0*/  LDL R217, [R1+0x44] ;  /* 0x0000440001d97983 */ /* 0x000ea40000100800 */
[----:B------:R-:W-:Y:S02]  /*6af0*/  @P5 LEA.HI.X R185, R0, c[0x0][0x1fc], R183, 0x1, P3 ;  /* 0x00007f0000b95a11 */ /* 0x000fe400018f0cb7 */
[----:B------:R-:W-:Y:S03]  /*6b00*/  STL [R1+0x9c], R235 ;  /* 0x00009ceb01007387 */ /* 0x000fe60000100800 */
[C---:B------:R-:W-:Y:S01]  /*6b10*/  HMMA.16816.F32 R56, R212.reuse, R204, R56 ;  /* 0x000000ccd438723c */ /* 0x040fe20000001838 */
[----:B------:R-:W-:Y:S01]  /*6b20*/  @!PT LDS RZ, [RZ] ;  /* 0x00000000fffff984 */ /* 0x000fe20000000800 */
[----:B------:R-:W-:Y:S01]  /*6b30*/  @!PT LDS RZ, [RZ] ;  /* 0x00000000fffff984 */ /* 0x000fe20000000800 */
[----:B------:R-:W-:Y:S01]  /*6b40*/  @!PT LDS RZ, [RZ] ;  /* 0x00000000fffff984 */ /* 0x000fe20000000800 */
[----:B------:R1:W-:Y:S06]  /*6b50*/  @P5 LDGSTS.E.BYPASS.LTC128B.128 [R248+0x100], [R184.64], !P0 ;  /* 0x00100000b8f85fae */ /* 0x0003ec000c101d46 */
[C---:B------:R-:W-:Y:S01]  /*6b60*/  @P5 LEA R204, P2, R2.reuse, c[0x0][0x1f8], 0x1 ;  /* 0x00007e0002cc5a11 */ /* 0x040fe200078408ff */
[-C--:B------:R-:W-:Y:S01]  /*6b70*/  HMMA.16816.F32 R60, R212, R206.reuse, R60 ;  /* 0x000000ced43c723c */ /* 0x080fe2000000183c */
[----:B------:R-:W-:Y:S03]  /*6b80*/  STL [R1+0xa0], R228 ;  /* 0x0000a0e401007387 */ /* 0x000fe60000100800 */
[----:B------:R-:W-:Y:S01]  /*6b90*/  @P5 LEA.HI.X R205, R2, c[0x0][0x1fc], R3, 0x1, P2 ;  /* 0x00007f0002cd5a11 */ /* 0x000fe200010f0c03 */
[----:B------:R-:W-:Y:S03]  /*6ba0*/  STL [R1+0xa4], R244 ;  /* 0x0000a4f401007387 */ /* 0x000fe60000100800 */
[----:B------:R-:W-:Y:S01]  /*6bb0*/  HMMA.16816.F32 R64, R208, R206, R64 ;  /* 0x000000ced040723c */ /* 0x000fe20000001840 */
[----:B------:R3:W-:Y:S06]  /*6bc0*/  @P5 LDGSTS.E.BYPASS.LTC128B.128 [R248+0x2100], [R204.64], !P6 ;  /* 0x02100000ccf85fae */ /* 0x0007ec000f101d46 */
[----:B------:R-:W-:Y:S05]  /*6bd0*/  @P5 MOV R206, c[0x0][0x208] ;  /* 0x0000820000ce5a02 */ /* 0x000fea0000000f00 */
[C---:B------:R-:W-:Y:S02]  /*6be0*/  @P5 SHF.L.U32 R207, R206.reuse, 0x5, RZ ;  /* 0x00000005cecf5819 */ /* 0x040fe400000006ff */
[----:B------:R-:W-:Y:S02]  /*6bf0*/  @P5 SHF.L.U64.HI R206, R206, R182, c[0x0][0x20c] ;  /* 0x00008300cece5619 */ /* 0x000fe400000102b6 */
[-C--:B------:R-:W-:Y:S04]  /*6c00*/  @P5 IADD3 R182, P1, R184, R207.reuse, RZ ;  /* 0x000000cfb8b65210 */ /* 0x080fe80007f3e0ff */
[-C--:B------:R-:W-:Y:S02]  /*6c10*/  @P5 IADD3.X R183, R185, R206.reuse, RZ, P1, !PT ;  /* 0x000000ceb9b75210 */ /* 0x080fe40000ffe4ff */
[-C--:B------:R-:W-:Y:S03]  /*6c20*/  @P5 IADD3 R2, P2, R182, R207.reuse, RZ ;  /* 0x000000cfb6025210 */ /* 0x080fe60007f5e0ff */
[----:B------:R4:W-:Y:S01]  /*6c30*/  @P5 LDGSTS.E.BYPASS.LTC128B.128 [R248+0x900], [R182.64], !P0 ;  /* 0x00900000b6f85fae */ /* 0x0009e2000c101d46 */
[----:B-1----:R-:W-:Y:S01]  /*6c40*/  @P5 IADD3 R184, P1, R2, R207, RZ ;  /* 0x000000cf02b85210 */ /* 0x002fe20007f3e0ff */
[----:B------:R-:W-:Y:S05]  /*6c50*/  @P5 IMAD.X R3, R183, 0x1, R206, P2 ;  /* 0x00000001b7035824 */ /* 0x000fea00010e06ce */
[----:B------:R-:W-:Y:S01]  /*6c60*/  @P5 IADD3.X R185, R3, R206, RZ, P1, !PT ;  /* 0x000000ce03b95210 */ /* 0x000fe20000ffe4ff */
[----:B------:R4:W-:Y:S08]  /*6c70*/  @P5 LDGSTS.E.BYPASS.LTC128B.128 [R248+0x2900], [R182.64+0x80], !P6 ;  /* 0x02900080b6f85fae */ /* 0x0009f0000f101d46 */
[----:B------:R1:W-:Y:S08]  /*6c80*/  @P5 LDGSTS.E.BYPASS.LTC128B.128 [R248+0x1100], [R2.64], !P0 ;  /* 0x0110000002f85fae */ /* 0x0003f0000c101d46 */
[----:B------:R1:W-:Y:S08]  /*6c90*/  @P5 LDGSTS.E.BYPASS.LTC128B.128 [R248+0x3100], [R2.64+0x80], !P6 ;  /* 0x0310008002f85fae */ /* 0x0003f0000f101d46 */
[----:B------:R1:W-:Y:S08]  /*6ca0*/  @P5 LDGSTS.E.BYPASS.LTC128B.128 [R248+0x1900], [R184.64], !P0 ;  /* 0x01900000b8f85fae */ /* 0x0003f0000c101d46 */
[----:B------:R1:W-:Y:S08]  /*6cb0*/  @P5 LDGSTS.E.BYPASS.LTC128B.128 [R248+0x3900], [R184.64+0x80], !P6 ;  /* 0x03900080b8f85fae */ /* 0x0003f0000f101d46 */
[----:B---3--:R-:W-:Y:S08]  /*6cc0*/  LDSM.16.M88.4 R204, [R236] ;  /* 0x00000000eccc783b */ /* 0x008ff00000000200 */
[----:B------:R-:W3:Y:S08]  /*6cd0*/  LDSM.16.M88.4 R208, [R234] ;  /* 0x00000000ead0783b */ /* 0x000ef00000000200 */
[----:B------:R-:W1:Y:S08]  /*6ce0*/  LDSM.16.M88.4 R212, [R236+0x2000] ;  /* 0x00200000ecd4783b */ /* 0x000e700000000200 */
[----:B------:R-:W0:Y:S01]  /*6cf0*/  LDGDEPBAR ;  /* 0x00000000000079af */ /* 0x000e220000000000 */
[-C--:B---3--:R-:W-:Y:S08]  /*6d00*/  HMMA.16816.F32 R4, R204, R208.reuse, R4 ;  /* 0x000000d0cc04723c */ /* 0x088ff00000001804 */
[C---:B-1----:R-:W-:Y:S08]  /*6d10*/  HMMA.16816.F32 R8, R212.reuse, R208, R8 ;  /* 0x000000d0d408723c */ /* 0x042ff00000001808 */
        /* <DEDUP_REMOVED lines=12> */
[----:B------:R-:W1:Y:S03]  /*6de0*/  LDSM.16.M88.4 R208, [R234+0x1800] ;  /* 0x00180000ead0783b */ /* 0x000e660000000200 */
[----:B--2---:R-:W-:Y:S04]  /*6df0*/  IMAD.IADD R0, R131, 0x1, R217 ;  /* 0x0000000183007824 */ /* 0x004fe800078e02d9 */
[----:B------:R-:W-:Y:S05]  /*6e00*/  @P4 IMAD.HI.U32 R2, R0, c[0x0][0x2c8], RZ ;  /* 0x0000b20000024a27 */ /* 0x000fea00078e00ff */
[----:B------:R-:W-:Y:S05]  /*6e10*/  @P4 SHF.R.U32.HI R0, RZ, c[0x0][0x2cc], R2 ;  /* 0x0000b300ff004a19 */ /* 0x000fea0000011602 */
[----:B------:R-:W-:Y:S08]  /*6e20*/  SHFL.IDX PT, R2, R0, 0x2, 0x1c1f ;  /* 0x005c1f0000027f89 */ /* 0x000ff000000e0000 */
[----:B----4-:R-:W-:Y:S08]  /*6e30*/  SHFL.IDX PT, R182, R0, RZ, 0x1c1f ;  /* 0x001c1fff00b67589 */ /* 0x010ff000000e0000 */
[----:B------:R-:W-:Y:S01]  /*6e40*/  SHFL.IDX PT, R183, R0, 0x3, 0x1c1f ;  /* 0x007c1f0000b77f89 */ /* 0x000fe200000e0000 */
[-C--:B-1----:R-:W-:Y:S07]  /*6e50*/  HMMA.16816.F32 R52, R204, R208.reuse, R52 ;  /* 0x000000d0cc34723c */ /* 0x082fee0000001834 */
[----:B------:R1:W2:Y:S01]  /*6e60*/  SHFL.IDX PT, R3, R0, 0x1, 0x1c1f ;  /* 0x003c1f0000037f89 */ /* 0x0002a200000e0000 */
[C---:B------:R-:W-:Y:S08]  /*6e70*/  HMMA.16816.F32 R56, R212.reuse, R208, R56 ;  /* 0x000000d0d438723c */ /* 0x040ff00000001838 */
[-C--:B------:R-:W-:Y:S01]  /*6e80*/  HMMA.16816.F32 R60, R212, R210.reuse, R60 ;  /* 0x000000d2d43c723c */ /* 0x080fe2000000183c */
[----:B------:R-:W-:Y:S07]  /*6e90*/  LDSM.16.M88.4 R212, [R238+0x2000] ;  /* 0x00200000eed4783b */ /* 0x000fee0000000200 */
[----:B------:R-:W-:Y:S01]  /*6ea0*/  HMMA.16816.F32 R64, R204, R210, R64 ;  /* 0x000000d2cc40723c */ /* 0x000fe20000001840 */
[----:B------:R-:W-:Y:S03]  /*6eb0*/  LDSM.16.M88.4 R204, [R238] ;  /* 0x00000000eecc783b */ /* 0x000fe60000000200 */
[----:B-1----:R-:W-:Y:S05]  /*6ec0*/  MOV R0, 0xffffffc0 ;  /* 0xffffffc000007802 */ /* 0x002fea0000000f00 */
[----:B------:R-:W1:Y:S03]  /*6ed0*/  LDSM.16.M88.4 R208, [R231] ;  /* 0x00000000e7d0783b */ /* 0x000e660000000200 */
[----:B------:R-:W-:Y:S05]  /*6ee0*/  IMAD R0, R216, R0, 0x1 ;  /* 0x00000001d8007424 */ /* 0x000fea00078e0200 */
[----:B------:R-:W-:Y:S02]  /*6ef0*/  IADD3 R0, R0, c[0x0][0x1d0], -R130 ;  /* 0x0000740000007a10 */ /* 0x000fe40007ffe882 */
[----:B------:R-:W3:Y:S02]  /*6f00*/  LDL R130, [R1+0x24] ;  /* 0x0000240001827983 */ /* 0x000ee40000100800 */
[----:B------:R-:W-:Y:S04]  /*6f10*/  IADD3 R0, R0, -c[0x0][0x168], RZ ;  /* 0x80005a0000007a10 */ /* 0x000fe80007ffe0ff */
[C---:B--2---:R-:W-:Y:S01]  /*6f20*/  IADD3 R3, R0.reuse, R3, RZ ;  /* 0x0000000300037210 */ /* 0x044fe20007ffe0ff */
[C---:B------:R-:W-:Y:S02]  /*6f30*/  IMAD.IADD R2, R0.reuse, 0x1, R2 ;  /* 0x0000000100027824 */ /* 0x040fe400078e0202 */
[C---:B------:R-:W-:Y:S01]  /*6f40*/  IMAD.IADD R182, R0.reuse, 0x1, R182 ;  /* 0x0000000100b67824 */ /* 0x040fe200078e02b6 */
[----:B------:R-:W-:Y:S02]  /*6f50*/  IADD3 R0, R0, R183, RZ ;  /* 0x000000b700007210 */ /* 0x000fe40007ffe0ff */
[C---:B------:R-:W-:Y:S02]  /*6f60*/  ISETP.GT.AND P0, PT, R3.reuse, 0x1, PT ;  /* 0x000000010300780c */ /* 0x040fe40003f04270 */
[C---:B------:R-:W-:Y:S02]  /*6f70*/  ISETP.GT.AND P3, PT, R182.reuse, RZ, PT ;  /* 0x000000ffb600720c */ /* 0x040fe40003f64270 */
[----:B------:R-:W-:Y:S02]  /*6f80*/  ISETP.GT.AND P2, PT, R182, 0x1, PT ;  /* 0x00000001b600780c */ /* 0x000fe40003f44270 */
[C---:B------:R-:W-:Y:S02]  /*6f90*/  ISETP.GT.AND P1, PT, R3.reuse, RZ, PT ;  /* 0x000000ff0300720c */ /* 0x040fe40003f24270 */
[----:B------:R-:W-:Y:S01]  /*6fa0*/  ISETP.GT.AND P5, PT, R3, 0x28, PT ;  /* 0x000000280300780c */ /* 0x000fe20003fa4270 */
        /* <DEDUP_REMOVED lines=20> */
[----:B------:R-:W-:Y:S08]  /*70f0*/  LDSM.16.M88.4 R204, [R235+0x4000] ;  /* 0x00400000ebcc783b */ /* 0x000ff00000000200 */
[----:B------:R-:W1:Y:S02]  /*7100*/  LDSM.16.M88.4 R208, [R228+0x2000] ;  /* 0x00200000e4d0783b */ /* 0x000e640000000200 */
        /* <DEDUP_REMOVED lines=21> */
[----:B------:R-:W1:Y:S02]  /*7260*/  LDSM.16.M88.4 R208, [R244] ;  /* 0x00000000f4d0783b */ /* 0x000e640000000200 */
        /* <DEDUP_REMOVED lines=58> */
[----:B------:R-:W1:Y:S01]  /*7610*/  LDSM.16.M88.4 R208, [R231+0x3800] ;  /* 0x00380000e7d0783b */ /* 0x000e620000000200 */
[----:B------:R-:W-:Y:S07]  /*7620*/  DEPBAR.LE SB0, 0x0 ;  /* 0x000080000000791a */ /* 0x000fee0000000000 */
[----:B------:R-:W-:Y:S11]  /*7630*/  BAR.SYNC.DEFER_BLOCKING 0x0 ;  /* 0x0000000000007b1d */ /* 0x000ff60000010000 */
[----:B------:R-:W-:Y:S04]  /*7640*/  @!UPT UIADD3 URZ, URZ, URZ, URZ ;  /* 0x0000003f3f3ff290 */ /* 0x000fe8000fffe03f */
[----:B------:R-:W-:Y:S02]  /*7650*/  FSEL R50, R50, -INF , P5 ;  /* 0xff80000032327808 */ /* 0x000fe40002800000 */
[----:B------:R-:W-:Y:S01]  /*7660*/  ISETP.GT.AND P5, PT, R182, 0x39, PT ;  /* 0x00000039b600780c */ /* 0x000fe20003fa4270 */
[-C--:B-1----:R-:W-:Y:S08]  /*7670*/  HMMA.16816.F32 R52, R204, R208.reuse, R52 ;  /* 0x000000d0cc34723c */ /* 0x082ff00000001834 */
[C---:B------:R-:W-:Y:S08]  /*7680*/  HMMA.16816.F32 R56, R212.reuse, R208, R56 ;  /* 0x000000d0d438723c */ /* 0x040ff00000001838 */
[-C--:B------:R-:W-:Y:S01]  /*7690*/  HMMA.16816.F32 R60, R212, R210.reuse, R60 ;  /* 0x000000d2d43c723c */ /* 0x080fe2000000183c */
[----:B------:R-:W2:Y:S06]  /*76a0*/  LDL.64 R212, [R1+0x28] ;  /* 0x0000280001d47983 */ /* 0x000eac0000100a00 */
[----:B------:R-:W-:Y:S01]  /*76b0*/  IADD3 R214, R216, -0x1, RZ ;  /* 0xffffffffd8d67810 */ /* 0x000fe20007ffe0ff */
[----:B------:R-:W-:Y:S07]  /*76c0*/  HMMA.16816.F32 R64, R204, R210, R64 ;  /* 0x000000d2cc40723c */ /* 0x000fee0000001840 */
[----:B------:R-:W-:Y:S02]  /*76d0*/  FSEL R204, R4, -INF , P3 ;  /* 0xff80000004cc7808 */ /* 0x000fe40001800000 */
[----:B------:R-:W-:Y:S03]  /*76e0*/  ISETP.GT.AND P3, PT, R2, RZ, PT ;  /* 0x000000ff0200720c */ /* 0x000fe60003f64270 */
[----:B------:R-:W-:Y:S02]  /*76f0*/  FSEL R205, R5, -INF , P2 ;  /* 0xff80000005cd7808 */ /* 0x000fe40001000000 */
[----:B------:R-:W-:Y:S02]  /*7700*/  FSEL R206, R7, -INF , P0 ;  /* 0xff80000007ce7808 */ /* 0x000fe40000000000 */
[----:B------:R-:W-:Y:S02]  /*7710*/  ISETP.GT.AND P0, PT, R0, 0x1, PT ;  /* 0x000000010000780c */ /* 0x000fe40003f04270 */
[----:B------:R-:W-:Y:S02]  /*7720*/  ISETP.GT.AND P2, PT, R2, 0x1, PT ;  /* 0x000000010200780c */ /* 0x000fe40003f44270 */
[----:B------:R-:W-:Y:S02]  /*7730*/  FSEL R209, R8, -INF , P3 ;  /* 0xff80000008d17808 */ /* 0x000fe40001800000 */
[----:B------:R-:W-:Y:S02]  /*7740*/  ISETP.GT.AND P3, PT, R2, 0x8, PT ;  /* 0x000000080200780c */ /* 0x000fe40003f64270 */
[----:B------:R-:W-:Y:S02]  /*7750*/  FSEL R210, R11, -INF , P0 ;  /* 0xff8000000bd27808 */ /* 0x000fe40000000000 */
[----:B------:R-:W-:Y:S02]  /*7760*/  FSEL R12, R12, -INF , P3 ;  /* 0xff8000000c0c7808 */ /* 0x000fe40001800000 */
[----:B------:R-:W-:Y:S02]  /*7770*/  FSEL R208, R9, -INF , P2 ;  /* 0xff80000009d07808 */ /* 0x000fe40001000000 */
[----:B------:R-:W-:Y:S02]  /*7780*/  ISETP.GT.AND P2, PT, R2, 0x9, PT ;  /* 0x000000090200780c */ /* 0x000fe40003f44270 */
[----:B------:R-:W-:Y:S02]  /*7790*/  ISETP.GT.AND P3, PT, R182, 0x8, PT ;  /* 0x00000008b600780c */ /* 0x000fe40003f64270 */
[----:B------:R-:W-:Y:S02]  /*77a0*/  ISETP.GT.AND P0, PT, R0, 0x9, PT ;  /* 0x000000090000780c */ /* 0x000fe40003f04270 */
        /* <DEDUP_REMOVED lines=10> */
[----:B------:R-:W-:Y:S02]  /*7850*/  FSEL R19, R19, -INF , P0 ;  /* 0xff80000013137808 */ /* 0x000fe40000000000 */
[----:B------:R-:W-:Y:S02]  /*7860*/  ISETP.GT.AND P0, PT, R3, 0x11, PT ;  /* 0x000000110300780c */ /* 0x000fe40003f04270 */
[----:B------:R-:W-:Y:S02]  /*7870*/  ISETP.GT.AND P3, PT, R2, 0x10, PT ;  /* 0x000000100200780c */ /* 0x000fe40003f64270 */
[----:B------:R-:W-:Y:S02]  /*7880*/  ISETP.GT.AND P1, PT, R0, RZ, PT ;  /* 0x000000ff0000720c */ /* 0x000fe40003f24270 */
[----:B------:R-:W-:Y:S02]  /*7890*/  FSEL R21, R21, -INF , P2 ;  /* 0xff80000015157808 */ /* 0x000fe40001000000 */
[----:B------:R-:W-:Y:S02]  /*78a0*/  FSEL R23, R23, -INF , P0 ;  /* 0xff80000017177808 */ /* 0x000fe40000000000 */
[----:B------:R-:W-:Y:S02]  /*78b0*/  FSEL R24, R24, -INF , P3 ;  /* 0xff80000018187808 */ /* 0x000fe40001800000 */
[----:B------:R-:W-:Y:S02]  /*78c0*/  FSEL R211, R10, -INF , P1 ;  /* 0xff8000000ad37808 */ /* 0x000fe40000800000 */
[----:B------:R-:W-:Y:S02]  /*78d0*/  ISETP.GT.AND P2, PT, R2, 0x11, PT ;  /* 0x000000110200780c */ /* 0x000fe40003f44270 */
[----:B------:R-:W-:Y:S02]  /*78e0*/  ISETP.GT.AND P0, PT, R0, 0x11, PT ;  /* 0x000000110000780c */ /* 0x000fe40003f04270 */
[----:B------:R-:W-:Y:S02]  /*78f0*/  ISETP.GT.AND P3, PT, R2, 0x18, PT ;  /* 0x000000180200780c */ /* 0x000fe40003f64270 */
[----:B------:R-:W-:Y:S02]  /*7900*/  ISETP.GT.AND P1, PT, R0, 0x8, PT ;  /* 0x000000080000780c */ /* 0x000fe40003f24270 */
        /* <DEDUP_REMOVED lines=11> */
[----:B------:R-:W-:Y:S02]  /*79c0*/  ISETP.GT.AND P1, PT, R3, 0x10, PT ;  /* 0x000000100300780c */ /* 0x000fe40003f24270 */
[----:B------:R-:W-:Y:S02]  /*79d0*/  FSEL R31, R31, -INF , P0 ;  /* 0xff8000001f1f7808 */ /* 0x000fe40000000000 */
[C---:B------:R-:W-:Y:S02]  /*79e0*/  ISETP.GT.AND P3, PT, R182.reuse, 0x20, PT ;  /* 0x00000020b600780c */ /* 0x040fe40003f64270 */
[----:B------:R-:W-:Y:S02]  /*79f0*/  ISETP.GT.AND P2, PT, R182, 0x19, PT ;  /* 0x00000019b600780c */ /* 0x000fe40003f44270 */
[----:B------:R-:W-:Y:S02]  /*7a00*/  ISETP.GT.AND P0, PT, R3, 0x19, PT ;  /* 0x000000190300780c */ /* 0x000fe40003f04270 */
[----:B------:R-:W-:Y:S02]  /*7a10*/  FSEL R22, R22, -INF , P1 ;  /* 0xff80000016167808 */ /* 0x000fe40000800000 */
[----:B------:R-:W-:Y:S02]  /*7a20*/  FSEL R36, R36, -INF , P3 ;  /* 0xff80000024247808 */ /* 0x000fe40001800000 */
[----:B------:R-:W-:Y:S02]  /*7a30*/  ISETP.GT.AND P1, PT, R0, 0x10, PT ;  /* 0x000000100000780c */ /* 0x000fe40003f24270 */
[----:B------:R-:W-:Y:S02]  /*7a40*/  FSEL R33, R33, -INF , P2 ;  /* 0xff80000021217808 */ /* 0x000fe40001000000 */
[----:B------:R-:W-:Y:S02]  /*7a50*/  FSEL R35, R35, -INF , P0 ;  /* 0xff80000023237808 */ /* 0x000fe40000000000 */
        /* <DEDUP_REMOVED lines=8> */
[----:B------:R-:W-:Y:S02]  /*7ae0*/  ISETP.GT.AND P3, PT, R2, 0x28, PT ;  /* 0x000000280200780c */ /* 0x000fe40003f64270 */
[C---:B------:R-:W-:Y:S02]  /*7af0*/  ISETP.GT.AND P1, PT, R0.reuse, 0x18, PT ;  /* 0x000000180000780c */ /* 0x040fe40003f24270 */
[----:B------:R-:W-:Y:S02]  /*7b00*/  ISETP.GT.AND P0, PT, R0, 0x21, PT ;  /* 0x000000210000780c */ /* 0x000fe40003f04270 */
[----:B------:R-:W-:Y:S02]  /*7b10*/  FSEL R30, R30, -INF , P1 ;  /* 0xff8000001e1e7808 */ /* 0x000fe40000800000 */
[----:B------:R-:W-:Y:S02]  /*7b20*/  ISETP.GT.AND P1, PT, R3, 0x18, PT ;  /* 0x000000180300780c */ /* 0x000fe40003f24270 */
[----:B------:R-:W-:Y:S02]  /*7b30*/  FSEL R41, R41, -INF , P2 ;  /* 0xff80000029297808 */ /* 0x000fe40001000000 */
[----:B------:R-:W-:Y:S02]  /*7b40*/  FSEL R43, R43, -INF , P0 ;  /* 0xff8000002b2b7808 */ /* 0x000fe40000000000 */
[----:B------:R-:W-:Y:S02]  /*7b50*/  ISETP.GT.AND P2, PT, R2, 0x29, PT ;  /* 0x000000290200780c */ /* 0x000fe40003f44270 */
[----:B------:R-:W-:Y:S02]  /*7b60*/  FSEL R44, R44, -INF , P3 ;  /* 0xff8000002c2c7808 */ /* 0x000fe40001800000 */
[----:B------:R-:W-:Y:S02]  /*7b70*/  ISETP.GT.AND P3, PT, R182, 0x28, PT ;  /* 0x00000028b600780c */ /* 0x000fe40003f64270 */
[----:B------:R-:W-:Y:S02]  /*7b80*/  ISETP.GT.AND P0, PT, R0, 0x29, PT ;  /* 0x000000290000780c */ /* 0x000fe40003f04270 */
[----:B------:R-:W-:Y:S02]  /*7b90*/  FSEL R45, R45, -INF , P2 ;  /* 0xff8000002d2d7808 */ /* 0x000fe40001000000 */
[----:B------:R-:W-:Y:S02]  /*7ba0*/  FSEL R34, R34, -INF , P1 ;  /* 0xff80000022227808 */ /* 0x000fe40000800000 */
[----:B------:R-:W-:Y:S02]  /*7bb0*/  ISETP.GT.AND P1, PT, R3, 0x20, PT ;  /* 0x000000200300780c */ /* 0x000fe40003f24270 */
[----:B------:R-:W-:Y:S02]  /*7bc0*/  FSEL R47, R47, -INF , P0 ;  /* 0xff8000002f2f7808 */ /* 0x000fe40000000000 */
[----:B------:R-:W-:Y:S02]  /*7bd0*/  ISETP.GT.AND P0, PT, R182, 0x29, PT ;  /* 0x00000029b600780c */ /* 0x000fe40003f04270 */
[----:B------:R-:W-:Y:S02]  /*7be0*/  FSEL R48, R48, -INF , P3 ;  /* 0xff80000030307808 */ /* 0x000fe40001800000 */
[C---:B------:R-:W-:Y:S02]  /*7bf0*/  ISETP.GT.AND P3, PT, R182.reuse, 0x31, PT ;  /* 0x00000031b600780c */ /* 0x040fe40003f64270 */
        /* <DEDUP_REMOVED lines=14> */
[C---:B------:R-:W-:Y:S02]  /*7ce0*/  ISETP.GT.AND P5, PT, R2.reuse, 0x38, PT ;  /* 0x000000380200780c */ /* 0x040fe40003fa4270 */
[----:B------:R-:W-:Y:S02]  /*7cf0*/  ISETP.GT.AND P2, PT, R2, 0x30, PT ;  /* 0x000000300200780c */ /* 0x000fe40003f44270 */
[----:B------:R-:W-:Y:S02]  /*7d00*/  FSEL R66, R66, -INF , P3 ;  /* 0xff80000042427808 */ /* 0x000fe40001800000 */
[----:B------:R-:W-:Y:S02]  /*7d10*/  ISETP.GT.AND P3, PT, R2, 0x39, PT ;  /* 0x000000390200780c */ /* 0x000fe40003f64270 */
[----:B------:R-:W-:Y:S02]  /*7d20*/  FMNMX.FTZ R2, R207, R181, !PT ;  /* 0x000000b5cf027209 */ /* 0x000fe40007810000 */
[----:B------:R-:W-:Y:S02]  /*7d30*/  ISETP.GT.AND P1, PT, R0, 0x28, PT ;  /* 0x000000280000780c */ /* 0x000fe40003f24270 */
[----:B------:R-:W-:Y:S02]  /*7d40*/  FMNMX.FTZ R185, R204, R180, !PT ;  /* 0x000000b4ccb97209 */ /* 0x000fe40007810000 */
        /* <DEDUP_REMOVED lines=8> */
[----:B------:R-:W-:Y:S02]  /*7dd0*/  FSEL R54, R54, -INF , P1 ;  /* 0xff80000036367808 */ /* 0x000fe40000800000 */
[----:B------:R-:W-:Y:S02]  /*7de0*/  FMNMX.FTZ R185, R16, R185, !PT ;  /* 0x000000b910b97209 */ /* 0x000fe40007810000 */
[----:B------:R-:W-:Y:S02]  /*7df0*/  FMNMX.FTZ R4, R211, R187, !PT ;  /* 0x000000bbd3047209 */ /* 0x000fe40007810000 */
[----:B------:R-:W-:Y:S02]  /*7e00*/  ISETP.GT.AND P1, PT, R3, 0x39, PT ;  /* 0x000000390300780c */ /* 0x000fe40003f24270 */
        /* <DEDUP_REMOVED lines=41> */
[----:B------:R-:W-:Y:S02]  /*80a0*/  FSEL R67, R67, -INF , P1 ;  /* 0xff80000043437808 */ /* 0x000fe40000800000 */
[----:B------:R-:W-:Y:S02]  /*80b0*/  ISETP.GT.AND P1, PT, R0, 0x30, PT ;  /* 0x000000300000780c */ /* 0x000fe40003f24270 */
[----:B------:R-:W-:Y:S02]  /*80c0*/  FMNMX.FTZ R185, R53, R185, !PT ;  /* 0x000000b935b97209 */ /* 0x000fe40007810000 */
[----:B------:R-:W-:Y:S02]  /*80d0*/  FSEL R56, R56, -INF , P2 ;  /* 0xff80000038387808 */ /* 0x000fe40001000000 */
[----:B------:R-:W-:Y:S02]  /*80e0*/  FSEL R58, R58, -INF , P1 ;  /* 0xff8000003a3a7808 */ /* 0x000fe40000800000 */
[C---:B------:R-:W-:Y:S02]  /*80f0*/  ISETP.GT.AND P2, PT, R0.reuse, 0x31, PT ;  /* 0x000000310000780c */ /* 0x040fe40003f44270 */
[C---:B------:R-:W-:Y:S02]  /*8100*/  ISETP.GT.AND P1, PT, R0.reuse, 0x38, PT ;  /* 0x000000380000780c */ /* 0x040fe40003f24270 */
[----:B------:R-:W-:Y:S02]  /*8110*/  FSEL R57, R57, -INF , P0 ;  /* 0xff80000039397808 */ /* 0x000fe40000000000 */
[----:B------:R-:W-:Y:S02]  /*8120*/  ISETP.GT.AND P0, PT, R0, 0x39, PT ;  /* 0x000000390000780c */ /* 0x000fe40003f04270 */
[----:B------:R-:W-:Y:S02]  /*8130*/  FMNMX.FTZ R0, R45, R2, !PT ;  /* 0x000000022d007209 */ /* 0x000fe40007810000 */
[----:B------:R-:W-:Y:S02]  /*8140*/  FMNMX.FTZ R2, R47, R3, !PT ;  /* 0x000000032f027209 */ /* 0x000fe40007810000 */
[----:B------:R-:W-:Y:S02]  /*8150*/  FSEL R59, R59, -INF , P2 ;  /* 0xff8000003b3b7808 */ /* 0x000fe40001000000 */
[----:B------:R-:W-:Y:S02]  /*8160*/  FMNMX.FTZ R185, R64, R185, !PT ;  /* 0x000000b940b97209 */ /* 0x000fe40007810000 */
[----:B------:R-:W-:Y:S02]  /*8170*/  FMNMX.FTZ R0, R56, R0, !PT ;  /* 0x0000000038007209 */ /* 0x000fe40007810000 */
[----:B------:R-:W-:Y:S02]  /*8180*/  FMNMX.FTZ R2, R58, R2, !PT ;  /* 0x000000023a027209 */ /* 0x000fe40007810000 */
[----:B------:R-:W-:Y:S02]  /*8190*/  FSEL R60, R60, -INF , P5 ;  /* 0xff8000003c3c7808 */ /* 0x000fe40002800000 */
[----:B------:R-:W-:Y:S02]  /*81a0*/  FSEL R62, R62, -INF , P1 ;  /* 0xff8000003e3e7808 */ /* 0x000fe40000800000 */
[----:B------:R-:W-:Y:S02]  /*81b0*/  FMNMX.FTZ R0, R57, R0, !PT ;  /* 0x0000000039007209 */ /* 0x000fe40007810000 */
[----:B------:R-:W-:Y:S02]  /*81c0*/  FMNMX.FTZ R2, R59, R2, !PT ;  /* 0x000000023b027209 */ /* 0x000fe40007810000 */
[----:B------:R-:W-:Y:S02]  /*81d0*/  FMNMX.FTZ R185, R65, R185, !PT ;  /* 0x000000b941b97209 */ /* 0x000fe40007810000 */
[----:B------:R-:W-:Y:S02]  /*81e0*/  FSEL R6, R63, -INF , P0 ;  /* 0xff8000003f067808 */ /* 0x000fe40000000000 */
[----:B------:R-:W-:Y:S01]  /*81f0*/  FMNMX.FTZ R3, R60, R0, !PT ;  /* 0x000000003c037209 */ /* 0x000fe20007810000 */
[----:B------:R-:W1:Y:S01]  /*8200*/  SHFL.BFLY PT, R4, R185, 0x2, 0x1f ;  /* 0x0c401f00b9047f89 */ /* 0x000e6200000e0000 */
[----:B------:R-:W-:Y:S02]  /*8210*/  FMNMX.FTZ R0, R62, R2, !PT ;  /* 0x000000023e007209 */ /* 0x000fe40007810000 */
[----:B------:R-:W-:Y:S02]  /*8220*/  FSEL R61, R61, -INF , P3 ;  /* 0xff8000003d3d7808 */ /* 0x000fe40001800000 */
[----:B------:R-:W-:Y:S02]  /*8230*/  FMNMX.FTZ R0, R6, R0, !PT ;  /* 0x0000000006007209 */ /* 0x000fe40007810000 */
[----:B------:R-:W-:Y:S02]  /*8240*/  FMNMX.FTZ R184, R66, R184, !PT ;  /* 0x000000b842b87209 */ /* 0x000fe40007810000 */
[----:B------:R-:W-:Y:S01]  /*8250*/  FMNMX.FTZ R3, R61, R3, !PT ;  /* 0x000000033d037209 */ /* 0x000fe20007810000 */
[----:B------:R-:W4:Y:S01]  /*8260*/  SHFL.BFLY PT, R2, R0, 0x2, 0x1f ;  /* 0x0c401f0000027f89 */ /* 0x000f2200000e0000 */
[----:B------:R-:W-:Y:S02]  /*8270*/  FMNMX.FTZ R184, R67, R184, !PT ;  /* 0x000000b843b87209 */ /* 0x000fe40007810000 */
[----:B------:R-:W-:Y:S05]  /*8280*/  ISETP.GE.AND P5, PT, R216, 0x1, PT ;  /* 0x00000001d800780c */ /* 0x000fea0003fa6270 */
[----:B------:R-:W2:Y:S01]  /*8290*/  SHFL.BFLY PT, R183, R3, 0x2, 0x1f ;  /* 0x0c401f0003b77f89 */ /* 0x000ea200000e0000 */
[----:B-1----:R-:W-:Y:S07]  /*82a0*/  FMNMX.FTZ R185, R185, R4, !PT ;  /* 0x00000004b9b97209 */ /* 0x002fee0007810000 */
[----:B------:R-:W1:Y:S01]  /*82b0*/  SHFL.BFLY PT, R5, R184, 0x2, 0x1f ;  /* 0x0c401f00b8057f89 */ /* 0x000e6200000e0000 */
[----:B------:R-:W-:Y:S01]  /*82c0*/  @P5 IMAD.WIDE.U32 R8, R214, c[0x0][0x1e0], RZ ;  /* 0x00007800d6085a25 */ /* 0x000fe200078e00ff */
[----:B------:R-:W-:Y:S04]  /*82d0*/  @P5 ISETP.GE.AND P3, PT, R218, c[0x0][0x1d4], PT ;  /* 0x00007500da005a0c */ /* 0x000fe80003f66270 */
[----:B------:R-:W-:Y:S02]  /*82e0*/  @P5 SHF.L.U32 R7, R8, 0x6, RZ ;  /* 0x0000000608075819 */ /* 0x000fe400000006ff */
[----:B------:R-:W3:Y:S01]  /*82f0*/  SHFL.BFLY PT, R4, R185, 0x1, 0x1f ;  /* 0x0c201f00b9047f89 */ /* 0x000ee200000e0000 */
[----:B----4-:R-:W-:Y:S02]  /*8300*/  FMNMX.FTZ R0, R0, R2, !PT ;  /* 0x0000000200007209 */ /* 0x010fe40007810000 */
[----:B------:R-:W-:Y:S02]  /*8310*/  @P5 SHF.R.S32.HI R2, RZ, 0x1f, R214 ;  /* 0x0000001fff025819 */ /* 0x000fe400000114d6 */
[----:B--2---:R-:W-:Y:S03]  /*8320*/  FMNMX.FTZ R183, R3, R183, !PT ;  /* 0x000000b703b77209 */ /* 0x004fe60007810000 */
[----:B------:R-:W-:Y:S01]  /*8330*/  @P5 IMAD R2, R2, c[0x0][0x1e0], RZ ;  /* 0x0000780002025a24 */ /* 0x000fe200078e02ff */
[----:B------:R-:W2:Y:S03]  /*8340*/  SHFL.BFLY PT, R3, R0, 0x1, 0x1f ;  /* 0x0c201f0000037f89 */ /* 0x000ea600000e0000 */
[----:B------:R-:W-:Y:S01]  /*8350*/  @P5 IMAD R2, R214, c[0x0][0x1e4], R2 ;  /* 0x00007900d6025a24 */ /* 0x000fe200078e0202 */
[----:B-1----:R-:W-:Y:S03]  /*8360*/  FMNMX.FTZ R184, R184, R5, !PT ;  /* 0x00000005b8b87209 */ /* 0x002fe60007810000 */
[----:B------:R-:W-:Y:S01]  /*8370*/  @P5 IMAD.IADD R2, R9, 0x1, R2 ;  /* 0x0000000109025824 */ /* 0x000fe200078e0202 */
[----:B------:R-:W1:Y:S01]  /*8380*/  SHFL.BFLY PT, R10, R183, 0x1, 0x1f ;  /* 0x0c201f00b70a7f89 */ /* 0x000e6200000e0000 */
[----:B---3--:R-:W-:Y:S07]  /*8390*/  FMNMX.FTZ R185, R185, R4, !PT ;  /* 0x00000004b9b97209 */ /* 0x008fee0007810000 */
[----:B------:R-:W3:Y:S01]  /*83a0*/  SHFL.BFLY PT, R5, R184, 0x1, 0x1f ;  /* 0x0c201f00b8057f89 */ /* 0x000ee200000e0000 */
[----:B------:R-:W-:Y:S02]  /*83b0*/  @P5 SHF.L.U64.HI R4, R8, 0x6, R2 ;  /* 0x0000000608045819 */ /* 0x000fe40000010202 */
[C---:B------:R-:W-:Y:S04]  /*83c0*/  FSETP.NEU.FTZ.AND P2, PT, R185.reuse, -INF , PT ;  /* 0xff800000b900780b */ /* 0x040fe80003f5d000 */
[----:B------:R-:W-:Y:S02]  /*83d0*/  FSEL R2, R185, RZ, P2 ;  /* 0x000000ffb9027208 */ /* 0x000fe40001000000 */
[----:B--2---:R-:W-:Y:S02]  /*83e0*/  FMNMX.FTZ R182, R0, R3, !PT ;  /* 0x0000000300b67209 */ /* 0x004fe40007810000 */
[----:B------:R-:W-:Y:S04]  /*83f0*/  @P5 IADD3 R0, P1, R7, R212, RZ ;  /* 0x000000d407005210 */ /* 0x000fe80007f3e0ff */
[----:B------:R-:W-:Y:S02]  /*8400*/  @P5 LEA R8, P0, R0, c[0x0][0x1c8], 0x1 ;  /* 0x0000720000085a11 */ /* 0x000fe400078008ff */
[----:B-1----:R-:W-:Y:S02]  /*8410*/  FMNMX.FTZ R183, R183, R10, !PT ;  /* 0x0000000ab7b77209 */ /* 0x002fe40007810000 */
[----:B---3--:R-:W-:Y:S01]  /*8420*/  FMNMX.FTZ R184, R184, R5, !PT ;  /* 0x00000005b8b87209 */ /* 0x008fe20007810000 */
[----:B------:R-:W-:Y:S02]  /*8430*/  FADD.FTZ R5, -R2, R180 ;  /* 0x000000b402057221 */ /* 0x000fe40000010100 */
[----:B------:R-:W-:Y:S05]  /*8440*/  @P5 IMAD.X R2, R4, 0x1, R130, P1 ;  /* 0x0000000104025824 */ /* 0x000fea00008e0682 */
[----:B------:R-:W-:Y:S02]  /*8450*/  @P5 LEA.HI.X R9, R0, c[0x0][0x1cc], R2, 0x1, P0 ;  /* 0x0000730000095a11 */ /* 0x000fe400000f0c02 */
[----:B------:R-:W-:Y:S03]  /*8460*/  @P5 IADD3 R0, P1, P0, R7, 0x40, R212 ;  /* 0x0000004007005810 */ /* 0x000fe6000783e0d4 */
[----:B------:R1:W-:Y:S01]  /*8470*/  @P5 LDGSTS.E.BYPASS.LTC128B.128 [R248+0x4100], [R8.64], !P3 ;  /* 0x0410000008f85fae */ /* 0x0003e2000d901d46 */
[----:B------:R-:W-:Y:S02]  /*8480*/  @P5 IADD3.X R4, R4, RZ, R130, P1, P0 ;  /* 0x000000ff04045210 */ /* 0x000fe40000fe0482 */
[----:B------:R-:W-:Y:S02]  /*8490*/  @P5 LEA R10, P0, R0, c[0x0][0x1c8], 0x1 ;  /* 0x00007200000a5a11 */ /* 0x000fe400078008ff */
[----:B------:R-:W-:Y:S02]  /*84a0*/  FSETP.NEU.FTZ.AND P1, PT, R184, -INF , PT ;  /* 0xff800000b800780b */ /* 0x000fe40003f3d000 */
[----:B------:R-:W-:Y:S02]  /*84b0*/  @P5 LEA.HI.X R11, R0, c[0x0][0x1cc], R4, 0x1, P0 ;  /* 0x00007300000b5a11 */ /* 0x000fe400000f0c04 */
[C---:B------:R-:W-:Y:S02]  /*84c0*/  FSETP.NEU.FTZ.AND P0, PT, R183.reuse, -INF , PT ;  /* 0xff800000b700780b */ /* 0x040fe40003f1d000 */
[----:B------:R-:W-:Y:S01]  /*84d0*/  FSEL R2, R184, RZ, P1 ;  /* 0x000000ffb8027208 */ /* 0x000fe20000800000 */
[----:B------:R2:W-:Y:S01]  /*84e0*/  @P5 LDGSTS.E.BYPASS.LTC128B.128 [R248+0x6100], [R10.64], !P6 ;  /* 0x061000000af85fae */ /* 0x0005e2000f101d46 */
[----:B------:R-:W-:Y:S03]  /*84f0*/  FSEL R0, R183, RZ, P0 ;  /* 0x000000ffb7007208 */ /* 0x000fe60000000000 */
[----:B------:R-:W-:Y:S01]  /*8500*/  FADD.FTZ R4, -R2, R181 ;  /* 0x000000b502047221 */ /* 0x000fe20000010100 */
[----:B------:R-:W-:Y:S01]  /*8510*/  @P5 MOV R2, c[0x0][0x1e0] ;  /* 0x0000780000025a02 */ /* 0x000fe20000000f00 */
[----:B------:R-:W-:Y:S02]  /*8520*/  FADD.FTZ R3, -R0, R186 ;  /* 0x000000ba00037221 */ /* 0x000fe40000010100 */
[----:B------:R-:W-:Y:S05]  /*8530*/  @P5 IMAD.MOV.U32 R0, RZ, RZ, 0x5 ;  /* 0x00000005ff005424 */ /* 0x000fea00078e00ff */
[C---:B------:R-:W-:Y:S02]  /*8540*/  @P5 SHF.L.U64.HI R0, R2.reuse, R0, c[0x0][0x1e4] ;  /* 0x0000790002005619 */ /* 0x040fe40000010200 */
[----:B------:R-:W-:Y:S01]  /*8550*/  @P5 SHF.L.U32 R2, R2, 0x5, RZ ;  /* 0x0000000502025819 */ /* 0x000fe200000006ff */
[----:B--2---:R-:W-:Y:S02]  /*8560*/  FMUL.FTZ R11, R185, c[0x0][0x2d0] ;  /* 0x0000b400b90b7a20 */ /* 0x004fe40000410000 */
[----:B------:R-:W-:Y:S03]  /*8570*/  FMUL.FTZ R10, R184, c[0x0][0x2d0] ;  /* 0x0000b400b80a7a20 */ /* 0x000fe60000410000 */
[----:B------:R-:W-:Y:S02]  /*8580*/  FSEL R11, R11, RZ, P2 ;  /* 0x000000ff0b0b7208 */ /* 0x000fe40001000000 */
[----:B-1----:R-:W-:Y:S02]  /*8590*/  @P5 IADD3 R8, P2, R8, R2, RZ ;  /* 0x0000000208085210 */ /* 0x002fe40007f5e0ff */
[----:B------:R-:W-:Y:S01]  /*85a0*/  FSEL R10, R10, RZ, P1 ;  /* 0x000000ff0a0a7208 */ /* 0x000fe20000800000 */
[----:B------:R-:W-:Y:S02]  /*85b0*/  FFMA.FTZ R7, R204, c[0x0][0x2d0], -R11 ;  /* 0x0000b400cc077a23 */ /* 0x000fe4000001080b */
[----:B------:R-:W-:Y:S02]  /*85c0*/  @P5 IMAD.X R9, R0, 0x1, R9, P2 ;  /* 0x0000000100095824 */ /* 0x000fe400010e0609 */
[----:B------:R1:W-:Y:S01]  /*85d0*/  MUFU.EX2 R213, R7 ;  /* 0x0000000700d57308 */ /* 0x0003e20000000800 */
[--C-:B------:R-:W-:Y:S01]  /*85e0*/  FFMA.FTZ R252, R33, c[0x0][0x2d0], -R11.reuse ;  /* 0x0000b40021fc7a23 */ /* 0x100fe2000001080b */
[----:B------:R-:W-:Y:S01]  /*85f0*/  MOV R33, R214 ;  /* 0x000000d600217202 */ /* 0x000fe20000000f00 */
[----:B------:R2:W-:Y:S01]  /*8600*/  @P5 LDGSTS.E.BYPASS.LTC128B.128 [R248+0x4900], [R8.64], !P3 ;  /* 0x0490000008f85fae */ /* 0x0005e2000d901d46 */
[--C-:B------:R-:W-:Y:S02]  /*8610*/  FFMA.FTZ R244, R64, c[0x0][0x2d0], -R11.reuse ;  /* 0x0000b40040f47a23 */ /* 0x100fe4000001080b */
[--C-:B------:R-:W-:Y:S02]  /*8620*/  FFMA.FTZ R63, R20, c[0x0][0x2d0], -R11.reuse ;  /* 0x0000b400143f7a23 */ /* 0x100fe4000001080b */
[--C-:B------:R-:W-:Y:S02]  /*8630*/  FFMA.FTZ R130, R21, c[0x0][0x2d0], -R11.reuse ;  /* 0x0000b40015827a23 */ /* 0x100fe4000001080b */
[--C-:B------:R-:W-:Y:S01]  /*8640*/  FFMA.FTZ R250, R22, c[0x0][0x2d0], -R10.reuse ;  /* 0x0000b40016fa7a23 */ /* 0x100fe2000001080a */
[----:B------:R2:W-:Y:S01]  /*8650*/  @P5 LDGSTS.E.BYPASS.LTC128B.128 [R248+0x6900], [R8.64+0x80], !P6 ;  /* 0x0690008008f85fae */ /* 0x0005e2000f101d46 */
[--C-:B------:R-:W-:Y:S02]  /*8660*/  FFMA.FTZ R249, R23, c[0x0][0x2d0], -R10.reuse ;  /* 0x0000b40017f97a23 */ /* 0x100fe4000001080a */
[--C-:B------:R-:W-:Y:S02]  /*8670*/  FFMA.FTZ R228, R36, c[0x0][0x2d0], -R11.reuse ;  /* 0x0000b40024e47a23 */ /* 0x100fe4000001080b */
[--C-:B------:R-:W-:Y:S02]  /*8680*/  FFMA.FTZ R36, R49, c[0x0][0x2d0], -R11.reuse ;  /* 0x0000b40031247a23 */ /* 0x100fe4000001080b */
[--C-:B------:R-:W-:Y:S02]  /*8690*/  FFMA.FTZ R39, R39, c[0x0][0x2d0], -R10.reuse ;  /* 0x0000b40027277a23 */ /* 0x100fe4000001080a */
[--C-:B------:R-:W-:Y:S02]  /*86a0*/  FFMA.FTZ R131, R32, c[0x0][0x2d0], -R11.reuse ;  /* 0x0000b40020837a23 */ /* 0x100fe4000001080b */
[--C-:B------:R-:W-:Y:S02]  /*86b0*/  FFMA.FTZ R32, R38, c[0x0][0x2d0], -R10.reuse ;  /* 0x0000b40026207a23 */ /* 0x100fe4000001080a */
[--C-:B-1----:R-:W-:Y:S02]  /*86c0*/  FFMA.FTZ R7, R205, c[0x0][0x2d0], -R11.reuse ;  /* 0x0000b400cd077a23 */ /* 0x102fe4000001080b */
[--C-:B------:R-:W-:Y:S02]  /*86d0*/  FFMA.FTZ R54, R54, c[0x0][0x2d0], -R10.reuse ;  /* 0x0000b40036367a23 */ /* 0x100fe4000001080a */
[----:B------:R1:W3:Y:S01]  /*86e0*/  MUFU.EX2 R220, R7 ;  /* 0x0000000700dc7308 */ /* 0x0002e20000000800 */
[--C-:B------:R-:W-:Y:S02]  /*86f0*/  FFMA.FTZ R55, R55, c[0x0][0x2d0], -R10.reuse ;  /* 0x0000b40037377a23 */ /* 0x100fe4000001080a */
[--C-:B------:R-:W-:Y:S02]  /*8700*/  FFMA.FTZ R48, R48, c[0x0][0x2d0], -R11.reuse ;  /* 0x0000b40030307a23 */ /* 0x100fe4000001080b */
[--C-:B------:R-:W-:Y:S02]  /*8710*/  FFMA.FTZ R251, R34, c[0x0][0x2d0], -R10.reuse ;  /* 0x0000b40022fb7a23 */ /* 0x100fe4000001080a */
[--C-:B------:R-:W-:Y:S02]  /*8720*/  FFMA.FTZ R65, R65, c[0x0][0x2d0], -R11.reuse ;  /* 0x0000b40041417a23 */ /* 0x100fe4000001080b */
[--C-:B------:R-:W-:Y:S01]  /*8730*/  FFMA.FTZ R49, R35, c[0x0][0x2d0], -R10.reuse ;  /* 0x0000b40023317a23 */ /* 0x100fe2000001080a */
[----:B--2---:R-:W-:Y:S01]  /*8740*/  @P5 IADD3 R8, P2, R8, R2, RZ ;  /* 0x0000000208085210 */ /* 0x004fe20007f5e0ff */
[--C-:B------:R-:W-:Y:S02]  /*8750*/  FFMA.FTZ R50, R50, c[0x0][0x2d0], -R10.reuse ;  /* 0x0000b40032327a23 */ /* 0x100fe4000001080a */
[--C-:B------:R-:W-:Y:S01]  /*8760*/  FFMA.FTZ R51, R51, c[0x0][0x2d0], -R10.reuse ;  /* 0x0000b40033337a23 */ /* 0x100fe2000001080a */
[----:B------:R-:W-:Y:S01]  /*8770*/  @P5 IADD3.X R9, R9, R0, RZ, P2, !PT ;  /* 0x0000000009095210 */ /* 0x000fe200017fe4ff */
[--C-:B------:R-:W-:Y:S02]  /*8780*/  FFMA.FTZ R66, R66, c[0x0][0x2d0], -R10.reuse ;  /* 0x0000b40042427a23 */ /* 0x100fe4000001080a */
[--C-:B------:R-:W-:Y:S02]  /*8790*/  FFMA.FTZ R67, R67, c[0x0][0x2d0], -R10.reuse ;  /* 0x0000b40043437a23 */ /* 0x100fe4000001080a */
[----:B------:R2:W-:Y:S01]  /*87a0*/  @P5 LDGSTS.E.BYPASS.LTC128B.128 [R248+0x5100], [R8.64], !P3 ;  /* 0x0510000008f85fae */ /* 0x0005e2000d901d46 */
[--C-:B-1----:R-:W-:Y:S01]  /*87b0*/  FFMA.FTZ R7, R16, c[0x0][0x2d0], -R11.reuse ;  /* 0x0000b40010077a23 */ /* 0x102fe2000001080b */
[----:B---3--:R-:W-:Y:S06]  /*87c0*/  F2FP.PACK_AB R204, R220, R213 ;  /* 0x000000d5dccc723e */ /* 0x008fec00000000ff */
[----:B------:R2:W-:Y:S01]  /*87d0*/  @P5 LDGSTS.E.BYPASS.LTC128B.128 [R248+0x7100], [R8.64+0x80], !P6 ;  /* 0x0710008008f85fae */ /* 0x0005e2000f101d46 */
[----:B------:R1:W-:Y:S02]  /*87e0*/  MUFU.EX2 R222, R7 ;  /* 0x0000000700de7308 */ /* 0x0003e40000000800 */
[----:B-1----:R-:W-:Y:S01]  /*87f0*/  FFMA.FTZ R7, R17, c[0x0][0x2d0], -R11 ;  /* 0x0000b40011077a23 */ /* 0x002fe2000001080b */
[----:B--2---:R-:W-:Y:S01]  /*8800*/  @P5 IADD3 R8, P1, R8, R2, RZ ;  /* 0x0000000208085210 */ /* 0x004fe20007f3e0ff */
[----:B------:R-:W-:Y:S06]  /*8810*/  FFMA.FTZ R2, R19, c[0x0][0x2d0], -R10 ;  /* 0x0000b40013027a23 */ /* 0x000fec000001080a */
[----:B------:R1:W2:Y:S01]  /*8820*/  MUFU.EX2 R227, R7 ;  /* 0x0000000700e37308 */ /* 0x0002a20000000800 */
[----:B------:R-:W-:Y:S01]  /*8830*/  @P5 IMAD.X R9, R9, 0x1, R0, P1 ;  /* 0x0000000109095824 */ /* 0x000fe200008e0600 */
[C---:B------:R-:W-:Y:S04]  /*8840*/  FSETP.NEU.FTZ.AND P1, PT, R182.reuse, -INF , PT ;  /* 0xff800000b600780b */ /* 0x040fe80003f3d000 */
[----:B------:R-:W-:Y:S01]  /*8850*/  FSEL R0, R182, RZ, P1 ;  /* 0x000000ffb6007208 */ /* 0x000fe20000800000 */
[----:B------:R3:W-:Y:S03]  /*8860*/  @P5 LDGSTS.E.BYPASS.LTC128B.128 [R248+0x5900], [R8.64], !P3 ;  /* 0x0590000008f85fae */ /* 0x0007e6000d901d46 */
[----:B------:R4:W-:Y:S05]  /*8870*/  MUFU.EX2 R221, R2 ;  /* 0x0000000200dd7308 */ /* 0x0009ea0000000800 */
[----:B------:R3:W-:Y:S01]  /*8880*/  @P5 LDGSTS.E.BYPASS.LTC128B.128 [R248+0x7900], [R8.64+0x80], !P6 ;  /* 0x0790008008f85fae */ /* 0x0007e2000f101d46 */
[--C-:B-1----:R-:W-:Y:S07]  /*8890*/  FFMA.FTZ R7, R207, c[0x0][0x2d0], -R10.reuse ;  /* 0x0000b400cf077a23 */ /* 0x102fee000001080a */
[----:B------:R-:W1:Y:S01]  /*88a0*/  LDSM.16.MT88.4 R20, [R229] ;  /* 0x00000000e514783b */ /* 0x000e620000004200 */
[----:B------:R2:W-:Y:S07]  /*88b0*/  MUFU.EX2 R212, R7 ;  /* 0x0000000700d47308 */ /* 0x0005ee0000000800 */
[----:B------:R-:W0:Y:S01]  /*88c0*/  LDGDEPBAR ;  /* 0x00000000000079af */ /* 0x000e220000000000 */
[----:B----4-:R-:W-:Y:S02]  /*88d0*/  FADD.FTZ R2, -R0, R187 ;  /* 0x000000bb00027221 */ /* 0x010fe40000010100 */
[----:B---3--:R-:W-:Y:S02]  /*88e0*/  FFMA.FTZ R9, R52, c[0x0][0x2d0], -R11 ;  /* 0x0000b40034097a23 */ /* 0x008fe4000001080b */
[--C-:B--2---:R-:W-:Y:S01]  /*88f0*/  FFMA.FTZ R7, R206, c[0x0][0x2d0], -R10.reuse ;  /* 0x0000b400ce077a23 */ /* 0x104fe2000001080a */
[----:B------:R-:W-:Y:S03]  /*8900*/  F2FP.PACK_AB R206, R227, R222 ;  /* 0x000000dee3ce723e */ /* 0x000fe600000000ff */
[----:B------:R2:W3:Y:S02]  /*8910*/  MUFU.EX2 R218, R7 ;  /* 0x0000000700da7308 */ /* 0x0004e40000000800 */
[----:B--2---:R-:W-:Y:S01]  /*8920*/  FFMA.FTZ R7, R18, c[0x0][0x2d0], -R10 ;  /* 0x0000b40012077a23 */ /* 0x004fe2000001080a */
[----:B---3--:R-:W-:Y:S07]  /*8930*/  F2FP.PACK_AB R205, R218, R212 ;  /* 0x000000d4dacd723e */ /* 0x008fee00000000ff */
[----:B------:R2:W3:Y:S02]  /*8940*/  MUFU.EX2 R219, R7 ;  /* 0x0000000700db7308 */ /* 0x0004e40000000800 */
[----:B--2---:R-:W-:Y:S01]  /*8950*/  FMUL.FTZ R7, R183, c[0x0][0x2d0] ;  /* 0x0000b400b7077a20 */ /* 0x004fe20000410000 */
[----:B---3--:R-:W-:Y:S04]  /*8960*/  F2FP.PACK_AB R207, R221, R219 ;  /* 0x000000dbddcf723e */ /* 0x008fe800000000ff */
[----:B------:R-:W-:Y:S05]  /*8970*/  FSEL R7, R7, RZ, P0 ;  /* 0x000000ff07077208 */ /* 0x000fea0000000000 */
[--C-:B------:R-:W-:Y:S02]  /*8980*/  FFMA.FTZ R0, R208, c[0x0][0x2d0], -R7.reuse ;  /* 0x0000b400d0007a23 */ /* 0x100fe40000010807 */
[--C-:B------:R-:W-:Y:S02]  /*8990*/  FFMA.FTZ R8, R209, c[0x0][0x2d0], -R7.reuse ;  /* 0x0000b400d1087a23 */ /* 0x100fe40000010807 */
[----:B------:R2:W-:Y:S01]  /*89a0*/  MUFU.EX2 R215, R0 ;  /* 0x0000000000d77308 */ /* 0x0005e20000000800 */
        /* <DEDUP_REMOVED lines=10> */
[--C-:B------:R-:W-:Y:S02]  /*8a50*/  FFMA.FTZ R57, R57, c[0x0][0x2d0], -R7.reuse ;  /* 0x0000b40039397a23 */ /* 0x100fe40000010807 */
[--C-:B------:R-:W-:Y:S02]  /*8a60*/  FFMA.FTZ R60, R60, c[0x0][0x2d0], -R7.reuse ;  /* 0x0000b4003c3c7a23 */ /* 0x100fe40000010807 */
[--C-:B------:R-:W-:Y:S02]  /*8a70*/  FFMA.FTZ R61, R61, c[0x0][0x2d0], -R7.reuse ;  /* 0x0000b4003d3d7a23 */ /* 0x100fe40000010807 */
[----:B--2---:R-:W-:Y:S04]  /*8a80*/  FFMA.FTZ R0, R12, c[0x0][0x2d0], -R7 ;  /* 0x0000b4000c007a23 */ /* 0x004fe80000010807 */
[----:B------:R2:W-:Y:S01]  /*8a90*/  MUFU.EX2 R214, R0 ;  /* 0x0000000000d67308 */ /* 0x0005e20000000800 */
[--C-:B---3--:R-:W-:Y:S02]  /*8aa0*/  FFMA.FTZ R8, R37, c[0x0][0x2d0], -R11.reuse ;  /* 0x0000b40025087a23 */ /* 0x108fe4000001080b */
[----:B------:R-:W-:Y:S03]  /*8ab0*/  IMAD.MOV.U32 R37, RZ, RZ, R216 ;  /* 0x000000ffff257224 */ /* 0x000fe600078e00d8 */
[----:B------:R-:W-:Y:S01]  /*8ac0*/  MOV R52, R8 ;  /* 0x0000000800347202 */ /* 0x000fe20000000f00 */
[----:B------:R-:W-:Y:S02]  /*8ad0*/  FFMA.FTZ R8, R53, c[0x0][0x2d0], -R11 ;  /* 0x0000b40035087a23 */ /* 0x000fe4000001080b */
[----:B------:R-:W-:Y:S03]  /*8ae0*/  IMAD.MOV.U32 R53, RZ, RZ, R9 ;  /* 0x000000ffff357224 */ /* 0x000fe600078e0009 */
[----:B------:R-:W-:Y:S01]  /*8af0*/  MOV R64, R8 ;  /* 0x0000000800407202 */ /* 0x000fe20000000f00 */
[----:B------:R-:W-:Y:S05]  /*8b00*/  FMUL.FTZ R8, R182, c[0x0][0x2d0] ;  /* 0x0000b400b6087a20 */ /* 0x000fea0000410000 */
[----:B------:R-:W-:Y:S01]  /*8b10*/  FSEL R8, R8, RZ, P1 ;  /* 0x000000ff08087208 */ /* 0x000fe20000800000 */
[----:B--2---:R-:W-:Y:S04]  /*8b20*/  FFMA.FTZ R0, R13, c[0x0][0x2d0], -R7 ;  /* 0x0000b4000d007a23 */ /* 0x004fe80000010807 */
[--C-:B------:R-:W-:Y:S01]  /*8b30*/  FFMA.FTZ R7, R210, c[0x0][0x2d0], -R8.reuse ;  /* 0x0000b400d2077a23 */ /* 0x100fe20000010808 */
[----:B------:R2:W-:Y:S01]  /*8b40*/  MUFU.EX2 R245, R0 ;  /* 0x0000000000f57308 */ /* 0x0005e20000000800 */
        /* <DEDUP_REMOVED lines=14> */
[----:B--2---:R-:W-:Y:S02]  /*8c30*/  FMUL.FTZ R0, R5, c[0x0][0x2d0] ;  /* 0x0000b40005007a20 */ /* 0x004fe40000410000 */
[--C-:B------:R-:W-:Y:S02]  /*8c40*/  FFMA.FTZ R5, R14, c[0x0][0x2d0], -R8.reuse ;  /* 0x0000b4000e057a23 */ /* 0x100fe40000010808 */
[--C-:B------:R-:W-:Y:S01]  /*8c50*/  FFMA.FTZ R58, R58, c[0x0][0x2d0], -R8.reuse ;  /* 0x0000b4003a3a7a23 */ /* 0x100fe20000010808 */
[----:B------:R2:W3:Y:S10]  /*8c60*/  MUFU.EX2 R181, R0 ;  /* 0x0000000000b57308 */ /* 0x0004f40000000800 */
[----:B------:R4:W-:Y:S01]  /*8c70*/  MUFU.EX2 R209, R5 ;  /* 0x0000000500d17308 */ /* 0x0009e20000000800 */
[----:B--2---:R-:W-:Y:S02]  /*8c80*/  FMUL.FTZ R0, R4, c[0x0][0x2d0] ;  /* 0x0000b40004007a20 */ /* 0x004fe40000410000 */
[----:B------:R-:W-:Y:S07]  /*8c90*/  FFMA.FTZ R4, R15, c[0x0][0x2d0], -R8 ;  /* 0x0000b4000f047a23 */ /* 0x000fee0000010808 */
[----:B------:R2:W1:Y:S01]  /*8ca0*/  MUFU.EX2 R180, R0 ;  /* 0x0000000000b47308 */ /* 0x0004620000000800 */
[C---:B---3--:R-:W-:Y:S02]  /*8cb0*/  FMUL.FTZ R16, R181.reuse, R200 ;  /* 0x000000c8b5107220 */ /* 0x048fe40000410000 */
[C---:B------:R-:W-:Y:S01]  /*8cc0*/  FMUL.FTZ R17, R181.reuse, R201 ;  /* 0x000000c9b5117220 */ /* 0x040fe20000410000 */
[----:B------:R-:W-:Y:S01]  /*8cd0*/  MOV R201, R60 ;  /* 0x0000003c00c97202 */ /* 0x000fe20000000f00 */
[----:B------:R-:W-:Y:S02]  /*8ce0*/  IMAD.MOV.U32 R200, RZ, RZ, R58 ;  /* 0x000000ffffc87224 */ /* 0x000fe400078e003a */
[C---:B----4-:R-:W-:Y:S02]  /*8cf0*/  FMUL.FTZ R5, R181.reuse, R193 ;  /* 0x000000c1b5057220 */ /* 0x050fe40000410000 */
[----:B------:R-:W-:Y:S01]  /*8d00*/  IMAD.MOV.U32 R193, RZ, RZ, R41 ;  /* 0x000000ffffc17224 */ /* 0x000fe200078e0029 */
[----:B------:R3:W-:Y:S01]  /*8d10*/  MUFU.EX2 R247, R4 ;  /* 0x0000000400f77308 */ /* 0x0007e20000000800 */
[C---:B------:R-:W-:Y:S02]  /*8d20*/  FMUL.FTZ R68, R181.reuse, R68 ;  /* 0x00000044b5447220 */ /* 0x040fe40000410000 */
[C---:B------:R-:W-:Y:S02]  /*8d30*/  FMUL.FTZ R69, R181.reuse, R69 ;  /* 0x00000045b5457220 */ /* 0x040fe40000410000 */
[C---:B------:R-:W-:Y:S02]  /*8d40*/  FMUL.FTZ R80, R181.reuse, R80 ;  /* 0x00000050b5507220 */ /* 0x040fe40000410000 */
[C---:B------:R-:W-:Y:S02]  /*8d50*/  FMUL.FTZ R81, R181.reuse, R81 ;  /* 0x00000051b5517220 */ /* 0x040fe40000410000 */
[C---:B------:R-:W-:Y:S01]  /*8d60*/  FMUL.FTZ R84, R181.reuse, R84 ;  /* 0x00000054b5547220 */ /* 0x040fe20000410000 */
[----:B------:R-:W-:Y:S01]  /*8d70*/  MUFU.EX2 R193, R193 ;  /* 0x000000c100c17308 */ /* 0x000fe20000000800 */
[C---:B------:R-:W-:Y:S02]  /*8d80*/  FMUL.FTZ R85, R181.reuse, R85 ;  /* 0x00000055b5557220 */ /* 0x040fe40000410000 */
[----:B------:R-:W-:Y:S02]  /*8d90*/  FMUL.FTZ R96, R181, R96 ;  /* 0x00000060b5607220 */ /* 0x000fe40000410000 */
[----:B--2---:R-:W-:Y:S02]  /*8da0*/  FMUL.FTZ R0, R3, c[0x0][0x2d0] ;  /* 0x0000b40003007a20 */ /* 0x004fe40000410000 */
[C---:B-1----:R-:W-:Y:S02]  /*8db0*/  FMUL.FTZ R7, R180.reuse, R195 ;  /* 0x000000c3b4077220 */ /* 0x042fe40000410000 */
[C---:B------:R-:W-:Y:S01]  /*8dc0*/  FMUL.FTZ R6, R180.reuse, R194 ;  /* 0x000000c2b4067220 */ /* 0x040fe20000410000 */
[----:B------:R1:W2:Y:S01]  /*8dd0*/  MUFU.EX2 R3, R0 ;  /* 0x0000000000037308 */ /* 0x0002a20000000800 */
[----:B------:R-:W-:Y:S02]  /*8de0*/  IMAD.MOV.U32 R195, RZ, RZ, R39 ;  /* 0x000000ffffc37224 */ /* 0x000fe400078e0027 */
[C---:B------:R-:W-:Y:S02]  /*8df0*/  FMUL.FTZ R18, R180.reuse, R202 ;  /* 0x000000cab4127220 */ /* 0x040fe40000410000 */
[----:B---3--:R-:W-:Y:S02]  /*8e00*/  FMUL.FTZ R4, R181, R192 ;  /* 0x000000c0b5047220 */ /* 0x008fe40000410000 */
[----:B------:R-:W-:Y:S02]  /*8e10*/  IMAD.MOV.U32 R202, RZ, RZ, R56 ;  /* 0x000000ffffca7224 */ /* 0x000fe400078e0038 */
[C---:B------:R-:W-:Y:S01]  /*8e20*/  FMUL.FTZ R70, R180.reuse, R70 ;  /* 0x00000046b4467220 */ /* 0x040fe20000410000 */
[----:B------:R-:W-:Y:S01]  /*8e30*/  MUFU.EX2 R195, R195 ;  /* 0x000000c300c37308 */ /* 0x000fe20000000800 */
[C---:B------:R-:W-:Y:S01]  /*8e40*/  FMUL.FTZ R71, R180.reuse, R71 ;  /* 0x00000047b4477220 */ /* 0x040fe20000410000 */
[-C--:B------:R-:W-:Y:S03]  /*8e50*/  HMMA.16816.F32 R4, R204, R20.reuse, R4 ;  /* 0x00000014cc04723c */ /* 0x080fe60000001804 */
[C---:B------:R-:W-:Y:S01]  /*8e60*/  FMUL.FTZ R19, R180.reuse, R203 ;  /* 0x000000cbb4137220 */ /* 0x040fe20000410000 */
[----:B------:R-:W-:Y:S01]  /*8e70*/  MOV R203, R67 ;  /* 0x0000004300cb7202 */ /* 0x000fe20000000f00 */
[C---:B------:R-:W-:Y:S01]  /*8e80*/  FMUL.FTZ R34, R180.reuse, R146 ;  /* 0x00000092b4227220 */ /* 0x040fe20000410000 */
[----:B------:R-:W-:Y:S01]  /*8e90*/  MOV R146, R44 ;  /* 0x0000002c00927202 */ /* 0x000fe20000000f00 */
[----:B------:R-:W-:Y:S02]  /*8ea0*/  FMUL.FTZ R35, R180, R147 ;  /* 0x00000093b4237220 */ /* 0x000fe40000410000 */
[----:B------:R-:W-:Y:S03]  /*8eb0*/  IMAD.MOV.U32 R147, RZ, RZ, R45 ;  /* 0x000000ffff937224 */ /* 0x000fe600078e002d */
[----:B-1----:R-:W-:Y:S02]  /*8ec0*/  FMUL.FTZ R0, R2, c[0x0][0x2d0] ;  /* 0x0000b40002007a20 */ /* 0x002fe40000410000 */
[C---:B--2---:R-:W-:Y:S01]  /*8ed0*/  FMUL.FTZ R12, R3.reuse, R196 ;  /* 0x000000c4030c7220 */ /* 0x044fe20000410000 */
[----:B------:R-:W-:Y:S01]  /*8ee0*/  MOV R196, R52 ;  /* 0x0000003400c47202 */ /* 0x000fe20000000f00 */
[C---:B------:R-:W-:Y:S01]  /*8ef0*/  FMUL.FTZ R8, R3.reuse, R188 ;  /* 0x000000bc03087220 */ /* 0x040fe20000410000 */
[----:B------:R-:W-:Y:S01]  /*8f00*/  MOV R52, R37 ;  /* 0x0000002500347202 */ /* 0x000fe20000000f00 */
[----:B------:R-:W1:Y:S01]  /*8f10*/  MUFU.EX2 R0, R0 ;  /* 0x0000000000007308 */ /* 0x000e620000000800 */
[----:B------:R-:W-:Y:S01]  /*8f20*/  FMUL.FTZ R9, R3, R189 ;  /* 0x000000bd03097220 */ /* 0x000fe20000410000 */
[----:B------:R-:W-:Y:S01]  /*8f30*/  F2FP.PACK_AB R188, R215, R186 ;  /* 0x000000bad7bc723e */ /* 0x000fe200000000ff */
[C---:B------:R-:W-:Y:S01]  /*8f40*/  FMUL.FTZ R13, R3.reuse, R197 ;  /* 0x000000c5030d7220 */ /* 0x040fe20000410000 */
[----:B------:R-:W-:Y:S01]  /*8f50*/  F2FP.PACK_AB R189, R208, R187 ;  /* 0x000000bbd0bd723e */ /* 0x000fe200000000ff */
[C---:B------:R-:W-:Y:S01]  /*8f60*/  FMUL.FTZ R25, R3.reuse, R137 ;  /* 0x0000008903197220 */ /* 0x040fe20000410000 */
[----:B------:R-:W-:Y:S01]  /*8f70*/  MOV R137, R53 ;  /* 0x0000003500897202 */ /* 0x000fe20000000f00 */
[C---:B------:R-:W-:Y:S01]  /*8f80*/  FMUL.FTZ R29, R3.reuse, R141 ;  /* 0x0000008d031d7220 */ /* 0x040fe20000410000 */
[----:B------:R-:W-:Y:S01]  /*8f90*/  MOV R192, R52 ;  /* 0x0000003400c07202 */ /* 0x000fe20000000f00 */
[C---:B------:R-:W-:Y:S01]  /*8fa0*/  FMUL.FTZ R24, R3.reuse, R136 ;  /* 0x0000008803187220 */ /* 0x040fe20000410000 */
[----:B------:R-:W-:Y:S01]  /*8fb0*/  MOV R141, R55 ;  /* 0x00000037008d7202 */ /* 0x000fe20000000f00 */
[C---:B------:R-:W-:Y:S01]  /*8fc0*/  FMUL.FTZ R28, R3.reuse, R140 ;  /* 0x0000008c031c7220 */ /* 0x040fe20000410000 */
[----:B------:R-:W-:Y:S01]  /*8fd0*/  MUFU.EX2 R196, R196 ;  /* 0x000000c400c47308 */ /* 0x000fe20000000800 */
[C---:B------:R-:W-:Y:S02]  /*8fe0*/  FMUL.FTZ R41, R3.reuse, R153 ;  /* 0x0000009903297220 */ /* 0x040fe40000410000 */
[C---:B------:R-:W-:Y:S02]  /*8ff0*/  FMUL.FTZ R44, R3.reuse, R156 ;  /* 0x0000009c032c7220 */ /* 0x040fe40000410000 */
[C---:B------:R-:W-:Y:S02]  /*9000*/  FMUL.FTZ R45, R3.reuse, R157 ;  /* 0x0000009d032d7220 */ /* 0x040fe40000410000 */
[----:B------:R-:W-:Y:S02]  /*9010*/  IMAD.MOV.U32 R2, RZ, RZ, R57 ;  /* 0x000000ffff027224 */ /* 0x000fe400078e0039 */
[C---:B------:R-:W-:Y:S02]  /*9020*/  FMUL.FTZ R56, R3.reuse, R168 ;  /* 0x000000a803387220 */ /* 0x040fe40000410000 */
[----:B------:R-:W-:Y:S01]  /*9030*/  FMUL.FTZ R57, R3, R169 ;  /* 0x000000a903397220 */ /* 0x000fe20000410000 */
[----:B------:R-:W-:Y:S01]  /*9040*/  MUFU.EX2 R168, R211 ;  /* 0x000000d300a87308 */ /* 0x000fe20000000800 */
[C---:B-1----:R-:W-:Y:S02]  /*9050*/  FMUL.FTZ R27, R0.reuse, R139 ;  /* 0x0000008b001b7220 */ /* 0x042fe40000410000 */
[----:B------:R-:W-:Y:S02]  /*9060*/  IMAD.MOV.U32 R139, RZ, RZ, R36 ;  /* 0x000000ffff8b7224 */ /* 0x000fe400078e0024 */
[----:B------:R-:W1:Y:S01]  /*9070*/  LDSM.16.MT88.4 R36, [R230] ;  /* 0x00000000e624783b */ /* 0x000e620000004200 */
[C---:B------:R-:W-:Y:S01]  /*9080*/  FMUL.FTZ R10, R0.reuse, R190 ;  /* 0x000000be000a7220 */ /* 0x040fe20000410000 */
[----:B------:R-:W-:Y:S01]  /*9090*/  F2FP.PACK_AB R190, R245, R214 ;  /* 0x000000d6f5be723e */ /* 0x000fe200000000ff */
[C---:B------:R-:W-:Y:S01]  /*90a0*/  FMUL.FTZ R11, R0.reuse, R191 ;  /* 0x000000bf000b7220 */ /* 0x040fe20000410000 */
[----:B------:R-:W-:Y:S01]  /*90b0*/  F2FP.PACK_AB R191, R247, R209 ;  /* 0x000000d1f7bf723e */ /* 0x000fe200000000ff */
[C---:B------:R-:W-:Y:S01]  /*90c0*/  FMUL.FTZ R60, R3.reuse, R172 ;  /* 0x000000ac033c7220 */ /* 0x040fe20000410000 */
[----:B------:R-:W-:Y:S01]  /*90d0*/  MUFU.EX2 R169, R131 ;  /* 0x0000008300a97308 */ /* 0x000fe20000000800 */
[----:B------:R-:W-:Y:S02]  /*90e0*/  IMAD.MOV.U32 R136, RZ, RZ, R64 ;  /* 0x000000ffff887224 */ /* 0x000fe400078e0040 */
[----:B------:R-:W-:Y:S02]  /*90f0*/  FMUL.FTZ R72, R3, R72 ;  /* 0x0000004803487220 */ /* 0x000fe40000410000 */
[C---:B------:R-:W-:Y:S04]  /*9100*/  HMMA.16816.F32 R8, R188.reuse, R20, R8 ;  /* 0x00000014bc08723c */ /* 0x040fe80000001808 */
[C---:B------:R-:W-:Y:S01]  /*9110*/  FMUL.FTZ R14, R0.reuse, R198 ;  /* 0x000000c6000e7220 */ /* 0x040fe20000410000 */
[----:B------:R-:W-:Y:S01]  /*9120*/  MOV R198, R54 ;  /* 0x0000003600c67202 */ /* 0x000fe20000000f00 */
[C---:B------:R-:W-:Y:S01]  /*9130*/  FMUL.FTZ R15, R0.reuse, R199 ;  /* 0x000000c7000f7220 */ /* 0x040fe20000410000 */
[----:B------:R-:W2:Y:S01]  /*9140*/  LDSM.16.MT88.4 R52, [R233] ;  /* 0x00000000e934783b */ /* 0x000ea20000004200 */
[C---:B------:R-:W-:Y:S04]  /*9150*/  FMUL.FTZ R20, R181.reuse, R132 ;  /* 0x00000084b5147220 */ /* 0x040fe80000410000 */
[----:B------:R-:W-:Y:S01]  /*9160*/  FMUL.FTZ R21, R181, R133 ;  /* 0x00000085b5157220 */ /* 0x000fe20000410000 */
        /* <DEDUP_REMOVED lines=8> */
[C---:B------:R-:W-:Y:S04]  /*91f0*/  FMUL.FTZ R22, R180.reuse, R134 ;  /* 0x00000086b4167220 */ /* 0x040fe80000410000 */
[----:B------:R-:W-:Y:S02]  /*9200*/  FMUL.FTZ R23, R180, R135 ;  /* 0x00000087b4177220 */ /* 0x000fe40000410000 */
[----:B------:R-:W3:Y:S01]  /*9210*/  LDSM.16.MT88.4 R132, [R232] ;  /* 0x00000000e884783b */ /* 0x000ee20000004200 */
[----:B------:R-:W-:Y:S02]  /*9220*/  IMAD.MOV.U32 R138, RZ, RZ, R48 ;  /* 0x000000ffff8a7224 */ /* 0x000fe400078e0030 */
[C---:B------:R-:W-:Y:S02]  /*9230*/  FMUL.FTZ R88, R3.reuse, R88 ;  /* 0x0000005803587220 */ /* 0x040fe40000410000 */
[-C--:B-1----:R-:W-:Y:S03]  /*9240*/  HMMA.16816.F32 R20, R204, R36.reuse, R20 ;  /* 0x00000024cc14723c */ /* 0x082fe60000001814 */
[C---:B------:R-:W-:Y:S02]  /*9250*/  FMUL.FTZ R89, R3.reuse, R89 ;  /* 0x0000005903597220 */ /* 0x040fe40000410000 */
[C---:B------:R-:W-:Y:S02]  /*9260*/  FMUL.FTZ R92, R3.reuse, R92 ;  /* 0x0000005c035c7220 */ /* 0x040fe40000410000 */
[C---:B------:R-:W-:Y:S01]  /*9270*/  FMUL.FTZ R93, R3.reuse, R93 ;  /* 0x0000005d035d7220 */ /* 0x040fe20000410000 */
[C---:B------:R-:W-:Y:S04]  /*9280*/  HMMA.16816.F32 R24, R188.reuse, R36, R24 ;  /* 0x00000024bc18723c */ /* 0x040fe80000001818 */
[----:B------:R-:W-:Y:S01]  /*9290*/  FMUL.FTZ R31, R0, R143 ;  /* 0x0000008f001f7220 */ /* 0x000fe20000410000 */
[----:B------:R-:W-:Y:S01]  /*92a0*/  MOV R143, R32 ;  /* 0x00000020008f7202 */ /* 0x000fe20000000f00 */
[C---:B------:R-:W-:Y:S02]  /*92b0*/  FMUL.FTZ R104, R3.reuse, R104 ;  /* 0x0000006803687220 */ /* 0x040fe40000410000 */
[----:B------:R-:W-:Y:S03]  /*92c0*/  FMUL.FTZ R105, R3, R105 ;  /* 0x0000006903697220 */ /* 0x000fe60000410000 */
[-C--:B------:R-:W-:Y:S03]  /*92d0*/  HMMA.16816.F32 R28, R188, R38.reuse, R28 ;  /* 0x00000026bc1c723c */ /* 0x080fe6000000181c */
[C---:B------:R-:W-:Y:S02]  /*92e0*/  FMUL.FTZ R32, R181.reuse, R144 ;  /* 0x00000090b5207220 */ /* 0x040fe40000410000 */
[----:B------:R-:W-:Y:S02]  /*92f0*/  IMAD.MOV.U32 R48, RZ, RZ, R33 ;  /* 0x000000ffff307224 */ /* 0x000fe400078e0021 */
[----:B------:R-:W-:Y:S01]  /*9300*/  FMUL.FTZ R33, R181, R145 ;  /* 0x00000091b5217220 */ /* 0x000fe20000410000 */
[----:B------:R-:W-:Y:S01]  /*9310*/  MOV R145, R40 ;  /* 0x0000002800917202 */ /* 0x000fe20000000f00 */
[C---:B------:R-:W-:Y:S03]  /*9320*/  FMUL.FTZ R40, R3.reuse, R152 ;  /* 0x0000009803287220 */ /* 0x040fe60000410000 */
[----:B------:R-:W-:Y:S01]  /*9330*/  FMUL.FTZ R108, R3, R108 ;  /* 0x0000006c036c7220 */ /* 0x000fe20000410000 */
[----:B------:R-:W-:Y:S01]  /*9340*/  MOV R194, R48 ;  /* 0x0000003000c27202 */ /* 0x000fe20000000f00 */
[C---:B------:R-:W-:Y:S04]  /*9350*/  HMMA.16816.F32 R32, R204.reuse, R38, R32 ;  /* 0x00000026cc20723c */ /* 0x040fe80000001820 */
[C---:B------:R-:W-:Y:S01]  /*9360*/  FMUL.FTZ R36, R181.reuse, R148 ;  /* 0x00000094b5247220 */ /* 0x040fe20000410000 */
[----:B------:R-:W-:Y:S01]  /*9370*/  MOV R148, R42 ;  /* 0x0000002a00947202 */ /* 0x000fe20000000f00 */
[----:B------:R-:W-:Y:S01]  /*9380*/  FMUL.FTZ R37, R181, R149 ;  /* 0x00000095b5257220 */ /* 0x000fe20000410000 */
[----:B------:R-:W-:Y:S01]  /*9390*/  MOV R152, R49 ;  /* 0x0000003100987202 */ /* 0x000fe20000000f00 */
[C---:B------:R-:W-:Y:S01]  /*93a0*/  FMUL.FTZ R38, R180.reuse, R150 ;  /* 0x00000096b4267220 */ /* 0x040fe20000410000 */
[----:B------:R-:W-:Y:S03]  /*93b0*/  MOV R150, R46 ;  /* 0x0000002e00967202 */ /* 0x000fe60000000f00 */
[----:B------:R-:W-:Y:S01]  /*93c0*/  FMUL.FTZ R39, R180, R151 ;  /* 0x00000097b4277220 */ /* 0x000fe20000410000 */
[----:B------:R-:W-:Y:S01]  /*93d0*/  MOV R157, R152 ;  /* 0x00000098009d7202 */ /* 0x000fe20000000f00 */
[C---:B------:R-:W-:Y:S02]  /*93e0*/  FMUL.FTZ R109, R3.reuse, R109 ;  /* 0x0000006d036d7220 */ /* 0x040fe40000410000 */
[C---:B------:R-:W-:Y:S02]  /*93f0*/  FMUL.FTZ R120, R3.reuse, R120 ;  /* 0x0000007803787220 */ /* 0x040fe40000410000 */
[C---:B------:R-:W-:Y:S01]  /*9400*/  FMUL.FTZ R121, R3.reuse, R121 ;  /* 0x0000007903797220 */ /* 0x040fe20000410000 */
[-C--:B--2---:R-:W-:Y:S03]  /*9410*/  HMMA.16816.F32 R36, R204, R52.reuse, R36 ;  /* 0x00000034cc24723c */ /* 0x084fe60000001824 */
[C---:B------:R-:W-:Y:S02]  /*9420*/  FMUL.FTZ R42, R0.reuse, R154 ;  /* 0x0000009a002a7220 */ /* 0x040fe40000410000 */
[----:B------:R-:W-:Y:S02]  /*9430*/  IMAD.MOV.U32 R149, RZ, RZ, R43 ;  /* 0x000000ffff957224 */ /* 0x000fe400078e002b */
[C---:B------:R-:W-:Y:S01]  /*9440*/  FMUL.FTZ R43, R0.reuse, R155 ;  /* 0x0000009b002b7220 */ /* 0x040fe20000410000 */
[----:B------:R-:W-:Y:S01]  /*9450*/  MOV R155, R150 ;  /* 0x00000096009b7202 */ /* 0x000fe20000000f00 */
[C---:B------:R-:W-:Y:S03]  /*9460*/  FMUL.FTZ R124, R3.reuse, R124 ;  /* 0x0000007c037c7220 */ /* 0x040fe60000410000 */
[----:B------:R-:W-:Y:S02]  /*9470*/  FMUL.FTZ R125, R3, R125 ;  /* 0x0000007d037d7220 */ /* 0x000fe40000410000 */
[C---:B------:R-:W-:Y:S04]  /*9480*/  HMMA.16816.F32 R40, R188.reuse, R52, R40 ;  /* 0x00000034bc28723c */ /* 0x040fe80000001828 */
[----:B------:R-:W-:Y:S02]  /*9490*/  IMAD.MOV.U32 R151, RZ, RZ, R47 ;  /* 0x000000ffff977224 */ /* 0x000fe400078e002f */
[C---:B------:R-:W-:Y:S02]  /*94a0*/  FMUL.FTZ R46, R0.reuse, R158 ;  /* 0x0000009e002e7220 */ /* 0x040fe40000410000 */
[----:B------:R-:W-:Y:S01]  /*94b0*/  FMUL.FTZ R47, R0, R159 ;  /* 0x0000009f002f7220 */ /* 0x000fe20000410000 */
[----:B------:R-:W-:Y:S03]  /*94c0*/  MUFU.EX2 R158, R226 ;  /* 0x000000e2009e7308 */ /* 0x000fe60000000800 */
[----:B------:R-:W-:Y:S01]  /*94d0*/  IMAD.MOV.U32 R154, RZ, RZ, R151 ;  /* 0x000000ffff9a7224 */ /* 0x000fe200078e0097 */
[----:B------:R-:W-:Y:S01]  /*94e0*/  MOV R151, R146 ;  /* 0x0000009200977202 */ /* 0x000fe20000000f00 */
[----:B------:R-:W-:Y:S01]  /*94f0*/  IMAD.MOV.U32 R146, RZ, RZ, R139 ;  /* 0x000000ffff927224 */ /* 0x000fe200078e008b */
[-C--:B------:R-:W-:Y:S03]  /*9500*/  HMMA.16816.F32 R44, R188, R54.reuse, R44 ;  /* 0x00000036bc2c723c */ /* 0x080fe6000000182c */
[----:B------:R-:W-:Y:S01]  /*9510*/  IMAD.MOV.U32 R144, RZ, RZ, R51 ;  /* 0x000000ffff907224 */ /* 0x000fe200078e0033 */
[----:B------:R-:W-:Y:S01]  /*9520*/  MUFU.EX2 R159, R217 ;  /* 0x000000d9009f7308 */ /* 0x000fe20000000800 */
[C---:B------:R-:W-:Y:S02]  /*9530*/  FMUL.FTZ R48, R181.reuse, R160 ;  /* 0x000000a0b5307220 */ /* 0x040fe40000410000 */
[C---:B------:R-:W-:Y:S02]  /*9540*/  FMUL.FTZ R49, R181.reuse, R161 ;  /* 0x000000a1b5317220 */ /* 0x040fe40000410000 */
[C---:B------:R-:W-:Y:S03]  /*9550*/  FMUL.FTZ R50, R180.reuse, R162 ;  /* 0x000000a2b4327220 */ /* 0x040fe60000410000 */
[----:B------:R-:W-:Y:S02]  /*9560*/  FMUL.FTZ R51, R180, R163 ;  /* 0x000000a3b4337220 */ /* 0x000fe40000410000 */
[----:B------:R-:W-:Y:S01]  /*9570*/  MUFU.EX2 R163, R250 ;  /* 0x000000fa00a37308 */ /* 0x000fe20000000800 */
[C---:B------:R-:W-:Y:S02]  /*9580*/  FMUL.FTZ R52, R181.reuse, R164 ;  /* 0x000000a4b5347220 */ /* 0x040fe40000410000 */
[----:B------:R-:W-:Y:S02]  /*9590*/  FMUL.FTZ R53, R181, R165 ;  /* 0x000000a5b5357220 */ /* 0x000fe40000410000 */
[C---:B------:R-:W-:Y:S04]  /*95a0*/  HMMA.16816.F32 R48, R204.reuse, R54, R48 ;  /* 0x00000036cc30723c */ /* 0x040fe80000001830 */
[C---:B------:R-:W-:Y:S01]  /*95b0*/  FMUL.FTZ R58, R0.reuse, R170 ;  /* 0x000000aa003a7220 */ /* 0x040fe20000410000 */
[----:B------:R1:W-:Y:S01]  /*95c0*/  MUFU.EX2 R165, R130 ;  /* 0x0000008200a57308 */ /* 0x0003e20000000800 */
[----:B------:R-:W-:Y:S02]  /*95d0*/  FMUL.FTZ R59, R0, R171 ;  /* 0x000000ab003b7220 */ /* 0x000fe40000410000 */
[C---:B------:R-:W-:Y:S04]  /*95e0*/  FMUL.FTZ R54, R180.reuse, R166 ;  /* 0x000000a6b4367220 */ /* 0x040fe80000410000 */
[----:B------:R-:W-:Y:S02]  /*95f0*/  FMUL.FTZ R55, R180, R167 ;  /* 0x000000a7b4377220 */ /* 0x000fe40000410000 */
[----:B------:R-:W-:Y:S01]  /*9600*/  IMAD.MOV.U32 R197, RZ, RZ, R61 ;  /* 0x000000ffffc57224 */ /* 0x000fe200078e003d */
[----:B------:R-:W2:Y:S01]  /*9610*/  MUFU.EX2 R160, R225 ;  /* 0x000000e100a07308 */ /* 0x000ea20000000800 */
[----:B------:R-:W-:Y:S02]  /*9620*/  FMUL.FTZ R61, R3, R173 ;  /* 0x000000ad033d7220 */ /* 0x000fe40000410000 */
[----:B------:R-:W-:Y:S01]  /*9630*/  IMAD.MOV.U32 R153, RZ, RZ, R63 ;  /* 0x000000ffff997224 */ /* 0x000fe200078e003f */
[-C--:B---3--:R-:W-:Y:S03]  /*9640*/  HMMA.16816.F32 R52, R204, R132.reuse, R52 ;  /* 0x00000084cc34723c */ /* 0x088fe60000001834 */
[C---:B------:R-:W-:Y:S02]  /*9650*/  FMUL.FTZ R62, R0.reuse, R174 ;  /* 0x000000ae003e7220 */ /* 0x040fe40000410000 */
[----:B------:R-:W-:Y:S01]  /*9660*/  FMUL.FTZ R63, R0, R175 ;  /* 0x000000af003f7220 */ /* 0x000fe20000410000 */
[----:B------:R3:W-:Y:S01]  /*9670*/  MUFU.EX2 R162, R153 ;  /* 0x0000009900a27308 */ /* 0x0007e20000000800 */
[----:B------:R-:W-:Y:S01]  /*9680*/  IMAD.MOV.U32 R199, RZ, RZ, R65 ;  /* 0x000000ffffc77224 */ /* 0x000fe200078e0041 */
[C---:B------:R-:W-:Y:S01]  /*9690*/  HMMA.16816.F32 R56, R188.reuse, R132, R56 ;  /* 0x00000084bc38723c */ /* 0x040fe20000001838 */
[----:B-1----:R-:W4:Y:S03]  /*96a0*/  LDL.LU R130, [R1+0xac] ;  /* 0x0000ac0001827983 */ /* 0x002f260000300800 */
[C---:B------:R-:W-:Y:S01]  /*96b0*/  FMUL.FTZ R64, R181.reuse, R176 ;  /* 0x000000b0b5407220 */ /* 0x040fe20000410000 */
[----:B------:R-:W4:Y:S01]  /*96c0*/  LDL.LU R131, [R1+0xa8] ;  /* 0x0000a80001837983 */ /* 0x000f220000300800 */
[C---:B------:R-:W-:Y:S02]  /*96d0*/  FMUL.FTZ R65, R181.reuse, R177 ;  /* 0x000000b1b5417220 */ /* 0x040fe40000410000 */
[-C--:B------:R-:W-:Y:S01]  /*96e0*/  HMMA.16816.F32 R60, R188, R134.reuse, R60 ;  /* 0x00000086bc3c723c */ /* 0x080fe2000000183c */
[----:B------:R1:W-:Y:S03]  /*96f0*/  MUFU.EX2 R171, R157 ;  /* 0x0000009d00ab7308 */ /* 0x0003e60000000800 */
[C---:B------:R-:W-:Y:S02]  /*9700*/  FMUL.FTZ R67, R180.reuse, R179 ;  /* 0x000000b3b4437220 */ /* 0x040fe40000410000 */
[----:B------:R-:W-:Y:S02]  /*9710*/  IMAD.MOV.U32 R140, RZ, RZ, R66 ;  /* 0x000000ffff8c7224 */ /* 0x000fe400078e0042 */
[----:B------:R-:W-:Y:S03]  /*9720*/  FMUL.FTZ R66, R180, R178 ;  /* 0x000000b2b4427220 */ /* 0x000fe60000410000 */
[----:B------:R-:W2:Y:S01]  /*9730*/  MUFU.EX2 R161, R216 ;  /* 0x000000d800a17308 */ /* 0x000ea20000000800 */
[C---:B------:R-:W-:Y:S02]  /*9740*/  FMUL.FTZ R74, R0.reuse, R74 ;  /* 0x0000004a004a7220 */ /* 0x040fe40000410000 */
[C---:B------:R-:W-:Y:S01]  /*9750*/  FMUL.FTZ R75, R0.reuse, R75 ;  /* 0x0000004b004b7220 */ /* 0x040fe20000410000 */
[C---:B------:R-:W-:Y:S01]  /*9760*/  HMMA.16816.F32 R64, R204.reuse, R134, R64 ;  /* 0x00000086cc40723c */ /* 0x040fe20000001840 */
[----:B------:R-:W2:Y:S03]  /*9770*/  LDSM.16.MT88.4 R132, [R229+0x2000] ;  /* 0x00200000e584783b */ /* 0x000ea60000004200 */
[C---:B------:R-:W-:Y:S01]  /*9780*/  FMUL.FTZ R78, R0.reuse, R78 ;  /* 0x0000004e004e7220 */ /* 0x040fe20000410000 */
[----:B---3--:R-:W-:Y:S01]  /*9790*/  MOV R153, R148 ;  /* 0x0000009400997202 */ /* 0x008fe20000000f00 */
[----:B------:R-:W-:Y:S01]  /*97a0*/  FMUL.FTZ R79, R0, R79 ;  /* 0x0000004f004f7220 */ /* 0x000fe20000410000 */
[----:B------:R-:W-:Y:S01]  /*97b0*/  MUFU.EX2 R170, R252 ;  /* 0x000000fc00aa7308 */ /* 0x000fe20000000800 */
[C---:B------:R-:W-:Y:S04]  /*97c0*/  FMUL.FTZ R82, R180.reuse, R82 ;  /* 0x00000052b4527220 */ /* 0x040fe80000410000 */
[C---:B------:R-:W-:Y:S01]  /*97d0*/  FMUL.FTZ R83, R180.reuse, R83 ;  /* 0x00000053b4537220 */ /* 0x040fe20000410000 */
[----:B-1----:R-:W-:Y:S01]  /*97e0*/  MOV R157, R153 ;  /* 0x00000099009d7202 */ /* 0x002fe20000000f00 */
[C---:B------:R-:W-:Y:S01]  /*97f0*/  FMUL.FTZ R86, R180.reuse, R86 ;  /* 0x00000056b4567220 */ /* 0x040fe20000410000 */
[----:B------:R-:W-:Y:S01]  /*9800*/  MOV R153, R151 ;  /* 0x0000009700997202 */ /* 0x000fe20000000f00 */
[----:B------:R-:W-:Y:S01]  /*9810*/  FMUL.FTZ R87, R180, R87 ;  /* 0x00000057b4577220 */ /* 0x000fe20000410000 */
[----:B------:R-:W-:Y:S01]  /*9820*/  MUFU.EX2 R167, R249 ;  /* 0x000000f900a77308 */ /* 0x000fe20000000800 */
[C---:B------:R-:W-:Y:S02]  /*9830*/  FMUL.FTZ R90, R0.reuse, R90 ;  /* 0x0000005a005a7220 */ /* 0x040fe40000410000 */
[C---:B------:R-:W-:Y:S02]  /*9840*/  FMUL.FTZ R91, R0.reuse, R91 ;  /* 0x0000005b005b7220 */ /* 0x040fe40000410000 */
[C---:B------:R-:W-:Y:S02]  /*9850*/  FMUL.FTZ R94, R0.reuse, R94 ;  /* 0x0000005e005e7220 */ /* 0x040fe40000410000 */
[----:B------:R-:W-:Y:S02]  /*9860*/  FMUL.FTZ R95, R0, R95 ;  /* 0x0000005f005f7220 */ /* 0x000fe40000410000 */
[C---:B------:R-:W-:Y:S01]  /*9870*/  FMUL.FTZ R97, R181.reuse, R97 ;  /* 0x00000061b5617220 */ /* 0x040fe20000410000 */
[----:B------:R1:W-:Y:S01]  /*9880*/  MUFU.EX2 R164, R251 ;  /* 0x000000fb00a47308 */ /* 0x0003e20000000800 */
        /* <DEDUP_REMOVED lines=8> */
[-C--:B--2---:R-:W-:Y:S03]  /*9910*/  HMMA.16816.F32 R68, R204, R132.reuse, R68 ;  /* 0x00000084cc44723c */ /* 0x084fe60000001844 */
[C---:B------:R-:W-:Y:S02]  /*9920*/  FMUL.FTZ R107, R0.reuse, R107 ;  /* 0x0000006b006b7220 */ /* 0x040fe40000410000 */
        /* <DEDUP_REMOVED lines=12> */
[C---:B------:R-:W-:Y:S04]  /*99f0*/  FMUL.FTZ R118, R180.reuse, R118 ;  /* 0x00000076b4767220 */ /* 0x040fe80000410000 */
[----:B------:R-:W-:Y:S02]  /*9a00*/  FMUL.FTZ R119, R180, R119 ;  /* 0x00000077b4777220 */ /* 0x000fe40000410000 */
[C---:B------:R-:W-:Y:S02]  /*9a10*/  FMUL.FTZ R122, R0.reuse, R122 ;  /* 0x0000007a007a7220 */ /* 0x040fe40000410000 */
[C---:B------:R-:W-:Y:S02]  /*9a20*/  FMUL.FTZ R123, R0.reuse, R123 ;  /* 0x0000007b007b7220 */ /* 0x040fe40000410000 */
        /* <DEDUP_REMOVED lines=9> */
[C---:B------:R-:W-:Y:S01]  /*9ac0*/  FMUL.FTZ R126, R0.reuse, R126 ;  /* 0x0000007e007e7220 */ /* 0x040fe20000410000 */
[----:B------:R-:W-:Y:S01]  /*9ad0*/  LDSM.16.MT88.4 R136, [R229+0x800] ;  /* 0x00080000e588783b */ /* 0x000fe20000004200 */
[----:B------:R-:W-:Y:S02]  /*9ae0*/  FMUL.FTZ R127, R0, R127 ;  /* 0x0000007f007f7220 */ /* 0x000fe40000410000 */
[C---:B------:R-:W-:Y:S02]  /*9af0*/  FMUL.FTZ R128, R181.reuse, R128 ;  /* 0x00000080b5807220 */ /* 0x040fe40000410000 */
[----:B------:R-:W-:Y:S02]  /*9b00*/  FMUL.FTZ R129, R181, R129 ;  /* 0x00000081b5817220 */ /* 0x000fe40000410000 */
[----:B------:R-:W-:Y:S01]  /*9b10*/  IMAD.MOV.U32 R152, RZ, RZ, R147 ;  /* 0x000000ffff987224 */ /* 0x000fe200078e0093 */
[----:B------:R-:W-:Y:S01]  /*9b20*/  MOV R147, R142 ;  /* 0x0000008e00937202 */ /* 0x000fe20000000f00 */
[----:B------:R-:W-:Y:S02]  /*9b30*/  IMAD.MOV.U32 R142, RZ, RZ, R244 ;  /* 0x000000ffff8e7224 */ /* 0x000fe400078e00f4 */
[----:B------:R3:W5:Y:S01]  /*9b40*/  LDL.LU R244, [R1+0xa4] ;  /* 0x0000a40001f47983 */ /* 0x0007620000300800 */
[-C--:B--2---:R-:W-:Y:S03]  /*9b50*/  HMMA.16816.F32 R84, R204, R132.reuse, R84 ;  /* 0x00000084cc54723c */ /* 0x084fe60000001854 */
[----:B------:R-:W-:Y:S01]  /*9b60*/  MOV R149, R147 ;  /* 0x0000009300957202 */ /* 0x000fe20000000f00 */
[----:B------:R-:W-:Y:S01]  /*9b70*/  IMAD.MOV.U32 R172, RZ, RZ, R152 ;  /* 0x000000ffffac7224 */ /* 0x000fe200078e0098 */
[----:B------:R-:W-:Y:S01]  /*9b80*/  MOV R147, R145 ;  /* 0x0000009100937202 */ /* 0x000fe20000000f00 */
[----:B------:R-:W-:Y:S02]  /*9b90*/  IMAD.MOV.U32 R145, RZ, RZ, R143 ;  /* 0x000000ffff917224 */ /* 0x000fe400078e008f */
[C---:B------:R-:W-:Y:S04]  /*9ba0*/  HMMA.16816.F32 R88, R188.reuse, R132, R88 ;  /* 0x00000084bc58723c */ /* 0x040fe80000001858 */
[----:B-1----:R-:W-:Y:S01]  /*9bb0*/  MOV R251, R145 ;  /* 0x0000009100fb7202 */ /* 0x002fe20000000f00 */
[----:B------:R-:W-:Y:S02]  /*9bc0*/  IMAD.MOV.U32 R143, RZ, RZ, R199 ;  /* 0x000000ffff8f7224 */ /* 0x000fe400078e00c7 */
[----:B------:R-:W1:Y:S01]  /*9bd0*/  MUFU.EX2 R199, R223 ;  /* 0x000000df00c77308 */ /* 0x000e620000000800 */
[-C--:B------:R-:W-:Y:S04]  /*9be0*/  HMMA.16816.F32 R92, R188, R134.reuse, R92 ;  /* 0x00000086bc5c723c */ /* 0x080fe8000000185c */
[----:B------:R-:W-:Y:S02]  /*9bf0*/  IMAD.MOV.U32 R152, RZ, RZ, R150 ;  /* 0x000000ffff987224 */ /* 0x000fe400078e0096 */
[----:B------:R-:W-:Y:S02]  /*9c00*/  IMAD.MOV.U32 R150, RZ, RZ, R148 ;  /* 0x000000ffff967224 */ /* 0x000fe400078e0094 */
[C---:B------:R-:W-:Y:S01]  /*9c10*/  HMMA.16816.F32 R96, R204.reuse, R134, R96 ;  /* 0x00000086cc60723c */ /* 0x040fe20000001860 */
[----:B------:R-:W2:Y:S01]  /*9c20*/  LDSM.16.MT88.4 R132, [R233+0x2000] ;  /* 0x00200000e984783b */ /* 0x000ea20000004200 */
[----:B------:R-:W-:Y:S02]  /*9c30*/  MUFU.EX2 R251, R251 ;  /* 0x000000fb00fb7308 */ /* 0x000fe40000000800 */
[----:B------:R-:W-:Y:S01]  /*9c40*/  IMAD.MOV.U32 R148, RZ, RZ, R146 ;  /* 0x000000ffff947224 */ /* 0x000fe200078e0092 */
[----:B------:R-:W-:Y:S01]  /*9c50*/  MOV R146, R142 ;  /* 0x0000008e00927202 */ /* 0x000fe20000000f00 */
[----:B------:R-:W-:Y:S01]  /*9c60*/  IMAD.MOV.U32 R173, RZ, RZ, R172 ;  /* 0x000000ffffad7224 */ /* 0x000fe200078e00ac */
[----:B------:R-:W-:Y:S02]  /*9c70*/  MOV R142, R198 ;  /* 0x000000c6008e7202 */ /* 0x000fe40000000f00 */
[----:B------:R-:W-:Y:S03]  /*9c80*/  MOV R172, R153 ;  /* 0x0000009900ac7202 */ /* 0x000fe60000000f00 */
[----:B------:R-:W1:Y:S01]  /*9c90*/  MUFU.EX2 R198, R210 ;  /* 0x000000d200c67308 */ /* 0x000e620000000800 */
        /* <DEDUP_REMOVED lines=25> */
[----:B------:R-:W-:Y:S01]  /*9e30*/  F2FP.PACK_AB R140, R160, R158 ;  /* 0x0000009ea08c723e */ /* 0x000fe200000000ff */
[----:B------:R-:W-:Y:S01]  /*9e40*/  IMAD.MOV.U32 R178, RZ, RZ, R151 ;  /* 0x000000ffffb27224 */ /* 0x000fe200078e0097 */
[----:B------:R-:W-:Y:S01]  /*9e50*/  MOV R151, R141 ;  /* 0x0000008d00977202 */ /* 0x000fe20000000f00 */
[-C--:B--2---:R-:W-:Y:S01]  /*9e60*/  HMMA.16816.F32 R100, R204, R132.reuse, R100 ;  /* 0x00000084cc64723c */ /* 0x084fe20000001864 */
[----:B------:R-:W-:Y:S02]  /*9e70*/  MUFU.EX2 R173, R173 ;  /* 0x000000ad00ad7308 */ /* 0x000fe40000000800 */
[----:B------:R-:W-:Y:S01]  /*9e80*/  F2FP.PACK_AB R141, R161, R159 ;  /* 0x0000009fa18d723e */ /* 0x000fe200000000ff */
[----:B------:R-:W-:Y:S01]  /*9e90*/  IMAD.MOV.U32 R177, RZ, RZ, R153 ;  /* 0x000000ffffb17224 */ /* 0x000fe200078e0099 */
[----:B------:R-:W-:Y:S01]  /*9ea0*/  MOV R153, R203 ;  /* 0x000000cb00997202 */ /* 0x000fe20000000f00 */
[----:B------:R-:W-:Y:S01]  /*9eb0*/  IMAD.MOV.U32 R203, RZ, RZ, R202 ;  /* 0x000000ffffcb7224 */ /* 0x000fe200078e00ca */
[----:B------:R-:W-:Y:S01]  /*9ec0*/  MOV R202, R201 ;  /* 0x000000c900ca7202 */ /* 0x000fe20000000f00 */
[C---:B------:R-:W-:Y:S03]  /*9ed0*/  HMMA.16816.F32 R104, R188.reuse, R132, R104 ;  /* 0x00000084bc68723c */ /* 0x040fe60000001868 */
[----:B------:R-:W-:Y:S01]  /*9ee0*/  MUFU.EX2 R177, R177 ;  /* 0x000000b100b17308 */ /* 0x000fe20000000800 */
[----:B------:R-:W-:Y:S01]  /*9ef0*/  IMAD.MOV.U32 R201, RZ, RZ, R197 ;  /* 0x000000ffffc97224 */ /* 0x000fe200078e00c5 */
[----:B------:R-:W-:Y:S01]  /*9f00*/  MOV R197, R228 ;  /* 0x000000e400c57202 */ /* 0x000fe20000000f00 */
[----:B------:R-:W-:Y:S01]  /*9f10*/  IMAD.MOV.U32 R250, RZ, RZ, R153 ;  /* 0x000000fffffa7224 */ /* 0x000fe200078e0099 */
[----:B------:R-:W-:Y:S01]  /*9f20*/  MOV R179, R150 ;  /* 0x0000009600b37202 */ /* 0x000fe20000000f00 */
[-C--:B------:R-:W-:Y:S04]  /*9f30*/  HMMA.16816.F32 R108, R188, R134.reuse, R108 ;  /* 0x00000086bc6c723c */ /* 0x080fe8000000186c */
[----:B------:R-:W-:Y:S01]  /*9f40*/  IMAD.MOV.U32 R150, RZ, RZ, R142 ;  /* 0x000000ffff967224 */ /* 0x000fe200078e008e */
[----:B-1----:R-:W-:Y:S01]  /*9f50*/  F2FP.PACK_AB R142, R199, R166 ;  /* 0x000000a6c78e723e */ /* 0x002fe200000000ff */
[----:B------:R-:W-:Y:S01]  /*9f60*/  MUFU.EX2 R225, R202 ;  /* 0x000000ca00e17308 */ /* 0x000fe20000000800 */
[----:B------:R-:W-:Y:S01]  /*9f70*/  MOV R174, R172 ;  /* 0x000000ac00ae7202 */ /* 0x000fe20000000f00 */
[C---:B------:R-:W-:Y:S01]  /*9f80*/  HMMA.16816.F32 R112, R204.reuse, R134, R112 ;  /* 0x00000086cc70723c */ /* 0x040fe20000001870 */
[----:B------:R-:W1:Y:S03]  /*9f90*/  LDSM.16.MT88.4 R132, [R232+0x2000] ;  /* 0x00200000e884783b */ /* 0x000e660000004200 */
[----:B------:R-:W-:Y:S01]  /*9fa0*/  MOV R252, R150 ;  /* 0x0000009600fc7202 */ /* 0x000fe20000000f00 */
[----:B------:R-:W-:Y:S01]  /*9fb0*/  IMAD.MOV.U32 R172, RZ, RZ, R149 ;  /* 0x000000ffffac7224 */ /* 0x000fe200078e0095 */
[----:B------:R-:W-:Y:S02]  /*9fc0*/  MOV R149, R143 ;  /* 0x0000008f00957202 */ /* 0x000fe40000000f00 */
[----:B------:R-:W-:Y:S01]  /*9fd0*/  F2FP.PACK_AB R143, R198, R168 ;  /* 0x000000a8c68f723e */ /* 0x000fe200000000ff */
[----:B------:R-:W2:Y:S03]  /*9fe0*/  MUFU.EX2 R224, R201 ;  /* 0x000000c900e07308 */ /* 0x000ea60000000800 */
[----:B------:R-:W-:Y:S07]  /*9ff0*/  IMAD.MOV.U32 R249, RZ, RZ, R149 ;  /* 0x000000fffff97224 */ /* 0x000fee00078e0095 */
[----:B------:R-:W-:Y:S10]  /*a000*/  MUFU.EX2 R197, R197 ;  /* 0x000000c500c57308 */ /* 0x000ff40000000800 */
[----:B------:R-:W-:Y:S01]  /*a010*/  MUFU.EX2 R172, R172 ;  /* 0x000000ac00ac7308 */ /* 0x000fe20000000800 */
[----:B--2---:R-:W-:Y:S09]  /*a020*/  F2FP.PACK_AB R210, R224, R225 ;  /* 0x000000e1e0d2723e */ /* 0x004ff200000000ff */
[----:B------:R-:W-:Y:S01]  /*a030*/  MUFU.EX2 R174, R174 ;  /* 0x000000ae00ae7308 */ /* 0x000fe20000000800 */
[-C--:B-1----:R-:W-:Y:S08]  /*a040*/  HMMA.16816.F32 R116, R204, R132.reuse, R116 ;  /* 0x00000084cc74723c */ /* 0x082ff00000001874 */
[C---:B------:R-:W-:Y:S01]  /*a050*/  HMMA.16816.F32 R120, R188.reuse, R132, R120 ;  /* 0x00000084bc78723c */ /* 0x040fe20000001878 */
[----:B------:R-:W2:Y:S01]  /*a060*/  LDL.LU R132, [R1+0x4] ;  /* 0x0000040001847983 */ /* 0x000ea20000300800 */
[----:B------:R-:W-:Y:S03]  /*a070*/  MUFU.EX2 R249, R249 ;  /* 0x000000f900f97308 */ /* 0x000fe60000000800 */
[----:B------:R-:W3:Y:S02]  /*a080*/  LDL.LU R2, [R1+0x18] ;  /* 0x0000180001027983 */ /* 0x000ee40000300800 */
[----:B------:R-:W-:Y:S01]  /*a090*/  F2FP.PACK_AB R133, R167, R163 ;  /* 0x000000a3a785723e */ /* 0x000fe200000000ff */
[-C--:B------:R-:W-:Y:S01]  /*a0a0*/  HMMA.16816.F32 R124, R188, R134.reuse, R124 ;  /* 0x00000086bc7c723c */ /* 0x080fe2000000187c */
[----:B------:R-:W3:Y:S03]  /*a0b0*/  LDL.LU R148, [R1+0x1c] ;  /* 0x00001c0001947983 */ /* 0x000ee60000300800 */
[----:B------:R-:W-:Y:S01]  /*a0c0*/  MUFU.EX2 R188, R155 ;  /* 0x0000009b00bc7308 */ /* 0x000fe20000000800 */
[----:B------:R1:W5:Y:S09]  /*a0d0*/  LDL.LU R228, [R1+0xa0] ;  /* 0x0000a00001e47983 */ /* 0x0003720000300800 */
[----:B------:R-:W-:Y:S10]  /*a0e0*/  MUFU.EX2 R189, R179 ;  /* 0x000000b300bd7308 */ /* 0x000ff40000000800 */
[----:B------:R-:W-:Y:S01]  /*a0f0*/  MUFU.EX2 R179, R176 ;  /* 0x000000b000b37308 */ /* 0x000fe20000000800 */
[C---:B----4-:R-:W-:Y:S02]  /*a100*/  FMUL.FTZ R130, R180.reuse, R130 ;  /* 0x00000082b4827220 */ /* 0x050fe40000410000 */
[----:B------:R-:W-:Y:S07]  /*a110*/  FMUL.FTZ R131, R180, R131 ;  /* 0x00000083b4837220 */ /* 0x000fee0000410000 */
[----:B------:R4:W-:Y:S01]  /*a120*/  MUFU.EX2 R176, R154 ;  /* 0x0000009a00b07308 */ /* 0x0009e20000000800 */
[----:B------:R-:W-:Y:S09]  /*a130*/  HMMA.16816.F32 R128, R204, R134, R128 ;  /* 0x00000086cc80723c */ /* 0x000ff20000001880 */
[----:B------:R-:W-:Y:S03]  /*a140*/  MUFU.EX2 R190, R178 ;  /* 0x000000b200be7308 */ /* 0x000fe60000000800 */
[----:B------:R-:W-:Y:S01]  /*a150*/  F2FP.PACK_AB R134, R170, R169 ;  /* 0x000000a9aa86723e */ /* 0x000fe200000000ff */
[----:B------:R-:W-:Y:S01]  /*a160*/  IMAD.MOV.U32 R205, RZ, RZ, R146 ;  /* 0x000000ffffcd7224 */ /* 0x000fe200078e0092 */
[----:B------:R-:W-:Y:S02]  /*a170*/  F2FP.PACK_AB R135, R171, R164 ;  /* 0x000000a4ab87723e */ /* 0x000fe400000000ff */
[----:B------:R-:W-:Y:S02]  /*a180*/  MOV R206, R147 ;  /* 0x0000009300ce7202 */ /* 0x000fe40000000f00 */
[----:B------:R-:W-:Y:S01]  /*a190*/  LDSM.16.MT88.4 R144, [R230+0x1000] ;  /* 0x00100000e690783b */ /* 0x000fe20000004200 */
[----:B------:R-:W-:Y:S01]  /*a1a0*/  MOV R207, R152 ;  /* 0x0000009800cf7202 */ /* 0x000fe20000000f00 */
[----:B------:R1:W-:Y:S06]  /*a1b0*/  MUFU.EX2 R178, R175 ;  /* 0x000000af00b27308 */ /* 0x0003ec0000000800 */
[----:B----4-:R-:W-:Y:S04]  /*a1c0*/  LDSM.16.MT88.4 R152, [R232+0x1000] ;  /* 0x00100000e898783b */ /* 0x010fe80000004200 */
[----:B------:R-:W-:Y:S10]  /*a1d0*/  MUFU.EX2 R204, R157 ;  /* 0x0000009d00cc7308 */ /* 0x000ff40000000800 */
[----:B------:R4:W-:Y:S01]  /*a1e0*/  MUFU.EX2 R191, R156 ;  /* 0x0000009c00bf7308 */ /* 0x0009e20000000800 */
[----:B-1----:R-:W-:Y:S09]  /*a1f0*/  IMAD.MOV.U32 R175, RZ, RZ, R151 ;  /* 0x000000ffffaf7224 */ /* 0x002ff200078e0097 */
[----:B------:R-:W1:Y:S10]  /*a200*/  MUFU.EX2 R252, R252 ;  /* 0x000000fc00fc7308 */ /* 0x000e740000000800 */
[----:B------:R-:W-:Y:S10]  /*a210*/  MUFU.EX2 R175, R175 ;  /* 0x000000af00af7308 */ /* 0x000ff40000000800 */
[----:B------:R-:W-:Y:S01]  /*a220*/  MUFU.EX2 R250, R250 ;  /* 0x000000fa00fa7308 */ /* 0x000fe20000000800 */
[----:B--2---:R-:W-:Y:S01]  /*a230*/  FFMA.FTZ R181, R181, R132, R213 ;  /* 0x00000084b5b57223 */ /* 0x004fe200000100d5 */
[----:B------:R-:W-:Y:S01]  /*a240*/  F2FP.PACK_AB R132, R165, R162 ;  /* 0x000000a2a584723e */ /* 0x000fe200000000ff */
[----:B---3--:R-:W-:Y:S07]  /*a250*/  FFMA.FTZ R2, R180, R2, R212 ;  /* 0x00000002b4027223 */ /* 0x008fee00000100d4 */
[----:B------:R-:W-:Y:S01]  /*a260*/  MUFU.EX2 R180, R207 ;  /* 0x000000cf00b47308 */ /* 0x000fe20000000800 */
[-C--:B------:R-:W-:Y:S05]  /*a270*/  HMMA.16816.F32 R4, R132, R136.reuse, R4 ;  /* 0x000000888404723c */ /* 0x080fea0000001804 */
[----:B------:R-:W-:Y:S02]  /*a280*/  FFMA.FTZ R148, R3, R148, R186 ;  /* 0x0000009403947223 */ /* 0x000fe400000100ba */
[----:B------:R-:W2:Y:S01]  /*a290*/  LDL.LU R3, [R1+0x20] ;  /* 0x0000200001037983 */ /* 0x000ea20000300800 */
[C---:B------:R-:W-:Y:S01]  /*a2a0*/  HMMA.16816.F32 R8, R140.reuse, R136, R8 ;  /* 0x000000888c08723c */ /* 0x040fe20000001808 */
[----:B------:R3:W-:Y:S03]  /*a2b0*/  MUFU.EX2 R186, R235 ;  /* 0x000000eb00ba7308 */ /* 0x0007e60000000800 */
[----:B------:R-:W-:Y:S04]  /*a2c0*/  FADD.FTZ R2, R218, R2 ;  /* 0x00000002da027221 */ /* 0x000fe80000010000 */
[-C--:B------:R-:W-:Y:S04]  /*a2d0*/  HMMA.16816.F32 R12, R140, R138.reuse, R12 ;  /* 0x0000008a8c0c723c */ /* 0x080fe8000000180c */
[----:B------:R-:W-:Y:S02]  /*a2e0*/  FADD.FTZ R2, R219, R2 ;  /* 0x00000002db027221 */ /* 0x000fe40000010000 */
[----:B------:R-:W-:Y:S02]  /*a2f0*/  LDSM.16.MT88.4 R216, [R230+0x3800] ;  /* 0x00380000e6d8783b */ /* 0x000fe40000004200 */
[C---:B------:R-:W-:Y:S04]  /*a300*/  HMMA.16816.F32 R16, R132.reuse, R138, R16 ;  /* 0x0000008a8410723c */ /* 0x040fe80000001810 */
[----:B----4-:R-:W-:Y:S02]  /*a310*/  FADD.FTZ R156, R221, R2 ;  /* 0x00000002dd9c7221 */ /* 0x010fe40000010000 */
[----:B------:R-:W4:Y:S01]  /*a320*/  LDSM.16.MT88.4 R136, [R230+0x800] ;  /* 0x00080000e688783b */ /* 0x000f220000004200 */
[----:B------:R1:W-:Y:S07]  /*a330*/  MUFU.EX2 R2, R205 ;  /* 0x000000cd00027308 */ /* 0x0003ee0000000800 */
[----:B---3--:R3:W5:Y:S01]  /*a340*/  LDL.LU R235, [R1+0x9c] ;  /* 0x00009c0001eb7983 */ /* 0x0087620000300800 */
[----:B-1----:R-:W-:Y:S01]  /*a350*/  F2FP.PACK_AB R205, R252, R249 ;  /* 0x000000f9fccd723e */ /* 0x002fe200000000ff */
[-C--:B----4-:R-:W-:Y:S08]  /*a360*/  HMMA.16816.F32 R20, R132, R136.reuse, R20 ;  /* 0x000000888414723c */ /* 0x090ff00000001814 */
        /* <DEDUP_REMOVED lines=31> */
[----:B--2---:R-:W-:Y:S01]  /*a560*/  FFMA.FTZ R136, R0, R3, R187 ;  /* 0x0000000300887223 */ /* 0x004fe200000100bb */
[-C--:B------:R-:W-:Y:S01]  /*a570*/  HMMA.16816.F32 R124, R140, R138.reuse, R124 ;  /* 0x0000008a8c7c723c */ /* 0x080fe2000000187c */
[----:B------:R-:W1:Y:S01]  /*a580*/  LDSM.16.MT88.4 R140, [R229+0x1000] ;  /* 0x00100000e58c783b */ /* 0x000e620000004200 */
[----:B------:R-:W2:Y:S02]  /*a590*/  MUFU.EX2 R187, R200 ;  /* 0x000000c800bb7308 */ /* 0x000ea40000000800 */
[----:B------:R-:W-:Y:S01]  /*a5a0*/  FADD.FTZ R0, R215, R148 ;  /* 0x00000094d7007221 */ /* 0x000fe20000010000 */
[----:B------:R-:W-:Y:S01]  /*a5b0*/  F2FP.PACK_AB R137, R191, R204 ;  /* 0x000000ccbf89723e */ /* 0x000fe200000000ff */
[----:B------:R-:W-:Y:S02]  /*a5c0*/  FADD.FTZ R3, R220, R181 ;  /* 0x000000b5dc037221 */ /* 0x000fe40000010000 */
[----:B------:R-:W-:Y:S01]  /*a5d0*/  HMMA.16816.F32 R128, R132, R138, R128 ;  /* 0x0000008a8480723c */ /* 0x000fe20000001880 */
[----:B------:R-:W4:Y:S03]  /*a5e0*/  LDSM.16.MT88.4 R148, [R233+0x1000] ;  /* 0x00100000e994783b */ /* 0x000f260000004200 */
[----:B------:R-:W-:Y:S01]  /*a5f0*/  FADD.FTZ R136, R208, R136 ;  /* 0x00000088d0887221 */ /* 0x000fe20000010000 */
[----:B------:R-:W-:Y:S01]  /*a600*/  MUFU.EX2 R181, R246 ;  /* 0x000000f600b57308 */ /* 0x000fe20000000800 */
[----:B------:R-:W-:Y:S01]  /*a610*/  FADD.FTZ R157, R214, R0 ;  /* 0x00000000d69d7221 */ /* 0x000fe20000010000 */
[----:B------:R-:W-:Y:S01]  /*a620*/  F2FP.PACK_AB R135, R177, R190 ;  /* 0x000000beb187723e */ /* 0x000fe200000000ff */
[----:B------:R-:W-:Y:S01]  /*a630*/  FADD.FTZ R0, R209, R136 ;  /* 0x00000088d1007221 */ /* 0x000fe20000010000 */
[----:B------:R-:W-:Y:S01]  /*a640*/  F2FP.PACK_AB R132, R196, R197 ;  /* 0x000000c5c484723e */ /* 0x000fe200000000ff */
[----:B------:R-:W-:Y:S02]  /*a650*/  LDSM.16.MT88.4 R212, [R229+0x3800] ;  /* 0x00380000e5d4783b */ /* 0x000fe40000004200 */
[----:B------:R-:W-:Y:S01]  /*a660*/  F2FP.PACK_AB R134, R189, R172 ;  /* 0x000000acbd86723e */ /* 0x000fe200000000ff */
[----:B------:R-:W-:Y:S01]  /*a670*/  FADD.FTZ R3, R222, R3 ;  /* 0x00000003de037221 */ /* 0x000fe20000010000 */
[----:B------:R-:W-:Y:S01]  /*a680*/  F2FP.PACK_AB R133, R195, R173 ;  /* 0x000000adc385723e */ /* 0x000fe200000000ff */
[----:B------:R-:W-:Y:S01]  /*a690*/  FADD.FTZ R0, R247, R0 ;  /* 0x00000000f7007221 */ /* 0x000fe20000010000 */
[----:B------:R-:W-:Y:S01]  /*a6a0*/  F2FP.PACK_AB R138, R178, R179 ;  /* 0x000000b3b28a723e */ /* 0x000fe200000000ff */
[----:B------:R-:W-:Y:S01]  /*a6b0*/  FADD.FTZ R3, R227, R3 ;  /* 0x00000003e3037221 */ /* 0x000fe20000010000 */
[----:B------:R-:W-:Y:S01]  /*a6c0*/  LDSM.16.MT88.4 R220, [R233+0x3800] ;  /* 0x00380000e9dc783b */ /* 0x000fe20000004200 */
[----:B------:R-:W-:Y:S01]  /*a6d0*/  F2FP.PACK_AB R139, R176, R188 ;  /* 0x000000bcb08b723e */ /* 0x000fe200000000ff */
[----:B------:R-:W-:Y:S01]  /*a6e0*/  MUFU.EX2 R227, R226 ;  /* 0x000000e200e37308 */ /* 0x000fe20000000800 */
[----:B------:R-:W-:Y:S01]  /*a6f0*/  FADD.FTZ R3, R162, R3 ;  /* 0x00000003a2037221 */ /* 0x000fe20000010000 */
[----:B------:R-:W-:Y:S01]  /*a700*/  F2FP.PACK_AB R136, R193, R174 ;  /* 0x000000aec188723e */ /* 0x000fe200000000ff */
[----:B------:R-:W-:Y:S01]  /*a710*/  FADD.FTZ R0, R159, R0 ;  /* 0x000000009f007221 */ /* 0x000fe20000010000 */
[----:B------:R-:W-:Y:S01]  /*a720*/  MOV R159, R195 ;  /* 0x000000c3009f7202 */ /* 0x000fe20000000f00 */
[----:B------:R-:W-:Y:S01]  /*a730*/  FADD.FTZ R3, R165, R3 ;  /* 0x00000003a5037221 */ /* 0x000fe20000010000 */
[----:B--2---:R-:W-:Y:S01]  /*a740*/  F2FP.PACK_AB R209, R186, R187 ;  /* 0x000000bbbad1723e */ /* 0x004fe200000000ff */
[----:B------:R-:W-:Y:S03]  /*a750*/  IMAD.MOV.U32 R165, RZ, RZ, R194 ;  /* 0x000000ffffa57224 */ /* 0x000fe600078e00c2 */
[----:B------:R2:W2:Y:S01]  /*a760*/  MUFU.EX2 R226, R203 ;  /* 0x000000cb00e27308 */ /* 0x0004a20000000800 */
[-C--:B-1----:R-:W-:Y:S08]  /*a770*/  HMMA.16816.F32 R4, R132, R140.reuse, R4 ;  /* 0x0000008c8404723c */ /* 0x082ff00000001804 */
[C---:B------:R-:W-:Y:S08]  /*a780*/  HMMA.16816.F32 R8, R136.reuse, R140, R8 ;  /* 0x0000008c8808723c */ /* 0x040ff00000001808 */
[-C--:B------:R-:W-:Y:S01]  /*a790*/  HMMA.16816.F32 R12, R136, R142.reuse, R12 ;  /* 0x0000008e880c723c */ /* 0x080fe2000000180c */
[----:B--2---:R-:W-:Y:S03]  /*a7a0*/  LDSM.16.MT88.4 R200, [R229+0x1800] ;  /* 0x00180000e5c8783b */ /* 0x004fe60000004200 */
[----:B------:R-:W-:Y:S04]  /*a7b0*/  F2FP.PACK_AB R208, R226, R250 ;  /* 0x000000fae2d0723e */ /* 0x000fe800000000ff */
[C---:B------:R-:W-:Y:S01]  /*a7c0*/  HMMA.16816.F32 R16, R132.reuse, R142, R16 ;  /* 0x0000008e8410723c */ /* 0x040fe20000001810 */
[----:B------:R-:W1:Y:S07]  /*a7d0*/  LDSM.16.MT88.4 R140, [R229+0x3000] ;  /* 0x00300000e58c783b */ /* 0x000e6e0000004200 */
[-C--:B------:R-:W-:Y:S08]  /*a7e0*/  HMMA.16816.F32 R20, R132, R144.reuse, R20 ;  /* 0x000000908414723c */ /* 0x080ff00000001814 */
        /* <DEDUP_REMOVED lines=13> */
[----:B------:R-:W3:Y:S07]  /*a8c0*/  LDSM.16.MT88.4 R152, [R232+0x3000] ;  /* 0x00300000e898783b */ /* 0x000eee0000004200 */
[-C--:B-1----:R-:W-:Y:S08]  /*a8d0*/  HMMA.16816.F32 R68, R132, R140.reuse, R68 ;  /* 0x0000008c8444723c */ /* 0x082ff00000001844 */
[C---:B------:R-:W-:Y:S01]  /*a8e0*/  HMMA.16816.F32 R72, R136.reuse, R140, R72 ;  /* 0x0000008c8848723c */ /* 0x040fe20000001848 */
[----:B------:R-:W1:Y:S06]  /*a8f0*/  MUFU.EX2 R141, R206 ;  /* 0x000000ce008d7308 */ /* 0x000e6c0000000800 */
[----:B------:R-:W-:Y:S01]  /*a900*/  FADD.FTZ R140, R163, R156 ;  /* 0x0000009ca38c7221 */ /* 0x000fe20000010000 */
[-C--:B------:R-:W-:Y:S04]  /*a910*/  HMMA.16816.F32 R76, R136, R142.reuse, R76 ;  /* 0x0000008e884c723c */ /* 0x080fe8000000184c */
[----:B------:R-:W-:Y:S04]  /*a920*/  MOV R156, R197 ;  /* 0x000000c5009c7202 */ /* 0x000fe80000000f00 */
[C---:B------:R-:W-:Y:S07]  /*a930*/  HMMA.16816.F32 R80, R132.reuse, R142, R80 ;  /* 0x0000008e8450723c */ /* 0x040fee0000001850 */
[----:B------:R-:W-:Y:S01]  /*a940*/  MOV R143, R2 ;  /* 0x00000002008f7202 */ /* 0x000fe20000000f00 */
[-C--:B--2---:R-:W-:Y:S04]  /*a950*/  HMMA.16816.F32 R84, R132, R144.reuse, R84 ;  /* 0x000000908454723c */ /* 0x084fe80000001854 */
[----:B------:R-:W-:Y:S02]  /*a960*/  FADD.FTZ R2, R245, R157 ;  /* 0x0000009df5027221 */ /* 0x000fe40000010000 */
[----:B------:R2:W5:Y:S01]  /*a970*/  LDL.LU R245, [R1+0x98] ;  /* 0x0000980001f57983 */ /* 0x0005620000300800 */
[----:B------:R-:W-:Y:S01]  /*a980*/  IMAD.MOV.U32 R142, RZ, RZ, R204 ;  /* 0x000000ffff8e7224 */ /* 0x000fe200078e00cc */
[C---:B------:R-:W-:Y:S02]  /*a990*/  HMMA.16816.F32 R88, R136.reuse, R144, R88 ;  /* 0x000000908858723c */ /* 0x040fe40000001858 */
[----:B------:R2:W5:Y:S02]  /*a9a0*/  LDL.LU R246, [R1+0x94] ;  /* 0x0000940001f67983 */ /* 0x0005640000300800 */
[----:B------:R-:W-:Y:S01]  /*a9b0*/  F2FP.PACK_AB R204, R251, R227 ;  /* 0x000000e3fbcc723e */ /* 0x000fe200000000ff */
[----:B------:R-:W-:Y:S01]  /*a9c0*/  FADD.FTZ R2, R158, R2 ;  /* 0x000000029e027221 */ /* 0x000fe20000010000 */
[----:B------:R2:W5:Y:S01]  /*a9d0*/  LDL.LU R247, [R1+0x90] ;  /* 0x0000900001f77983 */ /* 0x0005620000300800 */
[----:B------:R-:W-:Y:S01]  /*a9e0*/  IMAD.MOV.U32 R157, RZ, RZ, R198 ;  /* 0x000000ffff9d7224 */ /* 0x000fe200078e00c6 */
[-C--:B------:R-:W-:Y:S04]  /*a9f0*/  HMMA.16816.F32 R92, R136, R146.reuse, R92 ;  /* 0x00000092885c723c */ /* 0x080fe8000000185c */
[----:B------:R-:W-:Y:S04]  /*aa00*/  IMAD.MOV.U32 R158, RZ, RZ, R196 ;  /* 0x000000ffff9e7224 */ /* 0x000fe800078e00c4 */
[C---:B------:R-:W-:Y:S01]  /*aa10*/  HMMA.16816.F32 R96, R132.reuse, R146, R96 ;  /* 0x000000928460723c */ /* 0x040fe20000001860 */
[----:B------:R-:W1:Y:S07]  /*aa20*/  LDSM.16.MT88.4 R144, [R230+0x1800] ;  /* 0x00180000e690783b */ /* 0x000e6e0000004200 */
[-C--:B----4-:R-:W-:Y:S08]  /*aa30*/  HMMA.16816.F32 R100, R132, R148.reuse, R100 ;  /* 0x000000948464723c */ /* 0x090ff00000001864 */
[C---:B------:R-:W-:Y:S08]  /*aa40*/  HMMA.16816.F32 R104, R136.reuse, R148, R104 ;  /* 0x000000948868723c */ /* 0x040ff00000001868 */
[-C--:B------:R-:W-:Y:S08]  /*aa50*/  HMMA.16816.F32 R108, R136, R150.reuse, R108 ;  /* 0x00000096886c723c */ /* 0x080ff0000000186c */
[C---:B------:R-:W-:Y:S07]  /*aa60*/  HMMA.16816.F32 R112, R132.reuse, R150, R112 ;  /* 0x000000968470723c */ /* 0x040fee0000001870 */
[----:B------:R-:W-:Y:S01]  /*aa70*/  MOV R151, R199 ;  /* 0x000000c700977202 */ /* 0x000fe20000000f00 */
[-C--:B---3--:R-:W-:Y:S08]  /*aa80*/  HMMA.16816.F32 R116, R132, R152.reuse, R116 ;  /* 0x000000988474723c */ /* 0x088ff00000001874 */
[C---:B------:R-:W-:Y:S07]  /*aa90*/  HMMA.16816.F32 R120, R136.reuse, R152, R120 ;  /* 0x000000988878723c */ /* 0x040fee0000001878 */
[----:B------:R-:W-:Y:S01]  /*aaa0*/  IMAD.MOV.U32 R152, RZ, RZ, R180 ;  /* 0x000000ffff987224 */ /* 0x000fe200078e00b4 */
[-C--:B------:R-:W-:Y:S01]  /*aab0*/  HMMA.16816.F32 R124, R136, R154.reuse, R124 ;  /* 0x0000009a887c723c */ /* 0x080fe2000000187c */
[----:B------:R-:W3:Y:S03]  /*aac0*/  MUFU.EX2 R180, R239 ;  /* 0x000000ef00b47308 */ /* 0x000ee60000000800 */
[----:B-1----:R-:W-:Y:S01]  /*aad0*/  MOV R153, R141 ;  /* 0x0000008d00997202 */ /* 0x002fe20000000f00 */
[----:B------:R-:W-:Y:S01]  /*aae0*/  FADD.FTZ R141, R167, R140 ;  /* 0x0000008ca78d7221 */ /* 0x000fe20000010000 */
[----:B------:R-:W-:Y:S01]  /*aaf0*/  F2FP.PACK_AB R207, R152, R175 ;  /* 0x000000af98cf723e */ /* 0x000fe200000000ff */
[----:B------:R-:W-:Y:S01]  /*ab00*/  FADD.FTZ R140, R160, R2 ;  /* 0x00000002a08c7221 */ /* 0x000fe20000010000 */
[----:B------:R-:W-:Y:S04]  /*ab10*/  HMMA.16816.F32 R128, R132, R154, R128 ;  /* 0x0000009a8480723c */ /* 0x000fe80000001880 */
[----:B------:R-:W-:Y:S01]  /*ab20*/  F2FP.PACK_AB R206, R153, R143 ;  /* 0x0000008f99ce723e */ /* 0x000fe200000000ff */
[----:B------:R-:W-:Y:S01]  /*ab30*/  FADD.FTZ R141, R164, R141 ;  /* 0x0000008da48d7221 */ /* 0x000fe20000010000 */
[----:B------:R-:W-:Y:S01]  /*ab40*/  MOV R167, R193 ;  /* 0x000000c100a77202 */ /* 0x000fe20000000f00 */
[----:B------:R-:W-:Y:S01]  /*ab50*/  FADD.FTZ R2, R161, R0 ;  /* 0x00000000a1027221 */ /* 0x000fe20000010000 */
[----:B------:R-:W-:Y:S01]  /*ab60*/  MOV R164, R172 ;  /* 0x000000ac00a47202 */ /* 0x000fe20000000f00 */
[----:B------:R-:W-:Y:S01]  /*ab70*/  IMAD.MOV.U32 R172, RZ, RZ, R192 ;  /* 0x000000ffffac7224 */ /* 0x000fe200078e00c0 */
[----:B------:R-:W1:Y:S01]  /*ab80*/  LDSM.16.MT88.4 R160, [R233+0x1800] ;  /* 0x00180000e9a0783b */ /* 0x000e620000004200 */
[-C--:B------:R-:W-:Y:S05]  /*ab90*/  HMMA.16816.F32 R192, R204, R200.reuse, R4 ;  /* 0x000000c8ccc0723c */ /* 0x080fea0000001804 */
[----:B------:R-:W-:Y:S01]  /*aba0*/  MOV R139, R190 ;  /* 0x000000be008b7202 */ /* 0x000fe20000000f00 */
[----:B------:R-:W-:Y:S01]  /*abb0*/  IMAD.MOV.U32 R136, RZ, RZ, R189 ;  /* 0x000000ffff887224 */ /* 0x000fe200078e00bd */
[----:B---3--:R-:W-:Y:S01]  /*abc0*/  F2FP.PACK_AB R211, R180, R181 ;  /* 0x000000b5b4d3723e */ /* 0x008fe200000000ff */
[----:B------:R-:W-:Y:S01]  /*abd0*/  FADD.FTZ R0, R169, R3 ;  /* 0x00000003a9007221 */ /* 0x000fe20000010000 */
[----:B------:R-:W-:Y:S01]  /*abe0*/  MOV R137, R188 ;  /* 0x000000bc00897202 */ /* 0x000fe20000000f00 */
[----:B------:R2:W5:Y:S02]  /*abf0*/  LDL.LU R239, [R1+0x8c] ;  /* 0x00008c0001ef7983 */ /* 0x0005640000300800 */
[----:B------:R-:W-:Y:S02]  /*ac00*/  IMAD.MOV.U32 R169, RZ, RZ, R191 ;  /* 0x000000ffffa97224 */ /* 0x000fe400078e00bf */
[C---:B------:R-:W-:Y:S01]  /*ac10*/  HMMA.16816.F32 R188, R208.reuse, R200, R8 ;  /* 0x000000c8d0bc723c */ /* 0x040fe20000001808 */
[----:B------:R-:W-:Y:S03]  /*ac20*/  LDSM.16.MT88.4 R4, [R232+0x3800] ;  /* 0x00380000e804783b */ /* 0x000fe60000004200 */
[----:B------:R-:W-:Y:S02]  /*ac30*/  IMAD.MOV.U32 R138, RZ, RZ, R179 ;  /* 0x000000ffff8a7224 */ /* 0x000fe400078e00b3 */
[----:B------:R-:W-:Y:S01]  /*ac40*/  FADD.FTZ R150, R166, R140 ;  /* 0x0000008ca6967221 */ /* 0x000fe20000010000 */
[----:B------:R-:W-:Y:S01]  /*ac50*/  MOV R166, R178 ;  /* 0x000000b200a67202 */ /* 0x000fe20000000f00 */
[-C--:B------:R-:W-:Y:S04]  /*ac60*/  HMMA.16816.F32 R196, R208, R202.reuse, R12 ;  /* 0x000000cad0c4723c */ /* 0x080fe8000000180c */
[----:B------:R-:W-:Y:S01]  /*ac70*/  IMAD.MOV.U32 R140, RZ, RZ, R177 ;  /* 0x000000ffff8c7224 */ /* 0x000fe200078e00b1 */
[----:B------:R-:W-:Y:S01]  /*ac80*/  MOV R10, R159 ;  /* 0x0000009f000a7202 */ /* 0x000fe20000000f00 */
[----:B------:R-:W-:Y:S01]  /*ac90*/  FADD.FTZ R149, R168, R2 ;  /* 0x00000002a8957221 */ /* 0x000fe20000010000 */
[----:B------:R-:W-:Y:S01]  /*aca0*/  MOV R2, R176 ;  /* 0x000000b000027202 */ /* 0x000fe20000000f00 */
[C---:B------:R-:W-:Y:S01]  /*acb0*/  HMMA.16816.F32 R200, R204.reuse, R202, R16 ;  /* 0x000000caccc8723c */ /* 0x040fe20000001810 */
[----:B------:R-:W3:Y:S03]  /*acc0*/  LDSM.16.MT88.4 R176, [R232+0x1800] ;  /* 0x00180000e8b0783b */ /* 0x000ee60000004200 */
[----:B------:R-:W-:Y:S01]  /*acd0*/  MOV R14, R152 ;  /* 0x00000098000e7202 */ /* 0x000fe20000000f00 */
[----:B------:R-:W-:Y:S01]  /*ace0*/  IMAD.MOV.U32 R13, RZ, RZ, R153 ;  /* 0x000000ffff0d7224 */ /* 0x000fe200078e0099 */
[----:B------:R-:W-:Y:S01]  /*acf0*/  MOV R9, R167 ;  /* 0x000000a700097202 */ /* 0x000fe20000000f00 */
[----:B------:R-:W-:Y:S01]  /*ad00*/  IMAD.MOV.U32 R15, RZ, RZ, R165 ;  /* 0x000000ffff0f7224 */ /* 0x000fe200078e00a5 */
[-C--:B------:R-:W-:Y:S04]  /*ad10*/  HMMA.16816.F32 R132, R204, R144.reuse, R20 ;  /* 0x00000090cc84723c */ /* 0x080fe80000001814 */
[----:B------:R-:W-:Y:S01]  /*ad20*/  FADD.FTZ R3, R171, R141 ;  /* 0x0000008dab037221 */ /* 0x000fe20000010000 */
[----:B------:R-:W-:Y:S01]  /*ad30*/  MOV R19, R143 ;  /* 0x0000008f00137202 */ /* 0x000fe20000000f00 */
[----:B------:R-:W-:Y:S01]  /*ad40*/  IMAD.MOV.U32 R16, RZ, RZ, R140 ;  /* 0x000000ffff107224 */ /* 0x000fe200078e008c */
[----:B------:R-:W-:Y:S01]  /*ad50*/  MOV R23, R136 ;  /* 0x0000008800177202 */ /* 0x000fe20000000f00 */
[----:B------:R-:W-:Y:S01]  /*ad60*/  IMAD.MOV.U32 R22, RZ, RZ, R137 ;  /* 0x000000ffff167224 */ /* 0x000fe200078e0089 */
[----:B------:R-:W-:Y:S03]  /*ad70*/  MOV R21, R138 ;  /* 0x0000008a00157202 */ /* 0x000fe60000000f00 */
[----:B------:R-:W-:Y:S01]  /*ad80*/  IMAD.MOV.U32 R20, RZ, RZ, R139 ;  /* 0x000000ffff147224 */ /* 0x000fe200078e008b */
[----:B------:R-:W-:Y:S01]  /*ad90*/  MOV R17, R166 ;  /* 0x000000a600117202 */ /* 0x000fe20000000f00 */
[C---:B------:R-:W-:Y:S04]  /*ada0*/  HMMA.16816.F32 R136, R208.reuse, R144, R24 ;  /* 0x00000090d088723c */ /* 0x040fe80000001818 */
[----:B------:R-:W-:Y:S01]  /*adb0*/  FADD.FTZ R148, R170, R0 ;  /* 0x00000000aa947221 */ /* 0x000fe20000010000 */
[----:B------:R-:W-:Y:S01]  /*adc0*/  MOV R8, R156 ;  /* 0x0000009c00087202 */ /* 0x000fe20000000f00 */
[----:B------:R-:W-:Y:S01]  /*add0*/  IMAD.MOV.U32 R18, RZ, RZ, R2 ;  /* 0x000000ffff127224 */ /* 0x000fe200078e0002 */
[----:B------:R-:W-:Y:S01]  /*ade0*/  MOV R2, R151 ;  /* 0x0000009700027202 */ /* 0x000fe20000000f00 */
[----:B------:R-:W-:Y:S01]  /*adf0*/  IMAD.MOV.U32 R25, RZ, RZ, R142 ;  /* 0x000000ffff197224 */ /* 0x000fe200078e008e */
[----:B------:R-:W-:Y:S01]  /*ae00*/  MOV R27, R164 ;  /* 0x000000a4001b7202 */ /* 0x000fe20000000f00 */
[-C--:B------:R-:W-:Y:S03]  /*ae10*/  HMMA.16816.F32 R140, R208, R146.reuse, R28 ;  /* 0x00000092d08c723c */ /* 0x080fe6000000181c */
[----:B------:R-:W-:Y:S01]  /*ae20*/  IMAD.MOV.U32 R12, RZ, RZ, R175 ;  /* 0x000000ffff0c7224 */ /* 0x000fe200078e00af */
[----:B------:R-:W-:Y:S01]  /*ae30*/  MOV R24, R174 ;  /* 0x000000ae00187202 */ /* 0x000fe20000000f00 */
[----:B------:R-:W-:Y:S02]  /*ae40*/  IMAD.MOV.U32 R11, RZ, RZ, R158 ;  /* 0x000000ffff0b7224 */ /* 0x000fe400078e009e */
[----:B------:R-:W-:Y:S01]  /*ae50*/  IMAD.MOV.U32 R26, RZ, RZ, R169 ;  /* 0x000000ffff1a7224 */ /* 0x000fe200078e00a9 */
[C---:B------:R-:W-:Y:S01]  /*ae60*/  HMMA.16816.F32 R144, R204.reuse, R146, R32 ;  /* 0x00000092cc90723c */ /* 0x040fe20000001820 */
[----:B------:R-:W4:Y:S03]  /*ae70*/  LDL R34, [R1+0x40] ;  /* 0x0000400001227983 */ /* 0x000f260000100800 */
[----:B------:R-:W-:Y:S01]  /*ae80*/  IMAD.MOV.U32 R28, RZ, RZ, R150 ;  /* 0x000000ffff1c7224 */ /* 0x000fe200078e0096 */
[----:B------:R-:W-:Y:S01]  /*ae90*/  MOV R29, R149 ;  /* 0x00000095001d7202 */ /* 0x000fe20000000f00 */
[----:B------:R-:W-:Y:S01]  /*aea0*/  IMAD.MOV.U32 R30, RZ, RZ, R148 ;  /* 0x000000ffff1e7224 */ /* 0x000fe200078e0094 */
[----:B------:R-:W-:Y:S01]  /*aeb0*/  MOV R31, R173 ;  /* 0x000000ad001f7202 */ /* 0x000fe20000000f00 */
[-C--:B-1----:R-:W-:Y:S04]  /*aec0*/  HMMA.16816.F32 R148, R204, R160.reuse, R36 ;  /* 0x000000a0cc94723c */ /* 0x082fe80000001824 */
[----:B------:R-:W-:Y:S02]  /*aed0*/  FADD.FTZ R3, R31, R3 ;  /* 0x000000031f037221 */ /* 0x000fe40000010000 */
[----:B------:R-:W-:Y:S02]  /*aee0*/  FADD.FTZ R2, R2, R28 ;  /* 0x0000001c02027221 */ /* 0x000fe40000010000 */
[C---:B------:R-:W-:Y:S04]  /*aef0*/  HMMA.16816.F32 R152, R208.reuse, R160, R40 ;  /* 0x000000a0d098723c */ /* 0x040fe80000001828 */
[----:B------:R-:W-:Y:S02]  /*af00*/  IMAD.MOV.U32 R0, RZ, RZ, R157 ;  /* 0x000000ffff007224 */ /* 0x000fe400078e009d */
[----:B------:R-:W-:Y:S02]  /*af10*/  FADD.FTZ R2, R24, R2 ;  /* 0x0000000218027221 */ /* 0x000fe40000010000 */
        /* <DEDUP_REMOVED lines=22> */
[----:B------:R-:W-:Y:S01]  /*b080*/  FADD.FTZ R3, R187, R3 ;  /* 0x00000003bb037221 */ /* 0x000fe20000010000 */
[----:B------:R-:W-:Y:S03]  /*b090*/  MOV R187, R182 ;  /* 0x000000b600bb7202 */ /* 0x000fe60000000f00 */
[-C--:B------:R-:W-:Y:S04]  /*b0a0*/  HMMA.16816.F32 R76, R208, R214.reuse, R76 ;  /* 0x000000d6d04c723c */ /* 0x080fe8000000184c */
[----:B------:R-:W-:Y:S02]  /*b0b0*/  FADD.FTZ R3, R186, R3 ;  /* 0x00000003ba037221 */ /* 0x000fe40000010000 */
[----:B------:R-:W-:Y:S02]  /*b0c0*/  IMAD.MOV.U32 R186, RZ, RZ, R183 ;  /* 0x000000ffffba7224 */ /* 0x000fe400078e00b7 */
        /* <DEDUP_REMOVED lines=17> */
[----:B------:R-:W-:Y:S01]  /*b1e0*/  FADD.FTZ R5, R250, R5 ;  /* 0x00000005fa057221 */ /* 0x000fe20000010000 */
[----:B------:R-:W-:Y:S01]  /*b1f0*/  MOV R249, R15 ;  /* 0x0000000f00f97202 */ /* 0x000fe20000000f00 */
[----:B------:R-:W-:Y:S02]  /*b200*/  FADD.FTZ R2, R251, R2 ;  /* 0x00000002fb027221 */ /* 0x000fe40000010000 */
[----:B------:R-:W-:Y:S04]  /*b210*/  FADD.FTZ R4, R252, R0 ;  /* 0x00000000fc047221 */ /* 0x000fe80000010000 */
        /* <DEDUP_REMOVED lines=12> */
[----:B------:R-:W-:Y:S01]  /*b2e0*/  IMAD.MOV.U32 R0, RZ, RZ, R15 ;  /* 0x000000ffff007224 */ /* 0x000fe200078e000f */
[----:B------:R2:W-:Y:S01]  /*b2f0*/  STL [R1+0x1c], R3 ;  /* 0x00001c0301007387 */ /* 0x0005e20000100800 */
[----:B------:R-:W-:Y:S03]  /*b300*/  IMAD.MOV.U32 R181, RZ, RZ, R184 ;  /* 0x000000ffffb57224 */ /* 0x000fe600078e00b8 */
[----:B------:R2:W-:Y:S04]  /*b310*/  STL [R1+0x20], R2 ;  /* 0x0000200201007387 */ /* 0x0005e80000100800 */
[----:B------:R2:W-:Y:S01]  /*b320*/  STL [R1], R0 ;  /* 0x0000000001007387 */ /* 0x0005e20000100800 */
[----:B----4-:R-:W-:Y:S11]  /*b330*/  ISETP.GT.AND P0, PT, R35, R34, PT ;  /* 0x000000222300720c */ /* 0x010ff60003f04270 */
[----:B------:R-:W-:Y:S02]  /*b340*/  @!UPT UIADD3 URZ, URZ, URZ, URZ ;  /* 0x0000003f3f3ff290 */ /* 0x000fe4000fffe03f */
[----:B--2---:R-:W-:-:S05]  /*b350*/  @P0 BRA `(.L_x_1377) ;  /* 0xffffb31000000947 */ /* 0x004fca000383ffff */
.L_x_1376:
[----:B-1----:R-:W-:-:S13]  /*b360*/  ISETP.GE.AND P0, PT, R249, RZ, PT ;  /* 0x000000fff900720c */ /* 0x002fda0003f06270 */
[----:B------:R-:W-:Y:S05]  /*b370*/  @!P0 BRA `(.L_x_1378) ;  /* 0x00003a3000008947 */ /* 0x000fea0003800000 */
[----:B------:R-:W-:Y:S01]  /*b380*/  IMAD.MOV.U32 R2, RZ, RZ, R184 ;  /* 0x000000ffff027224 */ /* 0x000fe200078e00b8 */
[----:B------:R-:W-:Y:S01]  /*b390*/  MOV R186, R182 ;  /* 0x000000b600ba7202 */ /* 0x000fe20000000f00 */
[----:B------:R-:W-:Y:S01]  /*b3a0*/  IMAD.MOV.U32 R0, RZ, RZ, R185 ;  /* 0x000000ffff007224 */ /* 0x000fe200078e00b9 */
[----:B------:R-:W-:Y:S02]  /*b3b0*/  MOV R3, R183 ;  /* 0x000000b700037202 */ /* 0x000fe40000000f00 */
.L_x_1379:
[----:B------:R-:W2:Y:S01]  /*b3c0*/  LDL.64 R40, [R1+0x30] ;  /* 0x0000300001287983 */ /* 0x000ea20000100a00 */
[----:B------:R-:W-:Y:S04]  /*b3d0*/  DEPBAR.LE SB0, 0x0 ;  /* 0x000080000000791a */ /* 0x000fe80000000000 */
[----:B------:R-:W-:Y:S01]  /*b3e0*/  WARPSYNC 0xffffffff ;  /* 0xffffffff00007948 */ /* 0x000fe20003800000 */
[----:B------:R-:W3:Y:S01]  /*b3f0*/  LDL R42, [R1+0x38] ;  /* 0x00003800012a7983 */ /* 0x000ee20000100800 */
[----:B------:R-:W-:Y:S01]  /*b400*/  SHF.R.S32.HI R20, RZ, 0x1f, R249 ;  /* 0x0000001fff147819 */ /* 0x000fe200000114f9 */
[----:B------:R-:W-:Y:S01]  /*b410*/  IMAD.WIDE.U32 R28, R249, c[0x0][0x208], RZ ;  /* 0x00008200f91c7a25 */ /* 0x000fe200078e00ff */
[----:B------:R-:W-:Y:S01]  /*b420*/  MOV R55, c[0x0][0x208] ;  /* 0x0000820000377a02 */ /* 0x000fe20000000f00 */
[----:B------:R-:W3:Y:S01]  /*b430*/  LDL.64 R38, [R1+0x10] ;  /* 0x0000100001267983 */ /* 0x000ee20000100a00 */
[----:B------:R-:W-:Y:S01]  /*b440*/  MOV R250, 0x5 ;  /* 0x0000000500fa7802 */ /* 0x000fe20000000f00 */
[----:B------:R-:W-:Y:S01]  /*b450*/  IMAD R24, R20, c[0x0][0x208], RZ ;  /* 0x0000820014187a24 */ /* 0x000fe200078e02ff */
[C---:B------:R-:W-:Y:S02]  /*b460*/  SHF.L.U32 R30, R28.reuse, 0x6, RZ ;  /* 0x000000061c1e7819 */ /* 0x040fe400000006ff */
[----:B------:R-:W-:Y:S01]  /*b470*/  SHF.L.U32 R54, R55, 0x5, RZ ;  /* 0x0000000537367819 */ /* 0x000fe200000006ff */
[----:B------:R-:W-:Y:S01]  /*b480*/  BAR.SYNC.DEFER_BLOCKING 0x0 ;  /* 0x0000000000007b1d */ /* 0x000fe20000010000 */
[----:B------:R-:W-:Y:S01]  /*b490*/  IMAD R24, R249, c[0x0][0x20c], R24 ;  /* 0x00008300f9187a24 */ /* 0x000fe200078e0218 */
[----:B------:R-:W-:Y:S04]  /*b4a0*/  SHF.L.U64.HI R55, R55, R250, c[0x0][0x20c] ;  /* 0x0000830037377619 */ /* 0x000fe800000102fa */
[----:B------:R-:W-:Y:S02]  /*b4b0*/  IADD3 R29, R29, R24, RZ ;  /* 0x000000181d1d7210 */ /* 0x000fe40007ffe0ff */
[----:B-----5:R-:W-:Y:S04]  /*b4c0*/  STL [R1+0x8c], R239 ;  /* 0x00008cef01007387 */ /* 0x020fe80000100800 */
[----:B------:R-:W-:Y:S08]  /*b4d0*/  LDSM.16.M88.4 R64, [R235] ;  /* 0x00000000eb40783b */ /* 0x000ff00000000200 */
[----:B------:R-:W1:Y:S08]  /*b4e0*/  LDSM.16.M88.4 R16, [R228] ;  /* 0x00000000e410783b */ /* 0x000e700000000200 */
[----:B------:R-:W1:Y:S08]  /*b4f0*/  LDSM.16.M88.4 R60, [R235+0x2000] ;  /* 0x00200000eb3c783b */ /* 0x000e700000000200 */
[----:B------:R-:W1:Y:S08]  /*b500*/  LDSM.16.M88.4 R32, [R228+0x800] ;  /* 0x00080000e420783b */ /* 0x000e700000000200 */
[----:B------:R-:W2:Y:S08]  /*b510*/  LDSM.16.M88.4 R48, [R228+0x1000] ;  /* 0x00100000e430783b */ /* 0x000eb00000000200 */
[----:B------:R-:W2:Y:S01]  /*b520*/  LDSM.16.M88.4 R180, [R228+0x1800] ;  /* 0x00180000e4b4783b */ /* 0x000ea20000000200 */
[-C--:B-1----:R-:W-:Y:S07]  /*b530*/  HMMA.16816.F32 R4, R64, R16.reuse, RZ ;  /* 0x000000104004723c */ /* 0x082fee00000018ff */
[----:B------:R-:W-:Y:S01]  /*b540*/  LDSM.16.M88.4 R204, [R237] ;  /* 0x00000000edcc783b */ /* 0x000fe20000000200 */
[C---:B------:R-:W-:Y:S07]  /*b550*/  HMMA.16816.F32 R8, R60.reuse, R16, RZ ;  /* 0x000000103c08723c */ /* 0x040fee00000018ff */
[----:B------:R1:W2:Y:S01]  /*b560*/  LDSM.16.M88.4 R208, [R239] ;  /* 0x00000000efd0783b */ /* 0x0002a20000000200 */
[-C--:B------:R-:W-:Y:S07]  /*b570*/  HMMA.16816.F32 R12, R60, R18.reuse, RZ ;  /* 0x000000123c0c723c */ /* 0x080fee00000018ff */
[----:B------:R-:W2:Y:S01]  /*b580*/  LDSM.16.M88.4 R212, [R237+0x2000] ;  /* 0x00200000edd4783b */ /* 0x000ea20000000200 */
[C---:B------:R-:W-:Y:S07]  /*b590*/  HMMA.16816.F32 R16, R64.reuse, R18, RZ ;  /* 0x000000124010723c */ /* 0x040fee00000018ff */
[----:B------:R-:W2:Y:S01]  /*b5a0*/  LDSM.16.M88.4 R216, [R247] ;  /* 0x00000000f7d8783b */ /* 0x000ea20000000200 */
[-C--:B------:R-:W-:Y:S07]  /*b5b0*/  HMMA.16816.F32 R20, R64, R32.reuse, RZ ;  /* 0x000000204014723c */ /* 0x080fee00000018ff */
[----:B-1----:R-:W4:Y:S04]  /*b5c0*/  LDL R239, [R1+0x24] ;  /* 0x0000240001ef7983 */ /* 0x002f280000100800 */
[----:B------:R-:W1:Y:S01]  /*b5d0*/  LDSM.16.M88.4 R220, [R246] ;  /* 0x00000000f6dc783b */ /* 0x000e620000000200 */
[C---:B------:R-:W-:Y:S07]  /*b5e0*/  HMMA.16816.F32 R24, R60.reuse, R32, RZ ;  /* 0x000000203c18723c */ /* 0x040fee00000018ff */
[----:B------:R-:W1:Y:S01]  /*b5f0*/  LDSM.16.M88.4 R224, [R245] ;  /* 0x00000000f5e0783b */ /* 0x000e620000000200 */
[----:B------:R-:W-:Y:S07]  /*b600*/  SHF.L.U64.HI R32, R28, 0x6, R29 ;  /* 0x000000061c207819 */ /* 0x000fee000001021d */
[----:B------:R-:W-:Y:S04]  /*b610*/  STL [R1+0x90], R247 ;  /* 0x000090f701007387 */ /* 0x000fe80000100800 */
[----:B------:R-:W-:Y:S04]  /*b620*/  STL [R1+0x94], R246 ;  /* 0x000094f601007387 */ /* 0x000fe80000100800 */
[----:B------:R-:W-:Y:S01]  /*b630*/  STL [R1+0x98], R245 ;  /* 0x000098f501007387 */ /* 0x000fe20000100800 */
[C---:B--2---:R-:W-:Y:S02]  /*b640*/  IADD3 R36, P4, R30.reuse, R40, RZ ;  /* 0x000000281e247210 */ /* 0x044fe40007f9e0ff */
[----:B------:R-:W-:Y:S02]  /*b650*/  IADD3 R33, P2, P1, R30, 0x40, R40 ;  /* 0x000000401e217810 */ /* 0x000fe4000795e028 */
[-C--:B------:R-:W-:Y:S01]  /*b660*/  HMMA.16816.F32 R28, R60, R34.reuse, RZ ;  /* 0x000000223c1c723c */ /* 0x080fe200000018ff */
[----:B------:R-:W-:Y:S02]  /*b670*/  LEA R40, P3, R36, c[0x0][0x1f8], 0x1 ;  /* 0x00007e0024287a11 */ /* 0x000fe400078608ff */
[C---:B------:R-:W-:Y:S02]  /*b680*/  LEA R46, P0, R33.reuse, c[0x0][0x1f8], 0x1 ;  /* 0x00007e00212e7a11 */ /* 0x040fe400078008ff */
[C---:B---3--:R-:W-:Y:S02]  /*b690*/  IADD3.X R37, R32.reuse, R42, RZ, P4, !PT ;  /* 0x0000002a20257210 */ /* 0x048fe400027fe4ff */
[----:B------:R-:W-:Y:S02]  /*b6a0*/  IADD3.X R32, R32, RZ, R42, P2, P1 ;  /* 0x000000ff20207210 */ /* 0x000fe400017e242a */
[----:B------:R-:W-:Y:S03]  /*b6b0*/  LEA.HI.X R41, R36, c[0x0][0x1fc], R37, 0x1, P3 ;  /* 0x00007f0024297a11 */ /* 0x000fe600018f0c25 */
[----:B------:R-:W-:Y:S02]  /*b6c0*/  LEA.HI.X R47, R33, c[0x0][0x1fc], R32, 0x1, P0 ;  /* 0x00007f00212f7a11 */ /* 0x000fe400000f0c20 */
[C---:B------:R-:W-:Y:S02]  /*b6d0*/  HMMA.16816.F32 R32, R64.reuse, R34, RZ ;  /* 0x000000224020723c */ /* 0x040fe400000018ff */
[----:B------:R-:W-:Y:S02]  /*b6e0*/  ISETP.GE.AND P0, PT, R38, c[0x0][0x1d4], PT ;  /* 0x0000750026007a0c */ /* 0x000fe40003f06270 */
[-C--:B------:R-:W-:Y:S04]  /*b6f0*/  IADD3 R44, P1, R40, R54.reuse, RZ ;  /* 0x00000036282c7210 */ /* 0x080fe80007f3e0ff */
[-C--:B------:R-:W-:Y:S01]  /*b700*/  HMMA.16816.F32 R36, R64, R48.reuse, RZ ;  /* 0x000000304024723c */ /* 0x080fe200000018ff */
[-C--:B------:R-:W-:Y:S03]  /*b710*/  IADD3.X R45, R41, R55.reuse, RZ, P1, !PT ;  /* 0x00000037292d7210 */ /* 0x080fe60000ffe4ff */
[-C--:B------:R-:W-:Y:S03]  /*b720*/  IADD3 R52, P2, R44, R54.reuse, RZ ;  /* 0x000000362c347210 */ /* 0x080fe60007f5e0ff */
[----:B------:R-:W-:Y:S01]  /*b730*/  @!PT LDS RZ, [RZ] ;  /* 0x00000000fffff984 */ /* 0x000fe20000000800 */
[----:B------:R-:W-:Y:S01]  /*b740*/  @!PT LDS RZ, [RZ] ;  /* 0x00000000fffff984 */ /* 0x000fe20000000800 */
[----:B------:R-:W-:Y:S01]  /*b750*/  @!PT LDS RZ, [RZ] ;  /* 0x00000000fffff984 */ /* 0x000fe20000000800 */
[----:B------:R2:W-:Y:S01]  /*b760*/  LDGSTS.E.BYPASS.LTC128B.128 [R248+0x100], [R40.64], !P0 ;  /* 0x0010000028f87fae */ /* 0x0005e2000c101d46 */
[-C--:B------:R-:W-:Y:S04]  /*b770*/  IADD3.X R53, R45, R55.reuse, RZ, P2, !PT ;  /* 0x000000372d357210 */ /* 0x080fe800017fe4ff */
[----:B------:R-:W-:Y:S03]  /*b780*/  IADD3 R54, P1, R52, R54, RZ ;  /* 0x0000003634367210 */ /* 0x000fe60007f3e0ff */
[----:B------:R3:W-:Y:S01]  /*b790*/  LDGSTS.E.BYPASS.LTC128B.128 [R248+0x2100], [R46.64], !P6 ;  /* 0x021000002ef87fae */ /* 0x0007e2000f101d46 */
[----:B------:R-:W-:Y:S02]  /*b7a0*/  IADD3.X R55, R53, R55, RZ, P1, !PT ;  /* 0x0000003735377210 */ /* 0x000fe40000ffe4ff */
[C---:B------:R-:W-:Y:S02]  /*b7b0*/  ISETP.GT.AND P1, PT, R249.reuse, RZ, PT ;  /* 0x000000fff900720c */ /* 0x040fe40003f24270 */
[----:B------:R-:W-:Y:S03]  /*b7c0*/  IADD3 R249, R249, -0x1, RZ ;  /* 0xfffffffff9f97810 */ /* 0x000fe60007ffe0ff */
[----:B------:R3:W-:Y:S08]  /*b7d0*/  LDGSTS.E.BYPASS.LTC128B.128 [R248+0x900], [R44.64], !P0 ;  /* 0x009000002cf87fae */ /* 0x0007f0000c101d46 */
[----:B------:R3:W-:Y:S01]  /*b7e0*/  LDGSTS.E.BYPASS.LTC128B.128 [R248+0x2900], [R44.64+0x80], !P6 ;  /* 0x029000802cf87fae */ /* 0x0007e2000f101d46 */
[C---:B--2---:R-:W-:Y:S07]  /*b7f0*/  HMMA.16816.F32 R40, R60.reuse, R48, RZ ;  /* 0x000000303c28723c */ /* 0x044fee00000018ff */
[----:B------:R2:W-:Y:S08]  /*b800*/  LDGSTS.E.BYPASS.LTC128B.128 [R248+0x1100], [R52.64], !P0 ;  /* 0x0110000034f87fae */ /* 0x0005f0000c101d46 */
[----:B------:R2:W-:Y:S08]  /*b810*/  LDGSTS.E.BYPASS.LTC128B.128 [R248+0x3100], [R52.64+0x80], !P6 ;  /* 0x0310008034f87fae */ /* 0x0005f0000f101d46 */
[----:B------:R2:W-:Y:S01]  /*b820*/  LDGSTS.E.BYPASS.LTC128B.128 [R248+0x1900], [R54.64], !P0 ;  /* 0x0190000036f87fae */ /* 0x0005e2000c101d46 */
[-C--:B---3--:R-:W-:Y:S07]  /*b830*/  HMMA.16816.F32 R44, R60, R50.reuse, RZ ;  /* 0x000000323c2c723c */ /* 0x088fee00000018ff */
[----:B------:R2:W-:Y:S01]  /*b840*/  LDGSTS.E.BYPASS.LTC128B.128 [R248+0x3900], [R54.64+0x80], !P6 ;  /* 0x0390008036f87fae */ /* 0x0005e2000f101d46 */
[C---:B------:R-:W-:Y:S07]  /*b850*/  HMMA.16816.F32 R48, R64.reuse, R50, RZ ;  /* 0x000000324030723c */ /* 0x040fee00000018ff */
[----:B------:R-:W0:Y:S01]  /*b860*/  LDGDEPBAR ;  /* 0x00000000000079af */ /* 0x000e220000000000 */
[-C--:B--2---:R-:W-:Y:S08]  /*b870*/  HMMA.16816.F32 R52, R64, R180.reuse, RZ ;  /* 0x000000b44034723c */ /* 0x084ff000000018ff */
[C---:B------:R-:W-:Y:S08]  /*b880*/  HMMA.16816.F32 R56, R60.reuse, R180, RZ ;  /* 0x000000b43c38723c */ /* 0x040ff000000018ff */
[-C--:B------:R-:W-:Y:S08]  /*b890*/  HMMA.16816.F32 R60, R60, R182.reuse, RZ ;  /* 0x000000b63c3c723c */ /* 0x080ff000000018ff */
[----:B------:R-:W-:Y:S01]  /*b8a0*/  HMMA.16816.F32 R64, R64, R182, RZ ;  /* 0x000000b64040723c */ /* 0x000fe200000018ff */
[----:B------:R-:W-:Y:S07]  /*b8b0*/  LDSM.16.M88.4 R180, [R236] ;  /* 0x00000000ecb4783b */ /* 0x000fee0000000200 */
[-C--:B------:R-:W-:Y:S08]  /*b8c0*/  HMMA.16816.F32 R4, R204, R208.reuse, R4 ;  /* 0x000000d0cc04723c */ /* 0x080ff00000001804 */
        /* <DEDUP_REMOVED lines=19> */
[----:B------:R-:W1:Y:S07]  /*ba00*/  LDSM.16.M88.4 R204, [R234+0x800] ;  /* 0x00080000eacc783b */ /* 0x000e6e0000000200 */
[-C--:B--2---:R-:W-:Y:S08]  /*ba10*/  HMMA.16816.F32 R4, R180, R208.reuse, R4 ;  /* 0x000000d0b404723c */ /* 0x084ff00000001804 */
[C---:B---3--:R-:W-:Y:S08]  /*ba20*/  HMMA.16816.F32 R8, R216.reuse, R208, R8 ;  /* 0x000000d0d808723c */ /* 0x048ff00000001808 */
[-C--:B------:R-:W-:Y:S08]  /*ba30*/  HMMA.16816.F32 R12, R216, R210.reuse, R12 ;  /* 0x000000d2d80c723c */ /* 0x080ff0000000180c */
[C---:B------:R-:W-:Y:S01]  /*ba40*/  HMMA.16816.F32 R16, R180.reuse, R210, R16 ;  /* 0x000000d2b410723c */ /* 0x040fe20000001810 */
[----:B------:R-:W-:Y:S07]  /*ba50*/  LDSM.16.M88.4 R208, [R231] ;  /* 0x00000000e7d0783b */ /* 0x000fee0000000200 */
[-C--:B-1----:R-:W-:Y:S08]  /*ba60*/  HMMA.16816.F32 R20, R180, R204.reuse, R20 ;  /* 0x000000ccb414723c */ /* 0x082ff00000001814 */
[C---:B------:R-:W-:Y:S08]  /*ba70*/  HMMA.16816.F32 R24, R216.reuse, R204, R24 ;  /* 0x000000ccd818723c */ /* 0x040ff00000001818 */
[-C--:B------:R-:W-:Y:S08]  /*ba80*/  HMMA.16816.F32 R28, R216, R206.reuse, R28 ;  /* 0x000000ced81c723c */ /* 0x080ff0000000181c */
[C---:B------:R-:W-:Y:S01]  /*ba90*/  HMMA.16816.F32 R32, R180.reuse, R206, R32 ;  /* 0x000000ceb420723c */ /* 0x040fe20000001820 */
[----:B------:R-:W1:Y:S07]  /*baa0*/  LDSM.16.M88.4 R204, [R238] ;  /* 0x00000000eecc783b */ /* 0x000e6e0000000200 */
        /* <DEDUP_REMOVED lines=10> */
[----:B------:R-:W3:Y:S07]  /*bb50*/  LDSM.16.M88.4 R180, [R231+0x800] ;  /* 0x00080000e7b4783b */ /* 0x000eee0000000200 */
[-C--:B-1----:R-:W-:Y:S01]  /*bb60*/  HMMA.16816.F32 R4, R204, R208.reuse, R4 ;  /* 0x000000d0cc04723c */ /* 0x082fe20000001804 */
[----:B------:R-:W1:Y:S07]  /*bb70*/  LDSM.16.M88.4 R220, [R231+0x1800] ;  /* 0x00180000e7dc783b */ /* 0x000e6e0000000200 */
[C---:B--2---:R-:W-:Y:S08]  /*bb80*/  HMMA.16816.F32 R8, R212.reuse, R208, R8 ;  /* 0x000000d0d408723c */ /* 0x044ff00000001808 */
[-C--:B------:R-:W-:Y:S08]  /*bb90*/  HMMA.16816.F32 R12, R212, R210.reuse, R12 ;  /* 0x000000d2d40c723c */ /* 0x080ff0000000180c */
[C---:B------:R-:W-:Y:S01]  /*bba0*/  HMMA.16816.F32 R16, R204.reuse, R210, R16 ;  /* 0x000000d2cc10723c */ /* 0x040fe20000001810 */
[----:B------:R-:W-:Y:S07]  /*bbb0*/  LDSM.16.M88.4 R208, [R228+0x2000] ;  /* 0x00200000e4d0783b */ /* 0x000fee0000000200 */
[-C--:B---3--:R-:W-:Y:S08]  /*bbc0*/  HMMA.16816.F32 R20, R204, R180.reuse, R20 ;  /* 0x000000b4cc14723c */ /* 0x088ff00000001814 */
        /* <DEDUP_REMOVED lines=30> */
[----:B------:R-:W3:Y:S07]  /*bdb0*/  LDSM.16.M88.4 R212, [R237+0x6000] ;  /* 0x00600000edd4783b */ /* 0x000eee0000000200 */
        /* <DEDUP_REMOVED lines=8> */
[C---:B---3--:R-:W-:Y:S08]  /*be40*/  HMMA.16816.F32 R8, R212.reuse, R208, R8 ;  /* 0x000000d0d408723c */ /* 0x048ff00000001808 */
        /* <DEDUP_REMOVED lines=38> */
[----:B------:R-:W2:Y:S07]  /*c0b0*/  LDSM.16.M88.4 R216, [R231+0x2800] ;  /* 0x00280000e7d8783b */ /* 0x000eae0000000200 */
[----:B------:R-:W-:Y:S01]  /*c0c0*/  HMMA.16816.F32 R64, R180, R222, R64 ;  /* 0x000000deb440723c */ /* 0x000fe20000001840 */
[----:B------:R-:W4:Y:S07]  /*c0d0*/  LDSM.16.M88.4 R180, [R231+0x3000] ;  /* 0x00300000e7b4783b */ /* 0x000f2e0000000200 */
[-C--:B-1----:R-:W-:Y:S01]  /*c0e0*/  HMMA.16816.F32 R4, R204, R208.reuse, R4 ;  /* 0x000000d0cc04723c */ /* 0x082fe20000001804 */
[----:B------:R-:W1:Y:S01]  /*c0f0*/  LDSM.16.M88.4 R220, [R231+0x3800] ;  /* 0x00380000e7dc783b */ /* 0x000e620000000200 */
[----:B------:R-:W-:Y:S06]  /*c100*/  DEPBAR.LE SB0, 0x0 ;  /* 0x000080000000791a */ /* 0x000fec0000000000 */
[C---:B---3--:R-:W-:Y:S01]  /*c110*/  HMMA.16816.F32 R8, R212.reuse, R208, R8 ;  /* 0x000000d0d408723c */ /* 0x048fe20000001808 */
[----:B------:R-:W3:Y:S06]  /*c120*/  LDL.64 R208, [R1+0x28] ;  /* 0x0000280001d07983 */ /* 0x000eec0000100a00 */
[----:B------:R-:W-:Y:S01]  /*c130*/  BAR.SYNC.DEFER_BLOCKING 0x0 ;  /* 0x0000000000007b1d */ /* 0x000fe20000010000 */
        /* <DEDUP_REMOVED lines=55> */
[----:B------:R-:W-:Y:S03]  /*c4b0*/  FMNMX.FTZ R181, R40, R181, !PT ;  /* 0x000000b528b57209 */ /* 0x000fe60007810000 */
[----:B------:R-:W2:Y:S01]  /*c4c0*/  SHFL.BFLY PT, R183, R180, 0x2, 0x1f ;  /* 0x0c401f00b4b77f89 */ /* 0x000ea200000e0000 */
[----:B------:R-:W-:Y:S04]  /*c4d0*/  FMNMX.FTZ R181, R41, R181, !PT ;  /* 0x000000b529b57209 */ /* 0x000fe80007810000 */
[----:B------:R-:W-:Y:S04]  /*c4e0*/  FMNMX.FTZ R181, R44, R181, !PT ;  /* 0x000000b52cb57209 */ /* 0x000fe80007810000 */
[----:B------:R-:W-:Y:S04]  /*c4f0*/  FMNMX.FTZ R181, R45, R181, !PT ;  /* 0x000000b52db57209 */ /* 0x000fe80007810000 */
        /* <DEDUP_REMOVED lines=9> */
[----:B------:R-:W-:Y:S01]  /*c590*/  FMNMX.FTZ R182, R14, R182, !PT ;  /* 0x000000b60eb67209 */ /* 0x000fe20007810000 */
[----:B------:R-:W2:Y:S03]  /*c5a0*/  SHFL.BFLY PT, R184, R181, 0x2, 0x1f ;  /* 0x0c401f00b5b87f89 */ /* 0x000ea600000e0000 */
[----:B------:R-:W-:Y:S04]  /*c5b0*/  FMNMX.FTZ R182, R15, R182, !PT ;  /* 0x000000b60fb67209 */ /* 0x000fe80007810000 */
[----:B------:R-:W-:Y:S01]  /*c5c0*/  FMNMX.FTZ R182, R26, R182, !PT ;  /* 0x000000b61ab67209 */ /* 0x000fe20007810000 */
[----:B------:R-:W4:Y:S03]  /*c5d0*/  SHFL.BFLY PT, R183, R180, 0x1, 0x1f ;  /* 0x0c201f00b4b77f89 */ /* 0x000f2600000e0000 */
[----:B------:R-:W-:Y:S02]  /*c5e0*/  FMNMX.FTZ R182, R27, R182, !PT ;  /* 0x000000b61bb67209 */ /* 0x000fe40007810000 */
[----:B-1----:R-:W-:Y:S02]  /*c5f0*/  FMNMX.FTZ R185, R185, R187, !PT ;  /* 0x000000bbb9b97209 */ /* 0x002fe40007810000 */
[----:B------:R-:W-:Y:S03]  /*c600*/  FMNMX.FTZ R182, R30, R182, !PT ;  /* 0x000000b61eb67209 */ /* 0x000fe60007810000 */
[----:B------:R-:W-:Y:S01]  /*c610*/  FADD.FTZ R0, -R185, R0 ;  /* 0x00000000b9007221 */ /* 0x000fe20000010100 */
[----:B------:R-:W-:Y:S01]  /*c620*/  FMNMX.FTZ R182, R31, R182, !PT ;  /* 0x000000b61fb67209 */ /* 0x000fe20007810000 */
[----:B------:R-:W-:Y:S02]  /*c630*/  FMUL.FTZ R214, R185, c[0x0][0x2d0] ;  /* 0x0000b400b9d67a20 */ /* 0x000fe40000410000 */
[----:B------:R-:W-:Y:S01]  /*c640*/  FMUL.FTZ R0, R0, c[0x0][0x2d0] ;  /* 0x0000b40000007a20 */ /* 0x000fe20000410000 */
[----:B--2---:R-:W-:Y:S01]  /*c650*/  FMNMX.FTZ R181, R181, R184, !PT ;  /* 0x000000b8b5b57209 */ /* 0x004fe20007810000 */
[--C-:B------:R-:W-:Y:S01]  /*c660*/  FFMA.FTZ R4, R4, c[0x0][0x2d0], -R214.reuse ;  /* 0x0000b40004047a23 */ /* 0x100fe200000108d6 */
[----:B------:R-:W-:Y:S01]  /*c670*/  FMNMX.FTZ R182, R42, R182, !PT ;  /* 0x000000b62ab67209 */ /* 0x000fe20007810000 */
[--C-:B------:R-:W-:Y:S02]  /*c680*/  FFMA.FTZ R5, R5, c[0x0][0x2d0], -R214.reuse ;  /* 0x0000b40005057a23 */ /* 0x100fe400000108d6 */
[----:B------:R-:W1:Y:S01]  /*c690*/  SHFL.BFLY PT, R204, R181, 0x1, 0x1f ;  /* 0x0c201f00b5cc7f89 */ /* 0x000e6200000e0000 */
[----:B------:R-:W-:Y:S01]  /*c6a0*/  FMNMX.FTZ R182, R43, R182, !PT ;  /* 0x000000b62bb67209 */ /* 0x000fe20007810000 */
[----:B------:R2:W-:Y:S01]  /*c6b0*/  MUFU.EX2 R219, R4 ;  /* 0x0000000400db7308 */ /* 0x0005e20000000800 */
[----:B----4-:R-:W-:Y:S01]  /*c6c0*/  FMNMX.FTZ R184, R180, R183, !PT ;  /* 0x000000b7b4b87209 */ /* 0x010fe20007810000 */
[--C-:B------:R-:W-:Y:S01]  /*c6d0*/  FFMA.FTZ R17, R17, c[0x0][0x2d0], -R214.reuse ;  /* 0x0000b40011117a23 */ /* 0x100fe200000108d6 */
[----:B------:R-:W-:Y:S01]  /*c6e0*/  FMNMX.FTZ R182, R46, R182, !PT ;  /* 0x000000b62eb67209 */ /* 0x000fe20007810000 */
[--C-:B------:R-:W-:Y:S02]  /*c6f0*/  FFMA.FTZ R16, R16, c[0x0][0x2d0], -R214.reuse ;  /* 0x0000b40010107a23 */ /* 0x100fe400000108d6 */
[----:B------:R-:W-:Y:S02]  /*c700*/  FMUL.FTZ R213, R184, c[0x0][0x2d0] ;  /* 0x0000b400b8d57a20 */ /* 0x000fe40000410000 */
[--C-:B------:R-:W-:Y:S02]  /*c710*/  FFMA.FTZ R20, R20, c[0x0][0x2d0], -R214.reuse ;  /* 0x0000b40014147a23 */ /* 0x100fe400000108d6 */
[----:B------:R4:W4:Y:S01]  /*c720*/  MUFU.EX2 R180, R0 ;  /* 0x0000000000b47308 */ /* 0x0009220000000800 */
[--C-:B------:R-:W-:Y:S02]  /*c730*/  FFMA.FTZ R7, R7, c[0x0][0x2d0], -R213.reuse ;  /* 0x0000b40007077a23 */ /* 0x100fe400000108d5 */
[--C-:B------:R-:W-:Y:S02]  /*c740*/  FFMA.FTZ R6, R6, c[0x0][0x2d0], -R213.reuse ;  /* 0x0000b40006067a23 */ /* 0x100fe400000108d5 */
[--C-:B------:R-:W-:Y:S02]  /*c750*/  FFMA.FTZ R18, R18, c[0x0][0x2d0], -R213.reuse ;  /* 0x0000b40012127a23 */ /* 0x100fe400000108d5 */
[--C-:B------:R-:W-:Y:S02]  /*c760*/  FFMA.FTZ R19, R19, c[0x0][0x2d0], -R213.reuse ;  /* 0x0000b40013137a23 */ /* 0x100fe400000108d5 */
[--C-:B------:R-:W-:Y:S01]  /*c770*/  FFMA.FTZ R21, R21, c[0x0][0x2d0], -R214.reuse ;  /* 0x0000b40015157a23 */ /* 0x100fe200000108d6 */
[----:B------:R-:W-:Y:S01]  /*c780*/  MUFU.EX2 R251, R5 ;  /* 0x0000000500fb7308 */ /* 0x000fe20000000800 */
[--C-:B------:R-:W-:Y:S01]  /*c790*/  FFMA.FTZ R22, R22, c[0x0][0x2d0], -R213.reuse ;  /* 0x0000b40016167a23 */ /* 0x100fe200000108d5 */
[----:B-1----:R-:W-:Y:S01]  /*c7a0*/  FMNMX.FTZ R183, R181, R204, !PT ;  /* 0x000000ccb5b77209 */ /* 0x002fe20007810000 */
[----:B------:R-:W-:Y:S01]  /*c7b0*/  FFMA.FTZ R23, R23, c[0x0][0x2d0], -R213 ;  /* 0x0000b40017177a23 */ /* 0x000fe200000108d5 */
[----:B--2---:R-:W-:Y:S01]  /*c7c0*/  @P1 SHF.R.S32.HI R4, RZ, 0x1f, R249 ;  /* 0x0000001fff041819 */ /* 0x004fe200000114f9 */
[--C-:B------:R-:W-:Y:S02]  /*c7d0*/  FFMA.FTZ R32, R32, c[0x0][0x2d0], -R214.reuse ;  /* 0x0000b40020207a23 */ /* 0x100fe400000108d6 */
[----:B------:R-:W-:Y:S02]  /*c7e0*/  FMUL.FTZ R212, R183, c[0x0][0x2d0] ;  /* 0x0000b400b7d47a20 */ /* 0x000fe40000410000 */
[----:B------:R-:W-:Y:S01]  /*c7f0*/  FFMA.FTZ R33, R33, c[0x0][0x2d0], -R214 ;  /* 0x0000b40021217a23 */ /* 0x000fe200000108d6 */
[----:B------:R1:W-:Y:S01]  /*c800*/  MUFU.EX2 R225, R17 ;  /* 0x0000001100e17308 */ /* 0x0003e20000000800 */
[--C-:B------:R-:W-:Y:S02]  /*c810*/  FFMA.FTZ R8, R8, c[0x0][0x2d0], -R212.reuse ;  /* 0x0000b40008087a23 */ /* 0x100fe400000108d4 */
[----:B------:R-:W-:Y:S02]  /*c820*/  FFMA.FTZ R12, R12, c[0x0][0x2d0], -R212 ;  /* 0x0000b4000c0c7a23 */ /* 0x000fe400000108d4 */
[----:B----4-:R-:W-:Y:S01]  /*c830*/  FADD.FTZ R0, -R184, R2 ;  /* 0x00000002b8007221 */ /* 0x010fe20000010100 */
[----:B------:R-:W-:Y:S01]  /*c840*/  FMNMX.FTZ R2, R47, R182, !PT ;  /* 0x000000b62f027209 */ /* 0x000fe20007810000 */
[--C-:B------:R-:W-:Y:S02]  /*c850*/  FFMA.FTZ R13, R13, c[0x0][0x2d0], -R212.reuse ;  /* 0x0000b4000d0d7a23 */ /* 0x100fe400000108d4 */
[----:B------:R-:W-:Y:S01]  /*c860*/  FMUL.FTZ R0, R0, c[0x0][0x2d0] ;  /* 0x0000b40000007a20 */ /* 0x000fe20000410000 */
[----:B------:R-:W-:Y:S01]  /*c870*/  FMNMX.FTZ R2, R58, R2, !PT ;  /* 0x000000023a027209 */ /* 0x000fe20007810000 */
[----:B------:R-:W-:Y:S01]  /*c880*/  MUFU.EX2 R187, R6 ;  /* 0x0000000600bb7308 */ /* 0x000fe20000000800 */
[C---:B------:R-:W-:Y:S02]  /*c890*/  FMUL.FTZ R132, R180.reuse, R132 ;  /* 0x00000084b4847220 */ /* 0x040fe40000410000 */
[C---:B------:R-:W-:Y:S02]  /*c8a0*/  FMUL.FTZ R133, R180.reuse, R133 ;  /* 0x00000085b4857220 */ /* 0x040fe40000410000 */
[C---:B------:R-:W-:Y:S02]  /*c8b0*/  FMUL.FTZ R144, R180.reuse, R144 ;  /* 0x00000090b4907220 */ /* 0x040fe40000410000 */
[C---:B------:R-:W-:Y:S02]  /*c8c0*/  FMUL.FTZ R145, R180.reuse, R145 ;  /* 0x00000091b4917220 */ /* 0x040fe40000410000 */
[C---:B------:R-:W-:Y:S01]  /*c8d0*/  FMUL.FTZ R148, R180.reuse, R148 ;  /* 0x00000094b4947220 */ /* 0x040fe20000410000 */
[----:B------:R2:W4:Y:S01]  /*c8e0*/  MUFU.EX2 R181, R0 ;  /* 0x0000000000b57308 */ /* 0x0005220000000800 */
[----:B------:R-:W-:Y:S02]  /*c8f0*/  FMUL.FTZ R149, R180, R149 ;  /* 0x00000095b4957220 */ /* 0x000fe40000410000 */
[--C-:B-1----:R-:W-:Y:S02]  /*c900*/  FFMA.FTZ R17, R9, c[0x0][0x2d0], -R212.reuse ;  /* 0x0000b40009117a23 */ /* 0x102fe400000108d4 */
[--C-:B------:R-:W-:Y:S02]  /*c910*/  FFMA.FTZ R34, R34, c[0x0][0x2d0], -R213.reuse ;  /* 0x0000b40022227a23 */ /* 0x100fe400000108d5 */
[--C-:B------:R-:W-:Y:S02]  /*c920*/  FFMA.FTZ R35, R35, c[0x0][0x2d0], -R213.reuse ;  /* 0x0000b40023237a23 */ /* 0x100fe400000108d5 */
[--C-:B------:R-:W-:Y:S01]  /*c930*/  FFMA.FTZ R24, R24, c[0x0][0x2d0], -R212.reuse ;  /* 0x0000b40018187a23 */ /* 0x100fe200000108d4 */
[----:B------:R-:W-:Y:S01]  /*c940*/  MUFU.EX2 R224, R7 ;  /* 0x0000000700e07308 */ /* 0x000fe20000000800 */
[----:B------:R-:W-:Y:S02]  /*c950*/  FFMA.FTZ R25, R25, c[0x0][0x2d0], -R212 ;  /* 0x0000b40019197a23 */ /* 0x000fe400000108d4 */
[--C-:B------:R-:W-:Y:S02]  /*c960*/  FFMA.FTZ R48, R48, c[0x0][0x2d0], -R214.reuse ;  /* 0x0000b40030307a23 */ /* 0x100fe400000108d6 */
[--C-:B------:R-:W-:Y:S02]  /*c970*/  FFMA.FTZ R36, R36, c[0x0][0x2d0], -R214.reuse ;  /* 0x0000b40024247a23 */ /* 0x100fe400000108d6 */
[----:B------:R-:W-:Y:S02]  /*c980*/  FFMA.FTZ R37, R37, c[0x0][0x2d0], -R214 ;  /* 0x0000b40025257a23 */ /* 0x000fe400000108d6 */
[--C-:B------:R-:W-:Y:S01]  /*c990*/  FFMA.FTZ R38, R38, c[0x0][0x2d0], -R213.reuse ;  /* 0x0000b40026267a23 */ /* 0x100fe200000108d5 */
[----:B------:R-:W-:Y:S01]  /*c9a0*/  MUFU.EX2 R246, R16 ;  /* 0x0000001000f67308 */ /* 0x000fe20000000800 */
[----:B------:R-:W-:Y:S02]  /*c9b0*/  FFMA.FTZ R39, R39, c[0x0][0x2d0], -R213 ;  /* 0x0000b40027277a23 */ /* 0x000fe400000108d5 */
[----:B------:R-:W-:Y:S01]  /*c9c0*/  FFMA.FTZ R45, R45, c[0x0][0x2d0], -R212 ;  /* 0x0000b4002d2d7a23 */ /* 0x000fe200000108d4 */
[----:B--2---:R-:W-:Y:S01]  /*c9d0*/  FMNMX.FTZ R0, R59, R2, !PT ;  /* 0x000000023b007209 */ /* 0x004fe20007810000 */
[----:B------:R-:W-:Y:S02]  /*c9e0*/  FADD.FTZ R2, -R183, R3 ;  /* 0x00000003b7027221 */ /* 0x000fe40000010100 */
[C---:B----4-:R-:W-:Y:S01]  /*c9f0*/  FMUL.FTZ R134, R181.reuse, R134 ;  /* 0x00000086b5867220 */ /* 0x050fe20000410000 */
[----:B------:R-:W-:Y:S01]  /*ca00*/  FMNMX.FTZ R0, R62, R0, !PT ;  /* 0x000000003e007209 */ /* 0x000fe20007810000 */
[----:B------:R-:W-:Y:S01]  /*ca10*/  FMUL.FTZ R2, R2, c[0x0][0x2d0] ;  /* 0x0000b40002027a20 */ /* 0x000fe20000410000 */
[----:B------:R-:W-:Y:S01]  /*ca20*/  MUFU.EX2 R245, R17 ;  /* 0x0000001100f57308 */ /* 0x000fe20000000800 */
[----:B------:R-:W-:Y:S01]  /*ca30*/  FMUL.FTZ R135, R181, R135 ;  /* 0x00000087b5877220 */ /* 0x000fe20000410000 */
[----:B------:R-:W-:Y:S01]  /*ca40*/  FMNMX.FTZ R0, R63, R0, !PT ;  /* 0x000000003f007209 */ /* 0x000fe20007810000 */
[C---:B------:R-:W-:Y:S02]  /*ca50*/  FMUL.FTZ R146, R181.reuse, R146 ;  /* 0x00000092b5927220 */ /* 0x040fe40000410000 */
[C---:B------:R-:W-:Y:S02]  /*ca60*/  FMUL.FTZ R147, R181.reuse, R147 ;  /* 0x00000093b5937220 */ /* 0x040fe40000410000 */
[C---:B------:R-:W-:Y:S02]  /*ca70*/  FMUL.FTZ R150, R181.reuse, R150 ;  /* 0x00000096b5967220 */ /* 0x040fe40000410000 */
[C---:B------:R-:W-:Y:S01]  /*ca80*/  FMUL.FTZ R151, R181.reuse, R151 ;  /* 0x00000097b5977220 */ /* 0x040fe20000410000 */
[----:B------:R1:W2:Y:S01]  /*ca90*/  MUFU.EX2 R3, R2 ;  /* 0x0000000200037308 */ /* 0x0002a20000000800 */
        /* <DEDUP_REMOVED lines=8> */
[C---:B------:R-:W-:Y:S02]  /*cb20*/  FMUL.FTZ R167, R181.reuse, R167 ;  /* 0x000000a7b5a77220 */ /* 0x040fe40000410000 */
[C---:B------:R-:W-:Y:S02]  /*cb30*/  FMUL.FTZ R176, R180.reuse, R176 ;  /* 0x000000b0b4b07220 */ /* 0x040fe40000410000 */
[----:B------:R-:W-:Y:S01]  /*cb40*/  FMUL.FTZ R177, R180, R177 ;  /* 0x000000b1b4b17220 */ /* 0x000fe20000410000 */
[----:B------:R4:W-:Y:S01]  /*cb50*/  MUFU.EX2 R247, R18 ;  /* 0x0000001200f77308 */ /* 0x0009e20000000800 */
[C---:B------:R-:W-:Y:S02]  /*cb60*/  FMUL.FTZ R178, R181.reuse, R178 ;  /* 0x000000b2b5b27220 */ /* 0x040fe40000410000 */
[----:B------:R-:W-:Y:S01]  /*cb70*/  FMUL.FTZ R179, R181, R179 ;  /* 0x000000b3b5b37220 */ /* 0x000fe20000410000 */
[----:B-1----:R-:W1:Y:S01]  /*cb80*/  SHFL.BFLY PT, R2, R0, 0x2, 0x1f ;  /* 0x0c401f0000027f89 */ /* 0x002e6200000e0000 */
[C---:B--2---:R-:W-:Y:S02]  /*cb90*/  FMUL.FTZ R136, R3.reuse, R136 ;  /* 0x0000008803887220 */ /* 0x044fe40000410000 */
[C---:B------:R-:W-:Y:S02]  /*cba0*/  FMUL.FTZ R137, R3.reuse, R137 ;  /* 0x0000008903897220 */ /* 0x040fe40000410000 */
        /* <DEDUP_REMOVED lines=10> */
[----:B----4-:R-:W-:Y:S02]  /*cc50*/  FMUL.FTZ R18, R181, R202 ;  /* 0x000000cab5127220 */ /* 0x010fe40000410000 */
[C---:B------:R-:W-:Y:S01]  /*cc60*/  FMUL.FTZ R172, R3.reuse, R172 ;  /* 0x000000ac03ac7220 */ /* 0x040fe20000410000 */
[----:B-1----:R-:W-:Y:S01]  /*cc70*/  FMNMX.FTZ R0, R0, R2, !PT ;  /* 0x0000000200007209 */ /* 0x002fe20007810000 */
[----:B------:R-:W-:Y:S01]  /*cc80*/  FMUL.FTZ R173, R3, R173 ;  /* 0x000000ad03ad7220 */ /* 0x000fe20000410000 */
[----:B------:R-:W-:Y:S01]  /*cc90*/  MUFU.EX2 R221, R21 ;  /* 0x0000001500dd7308 */ /* 0x000fe20000000800 */
[C---:B------:R-:W-:Y:S02]  /*cca0*/  FMUL.FTZ R68, R180.reuse, R68 ;  /* 0x00000044b4447220 */ /* 0x040fe40000410000 */
[----:B------:R-:W1:Y:S01]  /*ccb0*/  SHFL.BFLY PT, R2, R0, 0x1, 0x1f ;  /* 0x0c201f0000027f89 */ /* 0x000e6200000e0000 */
[C---:B--2---:R-:W-:Y:S02]  /*ccc0*/  FMUL.FTZ R19, R181.reuse, R203 ;  /* 0x000000cbb5137220 */ /* 0x044fe40000410000 */
[C---:B------:R-:W-:Y:S02]  /*ccd0*/  FMUL.FTZ R69, R180.reuse, R69 ;  /* 0x00000045b4457220 */ /* 0x040fe40000410000 */
[C---:B------:R-:W-:Y:S02]  /*cce0*/  FMUL.FTZ R70, R181.reuse, R70 ;  /* 0x00000046b5467220 */ /* 0x040fe40000410000 */
[----:B------:R-:W-:Y:S01]  /*ccf0*/  MUFU.EX2 R220, R22 ;  /* 0x0000001600dc7308 */ /* 0x000fe20000000800 */
[----:B------:R-:W-:Y:S02]  /*cd00*/  FMUL.FTZ R71, R181, R71 ;  /* 0x00000047b5477220 */ /* 0x000fe40000410000 */
[C---:B------:R-:W-:Y:S02]  /*cd10*/  FMUL.FTZ R72, R3.reuse, R72 ;  /* 0x0000004803487220 */ /* 0x040fe40000410000 */
[C---:B------:R-:W-:Y:S02]  /*cd20*/  FMUL.FTZ R73, R3.reuse, R73 ;  /* 0x0000004903497220 */ /* 0x040fe40000410000 */
[C---:B------:R-:W-:Y:S02]  /*cd30*/  FMUL.FTZ R76, R3.reuse, R76 ;  /* 0x0000004c034c7220 */ /* 0x040fe40000410000 */
[----:B------:R-:W-:Y:S01]  /*cd40*/  FMUL.FTZ R77, R3, R77 ;  /* 0x0000004d034d7220 */ /* 0x000fe20000410000 */
[----:B------:R-:W-:Y:S01]  /*cd50*/  MUFU.EX2 R226, R39 ;  /* 0x0000002700e27308 */ /* 0x000fe20000000800 */
[C---:B------:R-:W-:Y:S02]  /*cd60*/  FMUL.FTZ R80, R180.reuse, R80 ;  /* 0x00000050b4507220 */ /* 0x040fe40000410000 */
[----:B------:R-:W-:Y:S02]  /*cd70*/  FMUL.FTZ R81, R180, R81 ;  /* 0x00000051b4517220 */ /* 0x000fe40000410000 */
[----:B------:R-:W-:Y:S01]  /*cd80*/  FMUL.FTZ R82, R181, R82 ;  /* 0x00000052b5527220 */ /* 0x000fe20000410000 */
[----:B-1----:R-:W-:Y:S01]  /*cd90*/  FMNMX.FTZ R182, R0, R2, !PT ;  /* 0x0000000200b67209 */ /* 0x002fe20007810000 */
[----:B------:R-:W-:Y:S02]  /*cda0*/  @P1 IMAD R2, R4, c[0x0][0x1e0], RZ ;  /* 0x0000780004021a24 */ /* 0x000fe400078e02ff */
[C---:B------:R-:W-:Y:S04]  /*cdb0*/  @P1 IMAD.WIDE.U32 R4, R249.reuse, c[0x0][0x1e0], RZ ;  /* 0x00007800f9041a25 */ /* 0x040fe800078e00ff */
[----:B------:R-:W-:Y:S01]  /*cdc0*/  @P1 IMAD R2, R249, c[0x0][0x1e4], R2 ;  /* 0x00007900f9021a24 */ /* 0x000fe200078e0202 */
[----:B------:R-:W-:Y:S01]  /*cdd0*/  @P1 SHF.L.U32 R7, R4, 0x6, RZ ;  /* 0x0000000604071819 */ /* 0x000fe200000006ff */
[----:B------:R-:W-:Y:S02]  /*cde0*/  FADD.FTZ R0, -R182, R186 ;  /* 0x000000bab6007221 */ /* 0x000fe40000010100 */
[----:B------:R1:W-:Y:S01]  /*cdf0*/  MUFU.EX2 R186, R13 ;  /* 0x0000000d00ba7308 */ /* 0x0003e20000000800 */
[----:B------:R-:W-:Y:S01]  /*ce00*/  @P1 IADD3 R6, R5, R2, RZ ;  /* 0x0000000205061210 */ /* 0x000fe20007ffe0ff */
[----:B------:R-:W-:Y:S01]  /*ce10*/  FMUL.FTZ R0, R0, c[0x0][0x2d0] ;  /* 0x0000b40000007a20 */ /* 0x000fe20000410000 */
[----:B---3--:R-:W-:Y:S01]  /*ce20*/  @P1 IADD3 R2, P3, R7, R208, RZ ;  /* 0x000000d007021210 */ /* 0x008fe20007f7e0ff */
[----:B------:R-:W-:Y:S01]  /*ce30*/  FMUL.FTZ R83, R181, R83 ;  /* 0x00000053b5537220 */ /* 0x000fe20000410000 */
[----:B------:R-:W-:Y:S01]  /*ce40*/  @P1 SHF.L.U64.HI R6, R4, 0x6, R6 ;  /* 0x0000000604061819 */ /* 0x000fe20000010206 */
[----:B------:R-:W-:Y:S01]  /*ce50*/  FMUL.FTZ R84, R180, R84 ;  /* 0x00000054b4547220 */ /* 0x000fe20000410000 */
[----:B------:R-:W-:Y:S01]  /*ce60*/  @P1 LEA R4, P2, R2, c[0x0][0x1c8], 0x1 ;  /* 0x0000720002041a11 */ /* 0x000fe200078408ff */
[----:B------:R-:W-:Y:S01]  /*ce70*/  FMUL.FTZ R85, R180, R85 ;  /* 0x00000055b4557220 */ /* 0x000fe20000410000 */
[----:B------:R-:W-:Y:S01]  /*ce80*/  @P1 IADD3.X R5, R6, R239, RZ, P3, !PT ;  /* 0x000000ef06051210 */ /* 0x000fe20001ffe4ff */
[----:B------:R-:W2:Y:S01]  /*ce90*/  MUFU.EX2 R0, R0 ;  /* 0x0000000000007308 */ /* 0x000ea20000000800 */
[----:B------:R-:W-:Y:S01]  /*cea0*/  @P1 IADD3 R7, P4, P3, R7, 0x40, R208 ;  /* 0x0000004007071810 */ /* 0x000fe20007b9e0d0 */
[C---:B------:R-:W-:Y:S01]  /*ceb0*/  FMUL.FTZ R86, R181.reuse, R86 ;  /* 0x00000056b5567220 */ /* 0x040fe20000410000 */
[----:B------:R-:W-:Y:S01]  /*cec0*/  @P1 LEA.HI.X R5, R2, c[0x0][0x1cc], R5, 0x1, P2 ;  /* 0x0000730002051a11 */ /* 0x000fe200010f0c05 */
[----:B------:R-:W-:Y:S01]  /*ced0*/  FMUL.FTZ R87, R181, R87 ;  /* 0x00000057b5577220 */ /* 0x000fe20000410000 */
[----:B------:R-:W-:Y:S01]  /*cee0*/  @P1 LEA R16, P2, R7, c[0x0][0x1c8], 0x1 ;  /* 0x0000720007101a11 */ /* 0x000fe200078408ff */
[----:B------:R-:W-:Y:S01]  /*cef0*/  FMUL.FTZ R88, R3, R88 ;  /* 0x0000005803587220 */ /* 0x000fe20000410000 */
[----:B------:R-:W-:Y:S01]  /*cf00*/  @P1 IADD3.X R6, R6, RZ, R239, P4, P3 ;  /* 0x000000ff06061210 */ /* 0x000fe200027e64ef */
[----:B------:R3:W-:Y:S01]  /*cf10*/  @P1 LDGSTS.E.BYPASS.LTC128B.128 [R248+0x4100], [R4.64], !P0 ;  /* 0x0410000004f81fae */ /* 0x0007e2000c101d46 */
[----:B------:R-:W-:Y:S01]  /*cf20*/  @P1 MOV R2, c[0x0][0x1e0] ;  /* 0x0000780000021a02 */ /* 0x000fe20000000f00 */
[----:B------:R4:W3:Y:S01]  /*cf30*/  MUFU.EX2 R239, R12 ;  /* 0x0000000c00ef7308 */ /* 0x0008e20000000800 */
[----:B------:R-:W-:Y:S01]  /*cf40*/  @P1 LEA.HI.X R17, R7, c[0x0][0x1cc], R6, 0x1, P2 ;  /* 0x0000730007111a11 */ /* 0x000fe200010f0c06 */
[C---:B------:R-:W-:Y:S01]  /*cf50*/  FMUL.FTZ R89, R3.reuse, R89 ;  /* 0x0000005903597220 */ /* 0x040fe20000410000 */
[C---:B------:R-:W-:Y:S01]  /*cf60*/  @P1 SHF.L.U32 R8, R2.reuse, 0x5, RZ ;  /* 0x0000000502081819 */ /* 0x040fe200000006ff */
[----:B-1----:R-:W-:Y:S01]  /*cf70*/  FMUL.FTZ R13, R3, R197 ;  /* 0x000000c5030d7220 */ /* 0x002fe20000410000 */
[----:B------:R-:W-:Y:S01]  /*cf80*/  @P1 SHF.L.U64.HI R9, R2, R250, c[0x0][0x1e4] ;  /* 0x0000790002091619 */ /* 0x000fe200000102fa */
[----:B------:R1:W-:Y:S01]  /*cf90*/  @P1 LDGSTS.E.BYPASS.LTC128B.128 [R248+0x6100], [R16.64], !P6 ;  /* 0x0610000010f81fae */ /* 0x0003e2000f101d46 */
[----:B------:R-:W-:Y:S01]  /*cfa0*/  @P1 IADD3 R6, P2, R4, R8, RZ ;  /* 0x0000000804061210 */ /* 0x000fe20007f5e0ff */
[----:B------:R-:W-:Y:S02]  /*cfb0*/  FMUL.FTZ R2, R182, c[0x0][0x2d0] ;  /* 0x0000b400b6027a20 */ /* 0x000fe40000410000 */
[----:B------:R-:W-:Y:S01]  /*cfc0*/  MUFU.EX2 R250, R37 ;  /* 0x0000002500fa7308 */ /* 0x000fe20000000800 */
[----:B------:R-:W-:Y:S01]  /*cfd0*/  @P1 IADD3.X R7, R5, R9, RZ, P2, !PT ;  /* 0x0000000905071210 */ /* 0x000fe200017fe4ff */
[--C-:B------:R-:W-:Y:S02]  /*cfe0*/  FFMA.FTZ R14, R14, c[0x0][0x2d0], -R2.reuse ;  /* 0x0000b4000e0e7a23 */ /* 0x100fe40000010802 */
[--C-:B------:R-:W-:Y:S02]  /*cff0*/  FFMA.FTZ R15, R15, c[0x0][0x2d0], -R2.reuse ;  /* 0x0000b4000f0f7a23 */ /* 0x100fe40000010802 */
[----:B------:R1:W-:Y:S01]  /*d000*/  @P1 LDGSTS.E.BYPASS.LTC128B.128 [R248+0x4900], [R6.64], !P0 ;  /* 0x0490000006f81fae */ /* 0x0003e2000c101d46 */
[--C-:B------:R-:W-:Y:S02]  /*d010*/  FFMA.FTZ R10, R10, c[0x0][0x2d0], -R2.reuse ;  /* 0x0000b4000a0a7a23 */ /* 0x100fe40000010802 */
[--C-:B------:R-:W-:Y:S01]  /*d020*/  FFMA.FTZ R11, R11, c[0x0][0x2d0], -R2.reuse ;  /* 0x0000b4000b0b7a23 */ /* 0x100fe20000010802 */
[----:B------:R1:W-:Y:S01]  /*d030*/  MUFU.EX2 R217, R14 ;  /* 0x0000000e00d97308 */ /* 0x0003e20000000800 */
[C---:B--2---:R-:W-:Y:S02]  /*d040*/  FMUL.FTZ R138, R0.reuse, R138 ;  /* 0x0000008a008a7220 */ /* 0x044fe40000410000 */
[----:B------:R-:W-:Y:S01]  /*d050*/  FMUL.FTZ R139, R0, R139 ;  /* 0x0000008b008b7220 */ /* 0x000fe20000410000 */
[----:B------:R2:W-:Y:S01]  /*d060*/  @P1 LDGSTS.E.BYPASS.LTC128B.128 [R248+0x6900], [R6.64+0x80], !P6 ;  /* 0x0690008006f81fae */ /* 0x0005e2000f101d46 */
[----:B---3--:R-:W-:Y:S01]  /*d070*/  @P1 IADD3 R4, P3, R6, R8, RZ ;  /* 0x0000000806041210 */ /* 0x008fe20007f7e0ff */
[----:B----4-:R-:W-:Y:S02]  /*d080*/  FMUL.FTZ R12, R3, R196 ;  /* 0x000000c4030c7220 */ /* 0x010fe40000410000 */
[----:B------:R-:W-:Y:S01]  /*d090*/  FMUL.FTZ R142, R0, R142 ;  /* 0x0000008e008e7220 */ /* 0x000fe20000410000 */
[----:B------:R-:W-:Y:S01]  /*d0a0*/  @P1 IADD3.X R5, R7, R9, RZ, P3, !PT ;  /* 0x0000000907051210 */ /* 0x000fe20001ffe4ff */
[----:B------:R3:W-:Y:S01]  /*d0b0*/  MUFU.EX2 R215, R10 ;  /* 0x0000000a00d77308 */ /* 0x0007e20000000800 */
[----:B------:R-:W-:Y:S01]  /*d0c0*/  @P1 IADD3 R8, P2, R4, R8, RZ ;  /* 0x0000000804081210 */ /* 0x000fe20007f5e0ff */
[----:B------:R-:W-:Y:S02]  /*d0d0*/  FMUL.FTZ R143, R0, R143 ;  /* 0x0000008f008f7220 */ /* 0x000fe40000410000 */
[----:B------:R4:W-:Y:S01]  /*d0e0*/  @P1 LDGSTS.E.BYPASS.LTC128B.128 [R248+0x5100], [R4.64], !P0 ;  /* 0x0510000004f81fae */ /* 0x0009e2000c101d46 */
[----:B------:R-:W-:Y:S01]  /*d0f0*/  @P1 IADD3.X R9, R5, R9, RZ, P2, !PT ;  /* 0x0000000905091210 */ /* 0x000fe200017fe4ff */
[C---:B-1----:R-:W-:Y:S02]  /*d100*/  FMUL.FTZ R16, R180.reuse, R200 ;  /* 0x000000c8b4107220 */ /* 0x042fe40000410000 */
[----:B------:R-:W-:Y:S02]  /*d110*/  FMUL.FTZ R17, R180, R201 ;  /* 0x000000c9b4117220 */ /* 0x000fe40000410000 */
[----:B------:R1:W1:Y:S01]  /*d120*/  MUFU.EX2 R218, R15 ;  /* 0x0000000f00da7308 */ /* 0x0002620000000800 */
[C---:B------:R-:W-:Y:S01]  /*d130*/  FMUL.FTZ R154, R0.reuse, R154 ;  /* 0x0000009a009a7220 */ /* 0x040fe20000410000 */
[----:B------:R4:W-:Y:S01]  /*d140*/  @P1 LDGSTS.E.BYPASS.LTC128B.128 [R248+0x7100], [R4.64+0x80], !P6 ;  /* 0x0710008004f81fae */ /* 0x0009e2000f101d46 */
[C---:B------:R-:W-:Y:S02]  /*d150*/  FMUL.FTZ R155, R0.reuse, R155 ;  /* 0x0000009b009b7220 */ /* 0x040fe40000410000 */
[C---:B------:R-:W-:Y:S02]  /*d160*/  FMUL.FTZ R14, R0.reuse, R198 ;  /* 0x000000c6000e7220 */ /* 0x040fe40000410000 */
[C---:B------:R-:W-:Y:S02]  /*d170*/  FMUL.FTZ R158, R0.reuse, R158 ;  /* 0x0000009e009e7220 */ /* 0x040fe40000410000 */
[C---:B------:R-:W-:Y:S01]  /*d180*/  FMUL.FTZ R159, R0.reuse, R159 ;  /* 0x0000009f009f7220 */ /* 0x040fe20000410000 */
[----:B------:R4:W-:Y:S01]  /*d190*/  @P1 LDGSTS.E.BYPASS.LTC128B.128 [R248+0x5900], [R8.64], !P0 ;  /* 0x0590000008f81fae */ /* 0x0009e2000c101d46 */
[----:B------:R4:W4:Y:S01]  /*d1a0*/  MUFU.EX2 R216, R11 ;  /* 0x0000000b00d87308 */ /* 0x0009220000000800 */
[----:B--2---:R-:W-:Y:S01]  /*d1b0*/  FMUL.FTZ R6, R181, R194 ;  /* 0x000000c2b5067220 */ /* 0x004fe20000410000 */
[----:B------:R-:W-:Y:S01]  /*d1c0*/  F2FP.PACK_AB R194, R225, R246 ;  /* 0x000000f6e1c2723e */ /* 0x000fe200000000ff */
[----:B------:R-:W-:Y:S01]  /*d1d0*/  FMUL.FTZ R7, R181, R195 ;  /* 0x000000c3b5077220 */ /* 0x000fe20000410000 */
[----:B------:R-:W-:Y:S01]  /*d1e0*/  F2FP.PACK_AB R195, R227, R247 ;  /* 0x000000f7e3c3723e */ /* 0x000fe200000000ff */
[----:B---3--:R-:W-:Y:S01]  /*d1f0*/  FMUL.FTZ R10, R0, R190 ;  /* 0x000000be000a7220 */ /* 0x008fe20000410000 */
[----:B------:R-:W-:Y:S01]  /*d200*/  F2FP.PACK_AB R190, R186, R239 ;  /* 0x000000efbabe723e */ /* 0x000fe200000000ff */
[----:B------:R2:W-:Y:S01]  /*d210*/  @P1 LDGSTS.E.BYPASS.LTC128B.128 [R248+0x7900], [R8.64+0x80], !P6 ;  /* 0x0790008008f81fae */ /* 0x0005e2000f101d46 */
[--C-:B------:R-:W-:Y:S02]  /*d220*/  FFMA.FTZ R26, R26, c[0x0][0x2d0], -R2.reuse ;  /* 0x0000b4001a1a7a23 */ /* 0x100fe40000010802 */
[--C-:B------:R-:W-:Y:S02]  /*d230*/  FFMA.FTZ R27, R27, c[0x0][0x2d0], -R2.reuse ;  /* 0x0000b4001b1b7a23 */ /* 0x100fe40000010802 */
[--C-:B------:R-:W-:Y:S02]  /*d240*/  FFMA.FTZ R42, R42, c[0x0][0x2d0], -R2.reuse ;  /* 0x0000b4002a2a7a23 */ /* 0x100fe40000010802 */
[----:B-1----:R-:W-:Y:S01]  /*d250*/  FMUL.FTZ R15, R0, R199 ;  /* 0x000000c7000f7220 */ /* 0x002fe20000410000 */
[----:B------:R-:W1:Y:S01]  /*d260*/  LDSM.16.MT88.4 R204, [R229] ;  /* 0x00000000e5cc783b */ /* 0x000e620000004200 */
[--C-:B------:R-:W-:Y:S02]  /*d270*/  FFMA.FTZ R46, R46, c[0x0][0x2d0], -R2.reuse ;  /* 0x0000b4002e2e7a23 */ /* 0x100fe40000010802 */
[C---:B----4-:R-:W-:Y:S01]  /*d280*/  FMUL.FTZ R4, R180.reuse, R192 ;  /* 0x000000c0b4047220 */ /* 0x050fe20000410000 */
[----:B------:R-:W-:Y:S01]  /*d290*/  F2FP.PACK_AB R192, R251, R219 ;  /* 0x000000dbfbc0723e */ /* 0x000fe200000000ff */
[----:B------:R-:W-:Y:S01]  /*d2a0*/  FMUL.FTZ R5, R180, R193 ;  /* 0x000000c1b4057220 */ /* 0x000fe20000410000 */
[----:B------:R-:W-:Y:S01]  /*d2b0*/  F2FP.PACK_AB R193, R224, R187 ;  /* 0x000000bbe0c1723e */ /* 0x000fe200000000ff */
[----:B------:R-:W-:Y:S01]  /*d2c0*/  FFMA.FTZ R47, R47, c[0x0][0x2d0], -R2 ;  /* 0x0000b4002f2f7a23 */ /* 0x000fe20000010802 */
[----:B------:R-:W3:Y:S01]  /*d2d0*/  LDSM.16.MT88.4 R208, [R230] ;  /* 0x00000000e6d0783b */ /* 0x000ee20000004200 */
[----:B------:R-:W-:Y:S01]  /*d2e0*/  FMUL.FTZ R11, R0, R191 ;  /* 0x000000bf000b7220 */ /* 0x000fe20000410000 */
[----:B------:R-:W-:Y:S01]  /*d2f0*/  F2FP.PACK_AB R191, R218, R217 ;  /* 0x000000d9dabf723e */ /* 0x000fe200000000ff */
[C---:B------:R-:W-:Y:S02]  /*d300*/  FMUL.FTZ R170, R0.reuse, R170 ;  /* 0x000000aa00aa7220 */ /* 0x040fe40000410000 */
[C---:B------:R-:W-:Y:S02]  /*d310*/  FMUL.FTZ R171, R0.reuse, R171 ;  /* 0x000000ab00ab7220 */ /* 0x040fe40000410000 */
[C---:B------:R-:W-:Y:S01]  /*d320*/  FMUL.FTZ R174, R0.reuse, R174 ;  /* 0x000000ae00ae7220 */ /* 0x040fe20000410000 */
[----:B------:R-:W4:Y:S01]  /*d330*/  LDSM.16.MT88.4 R196, [R233] ;  /* 0x00000000e9c4783b */ /* 0x000f220000004200 */
[----:B------:R-:W-:Y:S02]  /*d340*/  FMUL.FTZ R175, R0, R175 ;  /* 0x000000af00af7220 */ /* 0x000fe40000410000 */
[----:B--2---:R-:W-:Y:S01]  /*d350*/  FMUL.FTZ R8, R3, R188 ;  /* 0x000000bc03087220 */ /* 0x004fe20000410000 */
[----:B------:R-:W-:Y:S01]  /*d360*/  F2FP.PACK_AB R188, R245, R252 ;  /* 0x000000fcf5bc723e */ /* 0x000fe200000000ff */
[C---:B------:R-:W-:Y:S01]  /*d370*/  FMUL.FTZ R9, R3.reuse, R189 ;  /* 0x000000bd03097220 */ /* 0x040fe20000410000 */
[----:B------:R-:W-:Y:S01]  /*d380*/  F2FP.PACK_AB R189, R216, R215 ;  /* 0x000000d7d8bd723e */ /* 0x000fe200000000ff */
[C---:B------:R-:W-:Y:S01]  /*d390*/  FMUL.FTZ R74, R0.reuse, R74 ;  /* 0x0000004a004a7220 */ /* 0x040fe20000410000 */
[----:B------:R-:W2:Y:S01]  /*d3a0*/  LDSM.16.MT88.4 R200, [R232] ;  /* 0x00000000e8c8783b */ /* 0x000ea20000004200 */
[C---:B------:R-:W-:Y:S02]  /*d3b0*/  FMUL.FTZ R75, R0.reuse, R75 ;  /* 0x0000004b004b7220 */ /* 0x040fe40000410000 */
[C---:B------:R-:W-:Y:S02]  /*d3c0*/  FMUL.FTZ R78, R0.reuse, R78 ;  /* 0x0000004e004e7220 */ /* 0x040fe40000410000 */
[C---:B------:R-:W-:Y:S02]  /*d3d0*/  FMUL.FTZ R79, R0.reuse, R79 ;  /* 0x0000004f004f7220 */ /* 0x040fe40000410000 */
[C---:B------:R-:W-:Y:S01]  /*d3e0*/  FMUL.FTZ R90, R0.reuse, R90 ;  /* 0x0000005a005a7220 */ /* 0x040fe20000410000 */
[----:B------:R-:W0:Y:S01]  /*d3f0*/  LDGDEPBAR ;  /* 0x00000000000079af */ /* 0x000e220000000000 */
[C---:B------:R-:W-:Y:S02]  /*d400*/  FMUL.FTZ R91, R0.reuse, R91 ;  /* 0x0000005b005b7220 */ /* 0x040fe40000410000 */
[C---:B------:R-:W-:Y:S02]  /*d410*/  FMUL.FTZ R92, R3.reuse, R92 ;  /* 0x0000005c035c7220 */ /* 0x040fe40000410000 */
[----:B------:R-:W-:Y:S02]  /*d420*/  FMUL.FTZ R93, R3, R93 ;  /* 0x0000005d035d7220 */ /* 0x000fe40000410000 */
[C---:B------:R-:W-:Y:S01]  /*d430*/  FMUL.FTZ R94, R0.reuse, R94 ;  /* 0x0000005e005e7220 */ /* 0x040fe20000410000 */
[-C--:B-1----:R-:W-:Y:S05]  /*d440*/  HMMA.16816.F32 R4, R192, R204.reuse, R4 ;  /* 0x000000ccc004723c */ /* 0x082fea0000001804 */
[----:B------:R-:W-:Y:S02]  /*d450*/  FMUL.FTZ R95, R0, R95 ;  /* 0x0000005f005f7220 */ /* 0x000fe40000410000 */
[C---:B------:R-:W-:Y:S01]  /*d460*/  FMUL.FTZ R96, R180.reuse, R96 ;  /* 0x00000060b4607220 */ /* 0x040fe20000410000 */
[C---:B------:R-:W-:Y:S01]  /*d470*/  HMMA.16816.F32 R8, R188.reuse, R204, R8 ;  /* 0x000000ccbc08723c */ /* 0x040fe20000001808 */
[----:B------:R-:W1:Y:S03]  /*d480*/  MUFU.EX2 R204, R33 ;  /* 0x0000002100cc7308 */ /* 0x000e660000000800 */
[C---:B------:R-:W-:Y:S02]  /*d490*/  FMUL.FTZ R97, R180.reuse, R97 ;  /* 0x00000061b4617220 */ /* 0x040fe40000410000 */
[C---:B------:R-:W-:Y:S02]  /*d4a0*/  FMUL.FTZ R98, R181.reuse, R98 ;  /* 0x00000062b5627220 */ /* 0x040fe40000410000 */
[-C--:B------:R-:W-:Y:S04]  /*d4b0*/  HMMA.16816.F32 R12, R188, R206.reuse, R12 ;  /* 0x000000cebc0c723c */ /* 0x080fe8000000180c */
[C---:B------:R-:W-:Y:S02]  /*d4c0*/  FMUL.FTZ R99, R181.reuse, R99 ;  /* 0x00000063b5637220 */ /* 0x040fe40000410000 */
[C---:B------:R-:W-:Y:S02]  /*d4d0*/  FMUL.FTZ R100, R180.reuse, R100 ;  /* 0x00000064b4647220 */ /* 0x040fe40000410000 */
[C---:B------:R-:W-:Y:S01]  /*d4e0*/  HMMA.16816.F32 R16, R192.reuse, R206, R16 ;  /* 0x000000cec010723c */ /* 0x040fe20000001810 */
[----:B------:R-:W-:Y:S03]  /*d4f0*/  MUFU.EX2 R207, R26 ;  /* 0x0000001a00cf7308 */ /* 0x000fe60000000800 */
[----:B------:R-:W-:Y:S02]  /*d500*/  FMUL.FTZ R101, R180, R101 ;  /* 0x00000065b4657220 */ /* 0x000fe40000410000 */
[C---:B------:R-:W-:Y:S02]  /*d510*/  FMUL.FTZ R102, R181.reuse, R102 ;  /* 0x00000066b5667220 */ /* 0x040fe40000410000 */
[-C--:B---3--:R-:W-:Y:S03]  /*d520*/  HMMA.16816.F32 R132, R192, R208.reuse, R132 ;  /* 0x000000d0c084723c */ /* 0x088fe60000001884 */
[----:B------:R-:W4:Y:S01]  /*d530*/  MUFU.EX2 R206, R27 ;  /* 0x0000001b00ce7308 */ /* 0x000f220000000800 */
[----:B------:R-:W-:Y:S02]  /*d540*/  FMUL.FTZ R103, R181, R103 ;  /* 0x00000067b5677220 */ /* 0x000fe40000410000 */
[C---:B------:R-:W-:Y:S02]  /*d550*/  FMUL.FTZ R104, R3.reuse, R104 ;  /* 0x0000006803687220 */ /* 0x040fe40000410000 */
[C---:B------:R-:W-:Y:S04]  /*d560*/  HMMA.16816.F32 R136, R188.reuse, R208, R136 ;  /* 0x000000d0bc88723c */ /* 0x040fe80000001888 */
[C---:B------:R-:W-:Y:S01]  /*d570*/  FMUL.FTZ R105, R3.reuse, R105 ;  /* 0x0000006903697220 */ /* 0x040fe20000410000 */
[----:B------:R-:W-:Y:S01]  /*d580*/  MUFU.EX2 R208, R32 ;  /* 0x0000002000d07308 */ /* 0x000fe20000000800 */
[C---:B------:R-:W-:Y:S02]  /*d590*/  FMUL.FTZ R106, R0.reuse, R106 ;  /* 0x0000006a006a7220 */ /* 0x040fe40000410000 */
[-C--:B------:R-:W-:Y:S04]  /*d5a0*/  HMMA.16816.F32 R140, R188, R210.reuse, R140 ;  /* 0x000000d2bc8c723c */ /* 0x080fe8000000188c */
[C---:B------:R-:W-:Y:S02]  /*d5b0*/  FMUL.FTZ R107, R0.reuse, R107 ;  /* 0x0000006b006b7220 */ /* 0x040fe40000410000 */
[C---:B------:R-:W-:Y:S01]  /*d5c0*/  FMUL.FTZ R108, R3.reuse, R108 ;  /* 0x0000006c036c7220 */ /* 0x040fe20000410000 */
[----:B------:R-:W-:Y:S01]  /*d5d0*/  MUFU.EX2 R209, R34 ;  /* 0x0000002200d17308 */ /* 0x000fe20000000800 */
[C---:B------:R-:W-:Y:S04]  /*d5e0*/  HMMA.16816.F32 R144, R192.reuse, R210, R144 ;  /* 0x000000d2c090723c */ /* 0x040fe80000001890 */
[----:B------:R-:W-:Y:S02]  /*d5f0*/  FMUL.FTZ R109, R3, R109 ;  /* 0x0000006d036d7220 */ /* 0x000fe40000410000 */
[C---:B------:R-:W-:Y:S02]  /*d600*/  FMUL.FTZ R110, R0.reuse, R110 ;  /* 0x0000006e006e7220 */ /* 0x040fe40000410000 */
[-C--:B----4-:R-:W-:Y:S01]  /*d610*/  HMMA.16816.F32 R148, R192, R196.reuse, R148 ;  /* 0x000000c4c094723c */ /* 0x090fe20000001894 */
[----:B------:R4:W1:Y:S03]  /*d620*/  MUFU.EX2 R210, R23 ;  /* 0x0000001700d27308 */ /* 0x0008660000000800 */
[----:B------:R-:W-:Y:S02]  /*d630*/  FMUL.FTZ R111, R0, R111 ;  /* 0x0000006f006f7220 */ /* 0x000fe40000410000 */
[C---:B------:R-:W-:Y:S02]  /*d640*/  FMUL.FTZ R112, R180.reuse, R112 ;  /* 0x00000070b4707220 */ /* 0x040fe40000410000 */
[C---:B------:R-:W-:Y:S03]  /*d650*/  HMMA.16816.F32 R152, R188.reuse, R196, R152 ;  /* 0x000000c4bc98723c */ /* 0x040fe60000001898 */
[----:B------:R-:W-:Y:S01]  /*d660*/  MUFU.EX2 R211, R45 ;  /* 0x0000002d00d37308 */ /* 0x000fe20000000800 */
        /* <DEDUP_REMOVED lines=9> */
[-C--:B--2---:R-:W-:Y:S01]  /*d700*/  HMMA.16816.F32 R164, R192, R200.reuse, R164 ;  /* 0x000000c8c0a4723c */ /* 0x084fe200000018a4 */
[----:B----4-:R-:W-:Y:S03]  /*d710*/  LDSM.16.MT88.4 R20, [R233+0x2000] ;  /* 0x00200000e914783b */ /* 0x010fe60000004200 */
[----:B------:R-:W-:Y:S02]  /*d720*/  FMUL.FTZ R119, R181, R119 ;  /* 0x00000077b5777220 */ /* 0x000fe40000410000 */
[C---:B------:R-:W-:Y:S02]  /*d730*/  FMUL.FTZ R120, R3.reuse, R120 ;  /* 0x0000007803787220 */ /* 0x040fe40000410000 */
        /* <DEDUP_REMOVED lines=13> */
[----:B------:R-:W-:Y:S02]  /*d810*/  FMUL.FTZ R129, R180, R129 ;  /* 0x00000081b4817220 */ /* 0x000fe40000410000 */
[C---:B------:R-:W-:Y:S01]  /*d820*/  FMUL.FTZ R130, R181.reuse, R130 ;  /* 0x00000082b5827220 */ /* 0x040fe20000410000 */
[C---:B------:R-:W-:Y:S01]  /*d830*/  HMMA.16816.F32 R72, R188.reuse, R196, R72 ;  /* 0x000000c4bc48723c */ /* 0x040fe20000001848 */
[----:B------:R-:W-:Y:S03]  /*d840*/  MUFU.EX2 R196, R24 ;  /* 0x0000001800c47308 */ /* 0x000fe60000000800 */
[----:B------:R-:W-:Y:S02]  /*d850*/  FMUL.FTZ R131, R181, R131 ;  /* 0x00000083b5837220 */ /* 0x000fe40000410000 */
[----:B------:R-:W-:Y:S01]  /*d860*/  FFMA.FTZ R41, R41, c[0x0][0x2d0], -R212 ;  /* 0x0000b40029297a23 */ /* 0x000fe200000108d4 */
[----:B------:R-:W-:Y:S01]  /*d870*/  MOV R197, R222 ;  /* 0x000000de00c57202 */ /* 0x000fe20000000f00 */
[-C--:B------:R-:W-:Y:S04]  /*d880*/  HMMA.16816.F32 R76, R188, R198.reuse, R76 ;  /* 0x000000c6bc4c723c */ /* 0x080fe8000000184c */
[--C-:B------:R-:W-:Y:S02]  /*d890*/  FFMA.FTZ R50, R50, c[0x0][0x2d0], -R213.reuse ;  /* 0x0000b40032327a23 */ /* 0x100fe400000108d5 */
[--C-:B------:R-:W-:Y:S02]  /*d8a0*/  FFMA.FTZ R51, R51, c[0x0][0x2d0], -R213.reuse ;  /* 0x0000b40033337a23 */ /* 0x100fe400000108d5 */
[C---:B------:R-:W-:Y:S01]  /*d8b0*/  HMMA.16816.F32 R80, R192.reuse, R198, R80 ;  /* 0x000000c6c050723c */ /* 0x040fe20000001850 */
[----:B------:R1:W-:Y:S03]  /*d8c0*/  MUFU.EX2 R199, R25 ;  /* 0x0000001900c77308 */ /* 0x0003e60000000800 */
[----:B------:R-:W-:Y:S02]  /*d8d0*/  FFMA.FTZ R43, R43, c[0x0][0x2d0], -R2 ;  /* 0x0000b4002b2b7a23 */ /* 0x000fe40000010802 */
[--C-:B------:R-:W-:Y:S02]  /*d8e0*/  FFMA.FTZ R40, R40, c[0x0][0x2d0], -R212.reuse ;  /* 0x0000b40028287a23 */ /* 0x100fe400000108d4 */
[-C--:B--2---:R-:W-:Y:S03]  /*d8f0*/  HMMA.16816.F32 R84, R192, R200.reuse, R84 ;  /* 0x000000c8c054723c */ /* 0x084fe60000001854 */
[----:B------:R2:W-:Y:S01]  /*d900*/  MUFU.EX2 R222, R50 ;  /* 0x0000003200de7308 */ /* 0x0005e20000000800 */
[--C-:B------:R-:W-:Y:S02]  /*d910*/  FFMA.FTZ R44, R44, c[0x0][0x2d0], -R212.reuse ;  /* 0x0000b4002c2c7a23 */ /* 0x100fe400000108d4 */
[--C-:B------:R-:W-:Y:S02]  /*d920*/  FFMA.FTZ R57, R57, c[0x0][0x2d0], -R212.reuse ;  /* 0x0000b40039397a23 */ /* 0x100fe400000108d4 */
[C---:B------:R-:W-:Y:S04]  /*d930*/  HMMA.16816.F32 R88, R188.reuse, R200, R88 ;  /* 0x000000c8bc58723c */ /* 0x040fe80000001858 */
[--C-:B------:R-:W-:Y:S01]  /*d940*/  FFMA.FTZ R28, R28, c[0x0][0x2d0], -R212.reuse ;  /* 0x0000b4001c1c7a23 */ /* 0x100fe200000108d4 */
[----:B------:R4:W4:Y:S01]  /*d950*/  MUFU.EX2 R200, R35 ;  /* 0x0000002300c87308 */ /* 0x0009220000000800 */
[----:B------:R-:W-:Y:S02]  /*d960*/  FFMA.FTZ R29, R29, c[0x0][0x2d0], -R212 ;  /* 0x0000b4001d1d7a23 */ /* 0x000fe400000108d4 */
[-C--:B------:R-:W-:Y:S01]  /*d970*/  HMMA.16816.F32 R92, R188, R202.reuse, R92 ;  /* 0x000000cabc5c723c */ /* 0x080fe2000000185c */
[----:B-1----:R-:W-:Y:S03]  /*d980*/  LDSM.16.MT88.4 R24, [R229+0x800] ;  /* 0x00080000e518783b */ /* 0x002fe60000004200 */
[--C-:B------:R-:W-:Y:S02]  /*d990*/  FFMA.FTZ R30, R30, c[0x0][0x2d0], -R2.reuse ;  /* 0x0000b4001e1e7a23 */ /* 0x100fe40000010802 */
[----:B------:R-:W-:Y:S01]  /*d9a0*/  FFMA.FTZ R31, R31, c[0x0][0x2d0], -R2 ;  /* 0x0000b4001f1f7a23 */ /* 0x000fe20000010802 */
[----:B------:R-:W1:Y:S01]  /*d9b0*/  MUFU.EX2 R201, R28 ;  /* 0x0000001c00c97308 */ /* 0x000e620000000800 */
[C---:B------:R-:W-:Y:S01]  /*d9c0*/  HMMA.16816.F32 R96, R192.reuse, R202, R96 ;  /* 0x000000cac060723c */ /* 0x040fe20000001860 */
[----:B------:R-:W3:Y:S03]  /*d9d0*/  LDL.LU R202, [R1+0x1c] ;  /* 0x00001c0001ca7983 */ /* 0x000ee60000300800 */
[--C-:B--2---:R-:W-:Y:S02]  /*d9e0*/  FFMA.FTZ R50, R64, c[0x0][0x2d0], -R214.reuse ;  /* 0x0000b40040327a23 */ /* 0x104fe400000108d6 */
[--C-:B------:R-:W-:Y:S01]  /*d9f0*/  FFMA.FTZ R49, R49, c[0x0][0x2d0], -R214.reuse ;  /* 0x0000b40031317a23 */ /* 0x100fe200000108d6 */
[----:B------:R-:W-:Y:S01]  /*da00*/  MOV R203, R204 ;  /* 0x000000cc00cb7202 */ /* 0x000fe20000000f00 */
[-C--:B------:R-:W-:Y:S01]  /*da10*/  HMMA.16816.F32 R100, R192, R20.reuse, R100 ;  /* 0x00000014c064723c */ /* 0x080fe20000001864 */
[----:B------:R-:W-:Y:S03]  /*da20*/  MUFU.EX2 R64, R47 ;  /* 0x0000002f00407308 */ /* 0x000fe60000000800 */
[----:B------:R-:W-:Y:S01]  /*da30*/  FFMA.FTZ R52, R52, c[0x0][0x2d0], -R214 ;  /* 0x0000b40034347a23 */ /* 0x000fe200000108d6 */
[----:B----4-:R-:W2:Y:S01]  /*da40*/  LDSM.16.MT88.4 R32, [R232+0x2000] ;  /* 0x00200000e820783b */ /* 0x010ea20000004200 */
[--C-:B------:R-:W-:Y:S02]  /*da50*/  FFMA.FTZ R60, R60, c[0x0][0x2d0], -R212.reuse ;  /* 0x0000b4003c3c7a23 */ /* 0x100fe400000108d4 */
[C---:B------:R-:W-:Y:S03]  /*da60*/  HMMA.16816.F32 R104, R188.reuse, R20, R104 ;  /* 0x00000014bc68723c */ /* 0x040fe60000001868 */
[----:B------:R4:W-:Y:S01]  /*da70*/  MUFU.EX2 R223, R51 ;  /* 0x0000003300df7308 */ /* 0x0009e20000000800 */
[--C-:B------:R-:W-:Y:S02]  /*da80*/  FFMA.FTZ R66, R66, c[0x0][0x2d0], -R213.reuse ;  /* 0x0000b40042427a23 */ /* 0x100fe400000108d5 */
[--C-:B------:R-:W-:Y:S02]  /*da90*/  FFMA.FTZ R56, R56, c[0x0][0x2d0], -R212.reuse ;  /* 0x0000b40038387a23 */ /* 0x100fe400000108d4 */
[-C--:B------:R-:W-:Y:S04]  /*daa0*/  HMMA.16816.F32 R108, R188, R22.reuse, R108 ;  /* 0x00000016bc6c723c */ /* 0x080fe8000000186c */
[----:B------:R-:W-:Y:S01]  /*dab0*/  FFMA.FTZ R212, R61, c[0x0][0x2d0], -R212 ;  /* 0x0000b4003dd47a23 */ /* 0x000fe200000108d4 */
[----:B------:R1:W1:Y:S03]  /*dac0*/  MUFU.EX2 R198, R29 ;  /* 0x0000001d00c67308 */ /* 0x0002660000000800 */
[C---:B------:R-:W-:Y:S07]  /*dad0*/  HMMA.16816.F32 R112, R192.reuse, R22, R112 ;  /* 0x00000016c070723c */ /* 0x040fee0000001870 */
[----:B------:R-:W-:Y:S01]  /*dae0*/  MUFU.EX2 R212, R212 ;  /* 0x000000d400d47308 */ /* 0x000fe20000000800 */
[--C-:B----4-:R-:W-:Y:S09]  /*daf0*/  FFMA.FTZ R51, R65, c[0x0][0x2d0], -R214.reuse ;  /* 0x0000b40041337a23 */ /* 0x110ff200000108d6 */
[----:B------:R-:W-:Y:S01]  /*db00*/  MUFU.EX2 R65, R46 ;  /* 0x0000002e00417308 */ /* 0x000fe20000000800 */
[-C--:B--2---:R-:W-:Y:S03]  /*db10*/  HMMA.16816.F32 R116, R192, R32.reuse, R116 ;  /* 0x00000020c074723c */ /* 0x084fe60000001874 */
[----:B-1----:R-:W-:Y:S06]  /*db20*/  F2FP.PACK_AB R29, R206, R207 ;  /* 0x000000cfce1d723e */ /* 0x002fec00000000ff */
[----:B------:R1:W-:Y:S01]  /*db30*/  MUFU.EX2 R204, R30 ;  /* 0x0000001e00cc7308 */ /* 0x0003e20000000800 */
[C---:B------:R-:W-:Y:S08]  /*db40*/  HMMA.16816.F32 R120, R188.reuse, R32, R120 ;  /* 0x00000020bc78723c */ /* 0x040ff00000001878 */
[-C--:B------:R-:W-:Y:S01]  /*db50*/  HMMA.16816.F32 R124, R188, R34.reuse, R124 ;  /* 0x00000022bc7c723c */ /* 0x080fe2000000187c */
[----:B------:R-:W2:Y:S01]  /*db60*/  MUFU.EX2 R205, R31 ;  /* 0x0000001f00cd7308 */ /* 0x000ea20000000800 */
[----:B------:R-:W4:Y:S05]  /*db70*/  LDL.LU R190, [R1+0x20] ;  /* 0x0000200001be7983 */ /* 0x000f2a0000300800 */
[----:B------:R-:W-:Y:S01]  /*db80*/  MOV R191, R220 ;  /* 0x000000dc00bf7202 */ /* 0x000fe20000000f00 */
[----:B------:R-:W-:Y:S01]  /*db90*/  HMMA.16816.F32 R128, R192, R34, R128 ;  /* 0x00000022c080723c */ /* 0x000fe20000001880 */
[----:B------:R-:W2:Y:S02]  /*dba0*/  LDSM.16.MT88.4 R32, [R230+0x800] ;  /* 0x00080000e620783b */ /* 0x000ea40000004200 */
[----:B------:R1:W-:Y:S01]  /*dbb0*/  MUFU.EX2 R220, R40 ;  /* 0x0000002800dc7308 */ /* 0x0003e20000000800 */
[----:B------:R-:W-:Y:S02]  /*dbc0*/  MOV R188, R221 ;  /* 0x000000dd00bc7202 */ /* 0x000fe40000000f00 */
[----:B------:R-:W-:Y:S02]  /*dbd0*/  MOV R189, R210 ;  /* 0x000000d200bd7202 */ /* 0x000fe40000000f00 */
[----:B------:R-:W-:Y:S04]  /*dbe0*/  MOV R193, R209 ;  /* 0x000000d100c17202 */ /* 0x000fe80000000f00 */
[----:B------:R-:W-:Y:S01]  /*dbf0*/  MOV R194, R208 ;  /* 0x000000d000c27202 */ /* 0x000fe20000000f00 */
[----:B------:R2:W2:Y:S01]  /*dc00*/  MUFU.EX2 R221, R41 ;  /* 0x0000002900dd7308 */ /* 0x0004a20000000800 */
[----:B------:R-:W-:Y:S02]  /*dc10*/  F2FP.PACK_AB R23, R200, R193 ;  /* 0x000000c1c817723e */ /* 0x000fe400000000ff */
[----:B------:R-:W-:Y:S02]  /*dc20*/  F2FP.PACK_AB R22, R203, R194 ;  /* 0x000000c2cb16723e */ /* 0x000fe400000000ff */
[----:B------:R-:W-:Y:S02]  /*dc30*/  F2FP.PACK_AB R20, R188, R197 ;  /* 0x000000c5bc14723e */ /* 0x000fe400000000ff */
[----:B------:R-:W-:Y:S02]  /*dc40*/  F2FP.PACK_AB R21, R189, R191 ;  /* 0x000000bfbd15723e */ /* 0x000fe400000000ff */
[----:B------:R-:W-:Y:S01]  /*dc50*/  MOV R192, R201 ;  /* 0x000000c900c07202 */ /* 0x000fe20000000f00 */
[----:B------:R-:W-:Y:S01]  /*dc60*/  MUFU.EX2 R66, R66 ;  /* 0x0000004200427308 */ /* 0x000fe20000000800 */
[----:B------:R-:W-:Y:S02]  /*dc70*/  MOV R195, R199 ;  /* 0x000000c700c37202 */ /* 0x000fe40000000f00 */
[----:B------:R-:W-:Y:S01]  /*dc80*/  MOV R201, R251 ;  /* 0x000000fb00c97202 */ /* 0x000fe20000000f00 */
[-C--:B------:R-:W-:Y:S05]  /*dc90*/  HMMA.16816.F32 R4, R20, R24.reuse, R4 ;  /* 0x000000181404723c */ /* 0x080fea0000001804 */
[----:B------:R-:W-:Y:S01]  /*dca0*/  F2FP.PACK_AB R28, R195, R196 ;  /* 0x000000c4c31c723e */ /* 0x000fe200000000ff */
[----:B------:R-:W-:Y:S01]  /*dcb0*/  MUFU.EX2 R251, R36 ;  /* 0x0000002400fb7308 */ /* 0x000fe20000000800 */
[----:B-1----:R-:W-:Y:S01]  /*dcc0*/  F2FP.PACK_AB R30, R198, R192 ;  /* 0x000000c0c61e723e */ /* 0x002fe200000000ff */
[----:B------:R-:W-:Y:S01]  /*dcd0*/  FFMA.FTZ R40, R53, c[0x0][0x2d0], -R214 ;  /* 0x0000b40035287a23 */ /* 0x000fe200000108d6 */
[----:B--2---:R-:W-:Y:S03]  /*dce0*/  F2FP.PACK_AB R31, R205, R204 ;  /* 0x000000cccd1f723e */ /* 0x004fe600000000ff */
[----:B------:R-:W-:Y:S01]  /*dcf0*/  MOV R41, R187 ;  /* 0x000000bb00297202 */ /* 0x000fe20000000f00 */
[--C-:B------:R-:W-:Y:S01]  /*dd00*/  FFMA.FTZ R53, R62, c[0x0][0x2d0], -R2.reuse ;  /* 0x0000b4003e357a23 */ /* 0x100fe20000010802 */
[----:B------:R-:W-:Y:S02]  /*dd10*/  MOV R199, R225 ;  /* 0x000000e100c77202 */ /* 0x000fe40000000f00 */
[C---:B------:R-:W-:Y:S01]  /*dd20*/  HMMA.16816.F32 R8, R28.reuse, R24, R8 ;  /* 0x000000181c08723c */ /* 0x040fe20000001808 */
[----:B------:R1:W-:Y:S03]  /*dd30*/  MUFU.EX2 R225, R48 ;  /* 0x0000003000e17308 */ /* 0x0003e60000000800 */
[----:B------:R-:W-:Y:S02]  /*dd40*/  MOV R210, R186 ;  /* 0x000000ba00d27202 */ /* 0x000fe40000000f00 */
[----:B------:R-:W-:Y:S02]  /*dd50*/  MOV R209, R227 ;  /* 0x000000e300d17202 */ /* 0x000fe40000000f00 */
[-C--:B------:R-:W-:Y:S03]  /*dd60*/  HMMA.16816.F32 R12, R28, R26.reuse, R12 ;  /* 0x0000001a1c0c723c */ /* 0x080fe6000000180c */
[----:B------:R2:W-:Y:S01]  /*dd70*/  MUFU.EX2 R186, R42 ;  /* 0x0000002a00ba7308 */ /* 0x0005e20000000800 */
[----:B------:R-:W-:Y:S02]  /*dd80*/  MOV R208, R224 ;  /* 0x000000e000d07202 */ /* 0x000fe40000000f00 */
[----:B------:R-:W-:Y:S02]  /*dd90*/  MOV R214, R198 ;  /* 0x000000c600d67202 */ /* 0x000fe40000000f00 */
[C---:B------:R-:W-:Y:S01]  /*dda0*/  HMMA.16816.F32 R16, R20.reuse, R26, R16 ;  /* 0x0000001a1410723c */ /* 0x040fe20000001810 */
[----:B------:R-:W2:Y:S03]  /*ddb0*/  LDSM.16.MT88.4 R24, [R233+0x800] ;  /* 0x00080000e918783b */ /* 0x000ea60000004200 */
[----:B------:R-:W-:Y:S01]  /*ddc0*/  MOV R198, R199 ;  /* 0x000000c700c67202 */ /* 0x000fe20000000f00 */
[----:B------:R2:W-:Y:S01]  /*ddd0*/  MUFU.EX2 R227, R38 ;  /* 0x0000002600e37308 */ /* 0x0005e20000000800 */
[----:B------:R-:W-:Y:S02]  /*dde0*/  MOV R199, R210 ;  /* 0x000000d200c77202 */ /* 0x000fe40000000f00 */
[-C--:B------:R-:W-:Y:S01]  /*ddf0*/  HMMA.16816.F32 R132, R20, R32.reuse, R132 ;  /* 0x000000201484723c */ /* 0x080fe20000001884 */
[----:B-1----:R-:W3:Y:S06]  /*de00*/  LDL.LU R48, [R1+0x18] ;  /* 0x0000180001307983 */ /* 0x002eec0000300800 */
[----:B------:R-:W-:Y:S01]  /*de10*/  MUFU.EX2 R62, R50 ;  /* 0x00000032003e7308 */ /* 0x000fe20000000800 */
[C---:B------:R-:W-:Y:S01]  /*de20*/  HMMA.16816.F32 R136, R28.reuse, R32, R136 ;  /* 0x000000201c88723c */ /* 0x040fe20000001888 */
[----:B--2---:R-:W2:Y:S07]  /*de30*/  LDL.LU R42, [R1+0x4] ;  /* 0x00000400012a7983 */ /* 0x004eae0000300800 */
[-C--:B------:R-:W-:Y:S01]  /*de40*/  HMMA.16816.F32 R140, R28, R34.reuse, R140 ;  /* 0x000000221c8c723c */ /* 0x080fe2000000188c */
[----:B------:R1:W1:Y:S01]  /*de50*/  MUFU.EX2 R187, R43 ;  /* 0x0000002b00bb7308 */ /* 0x0002620000000800 */
[----:B------:R-:W-:Y:S06]  /*de60*/  LDSM.16.MT88.4 R36, [R230+0x1000] ;  /* 0x00100000e624783b */ /* 0x000fec0000004200 */
[C---:B------:R-:W-:Y:S03]  /*de70*/  HMMA.16816.F32 R144, R20.reuse, R34, R144 ;  /* 0x000000221490723c */ /* 0x040fe60000001890 */
[----:B------:R1:W-:Y:S01]  /*de80*/  MUFU.EX2 R224, R49 ;  /* 0x0000003100e07308 */ /* 0x0003e20000000800 */
[----:B------:R-:W1:Y:S04]  /*de90*/  LDSM.16.MT88.4 R32, [R232+0x800] ;  /* 0x00080000e820783b */ /* 0x000e680000004200 */
[-C--:B------:R-:W-:Y:S05]  /*dea0*/  HMMA.16816.F32 R148, R20, R24.reuse, R148 ;  /* 0x000000181494723c */ /* 0x080fea0000001894 */
[----:B------:R-:W-:Y:S03]  /*deb0*/  MUFU.EX2 R210, R52 ;  /* 0x0000003400d27308 */ /* 0x000fe60000000800 */
[C---:B------:R-:W-:Y:S04]  /*dec0*/  HMMA.16816.F32 R152, R28.reuse, R24, R152 ;  /* 0x000000181c98723c */ /* 0x040fe80000001898 */
[----:B-1----:R-:W-:Y:S03]  /*ded0*/  MOV R43, R219 ;  /* 0x000000db002b7202 */ /* 0x002fe60000000f00 */
[----:B------:R1:W1:Y:S01]  /*dee0*/  MUFU.EX2 R219, R44 ;  /* 0x0000002c00db7308 */ /* 0x0002620000000800 */
[-C--:B------:R-:W-:Y:S04]  /*def0*/  HMMA.16816.F32 R156, R28, R26.reuse, R156 ;  /* 0x0000001a1c9c723c */ /* 0x080fe8000000189c */
[--C-:B------:R-:W-:Y:S02]  /*df00*/  FFMA.FTZ R49, R55, c[0x0][0x2d0], -R213.reuse ;  /* 0x0000b40037317a23 */ /* 0x100fe400000108d5 */
[--C-:B------:R-:W-:Y:S02]  /*df10*/  FFMA.FTZ R55, R58, c[0x0][0x2d0], -R2.reuse ;  /* 0x0000b4003a377a23 */ /* 0x100fe40000010802 */
[C---:B------:R-:W-:Y:S01]  /*df20*/  HMMA.16816.F32 R160, R20.reuse, R26, R160 ;  /* 0x0000001a14a0723c */ /* 0x040fe200000018a0 */
[----:B------:R-:W1:Y:S01]  /*df30*/  LDSM.16.MT88.4 R24, [R229+0x2800] ;  /* 0x00280000e518783b */ /* 0x000e620000004200 */
[----:B------:R1:W-:Y:S06]  /*df40*/  MUFU.EX2 R58, R60 ;  /* 0x0000003c003a7308 */ /* 0x0003ec0000000800 */
[-C--:B------:R-:W-:Y:S04]  /*df50*/  HMMA.16816.F32 R164, R20, R32.reuse, R164 ;  /* 0x0000002014a4723c */ /* 0x080fe800000018a4 */
[----:B------:R-:W-:Y:S01]  /*df60*/  MUFU.EX2 R53, R53 ;  /* 0x0000003500357308 */ /* 0x000fe20000000800 */
[--C-:B-1----:R-:W-:Y:S02]  /*df70*/  FFMA.FTZ R44, R54, c[0x0][0x2d0], -R213.reuse ;  /* 0x0000b400362c7a23 */ /* 0x102fe400000108d5 */
[----:B------:R-:W-:Y:S02]  /*df80*/  FFMA.FTZ R213, R67, c[0x0][0x2d0], -R213 ;  /* 0x0000b40043d57a23 */ /* 0x000fe400000108d5 */
[--C-:B------:R-:W-:Y:S01]  /*df90*/  FFMA.FTZ R54, R59, c[0x0][0x2d0], -R2.reuse ;  /* 0x0000b4003b367a23 */ /* 0x100fe20000010802 */
[C---:B------:R-:W-:Y:S04]  /*dfa0*/  HMMA.16816.F32 R168, R28.reuse, R32, R168 ;  /* 0x000000201ca8723c */ /* 0x040fe800000018a8 */
[----:B------:R1:W-:Y:S01]  /*dfb0*/  MUFU.EX2 R67, R49 ;  /* 0x0000003100437308 */ /* 0x0003e20000000800 */
[----:B------:R-:W-:Y:S01]  /*dfc0*/  FFMA.FTZ R2, R63, c[0x0][0x2d0], -R2 ;  /* 0x0000b4003f027a23 */ /* 0x000fe20000010802 */
[----:B------:R-:W-:Y:S02]  /*dfd0*/  MOV R60, R192 ;  /* 0x000000c0003c7202 */ /* 0x000fe40000000f00 */
[-C--:B------:R-:W-:Y:S06]  /*dfe0*/  HMMA.16816.F32 R172, R28, R34.reuse, R172 ;  /* 0x000000221cac723c */ /* 0x080fec00000018ac */
[----:B------:R-:W-:Y:S02]  /*dff0*/  MUFU.EX2 R63, R51 ;  /* 0x00000033003f7308 */ /* 0x000fe40000000800 */
[C---:B------:R-:W-:Y:S01]  /*e000*/  HMMA.16816.F32 R176, R20.reuse, R34, R176 ;  /* 0x0000002214b0723c */ /* 0x040fe200000018b0 */
[----:B------:R-:W1:Y:S07]  /*e010*/  LDSM.16.MT88.4 R32, [R230+0x2800] ;  /* 0x00280000e620783b */ /* 0x000e6e0000004200 */
[----:B------:R-:W-:Y:S01]  /*e020*/  MUFU.EX2 R52, R2 ;  /* 0x0000000200347308 */ /* 0x000fe20000000800 */
[-C--:B------:R-:W-:Y:S03]  /*e030*/  HMMA.16816.F32 R68, R20, R24.reuse, R68 ;  /* 0x000000181444723c */ /* 0x080fe60000001844 */
[----:B-1----:R-:W-:Y:S05]  /*e040*/  MOV R49, R201 ;  /* 0x000000c900317202 */ /* 0x002fea0000000f00 */
[C---:B------:R-:W-:Y:S01]  /*e050*/  HMMA.16816.F32 R72, R28.reuse, R24, R72 ;  /* 0x000000181c48723c */ /* 0x040fe20000001848 */
[----:B------:R-:W-:Y:S07]  /*e060*/  MUFU.EX2 R213, R213 ;  /* 0x000000d500d57308 */ /* 0x000fee0000000800 */
[-C--:B------:R-:W-:Y:S03]  /*e070*/  HMMA.16816.F32 R76, R28, R26.reuse, R76 ;  /* 0x0000001a1c4c723c */ /* 0x080fe6000000184c */
[----:B------:R-:W-:Y:S05]  /*e080*/  MUFU.EX2 R59, R57 ;  /* 0x00000039003b7308 */ /* 0x000fea0000000800 */
[C---:B------:R-:W-:Y:S01]  /*e090*/  HMMA.16816.F32 R80, R20.reuse, R26, R80 ;  /* 0x0000001a1450723c */ /* 0x040fe20000001850 */
[----:B------:R-:W1:Y:S04]  /*e0a0*/  LDSM.16.MT88.4 R24, [R233+0x2800] ;  /* 0x00280000e918783b */ /* 0x000e680000004200 */
[----:B------:R1:W1:Y:S03]  /*e0b0*/  MUFU.EX2 R61, R56 ;  /* 0x00000038003d7308 */ /* 0x0002660000000800 */
[-C--:B------:R-:W-:Y:S07]  /*e0c0*/  HMMA.16816.F32 R84, R20, R32.reuse, R84 ;  /* 0x000000201454723c */ /* 0x080fee0000001854 */
[----:B------:R-:W-:Y:S01]  /*e0d0*/  MUFU.EX2 R55, R55 ;  /* 0x0000003700377308 */ /* 0x000fe20000000800 */
[C---:B------:R-:W-:Y:S08]  /*e0e0*/  HMMA.16816.F32 R88, R28.reuse, R32, R88 ;  /* 0x000000201c58723c */ /* 0x040ff00000001858 */
[-C--:B------:R-:W-:Y:S01]  /*e0f0*/  HMMA.16816.F32 R92, R28, R34.reuse, R92 ;  /* 0x000000221c5c723c */ /* 0x080fe2000000185c */
[----:B------:R-:W2:Y:S07]  /*e100*/  MUFU.EX2 R54, R54 ;  /* 0x0000003600367308 */ /* 0x000eae0000000800 */
[C---:B------:R-:W-:Y:S01]  /*e110*/  HMMA.16816.F32 R96, R20.reuse, R34, R96 ;  /* 0x000000221460723c */ /* 0x040fe20000001860 */
[----:B------:R-:W4:Y:S07]  /*e120*/  LDSM.16.MT88.4 R32, [R232+0x2800] ;  /* 0x00280000e820783b */ /* 0x000f2e0000004200 */
[-C--:B-1----:R-:W-:Y:S08]  /*e130*/  HMMA.16816.F32 R100, R20, R24.reuse, R100 ;  /* 0x000000181464723c */ /* 0x082ff00000001864 */
[C---:B------:R-:W-:Y:S08]  /*e140*/  HMMA.16816.F32 R104, R28.reuse, R24, R104 ;  /* 0x000000181c68723c */ /* 0x040ff00000001868 */
[-C--:B------:R-:W-:Y:S08]  /*e150*/  HMMA.16816.F32 R108, R28, R26.reuse, R108 ;  /* 0x0000001a1c6c723c */ /* 0x080ff0000000186c */
[C---:B------:R-:W-:Y:S01]  /*e160*/  HMMA.16816.F32 R112, R20.reuse, R26, R112 ;  /* 0x0000001a1470723c */ /* 0x040fe20000001870 */
[----:B------:R-:W1:Y:S07]  /*e170*/  LDSM.16.MT88.4 R24, [R229+0x1000] ;  /* 0x00100000e518783b */ /* 0x000e6e0000004200 */
[-C--:B----4-:R-:W-:Y:S08]  /*e180*/  HMMA.16816.F32 R116, R20, R32.reuse, R116 ;  /* 0x000000201474723c */ /* 0x090ff00000001874 */
[C---:B------:R-:W-:Y:S08]  /*e190*/  HMMA.16816.F32 R120, R28.reuse, R32, R120 ;  /* 0x000000201c78723c */ /* 0x040ff00000001878 */
[-C--:B------:R-:W-:Y:S07]  /*e1a0*/  HMMA.16816.F32 R124, R28, R34.reuse, R124 ;  /* 0x000000221c7c723c */ /* 0x080fee000000187c */
[----:B------:R-:W-:Y:S01]  /*e1b0*/  F2FP.PACK_AB R28, R221, R220 ;  /* 0x000000dcdd1c723e */ /* 0x000fe200000000ff */
[----:B------:R-:W-:Y:S01]  /*e1c0*/  HMMA.16816.F32 R128, R20, R34, R128 ;  /* 0x000000221480723c */ /* 0x000fe20000001880 */
[----:B------:R-:W4:Y:S03]  /*e1d0*/  LDSM.16.MT88.4 R32, [R233+0x1000] ;  /* 0x00100000e920783b */ /* 0x000f260000004200 */
[----:B------:R-:W-:Y:S01]  /*e1e0*/  F2FP.PACK_AB R29, R187, R186 ;  /* 0x000000babb1d723e */ /* 0x000fe200000000ff */
[----:B------:R-:W-:Y:S01]  /*e1f0*/  FFMA.FTZ R0, R0, R190, R215 ;  /* 0x000000be00007223 */ /* 0x000fe200000100d7 */
[----:B------:R-:W-:Y:S02]  /*e200*/  F2FP.PACK_AB R30, R211, R219 ;  /* 0x000000dbd31e723e */ /* 0x000fe400000000ff */
[----:B------:R-:W-:Y:S01]  /*e210*/  F2FP.PACK_AB R20, R250, R251 ;  /* 0x000000fbfa14723e */ /* 0x000fe200000000ff */
[----:B------:R-:W-:Y:S03]  /*e220*/  FADD.FTZ R0, R216, R0 ;  /* 0x00000000d8007221 */ /* 0x000fe60000010000 */
[----:B------:R-:W-:Y:S01]  /*e230*/  F2FP.PACK_AB R21, R226, R227 ;  /* 0x000000e3e215723e */ /* 0x000fe200000000ff */
[----:B------:R-:W-:Y:S01]  /*e240*/  FADD.FTZ R56, R217, R0 ;  /* 0x00000000d9387221 */ /* 0x000fe20000010000 */
[----:B------:R-:W-:Y:S02]  /*e250*/  F2FP.PACK_AB R22, R224, R225 ;  /* 0x000000e1e016723e */ /* 0x000fe400000000ff */
[----:B------:R-:W-:Y:S02]  /*e260*/  F2FP.PACK_AB R23, R223, R222 ;  /* 0x000000dedf17723e */ /* 0x000fe400000000ff */
[----:B------:R-:W-:Y:S02]  /*e270*/  F2FP.PACK_AB R31, R64, R65 ;  /* 0x00000041401f723e */ /* 0x000fe400000000ff */
[----:B------:R-:W-:Y:S02]  /*e280*/  MOV R215, R203 ;  /* 0x000000cb00d77202 */ /* 0x000fe40000000f00 */
[----:B------:R-:W-:Y:S01]  /*e290*/  MOV R190, R209 ;  /* 0x000000d100be7202 */ /* 0x000fe20000000f00 */
[-C--:B-1----:R-:W-:Y:S01]  /*e2a0*/  HMMA.16816.F32 R4, R20, R24.reuse, R4 ;  /* 0x000000181404723c */ /* 0x082fe20000001804 */
[----:B------:R1:W1:Y:S02]  /*e2b0*/  MUFU.EX2 R209, R40 ;  /* 0x0000002800d17308 */ /* 0x0002640000000800 */
[----:B------:R-:W-:Y:S02]  /*e2c0*/  MOV R216, R195 ;  /* 0x000000c300d87202 */ /* 0x000fe40000000f00 */
[----:B------:R-:W-:Y:S02]  /*e2d0*/  MOV R0, R188 ;  /* 0x000000bc00007202 */ /* 0x000fe40000000f00 */
[----:B------:R-:W-:Y:S01]  /*e2e0*/  MOV R217, R189 ;  /* 0x000000bd00d97202 */ /* 0x000fe20000000f00 */
[C---:B------:R-:W-:Y:S08]  /*e2f0*/  HMMA.16816.F32 R8, R28.reuse, R24, R8 ;  /* 0x000000181c08723c */ /* 0x040ff00000001808 */
[-C--:B------:R-:W-:Y:S08]  /*e300*/  HMMA.16816.F32 R12, R28, R26.reuse, R12 ;  /* 0x0000001a1c0c723c */ /* 0x080ff0000000180c */
[C---:B------:R-:W-:Y:S01]  /*e310*/  HMMA.16816.F32 R16, R20.reuse, R26, R16 ;  /* 0x0000001a1410723c */ /* 0x040fe20000001810 */
[----:B------:R-:W1:Y:S07]  /*e320*/  LDSM.16.MT88.4 R24, [R232+0x1000] ;  /* 0x00100000e818783b */ /* 0x000e6e0000004200 */
[-C--:B------:R-:W-:Y:S08]  /*e330*/  HMMA.16816.F32 R132, R20, R36.reuse, R132 ;  /* 0x000000241484723c */ /* 0x080ff00000001884 */
[C---:B------:R-:W-:Y:S08]  /*e340*/  HMMA.16816.F32 R136, R28.reuse, R36, R136 ;  /* 0x000000241c88723c */ /* 0x040ff00000001888 */
[-C--:B------:R-:W-:Y:S04]  /*e350*/  HMMA.16816.F32 R140, R28, R38.reuse, R140 ;  /* 0x000000261c8c723c */ /* 0x080fe8000000188c */
[----:B---3--:R-:W-:Y:S04]  /*e360*/  FFMA.FTZ R181, R181, R48, R41 ;  /* 0x00000030b5b57223 */ /* 0x008fe80000010029 */
[C---:B------:R-:W-:Y:S01]  /*e370*/  HMMA.16816.F32 R144, R20.reuse, R38, R144 ;  /* 0x000000261490723c */ /* 0x040fe20000001890 */
[----:B------:R-:W-:Y:S03]  /*e380*/  LDSM.16.MT88.4 R36, [R230+0x3000] ;  /* 0x00300000e624783b */ /* 0x000fe60000004200 */
[----:B------:R-:W-:Y:S01]  /*e390*/  FFMA.FTZ R48, R3, R202, R252 ;  /* 0x000000ca03307223 */ /* 0x000fe200000100fc */
[----:B------:R-:W-:Y:S02]  /*e3a0*/  MOV R252, R200 ;  /* 0x000000c800fc7202 */ /* 0x000fe40000000f00 */
[----:B------:R-:W-:Y:S01]  /*e3b0*/  MOV R3, R208 ;  /* 0x000000d000037202 */ /* 0x000fe20000000f00 */
[-C--:B----4-:R-:W-:Y:S01]  /*e3c0*/  HMMA.16816.F32 R148, R20, R32.reuse, R148 ;  /* 0x000000201494723c */ /* 0x090fe20000001894 */
[----:B------:R-:W-:Y:S01]  /*e3d0*/  LDSM.16.MT88.4 R200, [R229+0x1800] ;  /* 0x00180000e5c8783b */ /* 0x000fe20000004200 */
[----:B------:R3:W4:Y:S02]  /*e3e0*/  MUFU.EX2 R208, R44 ;  /* 0x0000002c00d07308 */ /* 0x0007240000000800 */
[----:B--2---:R-:W-:Y:S02]  /*e3f0*/  FFMA.FTZ R180, R180, R42, R43 ;  /* 0x0000002ab4b47223 */ /* 0x004fe4000001002b */
[----:B------:R-:W-:Y:S02]  /*e400*/  FADD.FTZ R2, R245, R48 ;  /* 0x00000030f5027221 */ /* 0x000fe40000010000 */
[C---:B------:R-:W-:Y:S01]  /*e410*/  HMMA.16816.F32 R152, R28.reuse, R32, R152 ;  /* 0x000000201c98723c */ /* 0x040fe20000001898 */
[----:B-1----:R-:W1:Y:S03]  /*e420*/  LDSM.16.MT88.4 R40, [R229+0x3000] ;  /* 0x00300000e528783b */ /* 0x002e660000004200 */
[----:B------:R-:W-:Y:S02]  /*e430*/  FADD.FTZ R2, R239, R2 ;  /* 0x00000002ef027221 */ /* 0x000fe40000010000 */
[----:B------:R-:W-:Y:S01]  /*e440*/  FADD.FTZ R3, R3, R181 ;  /* 0x000000b503037221 */ /* 0x000fe20000010000 */
[----:B------:R-:W-:Y:S01]  /*e450*/  MOV R181, R194 ;  /* 0x000000c200b57202 */ /* 0x000fe20000000f00 */
[-C--:B------:R-:W-:Y:S01]  /*e460*/  HMMA.16816.F32 R156, R28, R34.reuse, R156 ;  /* 0x000000221c9c723c */ /* 0x080fe2000000189c */
[----:B------:R2:W5:Y:S03]  /*e470*/  LDL.LU R245, [R1+0x98] ;  /* 0x0000980001f57983 */ /* 0x0005660000300800 */
[----:B------:R-:W-:Y:S04]  /*e480*/  FADD.FTZ R3, R247, R3 ;  /* 0x00000003f7037221 */ /* 0x000fe80000010000 */
[C---:B------:R-:W-:Y:S01]  /*e490*/  HMMA.16816.F32 R160, R20.reuse, R34, R160 ;  /* 0x0000002214a0723c */ /* 0x040fe200000018a0 */
[----:B------:R-:W-:Y:S07]  /*e4a0*/  LDSM.16.MT88.4 R32, [R232+0x3000] ;  /* 0x00300000e820783b */ /* 0x000fee0000004200 */
[-C--:B------:R-:W-:Y:S01]  /*e4b0*/  HMMA.16816.F32 R164, R20, R24.reuse, R164 ;  /* 0x0000001814a4723c */ /* 0x080fe200000018a4 */
[----:B---3--:R-:W3:Y:S07]  /*e4c0*/  LDSM.16.MT88.4 R44, [R233+0x3000] ;  /* 0x00300000e92c783b */ /* 0x008eee0000004200 */
[C---:B------:R-:W-:Y:S07]  /*e4d0*/  HMMA.16816.F32 R168, R28.reuse, R24, R168 ;  /* 0x000000181ca8723c */ /* 0x040fee00000018a8 */
[----:B------:R-:W-:Y:S01]  /*e4e0*/  FADD.FTZ R24, R49, R180 ;  /* 0x000000b431187221 */ /* 0x000fe20000010000 */
[-C--:B------:R-:W-:Y:S01]  /*e4f0*/  HMMA.16816.F32 R172, R28, R26.reuse, R172 ;  /* 0x0000001a1cac723c */ /* 0x080fe200000018ac */
[----:B------:R-:W-:Y:S03]  /*e500*/  LDSM.16.MT88.4 R48, [R233+0x3800] ;  /* 0x00380000e930783b */ /* 0x000fe60000004200 */
[----:B------:R-:W-:Y:S01]  /*e510*/  FADD.FTZ R57, R246, R24 ;  /* 0x00000018f6397221 */ /* 0x000fe20000010000 */
[----:B------:R-:W-:Y:S02]  /*e520*/  MOV R180, R193 ;  /* 0x000000c100b47202 */ /* 0x000fe40000000f00 */
[----:B------:R-:W-:Y:S01]  /*e530*/  F2FP.PACK_AB R24, R59, R61 ;  /* 0x0000003d3b18723e */ /* 0x000fe200000000ff */
[C---:B------:R-:W-:Y:S01]  /*e540*/  HMMA.16816.F32 R176, R20.reuse, R26, R176 ;  /* 0x0000001a14b0723c */ /* 0x040fe200000018b0 */
[----:B------:R2:W5:Y:S03]  /*e550*/  LDL.LU R246, [R1+0x94] ;  /* 0x0000940001f67983 */ /* 0x0005660000300800 */
[----:B------:R-:W-:Y:S01]  /*e560*/  F2FP.PACK_AB R25, R54, R55 ;  /* 0x000000373619723e */ /* 0x000fe200000000ff */
[----:B------:R2:W5:Y:S02]  /*e570*/  LDL.LU R247, [R1+0x90] ;  /* 0x0000900001f77983 */ /* 0x0005640000300800 */
[----:B------:R-:W-:Y:S01]  /*e580*/  F2FP.PACK_AB R26, R212, R58 ;  /* 0x0000003ad41a723e */ /* 0x000fe200000000ff */
[-C--:B-1----:R-:W-:Y:S01]  /*e590*/  HMMA.16816.F32 R68, R20, R40.reuse, R68 ;  /* 0x000000281444723c */ /* 0x082fe20000001844 */
[----:B------:R2:W5:Y:S03]  /*e5a0*/  LDL.LU R239, [R1+0x8c] ;  /* 0x00008c0001ef7983 */ /* 0x0005660000300800 */
[----:B------:R-:W-:Y:S04]  /*e5b0*/  F2FP.PACK_AB R27, R52, R53 ;  /* 0x00000035341b723e */ /* 0x000fe800000000ff */
[C---:B------:R-:W-:Y:S08]  /*e5c0*/  HMMA.16816.F32 R72, R28.reuse, R40, R72 ;  /* 0x000000281c48723c */ /* 0x040ff00000001848 */
[-C--:B------:R-:W-:Y:S08]  /*e5d0*/  HMMA.16816.F32 R76, R28, R42.reuse, R76 ;  /* 0x0000002a1c4c723c */ /* 0x080ff0000000184c */
[C---:B------:R-:W-:Y:S01]  /*e5e0*/  HMMA.16816.F32 R80, R20.reuse, R42, R80 ;  /* 0x0000002a1450723c */ /* 0x040fe20000001850 */
[----:B------:R-:W-:Y:S07]  /*e5f0*/  LDSM.16.MT88.4 R40, [R233+0x1800] ;  /* 0x00180000e928783b */ /* 0x000fee0000004200 */
[-C--:B------:R-:W-:Y:S08]  /*e600*/  HMMA.16816.F32 R84, R20, R36.reuse, R84 ;  /* 0x000000241454723c */ /* 0x080ff00000001854 */
        /* <DEDUP_REMOVED lines=10> */
[C---:B------:R-:W-:Y:S08]  /*e6b0*/  HMMA.16816.F32 R120, R28.reuse, R32, R120 ;  /* 0x000000201c78723c */ /* 0x040ff00000001878 */
[-C--:B------:R-:W-:Y:S01]  /*e6c0*/  HMMA.16816.F32 R124, R28, R34.reuse, R124 ;  /* 0x000000221c7c723c */ /* 0x080fe2000000187c */
[----:B------:R-:W1:Y:S07]  /*e6d0*/  LDSM.16.MT88.4 R28, [R229+0x3800] ;  /* 0x00380000e51c783b */ /* 0x000e6e0000004200 */
[----:B------:R-:W-:Y:S01]  /*e6e0*/  HMMA.16816.F32 R128, R20, R34, R128 ;  /* 0x000000221480723c */ /* 0x000fe20000001880 */
[----:B------:R-:W1:Y:S06]  /*e6f0*/  LDSM.16.MT88.4 R32, [R230+0x3800] ;  /* 0x00380000e620783b */ /* 0x000e6c0000004200 */
[----:B------:R-:W-:Y:S02]  /*e700*/  F2FP.PACK_AB R20, R209, R210 ;  /* 0x000000d2d114723e */ /* 0x000fe400000000ff */
[----:B----4-:R-:W-:Y:S03]  /*e710*/  F2FP.PACK_AB R21, R67, R208 ;  /* 0x000000d04315723e */ /* 0x010fe600000000ff */
[----:B------:R-:W-:Y:S02]  /*e720*/  F2FP.PACK_AB R22, R63, R62 ;  /* 0x0000003e3f16723e */ /* 0x000fe400000000ff */
[----:B------:R-:W-:Y:S07]  /*e730*/  F2FP.PACK_AB R23, R213, R66 ;  /* 0x00000042d517723e */ /* 0x000fee00000000ff */
[-C--:B------:R-:W-:Y:S07]  /*e740*/  HMMA.16816.F32 R192, R20, R200.reuse, R4 ;  /* 0x000000c814c0723c */ /* 0x080fee0000001804 */
[----:B------:R-:W-:Y:S02]  /*e750*/  MOV R6, R190 ;  /* 0x000000be00067202 */ /* 0x000fe40000000f00 */
[----:B------:R-:W-:Y:S02]  /*e760*/  MOV R7, R191 ;  /* 0x000000bf00077202 */ /* 0x000fe40000000f00 */
[C---:B------:R-:W-:Y:S07]  /*e770*/  HMMA.16816.F32 R188, R24.reuse, R200, R8 ;  /* 0x000000c818bc723c */ /* 0x040fee0000001808 */
[----:B------:R-:W-:Y:S02]  /*e780*/  MOV R9, R199 ;  /* 0x000000c700097202 */ /* 0x000fe40000000f00 */
[----:B------:R-:W-:Y:S03]  /*e790*/  MOV R10, R196 ;  /* 0x000000c4000a7202 */ /* 0x000fe60000000f00 */
[----:B------:R-:W-:Y:S01]  /*e7a0*/  MOV R8, R197 ;  /* 0x000000c500087202 */ /* 0x000fe20000000f00 */
[----:B------:R-:W-:Y:S01]  /*e7b0*/  FADD.FTZ R2, R9, R2 ;  /* 0x0000000209027221 */ /* 0x000fe20000010000 */
[----:B------:R-:W-:Y:S01]  /*e7c0*/  MOV R11, R0 ;  /* 0x00000000000b7202 */ /* 0x000fe20000000f00 */
[----:B------:R-:W-:Y:S01]  /*e7d0*/  FADD.FTZ R9, R218, R56 ;  /* 0x00000038da097221 */ /* 0x000fe20000010000 */
[----:B------:R-:W-:Y:S01]  /*e7e0*/  MOV R0, R198 ;  /* 0x000000c600007202 */ /* 0x000fe20000000f00 */
[----:B------:R-:W-:Y:S01]  /*e7f0*/  FADD.FTZ R2, R10, R2 ;  /* 0x000000020a027221 */ /* 0x000fe20000010000 */
[-C--:B------:R-:W-:Y:S03]  /*e800*/  HMMA.16816.F32 R196, R24, R202.reuse, R12 ;  /* 0x000000ca18c4723c */ /* 0x080fe6000000180c */
[----:B------:R-:W-:Y:S04]  /*e810*/  FADD.FTZ R0, R0, R57 ;  /* 0x0000003900007221 */ /* 0x000fe80000010000 */
[----:B------:R-:W-:Y:S01]  /*e820*/  MOV R14, R6 ;  /* 0x00000006000e7202 */ /* 0x000fe20000000f00 */
[C---:B------:R-:W-:Y:S04]  /*e830*/  HMMA.16816.F32 R200, R20.reuse, R202, R16 ;  /* 0x000000ca14c8723c */ /* 0x040fe80000001810 */
[----:B------:R-:W-:Y:S01]  /*e840*/  MOV R15, R7 ;  /* 0x00000007000f7202 */ /* 0x000fe20000000f00 */
[----:B------:R-:W-:Y:S01]  /*e850*/  FADD.FTZ R3, R14, R3 ;  /* 0x000000030e037221 */ /* 0x000fe20000010000 */
[----:B------:R-:W4:Y:S01]  /*e860*/  LDSM.16.MT88.4 R4, [R232+0x3800] ;  /* 0x00380000e804783b */ /* 0x000f220000004200 */
[----:B------:R-:W-:Y:S01]  /*e870*/  FADD.FTZ R8, R8, R0 ;  /* 0x0000000008087221 */ /* 0x000fe20000010000 */
        /* <DEDUP_REMOVED lines=23> */
[----:B------:R-:W-:Y:S01]  /*e9f0*/  MOV R186, R182 ;  /* 0x000000b600ba7202 */ /* 0x000fe20000000f00 */
        /* <DEDUP_REMOVED lines=51> */
[----:B------:R1:W-:Y:S01]  /*ed30*/  STL [R1+0x18], R3 ;  /* 0x0000180301007387 */ /* 0x0003e20000100800 */
[----:B------:R-:W-:Y:S03]  /*ed40*/  FADD.FTZ R0, R52, R0 ;  /* 0x0000000034007221 */ /* 0x000fe60000010000 */
[----:B------:R3:W-:Y:S04]  /*ed50*/  STL [R1+0x1c], R2 ;  /* 0x00001c0201007387 */ /* 0x0007e80000100800 */
[----:B------:R4:W-:Y:S01]  /*ed60*/  STL [R1+0x20], R0 ;  /* 0x0000200001007387 */ /* 0x0009e20000100800 */
[----:B-1----:R-:W-:Y:S02]  /*ed70*/  MOV R3, R183 ;  /* 0x000000b700037202 */ /* 0x002fe40000000f00 */
[----:B---3--:R-:W-:Y:S02]  /*ed80*/  MOV R2, R184 ;  /* 0x000000b800027202 */ /* 0x008fe40000000f00 */
[----:B----4-:R-:W-:Y:S01]  /*ed90*/  MOV R0, R185 ;  /* 0x000000b900007202 */ /* 0x010fe20000000f00 */
[----:B--2---:R-:W-:-:S05]  /*eda0*/  @P1 BRA `(.L_x_1379) ;  /* 0xffffc61000001947 */ /* 0x004fca000383ffff */
.L_x_1378:
[----:B------:R-:W-:Y:S02]  /*edb0*/  MOV R10, 0x1f ;  /* 0x0000001f000a7802 */ /* 0x000fe40000000f00 */
[----:B------:R-:W-:Y:S01]  /*edc0*/  MOV R9, 0xffffffff ;  /* 0xffffffff00097802 */ /* 0x000fe20000000f00 */
[----:B------:R-:W-:Y:S05]  /*edd0*/  BRA.DIV ~URZ, `(.L_x_1380) ;  /* 0x00003b027f007947 */ /* 0x000fea000b800000 */
[----:B------:R-:W2:Y:S04]  /*ede0*/  LDL R0, [R1+0x4] ;  /* 0x0000040001007983 */ /* 0x000ea80000100800 */
[----:B--2---:R1:W2:Y:S02]  /*edf0*/  SHFL.BFLY PT, R4, R0, 0x2, 0x1f ;  /* 0x0c401f0000047f89 */ /* 0x0042a400000e0000 */
.L_x_1446:
[----:B-1----:R-:W3:Y:S02]  /*ee00*/  LDL.LU R0, [R1+0x4] ;  /* 0x0000040001007983 */ /* 0x002ee40000300800 */
[----:B--23--:R-:W-:Y:S01]  /*ee10*/  FADD.FTZ R4, R4, R0 ;  /* 0x0000000004047221 */ /* 0x00cfe20000010000 */
[----:B------:R-:W-:Y:S05]  /*ee20*/  BRA.DIV ~URZ, `(.L_x_1381) ;  /* 0x00003b127f007947 */ /* 0x000fea000b800000 */
[----:B------:R-:W2:Y:S04]  /*ee30*/  LDL.LU R2, [R1+0x18] ;  /* 0x0000180001027983 */ /* 0x000ea80000300800 */
[----:B------:R-:W3:Y:S04]  /*ee40*/  LDL.LU R0, [R1+0x1c] ;  /* 0x00001c0001007983 */ /* 0x000ee80000300800 */
[----:B------:R-:W4:Y:S04]  /*ee50*/  LDL.LU R9, [R1+0x20] ;  /* 0x0000200001097983 */ /* 0x000f280000300800 */
[----:B--2---:R-:W1:Y:S04]  /*ee60*/  SHFL.BFLY PT, R5, R2, 0x2, 0x1f ;  /* 0x0c401f0002057f89 */ /* 0x004e6800000e0000 */
[----:B---3--:R-:W2:Y:S04]  /*ee70*/  SHFL.BFLY PT, R6, R0, 0x2, 0x1f ;  /* 0x0c401f0000067f89 */ /* 0x008ea800000e0000 */
[----:B----4-:R-:W3:Y:S01]  /*ee80*/  SHFL.BFLY PT, R7, R9, 0x2, 0x1f ;  /* 0x0c401f0009077f89 */ /* 0x010ee200000e0000 */
[----:B-1----:R-:W-:-:S02]  /*ee90*/  FADD.FTZ R5, R5, R2 ;  /* 0x0000000205057221 */ /* 0x002fc40000010000 */
[----:B--2---:R-:W-:-:S03]  /*eea0*/  FADD.FTZ R6, R6, R0 ;  /* 0x0000000006067221 */ /* 0x004fc60000010000 */
[----:B------:R-:W1:Y:S01]  /*eeb0*/  SHFL.BFLY PT, R2, R5, 0x1, 0x1f ;  /* 0x0c201f0005027f89 */ /* 0x000e6200000e0000 */
[----:B---3--:R-:W-:-:S03]  /*eec0*/  FADD.FTZ R7, R7, R9 ;  /* 0x0000000907077221 */ /* 0x008fc60000010000 */
[----:B------:R-:W2:Y:S04]  /*eed0*/  SHFL.BFLY PT, R0, R4, 0x1, 0x1f ;  /* 0x0c201f0004007f89 */ /* 0x000ea800000e0000 */
[----:B------:R-:W3:Y:S04]  /*eee0*/  SHFL.BFLY PT, R3, R6, 0x1, 0x1f ;  /* 0x0c201f0006037f89 */ /* 0x000ee800000e0000 */
[----:B------:R4:W4:Y:S01]  /*eef0*/  SHFL.BFLY PT, R8, R7, 0x1, 0x1f ;  /* 0x0c201f0007087f89 */ /* 0x00092200000e0000 */
[----:B-1----:R-:W-:Y:S02]  /*ef00*/  FADD.FTZ R5, R5, R2 ;  /* 0x0000000205057221 */ /* 0x002fe40000010000 */
[----:B--2---:R-:W-:-:S02]  /*ef10*/  FADD.FTZ R4, R4, R0 ;  /* 0x0000000004047221 */ /* 0x004fc40000010000 */
[----:B---3--:R-:W-:-:S03]  /*ef20*/  FADD.FTZ R6, R6, R3 ;  /* 0x0000000306067221 */ /* 0x008fc60000010000 */
.L_x_1447:
[----:B------:R-:W-:Y:S01]  /*ef30*/  FSETP.NE.FTZ.AND P3, PT, R4, RZ, PT ;  /* 0x000000ff0400720b */ /* 0x000fe20003f75000 */
[----:B------:R-:W-:Y:S01]  /*ef40*/  CS2R R2, SRZ ;  /* 0x0000000000027805 */ /* 0x000fe2000001ff00 */
[----:B------:R-:W-:Y:S01]  /*ef50*/  FSETP.NE.FTZ.AND P2, PT, R5, RZ, PT ;  /* 0x000000ff0500720b */ /* 0x000fe20003f55000 */
[----:B----4-:R-:W-:Y:S01]  /*ef60*/  FADD.FTZ R7, R8, R7 ;  /* 0x0000000708077221 */ /* 0x010fe20000010000 */
[----:B------:R-:W-:Y:S02]  /*ef70*/  FSETP.NE.FTZ.AND P1, PT, R6, RZ, PT ;  /* 0x000000ff0600720b */ /* 0x000fe40003f35000 */
[----:B------:R-:W-:Y:S02]  /*ef80*/  MOV R0, RZ ;  /* 0x000000ff00007202 */ /* 0x000fe40000000f00 */
[----:B------:R-:W-:Y:S02]  /*ef90*/  FSETP.NE.FTZ.AND P0, PT, R7, RZ, PT ;  /* 0x000000ff0700720b */ /* 0x000fe40003f15000 */
[----:B------:R-:W-:-:S02]  /*efa0*/  MOV R60, 0xff800000 ;  /* 0xff800000003c7802 */ /* 0x000fc40000000f00 */
[----:B------:R-:W-:Y:S01]  /*efb0*/  MOV R59, 0xff800000 ;  /* 0xff800000003b7802 */ /* 0x000fe20000000f00 */
[----:B------:R-:W1:Y:S01]  /*efc0*/  @P3 MUFU.RCP R0, R4 ;  /* 0x0000000400003308 */ /* 0x000e620000001000 */
[----:B------:R-:W-:Y:S02]  /*efd0*/  MOV R58, 0xff800000 ;  /* 0xff800000003a7802 */ /* 0x000fe40000000f00 */
[----:B------:R-:W-:Y:S02]  /*efe0*/  MOV R57, 0xff800000 ;  /* 0xff80000000397802 */ /* 0x000fe40000000f00 */
[----:B------:R-:W-:-:S03]  /*eff0*/  @P1 MOV R13, 0x3f317218 ;  /* 0x3f317218000d1802 */ /* 0x000fc60000000f00 */
[----:B------:R-:W2:Y:S08]  /*f000*/  @P2 MUFU.RCP R3, R5 ;  /* 0x0000000500032308 */ /* 0x000eb00000001000 */
[----:B------:R-:W3:Y:S01]  /*f010*/  @P1 MUFU.RCP R2, R6 ;  /* 0x0000000600021308 */ /* 0x000ee20000001000 */
[C---:B-1----:R-:W-:Y:S02]  /*f020*/  FMUL.FTZ R192, R0.reuse, R192 ;  /* 0x000000c000c07220 */ /* 0x042fe40000410000 */
[----:B------:R-:W-:-:S02]  /*f030*/  FMUL.FTZ R56, R0, R193 ;  /* 0x000000c100387220 */ /* 0x000fc40000410000 */
[C---:B------:R-:W-:Y:S02]  /*f040*/  FMUL.FTZ R200, R0.reuse, R200 ;  /* 0x000000c800c87220 */ /* 0x040fe40000410000 */
[C---:B------:R-:W-:Y:S01]  /*f050*/  FMUL.FTZ R53, R0.reuse, R201 ;  /* 0x000000c900357220 */ /* 0x040fe20000410000 */
[----:B------:R-:W1:Y:S01]  /*f060*/  @P3 MUFU.LG2 R8, R4 ;  /* 0x0000000400083308 */ /* 0x000e620000000c00 */
[C---:B------:R-:W-:Y:S02]  /*f070*/  FMUL.FTZ R132, R0.reuse, R132 ;  /* 0x0000008400847220 */ /* 0x040fe40000410000 */
[C---:B------:R-:W-:Y:S02]  /*f080*/  FMUL.FTZ R50, R0.reuse, R133 ;  /* 0x0000008500327220 */ /* 0x040fe40000410000 */
[C---:B------:R-:W-:Y:S02]  /*f090*/  FMUL.FTZ R144, R0.reuse, R144 ;  /* 0x0000009000907220 */ /* 0x040fe40000410000 */
[C---:B------:R-:W-:Y:S01]  /*f0a0*/  FMUL.FTZ R47, R0.reuse, R145 ;  /* 0x00000091002f7220 */ /* 0x040fe20000410000 */
[----:B------:R4:W1:Y:S01]  /*f0b0*/  @P2 MUFU.LG2 R4, R5 ;  /* 0x0000000500042308 */ /* 0x0008620000000c00 */
[----:B------:R-:W-:-:S02]  /*f0c0*/  FMUL.FTZ R148, R0, R148 ;  /* 0x0000009400947220 */ /* 0x000fc40000410000 */
        /* <DEDUP_REMOVED lines=8> */
[----:B----4-:R-:W-:Y:S01]  /*f150*/  @P3 MOV R5, 0x3f317218 ;  /* 0x3f31721800053802 */ /* 0x010fe20000000f00 */
        /* <DEDUP_REMOVED lines=16> */
[----:B------:R-:W-:Y:S01]  /*f260*/  MOV R0, RZ ;  /* 0x000000ff00007202 */ /* 0x000fe20000000f00 */
[----:B--2---:R-:W-:-:S02]  /*f270*/  FMUL.FTZ R194, R3, R194 ;  /* 0x000000c203c27220 */ /* 0x004fc40000410000 */
[C---:B------:R-:W-:Y:S02]  /*f280*/  FMUL.FTZ R55, R3.reuse, R195 ;  /* 0x000000c303377220 */ /* 0x040fe40000410000 */
[C---:B------:R-:W-:Y:S01]  /*f290*/  FMUL.FTZ R202, R3.reuse, R202 ;  /* 0x000000ca03ca7220 */ /* 0x040fe20000410000 */
[----:B------:R-:W-:Y:S01]  /*f2a0*/  @P0 MUFU.RCP R0, R7 ;  /* 0x0000000700000308 */ /* 0x000fe20000001000 */
        /* <DEDUP_REMOVED lines=30> */
[C---:B---3--:R-:W-:Y:S02]  /*f490*/  FMUL.FTZ R188, R2.reuse, R188 ;  /* 0x000000bc02bc7220 */ /* 0x048fe40000410000 */
        /* <DEDUP_REMOVED lines=30> */
[----:B------:R-:W-:Y:S02]  /*f680*/  FMUL.FTZ R125, R2, R125 ;  /* 0x0000007d027d7220 */ /* 0x000fe40000410000 */
[----:B------:R-:W2:Y:S01]  /*f690*/  @P0 MUFU.LG2 R2, R7 ;  /* 0x0000000700020308 */ /* 0x000ea20000000c00 */
[----:B-1----:R-:W-:Y:S02]  /*f6a0*/  @P3 FMUL.FTZ R9, R8, 0.69314718246459960938 ;  /* 0x3f31721808093820 */ /* 0x002fe40000410000 */
[----:B------:R-:W-:Y:S02]  /*f6b0*/  @P2 FMUL.FTZ R8, R4, 0.69314718246459960938 ;  /* 0x3f31721804082820 */ /* 0x000fe40000410000 */
[----:B------:R-:W-:-:S02]  /*f6c0*/  @P2 FMUL.FTZ R4, R3, c[0x0][0x2d0] ;  /* 0x0000b40003042a20 */ /* 0x000fc40000410000 */
[----:B------:R-:W-:Y:S02]  /*f6d0*/  @P1 FMUL.FTZ R6, R6, 0.69314718246459960938 ;  /* 0x3f31721806061820 */ /* 0x000fe40000410000 */
[----:B------:R-:W-:Y:S02]  /*f6e0*/  @P1 FMUL.FTZ R3, R13, c[0x0][0x2d0] ;  /* 0x0000b4000d031a20 */ /* 0x000fe40000410000 */
[----:B------:R-:W-:Y:S02]  /*f6f0*/  @P3 FMUL.FTZ R5, R5, c[0x0][0x2d0] ;  /* 0x0000b40005053a20 */ /* 0x000fe40000410000 */
[----:B------:R-:W-:Y:S01]  /*f700*/  @P1 FFMA.FTZ R60, R3, R183, R6 ;  /* 0x000000b7033c1223 */ /* 0x000fe20000010006 */
[----:B------:R-:W-:Y:S01]  /*f710*/  @P0 MOV R3, 0x3f317218 ;  /* 0x3f31721800030802 */ /* 0x000fe20000000f00 */
[----:B------:R-:W-:Y:S01]  /*f720*/  @P2 FFMA.FTZ R59, R4, R184, R8 ;  /* 0x000000b8043b2223 */ /* 0x000fe20000010008 */
[----:B------:R-:W-:Y:S01]  /*f730*/  MOV R4, 0x1 ;  /* 0x0000000100047802 */ /* 0x000fe20000000f00 */
[----:B--2---:R-:W-:-:S02]  /*f740*/  @P0 FMUL.FTZ R2, R2, 0.69314718246459960938 ;  /* 0x3f31721802020820 */ /* 0x004fc40000410000 */
[----:B------:R-:W-:Y:S02]  /*f750*/  @P0 FMUL.FTZ R3, R3, c[0x0][0x2d0] ;  /* 0x0000b40003030a20 */ /* 0x000fe40000410000 */
[----:B------:R-:W-:Y:S02]  /*f760*/  @P3 FFMA.FTZ R58, R5, R185, R9 ;  /* 0x000000b9053a3223 */ /* 0x000fe40000010009 */
        /* <DEDUP_REMOVED lines=32> */
[----:B------:R-:W-:Y:S01]  /*f970*/  PRMT R0, R4, 0x7610, R0 ;  /* 0x0000761004007816 */ /* 0x000fe20000000000 */
[----:B------:R-:W-:Y:S02]  /*f980*/  @P0 FFMA.FTZ R57, R3, R182, R2 ;  /* 0x000000b603390223 */ /* 0x000fe40000010002 */
.L_x_1347:
        /* <DEDUP_REMOVED lines=19> */
.L_x_1383:
[----:B-1----:R-:W-:Y:S05]  /*fac0*/  BSYNC B0 ;  /* 0x0000000000007941 */ /* 0x002fea0003800000 */
.L_x_1382:
[----:B------:R-:W-:Y:S01]  /*fad0*/  PRMT R0, R0, 0x9910, RZ ;  /* 0x0000991000007816 */ /* 0x000fe200000000ff */
[----:B------:R-:W-:Y:S01]  /*fae0*/  BSSY B1, `(.L_x_1384) ;  /* 0x0000266000017945 */ /* 0x000fe20003800000 */
[----:B-----5:R-:W-:Y:S02]  /*faf0*/  IMAD.MOV.U32 R73, RZ, RZ, R8 ;  /* 0x000000ffff497224 */ /* 0x020fe400078e0008 */
[----:B------:R-:W-:-:S13]  /*fb00*/  ISETP.NE.AND P0, PT, R0, RZ, PT ;  /* 0x000000ff0000720c */ /* 0x000fda0003f05270 */
[----:B------:R-:W-:Y:S05]  /*fb10*/  @!P0 BRA `(.L_x_1385) ;  /* 0x000017d000008947 */ /* 0x000fea0003800000 */
[----:B------:R-:W2:Y:S04]  /*fb20*/  LDL R71, [R1+0x60] ;  /* 0x0000600001477983 */ /* 0x000ea80000100800 */
[----:B------:R-:W3:Y:S04]  /*fb30*/  LDL R69, [R1+0x64] ;  /* 0x0000640001457983 */ /* 0x000ee80000100800 */
[----:B------:R-:W4:Y:S04]  /*fb40*/  LDL R67, [R1+0x6c] ;  /* 0x00006c0001437983 */ /* 0x000f280000100800 */
[----:B------:R-:W5:Y:S04]  /*fb50*/  LDL R66, [R1+0x68] ;  /* 0x0000680001427983 */ /* 0x000f680000100800 */
[----:B------:R-:W4:Y:S04]  /*fb60*/  LDL R65, [R1+0x7c] ;  /* 0x00007c0001417983 */ /* 0x000f280000100800 */
[----:B------:R-:W4:Y:S04]  /*fb70*/  LDL R64, [R1+0x74] ;  /* 0x0000740001407983 */ /* 0x000f280000100800 */
[----:B------:R-:W4:Y:S04]  /*fb80*/  LDL R63, [R1+0x78] ;  /* 0x00007800013f7983 */ /* 0x000f280000100800 */
[----:B------:R-:W4:Y:S01]  /*fb90*/  LDL R62, [R1+0x70] ;  /* 0x00007000013e7983 */ /* 0x000f220000100800 */
        /* <DEDUP_REMOVED lines=65> */
[----:B------:R-:W-:Y:S01]  /*ffb0*/  F2FP.PACK_AB R0, R127, R126 ;  /* 0x0000007e7f00723e */ /* 0x000fe200000000ff */
[----:B--2---:R1:W-:Y:S04]  /*ffc0*/  STS [R71], R56 ;  /* 0x0000003847007388 */ /* 0x0043e80000000800 */
[----:B------:R1:W-:Y:S04]  /*ffd0*/  STS [R71+0x400], R55 ;  /* 0x0004003747007388 */ /* 0x0003e80000000800 */
[----:B---3--:R1:W-:Y:S04]  /*ffe0*/  STS [R69], R53 ;  /* 0x0000003545007388 */ /* 0x0083e80000000800 */
[----:B------:R1:W-:Y:S04]  /*fff0*/  STS [R69+0x400], R52 ;  /* 0x0004003445007388 */ /* 0x0003e80000000800 */
[----:B------:R1:W-:Y:S04]  /*10000*/  STS [R71+0x2000], R54 ;  /* 0x0020003647007388 */ /* 0x0003e80000000800 */
[----:B------:R1:W-:Y:S04]  /*10010*/  STS [R71+0x2400], R190 ;  /* 0x002400be47007388 */ /* 0x0003e80000000800 */
[----:B------:R1:W-:Y:S04]  /*10020*/  STS [R69+0x2000], R51 ;  /* 0x0020003345007388 */ /* 0x0003e80000000800 */
[----:B------:R1:W-:Y:S04]  /*10030*/  STS [R69+0x2400], R198 ;  /* 0x002400c645007388 */ /* 0x0003e80000000800 */
[----:B----4-:R1:W-:Y:S04]  /*10040*/  STS [R67], R50 ;  /* 0x0000003243007388 */ /* 0x0103e80000000800 */
[----:B------:R1:W-:Y:S04]  /*10050*/  STS [R67+0x400], R49 ;  /* 0x0004003143007388 */ /* 0x0003e80000000800 */
[----:B-----5:R1:W-:Y:S04]  /*10060*/  STS [R66], R47 ;  /* 0x0000002f42007388 */ /* 0x0203e80000000800 */
[----:B------:R1:W-:Y:S04]  /*10070*/  STS [R66+0x400], R46 ;  /* 0x0004002e42007388 */ /* 0x0003e80000000800 */
[----:B------:R1:W-:Y:S04]  /*10080*/  STS [R67+0x2000], R48 ;  /* 0x0020003043007388 */ /* 0x0003e80000000800 */
[----:B------:R1:W-:Y:S04]  /*10090*/  STS [R67+0x2400], R138 ;  /* 0x0024008a43007388 */ /* 0x0003e80000000800 */
[----:B------:R1:W-:Y:S04]  /*100a0*/  STS [R66+0x2000], R45 ;  /* 0x0020002d42007388 */ /* 0x0003e80000000800 */
        /* <DEDUP_REMOVED lines=57> */
[----:B------:R-:W-:Y:S05]  /*10440*/  CALL.REL.NOINC `($__internal_3_$__cuda_sm70_shflsync_idx_p) ;  /* 0x00002e5000007944 */ /* 0x000fea0003c00000 */
.L_x_1386:
[----:B-1----:R-:W2:Y:S04]  /*10450*/  LDL R2, [R1+0x58] ;  /* 0x0000580001027983 */ /* 0x002ea80000100800 */
[----:B------:R-:W3:Y:S04]  /*10460*/  LDL.LU R8, [R1+0x4c] ;  /* 0x00004c0001087983 */ /* 0x000ee80000300800 */
[----:B------:R-:W4:Y:S04]  /*10470*/  LDL.LU R15, [R1+0x50] ;  /* 0x00005000010f7983 */ /* 0x000f280000300800 */
[----:B------:R-:W2:Y:S04]  /*10480*/  LDL R13, [R1+0x80] ;  /* 0x00008000010d7983 */ /* 0x000ea80000100800 */
[----:B------:R-:W2:Y:S01]  /*10490*/  LDL.LU R78, [R1+0x44] ;  /* 0x00004400014e7983 */ /* 0x000ea20000300800 */
[----:B------:R-:W-:-:S03]  /*104a0*/  IMAD.MOV.U32 R0, RZ, RZ, 0x1 ;  /* 0x00000001ff007424 */ /* 0x000fc600078e00ff */
[----:B------:R-:W4:Y:S02]  /*104b0*/  LDL R14, [R1+0x88] ;  /* 0x00008800010e7983 */ /* 0x000f240000100800 */
[----:B------:R-:W-:Y:S02]  /*104c0*/  ISETP.NE.AND P1, PT, R0, c[0x0][0x4e8], PT ;  /* 0x00013a0000007a0c */ /* 0x000fe40003f25270 */
[----:B------:R1:W5:Y:S04]  /*104d0*/  LDL.64 R76, [R1+0x10] ;  /* 0x00001000014c7983 */ /* 0x0003680000100a00 */
[----:B------:R1:W5:Y:S04]  /*104e0*/  LDL R74, [R1+0x48] ;  /* 0x00004800014a7983 */ /* 0x0003680000100800 */
[----:B------:R1:W5:Y:S01]  /*104f0*/  LDL R72, [R1+0x3c] ;  /* 0x00003c0001487983 */ /* 0x0003620000100800 */
[----:B------:R-:W-:-:S02]  /*10500*/  ULDC UR5, c[0x0][0x4e8] ;  /* 0x00013a0000057ab9 */ /* 0x000fc40000000800 */
[----:B------:R-:W-:Y:S02]  /*10510*/  ULDC UR4, c[0x0][0x388] ;  /* 0x0000e20000047ab9 */ /* 0x000fe40000000800 */
[----:B------:R-:W-:Y:S01]  /*10520*/  UIMAD UR4, UR5, UR4, URZ ;  /* 0x00000004050472a4 */ /* 0x000fe2000f8e023f */
[----:B------:R-:W1:Y:S02]  /*10530*/  S2R R79, SR_TID.X ;  /* 0x00000000004f7919 */ /* 0x000e640000002100 */
[----:B-1----:R-:W-:-:S04]  /*10540*/  SHF.R.S32.HI R75, RZ, 0x1f, R79 ;  /* 0x0000001fff4b7819 */ /* 0x002fc8000001144f */
[----:B------:R-:W-:-:S04]  /*10550*/  LEA.HI R75, R75, R79, RZ, 0x3 ;  /* 0x0000004f4b4b7211 */ /* 0x000fc800078f18ff */
[----:B------:R-:W-:Y:S01]  /*10560*/  SHF.R.S32.HI R75, RZ, 0x3, R75 ;  /* 0x00000003ff4b7819 */ /* 0x000fe2000001144b */
[----:B------:R-:W-:Y:S01]  /*10570*/  BSSY B0, `(.L_x_1387) ;  /* 0x000006e000007945 */ /* 0x000fe20003800000 */
[----:B---3--:R-:W-:-:S05]  /*10580*/  SHF.R.S32.HI R5, RZ, 0x1f, R8 ;  /* 0x0000001fff057819 */ /* 0x008fca0000011408 */
[----:B------:R-:W-:-:S04]  /*10590*/  IMAD R6, R5, c[0x0][0x490], RZ ;  /* 0x0001240005067a24 */ /* 0x000fc800078e02ff */
[----:B------:R-:W-:Y:S02]  /*105a0*/  IMAD R6, R8, c[0x0][0x494], R6 ;  /* 0x0001250008067a24 */ /* 0x000fe400078e0206 */
[----:B--2---:R-:W-:Y:S02]  /*105b0*/  IMAD.IADD R4, R2, 0x1, R78 ;  /* 0x0000000102047824 */ /* 0x004fe400078e024e */
[----:B------:R-:W-:-:S03]  /*105c0*/  IMAD.WIDE.U32 R2, R8, c[0x0][0x490], RZ ;  /* 0x0001240008027a25 */ /* 0x000fc600078e00ff */
[----:B------:R-:W-:Y:S01]  /*105d0*/  MOV R0, R4 ;  /* 0x0000000400007202 */ /* 0x000fe20000000f00 */
[----:B------:R-:W-:-:S04]  /*105e0*/  @P1 IMAD.HI.U32 R7, R4, c[0x0][0x4ec], RZ ;  /* 0x00013b0004071a27 */ /* 0x000fc800078e00ff */
[----:B------:R-:W-:Y:S01]  /*105f0*/  IMAD.IADD R3, R3, 0x1, R6 ;  /* 0x0000000103037824 */ /* 0x000fe200078e0206 */
[----:B------:R-:W-:Y:S01]  /*10600*/  @P1 SHF.R.U32.HI R0, RZ, c[0x0][0x4f0], R7 ;  /* 0x00013c00ff001a19 */ /* 0x000fe20000011607 */
[----:B------:R-:W-:Y:S01]  /*10610*/  IMAD R6, R5, c[0x0][0x3e8], RZ ;  /* 0x0000fa0005067a24 */ /* 0x000fe200078e02ff */
[----:B----4-:R-:W-:-:S03]  /*10620*/  SHF.R.S32.HI R5, RZ, 0x1f, R15 ;  /* 0x0000001fff057819 */ /* 0x010fc6000001140f */
[----:B------:R-:W-:Y:S02]  /*10630*/  IMAD.MOV R7, RZ, RZ, -R0 ;  /* 0x000000ffff077224 */ /* 0x000fe400078e0a00 */
[C---:B------:R-:W-:Y:S02]  /*10640*/  IMAD R10, R8.reuse, c[0x0][0x3ec], R6 ;  /* 0x0000fb00080a7a24 */ /* 0x040fe400078e0206 */
[----:B------:R-:W-:Y:S02]  /*10650*/  IMAD R4, R7, c[0x0][0x4e8], R4 ;  /* 0x00013a0007047a24 */ /* 0x000fe400078e0204 */
[----:B------:R-:W-:-:S04]  /*10660*/  IMAD.WIDE.U32 R8, R8, c[0x0][0x3e8], RZ ;  /* 0x0000fa0008087a25 */ /* 0x000fc800078e00ff */
[----:B------:R-:W-:Y:S02]  /*10670*/  IMAD R11, R5, c[0x0][0x498], RZ ;  /* 0x00012600050b7a24 */ /* 0x000fe400078e02ff */
[----:B------:R-:W-:Y:S01]  /*10680*/  IMAD.WIDE.U32 R6, R15, c[0x0][0x498], R2 ;  /* 0x000126000f067a25 */ /* 0x000fe200078e0002 */
[----:B------:R-:W-:-:S03]  /*10690*/  IADD3 R3, R9, R10, RZ ;  /* 0x0000000a09037210 */ /* 0x000fc60007ffe0ff */
[----:B------:R-:W-:Y:S01]  /*106a0*/  IMAD R12, R5, c[0x0][0x3f0], RZ ;  /* 0x0000fc00050c7a24 */ /* 0x000fe200078e02ff */
[----:B------:R-:W-:Y:S01]  /*106b0*/  SHF.R.S32.HI R5, RZ, 0x1f, R0 ;  /* 0x0000001fff057819 */ /* 0x000fe20000011400 */
[----:B------:R-:W-:Y:S01]  /*106c0*/  IMAD R11, R15, c[0x0][0x49c], R11 ;  /* 0x000127000f0b7a24 */ /* 0x000fe200078e020b */
[----:B------:R-:W-:Y:S01]  /*106d0*/  IADD3 R6, P0, R0, R6, RZ ;  /* 0x0000000600067210 */ /* 0x000fe20007f1e0ff */
[----:B------:R-:W-:-:S03]  /*106e0*/  IMAD.MOV.U32 R2, RZ, RZ, R8 ;  /* 0x000000ffff027224 */ /* 0x000fc600078e0008 */
[----:B------:R-:W-:Y:S01]  /*106f0*/  IADD3.X R7, R5, R7, R11, P0, !PT ;  /* 0x0000000705077210 */ /* 0x000fe200007fe40b */
[C---:B------:R-:W-:Y:S02]  /*10700*/  IMAD R11, R15.reuse, c[0x0][0x3f4], R12 ;  /* 0x0000fd000f0b7a24 */ /* 0x040fe400078e020c */
[----:B------:R-:W-:Y:S02]  /*10710*/  IMAD.WIDE.U32 R8, R15, c[0x0][0x3f0], R2 ;  /* 0x0000fc000f087a25 */ /* 0x000fe400078e0002 */
[----:B------:R-:W1:Y:S01]  /*10720*/  S2R R15, SR_TID.X ;  /* 0x00000000000f7919 */ /* 0x000e620000002100 */
[----:B------:R-:W-:Y:S01]  /*10730*/  SHF.R.S32.HI R0, RZ, 0x1f, R4 ;  /* 0x0000001fff007819 */ /* 0x000fe20000011404 */
[----:B------:R-:W-:-:S04]  /*10740*/  IMAD.IADD R5, R13, 0x1, R78 ;  /* 0x000000010d057824 */ /* 0x000fc800078e024e */
[----:B------:R-:W-:Y:S02]  /*10750*/  IMAD R0, R0, c[0x0][0x488], RZ ;  /* 0x0001220000007a24 */ /* 0x000fe400078e02ff */
[----:B------:R-:W-:-:S04]  /*10760*/  IMAD.WIDE.U32 R2, R4, c[0x0][0x488], R6 ;  /* 0x0001220004027a25 */ /* 0x000fc800078e0006 */
[----:B------:R-:W-:Y:S02]  /*10770*/  IMAD R10, R4, c[0x0][0x48c], R0 ;  /* 0x00012300040a7a24 */ /* 0x000fe400078e0200 */
[----:B------:R-:W-:Y:S01]  /*10780*/  @P1 IMAD.HI.U32 R6, R5, c[0x0][0x4ec], RZ ;  /* 0x00013b0005061a27 */ /* 0x000fe200078e00ff */
[----:B------:R-:W-:Y:S02]  /*10790*/  LEA R4, P0, R2, c[0x0][0x450], 0x2 ;  /* 0x0001140002047a11 */ /* 0x000fe400078010ff */
[----:B-1----:R-:W-:-:S04]  /*107a0*/  SHF.R.S32.HI R13, RZ, 0x1f, R15 ;  /* 0x0000001fff0d7819 */ /* 0x002fc8000001140f */
[----:B------:R-:W-:Y:S02]  /*107b0*/  LEA.HI R13, R13, R15, RZ, 0x5 ;  /* 0x0000000f0d0d7211 */ /* 0x000fe400078f28ff */
[----:B------:R-:W-:Y:S02]  /*107c0*/  IADD3 R3, R3, R10, RZ ;  /* 0x0000000a03037210 */ /* 0x000fe40007ffe0ff */
[----:B------:R-:W-:Y:S02]  /*107d0*/  LOP3.LUT R13, R13, 0xffffffe0, RZ, 0xc0, !PT ;  /* 0xffffffe00d0d7812 */ /* 0x000fe400078ec0ff */
[----:B------:R-:W-:Y:S02]  /*107e0*/  MOV R0, R5 ;  /* 0x0000000500007202 */ /* 0x000fe40000000f00 */
[----:B------:R-:W-:Y:S01]  /*107f0*/  @P1 SHF.R.U32.HI R0, RZ, c[0x0][0x4f0], R6 ;  /* 0x00013c00ff001a19 */ /* 0x000fe20000011606 */
[----:B------:R-:W-:Y:S01]  /*10800*/  IMAD.MOV.U32 R6, RZ, RZ, R8 ;  /* 0x000000ffff067224 */ /* 0x000fe200078e0008 */
[----:B------:R-:W-:-:S02]  /*10810*/  LEA.HI.X R3, R2, c[0x0][0x454], R3, 0x2, P0 ;  /* 0x0001150002037a11 */ /* 0x000fc400000f1403 */
[----:B------:R-:W-:Y:S02]  /*10820*/  IADD3 R13, -R13, R15, RZ ;  /* 0x0000000f0d0d7210 */ /* 0x000fe40007ffe1ff */
[----:B------:R-:W-:Y:S01]  /*10830*/  SHF.R.S32.HI R8, RZ, 0x1f, R0 ;  /* 0x0000001fff087819 */ /* 0x000fe20000011400 */
[----:B------:R-:W-:Y:S01]  /*10840*/  IMAD.IADD R2, R14, 0x1, R78 ;  /* 0x000000010e027824 */ /* 0x000fe200078e024e */
[----:B------:R-:W-:Y:S01]  /*10850*/  LOP3.LUT P0, RZ, R13, 0x3, RZ, 0xc0, !PT ;  /* 0x000000030dff7812 */ /* 0x000fe2000780c0ff */
[----:B------:R-:W-:Y:S01]  /*10860*/  SHFL.IDX PT, R14, R4, RZ, 0x1c1f ;  /* 0x001c1fff040e7589 */ /* 0x000fe200000e0000 */
[----:B------:R-:W-:-:S03]  /*10870*/  IMAD.IADD R7, R9, 0x1, R11 ;  /* 0x0000000109077824 */ /* 0x000fc600078e020b */
[----:B------:R-:W1:Y:S01]  /*10880*/  SHFL.IDX PT, R15, R3, RZ, 0x1c1f ;  /* 0x001c1fff030f7589 */ /* 0x000e6200000e0000 */
[----:B------:R-:W-:-:S03]  /*10890*/  IMAD R16, R8, c[0x0][0x3e0], RZ ;  /* 0x0000f80008107a24 */ /* 0x000fc600078e02ff */
[----:B------:R-:W-:Y:S04]  /*108a0*/  SHFL.IDX PT, R12, R4, 0x1, 0x1c1f ;  /* 0x003c1f00040c7f89 */ /* 0x000fe800000e0000 */
[----:B------:R-:W2:Y:S04]  /*108b0*/  SHFL.IDX PT, R13, R3, 0x1, 0x1c1f ;  /* 0x003c1f00030d7f89 */ /* 0x000ea800000e0000 */
[----:B------:R-:W-:Y:S04]  /*108c0*/  SHFL.IDX PT, R10, R4, 0x2, 0x1c1f ;  /* 0x005c1f00040a7f89 */ /* 0x000fe800000e0000 */
[----:B------:R-:W3:Y:S04]  /*108d0*/  SHFL.IDX PT, R11, R3, 0x2, 0x1c1f ;  /* 0x005c1f00030b7f89 */ /* 0x000ee800000e0000 */
[----:B------:R-:W-:Y:S04]  /*108e0*/  SHFL.IDX PT, R8, R4, 0x3, 0x1c1f ;  /* 0x007c1f0004087f89 */ /* 0x000fe800000e0000 */
[----:B------:R4:W1:Y:S01]  /*108f0*/  SHFL.IDX PT, R9, R3, 0x3, 0x1c1f ;  /* 0x007c1f0003097f89 */ /* 0x00086200000e0000 */
[----:B------:R-:W-:-:S02]  /*10900*/  IADD3 R17, R2, 0x8, RZ ;  /* 0x0000000802117810 */ /* 0x000fc40007ffe0ff */
[----:B------:R-:W-:Y:S02]  /*10910*/  ISETP.GE.OR P3, PT, R2, UR4, P0 ;  /* 0x0000000402007c0c */ /* 0x000fe40008766670 */
[----:B------:R-:W-:Y:S01]  /*10920*/  ISETP.GE.OR P2, PT, R17, UR4, P0 ;  /* 0x0000000411007c0c */ /* 0x000fe20008746670 */
[C---:B------:R-:W-:Y:S02]  /*10930*/  IMAD R16, R0.reuse, c[0x0][0x3e4], R16 ;  /* 0x0000f90000107a24 */ /* 0x040fe400078e0210 */
[----:B------:R-:W-:Y:S01]  /*10940*/  IMAD.WIDE.U32 R6, R0, c[0x0][0x3e0], R6 ;  /* 0x0000f80000067a25 */ /* 0x000fe200078e0006 */
[C---:B----4-:R-:W-:Y:S02]  /*10950*/  IADD3 R3, R2.reuse, 0x40, RZ ;  /* 0x0000004002037810 */ /* 0x050fe40007ffe0ff */
[----:B------:R-:W-:Y:S02]  /*10960*/  IADD3 R2, R2, 0x48, RZ ;  /* 0x0000004802027810 */ /* 0x000fe40007ffe0ff */
[----:B------:R-:W-:-:S02]  /*10970*/  ISETP.GE.OR P1, PT, R3, UR4, P0 ;  /* 0x0000000403007c0c */ /* 0x000fc40008726670 */
[----:B------:R-:W-:Y:S02]  /*10980*/  ISETP.GE.OR P0, PT, R2, UR4, P0 ;  /* 0x0000000402007c0c */ /* 0x000fe40008706670 */
[----:B------:R-:W-:Y:S01]  /*10990*/  IADD3 R4, -R0, RZ, RZ ;  /* 0x000000ff00047210 */ /* 0x000fe20007ffe1ff */
[----:B-1----:R1:W-:Y:S04]  /*109a0*/  @!P3 ST.E [R14.64], R58 ;  /* 0x0000003a0e00b985 */ /* 0x0023e8000c101906 */
[----:B------:R-:W-:Y:S01]  /*109b0*/  IMAD R0, R4, c[0x0][0x4e8], R5 ;  /* 0x00013a0004007a24 */ /* 0x000fe200078e0205 */
[----:B--2---:R1:W-:Y:S01]  /*109c0*/  @!P2 ST.E [R12.64], R59 ;  /* 0x0000003b0c00a985 */ /* 0x0043e2000c101906 */
[----:B------:R-:W-:-:S03]  /*109d0*/  IMAD.IADD R3, R7, 0x1, R16 ;  /* 0x0000000107037824 */ /* 0x000fc600078e0210 */
[----:B------:R-:W-:Y:S01]  /*109e0*/  SHF.R.S32.HI R4, RZ, 0x1f, R0 ;  /* 0x0000001fff047819 */ /* 0x000fe20000011400 */
[----:B---3--:R1:W-:Y:S01]  /*109f0*/  @!P1 ST.E [R10.64], R60 ;  /* 0x0000003c0a009985 */ /* 0x0083e2000c101906 */
[----:B------:R-:W-:-:S03]  /*10a00*/  MOV R2, R6 ;  /* 0x0000000600027202 */ /* 0x000fc60000000f00 */
[----:B------:R1:W-:Y:S01]  /*10a10*/  @!P0 ST.E [R8.64], R57 ;  /* 0x0000003908008985 */ /* 0x0003e2000c101906 */
[----:B------:R-:W-:-:S03]  /*10a20*/  IMAD R4, R4, c[0x0][0x3d8], RZ ;  /* 0x0000f60004047a24 */ /* 0x000fc600078e02ff */
[----:B------:R1:W2:Y:S04]  /*10a30*/  LDS.128 R20, [R248+0x880] ;  /* 0x00088000f8147984 */ /* 0x0002a80000000c00 */
[----:B------:R1:W3:Y:S04]  /*10a40*/  LDS.128 R28, [R248+0x1080] ;  /* 0x00108000f81c7984 */ /* 0x0002e80000000c00 */
[----:B------:R1:W4:Y:S04]  /*10a50*/  LDS.128 R36, [R248+0x1880] ;  /* 0x00188000f8247984 */ /* 0x0003280000000c00 */
        /* <DEDUP_REMOVED lines=10> */
[----:B------:R1:W1:Y:S01]  /*10b00*/  LDS.128 R68, [R248+0x7880] ;  /* 0x00788000f8447984 */ /* 0x0002620000000c00 */
[----:B------:R-:W-:-:S02]  /*10b10*/  IMAD R4, R0, c[0x0][0x3dc], R4 ;  /* 0x0000f70000047a24 */ /* 0x000fc400078e0204 */
[----:B------:R-:W-:-:S04]  /*10b20*/  IMAD.WIDE.U32 R2, R0, c[0x0][0x3d8], R2 ;  /* 0x0000f60000027a25 */ /* 0x000fc800078e0002 */
[----:B------:R-:W-:Y:S01]  /*10b30*/  IMAD.IADD R0, R3, 0x1, R4 ;  /* 0x0000000103007824 */ /* 0x000fe200078e0204 */
[----:B------:R-:W-:-:S04]  /*10b40*/  LEA R3, P0, R2, c[0x0][0x380], 0x1 ;  /* 0x0000e00002037a11 */ /* 0x000fc800078008ff */
[----:B------:R-:W-:Y:S02]  /*10b50*/  LEA.HI.X R2, R2, c[0x0][0x384], R0, 0x1, P0 ;  /* 0x0000e10002027a11 */ /* 0x000fe400000f0c00 */
[----:B------:R-:W-:-:S04]  /*10b60*/  IADD3 R0, R75, R78, RZ ;  /* 0x0000004e4b007210 */ /* 0x000fc80007ffe0ff */
[----:B------:R-:W-:Y:S01]  /*10b70*/  ISETP.GE.AND P0, PT, R0, UR4, PT ;  /* 0x0000000400007c0c */ /* 0x000fe2000bf06270 */
[----:B------:R1:W1:Y:S04]  /*10b80*/  SHFL.IDX PT, R4, R3, RZ, 0x181f ;  /* 0x00181fff03047589 */ /* 0x00026800000e0000 */
[----:B------:R1:W1:Y:S08]  /*10b90*/  SHFL.IDX PT, R5, R2, RZ, 0x181f ;  /* 0x00181fff02057589 */ /* 0x00027000000e0000 */
[----:B------:R-:W-:Y:S05]  /*10ba0*/  @P0 BRA `(.L_x_1388) ;  /* 0x000000a000000947 */ /* 0x000fea0003800000 */
[----:B-1234-:R-:W1:Y:S01]  /*10bb0*/  LDS.128 R12, [R248+0x80] ;  /* 0x00008000f80c7984 */ /* 0x01ee620000000c00 */
[----:B-----5:R-:W-:-:S02]  /*10bc0*/  ISETP.GE.AND P3, PT, R76, c[0x0][0x3c8], PT ;  /* 0x0000f2004c007a0c */ /* 0x020fc40003f66270 */
[----:B------:R-:W-:Y:S01]  /*10bd0*/  ISETP.GE.AND P2, PT, R72, c[0x0][0x3c8], PT ;  /* 0x0000f20048007a0c */ /* 0x000fe20003f46270 */
[----:B------:R-:W2:Y:S10]  /*10be0*/  LDS.128 R8, [R248+0x4080] ;  /* 0x00408000f8087984 */ /* 0x000eb40000000c00 */
[----:B------:R-:W-:-:S02]  /*10bf0*/  @!P3 LEA R6, P1, R76, R4, 0x1 ;  /* 0x000000044c06b211 */ /* 0x000fc400078208ff */
[----:B------:R-:W-:Y:S02]  /*10c00*/  @!P2 LEA R4, P0, R72, R4, 0x1 ;  /* 0x000000044804a211 */ /* 0x000fe400078008ff */
[-C--:B------:R-:W-:Y:S02]  /*10c10*/  @!P3 LEA.HI.X R7, R76, R5.reuse, R77, 0x1, P1 ;  /* 0x000000054c07b211 */ /* 0x080fe400008f0c4d */
[----:B------:R-:W-:-:S03]  /*10c20*/  @!P2 LEA.HI.X R5, R72, R5, R74, 0x1, P0 ;  /* 0x000000054805a211 */ /* 0x000fc600000f0c4a */
[----:B-1----:R1:W-:Y:S04]  /*10c30*/  @!P3 ST.E.128 [R6.64], R12 ;  /* 0x0000000c0600b985 */ /* 0x0023e8000c101d06 */
[----:B--2---:R1:W-:Y:S02]  /*10c40*/  @!P2 ST.E.128 [R4.64], R8 ;  /* 0x000000080400a985 */ /* 0x0043e4000c101d06 */
.L_x_1388:
[----:B--234-:R-:W-:Y:S05]  /*10c50*/  BSYNC B0 ;  /* 0x0000000000007941 */ /* 0x01cfea0003800000 */
.L_x_1387:
[----:B-1----:R-:W-:Y:S01]  /*10c60*/  IADD3 R6, R0, 0x10, RZ ;  /* 0x0000001000067810 */ /* 0x002fe20007ffe0ff */
[----:B------:R1:W2:Y:S01]  /*10c70*/  SHFL.IDX PT, R5, R2, 0x1, 0x181f ;  /* 0x00381f0002057f89 */ /* 0x0002a200000e0000 */
        /* <DEDUP_REMOVED lines=12> */
.L_x_1390:
[----:B------:R-:W-:Y:S05]  /*10d40*/  BSYNC B0 ;  /* 0x0000000000007941 */ /* 0x000fea0003800000 */
.L_x_1389:
        /* <DEDUP_REMOVED lines=14> */
.L_x_1392:
[----:B------:R-:W-:Y:S05]  /*10e30*/  BSYNC B0 ;  /* 0x0000000000007941 */ /* 0x000fea0003800000 */
.L_x_1391:
[----:B---3--:R-:W-:Y:S01]  /*10e40*/  IADD3 R6, R0, 0x30, RZ ;  /* 0x0000003000067810 */ /* 0x008fe20007ffe0ff */
[----:B----4-:R3:W4:Y:S01]  /*10e50*/  SHFL.IDX PT, R5, R2, 0x3, 0x181f ;  /* 0x00781f0002057f89 */ /* 0x01072200000e0000 */
[----:B------:R-:W-:Y:S02]  /*10e60*/  BSSY B0, `(.L_x_1393) ;  /* 0x000000c000007945 */ /* 0x000fe40003800000 */
[----:B------:R-:W-:Y:S01]  /*10e70*/  ISETP.GE.AND P0, PT, R6, UR4, PT ;  /* 0x0000000406007c0c */ /* 0x000fe2000bf06270 */
[----:B------:R3:W1:-:S12]  /*10e80*/  SHFL.IDX PT, R4, R3, 0x3, 0x181f ;  /* 0x00781f0003047f89 */ /* 0x00065800000e0000 */
[----:B------:R-:W-:Y:S05]  /*10e90*/  @P0 BRA `(.L_x_1394) ;  /* 0x0000008000000947 */ /* 0x000fea0003800000 */
[----:B-----5:R-:W-:Y:S02]  /*10ea0*/  ISETP.GE.AND P1, PT, R76, c[0x0][0x3c8], PT ;  /* 0x0000f2004c007a0c */ /* 0x020fe40003f26270 */
[----:B------:R-:W-:-:S11]  /*10eb0*/  ISETP.GE.AND P0, PT, R72, c[0x0][0x3c8], PT ;  /* 0x0000f20048007a0c */ /* 0x000fd60003f06270 */
[-C--:B-1----:R-:W-:Y:S02]  /*10ec0*/  @!P1 LEA R6, P3, R76, R4.reuse, 0x1 ;  /* 0x000000044c069211 */ /* 0x082fe400078608ff */
[----:B------:R-:W-:Y:S02]  /*10ed0*/  @!P0 LEA R4, P2, R72, R4, 0x1 ;  /* 0x0000000448048211 */ /* 0x000fe400078408ff */
[-C--:B----4-:R-:W-:Y:S02]  /*10ee0*/  @!P1 LEA.HI.X R7, R76, R5.reuse, R77, 0x1, P3 ;  /* 0x000000054c079211 */ /* 0x090fe400018f0c4d */
[----:B------:R-:W-:-:S03]  /*10ef0*/  @!P0 LEA.HI.X R5, R72, R5, R74, 0x1, P2 ;  /* 0x0000000548058211 */ /* 0x000fc600010f0c4a */
[----:B------:R1:W-:Y:S04]  /*10f00*/  @!P1 ST.E.128 [R6.64], R36 ;  /* 0x0000002406009985 */ /* 0x0003e8000c101d06 */
[----:B------:R1:W-:Y:S02]  /*10f10*/  @!P0 ST.E.128 [R4.64], R32 ;  /* 0x0000002004008985 */ /* 0x0003e4000c101d06 */
.L_x_1394:
[----:B------:R-:W-:Y:S05]  /*10f20*/  BSYNC B0 ;  /* 0x0000000000007941 */ /* 0x000fea0003800000 */
.L_x_1393:
[----:B-1----:R-:W-:Y:S01]  /*10f30*/  IADD3 R6, R0, 0x40, RZ ;  /* 0x0000004000067810 */ /* 0x002fe20007ffe0ff */
[----:B----4-:R1:W4:Y:S01]  /*10f40*/  SHFL.IDX PT, R5, R2, 0x4, 0x181f ;  /* 0x00981f0002057f89 */ /* 0x01032200000e0000 */
[----:B------:R-:W-:Y:S02]  /*10f50*/  BSSY B0, `(.L_x_1395) ;  /* 0x000000c000007945 */ /* 0x000fe40003800000 */
[----:B------:R-:W-:Y:S01]  /*10f60*/  ISETP.GE.AND P0, PT, R6, UR4, PT ;  /* 0x0000000406007c0c */ /* 0x000fe2000bf06270 */
[----:B------:R1:W2:-:S12]  /*10f70*/  SHFL.IDX PT, R4, R3, 0x4, 0x181f ;  /* 0x00981f0003047f89 */ /* 0x00029800000e0000 */
[----:B------:R-:W-:Y:S05]  /*10f80*/  @P0 BRA `(.L_x_1396) ;  /* 0x0000008000000947 */ /* 0x000fea0003800000 */
[----:B-----5:R-:W-:Y:S02]  /*10f90*/  ISETP.GE.AND P1, PT, R76, c[0x0][0x3c8], PT ;  /* 0x0000f2004c007a0c */ /* 0x020fe40003f26270 */
[----:B------:R-:W-:-:S11]  /*10fa0*/  ISETP.GE.AND P0, PT, R72, c[0x0][0x3c8], PT ;  /* 0x0000f20048007a0c */ /* 0x000fd60003f06270 */
[-C--:B--2---:R-:W-:Y:S02]  /*10fb0*/  @!P1 LEA R6, P3, R76, R4.reuse, 0x1 ;  /* 0x000000044c069211 */ /* 0x084fe400078608ff */
[----:B------:R-:W-:Y:S02]  /*10fc0*/  @!P0 LEA R4, P2, R72, R4, 0x1 ;  /* 0x0000000448048211 */ /* 0x000fe400078408ff */
[-C--:B----4-:R-:W-:Y:S02]  /*10fd0*/  @!P1 LEA.HI.X R7, R76, R5.reuse, R77, 0x1, P3 ;  /* 0x000000054c079211 */ /* 0x090fe400018f0c4d */
[----:B------:R-:W-:-:S03]  /*10fe0*/  @!P0 LEA.HI.X R5, R72, R5, R74, 0x1, P2 ;  /* 0x0000000548058211 */ /* 0x000fc600010f0c4a */
[----:B------:R2:W-:Y:S04]  /*10ff0*/  @!P1 ST.E.128 [R6.64], R44 ;  /* 0x0000002c06009985 */ /* 0x0005e8000c101d06 */
[----:B------:R2:W-:Y:S02]  /*11000*/  @!P0 ST.E.128 [R4.64], R40 ;  /* 0x0000002804008985 */ /* 0x0005e4000c101d06 */
.L_x_1396:
[----:B------:R-:W-:Y:S05]  /*11010*/  BSYNC B0 ;  /* 0x0000000000007941 */ /* 0x000fea0003800000 */
.L_x_1395:
[----:B--2---:R-:W-:Y:S01]  /*11020*/  IADD3 R6, R0, 0x50, RZ ;  /* 0x0000005000067810 */ /* 0x004fe20007ffe0ff */
        /* <DEDUP_REMOVED lines=13> */
.L_x_1398:
[----:B------:R-:W-:Y:S05]  /*11100*/  BSYNC B0 ;  /* 0x0000000000007941 */ /* 0x000fea0003800000 */
.L_x_1397:
        /* <DEDUP_REMOVED lines=14> */
.L_x_1400:
[----:B------:R-:W-:Y:S05]  /*111f0*/  BSYNC B0 ;  /* 0x0000000000007941 */ /* 0x000fea0003800000 */
.L_x_1399:
[----:B------:R-:W-:Y:S01]  /*11200*/  IADD3 R0, R0, 0x70, RZ ;  /* 0x0000007000007810 */ /* 0x000fe20007ffe0ff */
[----:B--2-4-:R2:W4:Y:S03]  /*11210*/  SHFL.IDX PT, R5, R2, 0x7, 0x181f ;  /* 0x00f81f0002057f89 */ /* 0x01452600000e0000 */
        /* <DEDUP_REMOVED lines=13> */
.L_x_1385:
        /* <DEDUP_REMOVED lines=40> */
.L_x_1403:
[----:B------:R-:W-:Y:S05]  /*11570*/  BSYNC B0 ;  /* 0x0000000000007941 */ /* 0x000fea0003800000 */
.L_x_1402:
[----:B------:R-:W2:Y:S01]  /*11580*/  LDL R2, [R1+0x80] ;  /* 0x0000800001027983 */ /* 0x000ea20000100800 */
[----:B-1----:R-:W-:Y:S01]  /*11590*/  MOV R0, c[0x0][0x4e8] ;  /* 0x00013a0000007a02 */ /* 0x002fe20000000f00 */
[----:B------:R-:W-:Y:S01]  /*115a0*/  IMAD R6, R10, c[0x0][0x3f0], RZ ;  /* 0x0000fc000a067a24 */ /* 0x000fe200078e02ff */
[----:B------:R-:W-:Y:S02]  /*115b0*/  SHF.R.S32.HI R9, RZ, 0x1f, R12 ;  /* 0x0000001fff097819 */ /* 0x000fe4000001140c */
[----:B------:R-:W-:Y:S01]  /*115c0*/  ISETP.NE.AND P0, PT, R0, 0x1, PT ;  /* 0x000000010000780c */ /* 0x000fe20003f05270 */
[----:B------:R-:W-:Y:S01]  /*115d0*/  IMAD R0, R7, c[0x0][0x3e8], RZ ;  /* 0x0000fa0007007a24 */ /* 0x000fe200078e02ff */
[----:B------:R-:W-:Y:S01]  /*115e0*/  LEA.HI R9, R9, R12, RZ, 0x3 ;  /* 0x0000000c09097211 */ /* 0x000fe200078f18ff */
[----:B------:R-:W-:Y:S02]  /*115f0*/  IMAD R8, R13, c[0x0][0x3f4], R6 ;  /* 0x0000fd000d087a24 */ /* 0x000fe400078e0206 */
[----:B------:R-:W-:Y:S01]  /*11600*/  IMAD R5, R14, c[0x0][0x3ec], R0 ;  /* 0x0000fb000e057a24 */ /* 0x000fe200078e0200 */
[----:B------:R-:W-:-:S02]  /*11610*/  SHF.R.S32.HI R9, RZ, 0x3, R9 ;  /* 0x00000003ff097819 */ /* 0x000fc40000011409 */
[----:B--2---:R-:W-:Y:S01]  /*11620*/  IADD3 R4, R2, R11, RZ ;  /* 0x0000000b02047210 */ /* 0x004fe20007ffe0ff */
[----:B------:R-:W-:-:S03]  /*11630*/  IMAD.WIDE.U32 R2, R14, c[0x0][0x3e8], RZ ;  /* 0x0000fa000e027a25 */ /* 0x000fc600078e00ff */
[----:B------:R-:W-:Y:S01]  /*11640*/  MOV R0, R4 ;  /* 0x0000000400007202 */ /* 0x000fe20000000f00 */
[----:B------:R-:W-:-:S04]  /*11650*/  @P0 IMAD.HI.U32 R7, R4, c[0x0][0x4ec], RZ ;  /* 0x00013b0004070a27 */ /* 0x000fc800078e00ff */
[----:B------:R-:W-:Y:S01]  /*11660*/  IMAD.IADD R3, R3, 0x1, R5 ;  /* 0x0000000103037824 */ /* 0x000fe200078e0205 */
[----:B------:R-:W-:-:S03]  /*11670*/  @P0 SHF.R.U32.HI R0, RZ, c[0x0][0x4f0], R7 ;  /* 0x00013c00ff000a19 */ /* 0x000fc60000011607 */
[----:B------:R-:W-:Y:S01]  /*11680*/  IMAD.WIDE.U32 R2, R13, c[0x0][0x3f0], R2 ;  /* 0x0000fc000d027a25 */ /* 0x000fe200078e0002 */
[----:B------:R-:W-:Y:S02]  /*11690*/  SHF.R.S32.HI R5, RZ, 0x1f, R0 ;  /* 0x0000001fff057819 */ /* 0x000fe40000011400 */
[----:B------:R-:W-:Y:S02]  /*116a0*/  IADD3 R6, -R0, RZ, RZ ;  /* 0x000000ff00067210 */ /* 0x000fe40007ffe1ff */
[----:B------:R-:W-:Y:S01]  /*116b0*/  IADD3 R3, R3, R8, RZ ;  /* 0x0000000803037210 */ /* 0x000fe20007ffe0ff */
        /* <DEDUP_REMOVED lines=15> */
.L_x_1448:
[----:B------:R-:W-:Y:S05]  /*117b0*/  BRA.DIV ~URZ, `(.L_x_1405) ;  /* 0x000014527f007947 */ /* 0x000fea000b800000 */
[----:B------:R3:W4:Y:S02]  /*117c0*/  SHFL.IDX PT, R4, R3, RZ, 0x181f ;  /* 0x00181fff03047589 */ /* 0x00072400000e0000 */
.L_x_1449:
        /* <DEDUP_REMOVED lines=16> */
.L_x_1407:
[----:B------:R-:W-:Y:S05]  /*118d0*/  BSYNC B0 ;  /* 0x0000000000007941 */ /* 0x000fea0003800000 */
.L_x_1406:
[----:B------:R-:W-:Y:S05]  /*118e0*/  BRA.DIV ~URZ, `(.L_x_1408) ;  /* 0x000013827f007947 */ /* 0x000fea000b800000 */
[----:B--2---:R2:W1:Y:S04]  /*118f0*/  SHFL.IDX PT, R5, R2, 0x1, 0x181f ;  /* 0x00381f0002057f89 */ /* 0x00446800000e0000 */
[----:B----4-:R2:W4:Y:S02]  /*11900*/  SHFL.IDX PT, R4, R3, 0x1, 0x181f ;  /* 0x00381f0003047f89 */ /* 0x01052400000e0000 */
.L_x_1450:
        /* <DEDUP_REMOVED lines=15> */
.L_x_1410:
[----:B------:R-:W-:Y:S05]  /*11a00*/  BSYNC B0 ;  /* 0x0000000000007941 */ /* 0x000fea0003800000 */
.L_x_1409:
[----:B------:R-:W-:Y:S05]  /*11a10*/  BRA.DIV ~URZ, `(.L_x_1411) ;  /* 0x000013127f007947 */ /* 0x000fea000b800000 */
[----:B-1----:R1:W2:Y:S02]  /*11a20*/  SHFL.IDX PT, R5, R2, 0x2, 0x181f ;  /* 0x00581f0002057f89 */ /* 0x0022a400000e0000 */
.L_x_1451:
[----:B------:R-:W-:Y:S05]  /*11a30*/  BRA.DIV ~URZ, `(.L_x_1412) ;  /* 0x000013627f007947 */ /* 0x000fea000b800000 */
[----:B----4-:R4:W1:Y:S02]  /*11a40*/  SHFL.IDX PT, R4, R3, 0x2, 0x181f ;  /* 0x00581f0003047f89 */ /* 0x01086400000e0000 */
.L_x_1452:
        /* <DEDUP_REMOVED lines=15> */
.L_x_1414:
[----:B------:R-:W-:Y:S05]  /*11b40*/  BSYNC B0 ;  /* 0x0000000000007941 */ /* 0x000fea0003800000 */
.L_x_1413:
[----:B------:R-:W-:Y:S05]  /*11b50*/  BRA.DIV ~URZ, `(.L_x_1415) ;  /* 0x000012a27f007947 */ /* 0x000fea000b800000 */
[----:B-12---:R1:W2:Y:S04]  /*11b60*/  SHFL.IDX PT, R5, R2, 0x3, 0x181f ;  /* 0x00781f0002057f89 */ /* 0x0062a800000e0000 */
[----:B------:R1:W3:Y:S02]  /*11b70*/  SHFL.IDX PT, R4, R3, 0x3, 0x181f ;  /* 0x00781f0003047f89 */ /* 0x0002e400000e0000 */
.L_x_1453:
[----:B------:R-:W-:Y:S01]  /*11b80*/  IADD3 R6, R0, 0x30, RZ ;  /* 0x0000003000067810 */ /* 0x000fe20007ffe0ff */
[----:B------:R-:W-:Y:S03]  /*11b90*/  BSSY B0, `(.L_x_1416) ;  /* 0x000000e000007945 */ /* 0x000fe60003800000 */
[----:B------:R-:W-:-:S13]  /*11ba0*/  ISETP.GE.AND P0, PT, R6, R11, PT ;  /* 0x0000000b0600720c */ /* 0x000fda0003f06270 */
[----:B------:R-:W-:Y:S05]  /*11bb0*/  @P0 BRA `(.L_x_1417) ;  /* 0x000000b000000947 */ /* 0x000fea0003800000 */
[----:B------:R-:W5:Y:S04]  /*11bc0*/  LDL.64 R12, [R1+0x10] ;  /* 0x00001000010c7983 */ /* 0x000f680000100a00 */
[----:B----4-:R-:W4:Y:S04]  /*11bd0*/  LDL R8, [R1+0x3c] ;  /* 0x00003c0001087983 */ /* 0x010f280000100800 */
[----:B---3--:R-:W3:Y:S01]  /*11be0*/  LDL R9, [R1+0x48] ;  /* 0x0000480001097983 */ /* 0x008ee20000100800 */
[----:B-----5:R-:W-:Y:S02]  /*11bf0*/  ISETP.GE.AND P1, PT, R12, c[0x0][0x3c8], PT ;  /* 0x0000f2000c007a0c */ /* 0x020fe40003f26270 */
[----:B----4-:R-:W-:-:S11]  /*11c00*/  ISETP.GE.AND P0, PT, R8, c[0x0][0x3c8], PT ;  /* 0x0000f20008007a0c */ /* 0x010fd60003f06270 */
[-C--:B------:R-:W-:Y:S02]  /*11c10*/  @!P1 LEA R6, P3, R12, R4.reuse, 0x1 ;  /* 0x000000040c069211 */ /* 0x080fe400078608ff */
[----:B------:R-:W-:Y:S02]  /*11c20*/  @!P0 LEA R4, P2, R8, R4, 0x1 ;  /* 0x0000000408048211 */ /* 0x000fe400078408ff */
[-C--:B--2---:R-:W-:Y:S02]  /*11c30*/  @!P1 LEA.HI.X R7, R12, R5.reuse, R13, 0x1, P3 ;  /* 0x000000050c079211 */ /* 0x084fe400018f0c0d */
[----:B---3--:R-:W-:-:S03]  /*11c40*/  @!P0 LEA.HI.X R5, R8, R5, R9, 0x1, P2 ;  /* 0x0000000508058211 */ /* 0x008fc600010f0c09 */
[----:B------:R2:W-:Y:S04]  /*11c50*/  @!P1 ST.E.128 [R6.64], RZ ;  /* 0x000000ff06009985 */ /* 0x0005e8000c101d06 */
[----:B------:R2:W-:Y:S02]  /*11c60*/  @!P0 ST.E.128 [R4.64], RZ ;  /* 0x000000ff04008985 */ /* 0x0005e4000c101d06 */
.L_x_1417:
[----:B------:R-:W-:Y:S05]  /*11c70*/  BSYNC B0 ;  /* 0x0000000000007941 */ /* 0x000fea0003800000 */
.L_x_1416:
[----:B------:R-:W-:Y:S05]  /*11c80*/  BRA.DIV ~URZ, `(.L_x_1418) ;  /* 0x000012327f007947 */ /* 0x000fea000b800000 */
[----:B--2---:R2:W1:Y:S02]  /*11c90*/  SHFL.IDX PT, R5, R2, 0x4, 0x181f ;  /* 0x00981f0002057f89 */ /* 0x00446400000e0000 */
.L_x_1454:
[----:B------:R-:W-:Y:S05]  /*11ca0*/  BRA.DIV ~URZ, `(.L_x_1419) ;  /* 0x000012827f007947 */ /* 0x000fea000b800000 */
[----:B---3--:R3:W2:Y:S02]  /*11cb0*/  SHFL.IDX PT, R4, R3, 0x4, 0x181f ;  /* 0x00981f0003047f89 */ /* 0x0086a400000e0000 */
.L_x_1455:
        /* <DEDUP_REMOVED lines=9> */
[-C--:B--2---:R-:W-:Y:S02]  /*11d50*/  @!P1 LEA R6, P3, R12, R4.reuse, 0x1 ;  /* 0x000000040c069211 */ /* 0x084fe400078608ff */
[----:B------:R-:W-:Y:S02]  /*11d60*/  @!P0 LEA R4, P2, R8, R4, 0x1 ;  /* 0x0000000408048211 */ /* 0x000fe400078408ff */
[-C--:B-1----:R-:W-:Y:S02]  /*11d70*/  @!P1 LEA.HI.X R7, R12, R5.reuse, R13, 0x1, P3 ;  /* 0x000000050c079211 */ /* 0x082fe400018f0c0d */
[----:B----4-:R-:W-:-:S03]  /*11d80*/  @!P0 LEA.HI.X R5, R8, R5, R9, 0x1, P2 ;  /* 0x0000000508058211 */ /* 0x010fc600010f0c09 */
[----:B------:R1:W-:Y:S04]  /*11d90*/  @!P1 ST.E.128 [R6.64], RZ ;  /* 0x000000ff06009985 */ /* 0x0003e8000c101d06 */
[----:B------:R1:W-:Y:S02]  /*11da0*/  @!P0 ST.E.128 [R4.64], RZ ;  /* 0x000000ff04008985 */ /* 0x0003e4000c101d06 */
.L_x_1421:
[----:B------:R-:W-:Y:S05]  /*11db0*/  BSYNC B0 ;  /* 0x0000000000007941 */ /* 0x000fea0003800000 */
.L_x_1420:
[----:B------:R-:W-:Y:S05]  /*11dc0*/  BRA.DIV ~URZ, `(.L_x_1422) ;  /* 0x000011c27f007947 */ /* 0x000fea000b800000 */
[----:B-1----:R1:W3:Y:S04]  /*11dd0*/  SHFL.IDX PT, R5, R2, 0x5, 0x181f ;  /* 0x00b81f0002057f89 */ /* 0x0022e800000e0000 */
[----:B--2---:R1:W2:Y:S02]  /*11de0*/  SHFL.IDX PT, R4, R3, 0x5, 0x181f ;  /* 0x00b81f0003047f89 */ /* 0x0042a400000e0000 */
.L_x_1456:
        /* <DEDUP_REMOVED lines=9> */
[-C--:B--2---:R-:W-:Y:S02]  /*11e80*/  @!P1 LEA R6, P3, R12, R4.reuse, 0x1 ;  /* 0x000000040c069211 */ /* 0x084fe400078608ff */
[----:B------:R-:W-:Y:S02]  /*11e90*/  @!P0 LEA R4, P2, R8, R4, 0x1 ;  /* 0x0000000408048211 */ /* 0x000fe400078408ff */
[-C--:B------:R-:W-:Y:S02]  /*11ea0*/  @!P1 LEA.HI.X R7, R12, R5.reuse, R13, 0x1, P3 ;  /* 0x000000050c079211 */ /* 0x080fe400018f0c0d */
[----:B---3--:R-:W-:-:S03]  /*11eb0*/  @!P0 LEA.HI.X R5, R8, R5, R9, 0x1, P2 ;  /* 0x0000000508058211 */ /* 0x008fc600010f0c09 */
[----:B------:R2:W-:Y:S04]  /*11ec0*/  @!P1 ST.E.128 [R6.64], RZ ;  /* 0x000000ff06009985 */ /* 0x0005e8000c101d06 */
[----:B------:R2:W-:Y:S02]  /*11ed0*/  @!P0 ST.E.128 [R4.64], RZ ;  /* 0x000000ff04008985 */ /* 0x0005e4000c101d06 */
.L_x_1424:
[----:B------:R-:W-:Y:S05]  /*11ee0*/  BSYNC B0 ;  /* 0x0000000000007941 */ /* 0x000fea0003800000 */
.L_x_1423:
[----:B------:R-:W-:Y:S05]  /*11ef0*/  BRA.DIV ~URZ, `(.L_x_1425) ;  /* 0x000011527f007947 */ /* 0x000fea000b800000 */
[----:B--23--:R2:W3:Y:S02]  /*11f00*/  SHFL.IDX PT, R5, R2, 0x6, 0x181f ;  /* 0x00d81f0002057f89 */ /* 0x00c4e400000e0000 */
.L_x_1457:
[----:B------:R-:W-:Y:S05]  /*11f10*/  BRA.DIV ~URZ, `(.L_x_1426) ;  /* 0x000011a27f007947 */ /* 0x000fea000b800000 */
[----:B------:R1:W2:Y:S02]  /*11f20*/  SHFL.IDX PT, R4, R3, 0x6, 0x181f ;  /* 0x00d81f0003047f89 */ /* 0x0002a400000e0000 */
.L_x_1458:
        /* <DEDUP_REMOVED lines=15> */
.L_x_1428:
[----:B------:R-:W-:Y:S05]  /*12020*/  BSYNC B0 ;  /* 0x0000000000007941 */ /* 0x000fea0003800000 */
.L_x_1427:
[----:B------:R-:W-:Y:S05]  /*12030*/  BRA.DIV ~URZ, `(.L_x_1429) ;  /* 0x000010e27f007947 */ /* 0x000fea000b800000 */
[----:B--2---:R2:W1:Y:S04]  /*12040*/  SHFL.IDX PT, R6, R2, 0x7, 0x181f ;  /* 0x00f81f0002067f89 */ /* 0x00446800000e0000 */
[----:B-1--4-:R-:W1:Y:S02]  /*12050*/  SHFL.IDX PT, R3, R3, 0x7, 0x181f ;  /* 0x00f81f0003037f89 */ /* 0x012e6400000e0000 */
.L_x_1459:
[----:B------:R-:W-:-:S04]  /*12060*/  IADD3 R0, R0, 0x70, RZ ;  /* 0x0000007000007810 */ /* 0x000fc80007ffe0ff */
[----:B------:R-:W-:-:S13]  /*12070*/  ISETP.GE.AND P0, PT, R0, R11, PT ;  /* 0x0000000b0000720c */ /* 0x000fda0003f06270 */
[----:B------:R-:W-:Y:S05]  /*12080*/  @P0 BRA `(.L_x_1401) ;  /* 0x000000b000000947 */ /* 0x000fea0003800000 */
[----:B------:R-:W4:Y:S04]  /*12090*/  LDL.64 R12, [R1+0x10] ;  /* 0x00001000010c7983 */ /* 0x000f280000100a00 */
[----:B------:R-:W5:Y:S04]  /*120a0*/  LDL R7, [R1+0x3c] ;  /* 0x00003c0001077983 */ /* 0x000f680000100800 */
[----:B--2---:R-:W2:Y:S01]  /*120b0*/  LDL R8, [R1+0x48] ;  /* 0x0000480001087983 */ /* 0x004ea20000100800 */
[----:B----4-:R-:W-:Y:S02]  /*120c0*/  ISETP.GE.AND P1, PT, R12, c[0x0][0x3c8], PT ;  /* 0x0000f2000c007a0c */ /* 0x010fe40003f26270 */
[----:B-----5:R-:W-:-:S11]  /*120d0*/  ISETP.GE.AND P0, PT, R7, c[0x0][0x3c8], PT ;  /* 0x0000f20007007a0c */ /* 0x020fd60003f06270 */
[CC--:B-1----:R-:W-:Y:S02]  /*120e0*/  @!P1 LEA R4, P3, R12.reuse, R3.reuse, 0x1 ;  /* 0x000000030c049211 */ /* 0x0c2fe400078608ff */
[C---:B------:R-:W-:Y:S02]  /*120f0*/  @!P0 LEA R2, P2, R7.reuse, R3, 0x1 ;  /* 0x0000000307028211 */ /* 0x040fe400078408ff */
[-C--:B---3--:R-:W-:Y:S02]  /*12100*/  @!P1 LEA.HI.X R5, R12, R6.reuse, R13, 0x1, P3 ;  /* 0x000000060c059211 */ /* 0x088fe400018f0c0d */
[----:B--2---:R-:W-:-:S03]  /*12110*/  @!P0 LEA.HI.X R3, R7, R6, R8, 0x1, P2 ;  /* 0x0000000607038211 */ /* 0x004fc600010f0c08 */
[----:B------:R1:W-:Y:S04]  /*12120*/  @!P1 ST.E.128 [R4.64], RZ ;  /* 0x000000ff04009985 */ /* 0x0003e8000c101d06 */
[----:B------:R1:W-:Y:S02]  /*12130*/  @!P0 ST.E.128 [R2.64], RZ ;  /* 0x000000ff02008985 */ /* 0x0003e4000c101d06 */
.L_x_1401:
[----:B------:R-:W-:Y:S05]  /*12140*/  BSYNC B1 ;  /* 0x0000000000017941 */ /* 0x000fea0003800000 */
.L_x_1384:
[----:B--2---:R-:W2:Y:S02]  /*12150*/  LDL R0, [R1+0x84] ;  /* 0x0000840001007983 */ /* 0x004ea40000100800 */
[----:B--2---:R-:W-:-:S13]  /*12160*/  ISETP.NE.AND P0, PT, R0, RZ, PT ;  /* 0x000000ff0000720c */ /* 0x004fda0003f05270 */
[----:B------:R-:W-:Y:S01]  /*12170*/  @P0 WARPSYNC 0xffffffff ;  /* 0xffffffff00000948 */ /* 0x000fe20003800000 */
[----:B------:R-:W-:Y:S06]  /*12180*/  @P0 BAR.SYNC.DEFER_BLOCKING 0x5, 0x80 ;  /* 0x0142000000000b1d */ /* 0x000fec0000010000 */
[----:B------:R-:W2:Y:S04]  /*12190*/  @P0 LDS R0, [0x10100] ;  /* 0x01010000ff000984 */ /* 0x000ea80000000800 */
[----:B--2---:R2:W-:Y:S04]  /*121a0*/  @P0 STL [R1+0x5c], R0 ;  /* 0x00005c0001000387 */ /* 0x0045e80000100800 */
[----:B------:R-:W-:Y:S06]  /*121b0*/  @P0 BAR.ARV 0x4, 0x80 ;  /* 0x0102000000000b1d */ /* 0x000fec0000002000 */
[----:B------:R-:W-:Y:S05]  /*121c0*/  @P0 BRA `(.L_x_1430) ;  /* 0x0000007000000947 */ /* 0x000fea0003800000 */
[----:B------:R-:W-:Y:S05]  /*121d0*/  BRA.DIV ~URZ, `(.L_x_1431) ;  /* 0x000010127f007947 */ /* 0x000fea000b800000 */
[----:B--2---:R2:W4:Y:S02]  /*121e0*/  SHFL.IDX PT, R0, R73, RZ, 0x1f ;  /* 0x00001fff49007589 */ /* 0x00452400000e0000 */
.L_x_1460:
[----:B------:R-:W-:Y:S01]  /*121f0*/  WARPSYNC 0xffffffff ;  /* 0xffffffff00007948 */ /* 0x000fe20003800000 */
[----:B------:R-:W-:Y:S06]  /*12200*/  BAR.SYNC.DEFER_BLOCKING 0x4, 0x80 ;  /* 0x0102000000007b1d */ /* 0x000fec0000010000 */
[----:B----4-:R4:W-:Y:S04]  /*12210*/  STL [R1+0x5c], R0 ;  /* 0x00005c0001007387 */ /* 0x0109e80000100800 */
[----:B------:R4:W-:Y:S04]  /*12220*/  @!P4 STS [0x10100], R73 ;  /* 0x01010049ff00c388 */ /* 0x0009e80000000800 */
[----:B------:R-:W-:Y:S06]  /*12230*/  BAR.ARV 0x5, 0x80 ;  /* 0x0142000000007b1d */ /* 0x000fec0000002000 */
.L_x_1430:
[----:B--2-4-:R-:W2:Y:S02]  /*12240*/  LDL R0, [R1+0x5c] ;  /* 0x00005c0001007983 */ /* 0x014ea40000100800 */
[----:B--2---:R-:W-:-:S13]  /*12250*/  ISETP.GE.AND P0, PT, R0, c[0x0][0x538], PT ;  /* 0x00014e0000007a0c */ /* 0x004fda0003f06270 */
[----:B-1-3-5:R-:W-:Y:S01]  /*12260*/  @P0 CALL.REL.NOINC `(.L_x_1432) ;  /* 0x0000001000000944 */ /* 0x02afe20003c00000 */
[----:B------:R-:W-:Y:S05]  /*12270*/  BRA `(.L_x_1433) ;  /* 0xfffee72000007947 */ /* 0x000fea000383ffff */
.L_x_1432:
[----:B------:R-:W-:Y:S05]  /*12280*/  EXIT ;  /* 0x000000000000794d */ /* 0x000fea0003800000 */
.L_x_1348:
[----:B------:R-:W-:Y:S01]  /*12290*/  IMAD.MOV.U32 R10, RZ, RZ, R2 ;  /* 0x000000ffff0a7224 */ /* 0x000fe200078e0002 */
[----:B------:R-:W-:Y:S01]  /*122a0*/  MOV R7, RZ ;  /* 0x000000ff00077202 */ /* 0x000fe20000000f00 */
[----:B-1----:R-:W-:Y:S01]  /*122b0*/  IMAD.MOV.U32 R4, RZ, RZ, 0x181f ;  /* 0x0000181fff047424 */ /* 0x002fe200078e00ff */
[----:B------:R-:W-:Y:S02]  /*122c0*/  MOV R8, 0x122e0 ;  /* 0x000122e000087802 */ /* 0x000fe40000000f00 */
[----:B------:R-:W-:Y:S05]  /*122d0*/  CALL.REL.NOINC `($__internal_3_$__cuda_sm70_shflsync_idx_p) ;  /* 0x00000fc000007944 */ /* 0x000fea0003c00000 */
[----:B------:R-:W-:Y:S01]  /*122e0*/  MOV R5, R4 ;  /* 0x0000000400057202 */ /* 0x000fe20000000f00 */
[----:B------:R-:W-:Y:S05]  /*122f0*/  BRA `(.L_x_1434) ;  /* 0xfffef55000007947 */ /* 0x000fea000383ffff */
.L_x_1349:
[----:B------:R-:W-:Y:S01]  /*12300*/  IMAD.MOV.U32 R10, RZ, RZ, R3 ;  /* 0x000000ffff0a7224 */ /* 0x000fe200078e0003 */
[----:B------:R-:W-:Y:S01]  /*12310*/  MOV R7, RZ ;  /* 0x000000ff00077202 */ /* 0x000fe20000000f00 */
[----:B-1----:R-:W-:Y:S01]  /*12320*/  IMAD.MOV.U32 R4, RZ, RZ, 0x181f ;  /* 0x0000181fff047424 */ /* 0x002fe200078e00ff */
[----:B------:R-:W-:Y:S02]  /*12330*/  MOV R8, 0x12350 ;  /* 0x0001235000087802 */ /* 0x000fe40000000f00 */
[----:B--23--:R-:W-:Y:S05]  /*12340*/  CALL.REL.NOINC `($__internal_3_$__cuda_sm70_shflsync_idx_p) ;  /* 0x00000f5000007944 */ /* 0x00cfea0003c00000 */
[----:B------:R-:W-:Y:S05]  /*12350*/  BRA `(.L_x_1435) ;  /* 0xfffef51000007947 */ /* 0x000fea000383ffff */
.L_x_1352:
[----:B------:R-:W-:Y:S01]  /*12360*/  IMAD.MOV.U32 R10, RZ, RZ, R2 ;  /* 0x000000ffff0a7224 */ /* 0x000fe200078e0002 */
[----:B--2---:R-:W-:Y:S01]  /*12370*/  MOV R7, 0x1 ;  /* 0x0000000100077802 */ /* 0x004fe20000000f00 */
[----:B----4-:R-:W-:Y:S01]  /*12380*/  IMAD.MOV.U32 R4, RZ, RZ, 0x181f ;  /* 0x0000181fff047424 */ /* 0x010fe200078e00ff */
[----:B------:R-:W-:-:S02]  /*12390*/  MOV R8, 0x123b0 ;  /* 0x000123b000087802 */ /* 0x000fc40000000f00 */
[----:B-1-3--:R-:W-:Y:S05]  /*123a0*/  CALL.REL.NOINC `($__internal_3_$__cuda_sm70_shflsync_idx_p) ;  /* 0x00000ef000007944 */ /* 0x00afea0003c00000 */
[----:B------:R-:W-:Y:S01]  /*123b0*/  IMAD.MOV.U32 R5, RZ, RZ, R4 ;  /* 0x000000ffff057224 */ /* 0x000fe200078e0004 */
[----:B------:R-:W-:Y:S01]  /*123c0*/  MOV R7, 0x1 ;  /* 0x0000000100077802 */ /* 0x000fe20000000f00 */
[----:B------:R-:W-:Y:S01]  /*123d0*/  IMAD.MOV.U32 R10, RZ, RZ, R3 ;  /* 0x000000ffff0a7224 */ /* 0x000fe200078e0003 */
[----:B------:R-:W-:-:S02]  /*123e0*/  MOV R4, 0x181f ;  /* 0x0000181f00047802 */ /* 0x000fc40000000f00 */
[----:B------:R-:W-:Y:S02]  /*123f0*/  MOV R8, 0x12410 ;  /* 0x0001241000087802 */ /* 0x000fe40000000f00 */
[----:B------:R-:W-:Y:S05]  /*12400*/  CALL.REL.NOINC `($__internal_3_$__cuda_sm70_shflsync_idx_p) ;  /* 0x00000e9000007944 */ /* 0x000fea0003c00000 */
[----:B------:R-:W-:Y:S05]  /*12410*/  BRA `(.L_x_1436) ;  /* 0xfffef5a000007947 */ /* 0x000fea000383ffff */
.L_x_1355:
[----:B------:R-:W-:Y:S01]  /*12420*/  IMAD.MOV.U32 R10, RZ, RZ, R2 ;  /* 0x000000ffff0a7224 */ /* 0x000fe200078e0002 */
[----:B--2---:R-:W-:Y:S01]  /*12430*/  MOV R7, 0x2 ;  /* 0x0000000200077802 */ /* 0x004fe20000000f00 */
[----:B----4-:R-:W-:Y:S01]  /*12440*/  IMAD.MOV.U32 R4, RZ, RZ, 0x181f ;  /* 0x0000181fff047424 */ /* 0x010fe200078e00ff */
[----:B------:R-:W-:Y:S02]  /*12450*/  MOV R8, 0x12470 ;  /* 0x0001247000087802 */ /* 0x000fe40000000f00 */
[----:B-1-3--:R-:W-:Y:S05]  /*12460*/  CALL.REL.NOINC `($__internal_3_$__cuda_sm70_shflsync_idx_p) ;  /* 0x00000e3000007944 */ /* 0x00afea0003c00000 */
[----:B------:R-:W-:Y:S01]  /*12470*/  MOV R5, R4 ;  /* 0x0000000400057202 */ /* 0x000fe20000000f00 */
[----:B------:R-:W-:Y:S05]  /*12480*/  BRA `(.L_x_1437) ;  /* 0xfffef66000007947 */ /* 0x000fea000383ffff */
.L_x_1356:
[----:B------:R-:W-:Y:S01]  /*12490*/  IMAD.MOV.U32 R10, RZ, RZ, R3 ;  /* 0x000000ffff0a7224 */ /* 0x000fe200078e0003 */
[----:B------:R-:W-:Y:S01]  /*124a0*/  MOV R7, 0x2 ;  /* 0x0000000200077802 */ /* 0x000fe20000000f00 */
[----:B----4-:R-:W-:Y:S01]  /*124b0*/  IMAD.MOV.U32 R4, RZ, RZ, 0x181f ;  /* 0x0000181fff047424 */ /* 0x010fe200078e00ff */
[----:B------:R-:W-:Y:S02]  /*124c0*/  MOV R8, 0x124e0 ;  /* 0x000124e000087802 */ /* 0x000fe40000000f00 */
[----:B-123--:R-:W-:Y:S05]  /*124d0*/  CALL.REL.NOINC `($__internal_3_$__cuda_sm70_shflsync_idx_p) ;  /* 0x00000dc000007944 */ /* 0x00efea0003c00000 */
[----:B------:R-:W-:Y:S05]  /*124e0*/  BRA `(.L_x_1438) ;  /* 0xfffef62000007947 */ /* 0x000fea000383ffff */
.L_x_1359:
[----:B------:R-:W-:Y:S01]  /*124f0*/  IMAD.MOV.U32 R10, RZ, RZ, R2 ;  /* 0x000000ffff0a7224 */ /* 0x000fe200078e0002 */
[----:B-1----:R-:W-:Y:S01]  /*12500*/  MOV R7, 0x3 ;  /* 0x0000000300077802 */ /* 0x002fe20000000f00 */
[----:B------:R-:W-:Y:S01]  /*12510*/  IMAD.MOV.U32 R4, RZ, RZ, 0x181f ;  /* 0x0000181fff047424 */ /* 0x000fe200078e00ff */
[----:B------:R-:W-:-:S02]  /*12520*/  MOV R8, 0x12540 ;  /* 0x0001254000087802 */ /* 0x000fc40000000f00 */
[----:B--234-:R-:W-:Y:S05]  /*12530*/  CALL.REL.NOINC `($__internal_3_$__cuda_sm70_shflsync_idx_p) ;  /* 0x00000d6000007944 */ /* 0x01cfea0003c00000 */
[----:B------:R-:W-:Y:S01]  /*12540*/  IMAD.MOV.U32 R5, RZ, RZ, R4 ;  /* 0x000000ffff057224 */ /* 0x000fe200078e0004 */
[----:B------:R-:W-:Y:S01]  /*12550*/  MOV R7, 0x3 ;  /* 0x0000000300077802 */ /* 0x000fe20000000f00 */
[----:B------:R-:W-:Y:S01]  /*12560*/  IMAD.MOV.U32 R10, RZ, RZ, R3 ;  /* 0x000000ffff0a7224 */ /* 0x000fe200078e0003 */
[----:B------:R-:W-:-:S02]  /*12570*/  MOV R4, 0x181f ;  /* 0x0000181f00047802 */ /* 0x000fc40000000f00 */
[----:B------:R-:W-:Y:S02]  /*12580*/  MOV R8, 0x125a0 ;  /* 0x000125a000087802 */ /* 0x000fe40000000f00 */
[----:B------:R-:W-:Y:S05]  /*12590*/  CALL.REL.NOINC `($__internal_3_$__cuda_sm70_shflsync_idx_p) ;  /* 0x00000d0000007944 */ /* 0x000fea0003c00000 */
[----:B------:R-:W-:Y:S05]  /*125a0*/  BRA `(.L_x_1439) ;  /* 0xfffef6a000007947 */ /* 0x000fea000383ffff */
.L_x_1362:
[----:B------:R-:W-:Y:S01]  /*125b0*/  IMAD.MOV.U32 R10, RZ, RZ, R2 ;  /* 0x000000ffff0a7224 */ /* 0x000fe200078e0002 */
[----:B--2---:R-:W-:Y:S01]  /*125c0*/  MOV R7, 0x4 ;  /* 0x0000000400077802 */ /* 0x004fe20000000f00 */
[----:B------:R-:W-:Y:S01]  /*125d0*/  IMAD.MOV.U32 R4, RZ, RZ, 0x181f ;  /* 0x0000181fff047424 */ /* 0x000fe200078e00ff */
[----:B------:R-:W-:Y:S02]  /*125e0*/  MOV R8, 0x12600 ;  /* 0x0001260000087802 */ /* 0x000fe40000000f00 */
[----:B-1-34-:R-:W-:Y:S05]  /*125f0*/  CALL.REL.NOINC `($__internal_3_$__cuda_sm70_shflsync_idx_p) ;  /* 0x00000ca000007944 */ /* 0x01afea0003c00000 */
[----:B------:R-:W-:Y:S01]  /*12600*/  MOV R5, R4 ;  /* 0x0000000400057202 */ /* 0x000fe20000000f00 */
[----:B------:R-:W-:Y:S05]  /*12610*/  BRA `(.L_x_1440) ;  /* 0xfffef76000007947 */ /* 0x000fea000383ffff */
.L_x_1363:
[----:B------:R-:W-:Y:S01]  /*12620*/  IMAD.MOV.U32 R10, RZ, RZ, R3 ;  /* 0x000000ffff0a7224 */ /* 0x000fe200078e0003 */
[----:B------:R-:W-:Y:S01]  /*12630*/  MOV R7, 0x4 ;  /* 0x0000000400077802 */ /* 0x000fe20000000f00 */
[----:B------:R-:W-:Y:S01]  /*12640*/  IMAD.MOV.U32 R4, RZ, RZ, 0x181f ;  /* 0x0000181fff047424 */ /* 0x000fe200078e00ff */
[----:B------:R-:W-:Y:S02]  /*12650*/  MOV R8, 0x12670 ;  /* 0x0001267000087802 */ /* 0x000fe40000000f00 */
[----:B-1234-:R-:W-:Y:S05]  /*12660*/  CALL.REL.NOINC `($__internal_3_$__cuda_sm70_shflsync_idx_p) ;  /* 0x00000c3000007944 */ /* 0x01efea0003c00000 */
[----:B------:R-:W-:Y:S05]  /*12670*/  BRA `(.L_x_1441) ;  /* 0xfffef72000007947 */ /* 0x000fea000383ffff */
.L_x_1366:
[----:B------:R-:W-:Y:S01]  /*12680*/  IMAD.MOV.U32 R10, RZ, RZ, R2 ;  /* 0x000000ffff0a7224 */ /* 0x000fe200078e0002 */
[----:B--2---:R-:W-:Y:S01]  /*12690*/  MOV R7, 0x5 ;  /* 0x0000000500077802 */ /* 0x004fe20000000f00 */
[----:B------:R-:W-:Y:S01]  /*126a0*/  IMAD.MOV.U32 R4, RZ, RZ, 0x181f ;  /* 0x0000181fff047424 */ /* 0x000fe200078e00ff */
[----:B------:R-:W-:-:S02]  /*126b0*/  MOV R8, 0x126d0 ;  /* 0x000126d000087802 */ /* 0x000fc40000000f00 */
[----:B-1-34-:R-:W-:Y:S05]  /*126c0*/  CALL.REL.NOINC `($__internal_3_$__cuda_sm70_shflsync_idx_p) ;  /* 0x00000bd000007944 */ /* 0x01afea0003c00000 */
[----:B------:R-:W-:Y:S01]  /*126d0*/  IMAD.MOV.U32 R5, RZ, RZ, R4 ;  /* 0x000000ffff057224 */ /* 0x000fe200078e0004 */
[----:B------:R-:W-:Y:S01]  /*126e0*/  MOV R7, 0x5 ;  /* 0x0000000500077802 */ /* 0x000fe20000000f00 */
[----:B------:R-:W-:Y:S01]  /*126f0*/  IMAD.MOV.U32 R10, RZ, RZ, R3 ;  /* 0x000000ffff0a7224 */ /* 0x000fe200078e0003 */
[----:B------:R-:W-:-:S02]  /*12700*/  MOV R4, 0x181f ;  /* 0x0000181f00047802 */ /* 0x000fc40000000f00 */
[----:B------:R-:W-:Y:S02]  /*12710*/  MOV R8, 0x12730 ;  /* 0x0001273000087802 */ /* 0x000fe40000000f00 */
[----:B------:R-:W-:Y:S05]  /*12720*/  CALL.REL.NOINC `($__internal_3_$__cuda_sm70_shflsync_idx_p) ;  /* 0x00000b7000007944 */ /* 0x000fea0003c00000 */
[----:B------:R-:W-:Y:S05]  /*12730*/  BRA `(.L_x_1442) ;  /* 0xfffef7a000007947 */ /* 0x000fea000383ffff */
.L_x_1369:
[----:B------:R-:W-:Y:S01]  /*12740*/  IMAD.MOV.U32 R10, RZ, RZ, R2 ;  /* 0x000000ffff0a7224 */ /* 0x000fe200078e0002 */
[----:B-1----:R-:W-:Y:S01]  /*12750*/  MOV R7, 0x6 ;  /* 0x0000000600077802 */ /* 0x002fe20000000f00 */
[----:B------:R-:W-:Y:S01]  /*12760*/  IMAD.MOV.U32 R4, RZ, RZ, 0x181f ;  /* 0x0000181fff047424 */ /* 0x000fe200078e00ff */
[----:B------:R-:W-:Y:S02]  /*12770*/  MOV R8, 0x12790 ;  /* 0x0001279000087802 */ /* 0x000fe40000000f00 */
[----:B--234-:R-:W-:Y:S05]  /*12780*/  CALL.REL.NOINC `($__internal_3_$__cuda_sm70_shflsync_idx_p) ;  /* 0x00000b1000007944 */ /* 0x01cfea0003c00000 */
[----:B------:R-:W-:Y:S01]  /*12790*/  MOV R5, R4 ;  /* 0x0000000400057202 */ /* 0x000fe20000000f00 */
[----:B------:R-:W-:Y:S05]  /*127a0*/  BRA `(.L_x_1443) ;  /* 0xfffef86000007947 */ /* 0x000fea000383ffff */
.L_x_1370:
[----:B------:R-:W-:Y:S01]  /*127b0*/  IMAD.MOV.U32 R10, RZ, RZ, R3 ;  /* 0x000000ffff0a7224 */ /* 0x000fe200078e0003 */
[----:B------:R-:W-:Y:S01]  /*127c0*/  MOV R7, 0x6 ;  /* 0x0000000600077802 */ /* 0x000fe20000000f00 */
[----:B------:R-:W-:Y:S01]  /*127d0*/  IMAD.MOV.U32 R4, RZ, RZ, 0x181f ;  /* 0x0000181fff047424 */ /* 0x000fe200078e00ff */
[----:B------:R-:W-:Y:S02]  /*127e0*/  MOV R8, 0x12800 ;  /* 0x0001280000087802 */ /* 0x000fe40000000f00 */
[----:B-1234-:R-:W-:Y:S05]  /*127f0*/  CALL.REL.NOINC `($__internal_3_$__cuda_sm70_shflsync_idx_p) ;  /* 0x00000aa000007944 */ /* 0x01efea0003c00000 */
[----:B------:R-:W-:Y:S05]  /*12800*/  BRA `(.L_x_1444) ;  /* 0xfffef82000007947 */ /* 0x000fea000383ffff */
.L_x_1373:
        /* <DEDUP_REMOVED lines=11> */
[----:B------:R-:W-:Y:S01]  /*128c0*/  MOV R3, R4 ;  /* 0x0000000400037202 */ /* 0x000fe20000000f00 */
[----:B------:R-:W-:Y:S05]  /*128d0*/  BRA `(.L_x_1445) ;  /* 0xfffef89000007947 */ /* 0x000fea000383ffff */
.L_x_1380:
[----:B------:R1:W5:Y:S01]  /*128e0*/  LDL R0, [R1+0x4] ;  /* 0x0000040001007983 */ /* 0x0003620000100800 */
[----:B------:R-:W-:Y:S02]  /*128f0*/  MOV R3, 0x2 ;  /* 0x0000000200037802 */ /* 0x000fe40000000f00 */
[----:B------:R-:W-:Y:S02]  /*12900*/  MOV R2, 0x12920 ;  /* 0x0001292000027802 */ /* 0x000fe40000000f00 */
[----:B-1---5:R-:W-:Y:S05]  /*12910*/  CALL.REL.NOINC `($__internal_2_$__cuda_sm70_shflsync_bfly_p) ;  /* 0x0000094000007944 */ /* 0x022fea0003c00000 */
[----:B------:R-:W-:Y:S01]  /*12920*/  MOV R4, R8 ;  /* 0x0000000800047202 */ /* 0x000fe20000000f00 */
[----:B------:R-:W-:Y:S05]  /*12930*/  BRA `(.L_x_1446) ;  /* 0xffffc4c000007947 */ /* 0x000fea000383ffff */
.L_x_1381:
[----:B------:R-:W-:Y:S01]  /*12940*/  IMAD.MOV.U32 R0, RZ, RZ, R4 ;  /* 0x000000ffff007224 */ /* 0x000fe200078e0004 */
[----:B------:R-:W-:Y:S02]  /*12950*/  MOV R3, 0x1 ;  /* 0x0000000100037802 */ /* 0x000fe40000000f00 */
[----:B------:R-:W-:Y:S02]  /*12960*/  MOV R2, 0x12980 ;  /* 0x0001298000027802 */ /* 0x000fe40000000f00 */
[----:B-----5:R-:W-:Y:S05]  /*12970*/  CALL.REL.NOINC `($__internal_2_$__cuda_sm70_shflsync_bfly_p) ;  /* 0x000008e000007944 */ /* 0x020fea0003c00000 */
[----:B------:R1:W5:Y:S01]  /*12980*/  LDL R0, [R1+0x18] ;  /* 0x0000180001007983 */ /* 0x0003620000100800 */
[----:B------:R-:W-:Y:S01]  /*12990*/  FADD.FTZ R4, R4, R8 ;  /* 0x0000000804047221 */ /* 0x000fe20000010000 */
[----:B------:R-:W-:-:S02]  /*129a0*/  MOV R3, 0x2 ;  /* 0x0000000200037802 */ /* 0x000fc40000000f00 */
[----:B------:R-:W-:Y:S02]  /*129b0*/  MOV R2, 0x129d0 ;  /* 0x000129d000027802 */ /* 0x000fe40000000f00 */
[----:B-1---5:R-:W-:Y:S05]  /*129c0*/  CALL.REL.NOINC `($__internal_2_$__cuda_sm70_shflsync_bfly_p) ;  /* 0x0000089000007944 */ /* 0x022fea0003c00000 */
[----:B------:R-:W2:Y:S01]  /*129d0*/  LDL.LU R0, [R1+0x18] ;  /* 0x0000180001007983 */ /* 0x000ea20000300800 */
[----:B------:R-:W-:Y:S02]  /*129e0*/  MOV R3, 0x1 ;  /* 0x0000000100037802 */ /* 0x000fe40000000f00 */
[----:B------:R-:W-:Y:S01]  /*129f0*/  MOV R2, 0x12a30 ;  /* 0x00012a3000027802 */ /* 0x000fe20000000f00 */
[----:B--2---:R-:W-:-:S05]  /*12a00*/  FADD.FTZ R5, R0, R8 ;  /* 0x0000000800057221 */ /* 0x004fca0000010000 */
[----:B------:R-:W-:Y:S02]  /*12a10*/  MOV R0, R5 ;  /* 0x0000000500007202 */ /* 0x000fe40000000f00 */
[----:B------:R-:W-:Y:S05]  /*12a20*/  CALL.REL.NOINC `($__internal_2_$__cuda_sm70_shflsync_bfly_p) ;  /* 0x0000083000007944 */ /* 0x000fea0003c00000 */
[----:B------:R1:W5:Y:S01]  /*12a30*/  LDL R0, [R1+0x1c] ;  /* 0x00001c0001007983 */ /* 0x0003620000100800 */
[----:B------:R-:W-:Y:S01]  /*12a40*/  FADD.FTZ R5, R5, R8 ;  /* 0x0000000805057221 */ /* 0x000fe20000010000 */
[----:B------:R-:W-:Y:S02]  /*12a50*/  MOV R3, 0x2 ;  /* 0x0000000200037802 */ /* 0x000fe40000000f00 */
        /* <DEDUP_REMOVED lines=19> */
[----:B------:R-:W-:Y:S05]  /*12b90*/  BRA `(.L_x_1447) ;  /* 0xffffc39000007947 */ /* 0x000fea000383ffff */
.L_x_1404:
[----:B------:R-:W-:Y:S01]  /*12ba0*/  IMAD.MOV.U32 R10, RZ, RZ, R2 ;  /* 0x000000ffff0a7224 */ /* 0x000fe200078e0002 */
[----:B------:R-:W-:Y:S01]  /*12bb0*/  MOV R7, RZ ;  /* 0x000000ff00077202 */ /* 0x000fe20000000f00 */
[----:B------:R-:W-:Y:S01]  /*12bc0*/  IMAD.MOV.U32 R4, RZ, RZ, 0x181f ;  /* 0x0000181fff047424 */ /* 0x000fe200078e00ff */
[----:B------:R-:W-:Y:S02]  /*12bd0*/  MOV R8, 0x12bf0 ;  /* 0x00012bf000087802 */ /* 0x000fe40000000f00 */
[----:B------:R-:W-:Y:S05]  /*12be0*/  CALL.REL.NOINC `($__internal_3_$__cuda_sm70_shflsync_idx_p) ;  /* 0x000006b000007944 */ /* 0x000fea0003c00000 */
[----:B------:R-:W-:Y:S01]  /*12bf0*/  MOV R5, R4 ;  /* 0x0000000400057202 */ /* 0x000fe20000000f00 */
[----:B------:R-:W-:Y:S05]  /*12c00*/  BRA `(.L_x_1448) ;  /* 0xffffeba000007947 */ /* 0x000fea000383ffff */
.L_x_1405:
[----:B------:R-:W-:Y:S01]  /*12c10*/  IMAD.MOV.U32 R10, RZ, RZ, R3 ;  /* 0x000000ffff0a7224 */ /* 0x000fe200078e0003 */
[----:B------:R-:W-:Y:S01]  /*12c20*/  MOV R7, RZ ;  /* 0x000000ff00077202 */ /* 0x000fe20000000f00 */
[----:B------:R-:W-:Y:S01]  /*12c30*/  IMAD.MOV.U32 R4, RZ, RZ, 0x181f ;  /* 0x0000181fff047424 */ /* 0x000fe200078e00ff */
[----:B------:R-:W-:Y:S02]  /*12c40*/  MOV R8, 0x12c60 ;  /* 0x00012c6000087802 */ /* 0x000fe40000000f00 */
[----:B-12---:R-:W-:Y:S05]  /*12c50*/  CALL.REL.NOINC `($__internal_3_$__cuda_sm70_shflsync_idx_p) ;  /* 0x0000064000007944 */ /* 0x006fea0003c00000 */
[----:B------:R-:W-:Y:S05]  /*12c60*/  BRA `(.L_x_1449) ;  /* 0xffffeb6000007947 */ /* 0x000fea000383ffff */
.L_x_1408:
        /* <DEDUP_REMOVED lines=12> */
.L_x_1411:
[----:B------:R-:W-:Y:S01]  /*12d30*/  IMAD.MOV.U32 R10, RZ, RZ, R2 ;  /* 0x000000ffff0a7224 */ /* 0x000fe200078e0002 */
[----:B-1----:R-:W-:Y:S01]  /*12d40*/  MOV R7, 0x2 ;  /* 0x0000000200077802 */ /* 0x002fe20000000f00 */
[----:B----4-:R-:W-:Y:S01]  /*12d50*/  IMAD.MOV.U32 R4, RZ, RZ, 0x181f ;  /* 0x0000181fff047424 */ /* 0x010fe200078e00ff */
[----:B------:R-:W-:Y:S02]  /*12d60*/  MOV R8, 0x12d80 ;  /* 0x00012d8000087802 */ /* 0x000fe40000000f00 */
[----:B--23--:R-:W-:Y:S05]  /*12d70*/  CALL.REL.NOINC `($__internal_3_$__cuda_sm70_shflsync_idx_p) ;  /* 0x0000052000007944 */ /* 0x00cfea0003c00000 */
[----:B------:R-:W-:Y:S01]  /*12d80*/  MOV R5, R4 ;  /* 0x0000000400057202 */ /* 0x000fe20000000f00 */
[----:B------:R-:W-:Y:S05]  /*12d90*/  BRA `(.L_x_1451) ;  /* 0xffffec9000007947 */ /* 0x000fea000383ffff */
.L_x_1412:
[----:B------:R-:W-:Y:S01]  /*12da0*/  IMAD.MOV.U32 R10, RZ, RZ, R3 ;  /* 0x000000ffff0a7224 */ /* 0x000fe200078e0003 */
[----:B------:R-:W-:Y:S01]  /*12db0*/  MOV R7, 0x2 ;  /* 0x0000000200077802 */ /* 0x000fe20000000f00 */
[----:B----4-:R-:W-:Y:S01]  /*12dc0*/  IMAD.MOV.U32 R4, RZ, RZ, 0x181f ;  /* 0x0000181fff047424 */ /* 0x010fe200078e00ff */
[----:B------:R-:W-:Y:S02]  /*12dd0*/  MOV R8, 0x12df0 ;  /* 0x00012df000087802 */ /* 0x000fe40000000f00 */
[----:B-123--:R-:W-:Y:S05]  /*12de0*/  CALL.REL.NOINC `($__internal_3_$__cuda_sm70_shflsync_idx_p) ;  /* 0x000004b000007944 */ /* 0x00efea0003c00000 */
[----:B------:R-:W-:Y:S05]  /*12df0*/  BRA `(.L_x_1452) ;  /* 0xffffec5000007947 */ /* 0x000fea000383ffff */
.L_x_1415:
        /* <DEDUP_REMOVED lines=12> */
.L_x_1418:
[----:B------:R-:W-:Y:S01]  /*12ec0*/  IMAD.MOV.U32 R10, RZ, RZ, R2 ;  /* 0x000000ffff0a7224 */ /* 0x000fe200078e0002 */
[----:B--2---:R-:W-:Y:S01]  /*12ed0*/  MOV R7, 0x4 ;  /* 0x0000000400077802 */ /* 0x004fe20000000f00 */
[----:B---3--:R-:W-:Y:S01]  /*12ee0*/  IMAD.MOV.U32 R4, RZ, RZ, 0x181f ;  /* 0x0000181fff047424 */ /* 0x008fe200078e00ff */
[----:B------:R-:W-:Y:S02]  /*12ef0*/  MOV R8, 0x12f10 ;  /* 0x00012f1000087802 */ /* 0x000fe40000000f00 */
[----:B-1--4-:R-:W-:Y:S05]  /*12f00*/  CALL.REL.NOINC `($__internal_3_$__cuda_sm70_shflsync_idx_p) ;  /* 0x0000039000007944 */ /* 0x012fea0003c00000 */
[----:B------:R-:W-:Y:S01]  /*12f10*/  MOV R5, R4 ;  /* 0x0000000400057202 */ /* 0x000fe20000000f00 */
[----:B------:R-:W-:Y:S05]  /*12f20*/  BRA `(.L_x_1454) ;  /* 0xffffed7000007947 */ /* 0x000fea000383ffff */
.L_x_1419:
[----:B------:R-:W-:Y:S01]  /*12f30*/  IMAD.MOV.U32 R10, RZ, RZ, R3 ;  /* 0x000000ffff0a7224 */ /* 0x000fe200078e0003 */
[----:B------:R-:W-:Y:S01]  /*12f40*/  MOV R7, 0x4 ;  /* 0x0000000400077802 */ /* 0x000fe20000000f00 */
[----:B---3--:R-:W-:Y:S01]  /*12f50*/  IMAD.MOV.U32 R4, RZ, RZ, 0x181f ;  /* 0x0000181fff047424 */ /* 0x008fe200078e00ff */
[----:B------:R-:W-:Y:S02]  /*12f60*/  MOV R8, 0x12f80 ;  /* 0x00012f8000087802 */ /* 0x000fe40000000f00 */
[----:B-12-4-:R-:W-:Y:S05]  /*12f70*/  CALL.REL.NOINC `($__internal_3_$__cuda_sm70_shflsync_idx_p) ;  /* 0x0000032000007944 */ /* 0x016fea0003c00000 */
[----:B------:R-:W-:Y:S05]  /*12f80*/  BRA `(.L_x_1455) ;  /* 0xffffed3000007947 */ /* 0x000fea000383ffff */
.L_x_1422:
[----:B------:R-:W-:Y:S01]  /*12f90*/  IMAD.MOV.U32 R10, RZ, RZ, R2 ;  /* 0x000000ffff0a7224 */ /* 0x000fe200078e0002 */
[----:B-1----:R-:W-:Y:S01]  /*12fa0*/  MOV R7, 0x5 ;  /* 0x0000000500077802 */ /* 0x002fe20000000f00 */
[----:B--2---:R-:W-:Y:S01]  /*12fb0*/  IMAD.MOV.U32 R4, RZ, RZ, 0x181f ;  /* 0x0000181fff047424 */ /* 0x004fe200078e00ff */
[----:B------:R-:W-:-:S02]  /*12fc0*/  MOV R8, 0x12fe0 ;  /* 0x00012fe000087802 */ /* 0x000fc40000000f00 */
[----:B---34-:R-:W-:Y:S05]  /*12fd0*/  CALL.REL.NOINC `($__internal_3_$__cuda_sm70_shflsync_idx_p) ;  /* 0x000002c000007944 */ /* 0x018fea0003c00000 */
[----:B------:R-:W-:Y:S01]  /*12fe0*/  IMAD.MOV.U32 R5, RZ, RZ, R4 ;  /* 0x000000ffff057224 */ /* 0x000fe200078e0004 */
[----:B------:R-:W-:Y:S01]  /*12ff0*/  MOV R7, 0x5 ;  /* 0x0000000500077802 */ /* 0x000fe20000000f00 */
[----:B------:R-:W-:Y:S01]  /*13000*/  IMAD.MOV.U32 R10, RZ, RZ, R3 ;  /* 0x000000ffff0a7224 */ /* 0x000fe200078e0003 */
[----:B------:R-:W-:-:S02]  /*13010*/  MOV R4, 0x181f ;  /* 0x0000181f00047802 */ /* 0x000fc40000000f00 */
[----:B------:R-:W-:Y:S02]  /*13020*/  MOV R8, 0x13040 ;  /* 0x0001304000087802 */ /* 0x000fe40000000f00 */
[----:B------:R-:W-:Y:S05]  /*13030*/  CALL.REL.NOINC `($__internal_3_$__cuda_sm70_shflsync_idx_p) ;  /* 0x0000026000007944 */ /* 0x000fea0003c00000 */
[----:B------:R-:W-:Y:S05]  /*13040*/  BRA `(.L_x_1456) ;  /* 0xffffeda000007947 */ /* 0x000fea000383ffff */
.L_x_1425:
[----:B------:R-:W-:Y:S01]  /*13050*/  IMAD.MOV.U32 R10, RZ, RZ, R2 ;  /* 0x000000ffff0a7224 */ /* 0x000fe200078e0002 */
[----:B--2---:R-:W-:Y:S01]  /*13060*/  MOV R7, 0x6 ;  /* 0x0000000600077802 */ /* 0x004fe20000000f00 */
[----:B------:R-:W-:Y:S01]  /*13070*/  IMAD.MOV.U32 R4, RZ, RZ, 0x181f ;  /* 0x0000181fff047424 */ /* 0x000fe200078e00ff */
[----:B------:R-:W-:Y:S02]  /*13080*/  MOV R8, 0x130a0 ;  /* 0x000130a000087802 */ /* 0x000fe40000000f00 */
[----:B-1-34-:R-:W-:Y:S05]  /*13090*/  CALL.REL.NOINC `($__internal_3_$__cuda_sm70_shflsync_idx_p) ;  /* 0x0000020000007944 */ /* 0x01afea0003c00000 */
[----:B------:R-:W-:Y:S01]  /*130a0*/  MOV R5, R4 ;  /* 0x0000000400057202 */ /* 0x000fe20000000f00 */
[----:B------:R-:W-:Y:S05]  /*130b0*/  BRA `(.L_x_1457) ;  /* 0xffffee5000007947 */ /* 0x000fea000383ffff */
.L_x_1426:
[----:B------:R-:W-:Y:S01]  /*130c0*/  IMAD.MOV.U32 R10, RZ, RZ, R3 ;  /* 0x000000ffff0a7224 */ /* 0x000fe200078e0003 */
[----:B------:R-:W-:Y:S01]  /*130d0*/  MOV R7, 0x6 ;  /* 0x0000000600077802 */ /* 0x000fe20000000f00 */
[----:B------:R-:W-:Y:S01]  /*130e0*/  IMAD.MOV.U32 R4, RZ, RZ, 0x181f ;  /* 0x0000181fff047424 */ /* 0x000fe200078e00ff */
[----:B------:R-:W-:Y:S02]  /*130f0*/  MOV R8, 0x13110 ;  /* 0x0001311000087802 */ /* 0x000fe40000000f00 */
[----:B-1234-:R-:W-:Y:S05]  /*13100*/  CALL.REL.NOINC `($__internal_3_$__cuda_sm70_shflsync_idx_p) ;  /* 0x0000019000007944 */ /* 0x01efea0003c00000 */
[----:B------:R-:W-:Y:S05]  /*13110*/  BRA `(.L_x_1458) ;  /* 0xffffee1000007947 */ /* 0x000fea000383ffff */
.L_x_1429:
        /* <DEDUP_REMOVED lines=13> */
.L_x_1431:
[----:B------:R-:W-:Y:S01]  /*131f0*/  IMAD.MOV.U32 R10, RZ, RZ, R73 ;  /* 0x000000ffff0a7224 */ /* 0x000fe200078e0049 */
[----:B------:R-:W-:Y:S01]  /*13200*/  MOV R7, RZ ;  /* 0x000000ff00077202 */ /* 0x000fe20000000f00 */
[----:B-1----:R-:W-:Y:S01]  /*13210*/  IMAD.MOV.U32 R4, RZ, RZ, 0x1f ;  /* 0x0000001fff047424 */ /* 0x002fe200078e00ff */
[----:B------:R-:W-:Y:S02]  /*13220*/  MOV R8, 0x13240 ;  /* 0x0001324000087802 */ /* 0x000fe40000000f00 */
[----:B--2345:R-:W-:Y:S05]  /*13230*/  CALL.REL.NOINC `($__internal_3_$__cuda_sm70_shflsync_idx_p) ;  /* 0x0000006000007944 */ /* 0x03cfea0003c00000 */
[----:B------:R-:W-:Y:S01]  /*13240*/  MOV R0, R4 ;  /* 0x0000000400007202 */ /* 0x000fe20000000f00 */
[----:B------:R-:W-:Y:S05]  /*13250*/  BRA `(.L_x_1460) ;  /* 0xffffef9000007947 */ /* 0x000fea000383ffff */
        .weak           $__internal_2_$__cuda_sm70_shflsync_bfly_p
        .type           $__internal_2_$__cuda_sm70_shflsync_bfly_p,@function
        .size           $__internal_2_$__cuda_sm70_shflsync_bfly_p,($__internal_3_$__cuda_sm70_shflsync_idx_p - $__internal_2_$__cuda_sm70_shflsync_bfly_p)
$__internal_2_$__cuda_sm70_shflsync_bfly_p:
[----:B------:R-:W-:Y:S04]  /*13260*/  WARPSYNC R9 ;  /* 0x0000000900007348 */ /* 0x000fe80003800000 */
[----:B------:R1:W2:Y:S02]  /*13270*/  SHFL.BFLY PT, R8, R0, R3, R10 ;  /* 0x0c00000300087389 */ /* 0x0002a400000e000a */
[----:B-1----:R-:W-:-:S04]  /*13280*/  MOV R3, 0x0 ;  /* 0x0000000000037802 */ /* 0x002fc80000000f00 */
[----:B--2---:R-:W-:Y:S05]  /*13290*/  RET.REL.NODEC R2 `(_ZN7cutlass13device_kernelIN5flash19enable_sm80_to_sm89INS1_16FlashAttnFwdSm80INS1_25CollectiveMainloopFwdSm80ILi4ELi1ELb0EN4cute5tupleIJNS5_1CILi128EEENS7_ILi64EEES8_EEELi128ENS_6half_tEfNS_4arch4Sm80ELb1ELb0ELb0ELb0ELb0ELb0ELb1ELb0EEENS1_21CollectiveEpilogueFwdINS6_IJS8_S8_S9_EEENS6_IJNS7_ILi1EEESH_SH_EEESB_SD_Li128ELb0ELb1ELb0ELb0EEENS1_30DynamicPersistentTileSchedulerILi128ELi128ELb0ELb1ELb0EEEEEEEEEvNT_6ParamsE) ;  /* 0xfffecd6002007950 */ /* 0x004fea0003c3ffff */
        .weak           $__internal_3_$__cuda_sm70_shflsync_idx_p
        .type           $__internal_3_$__cuda_sm70_shflsync_idx_p,@function
        .size           $__internal_3_$__cuda_sm70_shflsync_idx_p,(.L_x_1729 - $__internal_3_$__cuda_sm70_shflsync_idx_p)
$__internal_3_$__cuda_sm70_shflsync_idx_p:
[----:B------:R-:W-:-:S04]  /*132a0*/  MOV R9, 0xffffffff ;  /* 0xffffffff00097802 */ /* 0x000fc80000000f00 */
[----:B------:R-:W-:Y:S04]  /*132b0*/  WARPSYNC R9 ;  /* 0x0000000900007348 */ /* 0x000fe80003800000 */
[----:B------:R1:W2:Y:S02]  /*132c0*/  SHFL.IDX PT, R4, R10, R7, R4 ;  /* 0x000000070a047389 */ /* 0x0002a400000e0004 */
[----:B-1----:R-:W-:-:S04]  /*132d0*/  MOV R9, 0x0 ;  /* 0x0000000000097802 */ /* 0x002fc80000000f00 */
[----:B--2---:R-:W-:Y:S05]  /*132e0*/  RET.REL.NODEC R8 `(_ZN7cutlass13device_kernelIN5flash19enable_sm80_to_sm89INS1_16FlashAttnFwdSm80INS1_25CollectiveMainloopFwdSm80ILi4ELi1ELb0EN4cute5tupleIJNS5_1CILi128EEENS7_ILi64EEES8_EEELi128ENS_6half_tEfNS_4arch4Sm80ELb1ELb0ELb0ELb0ELb0ELb0ELb1ELb0EEENS1_21CollectiveEpilogueFwdINS6_IJS8_S8_S9_EEENS6_IJNS7_ILi1EEESH_SH_EEESB_SD_Li128ELb0ELb1ELb0ELb0EEENS1_30DynamicPersistentTileSchedulerILi128ELi128ELb0ELb1ELb0EEEEEEEEEvNT_6ParamsE) ;  /* 0xfffecd1008007950 */ /* 0x004fea0003c3ffff */
.L_x_1461:
        /* <DEDUP_REMOVED lines=9> */
.L_x_1729:


//--------------------- .text._ZN7cutlass13device_kernelIN5flash19enable_sm80_to_sm89INS1_16FlashAttnFwdSm80INS1_25CollectiveMainloopFwdSm80ILi4ELi1ELb0EN4cute5tupleIJNS5_1CILi128EEENS7_ILi64EEES8_EEELi128ENS_6half_tEfNS_4arch4Sm80ELb1ELb0ELb0ELb1ELb0ELb0ELb1ELb0EEENS1_21CollectiveEpilogueFwdINS6_IJS8_S8_S9_EEENS6_IJNS7_ILi1EEESH_SH_EEESB_SD_Li128ELb1ELb1ELb0ELb0EEENS1_19SingleTileSchedulerILb1ELb0ELb1ELi128EEEEEEEEEvNT_6ParamsE --------------------------
	.section	.text._ZN7cutlass13device_kernelIN5flash19enable_sm80_to_sm89INS1_16FlashAttnFwdSm80INS1_25CollectiveMainloopFwdSm80ILi4ELi1ELb0EN4cute5tupleIJNS5_1CILi128EEENS7_ILi64EEES8_EEELi128ENS_6half_tEfNS_4arch4Sm80ELb1ELb0ELb0ELb1ELb0ELb0ELb1ELb0EEENS1_21CollectiveEpilogueFwdINS6_IJS8_S8_S9_EEENS6_IJNS7_ILi1EEESH_SH_EEESB_SD_Li128ELb1ELb1ELb0ELb0EEENS1_19SingleTileSchedulerILb1ELb0ELb1ELi128EEEEEEEEEvNT_6ParamsE,"ax",@progbits
	.sectioninfo	@"SHI_REGISTERS=255"
	.align	128
.text._ZN7cutlass13device_kernelIN5flash19enable_sm80_to_sm89INS1_16FlashAttnFwdSm80INS1_25CollectiveMainloopFwdSm80ILi4ELi1ELb0EN4cute5tupleIJNS5_1CILi128EEENS7_ILi64EEES8_EEELi128ENS_6half_tEfNS_4arch4Sm80ELb1ELb0ELb0ELb1ELb0ELb0ELb1ELb0EEENS1_21CollectiveEpilogueFwdINS6_IJS8_S8_S9_EEENS6_IJNS7_ILi1EEESH_SH_EEESB_SD_Li128ELb1ELb1ELb0ELb0EEENS1_19SingleTileSchedulerILb1ELb0ELb1ELi128EEEEEEEEEvNT_6ParamsE:
        .type           _ZN7cutlass13device_kernelIN5flash19enable_sm80_to_sm89INS1_16FlashAttnFwdSm80INS1_25CollectiveMainloopFwdSm80ILi4ELi1ELb0EN4cute5tupleIJNS5_1CILi128EEENS7_ILi64EEES8_EEELi128ENS_6half_tEfNS_4arch4Sm80ELb1ELb0ELb0ELb1ELb0ELb0ELb1ELb0EEENS1_21CollectiveEpilogueFwdINS6_IJS8_S8_S9_EEENS6_IJNS7_ILi1EEESH_SH_EEESB_SD_Li128ELb1ELb1ELb0ELb0EEENS1_19SingleTileSchedulerILb1ELb0ELb1ELi128EEEEEEEEEvNT_6ParamsE,@function
        .size           _ZN7cutlass13device_kernelIN5flash19enable_sm80_to_sm89INS1_16FlashAttnFwdSm80INS1_25CollectiveMainloopFwdSm80ILi4ELi1ELb0EN4cute5tupleIJNS5_1CILi128EEENS7_ILi64EEES8_EEELi128ENS_6half_tEfNS_4arch4Sm80ELb1ELb0ELb0ELb1ELb0ELb0ELb1ELb0EEENS1_21CollectiveEpilogueFwdINS6_IJS8_S8_S9_EEENS6_IJNS7_ILi1EEESH_SH_EEESB_SD_Li128ELb1ELb1ELb0ELb0EEENS1_19SingleTileSchedulerILb1ELb0ELb1ELi128EEEEEEEEEvNT_6ParamsE,(.L_x_1732 - _ZN7cutlass13device_kernelIN5flash19enable_sm80_to_sm89INS1_16FlashAttnFwdSm80INS1_25CollectiveMainloopFwdSm80ILi4ELi1ELb0EN4cute5tupleIJNS5_1CILi128EEENS7_ILi64EEES8_EEELi128ENS_6half_tEfNS_4arch4Sm80ELb1ELb0ELb0ELb1ELb0ELb0ELb1ELb0EEENS1_21CollectiveEpilogueFwdINS6_IJS8_S8_S9_EEENS6_IJNS7_ILi1EEESH_SH_EEESB_SD_Li128ELb1ELb1ELb0ELb0EEENS1_19SingleTileSchedulerILb1ELb0ELb1ELi128EEEEEEEEEvNT_6ParamsE)
        .other          _ZN7cutlass13device_kernelIN5flash19enable_sm80_to_sm89INS1_16FlashAttnFwdSm80INS1_25CollectiveMainloopFwdSm80ILi4ELi1ELb0EN4cute5tupleIJNS5_1CILi128EEENS7_ILi64EEES8_EEELi128ENS_6half_tEfNS_4arch4Sm80ELb1ELb0ELb0ELb1ELb0ELb0ELb1ELb0EEENS1_21CollectiveEpilogueFwdINS6_IJS8_S8_S9_EEENS6_IJNS7_ILi1EEESH_SH_EEESB_SD_Li128ELb1ELb1ELb0ELb0EEENS1_19SingleTileSchedulerILb1ELb0ELb1ELi128EEEEEEEEEvNT_6ParamsE,@"STO_CUDA_ENTRY STV_DEFAULT"
_ZN7cutlass13device_kernelIN5flash19enable_sm80_to_sm89INS1_16FlashAttnFwdSm80INS1_25CollectiveMainloopFwdSm80ILi4ELi1ELb0EN4cute5tupleIJNS5_1CILi128EEENS7_ILi64EEES8_EEELi128ENS_6half_tEfNS_4arch4Sm80ELb1ELb0ELb0ELb1ELb0ELb0ELb1ELb0EEENS1_21CollectiveEpilogueFwdINS6_IJS8_S8_S9_EEENS6_IJNS7_ILi1EEESH_SH_EEESB_SD_Li128ELb1ELb1ELb0ELb0EEENS1_19SingleTileSchedulerILb1ELb0ELb1ELi128EEEEEEEEEvNT_6ParamsE:
        /* <DEDUP_REMOVED lines=17> */
.L_x_1463:
        /* <DEDUP_REMOVED lines=8> */
.L_x_1465:
[----:B------:R-:W-:-:S04]  /*0190*/  MOV R0, c[0x0][0x54c] ;  /* 0x0001530000007a02 */ /* 0x000fc80000000f00 */
.L_x_1464:
[----:B------:R-:W-:Y:S01]  /*01a0*/  USHF.L.U32 UR17, UR17, 0x7, URZ ;  /* 0x0000000711117899 */ /* 0x000fe2000800063f */
[----:B-----5:R-:W-:-:S05]  /*01b0*/  IMAD R0, R0, c[0x0][0x548], RZ ;  /* 0x0001520000007a24 */ /* 0x020fca00078e02ff */
[----:B------:R-:W-:-:S04]  /*01c0*/  ISETP.LE.AND P0, PT, R0, UR17, PT ;  /* 0x0000001100007c0c */ /* 0x000fc8000bf03270 */
[----:B------:R-:W-:-:S05]  /*01d0*/  SEL R0, R5, 0xffffffff, !P0 ;  /* 0xffffffff05007807 */ /* 0x000fca0004000000 */
[----:B------:R2:W-:Y:S01]  /*01e0*/  STL [R1+0x64], R0 ;  /* 0x0000640001007387 */ /* 0x0005e20000100800 */
[----:B------:R-:W-:Y:S05]  /*01f0*/  BRA `(.L_x_1466) ;  /* 0x0000013000007947 */ /* 0x000fea0003800000 */
.L_x_1462:
[----:B------:R-:W-:-:S04]  /*0200*/  ISETP.NE.U32.AND P0, PT, RZ, c[0x0][0x568], PT ;  /* 0x00015a00ff007a0c */ /* 0x000fc80003f05070 */
[----:B------:R-:W-:-:S13]  /*0210*/  ISETP.NE.AND.EX P0, PT, RZ, c[0x0][0x56c], PT, P0 ;  /* 0x00015b00ff007a0c */ /* 0x000fda0003f05300 */
[----:B------:R-:W-:Y:S05]  /*0220*/  @!P0 BRA `(.L_x_1467) ;  /* 0x0000002000008947 */ /* 0x000fea0003800000 */
[----:B------:R1:W5:Y:S01]  /*0230*/  LDG.E R0, [R2.64] ;  /* 0x0000001202007981 */ /* 0x000362000c1e1900 */
[----:B------:R-:W-:Y:S05]  /*0240*/  BRA `(.L_x_1468) ;  /* 0x0000009000007947 */ /* 0x000fea0003800000 */
.L_x_1467:
        /* <DEDUP_REMOVED lines=8> */
.L_x_1469:
[----:B------:R-:W-:-:S04]  /*02d0*/  MOV R0, c[0x0][0x54c] ;  /* 0x0001530000007a02 */ /* 0x000fc80000000f00 */
.L_x_1468:
[----:B------:R-:W-:Y:S01]  /*02e0*/  USHF.L.U32 UR17, UR17, 0x7, URZ ;  /* 0x0000000711117899 */ /* 0x000fe2000800063f */
[----:B-----5:R-:W-:-:S05]  /*02f0*/  IMAD R0, R0, c[0x0][0x548], RZ ;  /* 0x0001520000007a24 */ /* 0x020fca00078e02ff */
[----:B------:R-:W-:-:S04]  /*0300*/  ISETP.LE.AND P0, PT, R0, UR17, PT ;  /* 0x0000001100007c0c */ /* 0x000fc8000bf03270 */
[----:B------:R-:W-:-:S05]  /*0310*/  SEL R0, R5, 0xffffffff, !P0 ;  /* 0xffffffff05007807 */ /* 0x000fca0004000000 */
[----:B------:R2:W-:Y:S04]  /*0320*/  STL [R1+0x64], R0 ;  /* 0x0000640001007387 */ /* 0x0005e80000100800 */
.L_x_1466:
        /* <DEDUP_REMOVED lines=32> */
.L_x_1470:
[----:B------:R-:W-:-:S04]  /*0530*/  ISETP.NE.U32.AND P1, PT, RZ, c[0x0][0x368], PT ;  /* 0x0000da00ff007a0c */ /* 0x000fc80003f25070 */
[----:B------:R-:W-:-:S13]  /*0540*/  ISETP.NE.AND.EX P1, PT, RZ, c[0x0][0x36c], PT, P1 ;  /* 0x0000db00ff007a0c */ /* 0x000fda0003f25310 */
[----:B------:R-:W-:Y:S05]  /*0550*/  @!P1 BRA `(.L_x_1471) ;  /* 0x0000004000009947 */ /* 0x000fea0003800000 */
[----:B------:R-:W-:-:S05]  /*0560*/  IMAD.WIDE R2, R60, R9, c[0x0][0x368] ;  /* 0x0000da003c027625 */ /* 0x000fca00078e0209 */
[----:B------:R-:W2:Y:S02]  /*0570*/  LDG.E R0, [R2.64] ;  /* 0x0000001202007981 */ /* 0x000ea4000c1e1900 */
[----:B--2---:R1:W2:Y:S02]  /*0580*/  R2UR UR8, R0 ;  /* 0x00000000000873c2 */ /* 0x0042a400000e0000 */
[----:B-12---:R-:W-:Y:S05]  /*0590*/  BRA `(.L_x_1472) ;  /* 0x0000006000007947 */ /* 0x006fea0003800000 */
.L_x_1471:
[----:B------:R-:W-:Y:S05]  /*05a0*/  @!P2 BRA `(.L_x_1472) ;  /* 0x000000500000a947 */ /* 0x000fea0003800000 */
[----:B------:R1:W2:Y:S04]  /*05b0*/  LDG.E R0, [R2.64] ;  /* 0x0000001202007981 */ /* 0x0002a8000c1e1900 */
[----:B-1----:R-:W4:Y:S01]  /*05c0*/  LDG.E R2, [R2.64+0x4] ;  /* 0x0000041202027981 */ /* 0x002f22000c1e1900 */
[----:B--2---:R-:W1:Y:S08]  /*05d0*/  R2UR UR8, R0 ;  /* 0x00000000000873c2 */ /* 0x004e7000000e0000 */
[----:B----4-:R-:W1:Y:S02]  /*05e0*/  R2UR UR4, R2 ;  /* 0x00000000020473c2 */ /* 0x010e6400000e0000 */
[----:B-1----:R-:W-:-:S06]  /*05f0*/  UIADD3 UR8, -UR8, UR4, URZ ;  /* 0x0000000408087290 */ /* 0x002fcc000fffe13f */
.L_x_1472:
[----:B------:R-:W-:Y:S01]  /*0600*/  ULDC UR4, c[0x0][0x2c4] ;  /* 0x0000b10000047ab9 */ /* 0x000fe20000000800 */
[----:B-----5:R-:W-:Y:S01]  /*0610*/  IADD3 R7, R7, UR6, RZ ;  /* 0x0000000607077c10 */ /* 0x020fe2000fffe0ff */
[----:B------:R-:W-:Y:S01]  /*0620*/  UISETP.NE.AND UP1, UPT, UR4, 0x1, UPT ;  /* 0x000000010400788c */ /* 0x000fe2000bf25270 */
[----:B------:R-:W-:Y:S01]  /*0630*/  PLOP3.LUT P1, PT, PT, PT, PT, 0x80, 0x0 ;  /* 0x000000000000781c */ /* 0x000fe20003f2f070 */
[----:B------:R-:W-:Y:S01]  /*0640*/  UIADD3 UR8, -UR6, UR8, URZ ;  /* 0x0000000806087290 */ /* 0x000fe2000fffe13f */
[----:B------:R-:W-:Y:S01]  /*0650*/  CS2R R14, SRZ ;  /* 0x00000000000e7805 */ /* 0x000fe2000001ff00 */
[----:B------:R-:W-:Y:S01]  /*0660*/  ULDC.64 UR4, c[0x0][0x2c8] ;  /* 0x0000b20000047ab9 */ /* 0x000fe20000000a00 */
[----:B------:R-:W-:Y:S01]  /*0670*/  IMAD.MOV.U32 R126, RZ, RZ, RZ ;  /* 0x000000ffff7e7224 */ /* 0x000fe200078e00ff */
[----:B---3--:R-:W-:Y:S01]  /*0680*/  UIADD3 UR6, UR8, 0x40, -UR11 ;  /* 0x0000004008067890 */ /* 0x008fe2000fffe80b */
[----:B------:R-:W-:Y:S01]  /*0690*/  IMAD.MOV.U32 R124, RZ, RZ, RZ ;  /* 0x000000ffff7c7224 */ /* 0x000fe200078e00ff */
[----:B------:R-:W-:Y:S01]  /*06a0*/  CS2R R130, SRZ ;  /* 0x0000000000827805 */ /* 0x000fe2000001ff00 */
[----:B------:R-:W-:Y:S01]  /*06b0*/  CS2R R128, SRZ ;  /* 0x0000000000807805 */ /* 0x000fe2000001ff00 */
[----:B------:R-:W-:Y:S01]  /*06c0*/  CS2R R16, SRZ ;  /* 0x0000000000107805 */ /* 0x000fe2000001ff00 */
[----:B------:R-:W-:Y:S01]  /*06d0*/  @UP1 UIADD3 UR12, UR17, 0x7f, URZ ;  /* 0x0000007f110c1890 */ /* 0x000fe2000fffe03f */
[----:B------:R-:W-:Y:S01]  /*06e0*/  MOV R122, RZ ;  /* 0x000000ff007a7202 */ /* 0x000fe20000000f00 */
[----:B------:R-:W-:Y:S01]  /*06f0*/  IMAD.MOV.U32 R11, RZ, RZ, RZ ;  /* 0x000000ffff0b7224 */ /* 0x000fe200078e00ff */
[----:B------:R-:W-:Y:S01]  /*0700*/  MOV R120, RZ ;  /* 0x000000ff00787202 */ /* 0x000fe20000000f00 */
[----:B------:R-:W-:Y:S01]  /*0710*/  UIMAD.WIDE.U32 UR12, UR12, UR4, URZ ;  /* 0x000000040c0c72a5 */ /* 0x000fe2000f8e003f */
[----:B------:R-:W-:Y:S01]  /*0720*/  CS2R R12, SRZ ;  /* 0x00000000000c7805 */ /* 0x000fe2000001ff00 */
[----:B------:R-:W-:Y:S01]  /*0730*/  UIADD3 UR4, UR17, 0x7f, URZ ;  /* 0x0000007f11047890 */ /* 0x000fe2000fffe03f */
[----:B------:R-:W-:Y:S01]  /*0740*/  IMAD.MOV.U32 R118, RZ, RZ, RZ ;  /* 0x000000ffff767224 */ /* 0x000fe200078e00ff */
[----:B------:R-:W-:Y:S01]  /*0750*/  @UP1 USHF.R.U32.HI UR4, URZ, UR5, UR13 ;  /* 0x000000053f041299 */ /* 0x000fe2000801160d */
[----:B------:R-:W-:Y:S01]  /*0760*/  MOV R116, RZ ;  /* 0x000000ff00747202 */ /* 0x000fe20000000f00 */
[----:B------:R-:W-:Y:S01]  /*0770*/  UIADD3 UR5, UR8, 0x3f, URZ ;  /* 0x0000003f08057890 */ /* 0x000fe2000fffe03f */
[----:B------:R-:W-:Y:S01]  /*0780*/  IMAD.MOV.U32 R110, RZ, RZ, RZ ;  /* 0x000000ffff6e7224 */ /* 0x000fe200078e00ff */
[----:B------:R-:W-:Y:S01]  /*0790*/  UIADD3 UR6, UR6, UR4, URZ ;  /* 0x0000000406067290 */ /* 0x000fe2000fffe03f */
[----:B------:R-:W-:Y:S01]  /*07a0*/  CS2R R18, SRZ ;  /* 0x0000000000127805 */ /* 0x000fe2000001ff00 */
[----:B------:R-:W-:Y:S01]  /*07b0*/  USHF.R.S32.HI UR7, URZ, 0x1f, UR5 ;  /* 0x0000001f3f077899 */ /* 0x000fe20008011405 */
[----:B------:R-:W-:Y:S01]  /*07c0*/  MOV R108, RZ ;  /* 0x000000ff006c7202 */ /* 0x000fe20000000f00 */
[----:B------:R-:W-:Y:S01]  /*07d0*/  USHF.R.S32.HI UR4, URZ, 0x1f, UR6 ;  /* 0x0000001f3f047899 */ /* 0x000fe20008011406 */
[----:B------:R-:W-:Y:S01]  /*07e0*/  IMAD.MOV.U32 R114, RZ, RZ, RZ ;  /* 0x000000ffff727224 */ /* 0x000fe200078e00ff */
[----:B------:R-:W-:Y:S01]  /*07f0*/  ULEA.HI UR7, UR7, UR5, URZ, 0x6 ;  /* 0x0000000507077291 */ /* 0x000fe2000f8f303f */
[----:B------:R-:W-:Y:S01]  /*0800*/  CS2R R20, SRZ ;  /* 0x0000000000147805 */ /* 0x000fe2000001ff00 */
[----:B------:R-:W-:Y:S01]  /*0810*/  ULEA.HI UR4, UR4, UR6, URZ, 0x6 ;  /* 0x0000000604047291 */ /* 0x000fe2000f8f303f */
[----:B------:R-:W-:Y:S01]  /*0820*/  MOV R112, RZ ;  /* 0x000000ff00707202 */ /* 0x000fe20000000f00 */
[----:B------:R-:W-:Y:S01]  /*0830*/  USHF.R.S32.HI UR7, URZ, 0x6, UR7 ;  /* 0x000000063f077899 */ /* 0x000fe20008011407 */
[----:B------:R-:W-:Y:S01]  /*0840*/  IMAD.MOV.U32 R106, RZ, RZ, RZ ;  /* 0x000000ffff6a7224 */ /* 0x000fe200078e00ff */
[----:B------:R-:W-:Y:S01]  /*0850*/  USHF.R.S32.HI UR4, URZ, 0x6, UR4 ;  /* 0x000000063f047899 */ /* 0x000fe20008011404 */
[----:B------:R-:W-:Y:S01]  /*0860*/  CS2R R22, SRZ ;  /* 0x0000000000167805 */ /* 0x000fe2000001ff00 */
[----:B------:R-:W-:Y:S01]  /*0870*/  MOV R104, RZ ;  /* 0x000000ff00687202 */ /* 0x000fe20000000f00 */
[----:B------:R-:W-:Y:S01]  /*0880*/  IMAD.MOV.U32 R102, RZ, RZ, RZ ;  /* 0x000000ffff667224 */ /* 0x000fe200078e00ff */
[----:B------:R-:W-:Y:S01]  /*0890*/  UISETP.LT.AND UP0, UPT, UR7, UR4, UPT ;  /* 0x000000040700728c */ /* 0x000fe2000bf01270 */
[----:B------:R-:W-:Y:S01]  /*08a0*/  CS2R R24, SRZ ;  /* 0x0000000000187805 */ /* 0x000fe2000001ff00 */
[----:B------:R-:W-:Y:S01]  /*08b0*/  MOV R100, RZ ;  /* 0x000000ff00647202 */ /* 0x000fe20000000f00 */
[----:B------:R-:W-:Y:S01]  /*08c0*/  IMAD.MOV.U32 R94, RZ, RZ, RZ ;  /* 0x000000ffff5e7224 */ /* 0x000fe200078e00ff */
[----:B------:R-:W-:Y:S01]  /*08d0*/  USEL UR25, UR7, UR4, UP0 ;  /* 0x0000000407197287 */ /* 0x000fe20008000000 */
[----:B------:R-:W-:Y:S01]  /*08e0*/  CS2R R26, SRZ ;  /* 0x00000000001a7805 */ /* 0x000fe2000001ff00 */
[----:B------:R-:W-:Y:S01]  /*08f0*/  MOV R92, RZ ;  /* 0x000000ff005c7202 */ /* 0x000fe20000000f00 */
[----:B------:R-:W-:Y:S01]  /*0900*/  IMAD.MOV.U32 R98, RZ, RZ, RZ ;  /* 0x000000ffff627224 */ /* 0x000fe200078e00ff */
[----:B------:R-:W-:Y:S01]  /*0910*/  UISETP.GE.AND UP0, UPT, UR25, 0x1, UPT ;  /* 0x000000011900788c */ /* 0x000fe2000bf06270 */
[----:B------:R-:W-:Y:S01]  /*0920*/  CS2R R28, SRZ ;  /* 0x00000000001c7805 */ /* 0x000fe2000001ff00 */
[----:B------:R-:W-:Y:S01]  /*0930*/  MOV R96, RZ ;  /* 0x000000ff00607202 */ /* 0x000fe20000000f00 */
[----:B------:R-:W-:Y:S01]  /*0940*/  IMAD.MOV.U32 R90, RZ, RZ, RZ ;  /* 0x000000ffff5a7224 */ /* 0x000fe200078e00ff */
[----:B------:R-:W-:Y:S01]  /*0950*/  CS2R R30, SRZ ;  /* 0x00000000001e7805 */ /* 0x000fe2000001ff00 */
[----:B------:R-:W-:Y:S01]  /*0960*/  MOV R88, RZ ;  /* 0x000000ff00587202 */ /* 0x000fe20000000f00 */
[----:B------:R-:W-:Y:S01]  /*0970*/  IMAD.MOV.U32 R86, RZ, RZ, RZ ;  /* 0x000000ffff567224 */ /* 0x000fe200078e00ff */
[----:B------:R-:W-:Y:S01]  /*0980*/  PLOP3.LUT P3, PT, PT, PT, UP0, 0x80, 0x0 ;  /* 0x000000000000781c */ /* 0x000fe20003f6f008 */
[----:B------:R-:W-:Y:S01]  /*0990*/  IMAD.MOV.U32 R84, RZ, RZ, RZ ;  /* 0x000000ffff547224 */ /* 0x000fe200078e00ff */
[----:B------:R-:W-:Y:S01]  /*09a0*/  MOV R33, RZ ;  /* 0x000000ff00217202 */ /* 0x000fe20000000f00 */
        /* <DEDUP_REMOVED lines=61> */
[----:B------:R-:W-:Y:S01]  /*0d80*/  ULDC UR4, c[0x0][0x2c4] ;  /* 0x0000b10000047ab9 */ /* 0x000fe20000000800 */
[----:B------:R-:W-:Y:S01]  /*0d90*/  SHF.R.S32.HI R0, RZ, 0x1f, R6 ;  /* 0x0000001fff007819 */ /* 0x000fe20000011406 */
[----:B------:R-:W3:Y:S01]  /*0da0*/  S2R R17, SR_CTAID.Y ;  /* 0x0000000000117919 */ /* 0x000ee20000002600 */
[-C--:B------:R-:W-:Y:S01]  /*0db0*/  LEA.HI R4, R157, R161.reuse, RZ, 0x3 ;  /* 0x000000a19d047211 */ /* 0x080fe200078f18ff */
[----:B------:R-:W-:Y:S01]  /*0dc0*/  UIMAD UR4, UR11, UR4, URZ ;  /* 0x000000040b0472a4 */ /* 0x000fe2000f8e023f */
[----:B------:R-:W-:Y:S01]  /*0dd0*/  SHF.R.S32.HI R8, RZ, 0x1f, R7 ;  /* 0x0000001fff087819 */ /* 0x000fe20000011407 */
[----:B------:R-:W-:Y:S01]  /*0de0*/  IMAD R0, R0, c[0x0][0x178], RZ ;  /* 0x00005e0000007a24 */ /* 0x000fe200078e02ff */
[----:B------:R-:W-:Y:S01]  /*0df0*/  SHF.R.S32.HI R19, RZ, 0x3, R4 ;  /* 0x00000003ff137819 */ /* 0x000fe20000011404 */
[----:B------:R-:W-:Y:S01]  /*0e00*/  BSSY B0, `(.L_x_1474) ;  /* 0x0000076000007945 */ /* 0x000fe20003800000 */
[----:B------:R-:W-:Y:S01]  /*0e10*/  LOP3.LUT R4, R4, 0xfffffff8, RZ, 0xc0, !PT ;  /* 0xfffffff804047812 */ /* 0x000fe200078ec0ff */
[----:B------:R-:W-:Y:S01]  /*0e20*/  IMAD R0, R6, c[0x0][0x17c], R0 ;  /* 0x00005f0006007a24 */ /* 0x000fe200078e0200 */
[----:B------:R-:W-:Y:S01]  /*0e30*/  SHF.R.S32.HI R18, RZ, 0x1f, R60 ;  /* 0x0000001fff127819 */ /* 0x000fe2000001143c */
[----:B------:R-:W-:Y:S01]  /*0e40*/  IMAD.SHL.U32 R5, R19, 0x40, RZ ;  /* 0x0000004013057824 */ /* 0x000fe200078e00ff */
[----:B------:R-:W-:Y:S01]  /*0e50*/  LEA.HI R24, R157, R161, RZ, 0x4 ;  /* 0x000000a19d187211 */ /* 0x000fe200078f20ff */
[----:B------:R-:W-:Y:S01]  /*0e60*/  IMAD.IADD R44, R161, 0x1, -R4 ;  /* 0x00000001a12c7824 */ /* 0x000fe200078e0a04 */
[----:B------:R-:W-:-:S03]  /*0e70*/  SEL R10, R18, RZ, !P0 ;  /* 0x000000ff120a7207 */ /* 0x000fc60004000000 */
[C---:B------:R-:W-:Y:S02]  /*0e80*/  IMAD.SHL.U32 R12, R44.reuse, 0x8, RZ ;  /* 0x000000082c0c7824 */ /* 0x040fe400078e00ff */
[----:B------:R-:W-:Y:S02]  /*0e90*/  IMAD R9, R44, 0x10, R19 ;  /* 0x000000102c097824 */ /* 0x000fe400078e0213 */
[----:B------:R-:W-:Y:S01]  /*0ea0*/  IMAD R10, R10, c[0x0][0x1c0], RZ ;  /* 0x000070000a0a7a24 */ /* 0x000fe200078e02ff */
[----:B------:R-:W-:Y:S01]  /*0eb0*/  IADD3 R4, R12, 0x40, RZ ;  /* 0x000000400c047810 */ /* 0x000fe20007ffe0ff */
[----:B-1----:R-:W-:Y:S01]  /*0ec0*/  IMAD.WIDE.U32 R2, R6, c[0x0][0x178], RZ ;  /* 0x00005e0006027a25 */ /* 0x002fe200078e00ff */
[----:B------:R-:W-:Y:S02]  /*0ed0*/  IADD3 R9, R9, UR17, RZ ;  /* 0x0000001109097c10 */ /* 0x000fe4000fffe0ff */
[----:B------:R-:W-:Y:S02]  /*0ee0*/  ISETP.GE.AND P4, PT, R4, c[0x0][0x1d4], PT ;  /* 0x0000750004007a0c */ /* 0x000fe40003f86270 */
[----:B------:R-:W-:-:S02]  /*0ef0*/  IADD3 R3, R3, R0, RZ ;  /* 0x0000000003037210 */ /* 0x000fc40007ffe0ff */
[----:B------:R-:W-:Y:S02]  /*0f00*/  LOP3.LUT R0, R5, 0x1c0, RZ, 0xc0, !PT ;  /* 0x000001c005007812 */ /* 0x000fe400078ec0ff */
[----:B---3--:R-:W-:Y:S01]  /*0f10*/  SHF.R.S32.HI R16, RZ, 0x1f, R17 ;  /* 0x0000001fff107819 */ /* 0x008fe20000011411 */
[----:B------:R-:W-:Y:S01]  /*0f20*/  IMAD.WIDE.U32 R2, R17, c[0x0][0x1b8], R2 ;  /* 0x00006e0011027a25 */ /* 0x000fe200078e0002 */
[----:B------:R-:W-:Y:S02]  /*0f30*/  LOP3.LUT R6, R0, 0x38, R12, 0xf8, !PT ;  /* 0x0000003800067812 */ /* 0x000fe400078ef80c */
[----:B------:R-:W-:Y:S02]  /*0f40*/  SHF.R.U32.HI R5, RZ, 0x3, R0 ;  /* 0x00000003ff057819 */ /* 0x000fe40000011600 */
[----:B------:R-:W-:Y:S02]  /*0f50*/  IADD3 R0, P3, R7, R19, RZ ;  /* 0x0000001307007210 */ /* 0x000fe40007f7e0ff */
[----:B------:R-:W-:Y:S01]  /*0f60*/  LOP3.LUT R21, R6, R5, RZ, 0x3c, !PT ;  /* 0x0000000506157212 */ /* 0x000fe200078e3cff */
[----:B------:R-:W-:Y:S01]  /*0f70*/  IMAD R5, R16, c[0x0][0x1b8], RZ ;  /* 0x00006e0010057a24 */ /* 0x000fe200078e02ff */
[----:B------:R-:W-:-:S02]  /*0f80*/  LEA.HI.X.SX32 R4, R19, R8, 0x1, P3 ;  /* 0x0000000813047211 */ /* 0x000fc400018f0eff */
[----:B------:R-:W-:Y:S01]  /*0f90*/  PLOP3.LUT P3, PT, PT, PT, UP1, 0x80, 0x0 ;  /* 0x000000000000781c */ /* 0x000fe20003f6f018 */
[----:B------:R-:W-:Y:S01]  /*0fa0*/  IMAD R8, R17, c[0x0][0x1bc], R5 ;  /* 0x00006f0011087a24 */ /* 0x000fe200078e0205 */
[----:B------:R-:W-:Y:S01]  /*0fb0*/  SHF.R.S32.HI R13, RZ, 0x1f, R12 ;  /* 0x0000001fff0d7819 */ /* 0x000fe2000001140c */
[----:B------:R-:W-:Y:S01]  /*0fc0*/  IMAD R5, R4, c[0x0][0x1e0], RZ ;  /* 0x0000780004057a24 */ /* 0x000fe200078e02ff */
[----:B------:R-:W-:Y:S01]  /*0fd0*/  ISETP.GE.AND P5, PT, R12, c[0x0][0x1d4], PT ;  /* 0x000075000c007a0c */ /* 0x000fe20003fa6270 */
[----:B------:R-:W-:Y:S01]  /*0fe0*/  IMAD R4, R4, c[0x0][0x208], RZ ;  /* 0x0000820004047a24 */ /* 0x000fe200078e02ff */
[----:B------:R-:W-:Y:S01]  /*0ff0*/  IADD3 R3, R3, R8, RZ ;  /* 0x0000000803037210 */ /* 0x000fe20007ffe0ff */
[----:B------:R-:W-:Y:S01]  /*1000*/  IMAD R14, R0, c[0x0][0x1e4], R5 ;  /* 0x00007900000e7a24 */ /* 0x000fe200078e0205 */
[----:B------:R-:W-:Y:S01]  /*1010*/  SEL R8, R60, RZ, !P0 ;  /* 0x000000ff3c087207 */ /* 0x000fe20004000000 */
[C---:B------:R-:W-:Y:S02]  /*1020*/  IMAD R15, R0.reuse, c[0x0][0x20c], R4 ;  /* 0x00008300000f7a24 */ /* 0x040fe400078e0204 */
[----:B------:R-:W-:-:S04]  /*1030*/  IMAD.WIDE.U32 R6, R0, c[0x0][0x1e0], R12 ;  /* 0x0000780000067a25 */ /* 0x000fc800078e000c */
[----:B------:R-:W-:-:S04]  /*1040*/  @P3 IMAD.HI.U32 R11, R9, c[0x0][0x2c8], RZ ;  /* 0x0000b200090b3a27 */ /* 0x000fc800078e00ff */
[----:B------:R-:W-:-:S04]  /*1050*/  IMAD.WIDE.U32 R4, R0, c[0x0][0x208], R12 ;  /* 0x0000820000047a25 */ /* 0x000fc800078e000c */
[----:B------:R-:W-:Y:S01]  /*1060*/  IMAD.MOV.U32 R0, RZ, RZ, R9 ;  /* 0x000000ffff007224 */ /* 0x000fe200078e0009 */
[----:B------:R-:W-:Y:S01]  /*1070*/  @P3 SHF.R.U32.HI R0, RZ, c[0x0][0x2cc], R11 ;  /* 0x0000b300ff003a19 */ /* 0x000fe2000001160b */
[C---:B------:R-:W-:Y:S01]  /*1080*/  IMAD R11, R8.reuse, c[0x0][0x1c4], R10 ;  /* 0x00007100080b7a24 */ /* 0x040fe200078e020a */
[----:B------:R-:W-:Y:S01]  /*1090*/  IADD3 R5, R5, R15, RZ ;  /* 0x0000000f05057210 */ /* 0x000fe20007ffe0ff */
[----:B------:R-:W-:Y:S01]  /*10a0*/  IMAD.WIDE.U32 R2, R8, c[0x0][0x1c0], R2 ;  /* 0x0000700008027a25 */ /* 0x000fe200078e0002 */
[----:B------:R-:W-:-:S03]  /*10b0*/  SHF.R.S32.HI R8, RZ, 0x1f, R0 ;  /* 0x0000001fff087819 */ /* 0x000fc60000011400 */
[----:B------:R-:W-:Y:S02]  /*10c0*/  IMAD.MOV R10, RZ, RZ, -R0 ;  /* 0x000000ffff0a7224 */ /* 0x000fe400078e0a00 */
[----:B------:R-:W-:Y:S02]  /*10d0*/  IMAD.IADD R3, R3, 0x1, R11 ;  /* 0x0000000103037824 */ /* 0x000fe400078e020b */
[----:B------:R-:W-:Y:S01]  /*10e0*/  IMAD R10, R10, c[0x0][0x2c4], R9 ;  /* 0x0000b1000a0a7a24 */ /* 0x000fe200078e0209 */
[----:B------:R-:W-:Y:S01]  /*10f0*/  LOP3.LUT R9, R24, 0xfffffff0, RZ, 0xc0, !PT ;  /* 0xfffffff018097812 */ /* 0x000fe200078ec0ff */
[----:B------:R-:W-:Y:S02]  /*1100*/  IMAD R8, R8, c[0x0][0x1b0], RZ ;  /* 0x00006c0008087a24 */ /* 0x000fe400078e02ff */
[----:B------:R-:W-:Y:S01]  /*1110*/  IMAD.WIDE.U32 R2, R0, c[0x0][0x1b0], R2 ;  /* 0x00006c0000027a25 */ /* 0x000fe200078e0002 */
[----:B------:R-:W-:-:S03]  /*1120*/  SHF.R.S32.HI R11, RZ, 0x1f, R10 ;  /* 0x0000001fff0b7819 */ /* 0x000fc6000001140a */
[----:B------:R-:W-:Y:S01]  /*1130*/  IMAD R8, R0, c[0x0][0x1b4], R8 ;  /* 0x00006d0000087a24 */ /* 0x000fe200078e0208 */
[----:B------:R-:W-:Y:S01]  /*1140*/  IADD3 R0, -R9, R161, RZ ;  /* 0x000000a109007210 */ /* 0x000fe20007ffe1ff */
[----:B------:R-:W-:Y:S02]  /*1150*/  IMAD.IADD R7, R7, 0x1, R14 ;  /* 0x0000000107077824 */ /* 0x000fe400078e020e */
[----:B------:R-:W-:Y:S02]  /*1160*/  IMAD.IADD R3, R3, 0x1, R8 ;  /* 0x0000000103037824 */ /* 0x000fe400078e0208 */
        /* <DEDUP_REMOVED lines=14> */
[----:B------:R-:W-:Y:S01]  /*1250*/  LEA.HI R11, R157, R161, RZ, 0x6 ;  /* 0x000000a19d0b7211 */ /* 0x000fe200078f30ff */
[----:B------:R-:W-:Y:S01]  /*1260*/  IMAD.IADD R22, R0, 0x1, -R10 ;  /* 0x0000000100167824 */ /* 0x000fe200078e0a0a */
[----:B------:R-:W-:Y:S01]  /*1270*/  IADD3 R7, R7, R15, RZ ;  /* 0x0000000f07077210 */ /* 0x000fe20007ffe0ff */
[----:B------:R-:W-:Y:S01]  /*1280*/  IMAD.IADD R9, R9, 0x1, R14 ;  /* 0x0000000109097824 */ /* 0x000fe200078e020e */
[----:B------:R-:W-:Y:S01]  /*1290*/  LEA.HI.X R16, R4, c[0x0][0x164], R2, 0x1, P0 ;  /* 0x0000590004107a11 */ /* 0x000fe200000f0c02 */
[----:B------:R-:W-:Y:S01]  /*12a0*/  IMAD.SHL.U32 R11, R11, 0x8, RZ ;  /* 0x000000080b0b7824 */ /* 0x000fe200078e00ff */
[----:B------:R-:W-:Y:S01]  /*12b0*/  IADD3 R15, R19, UR17, RZ ;  /* 0x00000011130f7c10 */ /* 0x000fe2000fffe0ff */
[----:B------:R1:W3:Y:S01]  /*12c0*/  SHFL.IDX PT, R4, R17, RZ, 0x181f ;  /* 0x00181fff11047589 */ /* 0x0002e200000e0000 */
[----:B------:R-:W-:-:S02]  /*12d0*/  SHF.L.U32 R14, R44, 0x3, RZ ;  /* 0x000000032c0e7819 */ /* 0x000fc400000006ff */
[----:B------:R-:W-:Y:S01]  /*12e0*/  ISETP.GE.AND P0, PT, R15, UR4, PT ;  /* 0x000000040f007c0c */ /* 0x000fe2000bf06270 */
[----:B------:R1:W4:Y:S01]  /*12f0*/  SHFL.IDX PT, R5, R16, RZ, 0x181f ;  /* 0x00181fff10057589 */ /* 0x00032200000e0000 */
[----:B------:R-:W-:Y:S02]  /*1300*/  LOP3.LUT R11, R21, 0xfffffe00, R11, 0xf8, !PT ;  /* 0xfffffe00150b7812 */ /* 0x000fe400078ef80b */
[----:B--2---:R-:W-:Y:S01]  /*1310*/  @P1 MOV R2, R20 ;  /* 0x0000001400021202 */ /* 0x004fe20000000f00 */
[----:B------:R-:W-:Y:S01]  /*1320*/  @!P1 IMAD.MOV.U32 R2, RZ, RZ, R60 ;  /* 0x000000ffff029224 */ /* 0x000fe200078e003c */
[----:B------:R-:W-:Y:S01]  /*1330*/  @P1 SHF.R.S32.HI R3, RZ, 0x1f, R20 ;  /* 0x0000001fff031819 */ /* 0x000fe20000011414 */
[----:B------:R-:W-:Y:S01]  /*1340*/  @!P1 IMAD.MOV.U32 R3, RZ, RZ, R18 ;  /* 0x000000ffff039224 */ /* 0x000fe200078e0012 */
[----:B------:R-:W-:Y:S01]  /*1350*/  IADD3 R18, R14, 0x40, RZ ;  /* 0x000000400e127810 */ /* 0x000fe20007ffe0ff */
[----:B------:R-:W-:Y:S01]  /*1360*/  IMAD.MOV.U32 R20, RZ, RZ, 0x20 ;  /* 0x00000020ff147424 */ /* 0x000fe200078e00ff */
[----:B------:R-:W-:-:S02]  /*1370*/  SEL R0, R2, RZ, !P2 ;  /* 0x000000ff02007207 */ /* 0x000fc40005000000 */
[----:B------:R-:W-:Y:S02]  /*1380*/  SEL R2, R3, RZ, !P2 ;  /* 0x000000ff03027207 */ /* 0x000fe40005000000 */
[----:B------:R-:W-:Y:S01]  /*1390*/  R2P PR, R22, 0x6 ;  /* 0x0000000616007804 */ /* 0x000fe20000000000 */
[----:B------:R-:W-:Y:S01]  /*13a0*/  IMAD.WIDE.U32 R30, R0, c[0x0][0x218], R6 ;  /* 0x00008600001e7a25 */ /* 0x000fe200078e0006 */
[----:B------:R-:W-:Y:S02]  /*13b0*/  MOV R3, 0x10 ;  /* 0x0000001000037802 */ /* 0x000fe40000000f00 */
[----:B------:R-:W-:Y:S01]  /*13c0*/  ISETP.GE.AND P6, PT, R14, c[0x0][0x198], PT ;  /* 0x000066000e007a0c */ /* 0x000fe20003fc6270 */
[C---:B------:R-:W-:Y:S01]  /*13d0*/  IMAD R10, R2.reuse, c[0x0][0x1f0], RZ ;  /* 0x00007c00020a7a24 */ /* 0x040fe200078e02ff */
[----:B------:R-:W-:Y:S01]  /*13e0*/  SEL R3, R3, 0xfffffff0, !P1 ;  /* 0xfffffff003037807 */ /* 0x000fe20004800000 */
[----:B------:R-:W-:Y:S01]  /*13f0*/  IMAD R2, R2, c[0x0][0x218], RZ ;  /* 0x0000860002027a24 */ /* 0x000fe200078e02ff */
[----:B------:R-:W-:Y:S01]  /*1400*/  ISETP.GE.AND P1, PT, R18, c[0x0][0x198], PT ;  /* 0x0000660012007a0c */ /* 0x000fe20003f26270 */
[----:B------:R-:W-:-:S02]  /*1410*/  IMAD R10, R0, c[0x0][0x1f4], R10 ;  /* 0x00007d00000a7a24 */ /* 0x000fc400078e020a */
[C---:B------:R-:W-:Y:S02]  /*1420*/  IMAD R2, R0.reuse, c[0x0][0x21c], R2 ;  /* 0x0000870000027a24 */ /* 0x040fe400078e0202 */
[----:B------:R-:W-:Y:S01]  /*1430*/  IMAD.WIDE.U32 R26, R0, c[0x0][0x1f0], R8 ;  /* 0x00007c00001a7a25 */ /* 0x000fe200078e0008 */
[----:B------:R-:W-:Y:S02]  /*1440*/  SEL R0, R20, 0xffffffe0, !P2 ;  /* 0xffffffe014007807 */ /* 0x000fe40005000000 */
[----:B------:R-:W-:Y:S01]  /*1450*/  IADD3 R29, R31, R2, RZ ;  /* 0x000000021f1d7210 */ /* 0x000fe20007ffe0ff */
[----:B------:R-:W-:Y:S01]  /*1460*/  IMAD.IADD R33, R27, 0x1, R10 ;  /* 0x000000011b217824 */ /* 0x000fe200078e020a */
[----:B------:R1:W-:Y:S04]  /*1470*/  STL.64 [R1+0x58], R26 ;  /* 0x0000581a01007387 */ /* 0x0003e80000100a00 */
        /* <DEDUP_REMOVED lines=14> */
.L_x_1475:
[----:B---34-:R-:W-:Y:S05]  /*1560*/  BSYNC B0 ;  /* 0x0000000000007941 */ /* 0x018fea0003800000 */
.L_x_1474:
[----:B--2---:R-:W-:Y:S01]  /*1570*/  IADD3 R2, R15, 0x10, RZ ;  /* 0x000000100f027810 */ /* 0x004fe20007ffe0ff */
[----:B------:R2:W3:Y:S01]  /*1580*/  SHFL.IDX PT, R5, R16, 0x1, 0x181f ;  /* 0x00381f0010057f89 */ /* 0x0004e200000e0000 */
[----:B------:R-:W-:Y:S02]  /*1590*/  BSSY B0, `(.L_x_1476) ;  /* 0x000000e000007945 */ /* 0x000fe40003800000 */
[----:B------:R-:W-:Y:S01]  /*15a0*/  ISETP.GE.AND P0, PT, R2, UR4, PT ;  /* 0x0000000402007c0c */ /* 0x000fe2000bf06270 */
        /* <DEDUP_REMOVED lines=12> */
.L_x_1477:
[----:B------:R-:W-:Y:S05]  /*1670*/  BSYNC B0 ;  /* 0x0000000000007941 */ /* 0x000fea0003800000 */
.L_x_1476:
[----:B---3--:R-:W-:Y:S01]  /*1680*/  IADD3 R2, R15, 0x20, RZ ;  /* 0x000000200f027810 */ /* 0x008fe20007ffe0ff */
[----:B------:R3:W1:Y:S01]  /*1690*/  SHFL.IDX PT, R5, R16, 0x2, 0x181f ;  /* 0x00581f0010057f89 */ /* 0x00066200000e0000 */
[----:B------:R-:W-:Y:S02]  /*16a0*/  BSSY B0, `(.L_x_1478) ;  /* 0x000000e000007945 */ /* 0x000fe40003800000 */
[----:B------:R-:W-:Y:S01]  /*16b0*/  ISETP.GE.AND P0, PT, R2, UR4, PT ;  /* 0x0000000402007c0c */ /* 0x000fe2000bf06270 */
        /* <DEDUP_REMOVED lines=12> */
.L_x_1479:
[----:B------:R-:W-:Y:S05]  /*1780*/  BSYNC B0 ;  /* 0x0000000000007941 */ /* 0x000fea0003800000 */
.L_x_1478:
[----:B-1----:R-:W-:Y:S01]  /*1790*/  IADD3 R2, R15, 0x30, RZ ;  /* 0x000000300f027810 */ /* 0x002fe20007ffe0ff */
[----:B------:R1:W2:Y:S01]  /*17a0*/  SHFL.IDX PT, R5, R16, 0x3, 0x181f ;  /* 0x00781f0010057f89 */ /* 0x0002a200000e0000 */
[----:B------:R-:W-:Y:S02]  /*17b0*/  BSSY B0, `(.L_x_1480) ;  /* 0x000000e000007945 */ /* 0x000fe40003800000 */
[----:B------:R-:W-:Y:S01]  /*17c0*/  ISETP.GE.AND P0, PT, R2, UR4, PT ;  /* 0x0000000402007c0c */ /* 0x000fe2000bf06270 */
        /* <DEDUP_REMOVED lines=12> */
.L_x_1481:
[----:B------:R-:W-:Y:S05]  /*1890*/  BSYNC B0 ;  /* 0x0000000000007941 */ /* 0x000fea0003800000 */
.L_x_1480:
[----:B--2---:R-:W-:Y:S01]  /*18a0*/  IADD3 R2, R15, 0x40, RZ ;  /* 0x000000400f027810 */ /* 0x004fe20007ffe0ff */
        /* <DEDUP_REMOVED lines=15> */
.L_x_1483:
[----:B------:R-:W-:Y:S05]  /*19a0*/  BSYNC B0 ;  /* 0x0000000000007941 */ /* 0x000fea0003800000 */
.L_x_1482:
        /* <DEDUP_REMOVED lines=16> */
.L_x_1485:
[----:B------:R-:W-:Y:S05]  /*1ab0*/  BSYNC B0 ;  /* 0x0000000000007941 */ /* 0x000fea0003800000 */
.L_x_1484:
        /* <DEDUP_REMOVED lines=16> */
.L_x_1487:
[----:B------:R-:W-:Y:S05]  /*1bc0*/  BSYNC B0 ;  /* 0x0000000000007941 */ /* 0x000fea0003800000 */
.L_x_1486:
[----:B-1----:R-:W-:Y:S01]  /*1bd0*/  IADD3 R2, R15, 0x70, RZ ;  /* 0x000000700f027810 */ /* 0x002fe20007ffe0ff */
[----:B------:R-:W1:Y:S01]  /*1be0*/  SHFL.IDX PT, R6, R17, 0x7, 0x181f ;  /* 0x00f81f0011067f89 */ /* 0x000e6200000e0000 */
[----:B------:R-:W-:Y:S01]  /*1bf0*/  UIADD3 UR21, UR25, -0x1, URZ ;  /* 0xffffffff19157890 */ /* 0x000fe2000fffe03f */
[----:B----4-:R-:W-:Y:S01]  /*1c00*/  IADD3 R4, -R19, UR8, RZ ;  /* 0x0000000813047c10 */ /* 0x010fe2000fffe1ff */
[----:B------:R-:W-:Y:S01]  /*1c10*/  ULDC.64 UR6, c[0x0][0x1e0] ;  /* 0x0000780000067ab9 */ /* 0x000fe20000000a00 */
[----:B------:R-:W-:Y:S01]  /*1c20*/  ISETP.GE.AND P2, PT, R2, UR4, PT ;  /* 0x0000000402007c0c */ /* 0x000fe2000bf46270 */
[----:B------:R-:W4:Y:S01]  /*1c30*/  SHFL.IDX PT, R7, R16, 0x7, 0x181f ;  /* 0x00f81f0010077f89 */ /* 0x000f2200000e0000 */
[----:B------:R-:W-:Y:S01]  /*1c40*/  UMOV UR22, 0x6 ;  /* 0x0000000600167882 */ /* 0x000fe20000000000 */
[----:B------:R-:W-:Y:S01]  /*1c50*/  IMAD.U32 R2, RZ, RZ, UR21 ;  /* 0x00000015ff027e24 */ /* 0x000fe2000f8e00ff */
[----:B------:R-:W-:Y:S01]  /*1c60*/  USHF.L.U32 UR23, UR6, 0x6, URZ ;  /* 0x0000000606177899 */ /* 0x000fe2000800063f */
[----:B------:R-:W-:Y:S01]  /*1c70*/  IMAD.SHL.U32 R245, R11, 0x2, RZ ;  /* 0x000000020bf57824 */ /* 0x000fe200078e00ff */
[----:B------:R-:W-:Y:S01]  /*1c80*/  USHF.L.U64.HI UR22, UR6, UR22, UR7 ;  /* 0x0000001606167299 */ /* 0x000fe20008010207 */
[----:B------:R-:W-:Y:S01]  /*1c90*/  IMAD R2, R2, -0x40, R4 ;  /* 0xffffffc002027824 */ /* 0x000fe200078e0204 */
[----:B------:R-:W-:Y:S01]  /*1ca0*/  USHF.R.S32.HI UR10, URZ, 0x1f, UR21 ;  /* 0x0000001f3f0a7899 */ /* 0x000fe20008011415 */
[----:B------:R-:W-:Y:S01]  /*1cb0*/  IMAD.MOV.U32 R158, RZ, RZ, R32 ;  /* 0x000000ffff9e7224 */ /* 0x000fe200078e0020 */
[----:B------:R-:W-:Y:S01]  /*1cc0*/  UIMAD UR4, UR22, UR21, URZ ;  /* 0x00000015160472a4 */ /* 0x000fe2000f8e023f */
[----:B------:R-:W-:Y:S01]  /*1cd0*/  IMAD.MOV.U32 R159, RZ, RZ, R33 ;  /* 0x000000ffff9f7224 */ /* 0x000fe200078e0021 */
[----:B------:R-:W-:Y:S01]  /*1ce0*/  UIMAD.WIDE.U32 UR12, UR6, 0x20, URZ ;  /* 0x00000020060c78a5 */ /* 0x000fe2000f8e003f */
[----:B------:R-:W-:Y:S01]  /*1cf0*/  @!P2 SHF.R.S32.HI R4, RZ, 0x1f, R18 ;  /* 0x0000001fff04a819 */ /* 0x000fe20000011412 */
[----:B------:R-:W-:Y:S01]  /*1d00*/  IMAD.U32 R155, RZ, RZ, UR23 ;  /* 0x00000017ff9b7e24 */ /* 0x000fe2000f8e00ff */
[----:B------:R-:W-:Y:S01]  /*1d10*/  UIMAD UR4, UR10, UR23, UR4 ;  /* 0x000000170a0472a4 */ /* 0x000fe2000f8e0204 */
[----:B------:R-:W-:Y:S01]  /*1d20*/  IMAD.MOV.U32 R158, RZ, RZ, R26 ;  /* 0x000000ffff9e7224 */ /* 0x000fe200078e001a */
[----:B------:R-:W-:Y:S01]  /*1d30*/  @!P2 LEA.HI R10, R4, R18, RZ, 0x3 ;  /* 0x00000012040aa211 */ /* 0x000fe200078f18ff */
[----:B------:R-:W-:Y:S01]  /*1d40*/  USHF.L.U32 UR9, UR7, 0x5, URZ ;  /* 0x0000000507097899 */ /* 0x000fe2000800063f */
[----:B------:R-:W-:Y:S01]  /*1d50*/  SHF.R.S32.HI R12, RZ, 0x4, R24 ;  /* 0x00000004ff0c7819 */ /* 0x000fe20000011418 */
[----:B------:R-:W-:Y:S01]  /*1d60*/  IMAD.WIDE.U32 R4, R155, UR21, R158 ;  /* 0x000000159b047c25 */ /* 0x000fe2000f8e009e */
[----:B-1----:R-:W-:Y:S01]  /*1d70*/  @!P2 LEA R8, P0, R14, R6, 0x1 ;  /* 0x000000060e08a211 */ /* 0x002fe200078008ff */
[----:B------:R-:W-:Y:S01]  /*1d80*/  UIADD3 UR9, UR13, UR9, URZ ;  /* 0x000000090d097290 */ /* 0x000fe2000fffe03f */
[----:B------:R-:W-:Y:S01]  /*1d90*/  @!P2 LOP3.LUT R10, R10, 0xfffffff8, RZ, 0xc0, !PT ;  /* 0xfffffff80a0aa812 */ /* 0x000fe200078ec0ff */
[----:B------:R-:W-:Y:S01]  /*1da0*/  UIMAD UR20, UR21, -0x40, UR8 ;  /* 0xffffffc0151478a4 */ /* 0x000fe2000f8e0208 */
[----:B----4-:R-:W-:Y:S01]  /*1db0*/  @!P2 LEA.HI.X R9, R14, R7, R13, 0x1, P0 ;  /* 0x000000070e09a211 */ /* 0x010fe200000f0c0d */
[----:B------:R-:W-:Y:S01]  /*1dc0*/  STL.64 [R1+0x48], R158 ;  /* 0x0000489e01007387 */ /* 0x000fe20000100a00 */
[----:B------:R-:W-:Y:S01]  /*1dd0*/  ISETP.GE.AND P0, PT, R2, 0x1, PT ;  /* 0x000000010200780c */ /* 0x000fe20003f06270 */
[----:B------:R-:W-:Y:S01]  /*1de0*/  @!P2 IMAD.WIDE R6, R10, 0x2, R6 ;  /* 0x000000020a06a825 */ /* 0x000fe200078e0206 */
[----:B------:R-:W-:Y:S01]  /*1df0*/  IADD3 R5, R5, UR4, RZ ;  /* 0x0000000405057c10 */ /* 0x000fe2000fffe0ff */
[----:B------:R-:W-:Y:S01]  /*1e00*/  @!PT LDS RZ, [RZ] ;  /* 0x00000000fffff984 */ /* 0x000fe20000000800 */
[----:B------:R1:W-:Y:S01]  /*1e10*/  @!P2 LDGSTS.E.BYPASS.LTC128B.128 [R245+0xb900], [R8.64], !P6 ;  /* 0x0b90000008f5afae */ /* 0x0003e2000f101d52 */
[----:B------:R-:W-:-:S03]  /*1e20*/  LEA.HI R156, R157, R161, RZ, 0x5 ;  /* 0x000000a19d9c7211 */ /* 0x000fc600078f28ff */
[----:B------:R4:W-:Y:S01]  /*1e30*/  @!P2 LDGSTS.E.BYPASS.LTC128B.128 [R245+0xf900], [R6.64], !P1 ;  /* 0x0f90000006f5afae */ /* 0x0009e2000c901d52 */
[C---:B------:R-:W-:Y:S02]  /*1e40*/  ISETP.GE.AND P2, PT, R2.reuse, 0x21, PT ;  /* 0x000000210200780c */ /* 0x040fe40003f46270 */
[----:B------:R-:W-:Y:S01]  /*1e50*/  ISETP.GE.AND P1, PT, R2, 0x31, PT ;  /* 0x000000310200780c */ /* 0x000fe20003f26270 */
[----:B------:R-:W0:Y:S01]  /*1e60*/  LDGDEPBAR ;  /* 0x00000000000079af */ /* 0x000e220000000000 */
[----:B------:R-:W-:-:S11]  /*1e70*/  SHF.R.S32.HI R154, RZ, 0x5, R156 ;  /* 0x00000005ff9a7819 */ /* 0x000fd6000001149c */
[----:B------:R-:W-:-:S05]  /*1e80*/  VOTEU.ANY UP0, P1 ;  /* 0x00000000003f7886 */ /* 0x000fca0000800100 */
[----:B------:R-:W-:Y:S01]  /*1e90*/  @UP0 UIMAD UR4, UR7, 0x30, URZ ;  /* 0x00000030070408a4 */ /* 0x000fe2000f8e023f */
[----:B------:R-:W-:Y:S01]  /*1ea0*/  BAR.SYNC.DEFER_BLOCKING 0x0 ;  /* 0x0000000000007b1d */ /* 0x000fe20000010000 */
[----:B-1----:R-:W-:-:S04]  /*1eb0*/  @P0 LEA R8, P6, R4, c[0x0][0x1c8], 0x1 ;  /* 0x0000720004080a11 */ /* 0x002fc800078c08ff */
[----:B------:R-:W-:Y:S01]  /*1ec0*/  @P0 LEA.HI.X R9, R4, c[0x0][0x1cc], R5, 0x1, P6 ;  /* 0x0000730004090a11 */ /* 0x000fe200030f0c05 */
[----:B----4-:R-:W-:Y:S01]  /*1ed0*/  IMAD.MOV.U32 R7, RZ, RZ, c[0x0][0x1e0] ;  /* 0x00007800ff077624 */ /* 0x010fe200078e00ff */
[----:B------:R-:W-:Y:S01]  /*1ee0*/  ISETP.GE.AND P6, PT, R2, 0x11, PT ;  /* 0x000000110200780c */ /* 0x000fe20003fc6270 */
[----:B------:R-:W-:Y:S02]  /*1ef0*/  IMAD.U32 R6, RZ, RZ, UR7 ;  /* 0x00000007ff067e24 */ /* 0x000fe4000f8e00ff */
[----:B------:R-:W-:Y:S01]  /*1f00*/  @!PT LDS RZ, [RZ] ;  /* 0x00000000fffff984 */ /* 0x000fe20000000800 */
[----:B------:R-:W-:Y:S01]  /*1f10*/  @!PT LDS RZ, [RZ] ;  /* 0x00000000fffff984 */ /* 0x000fe20000000800 */
[----:B------:R-:W-:Y:S01]  /*1f20*/  @!PT LDS RZ, [RZ] ;  /* 0x00000000fffff984 */ /* 0x000fe20000000800 */
[----:B------:R1:W-:Y:S04]  /*1f30*/  @P0 LDGSTS.E.BYPASS.LTC128B.128 [R245+0x4100], [R8.64], !P5 ;  /* 0x0410000008f50fae */ /* 0x0003e8000e901d52 */
[----:B------:R1:W-:Y:S06]  /*1f40*/  @P0 LDGSTS.E.BYPASS.LTC128B.128 [R245+0x6100], [R8.64+0x80], !P4 ;  /* 0x0610008008f50fae */ /* 0x0003ec000e101d52 */
[----:B------:R-:W-:-:S04]  /*1f50*/  @P6 LEA R2, P0, R7, R4, 0x4 ;  /* 0x0000000407026211 */ /* 0x000fc800078020ff */
[----:B------:R-:W-:Y:S02]  /*1f60*/  @P6 LEA.HI.X R6, R7, R5, R6, 0x4, P0 ;  /* 0x0000000507066211 */ /* 0x000fe400000f2406 */
[----:B------:R-:W-:-:S04]  /*1f70*/  @P6 LEA R10, P0, R2, c[0x0][0x1c8], 0x1 ;  /* 0x00007200020a6a11 */ /* 0x000fc800078008ff */
[----:B------:R-:W-:Y:S02]  /*1f80*/  @P6 LEA.HI.X R11, R2, c[0x0][0x1cc], R6, 0x1, P0 ;  /* 0x00007300020b6a11 */ /* 0x000fe400000f0c06 */
[----:B------:R-:W-:-:S03]  /*1f90*/  @P2 IADD3 R2, P0, R4, UR12, RZ ;  /* 0x0000000c04022c10 */ /* 0x000fc6000ff1e0ff */
[----:B------:R4:W-:Y:S04]  /*1fa0*/  @P6 LDGSTS.E.BYPASS.LTC128B.128 [R245+0x4900], [R10.64], !P5 ;  /* 0x049000000af56fae */ /* 0x0009e8000e901d52 */
[----:B------:R4:W-:Y:S01]  /*1fb0*/  @P6 LDGSTS.E.BYPASS.LTC128B.128 [R245+0x6900], [R10.64+0x80], !P4 ;  /* 0x069000800af56fae */ /* 0x0009e2000e101d52 */
[----:B-1----:R-:W-:Y:S01]  /*1fc0*/  @P1 IMAD.WIDE.U32 R8, R7, 0x30, R4 ;  /* 0x0000003007081825 */ /* 0x002fe200078e0004 */
[----:B------:R-:W-:Y:S02]  /*1fd0*/  @P2 IADD3.X R4, R5, UR9, RZ, P0, !PT ;  /* 0x0000000905042c10 */ /* 0x000fe400087fe4ff */
[----:B------:R-:W-:Y:S02]  /*1fe0*/  LEA.HI R5, R24, R12, RZ, 0x1 ;  /* 0x0000000c18057211 */ /* 0x000fe400078f08ff */
[----:B------:R-:W-:-:S02]  /*1ff0*/  @P2 LEA R6, P0, R2, c[0x0][0x1c8], 0x1 ;  /* 0x0000720002062a11 */ /* 0x000fc400078008ff */
[----:B------:R-:W-:Y:S02]  /*2000*/  LOP3.LUT R5, R5, 0xfffffffe, RZ, 0xc0, !PT ;  /* 0xfffffffe05057812 */ /* 0x000fe400078ec0ff */
[----:B------:R-:W-:Y:S02]  /*2010*/  @P2 LEA.HI.X R7, R2, c[0x0][0x1cc], R4, 0x1, P0 ;  /* 0x0000730002072a11 */ /* 0x000fe400000f0c04 */
[----:B------:R-:W-:Y:S01]  /*2020*/  @P1 IADD3 R2, R9, UR4, RZ ;  /* 0x0000000409021c10 */ /* 0x000fe2000fffe0ff */
[----:B------:R-:W-:Y:S01]  /*2030*/  IMAD.IADD R9, R12, 0x1, -R5 ;  /* 0x000000010c097824 */ /* 0x000fe200078e0a05 */
[C---:B------:R-:W-:Y:S01]  /*2040*/  @P1 LEA R4, P0, R8.reuse, c[0x0][0x1c8], 0x1 ;  /* 0x0000720008041a11 */ /* 0x040fe200078008ff */
[----:B------:R1:W-:Y:S01]  /*2050*/  @P2 LDGSTS.E.BYPASS.LTC128B.128 [R245+0x5100], [R6.64], !P5 ;  /* 0x0510000006f52fae */ /* 0x0003e2000e901d52 */
[----:B------:R-:W-:Y:S02]  /*2060*/  ULDC.64 UR4, c[0x0][0x208] ;  /* 0x0000820000047ab9 */ /* 0x000fe40000000a00 */
[----:B------:R-:W-:Y:S01]  /*2070*/  @P1 LEA.HI.X R5, R8, c[0x0][0x1cc], R2, 0x1, P0 ;  /* 0x0000730008051a11 */ /* 0x000fe200000f0c02 */
[----:B------:R1:W-:Y:S01]  /*2080*/  @P2 LDGSTS.E.BYPASS.LTC128B.128 [R245+0x7100], [R6.64+0x80], !P4 ;  /* 0x0710008006f52fae */ /* 0x0003e2000e101d52 */
[----:B------:R-:W-:Y:S01]  /*2090*/  IMAD.SHL.U32 R2, R44, 0x40, RZ ;  /* 0x000000402c027824 */ /* 0x000fe200078e00ff */
[----:B------:R-:W-:-:S02]  /*20a0*/  UIMAD UR10, UR10, UR4, URZ ;  /* 0x000000040a0a72a4 */ /* 0x000fc4000f8e023f */
[----:B------:R5:W-:Y:S01]  /*20b0*/  @P1 LDGSTS.E.BYPASS.LTC128B.128 [R245+0x5900], [R4.64], !P5 ;  /* 0x0590000004f51fae */ /* 0x000be2000e901d52 */
[----:B------:R-:W-:Y:S01]  /*20c0*/  UIMAD.WIDE.U32 UR14, UR21, UR4, URZ ;  /* 0x00000004150e72a5 */ /* 0x000fe2000f8e003f */
[----:B------:R-:W-:Y:S01]  /*20d0*/  LOP3.LUT R2, R2, 0x1c0, RZ, 0xc0, !PT ;  /* 0x000001c002027812 */ /* 0x000fe200078ec0ff */
[----:B------:R-:W-:Y:S01]  /*20e0*/  UIMAD UR10, UR21, UR5, UR10 ;  /* 0x00000005150a72a4 */ /* 0x000fe2000f8e020a */
[----:B------:R5:W-:Y:S01]  /*20f0*/  @P1 LDGSTS.E.BYPASS.LTC128B.128 [R245+0x7900], [R4.64+0x80], !P4 ;  /* 0x0790008004f51fae */ /* 0x000be2000e101d52 */
[----:B------:R-:W-:Y:S02]  /*2100*/  LOP3.LUT P1, RZ, R44, 0x2, RZ, 0xc0, !PT ;  /* 0x000000022cff7812 */ /* 0x000fe4000782c0ff */
[----:B------:R-:W-:Y:S01]  /*2110*/  UIADD3 UR10, UR15, UR10, URZ ;  /* 0x0000000a0f0a7290 */ /* 0x000fe2000fffe03f */
[----:B------:R-:W0:Y:S01]  /*2120*/  LDGDEPBAR ;  /* 0x00000000000079af */ /* 0x000e220000000000 */
[----:B-1----:R-:W-:Y:S02]  /*2130*/  IMAD.SHL.U32 R6, R22, 0x40, RZ ;  /* 0x0000004016067824 */ /* 0x002fe400078e00ff */
        /* <DEDUP_REMOVED lines=19> */
[----:B------:R-:W-:Y:S01]  /*2270*/  IADD3 R235, R224, 0x4120, RZ ;  /* 0x00004120e0eb7810 */ /* 0x000fe20007ffe0ff */
[C-C-:B------:R-:W-:Y:S02]  /*2280*/  IMAD R233, R3.reuse, 0x2, R231.reuse ;  /* 0x0000000203e97824 */ /* 0x140fe400078e02e7 */
[C---:B------:R-:W-:Y:S02]  /*2290*/  IMAD R232, R0.reuse, 0x2, R231 ;  /* 0x0000000200e87824 */ /* 0x040fe400078e02e7 */
[----:B------:R-:W-:Y:S02]  /*22a0*/  IMAD R234, R0, 0x2, R233 ;  /* 0x0000000200ea7824 */ /* 0x000fe400078e02e9 */
[----:B------:R-:W-:Y:S01]  /*22b0*/  IMAD R236, R3, 0x2, R232 ;  /* 0x0000000203ec7824 */ /* 0x000fe200078e02e8 */
[----:B------:R-:W-:Y:S04]  /*22c0*/  LDSM.16.M88.4 R4, [R231+0xa100] ;  /* 0x00a10000e704783b */ /* 0x000fe80000000200 */
[----:B----4-:R-:W1:Y:S04]  /*22d0*/  LDSM.16.M88.4 R8, [R224+0x4100] ;  /* 0x00410000e008783b */ /* 0x010e680000000200 */
[----:B------:R-:W4:Y:S04]  /*22e0*/  LDSM.16.M88.4 R12, [R224+0x4900] ;  /* 0x00490000e00c783b */ /* 0x000f280000000200 */
[----:B------:R-:W5:Y:S04]  /*22f0*/  LDSM.16.M88.4 R24, [R224+0x5100] ;  /* 0x00510000e018783b */ /* 0x000f680000000200 */
[----:B------:R-:W2:Y:S04]  /*2300*/  LDSM.16.M88.4 R48, [R224+0x5900] ;  /* 0x00590000e030783b */ /* 0x000ea80000000200 */
[----:B------:R-:W3:Y:S01]  /*2310*/  LDSM.16.M88.4 R20, [R231+0x8100] ;  /* 0x00810000e714783b */ /* 0x000ee20000000200 */
[C---:B-1----:R-:W-:Y:S08]  /*2320*/  HMMA.16816.F32 R52, R4.reuse, R8, RZ ;  /* 0x000000080434723c */ /* 0x042ff000000018ff */
[C---:B----4-:R-:W-:Y:S08]  /*2330*/  HMMA.16816.F32 R60, R4.reuse, R12, RZ ;  /* 0x0000000c043c723c */ /* 0x050ff000000018ff */
[C---:B-----5:R-:W-:Y:S08]  /*2340*/  HMMA.16816.F32 R64, R4.reuse, R24, RZ ;  /* 0x000000180440723c */ /* 0x060ff000000018ff */
[C---:B--2---:R-:W-:Y:S08]  /*2350*/  HMMA.16816.F32 R72, R4.reuse, R48, RZ ;  /* 0x000000300448723c */ /* 0x044ff000000018ff */
[C---:B------:R-:W-:Y:S08]  /*2360*/  HMMA.16816.F32 R96, R4.reuse, R10, RZ ;  /* 0x0000000a0460723c */ /* 0x040ff000000018ff */
[C---:B------:R-:W-:Y:S08]  /*2370*/  HMMA.16816.F32 R112, R4.reuse, R14, RZ ;  /* 0x0000000e0470723c */ /* 0x040ff000000018ff */
[C---:B------:R-:W-:Y:S08]  /*2380*/  HMMA.16816.F32 R120, R4.reuse, R26, RZ ;  /* 0x0000001a0478723c */ /* 0x040ff000000018ff */
[----:B------:R-:W-:Y:S07]  /*2390*/  HMMA.16816.F32 R100, R4, R50, RZ ;  /* 0x000000320464723c */ /* 0x000fee00000018ff */
[----:B------:R-:W-:Y:S01]  /*23a0*/  IMAD.U32 R4, RZ, RZ, UR14 ;  /* 0x0000000eff047e24 */ /* 0x000fe2000f8e00ff */
[----:B------:R-:W-:Y:S01]  /*23b0*/  IADD3 R6, R224, 0x4100, RZ ;  /* 0x00004100e0067810 */ /* 0x000fe20007ffe0ff */
[----:B------:R-:W-:Y:S01]  /*23c0*/  IMAD.U32 R5, RZ, RZ, UR15 ;  /* 0x0000000fff057e24 */ /* 0x000fe2000f8e00ff */
[----:B------:R-:W-:Y:S01]  /*23d0*/  UMOV UR14, 0x5 ;  /* 0x00000005000e7882 */ /* 0x000fe20000000000 */
[----:B------:R-:W-:Y:S01]  /*23e0*/  IMAD.U32 R5, RZ, RZ, UR10 ;  /* 0x0000000aff057e24 */ /* 0x000fe2000f8e00ff */
[----:B------:R-:W-:Y:S01]  /*23f0*/  LEA R2, P0, R4, R30, 0x6 ;  /* 0x0000001e04027211 */ /* 0x000fe200078030ff */
[----:B------:R-:W-:Y:S01]  /*2400*/  USHF.L.U32 UR10, UR4, 0x5, URZ ;  /* 0x00000005040a7899 */ /* 0x000fe2000800063f */
[----:B------:R-:W-:Y:S01]  /*2410*/  @P1 IADD3 R235, R6, -0x20, RZ ;  /* 0xffffffe006eb1810 */ /* 0x000fe20007ffe0ff */
[----:B------:R-:W-:Y:S01]  /*2420*/  USHF.L.U64.HI UR14, UR4, UR14, UR5 ;  /* 0x0000000e040e7299 */ /* 0x000fe20008010205 */
[----:B------:R-:W-:Y:S01]  /*2430*/  LEA.HI.X R5, R4, R29, R5, 0x6, P0 ;  /* 0x0000001d04057211 */ /* 0x000fe200000f3405 */
[----:B---3--:R-:W-:Y:S01]  /*2440*/  HMMA.16816.F32 R80, R20, R24, RZ ;  /* 0x000000181450723c */ /* 0x008fe200000018ff */
[C---:B------:R-:W-:Y:S01]  /*2450*/  LEA R4, P0, R2.reuse, c[0x0][0x1f8], 0x1 ;  /* 0x00007e0002047a11 */ /* 0x040fe200078008ff */
[----:B------:R-:W-:Y:S01]  /*2460*/  IMAD.U32 R7, RZ, RZ, UR10 ;  /* 0x0000000aff077e24 */ /* 0x000fe2000f8e00ff */
[----:B------:R-:W-:Y:S01]  /*2470*/  UIADD3 UR16, UP0, UR10, 0x80, URZ ;  /* 0x000000800a107890 */ /* 0x000fe2000ff1e03f */
[----:B------:R-:W-:Y:S01]  /*2480*/  LDSM.16.M88.4 R40, [R235] ;  /* 0x00000000eb28783b */ /* 0x000fe20000000200 */
[----:B------:R-:W-:-:S02]  /*2490*/  LEA.HI.X R5, R2, c[0x0][0x1fc], R5, 0x1, P0 ;  /* 0x00007f0002057a11 */ /* 0x000fc400000f0c05 */
[----:B------:R-:W-:Y:S01]  /*24a0*/  IADD3 R2, -R19, UR20, RZ ;  /* 0x0000001413027c10 */ /* 0x000fe2000fffe1ff */
[----:B------:R-:W-:Y:S01]  /*24b0*/  UIADD3.X UR15, URZ, UR14, URZ, UP0, !UPT ;  /* 0x0000000e3f0f7290 */ /* 0x000fe200087fe43f */
[----:B------:R-:W-:Y:S01]  /*24c0*/  IADD3 R6, P6, R4, UR10, RZ ;  /* 0x0000000a04067c10 */ /* 0x000fe2000ffde0ff */
[C---:B------:R-:W-:Y:S01]  /*24d0*/  HMMA.16816.F32 R84, R20.reuse, R26, RZ ;  /* 0x0000001a1454723c */ /* 0x040fe200000018ff */
[----:B------:R-:W-:Y:S01]  /*24e0*/  ISETP.LT.OR P2, PT, R2, 0x1, P5 ;  /* 0x000000010200780c */ /* 0x000fe20002f41670 */
[----:B------:R-:W-:Y:S01]  /*24f0*/  LDSM.16.M88.4 R36, [R235+0x800] ;  /* 0x00080000eb24783b */ /* 0x000fe20000000200 */
[----:B------:R-:W-:Y:S01]  /*2500*/  IADD3 R24, P1, P0, R7, 0x80, R4 ;  /* 0x0000008007187810 */ /* 0x000fe2000783e004 */
[----:B------:R-:W-:Y:S01]  /*2510*/  UISETP.GE.AND UP0, UPT, UR25, 0x2, UPT ;  /* 0x000000021900788c */ /* 0x000fe2000bf06270 */
[----:B------:R-:W-:Y:S01]  /*2520*/  IADD3.X R7, R5, UR14, RZ, P6, !PT ;  /* 0x0000000e05077c10 */ /* 0x000fe2000b7fe4ff */
[----:B------:R-:W-:Y:S01]  /*2530*/  LDSM.16.M88.4 R32, [R235+0x1000] ;  /* 0x00100000eb20783b */ /* 0x000fe20000000200 */
[----:B------:R-:W-:Y:S01]  /*2540*/  IADD3 R16, P6, R6, UR10, RZ ;  /* 0x0000000a06107c10 */ /* 0x000fe2000ffde0ff */
[----:B------:R-:W-:Y:S01]  /*2550*/  HMMA.16816.F32 R124, R20, R8, RZ ;  /* 0x00000008147c723c */ /* 0x000fe200000018ff */
[----:B------:R-:W-:Y:S01]  /*2560*/  IADD3.X R25, RZ, UR14, R5, P1, P0 ;  /* 0x0000000eff197c10 */ /* 0x000fe20008fe0405 */
[----:B------:R-:W-:Y:S01]  /*2570*/  LDSM.16.M88.4 R28, [R235+0x1800] ;  /* 0x00180000eb1c783b */ /* 0x000fe20000000200 */
[----:B------:R-:W-:-:S02]  /*2580*/  ISETP.LT.OR P0, PT, R2, 0x1, P4 ;  /* 0x000000010200780c */ /* 0x000fc40002701670 */
[----:B------:R-:W-:Y:S02]  /*2590*/  IADD3 R18, P1, R6, UR16, RZ ;  /* 0x0000001006127c10 */ /* 0x000fe4000ff3e0ff */
[C---:B------:R-:W-:Y:S01]  /*25a0*/  IADD3.X R17, R7.reuse, UR14, RZ, P6, !PT ;  /* 0x0000000e07117c10 */ /* 0x040fe2000b7fe4ff */
[C---:B------:R-:W-:Y:S01]  /*25b0*/  HMMA.16816.F32 R104, R20.reuse, R10, RZ ;  /* 0x0000000a1468723c */ /* 0x040fe200000018ff */
[----:B------:R-:W-:Y:S01]  /*25c0*/  IADD3 R26, P6, R16, UR10, RZ ;  /* 0x0000000a101a7c10 */ /* 0x000fe2000ffde0ff */
[----:B------:R-:W1:Y:S01]  /*25d0*/  LDSM.16.M88.4 R8, [R233+0xa100] ;  /* 0x00a10000e908783b */ /* 0x000e620000000200 */
[----:B------:R-:W-:Y:S02]  /*25e0*/  IADD3.X R19, R7, UR15, RZ, P1, !PT ;  /* 0x0000000f07137c10 */ /* 0x000fe40008ffe4ff */
[C---:B------:R-:W-:Y:S02]  /*25f0*/  ISETP.LT.OR P1, PT, R2.reuse, 0x11, P5 ;  /* 0x000000110200780c */ /* 0x040fe40002f21670 */
[----:B------:R-:W-:Y:S01]  /*2600*/  IADD3.X R27, R17, UR14, RZ, P6, !PT ;  /* 0x0000000e111b7c10 */ /* 0x000fe2000b7fe4ff */
[----:B------:R-:W-:Y:S01]  /*2610*/  HMMA.16816.F32 R92, R20, R12, RZ ;  /* 0x0000000c145c723c */ /* 0x000fe200000018ff */
[----:B------:R-:W-:-:S02]  /*2620*/  ISETP.LT.OR P6, PT, R2, 0x11, P4 ;  /* 0x000000110200780c */ /* 0x000fc400027c1670 */
[C---:B------:R-:W-:Y:S02]  /*2630*/  IADD3 R243, R235.reuse, 0x800, RZ ;  /* 0x00000800ebf37810 */ /* 0x040fe40007ffe0ff */
[C---:B------:R-:W-:Y:S02]  /*2640*/  IADD3 R242, R235.reuse, 0x1000, RZ ;  /* 0x00001000ebf27810 */ /* 0x040fe40007ffe0ff */
[C---:B------:R-:W-:Y:S01]  /*2650*/  IADD3 R241, R235.reuse, 0x1800, RZ ;  /* 0x00001800ebf17810 */ /* 0x040fe20007ffe0ff */
[----:B------:R-:W-:Y:S01]  /*2660*/  HMMA.16816.F32 R88, R20, R14, RZ ;  /* 0x0000000e1458723c */ /* 0x000fe200000018ff */
[----:B------:R-:W2:Y:S01]  /*2670*/  LDSM.16.M88.4 R12, [R233+0x8100] ;  /* 0x00810000e90c783b */ /* 0x000ea20000000200 */
[C---:B------:R-:W-:Y:S02]  /*2680*/  IADD3 R240, R235.reuse, 0x2000, RZ ;  /* 0x00002000ebf07810 */ /* 0x040fe40007ffe0ff */
[----:B------:R-:W-:Y:S01]  /*2690*/  IADD3 R239, R235, 0x2800, RZ ;  /* 0x00002800ebef7810 */ /* 0x000fe20007ffe0ff */
[----:B------:R-:W-:Y:S01]  /*26a0*/  @!PT LDS RZ, [RZ] ;  /* 0x00000000fffff984 */ /* 0x000fe20000000800 */
[----:B------:R-:W-:Y:S01]  /*26b0*/  @!PT LDS RZ, [RZ] ;  /* 0x00000000fffff984 */ /* 0x000fe20000000800 */
[----:B------:R-:W-:Y:S01]  /*26c0*/  @!PT LDS RZ, [RZ] ;  /* 0x00000000fffff984 */ /* 0x000fe20000000800 */
[----:B------:R3:W-:Y:S01]  /*26d0*/  LDGSTS.E.BYPASS.LTC128B.128 [R245+0x100], [R4.64], !P2 ;  /* 0x0010000004f57fae */ /* 0x0007e2000d101d52 */
[----:B------:R-:W-:-:S02]  /*26e0*/  ISETP.LT.OR P2, PT, R2, 0x21, P5 ;  /* 0x000000210200780c */ /* 0x000fc40002f41670 */
[C---:B------:R-:W-:Y:S01]  /*26f0*/  HMMA.16816.F32 R76, R20.reuse, R48, RZ ;  /* 0x00000030144c723c */ /* 0x040fe200000018ff */
[----:B------:R3:W-:Y:S01]  /*2700*/  LDGSTS.E.BYPASS.LTC128B.128 [R245+0x2100], [R4.64+0x80], !P0 ;  /* 0x0210008004f57fae */ /* 0x0007e2000c101d52 */
[----:B------:R-:W-:Y:S02]  /*2710*/  ISETP.LT.OR P0, PT, R2, 0x21, P4 ;  /* 0x000000210200780c */ /* 0x000fe40002701670 */
[----:B------:R-:W-:Y:S01]  /*2720*/  IADD3 R238, R235, 0x3000, RZ ;  /* 0x00003000ebee7810 */ /* 0x000fe20007ffe0ff */
[----:B------:R4:W-:Y:S01]  /*2730*/  LDGSTS.E.BYPASS.LTC128B.128 [R245+0x900], [R6.64], !P1 ;  /* 0x0090000006f57fae */ /* 0x0009e2000c901d52 */
[----:B------:R-:W-:Y:S02]  /*2740*/  LOP3.LUT P1, RZ, R44, 0x4, RZ, 0xc0, !PT ;  /* 0x000000042cff7812 */ /* 0x000fe4000782c0ff */
[----:B------:R-:W-:Y:S01]  /*2750*/  HMMA.16816.F32 R68, R20, R50, RZ ;  /* 0x000000321444723c */ /* 0x000fe200000018ff */
[----:B------:R5:W-:Y:S01]  /*2760*/  LDGSTS.E.BYPASS.LTC128B.128 [R245+0x2900], [R24.64], !P6 ;  /* 0x0290000018f57fae */ /* 0x000be2000f101d52 */
[----:B------:R-:W-:-:S02]  /*2770*/  ISETP.LT.OR P6, PT, R2, 0x31, P5 ;  /* 0x000000310200780c */ /* 0x000fc40002fc1670 */
[----:B------:R-:W-:Y:S01]  /*2780*/  IADD3 R237, R235, 0x3800, RZ ;  /* 0x00003800ebed7810 */ /* 0x000fe20007ffe0ff */
[----:B------:R2:W-:Y:S01]  /*2790*/  LDGSTS.E.BYPASS.LTC128B.128 [R245+0x1100], [R16.64], !P2 ;  /* 0x0110000010f57fae */ /* 0x0005e2000d101d52 */
[----:B------:R-:W-:Y:S01]  /*27a0*/  ISETP.LT.OR P2, PT, R2, 0x31, P4 ;  /* 0x000000310200780c */ /* 0x000fe20002741670 */
[----:B------:R-:W-:Y:S02]  /*27b0*/  IMAD.MOV.U32 R2, RZ, RZ, 0x40 ;  /* 0x00000040ff027424 */ /* 0x000fe400078e00ff */
[----:B------:R2:W-:Y:S01]  /*27c0*/  LDGSTS.E.BYPASS.LTC128B.128 [R245+0x3100], [R18.64], !P0 ;  /* 0x0310000012f57fae */ /* 0x0005e2000c101d52 */
[----:B-1----:R-:W-:Y:S02]  /*27d0*/  HMMA.16816.F32 R20, R8, R40, R52 ;  /* 0x000000280814723c */ /* 0x002fe40000001834 */
[----:B------:R-:W-:-:S03]  /*27e0*/  SEL R2, R2, 0xffffffc0, !P1 ;  /* 0xffffffc002027807 */ /* 0x000fc60004800000 */
[----:B------:R5:W-:Y:S02]  /*27f0*/  LDGSTS.E.BYPASS.LTC128B.128 [R245+0x1900], [R26.64], !P6 ;  /* 0x019000001af57fae */ /* 0x000be4000f101d52 */
[----:B------:R-:W-:Y:S01]  /*2800*/  IMAD.IADD R230, R224, 0x1, R2 ;  /* 0x00000001e0e67824 */ /* 0x000fe200078e0202 */
[C---:B------:R-:W-:Y:S01]  /*2810*/  HMMA.16816.F32 R60, R8.reuse, R36, R60 ;  /* 0x00000024083c723c */ /* 0x040fe2000000183c */
[----:B------:R-:W-:Y:S01]  /*2820*/  IMAD.IADD R229, R2, 0x1, R235 ;  /* 0x0000000102e57824 */ /* 0x000fe200078e02eb */
[----:B---3--:R-:W-:Y:S02]  /*2830*/  IADD3 R4, P0, R16, UR16, RZ ;  /* 0x0000001010047c10 */ /* 0x008fe4000ff1e0ff */
[----:B------:R-:W-:Y:S02]  /*2840*/  LOP3.LUT R2, R152, R153, RZ, 0xfc, !PT ;  /* 0x0000009998027212 */ /* 0x000fe400078efcff */
[----:B------:R-:W-:Y:S02]  /*2850*/  IADD3.X R5, R17, UR15, RZ, P0, !PT ;  /* 0x0000000f11057c10 */ /* 0x000fe400087fe4ff */
[----:B------:R-:W-:Y:S01]  /*2860*/  HMMA.16816.F32 R64, R8, R32, R64 ;  /* 0x000000200840723c */ /* 0x000fe20000001840 */
[----:B------:R-:W-:-:S02]  /*2870*/  PLOP3.LUT P0, PT, PT, PT, UP0, 0x80, 0x0 ;  /* 0x000000000000781c */ /* 0x000fc40003f0f008 */
[----:B------:R4:W-:Y:S04]  /*2880*/  LDGSTS.E.BYPASS.LTC128B.128 [R245+0x3900], [R4.64], !P2 ;  /* 0x0390000004f57fae */ /* 0x0009e8000d101d52 */
[----:B------:R-:W-:Y:S01]  /*2890*/  LDSM.16.M88.4 R56, [R230+0x4100] ;  /* 0x00410000e638783b */ /* 0x000fe20000000200 */
[C---:B------:R-:W-:Y:S03]  /*28a0*/  HMMA.16816.F32 R72, R8.reuse, R28, R72 ;  /* 0x0000001c0848723c */ /* 0x040fe60000001848 */
[----:B--2---:R-:W1:Y:S04]  /*28b0*/  LDSM.16.M88.4 R16, [R232+0xa100] ;  /* 0x00a10000e810783b */ /* 0x004e680000000200 */
[----:B------:R-:W2:Y:S01]  /*28c0*/  LDSM.16.M88.4 R48, [R230+0x5100] ;  /* 0x00510000e630783b */ /* 0x000ea20000000200 */
[C---:B------:R-:W-:Y:S03]  /*28d0*/  HMMA.16816.F32 R132, R8.reuse, R42, R96 ;  /* 0x0000002a0884723c */ /* 0x040fe60000001860 */
[----:B------:R-:W3:Y:S04]  /*28e0*/  LDSM.16.M88.4 R52, [R230+0x4900] ;  /* 0x00490000e634783b */ /* 0x000ee80000000200 */
[----:B------:R-:W1:Y:S01]  /*28f0*/  LDSM.16.M88.4 R44, [R230+0x5900] ;  /* 0x00590000e62c783b */ /* 0x000e620000000200 */
[C---:B------:R-:W-:Y:S03]  /*2900*/  HMMA.16816.F32 R112, R8.reuse, R38, R112 ;  /* 0x000000260870723c */ /* 0x040fe60000001870 */
[----:B-----5:R-:W-:Y:S04]  /*2910*/  LDSM.16.M88.4 R24, [R229+0x800] ;  /* 0x00080000e518783b */ /* 0x020fe80000000200 */
[----:B----4-:R-:W-:Y:S01]  /*2920*/  LDSM.16.M88.4 R4, [R234+0xa100] ;  /* 0x00a10000ea04783b */ /* 0x010fe20000000200 */
[C---:B------:R-:W-:Y:S03]  /*2930*/  HMMA.16816.F32 R120, R8.reuse, R34, R120 ;  /* 0x000000220878723c */ /* 0x040fe60000001878 */
[----:B------:R-:W0:Y:S05]  /*2940*/  LDGDEPBAR ;  /* 0x00000000000079af */ /* 0x000e2a0000000000 */
[----:B------:R-:W-:Y:S01]  /*2950*/  HMMA.16816.F32 R116, R8, R30, R100 ;  /* 0x0000001e0874723c */ /* 0x000fe20000001864 */
[----:B------:R-:W4:Y:S07]  /*2960*/  LDSM.16.M88.4 R8, [R232+0x8100] ;  /* 0x00810000e808783b */ /* 0x000f2e0000000200 */
[C---:B------:R-:W-:Y:S08]  /*2970*/  HMMA.16816.F32 R124, R12.reuse, R40, R124 ;  /* 0x000000280c7c723c */ /* 0x040ff0000000187c */
[C---:B------:R-:W-:Y:S08]  /*2980*/  HMMA.16816.F32 R136, R12.reuse, R32, R80 ;  /* 0x000000200c88723c */ /* 0x040ff00000001850 */
[C---:B------:R-:W-:Y:S08]  /*2990*/  HMMA.16816.F32 R40, R12.reuse, R42, R104 ;  /* 0x0000002a0c28723c */ /* 0x040ff00000001868 */
[C---:B------:R-:W-:Y:S08]  /*29a0*/  HMMA.16816.F32 R32, R12.reuse, R34, R84 ;  /* 0x000000220c20723c */ /* 0x040ff00000001854 */
[C---:B------:R-:W-:Y:S08]  /*29b0*/  HMMA.16816.F32 R128, R12.reuse, R36, R92 ;  /* 0x000000240c80723c */ /* 0x040ff0000000185c */
[C---:B------:R-:W-:Y:S08]  /*29c0*/  HMMA.16816.F32 R140, R12.reuse, R28, R76 ;  /* 0x0000001c0c8c723c */ /* 0x040ff0000000184c */
[C---:B------:R-:W-:Y:S01]  /*29d0*/  HMMA.16816.F32 R108, R12.reuse, R38, R88 ;  /* 0x000000260c6c723c */ /* 0x040fe20000001858 */
[----:B------:R-:W-:Y:S07]  /*29e0*/  LDSM.16.M88.4 R36, [R229+0x1800] ;  /* 0x00180000e524783b */ /* 0x000fee0000000200 */
[----:B------:R-:W-:Y:S01]  /*29f0*/  HMMA.16816.F32 R104, R12, R30, R68 ;  /* 0x0000001e0c68723c */ /* 0x000fe20000001844 */
[----:B------:R-:W5:Y:S04]  /*2a00*/  LDSM.16.M88.4 R28, [R229] ;  /* 0x00000000e51c783b */ /* 0x000f680000000200 */
[----:B------:R-:W-:Y:S03]  /*2a10*/  LDSM.16.M88.4 R12, [R234+0x8100] ;  /* 0x00810000ea0c783b */ /* 0x000fe60000000200 */
[C---:B-1----:R-:W-:Y:S01]  /*2a20*/  HMMA.16816.F32 R100, R16.reuse, R56, R20 ;  /* 0x000000381064723c */ /* 0x042fe20000001814 */
[----:B------:R-:W1:Y:S07]  /*2a30*/  LDSM.16.M88.4 R20, [R229+0x1000] ;  /* 0x00100000e514783b */ /* 0x000e6e0000000200 */
[C---:B--2---:R-:W-:Y:S08]  /*2a40*/  HMMA.16816.F32 R92, R16.reuse, R48, R64 ;  /* 0x00000030105c723c */ /* 0x044ff00000001840 */
[C---:B---3--:R-:W-:Y:S08]  /*2a50*/  HMMA.16816.F32 R96, R16.reuse, R52, R60 ;  /* 0x000000341060723c */ /* 0x048ff0000000183c */
        /* <DEDUP_REMOVED lines=14> */
[----:B------:R-:W2:Y:S07]  /*2b40*/  LDSM.16.M88.4 R8, [R231+0xe100] ;  /* 0x00e10000e708783b */ /* 0x000eae0000000200 */
[C---:B-----5:R-:W-:Y:S08]  /*2b50*/  HMMA.16816.F32 R60, R4.reuse, R28, R100 ;  /* 0x0000001c043c723c */ /* 0x060ff00000001864 */
[C---:B------:R-:W-:Y:S08]  /*2b60*/  HMMA.16816.F32 R100, R4.reuse, R30, R84 ;  /* 0x0000001e0464723c */ /* 0x040ff00000001854 */
[C---:B------:R-:W-:Y:S08]  /*2b70*/  HMMA.16816.F32 R104, R4.reuse, R24, R96 ;  /* 0x000000180468723c */ /* 0x040ff00000001860 */
[C---:B-1----:R-:W-:Y:S08]  /*2b80*/  HMMA.16816.F32 R132, R4.reuse, R20, R92 ;  /* 0x000000140484723c */ /* 0x042ff0000000185c */
[C---:B------:R-:W-:Y:S08]  /*2b90*/  HMMA.16816.F32 R128, R4.reuse, R22, R76 ;  /* 0x000000160480723c */ /* 0x040ff0000000184c */
[----:B------:R-:W-:Y:S08]  /*2ba0*/  HMMA.16816.F32 R120, R4, R38, R64 ;  /* 0x000000260478723c */ /* 0x000ff00000001840 */
[C---:B------:R-:W-:Y:S08]  /*2bb0*/  HMMA.16816.F32 R76, R12.reuse, R28, R88 ;  /* 0x0000001c0c4c723c */ /* 0x040ff00000001858 */
[C---:B------:R-:W-:Y:S01]  /*2bc0*/  HMMA.16816.F32 R64, R12.reuse, R30, R68 ;  /* 0x0000001e0c40723c */ /* 0x040fe20000001844 */
[----:B------:R-:W-:Y:S07]  /*2bd0*/  LDSM.16.M88.4 R28, [R235+0x2000] ;  /* 0x00200000eb1c783b */ /* 0x000fee0000000200 */
[C---:B------:R-:W-:Y:S08]  /*2be0*/  HMMA.16816.F32 R116, R12.reuse, R24, R56 ;  /* 0x000000180c74723c */ /* 0x040ff00000001838 */
[C---:B------:R-:W-:Y:S01]  /*2bf0*/  HMMA.16816.F32 R112, R12.reuse, R26, R52 ;  /* 0x0000001a0c70723c */ /* 0x040fe20000001834 */
[----:B------:R-:W-:Y:S07]  /*2c00*/  LDSM.16.M88.4 R52, [R235+0x3800] ;  /* 0x00380000eb34783b */ /* 0x000fee0000000200 */
[C---:B------:R-:W-:Y:S01]  /*2c10*/  HMMA.16816.F32 R108, R12.reuse, R20, R40 ;  /* 0x000000140c6c723c */ /* 0x040fe20000001828 */
[----:B------:R-:W1:Y:S07]  /*2c20*/  LDSM.16.M88.4 R40, [R224+0x6900] ;  /* 0x00690000e028783b */ /* 0x000e6e0000000200 */
[C---:B------:R-:W-:Y:S01]  /*2c30*/  HMMA.16816.F32 R84, R12.reuse, R22, R16 ;  /* 0x000000160c54723c */ /* 0x040fe20000001810 */
[----:B------:R-:W-:Y:S04]  /*2c40*/  LDSM.16.M88.4 R16, [R224+0x7900] ;  /* 0x00790000e010783b */ /* 0x000fe80000000200 */
[----:B------:R-:W-:Y:S03]  /*2c50*/  LDSM.16.M88.4 R20, [R233+0xc100] ;  /* 0x00c10000e914783b */ /* 0x000fe60000000200 */
[C---:B------:R-:W-:Y:S01]  /*2c60*/  HMMA.16816.F32 R96, R12.reuse, R36, R32 ;  /* 0x000000240c60723c */ /* 0x040fe20000001820 */
[----:B------:R-:W-:Y:S07]  /*2c70*/  LDSM.16.M88.4 R32, [R224+0x7100] ;  /* 0x00710000e020783b */ /* 0x000fee0000000200 */
[----:B------:R-:W-:Y:S01]  /*2c80*/  HMMA.16816.F32 R92, R12, R38, R44 ;  /* 0x000000260c5c723c */ /* 0x000fe2000000182c */
[----:B------:R-:W3:Y:S04]  /*2c90*/  LDSM.16.M88.4 R12, [R231+0xc100] ;  /* 0x00c10000e70c783b */ /* 0x000ee80000000200 */
[----:B------:R-:W-:Y:S03]  /*2ca0*/  LDSM.16.M88.4 R44, [R235+0x3000] ;  /* 0x00300000eb2c783b */ /* 0x000fe60000000200 */
[C---:B------:R-:W-:Y:S01]  /*2cb0*/  HMMA.16816.F32 R80, R4.reuse, R26, R80 ;  /* 0x0000001a0450723c */ /* 0x040fe20000001850 */
[----:B------:R-:W4:Y:S07]  /*2cc0*/  LDSM.16.M88.4 R24, [R235+0x2800] ;  /* 0x00280000eb18783b */ /* 0x000f2e0000000200 */
[----:B------:R-:W-:Y:S01]  /*2cd0*/  HMMA.16816.F32 R124, R4, R36, R72 ;  /* 0x00000024047c723c */ /* 0x000fe20000001848 */
[----:B------:R-:W5:Y:S07]  /*2ce0*/  LDSM.16.M88.4 R4, [R233+0xe100] ;  /* 0x00e10000e904783b */ /* 0x000f6e0000000200 */
[C---:B--2---:R-:W-:Y:S08]  /*2cf0*/  HMMA.16816.F32 R72, R8.reuse, R48, R60 ;  /* 0x000000300848723c */ /* 0x044ff0000000183c */
[C---:B-1----:R-:W-:Y:S08]  /*2d00*/  HMMA.16816.F32 R60, R8.reuse, R40, R104 ;  /* 0x00000028083c723c */ /* 0x042ff00000001868 */
[----:B------:R-:W-:Y:S08]  /*2d10*/  HMMA.16816.F32 R56, R8, R42, R80 ;  /* 0x0000002a0838723c */ /* 0x000ff00000001850 */
[C---:B---3--:R-:W-:Y:S08]  /*2d20*/  HMMA.16816.F32 R36, R12.reuse, R40, R116 ;  /* 0x000000280c24723c */ /* 0x048ff00000001874 */
[----:B------:R-:W-:Y:S08]  /*2d30*/  HMMA.16816.F32 R40, R12, R42, R112 ;  /* 0x0000002a0c28723c */ /* 0x000ff00000001870 */
[----:B------:R-:W-:Y:S08]  /*2d40*/  HMMA.16816.F32 R68, R8, R50, R100 ;  /* 0x000000320844723c */ /* 0x000ff00000001864 */
[C---:B------:R-:W-:Y:S08]  /*2d50*/  HMMA.16816.F32 R76, R12.reuse, R48, R76 ;  /* 0x000000300c4c723c */ /* 0x040ff0000000184c */
[----:B------:R-:W-:Y:S01]  /*2d60*/  HMMA.16816.F32 R64, R12, R50, R64 ;  /* 0x000000320c40723c */ /* 0x000fe20000001840 */
[----:B------:R-:W-:Y:S07]  /*2d70*/  LDSM.16.M88.4 R48, [R230+0x6100] ;  /* 0x00610000e630783b */ /* 0x000fee0000000200 */
[C---:B------:R-:W-:Y:S08]  /*2d80*/  HMMA.16816.F32 R88, R8.reuse, R32, R132 ;  /* 0x000000200858723c */ /* 0x040ff00000001884 */
[C---:B------:R-:W-:Y:S08]  /*2d90*/  HMMA.16816.F32 R104, R8.reuse, R34, R128 ;  /* 0x000000220868723c */ /* 0x040ff00000001880 */
[C---:B------:R-:W-:Y:S08]  /*2da0*/  HMMA.16816.F32 R100, R8.reuse, R16, R124 ;  /* 0x000000100864723c */ /* 0x040ff0000000187c */
[----:B------:R-:W-:Y:S08]  /*2db0*/  HMMA.16816.F32 R80, R8, R18, R120 ;  /* 0x000000120850723c */ /* 0x000ff00000001878 */
        /* <DEDUP_REMOVED lines=8> */
[----:B------:R-:W3:Y:S07]  /*2e40*/  LDSM.16.M88.4 R40, [R230+0x6900] ;  /* 0x00690000e628783b */ /* 0x000eee0000000200 */
[-C--:B------:R-:W-:Y:S01]  /*2e50*/  HMMA.16816.F32 R120, R20, R24.reuse, R36 ;  /* 0x000000181478723c */ /* 0x080fe20000001824 */
[----:B------:R-:W4:Y:S07]  /*2e60*/  LDSM.16.M88.4 R36, [R230+0x7100] ;  /* 0x00710000e624783b */ /* 0x000f2e0000000200 */
[C---:B-----5:R-:W-:Y:S08]  /*2e70*/  HMMA.16816.F32 R144, R4.reuse, R24, R60 ;  /* 0x000000180490723c */ /* 0x060ff0000000183c */
[C---:B------:R-:W-:Y:S01]  /*2e80*/  HMMA.16816.F32 R140, R4.reuse, R26, R56 ;  /* 0x0000001a048c723c */ /* 0x040fe20000001838 */
[----:B------:R-:W-:Y:S07]  /*2e90*/  LDSM.16.M88.4 R24, [R229+0x3000] ;  /* 0x00300000e518783b */ /* 0x000fee0000000200 */
[C---:B------:R-:W-:Y:S08]  /*2ea0*/  HMMA.16816.F32 R116, R4.reuse, R28, R72 ;  /* 0x0000001c0474723c */ /* 0x040ff00000001848 */
[----:B------:R-:W-:Y:S08]  /*2eb0*/  HMMA.16816.F32 R148, R4, R30, R68 ;  /* 0x0000001e0494723c */ /* 0x000ff00000001844 */
        /* <DEDUP_REMOVED lines=11> */
[----:B------:R-:W5:Y:S07]  /*2f70*/  LDSM.16.M88.4 R44, [R229+0x2000] ;  /* 0x00200000e52c783b */ /* 0x000f6e0000000200 */
        /* <DEDUP_REMOVED lines=9> */
[----:B------:R-:W-:Y:S08]  /*3010*/  HMMA.16816.F32 R88, R16, R42, R140 ;  /* 0x0000002a1058723c */ /* 0x000ff0000000188c */
[C---:B------:R-:W-:Y:S08]  /*3020*/  HMMA.16816.F32 R52, R12.reuse, R40, R120 ;  /* 0x000000280c34723c */ /* 0x040ff00000001878 */
[----:B------:R-:W-:Y:S08]  /*3030*/  HMMA.16816.F32 R48, R12, R42, R112 ;  /* 0x0000002a0c30723c */ /* 0x000ff00000001870 */
[C---:B----4-:R-:W-:Y:S08]  /*3040*/  HMMA.16816.F32 R84, R16.reuse, R36, R136 ;  /* 0x000000241054723c */ /* 0x050ff00000001888 */
[C---:B------:R-:W-:Y:S08]  /*3050*/  HMMA.16816.F32 R80, R16.reuse, R38, R132 ;  /* 0x000000261050723c */ /* 0x040ff00000001884 */
[C---:B------:R-:W-:Y:S08]  /*3060*/  HMMA.16816.F32 R76, R16.reuse, R32, R128 ;  /* 0x00000020104c723c */ /* 0x040ff00000001880 */
[----:B------:R-:W-:Y:S08]  /*3070*/  HMMA.16816.F32 R64, R16, R34, R124 ;  /* 0x000000221040723c */ /* 0x000ff0000000187c */
[C---:B------:R-:W-:Y:S08]  /*3080*/  HMMA.16816.F32 R40, R12.reuse, R36, R108 ;  /* 0x000000240c28723c */ /* 0x040ff0000000186c */
[C---:B------:R-:W-:Y:S08]  /*3090*/  HMMA.16816.F32 R36, R12.reuse, R38, R104 ;  /* 0x000000260c24723c */ /* 0x040ff00000001868 */
[C---:B------:R-:W-:Y:S08]  /*30a0*/  HMMA.16816.F32 R16, R12.reuse, R32, R72 ;  /* 0x000000200c10723c */ /* 0x040ff00000001848 */
[----:B------:R-:W-:Y:S08]  /*30b0*/  HMMA.16816.F32 R12, R12, R34, R68 ;  /* 0x000000220c0c723c */ /* 0x000ff00000001844 */
[C---:B-----5:R-:W-:Y:S08]  /*30c0*/  HMMA.16816.F32 R100, R4.reuse, R44, R100 ;  /* 0x0000002c0464723c */ /* 0x060ff00000001864 */
[----:B------:R-:W-:Y:S08]  /*30d0*/  HMMA.16816.F32 R96, R4, R46, R96 ;  /* 0x0000002e0460723c */ /* 0x000ff00000001860 */
        /* <DEDUP_REMOVED lines=23> */
[----:B------:R-:W-:Y:S02]  /*3250*/  USHF.L.U64.HI UR6, UR6, 0x5, UR7 ;  /* 0x0000000506067899 */ /* 0x000fe40008010207 */
[----:B------:R-:W-:Y:S01]  /*3260*/  UIADD3 UR7, UP0, UR12, 0x80, URZ ;  /* 0x000000800c077890 */ /* 0x000fe2000ff1e03f */
[----:B------:R-:W-:Y:S01]  /*3270*/  IADD3 R5, R7, UR4, RZ ;  /* 0x0000000407057c10 */ /* 0x000fe2000fffe0ff */
[----:B------:R-:W-:-:S02]  /*3280*/  IMAD.U32 R7, RZ, RZ, UR5 ;  /* 0x00000005ff077e24 */ /* 0x000fc4000f8e00ff */
        /* <DEDUP_REMOVED lines=25> */
.L_x_1488:
[----:B---3--:R-:W-:Y:S01]  /*3420*/  LEA.HI R6, R157, R161, RZ, 0x2 ;  /* 0x000000a19d067211 */ /* 0x008fe200078f10ff */
[----:B------:R-:W-:Y:S01]  /*3430*/  UMOV UR4, 0xffffffc0 ;  /* 0xffffffc000047882 */ /* 0x000fe20000000000 */
[----:B------:R-:W-:Y:S01]  /*3440*/  LOP3.LUT R4, R156, 0xffffffe0, RZ, 0xc0, !PT ;  /* 0xffffffe09c047812 */ /* 0x000fe200078ec0ff */
[----:B------:R-:W-:Y:S01]  /*3450*/  UIMAD UR4, UR21, UR4, 0x1 ;  /* 0x00000001150474a4 */ /* 0x000fe2000f8e0204 */
[----:B------:R-:W-:Y:S01]  /*3460*/  LOP3.LUT R6, R6, 0xfffffffc, RZ, 0xc0, !PT ;  /* 0xfffffffc06067812 */ /* 0x000fe200078ec0ff */
[----:B------:R-:W-:Y:S01]  /*3470*/  STL [R1+0xb0], R245 ;  /* 0x0000b0f501007387 */ /* 0x000fe20000100800 */
[----:B------:R-:W-:Y:S01]  /*3480*/  SHF.R.S32.HI R5, RZ, 0x1f, R154 ;  /* 0x0000001fff057819 */ /* 0x000fe2000001149a */
[C---:B------:R-:W-:Y:S01]  /*3490*/  IMAD.IADD R4, R161.reuse, 0x1, -R4 ;  /* 0x00000001a1047824 */ /* 0x040fe200078e0a04 */
[----:B------:R-:W-:Y:S01]  /*34a0*/  SHF.L.U32 R225, R2, 0x1, RZ ;  /* 0x0000000102e17819 */ /* 0x000fe200000006ff */
[----:B------:R-:W-:Y:S01]  /*34b0*/  IMAD.IADD R6, R161, 0x1, -R6 ;  /* 0x00000001a1067824 */ /* 0x000fe200078e0a06 */
[----:B------:R-:W-:Y:S01]  /*34c0*/  LEA.HI R5, R5, R154, RZ, 0x2 ;  /* 0x0000009a05057211 */ /* 0x000fe200078f10ff */
[----:B------:R-:W-:Y:S01]  /*34d0*/  STL [R1+0xac], R243 ;  /* 0x0000acf301007387 */ /* 0x000fe20000100800 */
[----:B------:R-:W-:Y:S01]  /*34e0*/  SHF.R.S32.HI R7, RZ, 0x1f, R4 ;  /* 0x0000001fff077819 */ /* 0x000fe20000011404 */
[--C-:B------:R-:W-:Y:S01]  /*34f0*/  IMAD R226, R3, 0x2, R225.reuse ;  /* 0x0000000203e27824 */ /* 0x100fe200078e02e1 */
[----:B------:R-:W-:Y:S01]  /*3500*/  LOP3.LUT R8, R5, 0xffffffc, RZ, 0xc0, !PT ;  /* 0x0ffffffc05087812 */ /* 0x000fe200078ec0ff */
[----:B------:R-:W-:Y:S01]  /*3510*/  STL [R1+0xa8], R242 ;  /* 0x0000a8f201007387 */ /* 0x000fe20000100800 */
[----:B------:R-:W-:Y:S01]  /*3520*/  LEA.HI R5, R6, R6, RZ, 0x1 ;  /* 0x0000000606057211 */ /* 0x000fe200078f08ff */
[----:B------:R-:W-:Y:S01]  /*3530*/  IMAD R228, R0, 0x2, R225 ;  /* 0x0000000200e47824 */ /* 0x000fe200078e02e1 */
[----:B------:R-:W-:Y:S01]  /*3540*/  LEA.HI R7, R7, R4, RZ, 0x2 ;  /* 0x0000000407077211 */ /* 0x000fe200078f10ff */
[----:B------:R-:W-:Y:S01]  /*3550*/  IMAD.IADD R9, R154, 0x1, -R8 ;  /* 0x000000019a097824 */ /* 0x000fe200078e0a08 */
[C---:B------:R-:W-:Y:S01]  /*3560*/  LOP3.LUT R11, R5.reuse, 0x1ffffffe, RZ, 0xc0, !PT ;  /* 0x1ffffffe050b7812 */ /* 0x040fe200078ec0ff */
[----:B------:R-:W-:Y:S01]  /*3570*/  IMAD.SHL.U32 R10, R5, 0x20, RZ ;  /* 0x00000020050a7824 */ /* 0x000fe200078e00ff */
[C---:B------:R-:W-:Y:S01]  /*3580*/  LEA.HI.SX32 R8, R7.reuse, UR17, 0x1e ;  /* 0x0000001107087c11 */ /* 0x040fe2000f8ff2ff */
[----:B------:R-:W-:Y:S01]  /*3590*/  STL [R1+0xa4], R241 ;  /* 0x0000a4f101007387 */ /* 0x000fe20000100800 */
[----:B------:R-:W-:Y:S01]  /*35a0*/  LOP3.LUT R7, R7, 0x7ffffffc, RZ, 0xc0, !PT ;  /* 0x7ffffffc07077812 */ /* 0x000fe200078ec0ff */
[----:B------:R-:W-:Y:S01]  /*35b0*/  IMAD.IADD R6, R6, 0x1, -R11 ;  /* 0x0000000106067824 */ /* 0x000fe200078e0a0b */
[----:B------:R-:W-:Y:S01]  /*35c0*/  LEA R5, R9, R8, 0x4 ;  /* 0x0000000809057211 */ /* 0x000fe200078e20ff */
[----:B------:R-:W-:Y:S01]  /*35d0*/  STL [R1+0xa0], R240 ;  /* 0x0000a0f001007387 */ /* 0x000fe20000100800 */
[----:B------:R-:W-:-:S02]  /*35e0*/  LOP3.LUT R8, R10, 0xffffffc0, RZ, 0xc0, !PT ;  /* 0xffffffc00a087812 */ /* 0x000fc400078ec0ff */
[----:B------:R-:W-:Y:S01]  /*35f0*/  IADD3 R4, R4, -R7, RZ ;  /* 0x8000000704047210 */ /* 0x000fe20007ffe0ff */
[----:B------:R-:W-:Y:S01]  /*3600*/  IMAD.U32 R7, RZ, RZ, UR4 ;  /* 0x00000004ff077e24 */ /* 0x000fe2000f8e00ff */
[----:B------:R-:W-:Y:S01]  /*3610*/  STL [R1+0x9c], R239 ;  /* 0x00009cef01007387 */ /* 0x000fe20000100800 */
[----:B------:R-:W-:Y:S01]  /*3620*/  IMAD.IADD R5, R8, 0x1, R5 ;  /* 0x0000000108057824 */ /* 0x000fe200078e0205 */
[----:B------:R-:W-:Y:S01]  /*3630*/  LEA R227, R0, R226, 0x1 ;  /* 0x000000e200e37211 */ /* 0x000fe200078e08ff */
[----:B------:R-:W-:Y:S01]  /*3640*/  IMAD.SHL.U32 R10, R4, 0x2, RZ ;  /* 0x00000002040a7824 */ /* 0x000fe200078e00ff */
[----:B------:R-:W-:Y:S01]  /*3650*/  STL [R1+0x98], R238 ;  /* 0x000098ee01007387 */ /* 0x000fe20000100800 */
[----:B------:R-:W-:Y:S01]  /*3660*/  IMAD R12, R6, 0x8, R5 ;  /* 0x00000008060c7824 */ /* 0x000fe200078e0205 */
[----:B------:R-:W-:Y:S02]  /*3670*/  ULDC.64 UR4, c[0x0][0x2c8] ;  /* 0x0000b20000047ab9 */ /* 0x000fe40000000a00 */
[----:B------:R-:W-:Y:S01]  /*3680*/  IADD3 R4, -R10, UR8, R7 ;  /* 0x000000080a047c10 */ /* 0x000fe2000fffe107 */
[----:B------:R-:W-:Y:S01]  /*3690*/  @P3 IMAD.HI.U32 R5, R12, c[0x0][0x2c8], RZ ;  /* 0x0000b2000c053a27 */ /* 0x000fe200078e00ff */
[----:B------:R-:W-:Y:S01]  /*36a0*/  IADD3 R11, -R10, UR20, RZ ;  /* 0x000000140a0b7c10 */ /* 0x000fe2000fffe1ff */
[----:B------:R-:W-:Y:S01]  /*36b0*/  STL [R1+0x94], R237 ;  /* 0x000094ed01007387 */ /* 0x000fe20000100800 */
[----:B------:R-:W-:Y:S01]  /*36c0*/  IADD3 R9, R4, -UR11, RZ ;  /* 0x8000000b04097c10 */ /* 0x000fe2000fffe0ff */
[----:B------:R-:W-:Y:S01]  /*36d0*/  IMAD.MOV.U32 R6, RZ, RZ, R12 ;  /* 0x000000ffff067224 */ /* 0x000fe200078e000c */
[----:B------:R-:W-:Y:S01]  /*36e0*/  @P3 SHF.R.U32.HI R6, RZ, c[0x0][0x2cc], R5 ;  /* 0x0000b300ff063a19 */ /* 0x000fe20000011605 */
[----:B------:R-:W-:Y:S04]  /*36f0*/  STL [R1+0x90], R236 ;  /* 0x000090ec01007387 */ /* 0x000fe80000100800 */
[----:B------:R-:W1:Y:S04]  /*3700*/  SHFL.IDX PT, R5, R6, 0x2, 0x1c1f ;  /* 0x005c1f0006057f89 */ /* 0x000e6800000e0000 */
[----:B------:R-:W2:Y:S04]  /*3710*/  SHFL.IDX PT, R8, R6, 0x3, 0x1c1f ;  /* 0x007c1f0006087f89 */ /* 0x000ea800000e0000 */
[----:B------:R-:W-:Y:S04]  /*3720*/  STL [R1+0x8c], R235 ;  /* 0x00008ceb01007387 */ /* 0x000fe80000100800 */
[----:B------:R-:W-:Y:S04]  /*3730*/  STL [R1+0x88], R234 ;  /* 0x000088ea01007387 */ /* 0x000fe80000100800 */
[----:B------:R-:W-:Y:S04]  /*3740*/  STL [R1+0x84], R233 ;  /* 0x000084e901007387 */ /* 0x000fe80000100800 */
[----:B------:R-:W-:Y:S01]  /*3750*/  STL [R1+0x80], R232 ;  /* 0x000080e801007387 */ /* 0x000fe20000100800 */
[----:B-1----:R-:W-:-:S03]  /*3760*/  IMAD.IADD R5, R9, 0x1, R5 ;  /* 0x0000000109057824 */ /* 0x002fc600078e0205 */
[----:B------:R-:W-:Y:S01]  /*3770*/  STL [R1+0x7c], R231 ;  /* 0x00007ce701007387 */ /* 0x000fe20000100800 */
[----:B--2---:R-:W-:Y:S01]  /*3780*/  IMAD.IADD R4, R9, 0x1, R8 ;  /* 0x0000000109047824 */ /* 0x004fe200078e0208 */
[C---:B------:R-:W-:Y:S02]  /*3790*/  IMNMX R5, R11.reuse, R5, PT ;  /* 0x000000050b057217 */ /* 0x040fe40003800200 */
[----:B------:R-:W-:Y:S02]  /*37a0*/  STL [R1+0x78], R230 ;  /* 0x000078e601007387 */ /* 0x000fe40000100800 */
[----:B------:R-:W-:Y:S02]  /*37b0*/  IMNMX R4, R11, R4, PT ;  /* 0x000000040b047217 */ /* 0x000fe40003800200 */
[----:B------:R-:W-:Y:S01]  /*37c0*/  STL [R1+0x74], R229 ;  /* 0x000074e501007387 */ /* 0x000fe20000100800 */
[C---:B------:R-:W-:Y:S02]  /*37d0*/  ISETP.GT.AND P2, PT, R5.reuse, RZ, PT ;  /* 0x000000ff0500720c */ /* 0x040fe40003f44270 */
[----:B------:R-:W-:Y:S01]  /*37e0*/  ISETP.GT.AND P6, PT, R5, 0x1, PT ;  /* 0x000000010500780c */ /* 0x000fe20003fc4270 */
[----:B------:R-:W-:Y:S01]  /*37f0*/  STL [R1+0x70], R224 ;  /* 0x000070e001007387 */ /* 0x000fe20000100800 */
[----:B------:R-:W-:-:S02]  /*3800*/  ISETP.GT.AND P0, PT, R4, 0x1, PT ;  /* 0x000000010400780c */ /* 0x000fc40003f04270 */
[----:B------:R-:W-:Y:S01]  /*3810*/  FSEL R14, R101, -INF , P6 ;  /* 0xff800000650e7808 */ /* 0x000fe20003000000 */
[----:B------:R1:W-:Y:S01]  /*3820*/  STL [R1+0x44], R12 ;  /* 0x0000440c01007387 */ /* 0x0003e20000100800 */
[----:B------:R-:W-:Y:S02]  /*3830*/  FSEL R18, R103, -INF , P0 ;  /* 0xff80000067127808 */ /* 0x000fe40000000000 */
[----:B------:R-:W-:Y:S01]  /*3840*/  ISETP.GT.AND P0, PT, R5, 0x9, PT ;  /* 0x000000090500780c */ /* 0x000fe20003f04270 */
[----:B------:R2:W-:Y:S01]  /*3850*/  STL [R1+0x60], R10 ;  /* 0x0000600a01007387 */ /* 0x0005e20000100800 */
[C---:B------:R-:W-:Y:S02]  /*3860*/  ISETP.GT.AND P1, PT, R4.reuse, RZ, PT ;  /* 0x000000ff0400720c */ /* 0x040fe40003f24270 */
[----:B------:R-:W-:Y:S01]  /*3870*/  FSEL R16, R97, -INF , P0 ;  /* 0xff80000061107808 */ /* 0x000fe20000000000 */
[----:B------:R-:W-:Y:S01]  /*3880*/  LDSM.16.MT88.4 R104, [R225+0x2100] ;  /* 0x00210000e168783b */ /* 0x000fe20000004200 */
[----:B------:R-:W-:-:S02]  /*3890*/  ISETP.GT.AND P0, PT, R4, 0x8, PT ;  /* 0x000000080400780c */ /* 0x000fc40003f04270 */
[----:B------:R-:W-:Y:S01]  /*38a0*/  FSEL R17, R102, -INF , P1 ;  /* 0xff80000066117808 */ /* 0x000fe20000800000 */
[----:B------:R-:W-:Y:S01]  /*38b0*/  LDSM.16.MT88.4 R116, [R228+0x2100] ;  /* 0x00210000e474783b */ /* 0x000fe20000004200 */
[C---:B------:R-:W-:Y:S02]  /*38c0*/  ISETP.GT.AND P1, PT, R5.reuse, 0x10, PT ;  /* 0x000000100500780c */ /* 0x040fe40003f24270 */
[----:B------:R-:W-:Y:S01]  /*38d0*/  FSEL R19, R98, -INF , P0 ;  /* 0xff80000062137808 */ /* 0x000fe20000000000 */
[----:B------:R-:W-:Y:S01]  /*38e0*/  LDSM.16.MT88.4 R112, [R226+0x2100] ;  /* 0x00210000e270783b */ /* 0x000fe20000004200 */
[----:B------:R-:W-:Y:S02]  /*38f0*/  ISETP.GT.AND P0, PT, R4, 0x11, PT ;  /* 0x000000110400780c */ /* 0x000fe40003f04270 */
[----:B------:R-:W-:Y:S01]  /*3900*/  ISETP.GT.AND P6, PT, R5, 0x11, PT ;  /* 0x000000110500780c */ /* 0x000fe20003fc4270 */
[----:B------:R-:W-:Y:S01]  /*3910*/  LDSM.16.MT88.4 R120, [R227+0x2100] ;  /* 0x00210000e378783b */ /* 0x000fe20000004200 */
[----:B------:R-:W-:-:S02]  /*3920*/  FSEL R24, R92, -INF , P1 ;  /* 0xff8000005c187808 */ /* 0x000fc40000800000 */
[----:B------:R-:W-:Y:S01]  /*3930*/  ISETP.GT.AND P1, PT, R4, 0x10, PT ;  /* 0x000000100400780c */ /* 0x000fe20003f24270 */
[----:B------:R-:W-:Y:S01]  /*3940*/  UIADD3 UR25, UR25, -0x2, URZ ;  /* 0xfffffffe19197890 */ /* 0x000fe2000fffe03f */
[----:B-1----:R-:W-:Y:S01]  /*3950*/  FSEL R12, R100, -INF , P2 ;  /* 0xff800000640c7808 */ /* 0x002fe20001000000 */
[----:B------:R-:W0:Y:S01]  /*3960*/  LDGDEPBAR ;  /* 0x00000000000079af */ /* 0x000e220000000000 */
[----:B------:R-:W-:Y:S02]  /*3970*/  ISETP.GT.AND P2, PT, R5, 0x8, PT ;  /* 0x000000080500780c */ /* 0x000fe40003f44270 */
[----:B------:R-:W-:Y:S01]  /*3980*/  FMNMX.FTZ R7, R12, R14, !PT ;  /* 0x0000000e0c077209 */ /* 0x000fe20007810000 */
[----:B------:R-:W-:Y:S01]  /*3990*/  LDSM.16.MT88.4 R100, [R227+0x100] ;  /* 0x00010000e364783b */ /* 0x000fe20000004200 */
[----:B------:R-:W-:Y:S02]  /*39a0*/  FSEL R15, R96, -INF , P2 ;  /* 0xff800000600f7808 */ /* 0x000fe40001000000 */
[----:B------:R-:W-:-:S02]  /*39b0*/  ISETP.GT.AND P2, PT, R4, 0x9, PT ;  /* 0x000000090400780c */ /* 0x000fc40003f44270 */
[----:B------:R-:W-:Y:S02]  /*39c0*/  FMNMX.FTZ R7, R15, R7, !PT ;  /* 0x000000070f077209 */ /* 0x000fe40007810000 */
[----:B------:R-:W-:Y:S02]  /*39d0*/  FSEL R36, R95, -INF , P0 ;  /* 0xff8000005f247808 */ /* 0x000fe40000000000 */
[----:B------:R-:W-:Y:S02]  /*39e0*/  FMNMX.FTZ R7, R16, R7, !PT ;  /* 0x0000000710077209 */ /* 0x000fe40007810000 */
[----:B------:R-:W-:Y:S02]  /*39f0*/  FSEL R25, R93, -INF , P6 ;  /* 0xff8000005d197808 */ /* 0x000fe40003000000 */
[----:B------:R-:W-:Y:S02]  /*3a00*/  ISETP.GT.AND P0, PT, R5, 0x18, PT ;  /* 0x000000180500780c */ /* 0x000fe40003f04270 */
[----:B------:R-:W-:-:S02]  /*3a10*/  FMNMX.FTZ R7, R24, R7, !PT ;  /* 0x0000000718077209 */ /* 0x000fc40007810000 */
[----:B------:R-:W-:Y:S02]  /*3a20*/  FSEL R35, R94, -INF , P1 ;  /* 0xff8000005e237808 */ /* 0x000fe40000800000 */
[----:B------:R-:W-:Y:S01]  /*3a30*/  FSEL R21, R99, -INF , P2 ;  /* 0xff80000063157808 */ /* 0x000fe20001000000 */
[----:B------:R-:W-:Y:S01]  /*3a40*/  LDSM.16.MT88.4 R92, [R228+0x100] ;  /* 0x00010000e45c783b */ /* 0x000fe20000004200 */
[----:B------:R-:W-:Y:S02]  /*3a50*/  ISETP.GT.AND P1, PT, R4, 0x18, PT ;  /* 0x000000180400780c */ /* 0x000fe40003f24270 */
[----:B------:R-:W-:Y:S01]  /*3a60*/  ISETP.GT.AND P2, PT, R5, 0x19, PT ;  /* 0x000000190500780c */ /* 0x000fe20003f44270 */
[----:B------:R-:W-:Y:S01]  /*3a70*/  LDSM.16.MT88.4 R96, [R226+0x100] ;  /* 0x00010000e260783b */ /* 0x000fe20000004200 */
[----:B------:R-:W-:Y:S02]  /*3a80*/  FSEL R26, R88, -INF , P0 ;  /* 0xff800000581a7808 */ /* 0x000fe40000000000 */
[----:B------:R-:W-:-:S02]  /*3a90*/  FMNMX.FTZ R7, R25, R7, !PT ;  /* 0x0000000719077209 */ /* 0x000fc40007810000 */
[----:B------:R-:W-:Y:S02]  /*3aa0*/  ISETP.GT.AND P0, PT, R4, 0x19, PT ;  /* 0x000000190400780c */ /* 0x000fe40003f04270 */
        /* <DEDUP_REMOVED lines=11> */
[----:B------:R-:W-:-:S02]  /*3b60*/  ISETP.GT.AND P2, PT, R5, 0x28, PT ;  /* 0x000000280500780c */ /* 0x000fc40003f44270 */
[----:B------:R-:W-:Y:S02]  /*3b70*/  FSEL R174, R85, -INF , P0 ;  /* 0xff80000055ae7808 */ /* 0x000fe40000000000 */
        /* <DEDUP_REMOVED lines=8> */
[----:B------:R-:W-:Y:S02]  /*3c00*/  ISETP.GT.AND P0, PT, R5, 0x30, PT ;  /* 0x000000300500780c */ /* 0x000fe40003f04270 */
[----:B------:R-:W-:Y:S02]  /*3c10*/  FMNMX.FTZ R8, R36, R8, !PT ;  /* 0x0000000824087209 */ /* 0x000fe40007810000 */
[----:B------:R-:W-:-:S02]  /*3c20*/  FMNMX.FTZ R7, R173, R7, !PT ;  /* 0x00000007ad077209 */ /* 0x000fc40007810000 */
[----:B------:R-:W-:Y:S02]  /*3c30*/  FSEL R172, R86, -INF , P1 ;  /* 0xff80000056ac7808 */ /* 0x000fe40000800000 */
[C---:B------:R-:W-:Y:S02]  /*3c40*/  ISETP.GT.AND P6, PT, R5.reuse, 0x31, PT ;  /* 0x000000310500780c */ /* 0x040fe40003fc4270 */
[C---:B------:R-:W-:Y:S02]  /*3c50*/  ISETP.GT.AND P2, PT, R5.reuse, 0x38, PT ;  /* 0x000000380500780c */ /* 0x040fe40003f44270 */
        /* <DEDUP_REMOVED lines=10> */
[----:B--2---:R-:W-:Y:S02]  /*3d00*/  FSEL R10, R64, -INF , P2 ;  /* 0xff800000400a7808 */ /* 0x004fe40001000000 */
[----:B------:R-:W-:Y:S02]  /*3d10*/  FMNMX.FTZ R5, R172, R5, !PT ;  /* 0x00000005ac057209 */ /* 0x000fe40007810000 */
[----:B------:R-:W-:Y:S01]  /*3d20*/  FMNMX.FTZ R7, R188, R7, !PT ;  /* 0x00000007bc077209 */ /* 0x000fe20007810000 */
[----:B------:R-:W-:Y:S01]  /*3d30*/  STL [R1+0x20], R10 ;  /* 0x0000200a01007387 */ /* 0x000fe20000100800 */
[----:B------:R-:W-:Y:S02]  /*3d40*/  ISETP.GT.AND P2, PT, R4, 0x29, PT ;  /* 0x000000290400780c */ /* 0x000fe40003f44270 */
[----:B------:R-:W-:-:S02]  /*3d50*/  FSEL R250, R65, -INF , P1 ;  /* 0xff80000041fa7808 */ /* 0x000fc40000800000 */
[----:B------:R-:W-:Y:S02]  /*3d60*/  FSEL R166, R82, -INF , P0 ;  /* 0xff80000052a67808 */ /* 0x000fe40000000000 */
[----:B------:R-:W-:Y:S02]  /*3d70*/  FMNMX.FTZ R5, R167, R5, !PT ;  /* 0x00000005a7057209 */ /* 0x000fe40007810000 */
[----:B------:R-:W-:Y:S02]  /*3d80*/  FMNMX.FTZ R7, R10, R7, !PT ;  /* 0x000000070a077209 */ /* 0x000fe40007810000 */
[----:B------:R-:W-:Y:S02]  /*3d90*/  FSEL R165, R83, -INF , P2 ;  /* 0xff80000053a57808 */ /* 0x000fe40001000000 */
[----:B------:R-:W-:Y:S02]  /*3da0*/  ISETP.GT.AND P1, PT, R4, 0x30, PT ;  /* 0x000000300400780c */ /* 0x000fe40003f24270 */
[----:B------:R-:W-:-:S02]  /*3db0*/  FMNMX.FTZ R5, R166, R5, !PT ;  /* 0x00000005a6057209 */ /* 0x000fc40007810000 */
[----:B------:R-:W-:Y:S02]  /*3dc0*/  FMNMX.FTZ R7, R250, R7, !PT ;  /* 0x00000007fa077209 */ /* 0x000fe40007810000 */
[----:B------:R-:W-:Y:S02]  /*3dd0*/  ISETP.GT.AND P0, PT, R4, 0x31, PT ;  /* 0x000000310400780c */ /* 0x000fe40003f04270 */
[----:B------:R-:W-:Y:S01]  /*3de0*/  FSEL R13, R78, -INF , P1 ;  /* 0xff8000004e0d7808 */ /* 0x000fe20000800000 */
[----:B------:R-:W1:Y:S01]  /*3df0*/  SHFL.BFLY PT, R10, R7, 0x2, 0x1f ;  /* 0x0c401f00070a7f89 */ /* 0x000e6200000e0000 */
[----:B------:R-:W-:Y:S02]  /*3e00*/  FMNMX.FTZ R5, R165, R5, !PT ;  /* 0x00000005a5057209 */ /* 0x000fe40007810000 */
[----:B------:R-:W-:Y:S01]  /*3e10*/  FSEL R8, R79, -INF , P0 ;  /* 0xff8000004f087808 */ /* 0x000fe20000000000 */
[----:B------:R-:W-:Y:S01]  /*3e20*/  STL [R1+0x28], R13 ;  /* 0x0000280d01007387 */ /* 0x000fe20000100800 */
[----:B------:R-:W-:-:S02]  /*3e30*/  ISETP.GT.AND P1, PT, R4, 0x38, PT ;  /* 0x000000380400780c */ /* 0x000fc40003f24270 */
[----:B------:R-:W-:Y:S01]  /*3e40*/  FMNMX.FTZ R5, R13, R5, !PT ;  /* 0x000000050d057209 */ /* 0x000fe20007810000 */
[----:B------:R-:W-:Y:S01]  /*3e50*/  STL [R1+0x24], R8 ;  /* 0x0000240801007387 */ /* 0x000fe20000100800 */
[----:B------:R-:W-:Y:S02]  /*3e60*/  ISETP.GT.AND P0, PT, R4, 0x39, PT ;  /* 0x000000390400780c */ /* 0x000fe40003f04270 */
[----:B------:R-:W-:Y:S01]  /*3e70*/  FSEL R235, R66, -INF , P1 ;  /* 0xff80000042eb7808 */ /* 0x000fe20000800000 */
[----:B------:R-:W-:Y:S01]  /*3e80*/  LDSM.16.MT88.4 R76, [R225+0x2900] ;  /* 0x00290000e14c783b */ /* 0x000fe20000004200 */
[----:B------:R-:W-:Y:S02]  /*3e90*/  FMNMX.FTZ R5, R8, R5, !PT ;  /* 0x0000000508057209 */ /* 0x000fe40007810000 */
[----:B------:R-:W-:Y:S01]  /*3ea0*/  FSEL R234, R67, -INF , P0 ;  /* 0xff80000043ea7808 */ /* 0x000fe20000000000 */
[----:B------:R-:W-:Y:S01]  /*3eb0*/  STL [R1+0xb4], R235 ;  /* 0x0000b4eb01007387 */ /* 0x000fe20000100800 */
[----:B------:R-:W-:-:S03]  /*3ec0*/  FMNMX.FTZ R5, R235, R5, !PT ;  /* 0x00000005eb057209 */ /* 0x000fc60007810000 */
[----:B------:R-:W-:Y:S01]  /*3ed0*/  STL [R1+0xb8], R234 ;  /* 0x0000b8ea01007387 */ /* 0x000fe20000100800 */
[----:B------:R-:W-:Y:S02]  /*3ee0*/  FMNMX.FTZ R5, R234, R5, !PT ;  /* 0x00000005ea057209 */ /* 0x000fe40007810000 */
[----:B-1----:R-:W-:-:S03]  /*3ef0*/  FMNMX.FTZ R4, R7, R10, !PT ;  /* 0x0000000a07047209 */ /* 0x002fc60007810000 */
[----:B------:R-:W1:Y:S04]  /*3f00*/  SHFL.BFLY PT, R8, R5, 0x2, 0x1f ;  /* 0x0c401f0005087f89 */ /* 0x000e6800000e0000 */
[----:B------:R-:W2:Y:S01]  /*3f10*/  SHFL.BFLY PT, R7, R4, 0x1, 0x1f ;  /* 0x0c201f0004077f89 */ /* 0x000ea200000e0000 */
[----:B-1----:R-:W-:Y:S02]  /*3f20*/  FMNMX.FTZ R5, R5, R8, !PT ;  /* 0x0000000805057209 */ /* 0x002fe40007810000 */
[----:B--2---:R-:W-:-:S03]  /*3f30*/  FMNMX.FTZ R183, R4, R7, !PT ;  /* 0x0000000704b77209 */ /* 0x004fc60007810000 */
[----:B------:R-:W1:Y:S01]  /*3f40*/  SHFL.BFLY PT, R8, R5, 0x1, 0x1f ;  /* 0x0c201f0005087f89 */ /* 0x000e6200000e0000 */
[----:B------:R-:W-:-:S03]  /*3f50*/  FSETP.NEU.FTZ.AND P0, PT, R183, -INF , PT ;  /* 0xff800000b700780b */ /* 0x000fc60003f1d000 */
[----:B------:R-:W2:Y:S01]  /*3f60*/  SHFL.IDX PT, R7, R6, RZ, 0x1c1f ;  /* 0x001c1fff06077589 */ /* 0x000ea200000e0000 */
[----:B------:R-:W-:-:S03]  /*3f70*/  FMUL.FTZ R4, R183, c[0x0][0x2d0] ;  /* 0x0000b400b7047a20 */ /* 0x000fc60000410000 */
[----:B------:R-:W3:Y:S02]  /*3f80*/  SHFL.IDX PT, R6, R6, 0x1, 0x1c1f ;  /* 0x003c1f0006067f89 */ /* 0x000ee400000e0000 */
[----:B------:R-:W-:Y:S02]  /*3f90*/  FSEL R13, R4, RZ, P0 ;  /* 0x000000ff040d7208 */ /* 0x000fe40000000000 */
[----:B------:R-:W-:Y:S03]  /*3fa0*/  STL [R1+0xbc], R183 ;  /* 0x0000bcb701007387 */ /* 0x000fe60000100800 */
[----:B------:R-:W-:-:S04]  /*3fb0*/  FFMA.FTZ R4, R12, c[0x0][0x2d0], -R13 ;  /* 0x0000b4000c047a23 */ /* 0x000fc8000001080d */
[----:B------:R4:W-:Y:S01]  /*3fc0*/  MUFU.EX2 R242, R4 ;  /* 0x0000000400f27308 */ /* 0x0009e20000000800 */
[----:B-1----:R-:W-:Y:S01]  /*3fd0*/  FMNMX.FTZ R182, R5, R8, !PT ;  /* 0x0000000805b67209 */ /* 0x002fe20007810000 */
[----:B------:R-:W-:Y:S02]  /*3fe0*/  FFMA.FTZ R5, R15, c[0x0][0x2d0], -R13 ;  /* 0x0000b4000f057a23 */ /* 0x000fe4000001080d */
[----:B--2---:R-:W-:-:S04]  /*3ff0*/  IMAD.IADD R2, R9, 0x1, R7 ;  /* 0x0000000109027824 */ /* 0x004fc800078e0207 */
[----:B------:R3:W-:Y:S01]  /*4000*/  MUFU.EX2 R204, R5 ;  /* 0x0000000500cc7308 */ /* 0x0007e20000000800 */
[----:B------:R-:W-:Y:S01]  /*4010*/  FSETP.NEU.FTZ.AND P0, PT, R182, -INF , PT ;  /* 0xff800000b600780b */ /* 0x000fe20003f1d000 */
[----:B------:R-:W-:Y:S01]  /*4020*/  STL [R1+0xc0], R182 ;  /* 0x0000c0b601007387 */ /* 0x000fe20000100800 */
[----:B------:R-:W-:Y:S01]  /*4030*/  IMNMX R3, R11, R2, PT ;  /* 0x000000020b037217 */ /* 0x000fe20003800200 */
[----:B----4-:R-:W-:-:S03]  /*4040*/  FFMA.FTZ R4, R14, c[0x0][0x2d0], -R13 ;  /* 0x0000b4000e047a23 */ /* 0x010fc6000001080d */
[C---:B------:R-:W-:Y:S01]  /*4050*/  ISETP.GT.AND P2, PT, R3.reuse, 0x1, PT ;  /* 0x000000010300780c */ /* 0x040fe20003f44270 */
[----:B------:R1:W2:Y:S01]  /*4060*/  MUFU.EX2 R241, R4 ;  /* 0x0000000400f17308 */ /* 0x0002a20000000800 */
[----:B------:R-:W-:Y:S02]  /*4070*/  ISETP.GT.AND P6, PT, R3, RZ, PT ;  /* 0x000000ff0300720c */ /* 0x000fe40003fc4270 */
[----:B------:R-:W-:Y:S02]  /*4080*/  FSEL R20, R61, -INF , P2 ;  /* 0xff8000003d147808 */ /* 0x000fe40001000000 */
[----:B------:R-:W-:Y:S01]  /*4090*/  ISETP.GT.AND P2, PT, R3, 0x8, PT ;  /* 0x000000080300780c */ /* 0x000fe20003f44270 */
[----:B---3--:R-:W-:-:S05]  /*40a0*/  IMAD.IADD R5, R9, 0x1, R6 ;  /* 0x0000000109057824 */ /* 0x008fca00078e0206 */
[----:B------:R-:W-:-:S04]  /*40b0*/  IMNMX R2, R11, R5, PT ;  /* 0x000000050b027217 */ /* 0x000fc80003800200 */
[----:B------:R-:W-:Y:S01]  /*40c0*/  ISETP.GT.AND P1, PT, R2, RZ, PT ;  /* 0x000000ff0200720c */ /* 0x000fe20003f24270 */
[----:B-1----:R-:W-:Y:S01]  /*40d0*/  FMUL.FTZ R4, R182, c[0x0][0x2d0] ;  /* 0x0000b400b6047a20 */ /* 0x002fe20000410000 */
[----:B--2---:R-:W-:Y:S02]  /*40e0*/  F2FP.PACK_AB R8, R241, R242 ;  /* 0x000000f2f108723e */ /* 0x004fe400000000ff */
[----:B------:R-:W-:Y:S02]  /*40f0*/  FSEL R30, R62, -INF , P1 ;  /* 0xff8000003e1e7808 */ /* 0x000fe40000800000 */
[----:B------:R-:W-:Y:S01]  /*4100*/  FSEL R12, R4, RZ, P0 ;  /* 0x000000ff040c7208 */ /* 0x000fe20000000000 */
[----:B------:R-:W-:Y:S01]  /*4110*/  FFMA.FTZ R4, R16, c[0x0][0x2d0], -R13 ;  /* 0x0000b40010047a23 */ /* 0x000fe2000001080d */
[----:B------:R-:W-:Y:S02]  /*4120*/  ISETP.GT.AND P0, PT, R2, 0x1, PT ;  /* 0x000000010200780c */ /* 0x000fe40003f04270 */
[----:B------:R-:W-:Y:S01]  /*4130*/  FSEL R16, R56, -INF , P2 ;  /* 0xff80000038107808 */ /* 0x000fe20001000000 */
[----:B------:R1:W2:Y:S01]  /*4140*/  MUFU.EX2 R236, R4 ;  /* 0x0000000400ec7308 */ /* 0x0002a20000000800 */
[----:B------:R-:W-:Y:S01]  /*4150*/  FFMA.FTZ R0, R21, c[0x0][0x2d0], -R12 ;  /* 0x0000b40015007a23 */ /* 0x000fe2000001080c */
[----:B------:R-:W-:-:S02]  /*4160*/  FSEL R32, R63, -INF , P0 ;  /* 0xff8000003f207808 */ /* 0x000fc40000000000 */
[C---:B------:R-:W-:Y:S02]  /*4170*/  ISETP.GT.AND P0, PT, R3.reuse, 0x9, PT ;  /* 0x000000090300780c */ /* 0x040fe40003f04270 */
[----:B------:R-:W-:Y:S02]  /*4180*/  ISETP.GT.AND P1, PT, R3, 0x10, PT ;  /* 0x000000100300780c */ /* 0x000fe40003f24270 */
[----:B------:R3:W-:Y:S01]  /*4190*/  MUFU.EX2 R208, R0 ;  /* 0x0000000000d07308 */ /* 0x0007e20000000800 */
[----:B------:R-:W-:-:S04]  /*41a0*/  ISETP.GT.AND P2, PT, R2, 0x9, PT ;  /* 0x000000090200780c */ /* 0x000fc80003f44270 */
[----:B------:R-:W-:Y:S02]  /*41b0*/  FSEL R29, R59, -INF , P2 ;  /* 0xff8000003b1d7808 */ /* 0x000fe40001000000 */
[----:B------:R-:W-:Y:S01]  /*41c0*/  ISETP.GT.AND P2, PT, R3, 0x19, PT ;  /* 0x000000190300780c */ /* 0x000fe20003f44270 */
[----:B-1----:R-:W-:Y:S01]  /*41d0*/  FFMA.FTZ R4, R17, c[0x0][0x2d0], -R12 ;  /* 0x0000b40011047a23 */ /* 0x002fe2000001080c */
[----:B------:R-:W-:Y:S02]  /*41e0*/  FSEL R17, R60, -INF , P6 ;  /* 0xff8000003c117808 */ /* 0x000fe40003000000 */
[----:B------:R-:W-:Y:S01]  /*41f0*/  ISETP.GT.AND P6, PT, R3, 0x11, PT ;  /* 0x000000110300780c */ /* 0x000fe20003fc4270 */
[----:B------:R1:W-:Y:S01]  /*4200*/  MUFU.EX2 R207, R4 ;  /* 0x0000000400cf7308 */ /* 0x0003e20000000800 */
[----:B------:R-:W-:Y:S01]  /*4210*/  FSEL R23, R49, -INF , P2 ;  /* 0xff80000031177808 */ /* 0x000fe20001000000 */
[----:B------:R-:W-:Y:S01]  /*4220*/  LDSM.16.MT88.4 R60, [R226+0x900] ;  /* 0x00090000e23c783b */ /* 0x000fe20000004200 */
[----:B------:R-:W-:-:S02]  /*4230*/  FSEL R21, R53, -INF , P6 ;  /* 0xff80000035157808 */ /* 0x000fc40003000000 */
[----:B---3--:R-:W-:Y:S02]  /*4240*/  FMNMX.FTZ R0, R17, R20, !PT ;  /* 0x0000001411007209 */ /* 0x008fe40007810000 */
[C---:B------:R-:W-:Y:S02]  /*4250*/  ISETP.GT.AND P2, PT, R3.reuse, 0x28, PT ;  /* 0x000000280300780c */ /* 0x040fe40003f44270 */
[----:B------:R-:W-:Y:S02]  /*4260*/  FMNMX.FTZ R0, R16, R0, !PT ;  /* 0x0000000010007209 */ /* 0x000fe40007810000 */
[----:B------:R-:W-:Y:S02]  /*4270*/  FSEL R163, R44, -INF , P2 ;  /* 0xff8000002ca37808 */ /* 0x000fe40001000000 */
[C---:B------:R-:W-:Y:S02]  /*4280*/  ISETP.GT.AND P6, PT, R3.reuse, 0x31, PT ;  /* 0x000000310300780c */ /* 0x040fe40003fc4270 */
[----:B------:R-:W-:Y:S01]  /*4290*/  ISETP.GT.AND P2, PT, R3, 0x38, PT ;  /* 0x000000380300780c */ /* 0x000fe20003f44270 */
[----:B-1----:R-:W-:Y:S01]  /*42a0*/  FFMA.FTZ R4, R18, c[0x0][0x2d0], -R12 ;  /* 0x0000b40012047a23 */ /* 0x002fe2000001080c */
[----:B------:R-:W-:-:S02]  /*42b0*/  FSEL R18, R57, -INF , P0 ;  /* 0xff80000039127808 */ /* 0x000fc40000000000 */
[----:B------:R-:W-:Y:S01]  /*42c0*/  ISETP.GT.AND P0, PT, R2, 0x8, PT ;  /* 0x000000080200780c */ /* 0x000fe20003f04270 */
[----:B------:R1:W3:Y:S01]  /*42d0*/  MUFU.EX2 R206, R4 ;  /* 0x0000000400ce7308 */ /* 0x0002e20000000800 */
[----:B------:R-:W-:Y:S02]  /*42e0*/  FMNMX.FTZ R0, R18, R0, !PT ;  /* 0x0000000012007209 */ /* 0x000fe40007810000 */
[----:B------:R-:W-:Y:S02]  /*42f0*/  FSEL R28, R58, -INF , P0 ;  /* 0xff8000003a1c7808 */ /* 0x000fe40000000000 */
[----:B------:R-:W-:Y:S01]  /*4300*/  ISETP.GT.AND P0, PT, R2, 0x11, PT ;  /* 0x000000110200780c */ /* 0x000fe20003f04270 */
[----:B------:R-:W-:Y:S01]  /*4310*/  LDSM.16.MT88.4 R56, [R228+0x2900] ;  /* 0x00290000e438783b */ /* 0x000fe20000004200 */
[----:B------:R-:W-:Y:S02]  /*4320*/  FSEL R214, R73, -INF , P6 ;  /* 0xff80000049d67808 */ /* 0x000fe40003000000 */
[----:B------:R-:W-:-:S02]  /*4330*/  FSEL R33, R55, -INF , P0 ;  /* 0xff80000037217808 */ /* 0x000fc40000000000 */
[----:B------:R-:W-:Y:S02]  /*4340*/  ISETP.GT.AND P0, PT, R3, 0x18, PT ;  /* 0x000000180300780c */ /* 0x000fe40003f04270 */
[----:B------:R-:W-:Y:S02]  /*4350*/  FSEL R203, R168, -INF , P2 ;  /* 0xff800000a8cb7808 */ /* 0x000fe40001000000 */
[----:B------:R-:W-:Y:S01]  /*4360*/  FSEL R22, R48, -INF , P0 ;  /* 0xff80000030167808 */ /* 0x000fe20000000000 */
[----:B-1----:R-:W-:Y:S01]  /*4370*/  FFMA.FTZ R4, R19, c[0x0][0x2d0], -R12 ;  /* 0x0000b40013047a23 */ /* 0x002fe2000001080c */
[----:B------:R-:W-:Y:S02]  /*4380*/  FSEL R19, R52, -INF , P1 ;  /* 0xff80000034137808 */ /* 0x000fe40000800000 */
[----:B------:R-:W-:Y:S01]  /*4390*/  ISETP.GT.AND P1, PT, R2, 0x10, PT ;  /* 0x000000100200780c */ /* 0x000fe20003f24270 */
[----:B------:R1:W4:Y:S01]  /*43a0*/  MUFU.EX2 R243, R4 ;  /* 0x0000000400f37308 */ /* 0x0003220000000800 */
[----:B------:R-:W-:-:S02]  /*43b0*/  FMNMX.FTZ R0, R19, R0, !PT ;  /* 0x0000000013007209 */ /* 0x000fc40007810000 */
[----:B------:R-:W-:Y:S02]  /*43c0*/  FSEL R31, R54, -INF , P1 ;  /* 0xff800000361f7808 */ /* 0x000fe40000800000 */
[C---:B------:R-:W-:Y:S01]  /*43d0*/  ISETP.GT.AND P1, PT, R2.reuse, 0x18, PT ;  /* 0x000000180200780c */ /* 0x040fe20003f24270 */
[----:B------:R-:W-:Y:S01]  /*43e0*/  LDSM.16.MT88.4 R52, [R228+0x900] ;  /* 0x00090000e434783b */ /* 0x000fe20000004200 */
[----:B------:R-:W-:Y:S02]  /*43f0*/  FMNMX.FTZ R0, R21, R0, !PT ;  /* 0x0000000015007209 */ /* 0x000fe40007810000 */
[----:B------:R-:W-:Y:S02]  /*4400*/  ISETP.GT.AND P0, PT, R2, 0x19, PT ;  /* 0x000000190200780c */ /* 0x000fe40003f04270 */
[----:B------:R-:W-:Y:S02]  /*4410*/  FSEL R34, R50, -INF , P1 ;  /* 0xff80000032227808 */ /* 0x000fe40000800000 */
[----:B------:R-:W-:-:S02]  /*4420*/  ISETP.GT.AND P1, PT, R3, 0x20, PT ;  /* 0x000000200300780c */ /* 0x000fc40003f24270 */
[----:B------:R-:W-:Y:S01]  /*4430*/  FMNMX.FTZ R0, R22, R0, !PT ;  /* 0x0000000016007209 */ /* 0x000fe20007810000 */
[----:B-1----:R-:W-:Y:S01]  /*4440*/  FFMA.FTZ R4, R25, c[0x0][0x2d0], -R13 ;  /* 0x0000b40019047a23 */ /* 0x002fe2000001080d */
[----:B------:R-:W-:Y:S02]  /*4450*/  FSEL R68, R51, -INF , P0 ;  /* 0xff80000033447808 */ /* 0x000fe40000000000 */
[----:B------:R-:W-:Y:S01]  /*4460*/  ISETP.GT.AND P0, PT, R3, 0x21, PT ;  /* 0x000000210300780c */ /* 0x000fe20003f04270 */
[----:B------:R-:W-:Y:S01]  /*4470*/  MUFU.EX2 R229, R4 ;  /* 0x0000000400e57308 */ /* 0x000fe20000000800 */
[----:B------:R-:W-:Y:S01]  /*4480*/  FSEL R161, R40, -INF , P1 ;  /* 0xff80000028a17808 */ /* 0x000fe20000800000 */
[----:B------:R-:W-:Y:S01]  /*4490*/  LDSM.16.MT88.4 R48, [R227+0x900] ;  /* 0x00090000e330783b */ /* 0x000fe20000004200 */
        /* <DEDUP_REMOVED lines=8> */
[----:B------:R-:W-:Y:S02]  /*4520*/  FSEL R160, R42, -INF , P1 ;  /* 0xff8000002aa07808 */ /* 0x000fe40000800000 */
[----:B------:R-:W-:Y:S02]  /*4530*/  FMNMX.FTZ R0, R163, R0, !PT ;  /* 0x00000000a3007209 */ /* 0x000fe40007810000 */
[----:B------:R-:W-:Y:S01]  /*4540*/  ISETP.GT.AND P1, PT, R3, 0x39, PT ;  /* 0x000000390300780c */ /* 0x000fe20003f24270 */
[----:B------:R-:W-:Y:S01]  /*4550*/  FFMA.FTZ R3, R24, c[0x0][0x2d0], -R13 ;  /* 0x0000b40018037a23 */ /* 0x000fe2000001080d */
[----:B------:R-:W-:Y:S02]  /*4560*/  FSEL R215, R72, -INF , P0 ;  /* 0xff80000048d77808 */ /* 0x000fe40000000000 */
[----:B------:R-:W-:Y:S01]  /*4570*/  FMNMX.FTZ R0, R162, R0, !PT ;  /* 0x00000000a2007209 */ /* 0x000fe20007810000 */
[----:B------:R1:W-:Y:S01]  /*4580*/  MUFU.EX2 R232, R3 ;  /* 0x0000000300e87308 */ /* 0x0003e20000000800 */
[----:B------:R-:W-:-:S02]  /*4590*/  FSEL R202, R169, -INF , P1 ;  /* 0xff800000a9ca7808 */ /* 0x000fc40000800000 */
[----:B------:R-:W-:Y:S02]  /*45a0*/  FMNMX.FTZ R0, R215, R0, !PT ;  /* 0x00000000d7007209 */ /* 0x000fe40007810000 */
[----:B------:R-:W-:Y:S02]  /*45b0*/  ISETP.GT.AND P0, PT, R2, 0x21, PT ;  /* 0x000000210200780c */ /* 0x000fe40003f04270 */
[----:B------:R-:W-:Y:S02]  /*45c0*/  FMNMX.FTZ R0, R214, R0, !PT ;  /* 0x00000000d6007209 */ /* 0x000fe40007810000 */
[----:B------:R-:W-:Y:S02]  /*45d0*/  FSEL R71, R43, -INF , P0 ;  /* 0xff8000002b477808 */ /* 0x000fe40000000000 */
[----:B------:R-:W-:Y:S02]  /*45e0*/  FMNMX.FTZ R0, R203, R0, !PT ;  /* 0x00000000cb007209 */ /* 0x000fe40007810000 */
[----:B------:R-:W-:-:S02]  /*45f0*/  ISETP.GT.AND P0, PT, R2, 0x28, PT ;  /* 0x000000280200780c */ /* 0x000fc40003f04270 */
[----:B------:R-:W-:Y:S02]  /*4600*/  FMNMX.FTZ R0, R202, R0, !PT ;  /* 0x00000000ca007209 */ /* 0x000fe40007810000 */
[----:B-1----:R-:W-:Y:S02]  /*4610*/  FMNMX.FTZ R3, R30, R32, !PT ;  /* 0x000000201e037209 */ /* 0x002fe40007810000 */
[----:B------:R-:W-:Y:S01]  /*4620*/  ISETP.GT.AND P1, PT, R2, 0x29, PT ;  /* 0x000000290200780c */ /* 0x000fe20003f24270 */
[----:B------:R-:W1:Y:S01]  /*4630*/  SHFL.BFLY PT, R5, R0, 0x2, 0x1f ;  /* 0x0c401f0000057f89 */ /* 0x000e6200000e0000 */
[----:B------:R-:W-:Y:S02]  /*4640*/  FMNMX.FTZ R3, R28, R3, !PT ;  /* 0x000000031c037209 */ /* 0x000fe40007810000 */
[----:B------:R-:W-:Y:S02]  /*4650*/  FSEL R70, R46, -INF , P0 ;  /* 0xff8000002e467808 */ /* 0x000fe40000000000 */
[----:B------:R-:W-:Y:S01]  /*4660*/  FMNMX.FTZ R4, R29, R3, !PT ;  /* 0x000000031d047209 */ /* 0x000fe20007810000 */
[----:B------:R-:W-:Y:S01]  /*4670*/  FFMA.FTZ R3, R26, c[0x0][0x2d0], -R13 ;  /* 0x0000b4001a037a23 */ /* 0x000fe2000001080d */
[----:B------:R-:W-:-:S02]  /*4680*/  FSEL R69, R47, -INF , P1 ;  /* 0xff8000002f457808 */ /* 0x000fc40000800000 */
[----:B------:R-:W-:Y:S01]  /*4690*/  FMNMX.FTZ R4, R31, R4, !PT ;  /* 0x000000041f047209 */ /* 0x000fe20007810000 */
[----:B------:R2:W-:Y:S01]  /*46a0*/  MUFU.EX2 R205, R3 ;  /* 0x0000000300cd7308 */ /* 0x0005e20000000800 */
[C---:B------:R-:W-:Y:S01]  /*46b0*/  ISETP.GT.AND P6, PT, R2.reuse, 0x30, PT ;  /* 0x000000300200780c */ /* 0x040fe20003fc4270 */
[----:B------:R-:W-:Y:S01]  /*46c0*/  LDSM.16.MT88.4 R44, [R225+0x900] ;  /* 0x00090000e12c783b */ /* 0x000fe20000004200 */
[C---:B------:R-:W-:Y:S02]  /*46d0*/  ISETP.GT.AND P2, PT, R2.reuse, 0x31, PT ;  /* 0x000000310200780c */ /* 0x040fe40003f44270 */
[C---:B------:R-:W-:Y:S02]  /*46e0*/  ISETP.GT.AND P1, PT, R2.reuse, 0x38, PT ;  /* 0x000000380200780c */ /* 0x040fe40003f24270 */
[----:B------:R-:W-:Y:S02]  /*46f0*/  ISETP.GT.AND P0, PT, R2, 0x39, PT ;  /* 0x000000390200780c */ /* 0x000fe40003f04270 */
[----:B------:R-:W-:-:S02]  /*4700*/  FSEL R201, R74, -INF , P6 ;  /* 0xff8000004ac97808 */ /* 0x000fc40003000000 */
[----:B------:R-:W-:Y:S02]  /*4710*/  FSEL R200, R75, -INF , P2 ;  /* 0xff8000004bc87808 */ /* 0x000fe40001000000 */
[----:B------:R-:W-:Y:S01]  /*4720*/  FSEL R179, R170, -INF , P1 ;  /* 0xff800000aab37808 */ /* 0x000fe20000800000 */
[----:B------:R-:W-:Y:S01]  /*4730*/  LDSM.16.MT88.4 R72, [R226+0x2900] ;  /* 0x00290000e248783b */ /* 0x000fe20000004200 */
[----:B-1----:R-:W-:Y:S02]  /*4740*/  FMNMX.FTZ R0, R0, R5, !PT ;  /* 0x0000000500007209 */ /* 0x002fe40007810000 */
[----:B--2---:R-:W-:Y:S01]  /*4750*/  FMNMX.FTZ R3, R33, R4, !PT ;  /* 0x0000000421037209 */ /* 0x004fe20007810000 */
[----:B------:R-:W-:Y:S01]  /*4760*/  FFMA.FTZ R4, R27, c[0x0][0x2d0], -R13 ;  /* 0x0000b4001b047a23 */ /* 0x000fe2000001080d */
[----:B------:R-:W-:Y:S01]  /*4770*/  FSEL R178, R171, -INF , P0 ;  /* 0xff800000abb27808 */ /* 0x000fe20000000000 */
[----:B------:R-:W1:Y:S01]  /*4780*/  SHFL.BFLY PT, R15, R0, 0x1, 0x1f ;  /* 0x0c201f00000f7f89 */ /* 0x000e6200000e0000 */
[----:B------:R-:W-:Y:S01]  /*4790*/  FMNMX.FTZ R3, R34, R3, !PT ;  /* 0x0000000322037209 */ /* 0x000fe20007810000 */
[----:B------:R2:W2:Y:S01]  /*47a0*/  MUFU.EX2 R249, R4 ;  /* 0x0000000400f97308 */ /* 0x0004a20000000800 */
[----:B------:R-:W-:-:S02]  /*47b0*/  F2FP.PACK_AB R10, R236, R204 ;  /* 0x000000ccec0a723e */ /* 0x000fc400000000ff */
[----:B------:R-:W-:Y:S02]  /*47c0*/  FMNMX.FTZ R3, R68, R3, !PT ;  /* 0x0000000344037209 */ /* 0x000fe40007810000 */
[----:B---3--:R-:W-:Y:S02]  /*47d0*/  F2FP.PACK_AB R9, R206, R207 ;  /* 0x000000cfce09723e */ /* 0x008fe400000000ff */
[----:B------:R-:W-:Y:S02]  /*47e0*/  FMNMX.FTZ R2, R160, R3, !PT ;  /* 0x00000003a0027209 */ /* 0x000fe40007810000 */
[----:B----4-:R-:W-:Y:S02]  /*47f0*/  F2FP.PACK_AB R11, R208, R243 ;  /* 0x000000f3d00b723e */ /* 0x010fe400000000ff */
[----:B------:R-:W-:Y:S01]  /*4800*/  FMNMX.FTZ R3, R71, R2, !PT ;  /* 0x0000000247037209 */ /* 0x000fe20007810000 */
[----:B------:R-:W-:-:S03]  /*4810*/  FFMA.FTZ R2, R36, c[0x0][0x2d0], -R12 ;  /* 0x0000b40024027a23 */ /* 0x000fc6000001080c */
[----:B------:R-:W-:Y:S01]  /*4820*/  FMNMX.FTZ R3, R70, R3, !PT ;  /* 0x0000000346037209 */ /* 0x000fe20007810000 */
[----:B------:R3:W-:Y:S01]  /*4830*/  MUFU.EX2 R224, R2 ;  /* 0x0000000200e07308 */ /* 0x0007e20000000800 */
[----:B--2---:R-:W-:Y:S01]  /*4840*/  FFMA.FTZ R4, R35, c[0x0][0x2d0], -R12 ;  /* 0x0000b40023047a23 */ /* 0x004fe2000001080c */
[C---:B------:R-:W-:Y:S01]  /*4850*/  HMMA.16816.F32 R64, R8.reuse, R88, RZ ;  /* 0x000000580840723c */ /* 0x040fe200000018ff */
[----:B------:R-:W-:Y:S02]  /*4860*/  FMNMX.FTZ R3, R69, R3, !PT ;  /* 0x0000000345037209 */ /* 0x000fe40007810000 */
[----:B------:R-:W-:Y:S02]  /*4870*/  F2FP.PACK_AB R6, R249, R205 ;  /* 0x000000cdf906723e */ /* 0x000fe400000000ff */
[----:B------:R-:W-:Y:S01]  /*4880*/  FMNMX.FTZ R3, R201, R3, !PT ;  /* 0x00000003c9037209 */ /* 0x000fe20007810000 */
[----:B------:R2:W4:Y:S01]  /*4890*/  MUFU.EX2 R231, R4 ;  /* 0x0000000400e77308 */ /* 0x0005220000000800 */
[----:B-1----:R-:W-:Y:S01]  /*48a0*/  FMNMX.FTZ R185, R0, R15, !PT ;  /* 0x0000000f00b97209 */ /* 0x002fe20007810000 */
[----:B------:R-:W-:Y:S01]  /*48b0*/  HMMA.16816.F32 R144, R8, R104, RZ ;  /* 0x000000680890723c */ /* 0x000fe200000018ff */
[----:B------:R-:W-:-:S02]  /*48c0*/  FMNMX.FTZ R3, R200, R3, !PT ;  /* 0x00000003c8037209 */ /* 0x000fc40007810000 */
[----:B------:R-:W-:Y:S02]  /*48d0*/  FSETP.NEU.FTZ.AND P0, PT, R185, -INF , PT ;  /* 0xff800000b900780b */ /* 0x000fe40003f1d000 */
[----:B------:R-:W-:Y:S01]  /*48e0*/  FMNMX.FTZ R3, R179, R3, !PT ;  /* 0x00000003b3037209 */ /* 0x000fe20007810000 */
[----:B---3--:R-:W-:Y:S02]  /*48f0*/  FFMA.FTZ R2, R37, c[0x0][0x2d0], -R12 ;  /* 0x0000b40025027a23 */ /* 0x008fe4000001080c */
[C---:B------:R-:W-:Y:S01]  /*4900*/  HMMA.16816.F32 R136, R8.reuse, R116, RZ ;  /* 0x000000740888723c */ /* 0x040fe200000018ff */
[----:B------:R-:W-:Y:S01]  /*4910*/  FMNMX.FTZ R3, R178, R3, !PT ;  /* 0x00000003b2037209 */ /* 0x000fe20007810000 */
[----:B------:R1:W-:Y:S04]  /*4920*/  MUFU.EX2 R182, R2 ;  /* 0x0000000200b67308 */ /* 0x0003e80000000800 */
[----:B------:R-:W3:Y:S01]  /*4930*/  SHFL.BFLY PT, R14, R3, 0x2, 0x1f ;  /* 0x0c401f00030e7f89 */ /* 0x000ee200000e0000 */
[----:B--2---:R-:W-:Y:S01]  /*4940*/  F2FP.PACK_AB R4, R229, R232 ;  /* 0x000000e8e504723e */ /* 0x004fe200000000ff */
[----:B------:R-:W-:Y:S01]  /*4950*/  HMMA.16816.F32 R80, R8, R106, RZ ;  /* 0x0000006a0850723c */ /* 0x000fe200000018ff */
[----:B----4-:R-:W-:-:S07]  /*4960*/  F2FP.PACK_AB R5, R224, R231 ;  /* 0x000000e7e005723e */ /* 0x010fce00000000ff */
[----:B------:R-:W-:Y:S01]  /*4970*/  HMMA.16816.F32 R156, R8, R96, RZ ;  /* 0x00000060089c723c */ /* 0x000fe200000018ff */
[----:B-1----:R-:W-:-:S04]  /*4980*/  FFMA.FTZ R2, R38, c[0x0][0x2d0], -R12 ;  /* 0x0000b40026027a23 */ /* 0x002fc8000001080c */
[----:B------:R1:W2:Y:S03]  /*4990*/  MUFU.EX2 R245, R2 ;  /* 0x0000000200f57308 */ /* 0x0002a60000000800 */
[----:B------:R-:W-:Y:S01]  /*49a0*/  HMMA.16816.F32 R152, R8, R92, RZ ;  /* 0x0000005c0898723c */ /* 0x000fe200000018ff */
[----:B---3--:R-:W-:-:S07]  /*49b0*/  FMNMX.FTZ R0, R3, R14, !PT ;  /* 0x0000000e03007209 */ /* 0x008fce0007810000 */
[----:B------:R-:W-:Y:S01]  /*49c0*/  HMMA.16816.F32 R148, R8, R100, RZ ;  /* 0x000000640894723c */ /* 0x000fe200000018ff */
        /* <DEDUP_REMOVED lines=9> */
[----:B-1----:R-:W-:-:S04]  /*4a60*/  FFMA.FTZ R3, R20, c[0x0][0x2d0], -R2 ;  /* 0x0000b40014037a23 */ /* 0x002fc80000010802 */
[----:B------:R1:W2:Y:S03]  /*4a70*/  MUFU.EX2 R177, R3 ;  /* 0x0000000300b17308 */ /* 0x0002a60000000800 */
[C---:B------:R-:W-:Y:S08]  /*4a80*/  HMMA.16816.F32 R108, R8.reuse, R94, RZ ;  /* 0x0000005e086c723c */ /* 0x040ff000000018ff */
[----:B------:R-:W-:Y:S01]  /*4a90*/  HMMA.16816.F32 R84, R8, R102, RZ ;  /* 0x000000660854723c */ /* 0x000fe200000018ff */
[----:B-1----:R-:W-:-:S07]  /*4aa0*/  FFMA.FTZ R3, R16, c[0x0][0x2d0], -R2 ;  /* 0x0000b40010037a23 */ /* 0x002fce0000010802 */
[C---:B------:R-:W-:Y:S01]  /*4ab0*/  HMMA.16816.F32 R40, R8.reuse, R114, RZ ;  /* 0x000000720828723c */ /* 0x040fe200000018ff */
[----:B------:R1:W-:Y:S07]  /*4ac0*/  MUFU.EX2 R213, R3 ;  /* 0x0000000300d57308 */ /* 0x0003ee0000000800 */
[C---:B------:R-:W-:Y:S08]  /*4ad0*/  HMMA.16816.F32 R36, R8.reuse, R118, RZ ;  /* 0x000000760824723c */ /* 0x040ff000000018ff */
[----:B------:R-:W-:Y:S01]  /*4ae0*/  HMMA.16816.F32 R24, R8, R122, RZ ;  /* 0x0000007a0818723c */ /* 0x000fe200000018ff */
[----:B------:R-:W3:Y:S01]  /*4af0*/  SHFL.BFLY PT, R8, R0, 0x1, 0x1f ;  /* 0x0c201f0000087f89 */ /* 0x000ee200000e0000 */
[----:B-1----:R-:W-:-:S04]  /*4b00*/  FFMA.FTZ R3, R18, c[0x0][0x2d0], -R2 ;  /* 0x0000b40012037a23 */ /* 0x002fc80000010802 */
[----:B------:R1:W-:Y:S02]  /*4b10*/  MUFU.EX2 R14, R3 ;  /* 0x00000003000e7308 */ /* 0x0003e40000000800 */
[C---:B------:R-:W-:Y:S01]  /*4b20*/  HMMA.16816.F32 R192, R4.reuse, R44, R64 ;  /* 0x0000002c04c0723c */ /* 0x040fe20000001840 */
[----:B------:R-:W4:Y:S07]  /*4b30*/  LDSM.16.MT88.4 R64, [R227+0x2900] ;  /* 0x00290000e340783b */ /* 0x000f2e0000004200 */
[----:B------:R-:W-:Y:S01]  /*4b40*/  HMMA.16816.F32 R144, R4, R76, R144 ;  /* 0x0000004c0490723c */ /* 0x000fe20000001890 */
[----:B-1----:R-:W-:-:S07]  /*4b50*/  FFMA.FTZ R3, R19, c[0x0][0x2d0], -R2 ;  /* 0x0000b40013037a23 */ /* 0x002fce0000010802 */
[C---:B------:R-:W-:Y:S01]  /*4b60*/  HMMA.16816.F32 R136, R4.reuse, R56, R136 ;  /* 0x000000380488723c */ /* 0x040fe20000001888 */
[----:B---3--:R-:W-:Y:S01]  /*4b70*/  FMNMX.FTZ R184, R0, R8, !PT ;  /* 0x0000000800b87209 */ /* 0x008fe20007810000 */
[----:B------:R1:W-:Y:S03]  /*4b80*/  MUFU.EX2 R233, R3 ;  /* 0x0000000300e97308 */ /* 0x0003e60000000800 */
[C---:B------:R-:W-:Y:S01]  /*4b90*/  FSETP.NEU.FTZ.AND P0, PT, R184.reuse, -INF , PT ;  /* 0xff800000b800780b */ /* 0x040fe20003f1d000 */
[----:B------:R-:W-:Y:S02]  /*4ba0*/  FMUL.FTZ R0, R184, c[0x0][0x2d0] ;  /* 0x0000b400b8007a20 */ /* 0x000fe40000410000 */
[----:B------:R-:W-:Y:S03]  /*4bb0*/  HMMA.16816.F32 R168, R4, R60, R156 ;  /* 0x0000003c04a8723c */ /* 0x000fe6000000189c */
[----:B------:R-:W-:-:S05]  /*4bc0*/  FSEL R0, R0, RZ, P0 ;  /* 0x000000ff00007208 */ /* 0x000fca0000000000 */
[----:B------:R-:W-:Y:S01]  /*4bd0*/  IMAD.MOV.U32 R210, RZ, RZ, R147 ;  /* 0x000000ffffd27224 */ /* 0x000fe200078e0093 */
[C---:B------:R-:W-:Y:S01]  /*4be0*/  HMMA.16816.F32 R156, R4.reuse, R54, R108 ;  /* 0x00000036049c723c */ /* 0x040fe2000000186c */
[----:B------:R-:W-:Y:S01]  /*4bf0*/  MOV R248, R145 ;  /* 0x0000009100f87202 */ /* 0x000fe20000000f00 */
[----:B-1----:R-:W-:Y:S02]  /*4c00*/  FFMA.FTZ R3, R21, c[0x0][0x2d0], -R2 ;  /* 0x0000b40015037a23 */ /* 0x002fe40000010802 */
[----:B------:R-:W-:Y:S02]  /*4c10*/  IMAD.MOV.U32 R211, RZ, RZ, R146 ;  /* 0x000000ffffd37224 */ /* 0x000fe400078e0092 */
[----:B------:R1:W-:Y:S01]  /*4c20*/  MUFU.EX2 R230, R3 ;  /* 0x0000000300e67308 */ /* 0x0003e20000000800 */
[----:B------:R-:W-:Y:S01]  /*4c30*/  IMAD.MOV.U32 R19, RZ, RZ, R139 ;  /* 0x000000ffff137224 */ /* 0x000fe200078e008b */
[----:B------:R-:W-:Y:S01]  /*4c40*/  MOV R10, R137 ;  /* 0x00000089000a7202 */ /* 0x000fe20000000f00 */
[----:B------:R-:W-:Y:S01]  /*4c50*/  IMAD.MOV.U32 R11, RZ, RZ, R138 ;  /* 0x000000ffff0b7224 */ /* 0x000fe200078e008a */
[----:B----4-:R-:W-:Y:S01]  /*4c60*/  HMMA.16816.F32 R132, R4, R64, R132 ;  /* 0x000000400484723c */ /* 0x010fe20000001884 */
[----:B------:R-:W-:-:S02]  /*4c70*/  IMAD.MOV.U32 R147, RZ, RZ, R136 ;  /* 0x000000ffff937224 */ /* 0x000fc400078e0088 */
[----:B------:R-:W-:-:S05]  /*4c80*/  IMAD.MOV.U32 R209, RZ, RZ, R144 ;  /* 0x000000ffffd17224 */ /* 0x000fca00078e0090 */
[----:B------:R-:W-:Y:S01]  /*4c90*/  HMMA.16816.F32 R196, R4, R48, R148 ;  /* 0x0000003004c4723c */ /* 0x000fe20000001894 */
[----:B-1----:R-:W-:-:S04]  /*4ca0*/  FFMA.FTZ R3, R22, c[0x0][0x2d0], -R2 ;  /* 0x0000b40016037a23 */ /* 0x002fc80000010802 */
[----:B------:R1:W-:Y:S03]  /*4cb0*/  MUFU.EX2 R18, R3 ;  /* 0x0000000300127308 */ /* 0x0003e60000000800 */
[C---:B------:R-:W-:Y:S08]  /*4cc0*/  HMMA.16816.F32 R216, R4.reuse, R50, R84 ;  /* 0x0000003204d8723c */ /* 0x040ff00000001854 */
[----:B------:R-:W-:Y:S01]  /*4cd0*/  IMAD.MOV.U32 R9, RZ, RZ, R134 ;  /* 0x000000ffff097224 */ /* 0x000fe200078e0086 */
[C---:B------:R-:W-:Y:S01]  /*4ce0*/  HMMA.16816.F32 R140, R4.reuse, R72, R140 ;  /* 0x00000048048c723c */ /* 0x040fe2000000188c */
[----:B------:R-:W-:Y:S01]  /*4cf0*/  IMAD.MOV.U32 R8, RZ, RZ, R133 ;  /* 0x000000ffff087224 */ /* 0x000fe200078e0085 */
[----:B------:R-:W-:Y:S01]  /*4d00*/  MOV R16, R132 ;  /* 0x0000008400107202 */ /* 0x000fe20000000f00 */
[----:B------:R-:W-:Y:S01]  /*4d10*/  IMAD.MOV.U32 R110, RZ, RZ, R9 ;  /* 0x000000ffff6e7224 */ /* 0x000fe200078e0009 */
[----:B------:R-:W-:Y:S01]  /*4d20*/  MOV R86, R251 ;  /* 0x000000fb00567202 */ /* 0x000fe20000000f00 */
[----:B------:R-:W-:Y:S01]  /*4d30*/  IMAD.MOV.U32 R111, RZ, RZ, R8 ;  /* 0x000000ffff6f7224 */ /* 0x000fe200078e0008 */
[----:B--2---:R-:W-:Y:S01]  /*4d40*/  F2FP.PACK_AB R8, R177, R212 ;  /* 0x000000d4b108723e */ /* 0x004fe200000000ff */
[----:B-1----:R-:W-:Y:S01]  /*4d50*/  FFMA.FTZ R3, R23, c[0x0][0x2d0], -R2 ;  /* 0x0000b40017037a23 */ /* 0x002fe20000010802 */
[----:B------:R-:W-:Y:S01]  /*4d60*/  HMMA.16816.F32 R152, R4, R52, R152 ;  /* 0x000000340498723c */ /* 0x000fe20000001898 */
[----:B------:R-:W-:-:S02]  /*4d70*/  IMAD.MOV.U32 R187, RZ, RZ, R196 ;  /* 0x000000ffffbb7224 */ /* 0x000fc400078e00c4 */
[----:B------:R1:W2:Y:S01]  /*4d80*/  MUFU.EX2 R15, R3 ;  /* 0x00000003000f7308 */ /* 0x0002a20000000800 */
[----:B------:R-:W-:Y:S02]  /*4d90*/  IMAD.MOV.U32 R186, RZ, RZ, R197 ;  /* 0x000000ffffba7224 */ /* 0x000fe400078e00c5 */
[----:B------:R-:W-:Y:S02]  /*4da0*/  IMAD.MOV.U32 R181, RZ, RZ, R198 ;  /* 0x000000ffffb57224 */ /* 0x000fe400078e00c6 */
[----:B------:R-:W-:Y:S01]  /*4db0*/  HMMA.16816.F32 R20, R4, R78, R80 ;  /* 0x0000004e0414723c */ /* 0x000fe20000001850 */
[----:B------:R-:W-:Y:S02]  /*4dc0*/  IMAD.MOV.U32 R180, RZ, RZ, R199 ;  /* 0x000000ffffb47224 */ /* 0x000fe400078e00c7 */
[----:B------:R-:W-:Y:S02]  /*4dd0*/  IMAD.MOV.U32 R17, RZ, RZ, R135 ;  /* 0x000000ffff117224 */ /* 0x000fe400078e0087 */
[----:B------:R-:W-:-:S03]  /*4de0*/  IMAD.MOV.U32 R87, RZ, RZ, R250 ;  /* 0x000000ffff577224 */ /* 0x000fc600078e00fa */
[C---:B------:R-:W-:Y:S01]  /*4df0*/  HMMA.16816.F32 R196, R4.reuse, R46, R128 ;  /* 0x0000002e04c4723c */ /* 0x040fe20000001880 */
[----:B------:R-:W-:Y:S01]  /*4e00*/  IMAD.MOV.U32 R35, RZ, RZ, R141 ;  /* 0x000000ffff237224 */ /* 0x000fe200078e008d */
[----:B------:R-:W-:Y:S01]  /*4e10*/  MOV R146, R142 ;  /* 0x0000008e00927202 */ /* 0x000fe20000000f00 */
[----:B-1----:R-:W-:Y:S02]  /*4e20*/  FFMA.FTZ R3, R30, c[0x0][0x2d0], -R0 ;  /* 0x0000b4001e037a23 */ /* 0x002fe40000010800 */
[----:B--2---:R-:W-:Y:S02]  /*4e30*/  IMAD.MOV.U32 R85, RZ, RZ, R15 ;  /* 0x000000ffff557224 */ /* 0x004fe400078e000f */
[----:B------:R1:W-:Y:S01]  /*4e40*/  MUFU.EX2 R108, R3 ;  /* 0x00000003006c7308 */ /* 0x0003e20000000800 */
[----:B------:R-:W-:Y:S01]  /*4e50*/  MOV R131, R11 ;  /* 0x0000000b00837202 */ /* 0x000fe20000000f00 */
[----:B------:R-:W-:Y:S01]  /*4e60*/  IMAD.MOV.U32 R129, RZ, RZ, R10 ;  /* 0x000000ffff817224 */ /* 0x000fe200078e000a */
[----:B------:R-:W-:Y:S01]  /*4e70*/  F2FP.PACK_AB R10, R14, R213 ;  /* 0x000000d50e0a723e */ /* 0x000fe200000000ff */
[----:B------:R-:W-:Y:S01]  /*4e80*/  IMAD.MOV.U32 R145, RZ, RZ, R143 ;  /* 0x000000ffff917224 */ /* 0x000fe200078e008f */
[----:B------:R-:W-:Y:S01]  /*4e90*/  HMMA.16816.F32 R220, R4, R66, R24 ;  /* 0x0000004204dc723c */ /* 0x000fe20000001818 */
[----:B------:R-:W-:-:S02]  /*4ea0*/  IMAD.MOV.U32 R144, RZ, RZ, R140 ;  /* 0x000000ffff907224 */ /* 0x000fc400078e008c */
[----:B------:R-:W-:Y:S01]  /*4eb0*/  IMAD.MOV.U32 R130, RZ, RZ, R19 ;  /* 0x000000ffff827224 */ /* 0x000fe200078e0013 */
[----:B------:R-:W-:Y:S01]  /*4ec0*/  MOV R136, R22 ;  /* 0x0000001600887202 */ /* 0x000fe20000000f00 */
[----:B------:R-:W-:Y:S02]  /*4ed0*/  IMAD.MOV.U32 R139, RZ, RZ, R23 ;  /* 0x000000ffff8b7224 */ /* 0x000fe400078e0017 */
[----:B------:R-:W-:Y:S01]  /*4ee0*/  IMAD.MOV.U32 R138, RZ, RZ, R20 ;  /* 0x000000ffff8a7224 */ /* 0x000fe200078e0014 */
[----:B------:R-:W-:Y:S01]  /*4ef0*/  HMMA.16816.F32 R140, R4, R62, R124 ;  /* 0x0000003e048c723c */ /* 0x000fe2000000187c */
[----:B------:R-:W-:Y:S02]  /*4f00*/  IMAD.MOV.U32 R137, RZ, RZ, R21 ;  /* 0x000000ffff897224 */ /* 0x000fe400078e0015 */
[----:B-1----:R-:W-:Y:S02]  /*4f10*/  FFMA.FTZ R3, R32, c[0x0][0x2d0], -R0 ;  /* 0x0000b40020037a23 */ /* 0x002fe40000010800 */
[----:B------:R-:W-:-:S02]  /*4f20*/  IMAD.MOV.U32 R128, RZ, RZ, R188 ;  /* 0x000000ffff807224 */ /* 0x000fc400078e00bc */
[----:B------:R1:W2:Y:S01]  /*4f30*/  MUFU.EX2 R84, R3 ;  /* 0x0000000300547308 */ /* 0x0002a20000000800 */
[----:B------:R-:W-:Y:S01]  /*4f40*/  HMMA.16816.F32 R20, R4, R74, R40 ;  /* 0x0000004a0414723c */ /* 0x000fe20000001828 */
[----:B-1----:R-:W-:Y:S01]  /*4f50*/  FFMA.FTZ R3, R28, c[0x0][0x2d0], -R0 ;  /* 0x0000b4001c037a23 */ /* 0x002fe20000010800 */
[----:B--2---:R-:W-:-:S05]  /*4f60*/  F2FP.PACK_AB R9, R84, R108 ;  /* 0x0000006c5409723e */ /* 0x004fca00000000ff */
[----:B------:R1:W-:Y:S11]  /*4f70*/  MUFU.EX2 R109, R3 ;  /* 0x00000003006d7308 */ /* 0x0003f60000000800 */
[----:B------:R-:W-:Y:S06]  /*4f80*/  @!UPT UIADD3 URZ, URZ, URZ, URZ ;  /* 0x0000003f3f3ff290 */ /* 0x000fec000fffe03f */
[----:B------:R-:W-:Y:S02]  /*4f90*/  IMAD.MOV.U32 R183, RZ, RZ, R20 ;  /* 0x000000ffffb77224 */ /* 0x000fe400078e0014 */
[----:B------:R-:W-:Y:S02]  /*4fa0*/  IMAD.MOV.U32 R234, RZ, RZ, R21 ;  /* 0x000000ffffea7224 */ /* 0x000fe400078e0015 */
[----:B------:R-:W-:Y:S02]  /*4fb0*/  IMAD.MOV.U32 R235, RZ, RZ, R22 ;  /* 0x000000ffffeb7224 */ /* 0x000fe400078e0016 */
[----:B------:R-:W-:Y:S02]  /*4fc0*/  IMAD.MOV.U32 R15, RZ, RZ, R23 ;  /* 0x000000ffff0f7224 */ /* 0x000fe400078e0017 */
[----:B------:R-:W-:Y:S01]  /*4fd0*/  HMMA.16816.F32 R20, R4, R58, R36 ;  /* 0x0000003a0414723c */ /* 0x000fe20000001824 */
[----:B-1----:R-:W-:-:S04]  /*4fe0*/  FFMA.FTZ R3, R29, c[0x0][0x2d0], -R0 ;  /* 0x0000b4001d037a23 */ /* 0x002fc80000010800 */
[----:B------:R1:W2:Y:S02]  /*4ff0*/  MUFU.EX2 R32, R3 ;  /* 0x0000000300207308 */ /* 0x0002a40000000800 */
[----:B------:R-:W-:Y:S01]  /*5000*/  F2FP.PACK_AB R4, R230, R233 ;  /* 0x000000e9e604723e */ /* 0x000fe200000000ff */
[----:B-1----:R-:W-:Y:S01]  /*5010*/  FFMA.FTZ R3, R31, c[0x0][0x2d0], -R0 ;  /* 0x0000b4001f037a23 */ /* 0x002fe20000010800 */
[----:B--2---:R-:W-:Y:S11]  /*5020*/  F2FP.PACK_AB R11, R32, R109 ;  /* 0x0000006d200b723e */ /* 0x004ff600000000ff */
[----:B------:R-:W-:Y:S04]  /*5030*/  @!UPT UIADD3 URZ, URZ, URZ, URZ ;  /* 0x0000003f3f3ff290 */ /* 0x000fe8000fffe03f */
[----:B------:R-:W-:Y:S01]  /*5040*/  IMAD.MOV.U32 R239, RZ, RZ, R21 ;  /* 0x000000ffffef7224 */ /* 0x000fe200078e0015 */
[----:B------:R-:W-:Y:S01]  /*5050*/  MOV R240, R20 ;  /* 0x0000001400f07202 */ /* 0x000fe20000000f00 */
[----:B------:R1:W-:Y:S01]  /*5060*/  MUFU.EX2 R252, R3 ;  /* 0x0000000300fc7308 */ /* 0x0003e20000000800 */
[----:B------:R-:W-:Y:S02]  /*5070*/  IMAD.MOV.U32 R238, RZ, RZ, R22 ;  /* 0x000000ffffee7224 */ /* 0x000fe400078e0016 */
[----:B------:R-:W-:Y:S01]  /*5080*/  IMAD.MOV.U32 R237, RZ, RZ, R23 ;  /* 0x000000ffffed7224 */ /* 0x000fe200078e0017 */
[C---:B------:R-:W-:Y:S07]  /*5090*/  HMMA.16816.F32 R28, R8.reuse, R88, RZ ;  /* 0x00000058081c723c */ /* 0x040fee00000018ff */
[----:B------:R-:W-:Y:S01]  /*50a0*/  IMAD.MOV.U32 R89, RZ, RZ, R35 ;  /* 0x000000ffff597224 */ /* 0x000fe200078e0023 */
[----:B------:R-:W-:Y:S01]  /*50b0*/  HMMA.16816.F32 R20, R8, R92, RZ ;  /* 0x0000005c0814723c */ /* 0x000fe200000018ff */
[----:B------:R-:W-:-:S02]  /*50c0*/  IMAD.MOV.U32 R88, RZ, RZ, R144 ;  /* 0x000000ffff587224 */ /* 0x000fc400078e0090 */
[----:B-1----:R-:W-:-:S04]  /*50d0*/  FFMA.FTZ R3, R33, c[0x0][0x2d0], -R0 ;  /* 0x0000b40021037a23 */ /* 0x002fc80000010800 */
[----:B------:R-:W-:Y:S01]  /*50e0*/  IMAD.MOV.U32 R92, RZ, RZ, R139 ;  /* 0x000000ffff5c7224 */ /* 0x000fe200078e008b */
[----:B------:R1:W2:Y:S01]  /*50f0*/  MUFU.EX2 R247, R3 ;  /* 0x0000000300f77308 */ /* 0x0002a20000000800 */
[----:B------:R-:W-:Y:S01]  /*5100*/  HMMA.16816.F32 R24, R8, R96, RZ ;  /* 0x000000600818723c */ /* 0x000fe200000018ff */
[----:B------:R-:W-:-:S06]  /*5110*/  MOV R93, R205 ;  /* 0x000000cd005d7202 */ /* 0x000fcc0000000f00 */
[----:B------:R-:W-:Y:S01]  /*5120*/  IMAD.MOV.U32 R96, RZ, RZ, R17 ;  /* 0x000000ffff607224 */ /* 0x000fe200078e0011 */
[----:B------:R-:W-:Y:S01]  /*5130*/  HMMA.16816.F32 R36, R8, R98, RZ ;  /* 0x000000620824723c */ /* 0x000fe200000018ff */
[----:B------:R-:W-:Y:S02]  /*5140*/  IMAD.MOV.U32 R97, RZ, RZ, R16 ;  /* 0x000000ffff617224 */ /* 0x000fe400078e0010 */
[----:B-1----:R-:W-:Y:S01]  /*5150*/  FFMA.FTZ R3, R34, c[0x0][0x2d0], -R0 ;  /* 0x0000b40022037a23 */ /* 0x002fe20000010800 */
[----:B--2---:R-:W-:-:S03]  /*5160*/  F2FP.PACK_AB R5, R247, R252 ;  /* 0x000000fcf705723e */ /* 0x004fc600000000ff */
[----:B------:R-:W-:Y:S01]  /*5170*/  IMAD.MOV.U32 R98, RZ, RZ, R211 ;  /* 0x000000ffff627224 */ /* 0x000fe200078e00d3 */
[----:B------:R-:W-:Y:S01]  /*5180*/  MOV R99, R210 ;  /* 0x000000d200637202 */ /* 0x000fe20000000f00 */
[----:B------:R1:W-:Y:S02]  /*5190*/  MUFU.EX2 R246, R3 ;  /* 0x0000000300f67308 */ /* 0x0003e40000000800 */
[----:B-1----:R-:W-:Y:S01]  /*51a0*/  FFMA.FTZ R3, R68, c[0x0][0x2d0], -R0 ;  /* 0x0000b40044037a23 */ /* 0x002fe20000010800 */
[----:B------:R-:W-:Y:S02]  /*51b0*/  MOV R68, R18 ;  /* 0x0000001200447202 */ /* 0x000fe40000000f00 */
[----:B------:R-:W-:Y:S03]  /*51c0*/  HMMA.16816.F32 R16, R8, R100, RZ ;  /* 0x000000640810723c */ /* 0x000fe600000018ff */
[----:B------:R-:W1:Y:S01]  /*51d0*/  MUFU.EX2 R244, R3 ;  /* 0x0000000300f47308 */ /* 0x000e620000000800 */
[----:B------:R-:W-:-:S03]  /*51e0*/  F2FP.PACK_AB R6, R85, R68 ;  /* 0x000000445506723e */ /* 0x000fc600000000ff */
[----:B------:R-:W-:Y:S01]  /*51f0*/  MOV R100, R32 ;  /* 0x0000002000647202 */ /* 0x000fe20000000f00 */
[----:B------:R-:W-:Y:S01]  /*5200*/  IMAD.MOV.U32 R101, RZ, RZ, R128 ;  /* 0x000000ffff657224 */ /* 0x000fe200078e0080 */
[----:B------:R-:W-:Y:S07]  /*5210*/  HMMA.16816.F32 R32, R8, R90, RZ ;  /* 0x0000005a0820723c */ /* 0x000fee00000018ff */
[----:B------:R-:W-:Y:S01]  /*5220*/  IMAD.MOV.U32 R90, RZ, RZ, R146 ;  /* 0x000000ffff5a7224 */ /* 0x000fe200078e0092 */
[----:B-1----:R-:W-:Y:S01]  /*5230*/  F2FP.PACK_AB R7, R244, R246 ;  /* 0x000000f6f407723e */ /* 0x002fe200000000ff */
[----:B------:R-:W-:-:S02]  /*5240*/  IMAD.MOV.U32 R91, RZ, RZ, R145 ;  /* 0x000000ffff5b7224 */ /* 0x000fc400078e0091 */
[----:B------:R-:W-:Y:S02]  /*5250*/  FFMA.FTZ R3, R161, c[0x0][0x2d0], -R2 ;  /* 0x0000b400a1037a23 */ /* 0x000fe40000010802 */
[----:B------:R-:W-:Y:S02]  /*5260*/  IMAD.MOV.U32 R161, RZ, RZ, R186 ;  /* 0x000000ffffa17224 */ /* 0x000fe400078e00ba */
[----:B------:R-:W-:Y:S08]  /*5270*/  HMMA.16816.F32 R148, R4, R52, R20 ;  /* 0x000000340494723c */ /* 0x000ff00000001814 */
[----:B------:R-:W-:Y:S07]  /*5280*/  HMMA.16816.F32 R20, R8, R116, RZ ;  /* 0x000000740814723c */ /* 0x000fee00000018ff */
[----:B------:R-:W-:Y:S01]  /*5290*/  IMAD.MOV.U32 R116, RZ, RZ, R130 ;  /* 0x000000ffff747224 */ /* 0x000fe200078e0082 */
[----:B------:R-:W-:Y:S01]  /*52a0*/  HMMA.16816.F32 R188, R4, R44, R28 ;  /* 0x0000002c04bc723c */ /* 0x000fe2000000181c */
[----:B------:R-:W-:-:S02]  /*52b0*/  IMAD.MOV.U32 R117, RZ, RZ, R111 ;  /* 0x000000ffff757224 */ /* 0x000fc400078e006f */
[----:B------:R-:W-:-:S04]  /*52c0*/  IMAD.MOV.U32 R111, RZ, RZ, R204 ;  /* 0x000000ffff6f7224 */ /* 0x000fc800078e00cc */
[----:B------:R-:W-:Y:S01]  /*52d0*/  IMAD.MOV.U32 R44, RZ, RZ, R138 ;  /* 0x000000ffff2c7224 */ /* 0x000fe200078e008a */
[----:B------:R-:W-:Y:S01]  /*52e0*/  HMMA.16816.F32 R28, R8, R104, RZ ;  /* 0x00000068081c723c */ /* 0x000fe200000018ff */
[----:B------:R-:W-:-:S06]  /*52f0*/  IMAD.MOV.U32 R45, RZ, RZ, R137 ;  /* 0x000000ffff2d7224 */ /* 0x000fcc00078e0089 */
[----:B------:R-:W-:Y:S01]  /*5300*/  IMAD.MOV.U32 R105, RZ, RZ, R129 ;  /* 0x000000ffff697224 */ /* 0x000fe200078e0081 */
[----:B------:R-:W-:Y:S01]  /*5310*/  HMMA.16816.F32 R124, R4, R48, R16 ;  /* 0x00000030047c723c */ /* 0x000fe20000001810 */
[----:B------:R-:W-:-:S07]  /*5320*/  MOV R104, R147 ;  /* 0x0000009300687202 */ /* 0x000fce0000000f00 */
[----:B------:R-:W-:Y:S07]  /*5330*/  HMMA.16816.F32 R16, R8, R120, RZ ;  /* 0x000000780810723c */ /* 0x000fee00000018ff */
[----:B------:R-:W-:Y:S01]  /*5340*/  IMAD.MOV.U32 R121, RZ, RZ, R131 ;  /* 0x000000ffff797224 */ /* 0x000fe200078e0083 */
[----:B------:R-:W-:Y:S01]  /*5350*/  HMMA.16816.F32 R132, R4, R60, R24 ;  /* 0x0000003c0484723c */ /* 0x000fe20000001818 */
[----:B------:R-:W-:-:S07]  /*5360*/  IMAD.MOV.U32 R120, RZ, RZ, R206 ;  /* 0x000000ffff787224 */ /* 0x000fce00078e00ce */
[----:B------:R-:W-:Y:S08]  /*5370*/  HMMA.16816.F32 R128, R4, R56, R20 ;  /* 0x000000380480723c */ /* 0x000ff00000001814 */
[C---:B------:R-:W-:Y:S07]  /*5380*/  HMMA.16816.F32 R24, R8.reuse, R112, RZ ;  /* 0x000000700818723c */ /* 0x040fee00000018ff */
[----:B------:R-:W-:Y:S01]  /*5390*/  IMAD.MOV.U32 R112, RZ, RZ, R110 ;  /* 0x000000ffff707224 */ /* 0x000fe200078e006e */
[----:B------:R-:W-:Y:S01]  /*53a0*/  HMMA.16816.F32 R20, R8, R114, RZ ;  /* 0x000000720814723c */ /* 0x000fe200000018ff */
[----:B------:R-:W-:Y:S01]  /*53b0*/  MOV R113, R136 ;  /* 0x0000008800717202 */ /* 0x000fe20000000f00 */
[----:B------:R-:W-:-:S06]  /*53c0*/  IMAD.MOV.U32 R110, RZ, RZ, R249 ;  /* 0x000000ffff6e7224 */ /* 0x000fcc00078e00f9 */
[C---:B------:R-:W-:Y:S08]  /*53d0*/  HMMA.16816.F32 R80, R4.reuse, R76, R28 ;  /* 0x0000004c0450723c */ /* 0x040ff0000000181c */
[----:B------:R-:W-:Y:S07]  /*53e0*/  HMMA.16816.F32 R40, R4, R46, R32 ;  /* 0x0000002e0428723c */ /* 0x000fee0000001820 */
[----:B------:R-:W-:Y:S01]  /*53f0*/  IMAD.MOV.U32 R47, RZ, RZ, R207 ;  /* 0x000000ffff2f7224 */ /* 0x000fe200078e00cf */
[----:B------:R-:W-:Y:S01]  /*5400*/  HMMA.16816.F32 R28, R8, R102, RZ ;  /* 0x00000066081c723c */ /* 0x000fe200000018ff */
[----:B------:R-:W-:-:S02]  /*5410*/  IMAD.MOV.U32 R46, RZ, RZ, R208 ;  /* 0x000000ffff2e7224 */ /* 0x000fc400078e00d0 */
[----:B------:R1:W-:Y:S04]  /*5420*/  MUFU.EX2 R208, R3 ;  /* 0x0000000300d07308 */ /* 0x0003e80000000800 */
[----:B------:R-:W-:Y:S01]  /*5430*/  IMAD.MOV.U32 R103, RZ, RZ, R99 ;  /* 0x000000ffff677224 */ /* 0x000fe200078e0063 */
[----:B------:R-:W-:Y:S01]  /*5440*/  HMMA.16816.F32 R32, R8, R94, RZ ;  /* 0x0000005e0820723c */ /* 0x000fe200000018ff */
[----:B------:R-:W-:-:S06]  /*5450*/  MOV R102, R98 ;  /* 0x0000006200667202 */ /* 0x000fcc0000000f00 */
[----:B------:R-:W-:Y:S01]  /*5460*/  IMAD.MOV.U32 R95, RZ, RZ, R116 ;  /* 0x000000ffff5f7224 */ /* 0x000fe200078e0074 */
[C---:B------:R-:W-:Y:S01]  /*5470*/  HMMA.16816.F32 R60, R4.reuse, R62, R36 ;  /* 0x0000003e043c723c */ /* 0x040fe20000001824 */
[----:B------:R-:W-:Y:S02]  /*5480*/  IMAD.MOV.U32 R94, RZ, RZ, R121 ;  /* 0x000000ffff5e7224 */ /* 0x000fe400078e0079 */
[----:B------:R-:W-:Y:S01]  /*5490*/  IMAD.MOV.U32 R116, RZ, RZ, R117 ;  /* 0x000000ffff747224 */ /* 0x000fe200078e0075 */
[----:B------:R-:W-:Y:S01]  /*54a0*/  MOV R117, R112 ;  /* 0x0000007000757202 */ /* 0x000fe20000000f00 */
[----:B------:R-:W-:Y:S02]  /*54b0*/  IMAD.MOV.U32 R112, RZ, RZ, R96 ;  /* 0x000000ffff707224 */ /* 0x000fe400078e0060 */
[----:B------:R-:W-:Y:S01]  /*54c0*/  IMAD.MOV.U32 R121, RZ, RZ, R97 ;  /* 0x000000ffff797224 */ /* 0x000fe200078e0061 */
[----:B------:R-:W-:Y:S01]  /*54d0*/  HMMA.16816.F32 R144, R4, R72, R24 ;  /* 0x000000480490723c */ /* 0x000fe20000001818 */
[----:B-1----:R-:W-:-:S06]  /*54e0*/  FFMA.FTZ R3, R164, c[0x0][0x2d0], -R2 ;  /* 0x0000b400a4037a23 */ /* 0x002fcc0000010802 */
[----:B------:R-:W-:Y:S01]  /*54f0*/  IMAD.MOV.U32 R73, RZ, RZ, R248 ;  /* 0x000000ffff497224 */ /* 0x000fe200078e00f8 */
[----:B------:R-:W-:Y:S01]  /*5500*/  HMMA.16816.F32 R36, R4, R74, R20 ;  /* 0x0000004a0424723c */ /* 0x000fe20000001814 */
[----:B------:R-:W-:Y:S01]  /*5510*/  IMAD.MOV.U32 R72, RZ, RZ, R209 ;  /* 0x000000ffff487224 */ /* 0x000fe200078e00d1 */
[----:B------:R-:W-:Y:S01]  /*5520*/  LDSM.16.MT88.4 R20, [R225+0x1100] ;  /* 0x00110000e114783b */ /* 0x000fe20000004200 */
[----:B------:R1:W2:Y:S04]  /*5530*/  MUFU.EX2 R209, R3 ;  /* 0x0000000300d17308 */ /* 0x0002a80000000800 */
[----:B------:R-:W-:Y:S01]  /*5540*/  MOV R75, R103 ;  /* 0x00000067004b7202 */ /* 0x000fe20000000f00 */
[----:B------:R-:W-:Y:S01]  /*5550*/  HMMA.16816.F32 R24, R8, R106, RZ ;  /* 0x0000006a0818723c */ /* 0x000fe200000018ff */
[----:B------:R-:W-:Y:S01]  /*5560*/  IMAD.MOV.U32 R74, RZ, RZ, R102 ;  /* 0x000000ffff4a7224 */ /* 0x000fe200078e0066 */
[----:B------:R-:W-:Y:S01]  /*5570*/  MOV R103, R47 ;  /* 0x0000002f00677202 */ /* 0x000fe20000000f00 */
[----:B------:R-:W-:-:S02]  /*5580*/  IMAD.MOV.U32 R102, RZ, RZ, R46 ;  /* 0x000000ffff667224 */ /* 0x000fc400078e002e */
[----:B------:R-:W-:Y:S02]  /*5590*/  IMAD.MOV.U32 R46, RZ, RZ, R112 ;  /* 0x000000ffff2e7224 */ /* 0x000fe400078e0070 */
[----:B------:R-:W-:Y:S01]  /*55a0*/  IMAD.MOV.U32 R106, RZ, RZ, R94 ;  /* 0x000000ffff6a7224 */ /* 0x000fe200078e005e */
[----:B------:R-:W-:Y:S01]  /*55b0*/  HMMA.16816.F32 R248, R4, R64, R16 ;  /* 0x0000004004f8723c */ /* 0x000fe20000001810 */
[----:B------:R-:W-:Y:S02]  /*55c0*/  IMAD.MOV.U32 R94, RZ, RZ, R120 ;  /* 0x000000ffff5e7224 */ /* 0x000fe400078e0078 */
[----:B------:R-:W-:Y:S01]  /*55d0*/  IMAD.MOV.U32 R107, RZ, RZ, R95 ;  /* 0x000000ffff6b7224 */ /* 0x000fe200078e005f */
[----:B------:R-:W-:Y:S01]  /*55e0*/  MOV R95, R117 ;  /* 0x00000075005f7202 */ /* 0x000fe20000000f00 */
[----:B------:R-:W-:Y:S01]  /*55f0*/  IMAD.MOV.U32 R120, RZ, RZ, R121 ;  /* 0x000000ffff787224 */ /* 0x000fe200078e0079 */
[----:B------:R-:W-:Y:S01]  /*5600*/  MOV R117, R93 ;  /* 0x0000005d00757202 */ /* 0x000fe20000000f00 */
[----:B------:R-:W-:Y:S01]  /*5610*/  IMAD.MOV.U32 R121, RZ, RZ, R116 ;  /* 0x000000ffff797224 */ /* 0x000fe200078e0074 */
[----:B------:R-:W-:Y:S01]  /*5620*/  HMMA.16816.F32 R16, R8, R118, RZ ;  /* 0x000000760810723c */ /* 0x000fe200000018ff */
[----:B------:R-:W-:Y:S01]  /*5630*/  IMAD.MOV.U32 R47, RZ, RZ, R113 ;  /* 0x000000ffff2f7224 */ /* 0x000fe200078e0071 */
[----:B------:R-:W-:Y:S01]  /*5640*/  MOV R113, R235 ;  /* 0x000000eb00717202 */ /* 0x000fe20000000f00 */
[----:B------:R-:W-:-:S02]  /*5650*/  IMAD.MOV.U32 R112, RZ, RZ, R182 ;  /* 0x000000ffff707224 */ /* 0x000fc400078e00b6 */
[----:B------:R-:W-:Y:S01]  /*5660*/  IMAD.MOV.U32 R116, RZ, RZ, R92 ;  /* 0x000000ffff747224 */ /* 0x000fe200078e005c */
[----:B------:R3:W5:Y:S01]  /*5670*/  LDL.LU R182, [R1+0xc0] ;  /* 0x0000c00001b67983 */ /* 0x0007620000300800 */
[----:B------:R-:W-:Y:S01]  /*5680*/  IMAD.MOV.U32 R92, RZ, RZ, R183 ;  /* 0x000000ffff5c7224 */ /* 0x000fe200078e00b7 */
[----:B------:R-:W-:Y:S01]  /*5690*/  HMMA.16816.F32 R8, R8, R122, RZ ;  /* 0x0000007a0808723c */ /* 0x000fe200000018ff */
[----:B------:R-:W-:Y:S01]  /*56a0*/  IMAD.MOV.U32 R119, RZ, RZ, R103 ;  /* 0x000000ffff777224 */ /* 0x000fe200078e0067 */
[----:B------:R3:W5:Y:S01]  /*56b0*/  LDL.LU R183, [R1+0xbc] ;  /* 0x0000bc0001b77983 */ /* 0x0007620000300800 */
[----:B------:R-:W-:Y:S02]  /*56c0*/  IMAD.MOV.U32 R93, RZ, RZ, R234 ;  /* 0x000000ffff5d7224 */ /* 0x000fe400078e00ea */
[----:B------:R-:W-:Y:S01]  /*56d0*/  IMAD.MOV.U32 R114, RZ, RZ, R102 ;  /* 0x000000ffff727224 */ /* 0x000fe200078e0066 */
[----:B------:R-:W4:Y:S01]  /*56e0*/  LDL.LU R234, [R1+0xb8] ;  /* 0x0000b80001ea7983 */ /* 0x000f220000300800 */
[----:B------:R-:W-:Y:S01]  /*56f0*/  IMAD.MOV.U32 R103, RZ, RZ, R46 ;  /* 0x000000ffff677224 */ /* 0x000fe200078e002e */
[----:B------:R-:W-:Y:S01]  /*5700*/  MOV R102, R95 ;  /* 0x0000005f00667202 */ /* 0x000fe20000000f00 */
[----:B------:R-:W-:Y:S01]  /*5710*/  IMAD.MOV.U32 R46, RZ, RZ, R47 ;  /* 0x000000ffff2e7224 */ /* 0x000fe200078e002f */
[----:B------:R-:W3:Y:S01]  /*5720*/  LDL.LU R235, [R1+0xb4] ;  /* 0x0000b40001eb7983 */ /* 0x000ee20000300800 */
[----:B------:R-:W-:Y:S01]  /*5730*/  IMAD.MOV.U32 R47, RZ, RZ, R116 ;  /* 0x000000ffff2f7224 */ /* 0x000fe200078e0074 */
[----:B------:R-:W-:Y:S01]  /*5740*/  HMMA.16816.F32 R52, R4, R54, R32 ;  /* 0x000000360434723c */ /* 0x000fe20000001820 */
[----:B------:R-:W-:-:S02]  /*5750*/  IMAD.MOV.U32 R95, RZ, RZ, R112 ;  /* 0x000000ffff5f7224 */ /* 0x000fc400078e0070 */
[----:B------:R-:W-:Y:S01]  /*5760*/  IMAD.MOV.U32 R116, RZ, RZ, R113 ;  /* 0x000000ffff747224 */ /* 0x000fe200078e0071 */
[----:B------:R-:W3:Y:S01]  /*5770*/  LDL.LU R112, [R1+0x24] ;  /* 0x0000240001707983 */ /* 0x000ee20000300800 */
[----:B-1----:R-:W-:Y:S02]  /*5780*/  FFMA.FTZ R3, R163, c[0x0][0x2d0], -R2 ;  /* 0x0000b400a3037a23 */ /* 0x002fe40000010802 */
[----:B------:R-:W-:Y:S01]  /*5790*/  IMAD.MOV.U32 R115, RZ, RZ, R94 ;  /* 0x000000ffff737224 */ /* 0x000fe200078e005e */
[----:B------:R-:W3:Y:S01]  /*57a0*/  LDL.LU R113, [R1+0x20] ;  /* 0x0000200001717983 */ /* 0x000ee20000300800 */
[----:B------:R-:W-:Y:S01]  /*57b0*/  MOV R94, R117 ;  /* 0x00000075005e7202 */ /* 0x000fe20000000f00 */
[----:B------:R-:W-:Y:S01]  /*57c0*/  IMAD.MOV.U32 R117, RZ, RZ, R15 ;  /* 0x000000ffff757224 */ /* 0x000fe200078e000f */
[----:B------:R1:W-:Y:S01]  /*57d0*/  MUFU.EX2 R210, R3 ;  /* 0x0000000300d27308 */ /* 0x0003e20000000800 */
[----:B------:R-:W3:Y:S01]  /*57e0*/  LDL.LU R15, [R1+0x28] ;  /* 0x00002800010f7983 */ /* 0x000ee20000300800 */
[----:B------:R-:W-:Y:S01]  /*57f0*/  HMMA.16816.F32 R32, R4, R66, R8 ;  /* 0x000000420420723c */ /* 0x000fe20000001808 */
[----:B------:R-:W-:-:S06]  /*5800*/  IMAD.MOV.U32 R163, RZ, RZ, R180 ;  /* 0x000000ffffa37224 */ /* 0x000fcc00078e00b4 */
[----:B--2---:R-:W-:Y:S01]  /*5810*/  F2FP.PACK_AB R8, R209, R208 ;  /* 0x000000d0d108723e */ /* 0x004fe200000000ff */
[----:B------:R-:W-:Y:S01]  /*5820*/  HMMA.16816.F32 R56, R4, R58, R16 ;  /* 0x0000003a0438723c */ /* 0x000fe20000001810 */
[----:B------:R-:W2:Y:S01]  /*5830*/  LDSM.16.MT88.4 R16, [R226+0x1100] ;  /* 0x00110000e210783b */ /* 0x000ea20000004200 */
[----:B-1----:R-:W-:Y:S02]  /*5840*/  FFMA.FTZ R3, R162, c[0x0][0x2d0], -R2 ;  /* 0x0000b400a2037a23 */ /* 0x002fe40000010802 */
[----:B------:R-:W-:-:S04]  /*5850*/  IMAD.MOV.U32 R162, RZ, RZ, R181 ;  /* 0x000000ffffa27224 */ /* 0x000fc800078e00b5 */
[C---:B------:R-:W-:Y:S01]  /*5860*/  HMMA.16816.F32 R48, R4.reuse, R50, R28 ;  /* 0x000000320430723c */ /* 0x040fe2000000181c */
[----:B------:R1:W1:Y:S01]  /*5870*/  MUFU.EX2 R211, R3 ;  /* 0x0000000300d37308 */ /* 0x0002620000000800 */
[----:B------:R-:W2:Y:S06]  /*5880*/  LDSM.16.MT88.4 R28, [R228+0x1100] ;  /* 0x00110000e41c783b */ /* 0x000eac0000004200 */
[----:B------:R-:W-:Y:S01]  /*5890*/  HMMA.16816.F32 R76, R4, R78, R24 ;  /* 0x0000004e044c723c */ /* 0x000fe20000001818 */
[----:B------:R-:W-:Y:S01]  /*58a0*/  LDSM.16.MT88.4 R24, [R225+0x3100] ;  /* 0x00310000e118783b */ /* 0x000fe20000004200 */
[----:B-1----:R-:W-:Y:S01]  /*58b0*/  FFMA.FTZ R3, R160, c[0x0][0x2d0], -R0 ;  /* 0x0000b400a0037a23 */ /* 0x002fe20000010800 */
[----:B------:R-:W-:Y:S01]  /*58c0*/  F2FP.PACK_AB R10, R211, R210 ;  /* 0x000000d2d30a723e */ /* 0x000fe200000000ff */
[----:B------:R-:W-:-:S02]  /*58d0*/  IMAD.MOV.U32 R160, RZ, RZ, R187 ;  /* 0x000000ffffa07224 */ /* 0x000fc400078e00bb */
[----:B------:R1:W-:Y:S02]  /*58e0*/  MUFU.EX2 R187, R3 ;  /* 0x0000000300bb7308 */ /* 0x0003e40000000800 */
[----:B-1----:R-:W-:-:S06]  /*58f0*/  FFMA.FTZ R3, R71, c[0x0][0x2d0], -R0 ;  /* 0x0000b40047037a23 */ /* 0x002fcc0000010800 */
[----:B------:R1:W1:Y:S02]  /*5900*/  MUFU.EX2 R204, R3 ;  /* 0x0000000300cc7308 */ /* 0x0002640000000800 */
[----:B-1----:R-:W-:Y:S01]  /*5910*/  FFMA.FTZ R3, R70, c[0x0][0x2d0], -R0 ;  /* 0x0000b40046037a23 */ /* 0x002fe20000010800 */
[----:B------:R-:W-:-:S05]  /*5920*/  F2FP.PACK_AB R9, R204, R187 ;  /* 0x000000bbcc09723e */ /* 0x000fca00000000ff */
[----:B------:R1:W-:Y:S02]  /*5930*/  MUFU.EX2 R206, R3 ;  /* 0x0000000300ce7308 */ /* 0x0003e40000000800 */
[----:B-1----:R-:W-:-:S06]  /*5940*/  FFMA.FTZ R3, R69, c[0x0][0x2d0], -R0 ;  /* 0x0000b40045037a23 */ /* 0x002fcc0000010800 */
[----:B------:R1:W1:Y:S02]  /*5950*/  MUFU.EX2 R207, R3 ;  /* 0x0000000300cf7308 */ /* 0x0002640000000800 */
[----:B-1----:R-:W-:Y:S01]  /*5960*/  FFMA.FTZ R3, R175, c[0x0][0x2d0], -R13 ;  /* 0x0000b400af037a23 */ /* 0x002fe2000001080d */
[----:B------:R-:W-:-:S05]  /*5970*/  F2FP.PACK_AB R11, R207, R206 ;  /* 0x000000cecf0b723e */ /* 0x000fca00000000ff */
[----:B------:R1:W-:Y:S02]  /*5980*/  MUFU.EX2 R66, R3 ;  /* 0x0000000300427308 */ /* 0x0003e40000000800 */
[C---:B--2---:R-:W-:Y:S08]  /*5990*/  HMMA.16816.F32 R132, R8.reuse, R16, R132 ;  /* 0x000000100884723c */ /* 0x044ff00000001884 */
[----:B------:R-:W-:Y:S01]  /*59a0*/  HMMA.16816.F32 R60, R8, R18, R60 ;  /* 0x00000012083c723c */ /* 0x000fe2000000183c */
[----:B-1----:R-:W-:-:S04]  /*59b0*/  FFMA.FTZ R3, R174, c[0x0][0x2d0], -R13 ;  /* 0x0000b400ae037a23 */ /* 0x002fc8000001080d */
[----:B------:R1:W2:Y:S03]  /*59c0*/  MUFU.EX2 R180, R3 ;  /* 0x0000000300b47308 */ /* 0x0002a60000000800 */
[C---:B------:R-:W-:Y:S08]  /*59d0*/  HMMA.16816.F32 R188, R8.reuse, R20, R188 ;  /* 0x0000001408bc723c */ /* 0x040ff000000018bc */
[----:B------:R-:W-:Y:S01]  /*59e0*/  HMMA.16816.F32 R40, R8, R22, R40 ;  /* 0x000000160828723c */ /* 0x000fe20000001828 */
[----:B-1----:R-:W-:Y:S01]  /*59f0*/  FFMA.FTZ R3, R173, c[0x0][0x2d0], -R13 ;  /* 0x0000b400ad037a23 */ /* 0x002fe2000001080d */
[----:B--2---:R-:W-:-:S06]  /*5a00*/  F2FP.PACK_AB R4, R180, R66 ;  /* 0x00000042b404723e */ /* 0x004fcc00000000ff */
[C---:B------:R-:W-:Y:S01]  /*5a10*/  HMMA.16816.F32 R148, R8.reuse, R28, R148 ;  /* 0x0000001c0894723c */ /* 0x040fe20000001894 */
[----:B------:R1:W-:Y:S07]  /*5a20*/  MUFU.EX2 R186, R3 ;  /* 0x0000000300ba7308 */ /* 0x0003ee0000000800 */
[----:B------:R-:W-:Y:S01]  /*5a30*/  HMMA.16816.F32 R52, R8, R30, R52 ;  /* 0x0000001e0834723c */ /* 0x000fe20000001834 */
[----:B-1----:R-:W-:-:S04]  /*5a40*/  FFMA.FTZ R3, R176, c[0x0][0x2d0], -R13 ;  /* 0x0000b400b0037a23 */ /* 0x002fc8000001080d */
[----:B------:R1:W2:Y:S02]  /*5a50*/  MUFU.EX2 R205, R3 ;  /* 0x0000000300cd7308 */ /* 0x0002a40000000800 */
[----:B-1----:R-:W-:Y:S01]  /*5a60*/  FFMA.FTZ R3, R172, c[0x0][0x2d0], -R12 ;  /* 0x0000b400ac037a23 */ /* 0x002fe2000001080c */
[----:B--2---:R-:W-:-:S05]  /*5a70*/  F2FP.PACK_AB R6, R205, R186 ;  /* 0x000000bacd06723e */ /* 0x004fca00000000ff */
[----:B------:R1:W-:Y:S02]  /*5a80*/  MUFU.EX2 R64, R3 ;  /* 0x0000000300407308 */ /* 0x0003e40000000800 */
[----:B-1----:R-:W-:-:S06]  /*5a90*/  FFMA.FTZ R3, R167, c[0x0][0x2d0], -R12 ;  /* 0x0000b400a7037a23 */ /* 0x002fcc000001080c */
[----:B------:R1:W2:Y:S02]  /*5aa0*/  MUFU.EX2 R65, R3 ;  /* 0x0000000300417308 */ /* 0x0002a40000000800 */
[----:B-1----:R-:W-:Y:S01]  /*5ab0*/  FFMA.FTZ R3, R166, c[0x0][0x2d0], -R12 ;  /* 0x0000b400a6037a23 */ /* 0x002fe2000001080c */
[----:B--2---:R-:W-:-:S05]  /*5ac0*/  F2FP.PACK_AB R5, R65, R64 ;  /* 0x000000404105723e */ /* 0x004fca00000000ff */
[----:B------:R1:W-:Y:S02]  /*5ad0*/  MUFU.EX2 R67, R3 ;  /* 0x0000000300437308 */ /* 0x0003e40000000800 */
[----:B-1----:R-:W-:-:S06]  /*5ae0*/  FFMA.FTZ R3, R165, c[0x0][0x2d0], -R12 ;  /* 0x0000b400a5037a23 */ /* 0x002fcc000001080c */
[----:B------:R-:W1:Y:S02]  /*5af0*/  MUFU.EX2 R181, R3 ;  /* 0x0000000300b57308 */ /* 0x000e640000000800 */
[----:B-1----:R-:W-:-:S07]  /*5b00*/  F2FP.PACK_AB R7, R181, R67 ;  /* 0x00000043b507723e */ /* 0x002fce00000000ff */
[C---:B------:R-:W-:Y:S08]  /*5b10*/  HMMA.16816.F32 R136, R4.reuse, R16, R168 ;  /* 0x000000100488723c */ /* 0x040ff000000018a8 */
[C---:B------:R-:W-:Y:S01]  /*5b20*/  HMMA.16816.F32 R140, R4.reuse, R18, R140 ;  /* 0x00000012048c723c */ /* 0x040fe2000000188c */
[----:B------:R-:W1:Y:S07]  /*5b30*/  LDSM.16.MT88.4 R16, [R227+0x1100] ;  /* 0x00110000e310783b */ /* 0x000e6e0000004200 */
[C---:B------:R-:W-:Y:S08]  /*5b40*/  HMMA.16816.F32 R192, R4.reuse, R20, R192 ;  /* 0x0000001404c0723c */ /* 0x040ff000000018c0 */
[C---:B------:R-:W-:Y:S08]  /*5b50*/  HMMA.16816.F32 R196, R4.reuse, R22, R196 ;  /* 0x0000001604c4723c */ /* 0x040ff000000018c4 */
[C---:B------:R-:W-:Y:S08]  /*5b60*/  HMMA.16816.F32 R152, R4.reuse, R28, R152 ;  /* 0x0000001c0498723c */ /* 0x040ff00000001898 */
[----:B------:R-:W-:Y:S01]  /*5b70*/  HMMA.16816.F32 R156, R4, R30, R156 ;  /* 0x0000001e049c723c */ /* 0x000fe2000000189c */
[----:B------:R-:W2:Y:S07]  /*5b80*/  LDSM.16.MT88.4 R28, [R227+0x3100] ;  /* 0x00310000e31c783b */ /* 0x000eae0000004200 */
[-C--:B-1----:R-:W-:Y:S08]  /*5b90*/  HMMA.16816.F32 R164, R8, R16.reuse, R124 ;  /* 0x0000001008a4723c */ /* 0x082ff0000000187c */
[C---:B------:R-:W-:Y:S08]  /*5ba0*/  HMMA.16816.F32 R168, R4.reuse, R16, R160 ;  /* 0x0000001004a8723c */ /* 0x040ff000000018a0 */
[-C--:B------:R-:W-:Y:S08]  /*5bb0*/  HMMA.16816.F32 R172, R4, R18.reuse, R216 ;  /* 0x0000001204ac723c */ /* 0x080ff000000018d8 */
[C---:B------:R-:W-:Y:S08]  /*5bc0*/  HMMA.16816.F32 R20, R8.reuse, R18, R48 ;  /* 0x000000120814723c */ /* 0x040ff00000001830 */
[----:B------:R-:W-:Y:S11]  /*5bd0*/  HMMA.16816.F32 R16, R8, R24, R80 ;  /* 0x000000180810723c */ /* 0x000ff60000001850 */
[----:B------:R-:W-:Y:S05]  /*5be0*/  @!UPT UIADD3 URZ, URZ, URZ, URZ ;  /* 0x0000003f3f3ff290 */ /* 0x000fea000fffe03f */
[----:B------:R-:W-:Y:S01]  /*5bf0*/  IMAD.MOV.U32 R99, RZ, RZ, R20 ;  /* 0x000000ffff637224 */ /* 0x000fe200078e0014 */
[----:B------:R-:W-:Y:S01]  /*5c00*/  MOV R98, R21 ;  /* 0x0000001500627202 */ /* 0x000fe20000000f00 */
[----:B------:R-:W-:Y:S02]  /*5c10*/  IMAD.MOV.U32 R97, RZ, RZ, R22 ;  /* 0x000000ffff617224 */ /* 0x000fe400078e0016 */
[----:B------:R-:W-:Y:S02]  /*5c20*/  IMAD.MOV.U32 R96, RZ, RZ, R23 ;  /* 0x000000ffff607224 */ /* 0x000fe400078e0017 */
[----:B------:R-:W1:Y:S02]  /*5c30*/  LDSM.16.MT88.4 R20, [R226+0x3100] ;  /* 0x00310000e214783b */ /* 0x000e640000004200 */
[----:B------:R-:W-:Y:S01]  /*5c40*/  IMAD.MOV.U32 R83, RZ, RZ, R16 ;  /* 0x000000ffff537224 */ /* 0x000fe200078e0010 */
[----:B------:R-:W-:Y:S01]  /*5c50*/  MOV R82, R17 ;  /* 0x0000001100527202 */ /* 0x000fe20000000f00 */
[----:B------:R-:W-:-:S02]  /*5c60*/  IMAD.MOV.U32 R81, RZ, RZ, R18 ;  /* 0x000000ffff517224 */ /* 0x000fc400078e0012 */
[----:B------:R-:W-:Y:S02]  /*5c70*/  IMAD.MOV.U32 R80, RZ, RZ, R19 ;  /* 0x000000ffff507224 */ /* 0x000fe400078e0013 */
[----:B------:R-:W3:Y:S01]  /*5c80*/  LDSM.16.MT88.4 R16, [R228+0x3100] ;  /* 0x00310000e410783b */ /* 0x000ee20000004200 */
        /* <DEDUP_REMOVED lines=8> */
[----:B------:R-:W-:-:S02]  /*5d10*/  IMAD.MOV.U32 R122, RZ, RZ, R102 ;  /* 0x000000ffff7a7224 */ /* 0x000fc400078e0066 */
[----:B------:R-:W-:Y:S02]  /*5d20*/  IMAD.MOV.U32 R123, RZ, RZ, R103 ;  /* 0x000000ffff7b7224 */ /* 0x000fe400078e0067 */
[----:B------:R-:W-:Y:S02]  /*5d30*/  IMAD.MOV.U32 R94, RZ, RZ, R116 ;  /* 0x000000ffff5e7224 */ /* 0x000fe400078e0074 */
[----:B------:R-:W-:Y:S02]  /*5d40*/  IMAD.MOV.U32 R95, RZ, RZ, R117 ;  /* 0x000000ffff5f7224 */ /* 0x000fe400078e0075 */
[----:B------:R-:W-:Y:S01]  /*5d50*/  IMAD.MOV.U32 R71, RZ, RZ, R224 ;  /* 0x000000ffff477224 */ /* 0x000fe200078e00e0 */
[----:B------:R-:W-:Y:S01]  /*5d60*/  MOV R3, R115 ;  /* 0x0000007300037202 */ /* 0x000fe20000000f00 */
[----:B------:R-:W-:Y:S01]  /*5d70*/  IMAD.MOV.U32 R69, RZ, RZ, R230 ;  /* 0x000000ffff457224 */ /* 0x000fe200078e00e6 */
[----:B------:R-:W-:Y:S01]  /*5d80*/  HMMA.16816.F32 R72, R4, R24, R72 ;  /* 0x000000180448723c */ /* 0x000fe20000001848 */
[----:B------:R-:W-:-:S07]  /*5d90*/  IMAD.MOV.U32 R219, RZ, RZ, R161 ;  /* 0x000000ffffdb7224 */ /* 0x000fce00078e00a1 */
[C---:B--2---:R-:W-:Y:S08]  /*5da0*/  HMMA.16816.F32 R120, R4.reuse, R28, R120 ;  /* 0x0000001c0478723c */ /* 0x044ff00000001878 */
[C---:B-1----:R-:W-:Y:S08]  /*5db0*/  HMMA.16816.F32 R88, R4.reuse, R20, R88 ;  /* 0x000000140458723c */ /* 0x042ff00000001858 */
[C---:B---3--:R-:W-:Y:S07]  /*5dc0*/  HMMA.16816.F32 R48, R4.reuse, R18, R124 ;  /* 0x000000120430723c */ /* 0x048fee000000187c */
[----:B------:R-:W-:Y:S01]  /*5dd0*/  IMAD.MOV.U32 R127, RZ, RZ, R69 ;  /* 0x000000ffff7f7224 */ /* 0x000fe200078e0045 */
[----:B------:R-:W-:Y:S01]  /*5de0*/  MOV R125, R71 ;  /* 0x00000047007d7202 */ /* 0x000fe20000000f00 */
[----:B------:R-:W-:Y:S01]  /*5df0*/  IMAD.MOV.U32 R126, RZ, RZ, R70 ;  /* 0x000000ffff7e7224 */ /* 0x000fe200078e0046 */
[----:B------:R-:W-:Y:S01]  /*5e00*/  HMMA.16816.F32 R104, R4, R16, R104 ;  /* 0x000000100468723c */ /* 0x000fe20000001868 */
[----:B------:R-:W-:-:S07]  /*5e10*/  IMAD.MOV.U32 R124, RZ, RZ, R68 ;  /* 0x000000ffff7c7224 */ /* 0x000fce00078e0044 */
[C---:B------:R-:W-:Y:S08]  /*5e20*/  HMMA.16816.F32 R44, R4.reuse, R26, R44 ;  /* 0x0000001a042c723c */ /* 0x040ff0000000182c */
[C---:B------:R-:W-:Y:S08]  /*5e30*/  HMMA.16816.F32 R92, R4.reuse, R22, R92 ;  /* 0x00000016045c723c */ /* 0x040ff0000000185c */
[----:B------:R-:W-:Y:S07]  /*5e40*/  HMMA.16816.F32 R68, R4, R30, R220 ;  /* 0x0000001e0444723c */ /* 0x000fee00000018dc */
[----:B------:R-:W-:-:S02]  /*5e50*/  IMAD.MOV.U32 R6, RZ, RZ, R3 ;  /* 0x000000ffff067224 */ /* 0x000fc400078e0003 */
[----:B------:R-:W-:Y:S02]  /*5e60*/  FFMA.FTZ R3, R215, c[0x0][0x2d0], -R2 ;  /* 0x0000b400d7037a23 */ /* 0x000fe40000010802 */
[----:B------:R-:W-:Y:S02]  /*5e70*/  IMAD.MOV.U32 R7, RZ, RZ, R219 ;  /* 0x000000ffff077224 */ /* 0x000fe400078e00db */
[----:B------:R-:W-:Y:S01]  /*5e80*/  HMMA.16816.F32 R216, R8, R20, R144 ;  /* 0x0000001408d8723c */ /* 0x000fe20000001890 */
[----:B------:R1:W-:Y:S01]  /*5e90*/  MUFU.EX2 R21, R3 ;  /* 0x0000000300157308 */ /* 0x0003e20000000800 */
[----:B------:R-:W-:Y:S01]  /*5ea0*/  IMAD.MOV.U32 R102, RZ, RZ, R112 ;  /* 0x000000ffff667224 */ /* 0x000fe200078e0070 */
[----:B------:R-:W-:Y:S01]  /*5eb0*/  MOV R103, R113 ;  /* 0x0000007100677202 */ /* 0x000fe20000000f00 */
[----:B------:R-:W-:-:S04]  /*5ec0*/  IMAD.MOV.U32 R112, RZ, RZ, R242 ;  /* 0x000000ffff707224 */ /* 0x000fc800078e00f2 */
[----:B------:R-:W-:Y:S01]  /*5ed0*/  HMMA.16816.F32 R36, R8, R22, R36 ;  /* 0x000000160824723c */ /* 0x000fe20000001824 */
[----:B------:R-:W-:Y:S02]  /*5ee0*/  IMAD.MOV.U32 R113, RZ, RZ, R241 ;  /* 0x000000ffff717224 */ /* 0x000fe400078e00f1 */
[----:B------:R-:W-:Y:S02]  /*5ef0*/  IMAD.MOV.U32 R116, RZ, RZ, R86 ;  /* 0x000000ffff747224 */ /* 0x000fe400078e0056 */
[----:B------:R-:W-:-:S03]  /*5f00*/  IMAD.MOV.U32 R117, RZ, RZ, R87 ;  /* 0x000000ffff757224 */ /* 0x000fc600078e0057 */
[----:B------:R-:W-:Y:S01]  /*5f10*/  HMMA.16816.F32 R56, R8, R18, R56 ;  /* 0x000000120838723c */ /* 0x000fe20000001838 */
[----:B-1----:R-:W-:Y:S01]  /*5f20*/  FFMA.FTZ R3, R214, c[0x0][0x2d0], -R2 ;  /* 0x0000b400d6037a23 */ /* 0x002fe20000010802 */
[----:B------:R-:W-:Y:S01]  /*5f30*/  MOV R5, R118 ;  /* 0x0000007600057202 */ /* 0x000fe20000000f00 */
[----:B------:R-:W-:-:S05]  /*5f40*/  IMAD.MOV.U32 R4, RZ, RZ, R119 ;  /* 0x000000ffff047224 */ /* 0x000fca00078e0077 */
[C---:B------:R-:W-:Y:S01]  /*5f50*/  HMMA.16816.F32 R32, R8.reuse, R30, R32 ;  /* 0x0000001e0820723c */ /* 0x040fe20000001820 */
[----:B------:R1:W2:Y:S01]  /*5f60*/  MUFU.EX2 R23, R3 ;  /* 0x0000000300177308 */ /* 0x0002a20000000800 */
[----:B------:R-:W-:Y:S02]  /*5f70*/  IMAD.MOV.U32 R25, RZ, RZ, R112 ;  /* 0x000000ffff197224 */ /* 0x000fe400078e0070 */
[----:B------:R-:W-:Y:S02]  /*5f80*/  IMAD.MOV.U32 R160, RZ, RZ, R232 ;  /* 0x000000ffffa07224 */ /* 0x000fe400078e00e8 */
[----:B------:R-:W-:Y:S01]  /*5f90*/  IMAD.MOV.U32 R176, RZ, RZ, R231 ;  /* 0x000000ffffb07224 */ /* 0x000fe200078e00e7 */
[----:B------:R-:W-:Y:S01]  /*5fa0*/  MOV R162, R233 ;  /* 0x000000e900a27202 */ /* 0x000fe20000000f00 */
[----:B------:R-:W-:Y:S01]  /*5fb0*/  HMMA.16816.F32 R220, R8, R26, R76 ;  /* 0x0000001a08dc723c */ /* 0x000fe2000000184c */
[----:B------:R-:W-:Y:S01]  /*5fc0*/  IMAD.MOV.U32 R112, RZ, RZ, R113 ;  /* 0x000000ffff707224 */ /* 0x000fe200078e0071 */
[----:B------:R-:W-:Y:S01]  /*5fd0*/  LDSM.16.MT88.4 R144, [R226+0x1900] ;  /* 0x00190000e290783b */ /* 0x000fe20000004200 */
[----:B-1----:R-:W-:-:S02]  /*5fe0*/  FFMA.FTZ R3, R203, c[0x0][0x2d0], -R2 ;  /* 0x0000b400cb037a23 */ /* 0x002fc40000010802 */
[----:B------:R-:W-:Y:S01]  /*5ff0*/  FFMA.FTZ R2, R202, c[0x0][0x2d0], -R2 ;  /* 0x0000b400ca027a23 */ /* 0x000fe20000010802 */
[----:B------:R-:W-:-:S03]  /*6000*/  MOV R113, R100 ;  /* 0x0000006400717202 */ /* 0x000fc60000000f00 */
[----:B------:R1:W-:Y:S01]  /*6010*/  MUFU.EX2 R22, R2 ;  /* 0x0000000200167308 */ /* 0x0003e20000000800 */
[----:B------:R-:W-:Y:S02]  /*6020*/  IMAD.MOV.U32 R79, RZ, RZ, R102 ;  /* 0x000000ffff4f7224 */ /* 0x000fe400078e0066 */
[----:B------:R-:W-:Y:S02]  /*6030*/  IMAD.MOV.U32 R27, RZ, RZ, R103 ;  /* 0x000000ffff1b7224 */ /* 0x000fe400078e0067 */
[----:B------:R-:W-:Y:S02]  /*6040*/  IMAD.MOV.U32 R78, RZ, RZ, R101 ;  /* 0x000000ffff4e7224 */ /* 0x000fe400078e0065 */
[----:B------:R-:W-:Y:S01]  /*6050*/  HMMA.16816.F32 R100, R8, R16, R128 ;  /* 0x000000100864723c */ /* 0x000fe20000001880 */
[----:B-1----:R-:W-:-:S04]  /*6060*/  FFMA.FTZ R2, R201, c[0x0][0x2d0], -R0 ;  /* 0x0000b400c9027a23 */ /* 0x002fc80000010800 */
[----:B------:R1:W-:Y:S01]  /*6070*/  MUFU.EX2 R17, R2 ;  /* 0x0000000200117308 */ /* 0x0003e20000000800 */
[----:B------:R-:W-:Y:S01]  /*6080*/  MOV R76, R116 ;  /* 0x00000074004c7202 */ /* 0x000fe20000000f00 */
[----:B------:R-:W-:Y:S02]  /*6090*/  IMAD.MOV.U32 R77, RZ, RZ, R117 ;  /* 0x000000ffff4d7224 */ /* 0x000fe400078e0075 */
[--C-:B-1----:R-:W-:Y:S02]  /*60a0*/  FFMA.FTZ R2, R200, c[0x0][0x2d0], -R0.reuse ;  /* 0x0000b400c8027a23 */ /* 0x102fe40000010800 */
[----:B------:R-:W1:Y:S02]  /*60b0*/  LDSM.16.MT88.4 R200, [R225+0x1900] ;  /* 0x00190000e1c8783b */ /* 0x000e640000004200 */
[----:B------:R3:W1:Y:S02]  /*60c0*/  MUFU.EX2 R18, R2 ;  /* 0x0000000200127308 */ /* 0x0006640000000800 */
[----:B---3--:R-:W-:-:S02]  /*60d0*/  FFMA.FTZ R2, R179, c[0x0][0x2d0], -R0 ;  /* 0x0000b400b3027a23 */ /* 0x008fc40000010800 */
[----:B------:R-:W-:-:S04]  /*60e0*/  FFMA.FTZ R0, R178, c[0x0][0x2d0], -R0 ;  /* 0x0000b400b2007a23 */ /* 0x000fc80000010800 */
[----:B------:R3:W-:Y:S02]  /*60f0*/  MUFU.EX2 R19, R0 ;  /* 0x0000000000137308 */ /* 0x0007e40000000800 */
[----:B---3--:R-:W-:Y:S02]  /*6100*/  FFMA.FTZ R0, R76, c[0x0][0x2d0], -R13 ;  /* 0x0000b4004c007a23 */ /* 0x008fe4000001080d */
[----:B------:R-:W-:Y:S02]  /*6110*/  IMAD.MOV.U32 R76, RZ, RZ, R77 ;  /* 0x000000ffff4c7224 */ /* 0x000fe400078e004d */
[----:B------:R-:W-:Y:S01]  /*6120*/  IMAD.MOV.U32 R77, RZ, RZ, R112 ;  /* 0x000000ffff4d7224 */ /* 0x000fe200078e0070 */
[----:B------:R-:W-:Y:S01]  /*6130*/  MOV R112, R113 ;  /* 0x0000007100707202 */ /* 0x000fe20000000f00 */
[----:B------:R-:W-:Y:S02]  /*6140*/  IMAD.MOV.U32 R113, RZ, RZ, R14 ;  /* 0x000000ffff717224 */ /* 0x000fe400078e000e */
[----:B------:R3:W-:Y:S02]  /*6150*/  MUFU.EX2 R14, R0 ;  /* 0x00000000000e7308 */ /* 0x0007e40000000800 */
[----:B---3--:R-:W-:-:S02]  /*6160*/  FFMA.FTZ R0, R78, c[0x0][0x2d0], -R13 ;  /* 0x0000b4004e007a23 */ /* 0x008fc4000001080d */
[----:B------:R-:W-:-:S04]  /*6170*/  IMAD.MOV.U32 R78, RZ, RZ, R15 ;  /* 0x000000ffff4e7224 */ /* 0x000fc800078e000f */
[----:B------:R3:W-:Y:S01]  /*6180*/  MUFU.EX2 R15, R0 ;  /* 0x00000000000f7308 */ /* 0x0007e20000000800 */
[----:B------:R-:W-:Y:S01]  /*6190*/  HMMA.16816.F32 R116, R8, R28, R248 ;  /* 0x0000001c0874723c */ /* 0x000fe200000018f8 */
[----:B---3--:R-:W-:-:S06]  /*61a0*/  FFMA.FTZ R0, R27, c[0x0][0x2d0], -R13 ;  /* 0x0000b4001b007a23 */ /* 0x008fcc000001080d */
[----:B------:R3:W-:Y:S01]  /*61b0*/  MUFU.EX2 R16, R0 ;  /* 0x0000000000107308 */ /* 0x0007e20000000800 */
[----:B------:R-:W-:Y:S02]  /*61c0*/  IMAD.MOV.U32 R163, RZ, RZ, R235 ;  /* 0x000000ffffa37224 */ /* 0x000fe400078e00eb */
[----:B---3--:R-:W-:-:S05]  /*61d0*/  FFMA.FTZ R0, R76, c[0x0][0x2d0], -R13 ;  /* 0x0000b4004c007a23 */ /* 0x008fca000001080d */
[----:B------:R3:W-:Y:S01]  /*61e0*/  MUFU.EX2 R13, R0 ;  /* 0x00000000000d7308 */ /* 0x0007e20000000800 */
[----:B----4-:R-:W-:Y:S02]  /*61f0*/  IMAD.MOV.U32 R161, RZ, RZ, R234 ;  /* 0x000000ffffa17224 */ /* 0x010fe400078e00ea */
[----:B---3--:R-:W-:Y:S01]  /*6200*/  FFMA.FTZ R0, R78, c[0x0][0x2d0], -R12 ;  /* 0x0000b4004e007a23 */ /* 0x008fe2000001080c */
[----:B------:R-:W-:-:S04]  /*6210*/  MOV R78, R5 ;  /* 0x00000005004e7202 */ /* 0x000fc80000000f00 */
[----:B------:R3:W-:Y:S01]  /*6220*/  MUFU.EX2 R9, R0 ;  /* 0x0000000000097308 */ /* 0x0007e20000000800 */
[----:B------:R-:W-:Y:S01]  /*6230*/  IMAD.MOV.U32 R5, RZ, RZ, R7 ;  /* 0x000000ffff057224 */ /* 0x000fe200078e0007 */
[----:B------:R-:W-:-:S03]  /*6240*/  MOV R7, R125 ;  /* 0x0000007d00077202 */ /* 0x000fc60000000f00 */
[----:B------:R-:W-:Y:S02]  /*6250*/  IMAD.MOV.U32 R251, RZ, RZ, R5 ;  /* 0x000000fffffb7224 */ /* 0x000fe400078e0005 */
[----:B------:R-:W-:Y:S01]  /*6260*/  IMAD.MOV.U32 R249, RZ, RZ, R7 ;  /* 0x000000fffff97224 */ /* 0x000fe200078e0007 */
[----:B------:R4:W-:Y:S01]  /*6270*/  MUFU.EX2 R20, R2 ;  /* 0x0000000200147308 */ /* 0x0009e20000000800 */
[----:B---3--:R-:W-:Y:S02]  /*6280*/  FFMA.FTZ R0, R79, c[0x0][0x2d0], -R12 ;  /* 0x0000b4004f007a23 */ /* 0x008fe4000001080c */
[----:B------:R-:W-:Y:S02]  /*6290*/  IMAD.MOV.U32 R79, RZ, RZ, R4 ;  /* 0x000000ffff4f7224 */ /* 0x000fe400078e0004 */
[----:B------:R-:W-:Y:S02]  /*62a0*/  IMAD.MOV.U32 R4, RZ, RZ, R6 ;  /* 0x000000ffff047224 */ /* 0x000fe400078e0006 */
[----:B------:R-:W-:Y:S01]  /*62b0*/  IMAD.MOV.U32 R6, RZ, RZ, R124 ;  /* 0x000000ffff067224 */ /* 0x000fe200078e007c */
[----:B------:R3:W-:Y:S01]  /*62c0*/  MUFU.EX2 R10, R0 ;  /* 0x00000000000a7308 */ /* 0x0007e20000000800 */
[----:B------:R-:W-:-:S02]  /*62d0*/  IMAD.MOV.U32 R214, RZ, RZ, R4 ;  /* 0x000000ffffd67224 */ /* 0x000fc400078e0004 */
[--C-:B----4-:R-:W-:Y:S01]  /*62e0*/  FFMA.FTZ R2, R163, c[0x0][0x2d0], -R12.reuse ;  /* 0x0000b400a3027a23 */ /* 0x110fe2000001080c */
[----:B------:R-:W-:Y:S02]  /*62f0*/  MOV R250, R6 ;  /* 0x0000000600fa7202 */ /* 0x000fe40000000f00 */
[----:B------:R-:W4:Y:S02]  /*6300*/  LDSM.16.MT88.4 R4, [R227+0x3900] ;  /* 0x00390000e304783b */ /* 0x000f240000004200 */
[----:B------:R-:W1:Y:S01]  /*6310*/  MUFU.EX2 R24, R3 ;  /* 0x0000000300187308 */ /* 0x000e620000000800 */
[----:B---3--:R-:W-:-:S07]  /*6320*/  FFMA.FTZ R0, R161, c[0x0][0x2d0], -R12 ;  /* 0x0000b400a1007a23 */ /* 0x008fce000001080c */
[----:B------:R-:W-:Y:S08]  /*6330*/  MUFU.EX2 R11, R2 ;  /* 0x00000002000b7308 */ /* 0x000ff00000000800 */
[----:B------:R-:W3:Y:S01]  /*6340*/  MUFU.EX2 R12, R0 ;  /* 0x00000000000c7308 */ /* 0x000ee20000000800 */
[----:B------:R-:W-:Y:S02]  /*6350*/  IMAD.MOV.U32 R124, RZ, RZ, R126 ;  /* 0x000000ffff7c7224 */ /* 0x000fe400078e007e */
[----:B------:R-:W-:Y:S01]  /*6360*/  IMAD.MOV.U32 R125, RZ, RZ, R127 ;  /* 0x000000ffff7d7224 */ /* 0x000fe200078e007f */
[----:B------:R-:W-:Y:S01]  /*6370*/  MOV R127, R160 ;  /* 0x000000a0007f7202 */ /* 0x000fe20000000f00 */
[----:B------:R-:W-:Y:S01]  /*6380*/  IMAD.MOV.U32 R126, RZ, RZ, R176 ;  /* 0x000000ffff7e7224 */ /* 0x000fe200078e00b0 */
[----:B--2---:R-:W-:Y:S01]  /*6390*/  F2FP.PACK_AB R128, R23, R21 ;  /* 0x000000151780723e */ /* 0x004fe200000000ff */
[----:B------:R-:W-:Y:S01]  /*63a0*/  IMAD.MOV.U32 R248, RZ, RZ, R124 ;  /* 0x000000fffff87224 */ /* 0x000fe200078e007c */
[----:B-1----:R-:W-:Y:S01]  /*63b0*/  F2FP.PACK_AB R129, R18, R17 ;  /* 0x000000111281723e */ /* 0x002fe200000000ff */
[----:B------:R-:W-:Y:S01]  /*63c0*/  IMAD.MOV.U32 R29, RZ, RZ, R125 ;  /* 0x000000ffff1d7224 */ /* 0x000fe200078e007d */
[----:B------:R-:W-:Y:S01]  /*63d0*/  MOV R28, R126 ;  /* 0x0000007e001c7202 */ /* 0x000fe20000000f00 */
[----:B------:R-:W-:Y:S01]  /*63e0*/  IMAD.MOV.U32 R31, RZ, RZ, R127 ;  /* 0x000000ffff1f7224 */ /* 0x000fe200078e007f */
[----:B------:R-:W-:-:S02]  /*63f0*/  F2FP.PACK_AB R130, R22, R24 ;  /* 0x000000181682723e */ /* 0x000fc400000000ff */
[----:B------:R-:W-:Y:S02]  /*6400*/  F2FP.PACK_AB R131, R19, R20 ;  /* 0x000000141383723e */ /* 0x000fe400000000ff */
[----:B------:R-:W-:Y:S02]  /*6410*/  F2FP.PACK_AB R124, R15, R14 ;  /* 0x0000000e0f7c723e */ /* 0x000fe400000000ff */
[----:B------:R-:W-:Y:S02]  /*6420*/  F2FP.PACK_AB R125, R10, R9 ;  /* 0x000000090a7d723e */ /* 0x000fe400000000ff */
[----:B------:R-:W-:Y:S02]  /*6430*/  F2FP.PACK_AB R126, R13, R16 ;  /* 0x000000100d7e723e */ /* 0x000fe400000000ff */
[----:B---3--:R-:W-:Y:S01]  /*6440*/  F2FP.PACK_AB R127, R12, R11 ;  /* 0x0000000b0c7f723e */ /* 0x008fe200000000ff */
[----:B------:R-:W-:Y:S01]  /*6450*/  IMAD.MOV.U32 R176, RZ, RZ, R162 ;  /* 0x000000ffffb07224 */ /* 0x000fe200078e00a2 */
[----:B------:R-:W-:Y:S01]  /*6460*/  MOV R86, R243 ;  /* 0x000000f300567202 */ /* 0x000fe20000000f00 */
[----:B------:R-:W1:Y:S01]  /*6470*/  LDSM.16.MT88.4 R160, [R228+0x1900] ;  /* 0x00190000e4a0783b */ /* 0x000e620000004200 */
[----:B------:R-:W-:Y:S01]  /*6480*/  FADD.FTZ R3, R212, R177 ;  /* 0x000000b1d4037221 */ /* 0x000fe20000010000 */
[----:B------:R-:W-:Y:S01]  /*6490*/  HMMA.16816.F32 R188, R128, R200, R188 ;  /* 0x000000c880bc723c */ /* 0x000fe200000018bc */
[----:B------:R-:W-:-:S02]  /*64a0*/  FADD.FTZ R0, R79, R78 ;  /* 0x0000004e4f007221 */ /* 0x000fc40000010000 */
[----:B------:R-:W-:-:S05]  /*64b0*/  FADD.FTZ R8, R213, R3 ;  /* 0x00000003d5087221 */ /* 0x000fca0000010000 */
[----:B------:R-:W-:Y:S01]  /*64c0*/  HMMA.16816.F32 R192, R124, R200, R192 ;  /* 0x000000c87cc0723c */ /* 0x000fe200000018c0 */
[----:B------:R-:W-:Y:S02]  /*64d0*/  IMAD.MOV.U32 R115, RZ, RZ, R236 ;  /* 0x000000ffff737224 */ /* 0x000fe400078e00ec */
[----:B------:R-:W-:-:S05]  /*64e0*/  FADD.FTZ R2, R108, R84 ;  /* 0x000000546c027221 */ /* 0x000fca0000010000 */
[----:B------:R-:W-:Y:S01]  /*64f0*/  HMMA.16816.F32 R196, R124, R202, R196 ;  /* 0x000000ca7cc4723c */ /* 0x000fe200000018c4 */
[----:B------:R-:W-:Y:S02]  /*6500*/  IMAD.MOV.U32 R3, RZ, RZ, R109 ;  /* 0x000000ffff037224 */ /* 0x000fe400078e006d */
[----:B------:R-:W-:-:S05]  /*6510*/  FADD.FTZ R25, R25, R77 ;  /* 0x0000004d19197221 */ /* 0x000fca0000010000 */
[----:B------:R-:W-:Y:S01]  /*6520*/  HMMA.16816.F32 R200, R128, R202, R40 ;  /* 0x000000ca80c8723c */ /* 0x000fe20000001828 */
[----:B------:R-:W-:-:S06]  /*6530*/  IMAD.MOV.U32 R212, RZ, RZ, R114 ;  /* 0x000000ffffd47224 */ /* 0x000fcc00078e0072 */
[----:B------:R-:W-:Y:S02]  /*6540*/  IMAD.MOV.U32 R41, RZ, RZ, R86 ;  /* 0x000000ffff297224 */ /* 0x000fe400078e0056 */
[----:B------:R-:W-:Y:S02]  /*6550*/  IMAD.MOV.U32 R42, RZ, RZ, R113 ;  /* 0x000000ffff2a7224 */ /* 0x000fe400078e0071 */
[----:B------:R-:W-:Y:S02]  /*6560*/  IMAD.MOV.U32 R40, RZ, RZ, R111 ;  /* 0x000000ffff287224 */ /* 0x000fe400078e006f */
[----:B------:R-:W-:Y:S02]  /*6570*/  FADD.FTZ R0, R41, R0 ;  /* 0x0000000029007221 */ /* 0x000fe40000010000 */
[----:B------:R-:W-:Y:S02]  /*6580*/  IMAD.MOV.U32 R30, RZ, RZ, R176 ;  /* 0x000000ffff1e7224 */ /* 0x000fe400078e00b0 */
[----:B------:R-:W-:Y:S01]  /*6590*/  FADD.FTZ R8, R42, R8 ;  /* 0x000000082a087221 */ /* 0x000fe20000010000 */
[----:B------:R-:W-:Y:S01]  /*65a0*/  MOV R213, R115 ;  /* 0x0000007300d57202 */ /* 0x000fe20000000f00 */
[----:B------:R-:W-:Y:S01]  /*65b0*/  IMAD.MOV.U32 R43, RZ, RZ, R112 ;  /* 0x000000ffff2b7224 */ /* 0x000fe200078e0070 */
[-C--:B----4-:R-:W-:Y:S01]  /*65c0*/  HMMA.16816.F32 R120, R124, R4.reuse, R120 ;  /* 0x000000047c78723c */ /* 0x090fe20000001878 */
[----:B------:R-:W-:Y:S01]  /*65d0*/  FADD.FTZ R3, R3, R2 ;  /* 0x0000000203037221 */ /* 0x000fe20000010000 */
[----:B------:R-:W-:Y:S01]  /*65e0*/  MOV R215, R85 ;  /* 0x0000005500d77202 */ /* 0x000fe20000000f00 */
[----:B------:R-:W-:Y:S01]  /*65f0*/  FADD.FTZ R2, R40, R25 ;  /* 0x0000001928027221 */ /* 0x000fe20000010000 */
[----:B------:R-:W-:Y:S01]  /*6600*/  UIMAD.WIDE.U32 UR6, UR17, UR4, URZ ;  /* 0x00000004110672a5 */ /* 0x000fe2000f8e003f */
[----:B------:R-:W-:Y:S01]  /*6610*/  FADD.FTZ R0, R212, R0 ;  /* 0x00000000d4007221 */ /* 0x000fe20000010000 */
[----:B------:R-:W2:Y:S01]  /*6620*/  LDSM.16.MT88.4 R176, [R227+0x1900] ;  /* 0x00190000e3b0783b */ /* 0x000ea20000004200 */
[----:B------:R-:W-:Y:S01]  /*6630*/  FADD.FTZ R8, R30, R8 ;  /* 0x000000081e087221 */ /* 0x000fe20000010000 */
[----:B------:R-:W-:Y:S01]  /*6640*/  HMMA.16816.F32 R116, R128, R4, R116 ;  /* 0x000000048074723c */ /* 0x000fe20000001874 */
[----:B------:R-:W-:Y:S01]  /*6650*/  FADD.FTZ R3, R43, R3 ;  /* 0x000000032b037221 */ /* 0x000fe20000010000 */
[----:B------:R-:W-:Y:S01]  /*6660*/  LDSM.16.MT88.4 R112, [R228+0x3900] ;  /* 0x00390000e470783b */ /* 0x000fe20000004200 */
[----:B------:R-:W-:-:S02]  /*6670*/  FADD.FTZ R2, R213, R2 ;  /* 0x00000002d5027221 */ /* 0x000fc40000010000 */
[----:B------:R-:W-:Y:S02]  /*6680*/  IMAD.MOV.U32 R87, RZ, RZ, R245 ;  /* 0x000000ffff577224 */ /* 0x000fe400078e00f5 */
[----:B------:R-:W-:Y:S01]  /*6690*/  FADD.FTZ R4, R28, R0 ;  /* 0x000000001c047221 */ /* 0x000fe20000010000 */
[-C--:B------:R-:W-:Y:S01]  /*66a0*/  HMMA.16816.F32 R132, R128, R144.reuse, R132 ;  /* 0x000000908084723c */ /* 0x080fe20000001884 */
[----:B------:R-:W-:Y:S02]  /*66b0*/  FADD.FTZ R0, R29, R8 ;  /* 0x000000081d007221 */ /* 0x000fe40000010000 */
[----:B------:R-:W-:Y:S01]  /*66c0*/  FADD.FTZ R5, R252, R3 ;  /* 0x00000003fc057221 */ /* 0x000fe20000010000 */
[----:B------:R-:W-:Y:S01]  /*66d0*/  @UP1 USHF.R.U32.HI UR17, URZ, UR5, UR7 ;  /* 0x000000053f111299 */ /* 0x000fe20008011607 */
[----:B------:R-:W-:Y:S01]  /*66e0*/  FADD.FTZ R3, R31, R2 ;  /* 0x000000021f037221 */ /* 0x000fe20000010000 */
[----:B------:R-:W-:Y:S01]  /*66f0*/  MOV R86, R87 ;  /* 0x0000005700567202 */ /* 0x000fe20000000f00 */
[----:B------:R-:W-:Y:S01]  /*6700*/  FADD.FTZ R0, R250, R0 ;  /* 0x00000000fa007221 */ /* 0x000fe20000010000 */
[----:B------:R-:W-:Y:S01]  /*6710*/  HMMA.16816.F32 R136, R124, R144, R136 ;  /* 0x000000907c88723c */ /* 0x000fe20000001888 */
[----:B------:R-:W-:Y:S01]  /*6720*/  FADD.FTZ R2, R247, R5 ;  /* 0x00000005f7027221 */ /* 0x000fe20000010000 */
[----:B------:R3:W5:Y:S01]  /*6730*/  LDL.LU R245, [R1+0xb0] ;  /* 0x0000b00001f57983 */ /* 0x0007620000300800 */
[----:B------:R-:W-:-:S02]  /*6740*/  FADD.FTZ R4, R249, R4 ;  /* 0x00000004f9047221 */ /* 0x000fc40000010000 */
[----:B------:R-:W-:-:S03]  /*6750*/  IMAD.MOV.U32 R87, RZ, RZ, R110 ;  /* 0x000000ffff577224 */ /* 0x000fc600078e006e */
[----:B------:R-:W-:Y:S01]  /*6760*/  HMMA.16816.F32 R140, R124, R146, R140 ;  /* 0x000000927c8c723c */ /* 0x000fe2000000188c */
[----:B------:R-:W-:Y:S01]  /*6770*/  FADD.FTZ R3, R248, R3 ;  /* 0x00000003f8037221 */ /* 0x000fe20000010000 */
[----:B------:R-:W-:Y:S01]  /*6780*/  UIADD3 UR17, UR17, UR8, -UR11 ;  /* 0x0000000811117290 */ /* 0x000fe2000fffe80b */
[----:B------:R-:W-:Y:S01]  /*6790*/  FADD.FTZ R0, R215, R0 ;  /* 0x00000000d7007221 */ /* 0x000fe20000010000 */
[----:B------:R3:W5:Y:S01]  /*67a0*/  LDL.LU R243, [R1+0xac] ;  /* 0x0000ac0001f37983 */ /* 0x0007620000300800 */
[----:B------:R-:W-:Y:S02]  /*67b0*/  FADD.FTZ R2, R246, R2 ;  /* 0x00000002f6027221 */ /* 0x000fe40000010000 */
[----:B------:R-:W-:Y:S02]  /*67c0*/  IMAD.MOV.U32 R27, RZ, RZ, R86 ;  /* 0x000000ffff1b7224 */ /* 0x000fe400078e0056 */
[----:B------:R-:W-:Y:S02]  /*67d0*/  FADD.FTZ R4, R214, R4 ;  /* 0x00000004d6047221 */ /* 0x000fe40000010000 */
[----:B------:R-:W-:Y:S01]  /*67e0*/  IMAD.MOV.U32 R26, RZ, RZ, R87 ;  /* 0x000000ffff1a7224 */ /* 0x000fe200078e0057 */
[----:B-1----:R-:W-:Y:S01]  /*67f0*/  HMMA.16816.F32 R148, R128, R160, R148 ;  /* 0x000000a08094723c */ /* 0x002fe20000001894 */
[----:B------:R-:W-:Y:S01]  /*6800*/  FADD.FTZ R3, R251, R3 ;  /* 0x00000003fb037221 */ /* 0x000fe20000010000 */
[----:B------:R3:W5:Y:S01]  /*6810*/  LDL.LU R242, [R1+0xa8] ;  /* 0x0000a80001f27983 */ /* 0x0007620000300800 */
[----:B------:R-:W-:-:S02]  /*6820*/  FADD.FTZ R0, R208, R0 ;  /* 0x00000000d0007221 */ /* 0x000fc40000010000 */
[----:B------:R-:W-:Y:S01]  /*6830*/  FADD.FTZ R2, R244, R2 ;  /* 0x00000002f4027221 */ /* 0x000fe20000010000 */
[----:B------:R3:W5:Y:S01]  /*6840*/  LDL.LU R241, [R1+0xa4] ;  /* 0x0000a40001f17983 */ /* 0x0007620000300800 */
[----:B------:R-:W-:Y:S02]  /*6850*/  FADD.FTZ R4, R27, R4 ;  /* 0x000000041b047221 */ /* 0x000fe40000010000 */
[----:B------:R-:W-:Y:S01]  /*6860*/  FADD.FTZ R3, R26, R3 ;  /* 0x000000031a037221 */ /* 0x000fe20000010000 */
[----:B------:R-:W-:Y:S01]  /*6870*/  HMMA.16816.F32 R152, R124, R160, R152 ;  /* 0x000000a07c98723c */ /* 0x000fe20000001898 */
[----:B------:R-:W-:-:S07]  /*6880*/  FADD.FTZ R0, R209, R0 ;  /* 0x00000000d1007221 */ /* 0x000fce0000010000 */
[----:B------:R-:W-:Y:S01]  /*6890*/  HMMA.16816.F32 R156, R124, R162, R156 ;  /* 0x000000a27c9c723c */ /* 0x000fe2000000189c */
[----:B------:R-:W-:-:S07]  /*68a0*/  FADD.FTZ R2, R187, R2 ;  /* 0x00000002bb027221 */ /* 0x000fce0000010000 */
[C---:B------:R-:W-:Y:S01]  /*68b0*/  HMMA.16816.F32 R144, R128.reuse, R146, R60 ;  /* 0x000000928090723c */ /* 0x040fe2000000183c */
[----:B------:R-:W-:Y:S01]  /*68c0*/  FADD.FTZ R4, R64, R4 ;  /* 0x0000000440047221 */ /* 0x000fe20000010000 */
[----:B------:R-:W-:Y:S01]  /*68d0*/  USHF.R.S32.HI UR4, URZ, 0x1f, UR17 ;  /* 0x0000001f3f047899 */ /* 0x000fe20008011411 */
[----:B------:R-:W-:Y:S01]  /*68e0*/  FADD.FTZ R3, R66, R3 ;  /* 0x0000000342037221 */ /* 0x000fe20000010000 */
[----:B------:R3:W5:Y:S01]  /*68f0*/  LDL.LU R240, [R1+0xa0] ;  /* 0x0000a00001f07983 */ /* 0x0007620000300800 */
[----:B------:R-:W-:Y:S02]  /*6900*/  FADD.FTZ R0, R210, R0 ;  /* 0x00000000d2007221 */ /* 0x000fe40000010000 */
[----:B------:R-:W-:Y:S01]  /*6910*/  FADD.FTZ R2, R204, R2 ;  /* 0x00000002cc027221 */ /* 0x000fe20000010000 */
[----:B------:R-:W-:Y:S01]  /*6920*/  HMMA.16816.F32 R160, R128, R162, R52 ;  /* 0x000000a280a0723c */ /* 0x000fe20000001834 */
[----:B------:R-:W-:Y:S01]  /*6930*/  FADD.FTZ R4, R65, R4 ;  /* 0x0000000441047221 */ /* 0x000fe20000010000 */
[----:B------:R-:W-:Y:S01]  /*6940*/  MOV R60, R83 ;  /* 0x00000053003c7202 */ /* 0x000fe20000000f00 */
[----:B------:R-:W-:Y:S01]  /*6950*/  FADD.FTZ R3, R180, R3 ;  /* 0x00000003b4037221 */ /* 0x000fe20000010000 */
[----:B------:R3:W5:Y:S01]  /*6960*/  LDL.LU R239, [R1+0x9c] ;  /* 0x00009c0001ef7983 */ /* 0x0007620000300800 */
[----:B------:R-:W-:-:S02]  /*6970*/  IMAD.MOV.U32 R61, RZ, RZ, R82 ;  /* 0x000000ffff3d7224 */ /* 0x000fc400078e0052 */
[----:B------:R-:W-:Y:S01]  /*6980*/  IMAD.MOV.U32 R62, RZ, RZ, R81 ;  /* 0x000000ffff3e7224 */ /* 0x000fe200078e0051 */
[----:B------:R-:W-:Y:S01]  /*6990*/  MOV R52, R99 ;  /* 0x0000006300347202 */ /* 0x000fe20000000f00 */
[----:B------:R-:W-:Y:S01]  /*69a0*/  IMAD.MOV.U32 R63, RZ, RZ, R80 ;  /* 0x000000ffff3f7224 */ /* 0x000fe200078e0050 */
[----:B------:R3:W5:Y:S01]  /*69b0*/  LDL.LU R238, [R1+0x98] ;  /* 0x0000980001ee7983 */ /* 0x0007620000300800 */
[----:B------:R-:W-:Y:S02]  /*69c0*/  IMAD.MOV.U32 R53, RZ, RZ, R98 ;  /* 0x000000ffff357224 */ /* 0x000fe400078e0062 */
[----:B------:R-:W-:Y:S01]  /*69d0*/  IMAD.MOV.U32 R54, RZ, RZ, R97 ;  /* 0x000000ffff367224 */ /* 0x000fe200078e0061 */
[----:B------:R-:W1:Y:S01]  /*69e0*/  LDSM.16.MT88.4 R80, [R225+0x3900] ;  /* 0x00390000e150783b */ /* 0x000e620000004200 */
[----:B------:R-:W-:Y:S02]  /*69f0*/  IMAD.MOV.U32 R55, RZ, RZ, R96 ;  /* 0x000000ffff377224 */ /* 0x000fe400078e0060 */
[----:B------:R-:W-:Y:S01]  /*6a00*/  FADD.FTZ R0, R211, R0 ;  /* 0x00000000d3007221 */ /* 0x000fe20000010000 */
[----:B------:R-:W4:Y:S01]  /*6a10*/  LDSM.16.MT88.4 R96, [R226+0x3900] ;  /* 0x00390000e260783b */ /* 0x000f220000004200 */
[----:B------:R-:W-:-:S02]  /*6a20*/  FADD.FTZ R2, R206, R2 ;  /* 0x00000002ce027221 */ /* 0x000fc40000010000 */
[----:B------:R-:W-:Y:S01]  /*6a30*/  FADD.FTZ R4, R67, R4 ;  /* 0x0000000443047221 */ /* 0x000fe20000010000 */
[----:B------:R3:W5:Y:S01]  /*6a40*/  LDL.LU R237, [R1+0x94] ;  /* 0x0000940001ed7983 */ /* 0x0007620000300800 */
[----:B------:R-:W-:Y:S02]  /*6a50*/  FADD.FTZ R3, R186, R3 ;  /* 0x00000003ba037221 */ /* 0x000fe40000010000 */
[----:B------:R-:W-:Y:S01]  /*6a60*/  FADD.FTZ R0, R21, R0 ;  /* 0x0000000015007221 */ /* 0x000fe20000010000 */
[----:B------:R-:W-:Y:S01]  /*6a70*/  ULEA.HI UR4, UR4, UR17, URZ, 0x6 ;  /* 0x0000001104047291 */ /* 0x000fe2000f8f303f */
[----:B------:R-:W-:Y:S01]  /*6a80*/  FADD.FTZ R2, R207, R2 ;  /* 0x00000002cf027221 */ /* 0x000fe20000010000 */
[----:B------:R3:W5:Y:S01]  /*6a90*/  LDL.LU R236, [R1+0x90] ;  /* 0x0000900001ec7983 */ /* 0x0007620000300800 */
[----:B------:R-:W-:Y:S02]  /*6aa0*/  FADD.FTZ R4, R181, R4 ;  /* 0x00000004b5047221 */ /* 0x000fe40000010000 */
[----:B------:R-:W-:Y:S01]  /*6ab0*/  FADD.FTZ R3, R205, R3 ;  /* 0x00000003cd037221 */ /* 0x000fe20000010000 */
[----:B------:R3:W5:Y:S01]  /*6ac0*/  LDL.LU R235, [R1+0x8c] ;  /* 0x00008c0001eb7983 */ /* 0x0007620000300800 */
[----:B------:R-:W-:-:S02]  /*6ad0*/  FADD.FTZ R0, R23, R0 ;  /* 0x0000000017007221 */ /* 0x000fc40000010000 */
[----:B------:R-:W-:Y:S01]  /*6ae0*/  FADD.FTZ R2, R17, R2 ;  /* 0x0000000211027221 */ /* 0x000fe20000010000 */
[----:B------:R3:W5:Y:S01]  /*6af0*/  LDL.LU R234, [R1+0x88] ;  /* 0x0000880001ea7983 */ /* 0x0007620000300800 */
[----:B------:R-:W-:Y:S02]  /*6b00*/  FADD.FTZ R4, R9, R4 ;  /* 0x0000000409047221 */ /* 0x000fe40000010000 */
[----:B------:R-:W-:Y:S01]  /*6b10*/  FADD.FTZ R3, R14, R3 ;  /* 0x000000030e037221 */ /* 0x000fe20000010000 */
[----:B------:R3:W5:Y:S01]  /*6b20*/  LDL.LU R233, [R1+0x84] ;  /* 0x0000840001e97983 */ /* 0x0007620000300800 */
[----:B------:R-:W-:Y:S02]  /*6b30*/  FADD.FTZ R0, R24, R0 ;  /* 0x0000000018007221 */ /* 0x000fe40000010000 */
[----:B------:R-:W-:Y:S01]  /*6b40*/  FADD.FTZ R2, R18, R2 ;  /* 0x0000000212027221 */ /* 0x000fe20000010000 */
[----:B------:R-:W-:Y:S01]  /*6b50*/  USHF.R.S32.HI UR24, URZ, 0x6, UR4 ;  /* 0x000000063f187899 */ /* 0x000fe20008011404 */
[----:B------:R-:W-:Y:S01]  /*6b60*/  FADD.FTZ R4, R10, R4 ;  /* 0x000000040a047221 */ /* 0x000fe20000010000 */
[----:B------:R3:W5:Y:S01]  /*6b70*/  LDL.LU R232, [R1+0x80] ;  /* 0x0000800001e87983 */ /* 0x0007620000300800 */
[----:B------:R-:W-:-:S02]  /*6b80*/  FADD.FTZ R3, R15, R3 ;  /* 0x000000030f037221 */ /* 0x000fc40000010000 */
[----:B------:R-:W-:Y:S01]  /*6b90*/  FADD.FTZ R0, R22, R0 ;  /* 0x0000000016007221 */ /* 0x000fe20000010000 */
[----:B------:R3:W5:Y:S01]  /*6ba0*/  LDL.LU R231, [R1+0x7c] ;  /* 0x00007c0001e77983 */ /* 0x0007620000300800 */
[----:B------:R-:W-:Y:S01]  /*6bb0*/  FADD.FTZ R2, R20, R2 ;  /* 0x0000000214027221 */ /* 0x000fe20000010000 */
[----:B------:R-:W-:Y:S01]  /*6bc0*/  UISETP.LT.AND UP0, UPT, URZ, UR24, UPT ;  /* 0x000000183f00728c */ /* 0x000fe2000bf01270 */
[----:B------:R-:W-:Y:S01]  /*6bd0*/  FADD.FTZ R4, R11, R4 ;  /* 0x000000040b047221 */ /* 0x000fe20000010000 */
[----:B------:R3:W5:Y:S01]  /*6be0*/  LDL.LU R230, [R1+0x78] ;  /* 0x0000780001e67983 */ /* 0x0007620000300800 */
[----:B------:R-:W-:-:S03]  /*6bf0*/  FADD.FTZ R3, R16, R3 ;  /* 0x0000000310037221 */ /* 0x000fc60000010000 */
[----:B------:R3:W5:Y:S01]  /*6c00*/  LDL.LU R229, [R1+0x74] ;  /* 0x0000740001e57983 */ /* 0x0007620000300800 */
[----:B------:R-:W-:-:S03]  /*6c10*/  FADD.FTZ R5, R19, R2 ;  /* 0x0000000213057221 */ /* 0x000fc60000010000 */
[----:B------:R3:W5:Y:S01]  /*6c20*/  LDL.LU R224, [R1+0x70] ;  /* 0x0000700001e07983 */ /* 0x0007620000300800 */
[----:B------:R-:W-:Y:S01]  /*6c30*/  USEL UR24, URZ, UR24, !UP0 ;  /* 0x000000183f187287 */ /* 0x000fe2000c000000 */
[----:B------:R-:W-:Y:S02]  /*6c40*/  FADD.FTZ R2, R13, R3 ;  /* 0x000000030d027221 */ /* 0x000fe40000010000 */
[----:B------:R1:W-:Y:S01]  /*6c50*/  STL [R1+0x4], R0 ;  /* 0x0000040001007387 */ /* 0x0003e20000100800 */
[----:B------:R-:W-:-:S03]  /*6c60*/  UISETP.GE.AND UP0, UPT, UR25, UR24, UPT ;  /* 0x000000181900728c */ /* 0x000fc6000bf06270 */
[----:B------:R3:W-:Y:S03]  /*6c70*/  STL [R1+0xc], R5 ;  /* 0x00000c0501007387 */ /* 0x0007e60000100800 */
[----:B------:R-:W-:Y:S01]  /*6c80*/  PLOP3.LUT P0, PT, PT, PT, UP0, 0x80, 0x0 ;  /* 0x000000000000781c */ /* 0x000fe20003f0f008 */
[----:B-1----:R-:W-:-:S05]  /*6c90*/  FADD.FTZ R0, R12, R4 ;  /* 0x000000040c007221 */ /* 0x002fca0000010000 */
[----:B------:R3:W-:Y:S04]  /*6ca0*/  STL [R1+0x2c], R0 ;  /* 0x00002c0001007387 */ /* 0x0007e80000100800 */
[----:B------:R3:W-:Y:S01]  /*6cb0*/  STL [R1+0x8], R2 ;  /* 0x0000080201007387 */ /* 0x0007e20000100800 */
[C---:B--2---:R-:W-:Y:S08]  /*6cc0*/  HMMA.16816.F32 R168, R124.reuse, R176, R168 ;  /* 0x000000b07ca8723c */ /* 0x044ff000000018a8 */
[C---:B------:R-:W-:Y:S08]  /*6cd0*/  HMMA.16816.F32 R172, R124.reuse, R178, R172 ;  /* 0x000000b27cac723c */ /* 0x040ff000000018ac */
[C---:B------:R-:W-:Y:S08]  /*6ce0*/  HMMA.16816.F32 R72, R124.reuse, R80, R72 ;  /* 0x000000507c48723c */ /* 0x040ff00000001848 */
[C---:B------:R-:W-:Y:S08]  /*6cf0*/  HMMA.16816.F32 R76, R124.reuse, R82, R44 ;  /* 0x000000527c4c723c */ /* 0x040ff0000000182c */
        /* <DEDUP_REMOVED lines=14> */
[----:B------:R-:W-:Y:S07]  /*6de0*/  @!P0 BRA `(.L_x_1489) ;  /* 0x00004d7000008947 */ /* 0x000fee0003800000 */
[----:B---3--:R-:W2:Y:S04]  /*6df0*/  LDL.64 R248, [R1+0x68] ;  /* 0x0000680001f87983 */ /* 0x008ea80000100a00 */
[----:B------:R-:W3:Y:S04]  /*6e00*/  LDL.64 R250, [R1+0x58] ;  /* 0x0000580001fa7983 */ /* 0x000ee80000100a00 */
[----:B------:R-:W4:Y:S04]  /*6e10*/  LDL R29, [R1+0x44] ;  /* 0x00004400011d7983 */ /* 0x000f280000100800 */
[----:B------:R-:W4:Y:S04]  /*6e20*/  LDL.64 R214, [R1+0x50] ;  /* 0x0000500001d67983 */ /* 0x000f280000100a00 */
[----:B------:R-:W4:Y:S01]  /*6e30*/  LDL.64 R26, [R1+0x48] ;  /* 0x00004800011a7983 */ /* 0x000f220000100a00 */
[----:B------:R-:W-:Y:S01]  /*6e40*/  IMAD.MOV.U32 R181, RZ, RZ, R184 ;  /* 0x000000ffffb57224 */ /* 0x000fe200078e00b8 */
[----:B-----5:R-:W-:Y:S01]  /*6e50*/  MOV R187, R182 ;  /* 0x000000b600bb7202 */ /* 0x020fe20000000f00 */
[----:B------:R-:W-:Y:S01]  /*6e60*/  IMAD.MOV.U32 R180, RZ, RZ, R185 ;  /* 0x000000ffffb47224 */ /* 0x000fe200078e00b9 */
[----:B------:R-:W-:Y:S01]  /*6e70*/  UMOV UR26, UR25 ;  /* 0x00000019001a7c82 */ /* 0x000fe20008000000 */
[----:B------:R-:W-:Y:S01]  /*6e80*/  IMAD.MOV.U32 R186, RZ, RZ, R183 ;  /* 0x000000ffffba7224 */ /* 0x000fe200078e00b7 */
[----:B------:R-:W-:-:S02]  /*6e90*/  UMOV UR17, 0xffffffc0 ;  /* 0xffffffc000117882 */ /* 0x000fc40000000000 */
[----:B------:R-:W-:Y:S02]  /*6ea0*/  ULDC.64 UR6, c[0x0][0x208] ;  /* 0x0000820000067ab9 */ /* 0x000fe40000000a00 */
[----:B------:R-:W-:Y:S01]  /*6eb0*/  ULDC.64 UR4, c[0x0][0x1e0] ;  /* 0x0000780000047ab9 */ /* 0x000fe20000000a00 */
[----:B--2---:R-:W-:Y:S02]  /*6ec0*/  IADD3 R3, P1, R248, 0x40, RZ ;  /* 0x00000040f8037810 */ /* 0x004fe40007f3e0ff */
[----:B---3--:R-:W-:Y:S01]  /*6ed0*/  IADD3 R2, P0, R250, 0x40, RZ ;  /* 0x00000040fa027810 */ /* 0x008fe20007f1e0ff */
[----:B----4-:R-:W-:Y:S02]  /*6ee0*/  @P3 IMAD.HI.U32 R0, R29, c[0x0][0x2c8], RZ ;  /* 0x0000b2001d003a27 */ /* 0x010fe400078e00ff */
[----:B------:R1:W-:Y:S04]  /*6ef0*/  STL [R1+0x40], R3 ;  /* 0x0000400301007387 */ /* 0x0003e80000100800 */
[----:B------:R2:W-:Y:S01]  /*6f00*/  STL [R1+0x3c], R2 ;  /* 0x00003c0201007387 */ /* 0x0005e20000100800 */
[----:B-1----:R-:W-:Y:S01]  /*6f10*/  @P3 SHF.R.U32.HI R3, RZ, c[0x0][0x2cc], R0 ;  /* 0x0000b300ff033a19 */ /* 0x002fe20000011600 */
[----:B------:R-:W-:Y:S01]  /*6f20*/  IMAD.X R0, RZ, RZ, R27, P0 ;  /* 0x000000ffff007224 */ /* 0x000fe200000e061b */
[----:B--2---:R-:W-:-:S03]  /*6f30*/  IADD3.X R2, RZ, R215, RZ, P1, !PT ;  /* 0x000000d7ff027210 */ /* 0x004fc60000ffe4ff */
[----:B------:R1:W-:Y:S04]  /*6f40*/  @P3 STL [R1+0x30], R3 ;  /* 0x0000300301003387 */ /* 0x0003e80000100800 */
[----:B------:R1:W-:Y:S04]  /*6f50*/  STL [R1+0x38], R2 ;  /* 0x0000380201007387 */ /* 0x0003e80000100800 */
[----:B------:R1:W-:Y:S02]  /*6f60*/  STL [R1+0x34], R0 ;  /* 0x0000340001007387 */ /* 0x0003e40000100800 */
.L_x_1490:
[----:B--2---:R-:W2:Y:S01]  /*6f70*/  LDL.64 R182, [R1+0x68] ;  /* 0x0000680001b67983 */ /* 0x004ea20000100a00 */
[----:B------:R-:W-:Y:S04]  /*6f80*/  DEPBAR.LE SB0, 0x0 ;  /* 0x000080000000791a */ /* 0x000fe80000000000 */
[----:B------:R-:W-:Y:S01]  /*6f90*/  UISETP.GE.AND UP0, UPT, UR26, URZ, UPT ;  /* 0x0000003f1a00728c */ /* 0x000fe2000bf06270 */
[----:B------:R-:W3:Y:S01]  /*6fa0*/  LDL.64 R184, [R1+0x50] ;  /* 0x0000500001b87983 */ /* 0x000ee20000100a00 */
[----:B------:R-:W-:Y:S02]  /*6fb0*/  UISETP.GE.AND UP1, UPT, UR26, 0x1, UPT ;  /* 0x000000011a00788c */ /* 0x000fe4000bf26270 */
[----:B------:R-:W-:Y:S03]  /*6fc0*/  UIADD3 UR25, UR26, -0x1, URZ ;  /* 0xffffffff1a197890 */ /* 0x000fe6000fffe03f */
[----:B------:R-:W-:Y:S01]  /*6fd0*/  BAR.SYNC.DEFER_BLOCKING 0x0 ;  /* 0x0000000000007b1d */ /* 0x000fe20000010000 */
[----:B------:R-:W-:Y:S03]  /*6fe0*/  PLOP3.LUT P0, PT, PT, PT, UP0, 0x80, 0x0 ;  /* 0x000000000000781c */ /* 0x000fe60003f0f008 */
[----:B------:R-:W-:Y:S02]  /*6ff0*/  @UP0 USHF.R.S32.HI UR20, URZ, 0x1f, UR26 ;  /* 0x0000001f3f140899 */ /* 0x000fe4000801141a */
[----:B------:R-:W-:Y:S02]  /*7000*/  @UP0 UIMAD.WIDE.U32 UR22, UR26, UR6, URZ ;  /* 0x000000061a1602a5 */ /* 0x000fe4000f8e003f */
[----:B------:R-:W-:Y:S02]  /*7010*/  @UP0 UIMAD UR20, UR20, UR6, URZ ;  /* 0x00000006141402a4 */ /* 0x000fe4000f8e023f */
[----:B------:R-:W-:Y:S02]  /*7020*/  @UP0 USHF.L.U32 UR21, UR22, 0x6, URZ ;  /* 0x0000000616150899 */ /* 0x000fe4000800063f */
[----:B------:R-:W-:Y:S04]  /*7030*/  @UP0 UIMAD UR20, UR26, UR7, UR20 ;  /* 0x000000071a1402a4 */ /* 0x000fe8000f8e0214 */
[----:B------:R-:W-:Y:S04]  /*7040*/  @UP0 UIADD3 UR20, UR23, UR20, URZ ;  /* 0x0000001417140290 */ /* 0x000fe8000fffe03f */
[----:B------:R-:W-:Y:S02]  /*7050*/  @UP0 USHF.L.U64.HI UR20, UR22, 0x6, UR20 ;  /* 0x0000000616140899 */ /* 0x000fe40008010214 */
[----:B------:R-:W-:Y:S01]  /*7060*/  @UP1 UIMAD.WIDE.U32 UR22, UR25, UR4, URZ ;  /* 0x00000004191612a5 */ /* 0x000fe2000f8e003f */
[----:B-----5:R-:W-:Y:S08]  /*7070*/  LDSM.16.M88.4 R64, [R231+0x8100] ;  /* 0x00810000e740783b */ /* 0x020ff00000000200 */
[----:B-1----:R-:W4:Y:S04]  /*7080*/  LDL R3, [R1+0x40] ;  /* 0x0000400001037983 */ /* 0x002f280000100800 */
[----:B------:R-:W4:Y:S04]  /*7090*/  LDL R220, [R1+0x38] ;  /* 0x0000380001dc7983 */ /* 0x000f280000100800 */
[----:B------:R-:W1:Y:S08]  /*70a0*/  LDSM.16.M88.4 R16, [R224+0x4100] ;  /* 0x00410000e010783b */ /* 0x000e700000000200 */
[----:B------:R-:W1:Y:S08]  /*70b0*/  LDSM.16.M88.4 R60, [R231+0xa100] ;  /* 0x00a10000e73c783b */ /* 0x000e700000000200 */
[----:B------:R-:W1:Y:S08]  /*70c0*/  LDSM.16.M88.4 R32, [R224+0x4900] ;  /* 0x00490000e020783b */ /* 0x000e700000000200 */
[----:B------:R-:W1:Y:S08]  /*70d0*/  LDSM.16.M88.4 R48, [R224+0x5100] ;  /* 0x00510000e030783b */ /* 0x000e700000000200 */
[----:B------:R-:W1:Y:S02]  /*70e0*/  LDSM.16.M88.4 R204, [R224+0x5900] ;  /* 0x00590000e0cc783b */ /* 0x000e640000000200 */
[-C--:B-1----:R-:W-:Y:S06]  /*70f0*/  HMMA.16816.F32 R4, R64, R16.reuse, RZ ;  /* 0x000000104004723c */ /* 0x082fec00000018ff */
[----:B------:R-:W-:Y:S02]  /*7100*/  LDSM.16.M88.4 R208, [R233+0x8100] ;  /* 0x00810000e9d0783b */ /* 0x000fe40000000200 */
[C---:B------:R-:W-:Y:S06]  /*7110*/  HMMA.16816.F32 R8, R60.reuse, R16, RZ ;  /* 0x000000103c08723c */ /* 0x040fec00000018ff */
[----:B------:R-:W1:Y:S02]  /*7120*/  LDSM.16.M88.4 R212, [R235] ;  /* 0x00000000ebd4783b */ /* 0x000e640000000200 */
[-C--:B------:R-:W-:Y:S06]  /*7130*/  HMMA.16816.F32 R12, R60, R18.reuse, RZ ;  /* 0x000000123c0c723c */ /* 0x080fec00000018ff */
[----:B------:R-:W1:Y:S02]  /*7140*/  LDSM.16.M88.4 R216, [R233+0xa100] ;  /* 0x00a10000e9d8783b */ /* 0x000e640000000200 */
[C---:B------:R-:W-:Y:S06]  /*7150*/  HMMA.16816.F32 R16, R64.reuse, R18, RZ ;  /* 0x000000124010723c */ /* 0x040fec00000018ff */
[----:B------:R1:W-:Y:S04]  /*7160*/  STL [R1+0x94], R131 ;  /* 0x0000948301007387 */ /* 0x0003e80000100800 */
[----:B------:R-:W-:Y:S01]  /*7170*/  STL [R1+0x70], R235 ;  /* 0x000070eb01007387 */ /* 0x000fe20000100800 */
[-C--:B------:R-:W-:Y:S03]  /*7180*/  HMMA.16816.F32 R20, R64, R32.reuse, RZ ;  /* 0x000000204014723c */ /* 0x080fe600000018ff */
[----:B------:R-:W-:Y:S04]  /*7190*/  STL [R1+0x74], R243 ;  /* 0x000074f301007387 */ /* 0x000fe80000100800 */
[----:B------:R-:W-:Y:S01]  /*71a0*/  STL [R1+0x78], R242 ;  /* 0x000078f201007387 */ /* 0x000fe20000100800 */
[C---:B------:R-:W-:Y:S03]  /*71b0*/  HMMA.16816.F32 R24, R60.reuse, R32, RZ ;  /* 0x000000203c18723c */ /* 0x040fe600000018ff */
[----:B------:R-:W-:Y:S04]  /*71c0*/  STL [R1+0x7c], R241 ;  /* 0x00007cf101007387 */ /* 0x000fe80000100800 */
[----:B------:R-:W4:Y:S01]  /*71d0*/  LDL R222, [R1+0x60] ;  /* 0x0000600001de7983 */ /* 0x000f220000100800 */
[-C--:B------:R-:W-:Y:S03]  /*71e0*/  HMMA.16816.F32 R28, R60, R34.reuse, RZ ;  /* 0x000000223c1c723c */ /* 0x080fe600000018ff */
[----:B-1----:R-:W4:Y:S05]  /*71f0*/  LDL R131, [R1+0x30] ;  /* 0x0000300001837983 */ /* 0x002f2a0000100800 */
        /* <DEDUP_REMOVED lines=21> */
[C---:B------:R-:W-:Y:S04]  /*7350*/  HMMA.16816.F32 R40, R216.reuse, R212, R40 ;  /* 0x000000d4d828723c */ /* 0x040fe80000001828 */
[----:B------:R-:W-:Y:S04]  /*7360*/  @P0 IADD3 R0, P1, R182, UR21, RZ ;  /* 0x00000015b6000c10 */ /* 0x000fe8000ff3e0ff */
[-C--:B------:R-:W-:Y:S04]  /*7370*/  HMMA.16816.F32 R44, R216, R214.reuse, R44 ;  /* 0x000000d6d82c723c */ /* 0x080fe8000000182c */
[C---:B------:R-:W-:Y:S02]  /*7380*/  @P0 LEA R182, P2, R0.reuse, c[0x0][0x1f8], 0x1 ;  /* 0x00007e0000b60a11 */ /* 0x040fe400078408ff */
[----:B---3--:R-:W-:Y:S02]  /*7390*/  @P0 IADD3.X R2, R185, UR20, RZ, P1, !PT ;  /* 0x00000014b9020c10 */ /* 0x008fe40008ffe4ff */
[C---:B------:R-:W-:Y:S04]  /*73a0*/  HMMA.16816.F32 R48, R208.reuse, R214, R48 ;  /* 0x000000d6d030723c */ /* 0x040fe80000001830 */
[----:B------:R-:W-:Y:S04]  /*73b0*/  @P0 LEA.HI.X R183, R0, c[0x0][0x1fc], R2, 0x1, P2 ;  /* 0x00007f0000b70a11 */ /* 0x000fe800010f0c02 */
[-C--:B-1----:R-:W-:Y:S01]  /*73c0*/  HMMA.16816.F32 R52, R208, R204.reuse, R52 ;  /* 0x000000ccd034723c */ /* 0x082fe20000001834 */
[----:B------:R-:W-:Y:S01]  /*73d0*/  @!PT LDS RZ, [RZ] ;  /* 0x00000000fffff984 */ /* 0x000fe20000000800 */
[----:B------:R-:W-:Y:S01]  /*73e0*/  @!PT LDS RZ, [RZ] ;  /* 0x00000000fffff984 */ /* 0x000fe20000000800 */
[----:B------:R-:W-:Y:S01]  /*73f0*/  @!PT LDS RZ, [RZ] ;  /* 0x00000000fffff984 */ /* 0x000fe20000000800 */
[----:B------:R1:W-:Y:S07]  /*7400*/  @P0 LDGSTS.E.BYPASS.LTC128B.128 [R245+0x100], [R182.64], !P5 ;  /* 0x00100000b6f50fae */ /* 0x0003ee000e901d52 */
[C---:B------:R-:W-:Y:S08]  /*7410*/  HMMA.16816.F32 R56, R216.reuse, R204, R56 ;  /* 0x000000ccd838723c */ /* 0x040ff00000001838 */
[-C--:B------:R-:W-:Y:S08]  /*7420*/  HMMA.16816.F32 R60, R216, R206.reuse, R60 ;  /* 0x000000ced83c723c */ /* 0x080ff0000000183c */
[----:B------:R-:W-:Y:S04]  /*7430*/  HMMA.16816.F32 R64, R208, R206, R64 ;  /* 0x000000ced040723c */ /* 0x000fe80000001840 */
[----:B----4-:R-:W-:Y:S01]  /*7440*/  @P0 IADD3 R3, P1, R3, UR21, RZ ;  /* 0x0000001503030c10 */ /* 0x010fe2000ff3e0ff */
[----:B------:R-:W-:Y:S03]  /*7450*/  UIMAD UR21, UR26, UR17, 0x1 ;  /* 0x000000011a1574a4 */ /* 0x000fe6000f8e0211 */
[C---:B------:R-:W-:Y:S04]  /*7460*/  @P0 LEA R184, P2, R3.reuse, c[0x0][0x1f8], 0x1 ;  /* 0x00007e0003b80a11 */ /* 0x040fe800078408ff */
[----:B------:R-:W-:Y:S01]  /*7470*/  @P0 IADD3.X R0, R220, UR20, RZ, P1, !PT ;  /* 0x00000014dc000c10 */ /* 0x000fe20008ffe4ff */
[----:B------:R-:W-:Y:S01]  /*7480*/  @UP1 USHF.R.S32.HI UR20, URZ, 0x1f, UR25 ;  /* 0x0000001f3f141899 */ /* 0x000fe20008011419 */
[----:B------:R-:W-:Y:S01]  /*7490*/  @P0 IADD3 R2, P1, R182, UR10, RZ ;  /* 0x0000000ab6020c10 */ /* 0x000fe2000ff3e0ff */
[----:B------:R-:W2:Y:S01]  /*74a0*/  LDL.64 R220, [R1+0x58] ;  /* 0x0000580001dc7983 */ /* 0x000ea20000100a00 */
[----:B------:R-:W-:Y:S01]  /*74b0*/  @P0 LEA.HI.X R185, R3, c[0x0][0x1fc], R0, 0x1, P2 ;  /* 0x00007f0003b90a11 */ /* 0x000fe200010f0c00 */
[----:B------:R-:W-:Y:S01]  /*74c0*/  @UP1 UIMAD UR20, UR20, UR4, URZ ;  /* 0x00000004141412a4 */ /* 0x000fe2000f8e023f */
[----:B------:R-:W-:Y:S02]  /*74d0*/  @P0 IADD3.X R3, R183, UR14, RZ, P1, !PT ;  /* 0x0000000eb7030c10 */ /* 0x000fe40008ffe4ff */
[C---:B-1----:R-:W-:Y:S01]  /*74e0*/  @P0 IADD3 R182, P1, R2.reuse, UR10, RZ ;  /* 0x0000000a02b60c10 */ /* 0x042fe2000ff3e0ff */
[----:B------:R1:W-:Y:S01]  /*74f0*/  @P0 LDGSTS.E.BYPASS.LTC128B.128 [R245+0x2100], [R184.64], !P4 ;  /* 0x02100000b8f50fae */ /* 0x0003e2000e101d52 */
[----:B------:R-:W-:Y:S01]  /*7500*/  @P0 IADD3 R204, P6, R2, UR16, RZ ;  /* 0x0000001002cc0c10 */ /* 0x000fe2000ffde0ff */
[----:B------:R-:W-:Y:S01]  /*7510*/  @UP1 UIMAD UR20, UR25, UR5, UR20 ;  /* 0x00000005191412a4 */ /* 0x000fe2000f8e0214 */
[C---:B------:R-:W-:Y:S02]  /*7520*/  @P0 IADD3.X R183, R3.reuse, UR14, RZ, P1, !PT ;  /* 0x0000000e03b70c10 */ /* 0x040fe40008ffe4ff */
[----:B------:R-:W-:Y:S01]  /*7530*/  @P0 IADD3.X R205, R3, UR15, RZ, P6, !PT ;  /* 0x0000000f03cd0c10 */ /* 0x000fe2000b7fe4ff */
[----:B------:R-:W-:Y:S01]  /*7540*/  @UP1 UIADD3 UR20, UR23, UR20, URZ ;  /* 0x0000001417141290 */ /* 0x000fe2000fffe03f */
[----:B------:R-:W-:Y:S01]  /*7550*/  PLOP3.LUT P6, PT, PT, PT, UP1, 0x80, 0x0 ;  /* 0x000000000000781c */ /* 0x000fe20003fcf018 */
[----:B------:R3:W-:Y:S01]  /*7560*/  @P0 LDGSTS.E.BYPASS.LTC128B.128 [R245+0x900], [R2.64], !P5 ;  /* 0x0090000002f50fae */ /* 0x0007e2000e901d52 */
[----:B------:R-:W-:Y:S02]  /*7570*/  @UP1 USHF.L.U64.HI UR23, UR4, 0x5, UR5 ;  /* 0x0000000504171899 */ /* 0x000fe40008010205 */
[----:B------:R-:W-:Y:S05]  /*7580*/  @UP1 USHF.L.U64.HI UR20, UR22, 0x6, UR20 ;  /* 0x0000000616141899 */ /* 0x000fea0008010214 */
[----:B------:R3:W-:Y:S08]  /*7590*/  @P0 LDGSTS.E.BYPASS.LTC128B.128 [R245+0x2900], [R2.64+0x80], !P4 ;  /* 0x0290008002f50fae */ /* 0x0007f0000e101d52 */
[----:B------:R4:W-:Y:S01]  /*75a0*/  @P0 LDGSTS.E.BYPASS.LTC128B.128 [R245+0x1100], [R182.64], !P5 ;  /* 0x01100000b6f50fae */ /* 0x0009e2000e901d52 */
[C---:B-1----:R-:W-:Y:S04]  /*75b0*/  @P0 IADD3 R184, P2, R182.reuse, UR10, RZ ;  /* 0x0000000ab6b80c10 */ /* 0x042fe8000ff5e0ff */
[C---:B------:R-:W-:Y:S03]  /*75c0*/  @P0 IADD3.X R185, R183.reuse, UR14, RZ, P2, !PT ;  /* 0x0000000eb7b90c10 */ /* 0x040fe600097fe4ff */
[----:B------:R1:W-:Y:S08]  /*75d0*/  @P0 LDGSTS.E.BYPASS.LTC128B.128 [R245+0x3100], [R204.64], !P4 ;  /* 0x03100000ccf50fae */ /* 0x0003f0000e101d52 */
[----:B------:R1:W-:Y:S01]  /*75e0*/  @P0 LDGSTS.E.BYPASS.LTC128B.128 [R245+0x1900], [R184.64], !P5 ;  /* 0x01900000b8f50fae */ /* 0x0003e2000e901d52 */
[----:B---3--:R-:W-:Y:S04]  /*75f0*/  @P0 IADD3 R2, P1, R182, UR16, RZ ;  /* 0x00000010b6020c10 */ /* 0x008fe8000ff3e0ff */
[----:B------:R-:W-:Y:S03]  /*7600*/  @P0 IADD3.X R3, R183, UR15, RZ, P1, !PT ;  /* 0x0000000fb7030c10 */ /* 0x000fe60008ffe4ff */
[----:B------:R-:W-:Y:S04]  /*7610*/  STL [R1+0x80], R231 ;  /* 0x000080e701007387 */ /* 0x000fe80000100800 */
[----:B------:R3:W-:Y:S08]  /*7620*/  @P0 LDGSTS.E.BYPASS.LTC128B.128 [R245+0x3900], [R2.64], !P4 ;  /* 0x0390000002f50fae */ /* 0x0007f0000e101d52 */
[----:B------:R-:W-:Y:S08]  /*7630*/  LDSM.16.M88.4 R212, [R232+0x8100] ;  /* 0x00810000e8d4783b */ /* 0x000ff00000000200 */
[----:B------:R-:W3:Y:S08]  /*7640*/  LDSM.16.M88.4 R216, [R230+0x4100] ;  /* 0x00410000e6d8783b */ /* 0x000ef00000000200 */
[----:B-1----:R-:W1:Y:S08]  /*7650*/  LDSM.16.M88.4 R204, [R232+0xa100] ;  /* 0x00a10000e8cc783b */ /* 0x002e700000000200 */
[----:B------:R-:W4:Y:S08]  /*7660*/  LDSM.16.M88.4 R208, [R230+0x4900] ;  /* 0x00490000e6d0783b */ /* 0x000f300000000200 */
[----:B------:R-:W0:Y:S08]  /*7670*/  LDGDEPBAR ;  /* 0x00000000000079af */ /* 0x000e300000000000 */
[----:B------:R-:W-:Y:S04]  /*7680*/  STL [R1+0x84], R224 ;  /* 0x000084e001007387 */ /* 0x000fe80000100800 */
[----:B------:R-:W-:Y:S01]  /*7690*/  STL [R1+0x88], R240 ;  /* 0x000088f001007387 */ /* 0x000fe20000100800 */
[-C--:B---3--:R-:W-:Y:S03]  /*76a0*/  HMMA.16816.F32 R4, R212, R216.reuse, R4 ;  /* 0x000000d8d404723c */ /* 0x088fe60000001804 */
[----:B------:R-:W-:Y:S04]  /*76b0*/  STL [R1+0x8c], R233 ;  /* 0x00008ce901007387 */ /* 0x000fe80000100800 */
[----:B------:R-:W-:Y:S01]  /*76c0*/  STL [R1+0x90], R239 ;  /* 0x000090ef01007387 */ /* 0x000fe20000100800 */
[C---:B-1----:R-:W-:Y:S03]  /*76d0*/  HMMA.16816.F32 R8, R204.reuse, R216, R8 ;  /* 0x000000d8cc08723c */ /* 0x042fe60000001808 */
[----:B------:R1:W3:Y:S05]  /*76e0*/  LDL R0, [R1+0x44] ;  /* 0x0000440001007983 */ /* 0x0002ea0000100800 */
[-C--:B------:R-:W-:Y:S08]  /*76f0*/  HMMA.16816.F32 R12, R204, R218.reuse, R12 ;  /* 0x000000dacc0c723c */ /* 0x080ff0000000180c */
[C---:B------:R-:W-:Y:S01]  /*7700*/  HMMA.16816.F32 R16, R212.reuse, R218, R16 ;  /* 0x000000dad410723c */ /* 0x040fe20000001810 */
[----:B------:R-:W1:Y:S07]  /*7710*/  LDSM.16.M88.4 R216, [R230+0x5100] ;  /* 0x00510000e6d8783b */ /* 0x000e6e0000000200 */
[-C--:B----4-:R-:W-:Y:S08]  /*7720*/  HMMA.16816.F32 R20, R212, R208.reuse, R20 ;  /* 0x000000d0d414723c */ /* 0x090ff00000001814 */
        /* <DEDUP_REMOVED lines=15> */
[----:B------:R-:W2:Y:S01]  /*7820*/  LDSM.16.M88.4 R212, [R229+0x800] ;  /* 0x00080000e5d4783b */ /* 0x000ea20000000200 */
[-C--:B-1----:R-:W-:Y:S08]  /*7830*/  HMMA.16816.F32 R4, R204, R216.reuse, R4 ;  /* 0x000000d8cc04723c */ /* 0x082ff00000001804 */
[C---:B----4-:R-:W-:Y:S08]  /*7840*/  HMMA.16816.F32 R8, R208.reuse, R216, R8 ;  /* 0x000000d8d008723c */ /* 0x050ff00000001808 */
[-C--:B------:R-:W-:Y:S08]  /*7850*/  HMMA.16816.F32 R12, R208, R218.reuse, R12 ;  /* 0x000000dad00c723c */ /* 0x080ff0000000180c */
[C---:B------:R-:W-:Y:S01]  /*7860*/  HMMA.16816.F32 R16, R204.reuse, R218, R16 ;  /* 0x000000dacc10723c */ /* 0x040fe20000001810 */
[----:B------:R-:W1:Y:S07]  /*7870*/  LDSM.16.M88.4 R216, [R229+0x1000] ;  /* 0x00100000e5d8783b */ /* 0x000e6e0000000200 */
[-C--:B--2---:R-:W-:Y:S08]  /*7880*/  HMMA.16816.F32 R20, R204, R212.reuse, R20 ;  /* 0x000000d4cc14723c */ /* 0x084ff00000001814 */
[C---:B------:R-:W-:Y:S08]  /*7890*/  HMMA.16816.F32 R24, R208.reuse, R212, R24 ;  /* 0x000000d4d018723c */ /* 0x040ff00000001818 */
[-C--:B------:R-:W-:Y:S08]  /*78a0*/  HMMA.16816.F32 R28, R208, R214.reuse, R28 ;  /* 0x000000d6d01c723c */ /* 0x080ff0000000181c */
[C---:B------:R-:W-:Y:S01]  /*78b0*/  HMMA.16816.F32 R32, R204.reuse, R214, R32 ;  /* 0x000000d6cc20723c */ /* 0x040fe20000001820 */
[----:B------:R-:W2:Y:S07]  /*78c0*/  LDSM.16.M88.4 R212, [R229+0x1800] ;  /* 0x00180000e5d4783b */ /* 0x000eae0000000200 */
        /* <DEDUP_REMOVED lines=8> */
[----:B------:R-:W1:Y:S07]  /*7950*/  LDSM.16.M88.4 R208, [R231+0xc100] ;  /* 0x00c10000e7d0783b */ /* 0x000e6e0000000200 */
[----:B------:R-:W-:Y:S01]  /*7960*/  HMMA.16816.F32 R64, R204, R214, R64 ;  /* 0x000000d6cc40723c */ /* 0x000fe20000001840 */
[----:B------:R-:W2:Y:S08]  /*7970*/  LDSM.16.M88.4 R204, [R231+0xe100] ;  /* 0x00e10000e7cc783b */ /* 0x000eb00000000200 */
[----:B------:R-:W4:Y:S01]  /*7980*/  LDSM.16.M88.4 R212, [R224+0x6900] ;  /* 0x00690000e0d4783b */ /* 0x000f220000000200 */
[-C--:B-1----:R-:W-:Y:S05]  /*7990*/  HMMA.16816.F32 R4, R208, R216.reuse, R4 ;  /* 0x000000d8d004723c */ /* 0x082fea0000001804 */
[----:B---3--:R-:W-:Y:S02]  /*79a0*/  @P3 IMAD.MOV.U32 R0, RZ, RZ, R131 ;  /* 0x000000ffff003224 */ /* 0x008fe400078e0083 */
[----:B------:R-:W3:Y:S01]  /*79b0*/  LDL R131, [R1+0x34] ;  /* 0x0000340001837983 */ /* 0x000ee20000100800 */
[C---:B--2---:R-:W-:Y:S03]  /*79c0*/  HMMA.16816.F32 R8, R204.reuse, R216, R8 ;  /* 0x000000d8cc08723c */ /* 0x044fe60000001808 */
[----:B------:R-:W-:Y:S05]  /*79d0*/  SHFL.IDX PT, R185, R0, 0x2, 0x1c1f ;  /* 0x005c1f0000b97f89 */ /* 0x000fea00000e0000 */
[-C--:B------:R-:W-:Y:S03]  /*79e0*/  HMMA.16816.F32 R12, R204, R218.reuse, R12 ;  /* 0x000000dacc0c723c */ /* 0x080fe6000000180c */
[----:B------:R-:W-:Y:S05]  /*79f0*/  SHFL.IDX PT, R183, R0, 0x3, 0x1c1f ;  /* 0x007c1f0000b77f89 */ /* 0x000fea00000e0000 */
[C---:B------:R-:W-:Y:S03]  /*7a00*/  HMMA.16816.F32 R16, R208.reuse, R218, R16 ;  /* 0x000000dad010723c */ /* 0x040fe60000001810 */
[----:B------:R-:W1:Y:S05]  /*7a10*/  LDSM.16.M88.4 R216, [R224+0x7100] ;  /* 0x00710000e0d8783b */ /* 0x000e6a0000000200 */
[-C--:B----4-:R-:W-:Y:S03]  /*7a20*/  HMMA.16816.F32 R20, R208, R212.reuse, R20 ;  /* 0x000000d4d014723c */ /* 0x090fe60000001814 */
[----:B------:R-:W2:Y:S05]  /*7a30*/  SHFL.IDX PT, R3, R0, RZ, 0x1c1f ;  /* 0x001c1fff00037589 */ /* 0x000eaa00000e0000 */
[C---:B------:R-:W-:Y:S03]  /*7a40*/  HMMA.16816.F32 R24, R204.reuse, R212, R24 ;  /* 0x000000d4cc18723c */ /* 0x040fe60000001818 */
[----:B------:R4:W1:Y:S05]  /*7a50*/  SHFL.IDX PT, R2, R0, 0x1, 0x1c1f ;  /* 0x003c1f0000027f89 */ /* 0x00086a00000e0000 */
[-C--:B------:R-:W-:Y:S08]  /*7a60*/  HMMA.16816.F32 R28, R204, R214.reuse, R28 ;  /* 0x000000d6cc1c723c */ /* 0x080ff0000000181c */
[C---:B------:R-:W-:Y:S01]  /*7a70*/  HMMA.16816.F32 R32, R208.reuse, R214, R32 ;  /* 0x000000d6d020723c */ /* 0x040fe20000001820 */
[----:B------:R-:W2:Y:S07]  /*7a80*/  LDSM.16.M88.4 R212, [R224+0x7900] ;  /* 0x00790000e0d4783b */ /* 0x000eae0000000200 */
[-C--:B-1----:R-:W-:Y:S01]  /*7a90*/  HMMA.16816.F32 R36, R208, R216.reuse, R36 ;  /* 0x000000d8d024723c */ /* 0x082fe20000001824 */
[----:B----4-:R-:W-:Y:S05]  /*7aa0*/  IMAD.U32 R0, RZ, RZ, UR8 ;  /* 0x00000008ff007e24 */ /* 0x010fea000f8e00ff */
[----:B------:R-:W-:Y:S01]  /*7ab0*/  IADD3 R0, R0, UR21, -R222 ;  /* 0x0000001500007c10 */ /* 0x000fe2000fffe8de */
[----:B------:R-:W-:Y:S01]  /*7ac0*/  @UP1 USHF.L.U32 UR21, UR22, 0x6, URZ ;  /* 0x0000000616151899 */ /* 0x000fe2000800063f */
[C---:B------:R-:W-:Y:S01]  /*7ad0*/  HMMA.16816.F32 R40, R204.reuse, R216, R40 ;  /* 0x000000d8cc28723c */ /* 0x040fe20000001828 */
[----:B------:R-:W-:Y:S03]  /*7ae0*/  @UP1 USHF.L.U32 UR22, UR4, 0x5, URZ ;  /* 0x0000000504161899 */ /* 0x000fe6000800063f */
[----:B------:R-:W-:Y:S02]  /*7af0*/  IADD3 R182, R0, -UR11, RZ ;  /* 0x8000000b00b67c10 */ /* 0x000fe4000fffe0ff */
[----:B------:R-:W-:Y:S02]  /*7b00*/  @P6 IADD3 R184, P0, R220, UR21, RZ ;  /* 0x00000015dcb86c10 */ /* 0x000fe4000ff1e0ff */
[-C--:B------:R-:W-:Y:S04]  /*7b10*/  HMMA.16816.F32 R44, R204, R218.reuse, R44 ;  /* 0x000000dacc2c723c */ /* 0x080fe8000000182c */
[C---:B--2---:R-:W-:Y:S01]  /*7b20*/  IADD3 R3, R182.reuse, R3, RZ ;  /* 0x00000003b6037210 */ /* 0x044fe20007ffe0ff */
[C---:B------:R-:W-:Y:S02]  /*7b30*/  IMAD.IADD R2, R182.reuse, 0x1, R2 ;  /* 0x00000001b6027824 */ /* 0x040fe400078e0202 */
[C---:B------:R-:W-:Y:S01]  /*7b40*/  IMAD.IADD R0, R182.reuse, 0x1, R185 ;  /* 0x00000001b6007824 */ /* 0x040fe200078e02b9 */
[C---:B------:R-:W-:Y:S01]  /*7b50*/  HMMA.16816.F32 R48, R208.reuse, R218, R48 ;  /* 0x000000dad030723c */ /* 0x040fe20000001830 */
[----:B------:R-:W-:Y:S03]  /*7b60*/  LDSM.16.M88.4 R216, [R240] ;  /* 0x00000000f0d8783b */ /* 0x000fe60000000200 */
[----:B------:R-:W-:Y:S02]  /*7b70*/  IADD3 R182, R182, R183, RZ ;  /* 0x000000b7b6b67210 */ /* 0x000fe40007ffe0ff */
[----:B------:R-:W-:Y:S02]  /*7b80*/  ISETP.GT.AND P2, PT, R2, RZ, PT ;  /* 0x000000ff0200720c */ /* 0x000fe40003f44270 */
[-C--:B------:R-:W-:Y:S08]  /*7b90*/  HMMA.16816.F32 R52, R208, R212.reuse, R52 ;  /* 0x000000d4d034723c */ /* 0x080ff00000001834 */
[C---:B------:R-:W-:Y:S08]  /*7ba0*/  HMMA.16816.F32 R56, R204.reuse, R212, R56 ;  /* 0x000000d4cc38723c */ /* 0x040ff00000001838 */
[-C--:B------:R-:W-:Y:S01]  /*7bb0*/  HMMA.16816.F32 R60, R204, R214.reuse, R60 ;  /* 0x000000d6cc3c723c */ /* 0x080fe2000000183c */
[----:B------:R-:W1:Y:S07]  /*7bc0*/  LDSM.16.M88.4 R204, [R233+0xc100] ;  /* 0x00c10000e9cc783b */ /* 0x000e6e0000000200 */
[----:B------:R-:W-:Y:S01]  /*7bd0*/  HMMA.16816.F32 R64, R208, R214, R64 ;  /* 0x000000d6d040723c */ /* 0x000fe20000001840 */
[----:B------:R-:W2:Y:S08]  /*7be0*/  LDSM.16.M88.4 R208, [R233+0xe100] ;  /* 0x00e10000e9d0783b */ /* 0x000eb00000000200 */
[----:B------:R-:W4:Y:S01]  /*7bf0*/  LDSM.16.M88.4 R212, [R239] ;  /* 0x00000000efd4783b */ /* 0x000f220000000200 */
[-C--:B-1----:R-:W-:Y:S08]  /*7c00*/  HMMA.16816.F32 R4, R204, R216.reuse, R4 ;  /* 0x000000d8cc04723c */ /* 0x082ff00000001804 */
[C---:B--2---:R-:W-:Y:S08]  /*7c10*/  HMMA.16816.F32 R8, R208.reuse, R216, R8 ;  /* 0x000000d8d008723c */ /* 0x044ff00000001808 */
[-C--:B------:R-:W-:Y:S08]  /*7c20*/  HMMA.16816.F32 R12, R208, R218.reuse, R12 ;  /* 0x000000dad00c723c */ /* 0x080ff0000000180c */
[C---:B------:R-:W-:Y:S01]  /*7c30*/  HMMA.16816.F32 R16, R204.reuse, R218, R16 ;  /* 0x000000dacc10723c */ /* 0x040fe20000001810 */
[----:B------:R-:W1:Y:S07]  /*7c40*/  LDSM.16.M88.4 R216, [R238] ;  /* 0x00000000eed8783b */ /* 0x000e6e0000000200 */
[-C--:B----4-:R-:W-:Y:S08]  /*7c50*/  HMMA.16816.F32 R20, R204, R212.reuse, R20 ;  /* 0x000000d4cc14723c */ /* 0x090ff00000001814 */
        /* <DEDUP_REMOVED lines=16> */
[-C--:B-1----:R-:W-:Y:S08]  /*7d60*/  HMMA.16816.F32 R4, R208, R216.reuse, R4 ;  /* 0x000000d8d004723c */ /* 0x082ff00000001804 */
[C---:B--2---:R-:W-:Y:S08]  /*7d70*/  HMMA.16816.F32 R8, R204.reuse, R216, R8 ;  /* 0x000000d8cc08723c */ /* 0x044ff00000001808 */
[-C--:B------:R-:W-:Y:S08]  /*7d80*/  HMMA.16816.F32 R12, R204, R218.reuse, R12 ;  /* 0x000000dacc0c723c */ /* 0x080ff0000000180c */
[C---:B------:R-:W-:Y:S01]  /*7d90*/  HMMA.16816.F32 R16, R208.reuse, R218, R16 ;  /* 0x000000dad010723c */ /* 0x040fe20000001810 */
[----:B------:R-:W1:Y:S07]  /*7da0*/  LDSM.16.M88.4 R216, [R230+0x7100] ;  /* 0x00710000e6d8783b */ /* 0x000e6e0000000200 */
[-C--:B----4-:R-:W-:Y:S08]  /*7db0*/  HMMA.16816.F32 R20, R208, R212.reuse, R20 ;  /* 0x000000d4d014723c */ /* 0x090ff00000001814 */
        /* <DEDUP_REMOVED lines=25> */
[----:B------:R-:W2:Y:S01]  /*7f50*/  LDSM.16.M88.4 R212, [R229+0x3800] ;  /* 0x00380000e5d4783b */ /* 0x000ea20000000200 */
[----:B------:R-:W-:Y:S06]  /*7f60*/  DEPBAR.LE SB0, 0x0 ;  /* 0x000080000000791a */ /* 0x000fec0000000000 */
[-C--:B-1----:R-:W-:Y:S01]  /*7f70*/  HMMA.16816.F32 R36, R204, R216.reuse, R36 ;  /* 0x000000d8cc24723c */ /* 0x082fe20000001824 */
[----:B------:R-:W-:Y:S07]  /*7f80*/  BAR.SYNC.DEFER_BLOCKING 0x0 ;  /* 0x0000000000007b1d */ /* 0x000fee0000010000 */
[C---:B------:R-:W-:Y:S08]  /*7f90*/  HMMA.16816.F32 R40, R208.reuse, R216, R40 ;  /* 0x000000d8d028723c */ /* 0x040ff00000001828 */
[-C--:B------:R-:W-:Y:S08]  /*7fa0*/  HMMA.16816.F32 R44, R208, R218.reuse, R44 ;  /* 0x000000dad02c723c */ /* 0x080ff0000000182c */
[C---:B------:R-:W-:Y:S01]  /*7fb0*/  HMMA.16816.F32 R48, R204.reuse, R218, R48 ;  /* 0x000000dacc30723c */ /* 0x040fe20000001830 */
[----:B------:R-:W4:Y:S06]  /*7fc0*/  LDL.64 R218, [R1+0x48] ;  /* 0x0000480001da7983 */ /* 0x000f2c0000100a00 */
[----:B------:R-:W3:Y:S01]  /*7fd0*/  LDL R216, [R1+0x3c] ;  /* 0x00003c0001d87983 */ /* 0x000ee20000100800 */
[-C--:B--2---:R-:W-:Y:S08]  /*7fe0*/  HMMA.16816.F32 R52, R204, R212.reuse, R52 ;  /* 0x000000d4cc34723c */ /* 0x084ff00000001834 */
[C---:B------:R-:W-:Y:S07]  /*7ff0*/  HMMA.16816.F32 R56, R208.reuse, R212, R56 ;  /* 0x000000d4d038723c */ /* 0x040fee0000001838 */
[----:B------:R-:W-:Y:S01]  /*8000*/  FSEL R212, R6, -INF , P2 ;  /* 0xff80000006d47808 */ /* 0x000fe20001000000 */
[-C--:B------:R-:W-:Y:S03]  /*8010*/  HMMA.16816.F32 R60, R208, R214.reuse, R60 ;  /* 0x000000d6d03c723c */ /* 0x080fe6000000183c */
[----:B------:R-:W-:Y:S04]  /*8020*/  ISETP.GT.AND P2, PT, R182, RZ, PT ;  /* 0x000000ffb600720c */ /* 0x000fe80003f44270 */
[----:B------:R-:W-:Y:S01]  /*8030*/  @P6 LEA R208, P1, R184, c[0x0][0x1c8], 0x1 ;  /* 0x00007200b8d06a11 */ /* 0x000fe200078208ff */
[----:B------:R-:W-:Y:S04]  /*8040*/  HMMA.16816.F32 R64, R204, R214, R64 ;  /* 0x000000d6cc40723c */ /* 0x000fe80000001840 */
[----:B------:R-:W-:Y:S02]  /*8050*/  FSEL R223, R10, -INF , P2 ;  /* 0xff8000000adf7808 */ /* 0x000fe40001000000 */
[----:B------:R-:W-:Y:S06]  /*8060*/  ISETP.GT.AND P2, PT, R0, 0x9, PT ;  /* 0x000000090000780c */ /* 0x000fec0003f44270 */
[----:B------:R-:W-:Y:S02]  /*8070*/  FSEL R221, R13, -INF , P2 ;  /* 0xff8000000ddd7808 */ /* 0x000fe40001000000 */
[----:B------:R-:W-:Y:S04]  /*8080*/  ISETP.GT.AND P2, PT, R3, 0x8, PT ;  /* 0x000000080300780c */ /* 0x000fe80003f44270 */
[----:B------:R-:W-:Y:S02]  /*8090*/  FSEL R16, R16, -INF , P2 ;  /* 0xff80000010107808 */ /* 0x000fe40001000000 */
[----:B------:R-:W-:Y:S04]  /*80a0*/  ISETP.GT.AND P2, PT, R2, 0x9, PT ;  /* 0x000000090200780c */ /* 0x000fe80003f44270 */
[----:B------:R-:W-:Y:S02]  /*80b0*/  FSEL R19, R19, -INF , P2 ;  /* 0xff80000013137808 */ /* 0x000fe40001000000 */
[----:B------:R-:W-:Y:S04]  /*80c0*/  ISETP.GT.AND P2, PT, R3, 0x11, PT ;  /* 0x000000110300780c */ /* 0x000fe80003f44270 */
[----:B------:R-:W-:Y:S02]  /*80d0*/  FSEL R21, R21, -INF , P2 ;  /* 0xff80000015157808 */ /* 0x000fe40001000000 */
[C---:B------:R-:W-:Y:S04]  /*80e0*/  ISETP.GT.AND P2, PT, R0.reuse, 0x11, PT ;  /* 0x000000110000780c */ /* 0x040fe80003f44270 */
        /* <DEDUP_REMOVED lines=25> */
[----:B----4-:R-:W-:Y:S04]  /*8280*/  @P6 IADD3.X R185, R219, UR20, RZ, P0, !PT ;  /* 0x00000014dbb96c10 */ /* 0x010fe800087fe4ff */
[----:B------:R-:W-:Y:S02]  /*8290*/  @P6 LEA.HI.X R209, R184, c[0x0][0x1cc], R185, 0x1, P1 ;  /* 0x00007300b8d16a11 */ /* 0x000fe400008f0cb9 */
[----:B---3--:R-:W-:Y:S01]  /*82a0*/  @P6 IADD3 R183, P0, R216, UR21, RZ ;  /* 0x00000015d8b76c10 */ /* 0x008fe2000ff1e0ff */
[----:B------:R-:W-:Y:S02]  /*82b0*/  @UP1 UIADD3 UR21, UP0, UR12, 0x80, URZ ;  /* 0x000000800c151890 */ /* 0x000fe4000ff1e03f */
[----:B------:R-:W-:Y:S01]  /*82c0*/  @!PT LDS RZ, [RZ] ;  /* 0x00000000fffff984 */ /* 0x000fe20000000800 */
[----:B------:R-:W-:Y:S01]  /*82d0*/  @!PT LDS RZ, [RZ] ;  /* 0x00000000fffff984 */ /* 0x000fe20000000800 */
[----:B------:R-:W-:Y:S01]  /*82e0*/  @!PT LDS RZ, [RZ] ;  /* 0x00000000fffff984 */ /* 0x000fe20000000800 */
[----:B------:R1:W-:Y:S01]  /*82f0*/  @P6 LDGSTS.E.BYPASS.LTC128B.128 [R245+0x4100], [R208.64], !P5 ;  /* 0x04100000d0f56fae */ /* 0x0003e2000e901d52 */
[----:B------:R-:W-:Y:S01]  /*8300*/  @P6 IADD3.X R184, R131, UR20, RZ, P0, !PT ;  /* 0x0000001483b86c10 */ /* 0x000fe200087fe4ff */
[----:B------:R-:W-:Y:S01]  /*8310*/  @UP1 UIADD3.X UR20, URZ, UR9, URZ, UP0, !UPT ;  /* 0x000000093f141290 */ /* 0x000fe200087fe43f */
[----:B------:R-:W-:Y:S01]  /*8320*/  ISETP.GT.AND P0, PT, R3, RZ, PT ;  /* 0x000000ff0300720c */ /* 0x000fe20003f04270 */
[----:B------:R-:W-:Y:S01]  /*8330*/  UISETP.GT.AND UP0, UPT, UR26, UR24, UPT ;  /* 0x000000181a00728c */ /* 0x000fe2000bf04270 */
[C---:B------:R-:W-:Y:S02]  /*8340*/  @P6 LEA R216, P1, R183.reuse, c[0x0][0x1c8], 0x1 ;  /* 0x00007200b7d86a11 */ /* 0x040fe400078208ff */
[----:B------:R-:W-:Y:S01]  /*8350*/  FSEL R210, R4, -INF , P0 ;  /* 0xff80000004d27808 */ /* 0x000fe20000000000 */
[----:B------:R-:W-:Y:S01]  /*8360*/  UMOV UR26, UR25 ;  /* 0x00000019001a7c82 */ /* 0x000fe20008000000 */
[----:B------:R-:W-:Y:S02]  /*8370*/  ISETP.GT.AND P0, PT, R2, 0x1, PT ;  /* 0x000000010200780c */ /* 0x000fe40003f04270 */
[----:B------:R-:W-:Y:S02]  /*8380*/  @P6 LEA.HI.X R217, R183, c[0x0][0x1cc], R184, 0x1, P1 ;  /* 0x00007300b7d96a11 */ /* 0x000fe400008f0cb8 */
[----:B------:R-:W-:Y:S02]  /*8390*/  FSEL R213, R7, -INF , P0 ;  /* 0xff80000007d57808 */ /* 0x000fe40000000000 */
[----:B------:R-:W-:Y:S01]  /*83a0*/  ISETP.GT.AND P1, PT, R3, 0x1, PT ;  /* 0x000000010300780c */ /* 0x000fe20003f24270 */
[----:B------:R2:W-:Y:S01]  /*83b0*/  @P6 LDGSTS.E.BYPASS.LTC128B.128 [R245+0x6100], [R216.64], !P4 ;  /* 0x06100000d8f56fae */ /* 0x0005e2000e101d52 */
[C---:B------:R-:W-:Y:S02]  /*83c0*/  ISETP.GT.AND P0, PT, R0.reuse, 0x1, PT ;  /* 0x000000010000780c */ /* 0x040fe40003f04270 */
[----:B------:R-:W-:Y:S02]  /*83d0*/  FSEL R211, R5, -INF , P1 ;  /* 0xff80000005d37808 */ /* 0x000fe40000800000 */
[----:B------:R-:W-:Y:S02]  /*83e0*/  FSEL R219, R9, -INF , P0 ;  /* 0xff80000009db7808 */ /* 0x000fe40000000000 */
[C---:B------:R-:W-:Y:S02]  /*83f0*/  ISETP.GT.AND P0, PT, R0.reuse, 0x8, PT ;  /* 0x000000080000780c */ /* 0x040fe40003f04270 */
[----:B------:R-:W-:Y:S02]  /*8400*/  ISETP.GT.AND P1, PT, R0, RZ, PT ;  /* 0x000000ff0000720c */ /* 0x000fe40003f24270 */
[----:B------:R-:W-:Y:S02]  /*8410*/  FSEL R218, R12, -INF , P0 ;  /* 0xff8000000cda7808 */ /* 0x000fe40000000000 */
[----:B------:R-:W-:Y:S02]  /*8420*/  FSEL R220, R8, -INF , P1 ;  /* 0xff80000008dc7808 */ /* 0x000fe40000800000 */
[C---:B------:R-:W-:Y:S02]  /*8430*/  ISETP.GT.AND P1, PT, R182.reuse, 0x1, PT ;  /* 0x00000001b600780c */ /* 0x040fe40003f24270 */
[----:B------:R-:W-:Y:S02]  /*8440*/  ISETP.GT.AND P0, PT, R182, 0x9, PT ;  /* 0x00000009b600780c */ /* 0x000fe40003f04270 */
[----:B------:R-:W-:Y:S02]  /*8450*/  FMNMX.FTZ R185, R210, R180, !PT ;  /* 0x000000b4d2b97209 */ /* 0x000fe40007810000 */
[----:B------:R-:W-:Y:S02]  /*8460*/  FSEL R222, R11, -INF , P1 ;  /* 0xff8000000bde7808 */ /* 0x000fe40000800000 */
[----:B------:R-:W-:Y:S02]  /*8470*/  FSEL R246, R15, -INF , P0 ;  /* 0xff8000000ff67808 */ /* 0x000fe40000000000 */
[----:B------:R-:W-:Y:S02]  /*8480*/  ISETP.GT.AND P0, PT, R2, 0x8, PT ;  /* 0x000000080200780c */ /* 0x000fe40003f04270 */
[----:B------:R-:W-:Y:S02]  /*8490*/  ISETP.GT.AND P1, PT, R182, 0x8, PT ;  /* 0x00000008b600780c */ /* 0x000fe40003f24270 */
[----:B------:R-:W-:Y:S02]  /*84a0*/  FMNMX.FTZ R185, R211, R185, !PT ;  /* 0x000000b9d3b97209 */ /* 0x000fe40007810000 */
[----:B------:R-:W-:Y:S02]  /*84b0*/  FSEL R244, R14, -INF , P1 ;  /* 0xff8000000ef47808 */ /* 0x000fe40000800000 */
[----:B------:R-:W-:Y:S02]  /*84c0*/  FSEL R18, R18, -INF , P0 ;  /* 0xff80000012127808 */ /* 0x000fe40000000000 */
[C---:B------:R-:W-:Y:S02]  /*84d0*/  ISETP.GT.AND P0, PT, R3.reuse, 0x10, PT ;  /* 0x000000100300780c */ /* 0x040fe40003f04270 */
[----:B------:R-:W-:Y:S02]  /*84e0*/  ISETP.GT.AND P1, PT, R3, 0x9, PT ;  /* 0x000000090300780c */ /* 0x000fe40003f24270 */
[----:B------:R-:W-:Y:S02]  /*84f0*/  FSEL R20, R20, -INF , P0 ;  /* 0xff80000014147808 */ /* 0x000fe40000000000 */
[----:B------:R-:W-:Y:S02]  /*8500*/  FSEL R17, R17, -INF , P1 ;  /* 0xff80000011117808 */ /* 0x000fe40000800000 */
[----:B------:R-:W-:Y:S02]  /*8510*/  ISETP.GT.AND P1, PT, R2, 0x10, PT ;  /* 0x000000100200780c */ /* 0x000fe40003f24270 */
[----:B------:R-:W-:Y:S02]  /*8520*/  FMNMX.FTZ R185, R16, R185, !PT ;  /* 0x000000b910b97209 */ /* 0x000fe40007810000 */
[----:B------:R-:W-:Y:S02]  /*8530*/  ISETP.GT.AND P0, PT, R2, 0x11, PT ;  /* 0x000000110200780c */ /* 0x000fe40003f04270 */
[----:B------:R-:W-:Y:S02]  /*8540*/  FSEL R22, R22, -INF , P1 ;  /* 0xff80000016167808 */ /* 0x000fe40000800000 */
[----:B------:R-:W-:Y:S02]  /*8550*/  FSEL R23, R23, -INF , P0 ;  /* 0xff80000017177808 */ /* 0x000fe40000000000 */
[----:B------:R-:W-:Y:S02]  /*8560*/  FMNMX.FTZ R185, R17, R185, !PT ;  /* 0x000000b911b97209 */ /* 0x000fe40007810000 */
[----:B------:R-:W-:Y:S02]  /*8570*/  ISETP.GT.AND P0, PT, R0, 0x10, PT ;  /* 0x000000100000780c */ /* 0x000fe40003f04270 */
        /* <DEDUP_REMOVED lines=8> */
[C---:B------:R-:W-:Y:S02]  /*8600*/  ISETP.GT.AND P0, PT, R3.reuse, 0x19, PT ;  /* 0x000000190300780c */ /* 0x040fe40003f04270 */
[----:B------:R-:W-:Y:S02]  /*8610*/  FSEL R32, R32, -INF , P1 ;  /* 0xff80000020207808 */ /* 0x000fe40000800000 */
[----:B------:R-:W-:Y:S02]  /*8620*/  ISETP.GT.AND P1, PT, R3, 0x20, PT ;  /* 0x000000200300780c */ /* 0x000fe40003f24270 */
        /* <DEDUP_REMOVED lines=8> */
[----:B------:R-:W-:Y:S02]  /*86b0*/  FMNMX.FTZ R185, R37, R185, !PT ;  /* 0x000000b925b97209 */ /* 0x000fe40007810000 */
        /* <DEDUP_REMOVED lines=11> */
[----:B------:R-:W-:Y:S02]  /*8770*/  FMNMX.FTZ R185, R64, R185, !PT ;  /* 0x000000b940b97209 */ /* 0x000fe40007810000 */
[----:B------:R-:W-:Y:S02]  /*8780*/  FMNMX.FTZ R4, R212, R181, !PT ;  /* 0x000000b5d4047209 */ /* 0x000fe40007810000 */
[----:B------:R-:W-:Y:S02]  /*8790*/  FMNMX.FTZ R185, R65, R185, !PT ;  /* 0x000000b941b97209 */ /* 0x000fe40007810000 */
[----:B------:R-:W-:Y:S02]  /*87a0*/  FMNMX.FTZ R4, R213, R4, !PT ;  /* 0x00000004d5047209 */ /* 0x000fe40007810000 */
[----:B------:R-:W-:Y:S01]  /*87b0*/  ISETP.GT.AND P0, PT, R182, 0x19, PT ;  /* 0x00000019b600780c */ /* 0x000fe20003f04270 */
[----:B------:R-:W3:Y:S01]  /*87c0*/  SHFL.BFLY PT, R5, R185, 0x2, 0x1f ;  /* 0x0c401f00b9057f89 */ /* 0x000ee200000e0000 */
[----:B------:R-:W-:Y:S02]  /*87d0*/  FMNMX.FTZ R3, R18, R4, !PT ;  /* 0x0000000412037209 */ /* 0x000fe40007810000 */
[----:B------:R-:W-:Y:S02]  /*87e0*/  FSEL R31, R31, -INF , P0 ;  /* 0xff8000001f1f7808 */ /* 0x000fe40000000000 */
[----:B------:R-:W-:Y:S02]  /*87f0*/  ISETP.GT.AND P0, PT, R2, 0x18, PT ;  /* 0x000000180200780c */ /* 0x000fe40003f04270 */
[----:B------:R-:W-:Y:S02]  /*8800*/  FMNMX.FTZ R3, R19, R3, !PT ;  /* 0x0000000313037209 */ /* 0x000fe40007810000 */
[----:B------:R-:W-:Y:S02]  /*8810*/  FMNMX.FTZ R4, R220, R186, !PT ;  /* 0x000000badc047209 */ /* 0x000fe40007810000 */
[----:B------:R-:W-:Y:S02]  /*8820*/  ISETP.GT.AND P1, PT, R2, 0x19, PT ;  /* 0x000000190200780c */ /* 0x000fe40003f24270 */
[----:B------:R-:W-:Y:S02]  /*8830*/  FSEL R34, R34, -INF , P0 ;  /* 0xff80000022227808 */ /* 0x000fe40000000000 */
[----:B------:R-:W-:Y:S02]  /*8840*/  ISETP.GT.AND P0, PT, R2, 0x21, PT ;  /* 0x000000210200780c */ /* 0x000fe40003f04270 */
[----:B------:R-:W-:Y:S02]  /*8850*/  FMNMX.FTZ R3, R22, R3, !PT ;  /* 0x0000000316037209 */ /* 0x000fe40007810000 */
[----:B------:R-:W-:Y:S02]  /*8860*/  FSEL R39, R39, -INF , P0 ;  /* 0xff80000027277808 */ /* 0x000fe40000000000 */
[----:B------:R-:W-:Y:S02]  /*8870*/  FMNMX.FTZ R4, R219, R4, !PT ;  /* 0x00000004db047209 */ /* 0x000fe40007810000 */
[----:B------:R-:W-:Y:S02]  /*8880*/  FSEL R35, R35, -INF , P1 ;  /* 0xff80000023237808 */ /* 0x000fe40000800000 */
[C---:B------:R-:W-:Y:S02]  /*8890*/  ISETP.GT.AND P1, PT, R2.reuse, 0x20, PT ;  /* 0x000000200200780c */ /* 0x040fe40003f24270 */
[----:B------:R-:W-:Y:S02]  /*88a0*/  ISETP.GT.AND P0, PT, R2, 0x29, PT ;  /* 0x000000290200780c */ /* 0x000fe40003f04270 */
[----:B------:R-:W-:Y:S02]  /*88b0*/  FMNMX.FTZ R3, R23, R3, !PT ;  /* 0x0000000317037209 */ /* 0x000fe40007810000 */
[----:B------:R-:W-:Y:S02]  /*88c0*/  FSEL R38, R38, -INF , P1 ;  /* 0xff80000026267808 */ /* 0x000fe40000800000 */
[----:B------:R-:W-:Y:S02]  /*88d0*/  FMNMX.FTZ R4, R218, R4, !PT ;  /* 0x00000004da047209 */ /* 0x000fe40007810000 */
[C---:B------:R-:W-:Y:S02]  /*88e0*/  ISETP.GT.AND P1, PT, R2.reuse, 0x28, PT ;  /* 0x000000280200780c */ /* 0x040fe40003f24270 */
[----:B------:R-:W-:Y:S02]  /*88f0*/  FSEL R51, R51, -INF , P0 ;  /* 0xff80000033337808 */ /* 0x000fe40000000000 */
[----:B------:R-:W-:Y:S02]  /*8900*/  ISETP.GT.AND P0, PT, R2, 0x30, PT ;  /* 0x000000300200780c */ /* 0x000fe40003f04270 */
[----:B------:R-:W-:Y:S02]  /*8910*/  FMNMX.FTZ R3, R34, R3, !PT ;  /* 0x0000000322037209 */ /* 0x000fe40007810000 */
[----:B------:R-:W-:Y:S02]  /*8920*/  FSEL R54, R54, -INF , P0 ;  /* 0xff80000036367808 */ /* 0x000fe40000000000 */
[----:B------:R-:W-:Y:S02]  /*8930*/  FSEL R50, R50, -INF , P1 ;  /* 0xff80000032327808 */ /* 0x000fe40000800000 */
[C---:B------:R-:W-:Y:S02]  /*8940*/  ISETP.GT.AND P1, PT, R2.reuse, 0x38, PT ;  /* 0x000000380200780c */ /* 0x040fe40003f24270 */
[----:B------:R-:W-:Y:S02]  /*8950*/  ISETP.GT.AND P0, PT, R2, 0x39, PT ;  /* 0x000000390200780c */ /* 0x000fe40003f04270 */
        /* <DEDUP_REMOVED lines=8> */
[----:B------:R-:W-:Y:S02]  /*89e0*/  FSEL R67, R67, -INF , P0 ;  /* 0xff80000043437808 */ /* 0x000fe40000000000 */
[----:B------:R-:W-:Y:S02]  /*89f0*/  FMNMX.FTZ R2, R28, R2, !PT ;  /* 0x000000021c027209 */ /* 0x000fe40007810000 */
[----:B------:R-:W-:Y:S02]  /*8a00*/  ISETP.GT.AND P0, PT, R0, 0x20, PT ;  /* 0x000000200000780c */ /* 0x000fe40003f04270 */
[----:B------:R-:W-:Y:S02]  /*8a10*/  FMNMX.FTZ R184, R50, R3, !PT ;  /* 0x0000000332b87209 */ /* 0x000fe40007810000 */
[----:B------:R-:W-:Y:S02]  /*8a20*/  FMNMX.FTZ R3, R223, R187, !PT ;  /* 0x000000bbdf037209 */ /* 0x000fe40007810000 */
        /* <DEDUP_REMOVED lines=13> */
[C---:B------:R-:W-:Y:S02]  /*8b00*/  ISETP.GT.AND P0, PT, R0.reuse, 0x38, PT ;  /* 0x000000380000780c */ /* 0x040fe40003f04270 */
[----:B------:R-:W-:Y:S02]  /*8b10*/  ISETP.GT.AND P1, PT, R0, 0x31, PT ;  /* 0x000000310000780c */ /* 0x000fe40003f24270 */
[----:B------:R-:W-:Y:S02]  /*8b20*/  FMNMX.FTZ R0, R45, R2, !PT ;  /* 0x000000022d007209 */ /* 0x000fe40007810000 */
[----:B------:R-:W-:Y:S02]  /*8b30*/  FMNMX.FTZ R2, R26, R3, !PT ;  /* 0x000000031a027209 */ /* 0x000fe40007810000 */
[----:B---3--:R-:W-:Y:S02]  /*8b40*/  FMNMX.FTZ R185, R185, R4, !PT ;  /* 0x00000004b9b97209 */ /* 0x008fe40007810000 */
[----:B------:R-:W-:Y:S02]  /*8b50*/  FSEL R60, R60, -INF , P0 ;  /* 0xff8000003c3c7808 */ /* 0x000fe40000000000 */
[----:B------:R-:W-:Y:S01]  /*8b60*/  ISETP.GT.AND P0, PT, R182, 0x21, PT ;  /* 0x00000021b600780c */ /* 0x000fe20003f04270 */
[----:B------:R-:W-:Y:S01]  /*8b70*/  FMUL.FTZ R8, R185, c[0x0][0x2d0] ;  /* 0x0000b400b9087a20 */ /* 0x000fe20000410000 */
[----:B------:R-:W-:Y:S02]  /*8b80*/  FMNMX.FTZ R2, R27, R2, !PT ;  /* 0x000000021b027209 */ /* 0x000fe40007810000 */
[----:B------:R-:W-:Y:S02]  /*8b90*/  FSEL R43, R43, -INF , P0 ;  /* 0xff8000002b2b7808 */ /* 0x000fe40000000000 */
[----:B------:R-:W-:Y:S02]  /*8ba0*/  FSETP.NEU.FTZ.AND P0, PT, R185, -INF , PT ;  /* 0xff800000b900780b */ /* 0x000fe40003f1d000 */
[----:B------:R-:W-:Y:S02]  /*8bb0*/  FSEL R57, R57, -INF , P1 ;  /* 0xff80000039397808 */ /* 0x000fe40000800000 */
[----:B------:R-:W-:Y:S02]  /*8bc0*/  FMNMX.FTZ R2, R30, R2, !PT ;  /* 0x000000021e027209 */ /* 0x000fe40007810000 */
[----:B------:R-:W-:Y:S02]  /*8bd0*/  ISETP.GT.AND P1, PT, R182, 0x20, PT ;  /* 0x00000020b600780c */ /* 0x000fe40003f24270 */
[----:B------:R-:W-:Y:S02]  /*8be0*/  FSEL R8, R8, RZ, P0 ;  /* 0x000000ff08087208 */ /* 0x000fe40000000000 */
[----:B------:R-:W-:Y:S02]  /*8bf0*/  FMNMX.FTZ R2, R31, R2, !PT ;  /* 0x000000021f027209 */ /* 0x000fe40007810000 */
[----:B------:R-:W-:Y:S01]  /*8c00*/  FSEL R42, R42, -INF , P1 ;  /* 0xff8000002a2a7808 */ /* 0x000fe20000800000 */
[--C-:B------:R-:W-:Y:S01]  /*8c10*/  FFMA.FTZ R224, R37, c[0x0][0x2d0], -R8.reuse ;  /* 0x0000b40025e07a23 */ /* 0x100fe20000010808 */
[----:B------:R-:W-:Y:S01]  /*8c20*/  FMNMX.FTZ R184, R51, R184, !PT ;  /* 0x000000b833b87209 */ /* 0x000fe20007810000 */
[--C-:B------:R-:W-:Y:S01]  /*8c30*/  FFMA.FTZ R239, R48, c[0x0][0x2d0], -R8.reuse ;  /* 0x0000b40030ef7a23 */ /* 0x100fe20000010808 */
[----:B------:R-:W-:Y:S01]  /*8c40*/  FMNMX.FTZ R3, R42, R2, !PT ;  /* 0x000000022a037209 */ /* 0x000fe20007810000 */
[--C-:B------:R-:W-:Y:S01]  /*8c50*/  FFMA.FTZ R2, R210, c[0x0][0x2d0], -R8.reuse ;  /* 0x0000b400d2027a23 */ /* 0x100fe20000010808 */
[----:B------:R-:W-:Y:S01]  /*8c60*/  FMNMX.FTZ R184, R54, R184, !PT ;  /* 0x000000b836b87209 */ /* 0x000fe20007810000 */
[--C-:B------:R-:W-:Y:S01]  /*8c70*/  FFMA.FTZ R235, R36, c[0x0][0x2d0], -R8.reuse ;  /* 0x0000b40024eb7a23 */ /* 0x100fe20000010808 */
[----:B------:R-:W-:Y:S01]  /*8c80*/  ISETP.GT.AND P1, PT, R182, 0x29, PT ;  /* 0x00000029b600780c */ /* 0x000fe20003f24270 */
[----:B------:R3:W-:Y:S01]  /*8c90*/  MUFU.EX2 R247, R2 ;  /* 0x0000000200f77308 */ /* 0x0007e20000000800 */
[----:B------:R-:W-:Y:S01]  /*8ca0*/  FMNMX.FTZ R184, R55, R184, !PT ;  /* 0x000000b837b87209 */ /* 0x000fe20007810000 */
[--C-:B------:R-:W-:Y:S01]  /*8cb0*/  FFMA.FTZ R250, R32, c[0x0][0x2d0], -R8.reuse ;  /* 0x0000b40020fa7a23 */ /* 0x100fe20000010808 */
[----:B------:R-:W-:Y:S01]  /*8cc0*/  FMNMX.FTZ R3, R43, R3, !PT ;  /* 0x000000032b037209 */ /* 0x000fe20007810000 */
[--C-:B------:R-:W-:Y:S01]  /*8cd0*/  FFMA.FTZ R48, R52, c[0x0][0x2d0], -R8.reuse ;  /* 0x0000b40034307a23 */ /* 0x100fe20000010808 */
[----:B------:R-:W-:Y:S01]  /*8ce0*/  FMNMX.FTZ R184, R66, R184, !PT ;  /* 0x000000b842b87209 */ /* 0x000fe20007810000 */
[--C-:B------:R-:W-:Y:S01]  /*8cf0*/  FFMA.FTZ R131, R49, c[0x0][0x2d0], -R8.reuse ;  /* 0x0000b40031837a23 */ /* 0x100fe20000010808 */
[----:B------:R-:W-:Y:S02]  /*8d00*/  FSEL R47, R47, -INF , P1 ;  /* 0xff8000002f2f7808 */ /* 0x000fe40000800000 */
[----:B------:R-:W-:Y:S02]  /*8d10*/  FMNMX.FTZ R184, R67, R184, !PT ;  /* 0x000000b843b87209 */ /* 0x000fe40007810000 */
[----:B------:R-:W-:Y:S02]  /*8d20*/  FMNMX.FTZ R3, R46, R3, !PT ;  /* 0x000000032e037209 */ /* 0x000fe40007810000 */
[----:B------:R-:W-:Y:S01]  /*8d30*/  FMNMX.FTZ R0, R56, R0, !PT ;  /* 0x0000000038007209 */ /* 0x000fe20007810000 */
[----:B------:R-:W4:Y:S01]  /*8d40*/  SHFL.BFLY PT, R5, R184, 0x2, 0x1f ;  /* 0x0c401f00b8057f89 */ /* 0x000f2200000e0000 */
[----:B------:R-:W-:Y:S02]  /*8d50*/  FMNMX.FTZ R3, R47, R3, !PT ;  /* 0x000000032f037209 */ /* 0x000fe40007810000 */
[----:B------:R-:W-:Y:S02]  /*8d60*/  FMNMX.FTZ R0, R57, R0, !PT ;  /* 0x0000000039007209 */ /* 0x000fe40007810000 */
[----:B------:R-:W-:Y:S02]  /*8d70*/  ISETP.GT.AND P1, PT, R182, 0x31, PT ;  /* 0x00000031b600780c */ /* 0x000fe40003f24270 */
[----:B------:R-:W-:Y:S02]  /*8d80*/  FMNMX.FTZ R0, R60, R0, !PT ;  /* 0x000000003c007209 */ /* 0x000fe40007810000 */
[----:B------:R-:W-:Y:S01]  /*8d90*/  FSEL R59, R59, -INF , P1 ;  /* 0xff8000003b3b7808 */ /* 0x000fe20000800000 */
[--C-:B---3--:R-:W-:Y:S01]  /*8da0*/  FFMA.FTZ R2, R211, c[0x0][0x2d0], -R8.reuse ;  /* 0x0000b400d3027a23 */ /* 0x108fe20000010808 */
[----:B------:R-:W-:Y:S02]  /*8db0*/  FMNMX.FTZ R0, R61, R0, !PT ;  /* 0x000000003d007209 */ /* 0x000fe40007810000 */
[----:B------:R-:W-:Y:S01]  /*8dc0*/  ISETP.GT.AND P1, PT, R182, 0x39, PT ;  /* 0x00000039b600780c */ /* 0x000fe20003f24270 */
[----:B------:R3:W1:Y:S02]  /*8dd0*/  MUFU.EX2 R248, R2 ;  /* 0x0000000200f87308 */ /* 0x0006640000000800 */
[----:B------:R-:W1:Y:S01]  /*8de0*/  SHFL.BFLY PT, R183, R0, 0x2, 0x1f ;  /* 0x0c401f0000b77f89 */ /* 0x000e6200000e0000 */
[----:B------:R-:W-:Y:S01]  /*8df0*/  FSEL R6, R63, -INF , P1 ;  /* 0xff8000003f067808 */ /* 0x000fe20000800000 */
[--C-:B------:R-:W-:Y:S01]  /*8e00*/  FFMA.FTZ R63, R33, c[0x0][0x2d0], -R8.reuse ;  /* 0x0000b400213f7a23 */ /* 0x100fe20000010808 */
[----:B----4-:R-:W-:Y:S05]  /*8e10*/  FMNMX.FTZ R184, R184, R5, !PT ;  /* 0x00000005b8b87209 */ /* 0x010fea0007810000 */
[----:B------:R-:W4:Y:S01]  /*8e20*/  SHFL.BFLY PT, R4, R184, 0x1, 0x1f ;  /* 0x0c201f00b8047f89 */ /* 0x000f2200000e0000 */
[----:B---3--:R-:W-:Y:S01]  /*8e30*/  FMNMX.FTZ R2, R58, R3, !PT ;  /* 0x000000033a027209 */ /* 0x008fe20007810000 */
[--C-:B------:R-:W-:Y:S01]  /*8e40*/  FFMA.FTZ R3, R16, c[0x0][0x2d0], -R8.reuse ;  /* 0x0000b40010037a23 */ /* 0x100fe20000010808 */
[----:B-1----:R-:W-:Y:S02]  /*8e50*/  FMNMX.FTZ R183, R0, R183, !PT ;  /* 0x000000b700b77209 */ /* 0x002fe40007810000 */
[----:B------:R-:W-:Y:S01]  /*8e60*/  FMNMX.FTZ R2, R59, R2, !PT ;  /* 0x000000023b027209 */ /* 0x000fe20007810000 */
[----:B------:R1:W3:Y:S01]  /*8e70*/  MUFU.EX2 R233, R3 ;  /* 0x0000000300e97308 */ /* 0x0002e20000000800 */
[----:B------:R-:W-:Y:S01]  /*8e80*/  F2FP.PACK_AB R204, R248, R247 ;  /* 0x000000f7f8cc723e */ /* 0x000fe200000000ff */
[----:B------:R-:W2:Y:S01]  /*8e90*/  SHFL.BFLY PT, R9, R183, 0x1, 0x1f ;  /* 0x0c201f00b7097f89 */ /* 0x000ea200000e0000 */
[----:B------:R-:W-:Y:S04]  /*8ea0*/  FMNMX.FTZ R0, R62, R2, !PT ;  /* 0x000000023e007209 */ /* 0x000fe80007810000 */
[----:B------:R-:W-:Y:S02]  /*8eb0*/  FMNMX.FTZ R0, R6, R0, !PT ;  /* 0x0000000006007209 */ /* 0x000fe40007810000 */
[----:B----4-:R-:W-:Y:S03]  /*8ec0*/  FMNMX.FTZ R184, R184, R4, !PT ;  /* 0x00000004b8b87209 */ /* 0x010fe60007810000 */
[----:B------:R-:W4:Y:S01]  /*8ed0*/  SHFL.BFLY PT, R2, R0, 0x2, 0x1f ;  /* 0x0c401f0000027f89 */ /* 0x000f2200000e0000 */
[----:B------:R-:W-:Y:S01]  /*8ee0*/  @P6 IADD3 R4, P1, R208, UR22, RZ ;  /* 0x00000016d0046c10 */ /* 0x000fe2000ff3e0ff */
[C---:B------:R-:W-:Y:S01]  /*8ef0*/  FMUL.FTZ R7, R184.reuse, c[0x0][0x2d0] ;  /* 0x0000b400b8077a20 */ /* 0x040fe20000410000 */
[----:B------:R-:W-:Y:S02]  /*8f00*/  FSETP.NEU.FTZ.AND P2, PT, R184, -INF , PT ;  /* 0xff800000b800780b */ /* 0x000fe40003f5d000 */
[----:B------:R-:W-:Y:S02]  /*8f10*/  @P6 IADD3.X R5, R209, UR23, RZ, P1, !PT ;  /* 0x00000017d1056c10 */ /* 0x000fe40008ffe4ff */
[----:B------:R-:W-:Y:S02]  /*8f20*/  FSEL R7, R7, RZ, P2 ;  /* 0x000000ff07077208 */ /* 0x000fe40001000000 */
[C---:B------:R-:W-:Y:S01]  /*8f30*/  @P6 IADD3 R10, P1, R4.reuse, UR22, RZ ;  /* 0x00000016040a6c10 */ /* 0x040fe2000ff3e0ff */
[----:B------:R4:W-:Y:S01]  /*8f40*/  @P6 LDGSTS.E.BYPASS.LTC128B.128 [R245+0x4900], [R4.64], !P5 ;  /* 0x0490000004f56fae */ /* 0x0009e2000e901d52 */
[----:B-1----:R-:W-:Y:S02]  /*8f50*/  FFMA.FTZ R3, R17, c[0x0][0x2d0], -R8 ;  /* 0x0000b40011037a23 */ /* 0x002fe40000010808 */
[----:B------:R-:W-:Y:S01]  /*8f60*/  @P6 IADD3.X R11, R5, UR23, RZ, P1, !PT ;  /* 0x00000017050b6c10 */ /* 0x000fe20008ffe4ff */
[----:B--2---:R-:W-:Y:S01]  /*8f70*/  FFMA.FTZ R217, R23, c[0x0][0x2d0], -R7 ;  /* 0x0000b40017d97a23 */ /* 0x004fe20000010807 */
[----:B------:R1:W2:Y:S01]  /*8f80*/  MUFU.EX2 R241, R3 ;  /* 0x0000000300f17308 */ /* 0x0002a20000000800 */
[----:B------:R-:W-:Y:S01]  /*8f90*/  @P6 IADD3 R14, P1, R4, UR21, RZ ;  /* 0x00000015040e6c10 */ /* 0x000fe2000ff3e0ff */
[----:B---3--:R-:W-:Y:S01]  /*8fa0*/  IMAD.MOV.U32 R33, RZ, RZ, R233 ;  /* 0x000000ffff217224 */ /* 0x008fe200078e00e9 */
[----:B------:R3:W-:Y:S01]  /*8fb0*/  @P6 LDGSTS.E.BYPASS.LTC128B.128 [R245+0x6900], [R4.64+0x80], !P4 ;  /* 0x0690008004f56fae */ /* 0x0007e2000e101d52 */
[----:B------:R-:W-:Y:S01]  /*8fc0*/  FMNMX.FTZ R183, R183, R9, !PT ;  /* 0x00000009b7b77209 */ /* 0x000fe20007810000 */
[----:B------:R-:W-:Y:S01]  /*8fd0*/  FFMA.FTZ R49, R54, c[0x0][0x2d0], -R7 ;  /* 0x0000b40036317a23 */ /* 0x000fe20000010807 */
[----:B------:R-:W-:Y:S01]  /*8fe0*/  @P6 IADD3.X R15, R5, UR20, RZ, P1, !PT ;  /* 0x00000014050f6c10 */ /* 0x000fe20008ffe4ff */
[----:B------:R-:W-:Y:S01]  /*8ff0*/  IMAD.MOV.U32 R54, RZ, RZ, R131 ;  /* 0x000000ffff367224 */ /* 0x000fe200078e0083 */
[----:B----4-:R-:W-:Y:S01]  /*9000*/  FMNMX.FTZ R0, R0, R2, !PT ;  /* 0x0000000200007209 */ /* 0x010fe20007810000 */
[--C-:B------:R-:W-:Y:S01]  /*9010*/  FFMA.FTZ R2, R18, c[0x0][0x2d0], -R7.reuse ;  /* 0x0000b40012027a23 */ /* 0x100fe20000010807 */
[----:B------:R-:W-:Y:S01]  /*9020*/  @P6 IADD3 R16, P1, R10, UR22, RZ ;  /* 0x000000160a106c10 */ /* 0x000fe2000ff3e0ff */
[----:B------:R4:W-:Y:S01]  /*9030*/  @P6 LDGSTS.E.BYPASS.LTC128B.128 [R245+0x5100], [R10.64], !P5 ;  /* 0x051000000af56fae */ /* 0x0009e2000e901d52 */
[--C-:B------:R-:W-:Y:S01]  /*9040*/  FFMA.FTZ R131, R55, c[0x0][0x2d0], -R7.reuse ;  /* 0x0000b40037837a23 */ /* 0x100fe20000010807 */
[----:B------:R-:W4:Y:S01]  /*9050*/  MUFU.EX2 R231, R2 ;  /* 0x0000000200e77308 */ /* 0x000f220000000800 */
[----:B------:R-:W-:Y:S01]  /*9060*/  @P6 IADD3.X R17, R11, UR23, RZ, P1, !PT ;  /* 0x000000170b116c10 */ /* 0x000fe20008ffe4ff */
[--C-:B------:R-:W-:Y:S01]  /*9070*/  FFMA.FTZ R66, R66, c[0x0][0x2d0], -R7.reuse ;  /* 0x0000b40042427a23 */ /* 0x100fe20000010807 */
[----:B------:R-:W-:Y:S01]  /*9080*/  @P6 IADD3 R12, P1, R10, UR21, RZ ;  /* 0x000000150a0c6c10 */ /* 0x000fe2000ff3e0ff */
[--C-:B------:R-:W-:Y:S02]  /*9090*/  FFMA.FTZ R67, R67, c[0x0][0x2d0], -R7.reuse ;  /* 0x0000b40043437a23 */ /* 0x100fe40000010807 */
[----:B------:R4:W-:Y:S01]  /*90a0*/  @P6 LDGSTS.E.BYPASS.LTC128B.128 [R245+0x7100], [R14.64], !P4 ;  /* 0x071000000ef56fae */ /* 0x0009e2000e101d52 */
[----:B------:R-:W-:Y:S02]  /*90b0*/  @P6 IADD3.X R13, R11, UR20, RZ, P1, !PT ;  /* 0x000000140b0d6c10 */ /* 0x000fe40008ffe4ff */
[----:B------:R-:W-:Y:S01]  /*90c0*/  FSETP.NEU.FTZ.AND P1, PT, R183, -INF , PT ;  /* 0xff800000b700780b */ /* 0x000fe20003f3d000 */
[----:B-1----:R-:W-:Y:S02]  /*90d0*/  FFMA.FTZ R3, R212, c[0x0][0x2d0], -R7 ;  /* 0x0000b400d4037a23 */ /* 0x002fe40000010807 */
[----:B--2---:R-:W-:Y:S02]  /*90e0*/  IMAD.MOV.U32 R52, RZ, RZ, R241 ;  /* 0x000000ffff347224 */ /* 0x004fe400078e00f1 */
[----:B------:R1:W-:Y:S01]  /*90f0*/  @P6 LDGSTS.E.BYPASS.LTC128B.128 [R245+0x5900], [R16.64], !P5 ;  /* 0x0590000010f56fae */ /* 0x0003e2000e901d52 */
[----:B------:R2:W-:Y:S01]  /*9100*/  MUFU.EX2 R214, R3 ;  /* 0x0000000300d67308 */ /* 0x0005e20000000800 */
[----:B---3--:R-:W-:Y:S02]  /*9110*/  FSEL R4, R185, RZ, P0 ;  /* 0x000000ffb9047208 */ /* 0x008fe40000000000 */
[----:B------:R-:W-:Y:S03]  /*9120*/  F2FP.PACK_AB R206, R52, R33 ;  /* 0x0000002134ce723e */ /* 0x000fe600000000ff */
[----:B------:R-:W-:Y:S01]  /*9130*/  FADD.FTZ R5, -R4, R180 ;  /* 0x000000b404057221 */ /* 0x000fe20000010100 */
[----:B------:R3:W-:Y:S01]  /*9140*/  @P6 LDGSTS.E.BYPASS.LTC128B.128 [R245+0x7900], [R12.64], !P4 ;  /* 0x079000000cf56fae */ /* 0x0007e2000e101d52 */
[----:B----4-:R-:W-:Y:S02]  /*9150*/  IMAD.MOV.U32 R32, RZ, RZ, R231 ;  /* 0x000000ffff207224 */ /* 0x010fe400078e00e7 */
[----:B------:R-:W-:Y:S05]  /*9160*/  FMUL.FTZ R10, R183, c[0x0][0x2d0] ;  /* 0x0000b400b70a7a20 */ /* 0x000fea0000410000 */
[----:B------:R-:W4:Y:S01]  /*9170*/  SHFL.BFLY PT, R2, R0, 0x1, 0x1f ;  /* 0x0c201f0000027f89 */ /* 0x000f2200000e0000 */
[----:B------:R-:W-:Y:S01]  /*9180*/  FSEL R10, R10, RZ, P1 ;  /* 0x000000ff0a0a7208 */ /* 0x000fe20000800000 */
[--C-:B------:R-:W-:Y:S02]  /*9190*/  FFMA.FTZ R15, R50, c[0x0][0x2d0], -R7.reuse ;  /* 0x0000b400320f7a23 */ /* 0x100fe40000010807 */
[--C-:B------:R-:W-:Y:S02]  /*91a0*/  FFMA.FTZ R14, R38, c[0x0][0x2d0], -R7.reuse ;  /* 0x0000b400260e7a23 */ /* 0x100fe40000010807 */
[--C-:B------:R-:W-:Y:S02]  /*91b0*/  FFMA.FTZ R231, R61, c[0x0][0x2d0], -R10.reuse ;  /* 0x0000b4003de77a23 */ /* 0x100fe4000001080a */
[--C-:B--2---:R-:W-:Y:S01]  /*91c0*/  FFMA.FTZ R3, R213, c[0x0][0x2d0], -R7.reuse ;  /* 0x0000b400d5037a23 */ /* 0x104fe20000010807 */
[----:B------:R-:W0:Y:S01]  /*91d0*/  LDGDEPBAR ;  /* 0x00000000000079af */ /* 0x000e220000000000 */
[--C-:B------:R-:W-:Y:S02]  /*91e0*/  FFMA.FTZ R56, R56, c[0x0][0x2d0], -R10.reuse ;  /* 0x0000b40038387a23 */ /* 0x100fe4000001080a */
[----:B------:R2:W1:Y:S01]  /*91f0*/  MUFU.EX2 R215, R3 ;  /* 0x0000000300d77308 */ /* 0x0004620000000800 */
[--C-:B------:R-:W-:Y:S02]  /*9200*/  FFMA.FTZ R40, R40, c[0x0][0x2d0], -R10.reuse ;  /* 0x0000b40028287a23 */ /* 0x100fe4000001080a */
[--C-:B------:R-:W-:Y:S02]  /*9210*/  FFMA.FTZ R41, R41, c[0x0][0x2d0], -R10.reuse ;  /* 0x0000b40029297a23 */ /* 0x100fe4000001080a */
[----:B------:R-:W-:Y:S02]  /*9220*/  FFMA.FTZ R45, R45, c[0x0][0x2d0], -R10 ;  /* 0x0000b4002d2d7a23 */ /* 0x000fe4000001080a */
[--C-:B---3--:R-:W-:Y:S02]  /*9230*/  FFMA.FTZ R13, R39, c[0x0][0x2d0], -R7.reuse ;  /* 0x0000b400270d7a23 */ /* 0x108fe40000010807 */
[----:B------:R-:W-:Y:S01]  /*9240*/  FFMA.FTZ R12, R64, c[0x0][0x2d0], -R8 ;  /* 0x0000b400400c7a23 */ /* 0x000fe20000010808 */
[----:B------:R-:W-:Y:S01]  /*9250*/  LDSM.16.MT88.4 R36, [R226+0x100] ;  /* 0x00010000e224783b */ /* 0x000fe20000004200 */
[----:B------:R-:W-:Y:S01]  /*9260*/  FFMA.FTZ R64, R34, c[0x0][0x2d0], -R7 ;  /* 0x0000b40022407a23 */ /* 0x000fe20000010807 */
[----:B----4-:R-:W-:Y:S01]  /*9270*/  FMNMX.FTZ R182, R0, R2, !PT ;  /* 0x0000000200b67209 */ /* 0x010fe20007810000 */
[--C-:B------:R-:W-:Y:S01]  /*9280*/  FFMA.FTZ R0, R221, c[0x0][0x2d0], -R10.reuse ;  /* 0x0000b400dd007a23 */ /* 0x100fe2000001080a */
[----:B------:R-:W-:Y:S01]  /*9290*/  FSEL R2, R183, RZ, P1 ;  /* 0x000000ffb7027208 */ /* 0x000fe20000800000 */
[----:B------:R-:W-:Y:S01]  /*92a0*/  FFMA.FTZ R221, R25, c[0x0][0x2d0], -R10 ;  /* 0x0000b40019dd7a23 */ /* 0x000fe2000001080a */
[C---:B------:R-:W-:Y:S01]  /*92b0*/  FSETP.NEU.FTZ.AND P0, PT, R182.reuse, -INF , PT ;  /* 0xff800000b600780b */ /* 0x040fe20003f1d000 */
[----:B------:R3:W-:Y:S01]  /*92c0*/  MUFU.EX2 R242, R0 ;  /* 0x0000000000f27308 */ /* 0x0007e20000000800 */
[----:B------:R-:W-:Y:S02]  /*92d0*/  FMUL.FTZ R9, R182, c[0x0][0x2d0] ;  /* 0x0000b400b6097a20 */ /* 0x000fe40000410000 */
[----:B------:R-:W-:Y:S02]  /*92e0*/  IMAD.MOV.U32 R55, RZ, RZ, R15 ;  /* 0x000000ffff377224 */ /* 0x000fe400078e000f */
[----:B------:R-:W-:Y:S01]  /*92f0*/  IMAD.MOV.U32 R61, RZ, RZ, R14 ;  /* 0x000000ffff3d7224 */ /* 0x000fe200078e000e */
[----:B------:R-:W-:Y:S01]  /*9300*/  FSEL R9, R9, RZ, P0 ;  /* 0x000000ff09097208 */ /* 0x000fe20000000000 */
[----:B--2---:R-:W-:Y:S01]  /*9310*/  FFMA.FTZ R3, R19, c[0x0][0x2d0], -R7 ;  /* 0x0000b40013037a23 */ /* 0x004fe20000010807 */
[----:B-1----:R-:W-:Y:S03]  /*9320*/  F2FP.PACK_AB R205, R215, R214 ;  /* 0x000000d6d7cd723e */ /* 0x002fe600000000ff */
[----:B------:R1:W2:Y:S01]  /*9330*/  MUFU.EX2 R240, R3 ;  /* 0x0000000300f07308 */ /* 0x0002a20000000800 */
[--C-:B------:R-:W-:Y:S02]  /*9340*/  FFMA.FTZ R11, R244, c[0x0][0x2d0], -R9.reuse ;  /* 0x0000b400f40b7a23 */ /* 0x100fe40000010809 */
[--C-:B------:R-:W-:Y:S02]  /*9350*/  FFMA.FTZ R233, R58, c[0x0][0x2d0], -R9.reuse ;  /* 0x0000b4003ae97a23 */ /* 0x100fe40000010809 */
[--C-:B------:R-:W-:Y:S02]  /*9360*/  FFMA.FTZ R216, R26, c[0x0][0x2d0], -R9.reuse ;  /* 0x0000b4001ad87a23 */ /* 0x100fe40000010809 */
[--C-:B------:R-:W-:Y:S02]  /*9370*/  FFMA.FTZ R241, R62, c[0x0][0x2d0], -R9.reuse ;  /* 0x0000b4003ef17a23 */ /* 0x100fe40000010809 */
[--C-:B------:R-:W-:Y:S01]  /*9380*/  FFMA.FTZ R244, R29, c[0x0][0x2d0], -R10.reuse ;  /* 0x0000b4001df47a23 */ /* 0x100fe2000001080a */
[----:B------:R4:W-:Y:S01]  /*9390*/  MUFU.EX2 R249, R11 ;  /* 0x0000000b00f97308 */ /* 0x0009e20000000800 */
[--C-:B------:R-:W-:Y:S02]  /*93a0*/  FFMA.FTZ R42, R42, c[0x0][0x2d0], -R9.reuse ;  /* 0x0000b4002a2a7a23 */ /* 0x100fe40000010809 */
[--C-:B---3--:R-:W-:Y:S02]  /*93b0*/  FFMA.FTZ R0, R223, c[0x0][0x2d0], -R9.reuse ;  /* 0x0000b400df007a23 */ /* 0x108fe40000010809 */
[--C-:B------:R-:W-:Y:S02]  /*93c0*/  FFMA.FTZ R46, R46, c[0x0][0x2d0], -R9.reuse ;  /* 0x0000b4002e2e7a23 */ /* 0x100fe40000010809 */
[--C-:B------:R-:W-:Y:S03]  /*93d0*/  FFMA.FTZ R47, R47, c[0x0][0x2d0], -R9.reuse ;  /* 0x0000b4002f2f7a23 */ /* 0x100fe60000010809 */
[----:B------:R3:W-:Y:S01]  /*93e0*/  MUFU.EX2 R212, R0 ;  /* 0x0000000000d47308 */ /* 0x0007e20000000800 */
[----:B-1----:R-:W-:Y:S02]  /*93f0*/  FFMA.FTZ R3, R220, c[0x0][0x2d0], -R10 ;  /* 0x0000b400dc037a23 */ /* 0x002fe4000001080a */
[----:B------:R-:W-:Y:S02]  /*9400*/  FFMA.FTZ R220, R20, c[0x0][0x2d0], -R8 ;  /* 0x0000b40014dc7a23 */ /* 0x000fe40000010808 */
[----:B--2---:R-:W-:Y:S05]  /*9410*/  IMAD.MOV.U32 R50, RZ, RZ, R240 ;  /* 0x000000ffff327224 */ /* 0x004fea00078e00f0 */
[----:B------:R1:W-:Y:S01]  /*9420*/  MUFU.EX2 R213, R3 ;  /* 0x0000000300d57308 */ /* 0x0003e20000000800 */
[----:B------:R-:W-:Y:S01]  /*9430*/  FFMA.FTZ R240, R59, c[0x0][0x2d0], -R9 ;  /* 0x0000b4003bf07a23 */ /* 0x000fe20000010809 */
[----:B------:R-:W-:Y:S01]  /*9440*/  F2FP.PACK_AB R207, R50, R32 ;  /* 0x0000002032cf723e */ /* 0x000fe200000000ff */
[--C-:B----4-:R-:W-:Y:S02]  /*9450*/  FFMA.FTZ R11, R53, c[0x0][0x2d0], -R8.reuse ;  /* 0x0000b400350b7a23 */ /* 0x110fe40000010808 */
[----:B------:R-:W-:Y:S02]  /*9460*/  FFMA.FTZ R53, R65, c[0x0][0x2d0], -R8 ;  /* 0x0000b40041357a23 */ /* 0x000fe40000010808 */
[----:B------:R-:W-:Y:S01]  /*9470*/  FFMA.FTZ R65, R35, c[0x0][0x2d0], -R7 ;  /* 0x0000b40023417a23 */ /* 0x000fe20000010807 */
[----:B------:R-:W-:Y:S01]  /*9480*/  MOV R35, R12 ;  /* 0x0000000c00237202 */ /* 0x000fe20000000f00 */
[----:B------:R-:W-:Y:S02]  /*9490*/  IMAD.MOV.U32 R34, RZ, RZ, R11 ;  /* 0x000000ffff227224 */ /* 0x000fe400078e000b */
[----:B---3--:R-:W-:Y:S02]  /*94a0*/  FFMA.FTZ R0, R222, c[0x0][0x2d0], -R9 ;  /* 0x0000b400de007a23 */ /* 0x008fe40000010809 */
[--C-:B------:R-:W-:Y:S02]  /*94b0*/  FFMA.FTZ R222, R24, c[0x0][0x2d0], -R10.reuse ;  /* 0x0000b40018de7a23 */ /* 0x100fe4000001080a */
[----:B------:R2:W3:Y:S01]  /*94c0*/  MUFU.EX2 R223, R0 ;  /* 0x0000000000df7308 */ /* 0x0004e20000000800 */
[----:B-1----:R-:W-:Y:S02]  /*94d0*/  FFMA.FTZ R3, R219, c[0x0][0x2d0], -R10 ;  /* 0x0000b400db037a23 */ /* 0x002fe4000001080a */
[----:B------:R-:W-:Y:S07]  /*94e0*/  FFMA.FTZ R219, R21, c[0x0][0x2d0], -R8 ;  /* 0x0000b40015db7a23 */ /* 0x000fee0000010808 */
[----:B------:R1:W4:Y:S01]  /*94f0*/  MUFU.EX2 R252, R3 ;  /* 0x0000000300fc7308 */ /* 0x0003220000000800 */
[----:B--2---:R-:W-:Y:S02]  /*9500*/  FSEL R0, R182, RZ, P0 ;  /* 0x000000ffb6007208 */ /* 0x004fe40000000000 */
[----:B---3--:R-:W-:Y:S02]  /*9510*/  F2FP.PACK_AB R209, R223, R212 ;  /* 0x000000d4dfd1723e */ /* 0x008fe400000000ff */
[----:B------:R-:W-:Y:S01]  /*9520*/  PLOP3.LUT P0, PT, PT, PT, UP0, 0x80, 0x0 ;  /* 0x000000000000781c */ /* 0x000fe20003f0f008 */
[----:B-1----:R-:W-:Y:S01]  /*9530*/  FFMA.FTZ R3, R218, c[0x0][0x2d0], -R10 ;  /* 0x0000b400da037a23 */ /* 0x002fe2000001080a */
[----:B----4-:R-:W-:Y:S01]  /*9540*/  F2FP.PACK_AB R208, R252, R213 ;  /* 0x000000d5fcd0723e */ /* 0x010fe200000000ff */
[----:B------:R-:W-:Y:S02]  /*9550*/  FFMA.FTZ R218, R22, c[0x0][0x2d0], -R7 ;  /* 0x0000b40016da7a23 */ /* 0x000fe40000010807 */
[----:B------:R1:W2:Y:S01]  /*9560*/  MUFU.EX2 R251, R3 ;  /* 0x0000000300fb7308 */ /* 0x0002a20000000800 */
[----:B------:R-:W3:Y:S01]  /*9570*/  LDSM.16.MT88.4 R20, [R225+0x100] ;  /* 0x00010000e114783b */ /* 0x000ee20000004200 */
[----:B-1----:R-:W-:Y:S02]  /*9580*/  FSEL R3, R184, RZ, P2 ;  /* 0x000000ffb8037208 */ /* 0x002fe40001000000 */
[----:B--2---:R-:W-:Y:S03]  /*9590*/  F2FP.PACK_AB R210, R242, R251 ;  /* 0x000000fbf2d2723e */ /* 0x004fe600000000ff */
[----:B------:R-:W-:Y:S02]  /*95a0*/  FADD.FTZ R4, -R3, R181 ;  /* 0x000000b503047221 */ /* 0x000fe40000010100 */
[----:B------:R-:W-:Y:S02]  /*95b0*/  FADD.FTZ R3, -R2, R186 ;  /* 0x000000ba02037221 */ /* 0x000fe40000010100 */
[----:B------:R-:W-:Y:S02]  /*95c0*/  FADD.FTZ R2, -R0, R187 ;  /* 0x000000bb00027221 */ /* 0x000fe40000010100 */
[--C-:B------:R-:W-:Y:S02]  /*95d0*/  FFMA.FTZ R0, R246, c[0x0][0x2d0], -R9.reuse ;  /* 0x0000b400f6007a23 */ /* 0x100fe40000010809 */
[--C-:B------:R-:W-:Y:S02]  /*95e0*/  FFMA.FTZ R246, R28, c[0x0][0x2d0], -R10.reuse ;  /* 0x0000b4001cf67a23 */ /* 0x100fe4000001080a */
[----:B------:R1:W2:Y:S01]  /*95f0*/  MUFU.EX2 R243, R0 ;  /* 0x0000000000f37308 */ /* 0x0002a20000000800 */
[--C-:B------:R-:W-:Y:S02]  /*9600*/  FFMA.FTZ R187, R27, c[0x0][0x2d0], -R9.reuse ;  /* 0x0000b4001bbb7a23 */ /* 0x100fe40000010809 */
[----:B------:R-:W-:Y:S02]  /*9610*/  FFMA.FTZ R186, R30, c[0x0][0x2d0], -R9 ;  /* 0x0000b4001eba7a23 */ /* 0x000fe40000010809 */
[----:B-1----:R-:W-:Y:S01]  /*9620*/  FMUL.FTZ R0, R5, c[0x0][0x2d0] ;  /* 0x0000b40005007a20 */ /* 0x002fe20000410000 */
[----:B--2---:R-:W-:Y:S01]  /*9630*/  F2FP.PACK_AB R211, R243, R249 ;  /* 0x000000f9f3d3723e */ /* 0x004fe200000000ff */
[----:B------:R-:W-:Y:S01]  /*9640*/  FFMA.FTZ R5, R51, c[0x0][0x2d0], -R7 ;  /* 0x0000b40033057a23 */ /* 0x000fe20000010807 */
[----:B------:R-:W-:Y:S02]  /*9650*/  MOV R51, R239 ;  /* 0x000000ef00337202 */ /* 0x000fe40000000f00 */
[----:B------:R1:W2:Y:S01]  /*9660*/  MUFU.EX2 R181, R0 ;  /* 0x0000000000b57308 */ /* 0x0002a20000000800 */
[--C-:B------:R-:W-:Y:S01]  /*9670*/  FFMA.FTZ R239, R57, c[0x0][0x2d0], -R10.reuse ;  /* 0x0000b40039ef7a23 */ /* 0x100fe2000001080a */
[----:B------:R-:W-:Y:S01]  /*9680*/  MOV R57, R224 ;  /* 0x000000e000397202 */ /* 0x000fe20000000f00 */
[--C-:B------:R-:W-:Y:S02]  /*9690*/  FFMA.FTZ R224, R60, c[0x0][0x2d0], -R10.reuse ;  /* 0x0000b4003ce07a23 */ /* 0x100fe4000001080a */
[----:B------:R-:W-:Y:S02]  /*96a0*/  IMAD.MOV.U32 R58, RZ, RZ, R5 ;  /* 0x000000ffff3a7224 */ /* 0x000fe400078e0005 */
[----:B-1----:R-:W-:Y:S02]  /*96b0*/  FMUL.FTZ R0, R4, c[0x0][0x2d0] ;  /* 0x0000b40004007a20 */ /* 0x002fe40000410000 */
[----:B------:R-:W-:Y:S01]  /*96c0*/  FFMA.FTZ R4, R44, c[0x0][0x2d0], -R10 ;  /* 0x0000b4002c047a23 */ /* 0x000fe2000001080a */
[----:B------:R-:W-:Y:S01]  /*96d0*/  MOV R44, R235 ;  /* 0x000000eb002c7202 */ /* 0x000fe20000000f00 */
[----:B------:R1:W4:Y:S01]  /*96e0*/  MUFU.EX2 R180, R0 ;  /* 0x0000000000b47308 */ /* 0x0003220000000800 */
[--C-:B------:R-:W-:Y:S02]  /*96f0*/  FFMA.FTZ R235, R6, c[0x0][0x2d0], -R9.reuse ;  /* 0x0000b40006eb7a23 */ /* 0x100fe40000010809 */
[----:B------:R-:W-:Y:S02]  /*9700*/  IMAD.MOV.U32 R60, RZ, RZ, R4 ;  /* 0x000000ffff3c7224 */ /* 0x000fe400078e0004 */
[----:B------:R-:W-:Y:S01]  /*9710*/  FFMA.FTZ R4, R43, c[0x0][0x2d0], -R9 ;  /* 0x0000b4002b047a23 */ /* 0x000fe20000010809 */
[----:B------:R-:W-:Y:S01]  /*9720*/  MOV R43, R13 ;  /* 0x0000000d002b7202 */ /* 0x000fe20000000f00 */
[C---:B--2---:R-:W-:Y:S01]  /*9730*/  FMUL.FTZ R5, R181.reuse, R189 ;  /* 0x000000bdb5057220 */ /* 0x044fe20000410000 */
[----:B------:R-:W-:Y:S01]  /*9740*/  MOV R189, R41 ;  /* 0x0000002900bd7202 */ /* 0x000fe20000000f00 */
[----:B------:R-:W-:Y:S02]  /*9750*/  IMAD.MOV.U32 R59, RZ, RZ, R4 ;  /* 0x000000ffff3b7224 */ /* 0x000fe400078e0004 */
[C---:B------:R-:W-:Y:S02]  /*9760*/  FMUL.FTZ R4, R181.reuse, R188 ;  /* 0x000000bcb5047220 */ /* 0x040fe40000410000 */
[C---:B------:R-:W-:Y:S01]  /*9770*/  FMUL.FTZ R16, R181.reuse, R200 ;  /* 0x000000c8b5107220 */ /* 0x040fe20000410000 */
[----:B------:R-:W-:Y:S01]  /*9780*/  MOV R200, R56 ;  /* 0x0000003800c87202 */ /* 0x000fe20000000f00 */
[C---:B------:R-:W-:Y:S01]  /*9790*/  FMUL.FTZ R17, R181.reuse, R201 ;  /* 0x000000c9b5117220 */ /* 0x040fe20000410000 */
[----:B------:R-:W-:Y:S01]  /*97a0*/  MOV R201, R67 ;  /* 0x0000004300c97202 */ /* 0x000fe20000000f00 */
[----:B------:R-:W-:Y:S01]  /*97b0*/  IMAD.MOV.U32 R188, RZ, RZ, R47 ;  /* 0x000000ffffbc7224 */ /* 0x000fe200078e002f */
[----:B------:R-:W-:Y:S01]  /*97c0*/  MUFU.EX2 R189, R189 ;  /* 0x000000bd00bd7308 */ /* 0x000fe20000000800 */
[C---:B------:R-:W-:Y:S02]  /*97d0*/  FMUL.FTZ R68, R181.reuse, R68 ;  /* 0x00000044b5447220 */ /* 0x040fe40000410000 */
[C---:B------:R-:W-:Y:S02]  /*97e0*/  FMUL.FTZ R69, R181.reuse, R69 ;  /* 0x00000045b5457220 */ /* 0x040fe40000410000 */
[----:B------:R-:W-:Y:S02]  /*97f0*/  FMUL.FTZ R80, R181, R80 ;  /* 0x00000050b5507220 */ /* 0x000fe40000410000 */
[----:B-1----:R-:W-:Y:S02]  /*9800*/  FMUL.FTZ R0, R3, c[0x0][0x2d0] ;  /* 0x0000b40003007a20 */ /* 0x002fe40000410000 */
[C---:B----4-:R-:W-:Y:S01]  /*9810*/  FMUL.FTZ R6, R180.reuse, R190 ;  /* 0x000000beb4067220 */ /* 0x050fe20000410000 */
[----:B------:R-:W-:Y:S01]  /*9820*/  MUFU.EX2 R188, R188 ;  /* 0x000000bc00bc7308 */ /* 0x000fe20000000800 */
[C---:B------:R-:W-:Y:S02]  /*9830*/  FMUL.FTZ R7, R180.reuse, R191 ;  /* 0x000000bfb4077220 */ /* 0x040fe40000410000 */
[C---:B------:R-:W-:Y:S02]  /*9840*/  FMUL.FTZ R18, R180.reuse, R202 ;  /* 0x000000cab4127220 */ /* 0x040fe40000410000 */
[----:B------:R-:W-:Y:S02]  /*9850*/  IMAD.MOV.U32 R202, RZ, RZ, R66 ;  /* 0x000000ffffca7224 */ /* 0x000fe400078e0042 */
[C---:B------:R-:W-:Y:S01]  /*9860*/  FMUL.FTZ R19, R180.reuse, R203 ;  /* 0x000000cbb4137220 */ /* 0x040fe20000410000 */
[-C--:B---3--:R-:W-:Y:S02]  /*9870*/  HMMA.16816.F32 R4, R204, R20.reuse, R4 ;  /* 0x00000014cc04723c */ /* 0x088fe40000001804 */
[----:B------:R1:W2:Y:S01]  /*9880*/  MUFU.EX2 R3, R0 ;  /* 0x0000000000037308 */ /* 0x0002a20000000800 */
[----:B------:R-:W-:Y:S01]  /*9890*/  MOV R203, R53 ;  /* 0x0000003500cb7202 */ /* 0x000fe20000000f00 */
[----:B------:R-:W-:Y:S02]  /*98a0*/  IMAD.MOV.U32 R190, RZ, RZ, R46 ;  /* 0x000000ffffbe7224 */ /* 0x000fe400078e002e */
[----:B------:R-:W-:Y:S02]  /*98b0*/  IMAD.MOV.U32 R191, RZ, RZ, R60 ;  /* 0x000000ffffbf7224 */ /* 0x000fe400078e003c */
[C---:B------:R-:W-:Y:S04]  /*98c0*/  FMUL.FTZ R66, R180.reuse, R178 ;  /* 0x000000b2b4427220 */ /* 0x040fe80000410000 */
[C---:B------:R-:W-:Y:S01]  /*98d0*/  FMUL.FTZ R67, R180.reuse, R179 ;  /* 0x000000b3b4437220 */ /* 0x040fe20000410000 */
[----:B------:R-:W-:Y:S01]  /*98e0*/  MUFU.EX2 R191, R191 ;  /* 0x000000bf00bf7308 */ /* 0x000fe20000000800 */
[C---:B------:R-:W-:Y:S02]  /*98f0*/  FMUL.FTZ R70, R180.reuse, R70 ;  /* 0x00000046b4467220 */ /* 0x040fe40000410000 */
[C---:B------:R-:W-:Y:S02]  /*9900*/  FMUL.FTZ R71, R180.reuse, R71 ;  /* 0x00000047b4477220 */ /* 0x040fe40000410000 */
[C---:B------:R-:W-:Y:S02]  /*9910*/  FMUL.FTZ R81, R181.reuse, R81 ;  /* 0x00000051b5517220 */ /* 0x040fe40000410000 */
[C---:B------:R-:W-:Y:S02]  /*9920*/  FMUL.FTZ R82, R180.reuse, R82 ;  /* 0x00000052b4527220 */ /* 0x040fe40000410000 */
[----:B------:R-:W-:Y:S01]  /*9930*/  FMUL.FTZ R83, R180, R83 ;  /* 0x00000053b4537220 */ /* 0x000fe20000410000 */
[----:B------:R-:W-:Y:S01]  /*9940*/  MUFU.EX2 R190, R190 ;  /* 0x000000be00be7308 */ /* 0x000fe20000000800 */
[----:B------:R-:W-:Y:S02]  /*9950*/  FMUL.FTZ R84, R181, R84 ;  /* 0x00000054b5547220 */ /* 0x000fe40000410000 */
[----:B-1----:R-:W-:Y:S02]  /*9960*/  FMUL.FTZ R0, R2, c[0x0][0x2d0] ;  /* 0x0000b40002007a20 */ /* 0x002fe40000410000 */
[----:B------:R-:W-:Y:S02]  /*9970*/  FFMA.FTZ R2, R31, c[0x0][0x2d0], -R9 ;  /* 0x0000b4001f027a23 */ /* 0x000fe40000010809 */
[C---:B--2---:R-:W-:Y:S01]  /*9980*/  FMUL.FTZ R8, R3.reuse, R192 ;  /* 0x000000c003087220 */ /* 0x044fe20000410000 */
[----:B------:R-:W-:Y:S01]  /*9990*/  MOV R192, R55 ;  /* 0x0000003700c07202 */ /* 0x000fe20000000f00 */
[C---:B------:R-:W-:Y:S01]  /*99a0*/  FMUL.FTZ R9, R3.reuse, R193 ;  /* 0x000000c103097220 */ /* 0x040fe20000410000 */
[----:B------:R-:W1:Y:S01]  /*99b0*/  MUFU.EX2 R0, R0 ;  /* 0x0000000000007308 */ /* 0x000e620000000800 */
[C---:B------:R-:W-:Y:S02]  /*99c0*/  FMUL.FTZ R12, R3.reuse, R196 ;  /* 0x000000c4030c7220 */ /* 0x040fe40000410000 */
[C---:B------:R-:W-:Y:S02]  /*99d0*/  FMUL.FTZ R13, R3.reuse, R197 ;  /* 0x000000c5030d7220 */ /* 0x040fe40000410000 */
[C---:B------:R-:W-:Y:S02]  /*99e0*/  FMUL.FTZ R29, R3.reuse, R141 ;  /* 0x0000008d031d7220 */ /* 0x040fe40000410000 */
[----:B------:R-:W-:Y:S02]  /*99f0*/  IMAD.MOV.U32 R141, RZ, RZ, R52 ;  /* 0x000000ffff8d7224 */ /* 0x000fe400078e0034 */
[C---:B------:R-:W-:Y:S01]  /*9a00*/  FMUL.FTZ R24, R3.reuse, R136 ;  /* 0x0000008803187220 */ /* 0x040fe20000410000 */
[----:B------:R-:W-:Y:S01]  /*9a10*/  MOV R136, R48 ;  /* 0x0000003000887202 */ /* 0x000fe20000000f00 */
[C---:B------:R-:W-:Y:S01]  /*9a20*/  FMUL.FTZ R25, R3.reuse, R137 ;  /* 0x0000008903197220 */ /* 0x040fe20000410000 */
[----:B------:R-:W-:Y:S01]  /*9a30*/  MOV R137, R49 ;  /* 0x0000003100897202 */ /* 0x000fe20000000f00 */
[C---:B------:R-:W-:Y:S01]  /*9a40*/  FMUL.FTZ R28, R3.reuse, R140 ;  /* 0x0000008c031c7220 */ /* 0x040fe20000410000 */
[----:B------:R-:W-:Y:S01]  /*9a50*/  MUFU.EX2 R192, R192 ;  /* 0x000000c000c07308 */ /* 0x000fe20000000800 */
[----:B------:R-:W-:Y:S02]  /*9a60*/  IMAD.MOV.U32 R196, RZ, RZ, R42 ;  /* 0x000000ffffc47224 */ /* 0x000fe400078e002a */
[C---:B------:R-:W-:Y:S02]  /*9a70*/  FMUL.FTZ R41, R3.reuse, R153 ;  /* 0x0000009903297220 */ /* 0x040fe40000410000 */
[----:B------:R-:W-:Y:S02]  /*9a80*/  IMAD.MOV.U32 R197, RZ, RZ, R40 ;  /* 0x000000ffffc57224 */ /* 0x000fe400078e0028 */
[----:B------:R-:W-:Y:S02]  /*9a90*/  FMUL.FTZ R40, R3, R152 ;  /* 0x0000009803287220 */ /* 0x000fe40000410000 */
[----:B------:R-:W-:Y:S01]  /*9aa0*/  IMAD.MOV.U32 R140, RZ, RZ, R45 ;  /* 0x000000ffff8c7224 */ /* 0x000fe200078e002d */
[----:B------:R-:W-:Y:S01]  /*9ab0*/  MUFU.EX2 R196, R196 ;  /* 0x000000c400c47308 */ /* 0x000fe20000000800 */
[C---:B-1----:R-:W-:Y:S02]  /*9ac0*/  FMUL.FTZ R10, R0.reuse, R194 ;  /* 0x000000c2000a7220 */ /* 0x042fe40000410000 */
[C---:B------:R-:W-:Y:S02]  /*9ad0*/  FMUL.FTZ R11, R0.reuse, R195 ;  /* 0x000000c3000b7220 */ /* 0x040fe40000410000 */
[C---:B------:R-:W-:Y:S01]  /*9ae0*/  FMUL.FTZ R14, R0.reuse, R198 ;  /* 0x000000c6000e7220 */ /* 0x040fe20000410000 */
[----:B------:R-:W-:Y:S01]  /*9af0*/  MOV R198, R61 ;  /* 0x0000003d00c67202 */ /* 0x000fe20000000f00 */
[C---:B------:R-:W-:Y:S01]  /*9b00*/  FMUL.FTZ R15, R0.reuse, R199 ;  /* 0x000000c7000f7220 */ /* 0x040fe20000410000 */
[----:B------:R-:W-:Y:S01]  /*9b10*/  MOV R199, R44 ;  /* 0x0000002c00c77202 */ /* 0x000fe20000000f00 */
[C---:B------:R-:W-:Y:S01]  /*9b20*/  FMUL.FTZ R31, R0.reuse, R143 ;  /* 0x0000008f001f7220 */ /* 0x040fe20000410000 */
[C---:B------:R-:W-:Y:S01]  /*9b30*/  HMMA.16816.F32 R8, R208.reuse, R20, R8 ;  /* 0x00000014d008723c */ /* 0x040fe20000001808 */
[----:B------:R-:W-:Y:S03]  /*9b40*/  MUFU.EX2 R197, R197 ;  /* 0x000000c500c57308 */ /* 0x000fe60000000800 */
[----:B------:R-:W-:Y:S02]  /*9b50*/  IMAD.MOV.U32 R143, RZ, RZ, R54 ;  /* 0x000000ffff8f7224 */ /* 0x000fe400078e0036 */
[----:B------:R-:W1:Y:S01]  /*9b60*/  LDSM.16.MT88.4 R52, [R228+0x100] ;  /* 0x00010000e434783b */ /* 0x000e620000004200 */
[C---:B------:R-:W-:Y:S01]  /*9b70*/  FMUL.FTZ R20, R181.reuse, R132 ;  /* 0x00000084b5147220 */ /* 0x040fe20000410000 */
[-C--:B------:R-:W-:Y:S03]  /*9b80*/  HMMA.16816.F32 R12, R208, R22.reuse, R12 ;  /* 0x00000016d00c723c */ /* 0x080fe6000000180c */
[----:B------:R-:W-:Y:S01]  /*9b90*/  MUFU.EX2 R199, R199 ;  /* 0x000000c700c77308 */ /* 0x000fe20000000800 */
[C---:B------:R-:W-:Y:S01]  /*9ba0*/  FMUL.FTZ R21, R181.reuse, R133 ;  /* 0x00000085b5157220 */ /* 0x040fe20000410000 */
[----:B------:R-:W-:Y:S01]  /*9bb0*/  MOV R178, R143 ;  /* 0x0000008f00b27202 */ /* 0x000fe20000000f00 */
[C---:B------:R-:W-:Y:S02]  /*9bc0*/  FMUL.FTZ R26, R0.reuse, R138 ;  /* 0x0000008a001a7220 */ /* 0x040fe40000410000 */
[C---:B------:R-:W-:Y:S04]  /*9bd0*/  HMMA.16816.F32 R16, R204.reuse, R22, R16 ;  /* 0x00000016cc10723c */ /* 0x040fe80000001810 */
[C---:B------:R-:W-:Y:S01]  /*9be0*/  FMUL.FTZ R27, R0.reuse, R139 ;  /* 0x0000008b001b7220 */ /* 0x040fe20000410000 */
[----:B------:R-:W-:Y:S01]  /*9bf0*/  MOV R139, R32 ;  /* 0x00000020008b7202 */ /* 0x000fe20000000f00 */
[----:B------:R-:W-:Y:S01]  /*9c00*/  FMUL.FTZ R30, R0, R142 ;  /* 0x0000008e001e7220 */ /* 0x000fe20000410000 */
[----:B------:R-:W-:Y:S01]  /*9c10*/  MUFU.EX2 R178, R178 ;  /* 0x000000b200b27308 */ /* 0x000fe20000000800 */
[C---:B------:R-:W-:Y:S04]  /*9c20*/  FMUL.FTZ R22, R180.reuse, R134 ;  /* 0x00000086b4167220 */ /* 0x040fe80000410000 */
[----:B------:R-:W-:Y:S02]  /*9c30*/  FMUL.FTZ R23, R180, R135 ;  /* 0x00000087b4177220 */ /* 0x000fe40000410000 */
[----:B------:R-:W2:Y:S01]  /*9c40*/  LDSM.16.MT88.4 R132, [R227+0x100] ;  /* 0x00010000e384783b */ /* 0x000ea20000004200 */
[----:B------:R-:W-:Y:S02]  /*9c50*/  IMAD.MOV.U32 R138, RZ, RZ, R33 ;  /* 0x000000ffff8a7224 */ /* 0x000fe400078e0021 */
[C---:B------:R-:W-:Y:S01]  /*9c60*/  FMUL.FTZ R32, R181.reuse, R144 ;  /* 0x00000090b5207220 */ /* 0x040fe20000410000 */
[----:B------:R-:W-:Y:S01]  /*9c70*/  MUFU.EX2 R198, R198 ;  /* 0x000000c600c67308 */ /* 0x000fe20000000800 */
[-C--:B------:R-:W-:Y:S03]  /*9c80*/  HMMA.16816.F32 R20, R204, R36.reuse, R20 ;  /* 0x00000024cc14723c */ /* 0x080fe60000001814 */
[----:B------:R-:W-:Y:S02]  /*9c90*/  IMAD.MOV.U32 R144, RZ, RZ, R58 ;  /* 0x000000ffff907224 */ /* 0x000fe400078e003a */
[----:B------:R-:W-:Y:S02]  /*9ca0*/  FMUL.FTZ R33, R181, R145 ;  /* 0x00000091b5217220 */ /* 0x000fe40000410000 */
[----:B------:R-:W-:Y:S01]  /*9cb0*/  FMUL.FTZ R42, R0, R154 ;  /* 0x0000009a002a7220 */ /* 0x000fe20000410000 */
[C---:B------:R-:W-:Y:S04]  /*9cc0*/  HMMA.16816.F32 R24, R208.reuse, R36, R24 ;  /* 0x00000024d018723c */ /* 0x040fe80000001818 */
[C---:B------:R-:W-:Y:S02]  /*9cd0*/  FMUL.FTZ R44, R3.reuse, R156 ;  /* 0x0000009c032c7220 */ /* 0x040fe40000410000 */
[----:B------:R-:W-:Y:S02]  /*9ce0*/  FMUL.FTZ R45, R3, R157 ;  /* 0x0000009d032d7220 */ /* 0x000fe40000410000 */
[-C--:B------:R-:W-:Y:S04]  /*9cf0*/  HMMA.16816.F32 R28, R208, R38.reuse, R28 ;  /* 0x00000026d01c723c */ /* 0x080fe8000000181c */
[----:B------:R-:W-:Y:S02]  /*9d00*/  IMAD.MOV.U32 R145, RZ, RZ, R34 ;  /* 0x000000ffff917224 */ /* 0x000fe400078e0022 */
[C---:B------:R-:W-:Y:S02]  /*9d10*/  FMUL.FTZ R34, R180.reuse, R146 ;  /* 0x00000092b4227220 */ /* 0x040fe40000410000 */
[----:B------:R-:W-:Y:S04]  /*9d20*/  IMAD.MOV.U32 R146, RZ, RZ, R35 ;  /* 0x000000ffff927224 */ /* 0x000fe800078e0023 */
[----:B------:R-:W-:Y:S01]  /*9d30*/  FMUL.FTZ R35, R180, R147 ;  /* 0x00000093b4237220 */ /* 0x000fe20000410000 */
[----:B------:R-:W-:Y:S01]  /*9d40*/  MOV R147, R59 ;  /* 0x0000003b00937202 */ /* 0x000fe20000000f00 */
[C---:B------:R-:W-:Y:S01]  /*9d50*/  FMUL.FTZ R36, R181.reuse, R148 ;  /* 0x00000094b5247220 */ /* 0x040fe20000410000 */
[----:B------:R-:W-:Y:S01]  /*9d60*/  MOV R148, R65 ;  /* 0x0000004100947202 */ /* 0x000fe20000000f00 */
[C---:B------:R-:W-:Y:S02]  /*9d70*/  FMUL.FTZ R37, R181.reuse, R149 ;  /* 0x00000095b5257220 */ /* 0x040fe40000410000 */
[C---:B------:R-:W-:Y:S01]  /*9d80*/  FMUL.FTZ R46, R0.reuse, R158 ;  /* 0x0000009e002e7220 */ /* 0x040fe20000410000 */
[C---:B------:R-:W-:Y:S04]  /*9d90*/  HMMA.16816.F32 R32, R204.reuse, R38, R32 ;  /* 0x00000026cc20723c */ /* 0x040fe80000001820 */
[----:B------:R-:W-:Y:S02]  /*9da0*/  IMAD.MOV.U32 R194, RZ, RZ, R43 ;  /* 0x000000ffffc27224 */ /* 0x000fe400078e002b */
[----:B------:R-:W-:Y:S02]  /*9db0*/  FMUL.FTZ R43, R0, R155 ;  /* 0x0000009b002b7220 */ /* 0x000fe40000410000 */
[C---:B------:R-:W-:Y:S02]  /*9dc0*/  FMUL.FTZ R38, R180.reuse, R150 ;  /* 0x00000096b4267220 */ /* 0x040fe40000410000 */
[----:B------:R-:W-:Y:S02]  /*9dd0*/  MUFU.EX2 R194, R194 ;  /* 0x000000c200c27308 */ /* 0x000fe40000000800 */
[----:B------:R-:W-:Y:S02]  /*9de0*/  FMUL.FTZ R39, R180, R151 ;  /* 0x00000097b4277220 */ /* 0x000fe40000410000 */
[----:B------:R-:W-:Y:S02]  /*9df0*/  FMUL.FTZ R47, R0, R159 ;  /* 0x0000009f002f7220 */ /* 0x000fe40000410000 */
[----:B------:R-:W-:Y:S02]  /*9e00*/  IMAD.MOV.U32 R142, RZ, RZ, R50 ;  /* 0x000000ffff8e7224 */ /* 0x000fe400078e0032 */
[C---:B------:R-:W-:Y:S01]  /*9e10*/  FMUL.FTZ R48, R181.reuse, R160 ;  /* 0x000000a0b5307220 */ /* 0x040fe20000410000 */
[-C--:B-1----:R-:W-:Y:S03]  /*9e20*/  HMMA.16816.F32 R36, R204, R52.reuse, R36 ;  /* 0x00000034cc24723c */ /* 0x082fe60000001824 */
[----:B------:R-:W-:Y:S02]  /*9e30*/  FMUL.FTZ R49, R181, R161 ;  /* 0x000000a1b5317220 */ /* 0x000fe40000410000 */
[----:B------:R-:W-:Y:S02]  /*9e40*/  FMUL.FTZ R50, R180, R162 ;  /* 0x000000a2b4327220 */ /* 0x000fe40000410000 */
[----:B------:R-:W-:Y:S01]  /*9e50*/  MUFU.EX2 R162, R222 ;  /* 0x000000de00a27308 */ /* 0x000fe20000000800 */
[C---:B------:R-:W-:Y:S04]  /*9e60*/  HMMA.16816.F32 R40, R208.reuse, R52, R40 ;  /* 0x00000034d028723c */ /* 0x040fe80000001828 */
[----:B------:R-:W-:Y:S02]  /*9e70*/  FMUL.FTZ R56, R3, R168 ;  /* 0x000000a803387220 */ /* 0x000fe40000410000 */
[----:B------:R-:W-:Y:S02]  /*9e80*/  FMUL.FTZ R58, R0, R170 ;  /* 0x000000aa003a7220 */ /* 0x000fe40000410000 */
[-C--:B------:R-:W-:Y:S01]  /*9e90*/  HMMA.16816.F32 R44, R208, R54.reuse, R44 ;  /* 0x00000036d02c723c */ /* 0x080fe2000000182c */
[----:B------:R-:W-:Y:S03]  /*9ea0*/  MUFU.EX2 R168, R219 ;  /* 0x000000db00a87308 */ /* 0x000fe60000000800 */
[----:B------:R-:W-:Y:S02]  /*9eb0*/  IMAD.MOV.U32 R193, RZ, RZ, R51 ;  /* 0x000000ffffc17224 */ /* 0x000fe400078e0033 */
[----:B------:R-:W-:Y:S02]  /*9ec0*/  FMUL.FTZ R51, R180, R163 ;  /* 0x000000a3b4337220 */ /* 0x000fe40000410000 */
[C---:B------:R-:W-:Y:S03]  /*9ed0*/  FMUL.FTZ R52, R181.reuse, R164 ;  /* 0x000000a4b5347220 */ /* 0x040fe60000410000 */
[----:B------:R-:W-:Y:S01]  /*9ee0*/  MUFU.EX2 R164, R221 ;  /* 0x000000dd00a47308 */ /* 0x000fe20000000800 */
[----:B------:R-:W-:Y:S01]  /*9ef0*/  FMUL.FTZ R53, R181, R165 ;  /* 0x000000a5b5357220 */ /* 0x000fe20000410000 */
[C---:B------:R-:W-:Y:S04]  /*9f00*/  HMMA.16816.F32 R48, R204.reuse, R54, R48 ;  /* 0x00000036cc30723c */ /* 0x040fe80000001830 */
[----:B------:R-:W-:Y:S02]  /*9f10*/  FMUL.FTZ R59, R0, R171 ;  /* 0x000000ab003b7220 */ /* 0x000fe40000410000 */
[----:B------:R-:W-:Y:S02]  /*9f20*/  IMAD.MOV.U32 R195, RZ, RZ, R57 ;  /* 0x000000ffffc37224 */ /* 0x000fe400078e0039 */
[C---:B------:R-:W-:Y:S01]  /*9f30*/  FMUL.FTZ R54, R180.reuse, R166 ;  /* 0x000000a6b4367220 */ /* 0x040fe20000410000 */
[----:B------:R-:W-:Y:S03]  /*9f40*/  MUFU.EX2 R163, R216 ;  /* 0x000000d800a37308 */ /* 0x000fe60000000800 */
[----:B------:R-:W-:Y:S02]  /*9f50*/  FMUL.FTZ R55, R180, R167 ;  /* 0x000000a7b4377220 */ /* 0x000fe40000410000 */
[C---:B------:R-:W-:Y:S02]  /*9f60*/  FMUL.FTZ R57, R3.reuse, R169 ;  /* 0x000000a903397220 */ /* 0x040fe40000410000 */
[C---:B------:R-:W-:Y:S02]  /*9f70*/  FMUL.FTZ R60, R3.reuse, R172 ;  /* 0x000000ac033c7220 */ /* 0x040fe40000410000 */
[----:B------:R-:W-:Y:S01]  /*9f80*/  FMUL.FTZ R61, R3, R173 ;  /* 0x000000ad033d7220 */ /* 0x000fe20000410000 */
[-C--:B--2---:R-:W-:Y:S01]  /*9f90*/  HMMA.16816.F32 R52, R204, R132.reuse, R52 ;  /* 0x00000084cc34723c */ /* 0x084fe20000001834 */
[----:B------:R-:W-:Y:S02]  /*9fa0*/  MUFU.EX2 R169, R217 ;  /* 0x000000d900a97308 */ /* 0x000fe40000000800 */
[C---:B------:R-:W-:Y:S02]  /*9fb0*/  FMUL.FTZ R62, R0.reuse, R174 ;  /* 0x000000ae003e7220 */ /* 0x040fe40000410000 */
[----:B------:R-:W-:Y:S02]  /*9fc0*/  FMUL.FTZ R65, R181, R177 ;  /* 0x000000b1b5417220 */ /* 0x000fe40000410000 */
[C---:B------:R-:W-:Y:S01]  /*9fd0*/  FMUL.FTZ R72, R3.reuse, R72 ;  /* 0x0000004803487220 */ /* 0x040fe20000410000 */
[C---:B------:R-:W-:Y:S03]  /*9fe0*/  HMMA.16816.F32 R56, R208.reuse, R132, R56 ;  /* 0x00000084d038723c */ /* 0x040fe60000001838 */
[----:B------:R-:W-:Y:S01]  /*9ff0*/  MUFU.EX2 R174, R2 ;  /* 0x0000000200ae7308 */ /* 0x000fe20000000800 */
[----:B------:R-:W-:Y:S02]  /*a000*/  IMAD.MOV.U32 R150, RZ, RZ, R63 ;  /* 0x000000ffff967224 */ /* 0x000fe400078e003f */
[C---:B------:R-:W-:Y:S02]  /*a010*/  FMUL.FTZ R63, R0.reuse, R175 ;  /* 0x000000af003f7220 */ /* 0x040fe40000410000 */
[----:B------:R-:W-:Y:S04]  /*a020*/  FMUL.FTZ R73, R3, R73 ;  /* 0x0000004903497220 */ /* 0x000fe80000410000 */
[C---:B------:R-:W-:Y:S01]  /*a030*/  FMUL.FTZ R74, R0.reuse, R74 ;  /* 0x0000004a004a7220 */ /* 0x040fe20000410000 */
[-C--:B------:R-:W-:Y:S01]  /*a040*/  HMMA.16816.F32 R60, R208, R134.reuse, R60 ;  /* 0x00000086d03c723c */ /* 0x080fe2000000183c */
[----:B------:R1:W-:Y:S02]  /*a050*/  MUFU.EX2 R170, R150 ;  /* 0x0000009600aa7308 */ /* 0x0003e40000000800 */
[----:B------:R-:W-:Y:S02]  /*a060*/  IMAD.MOV.U32 R149, RZ, RZ, R64 ;  /* 0x000000ffff957224 */ /* 0x000fe400078e0040 */
[----:B------:R-:W-:Y:S02]  /*a070*/  FMUL.FTZ R64, R181, R176 ;  /* 0x000000b0b5407220 */ /* 0x000fe40000410000 */
[C---:B------:R-:W-:Y:S02]  /*a080*/  FMUL.FTZ R75, R0.reuse, R75 ;  /* 0x0000004b004b7220 */ /* 0x040fe40000410000 */
[C---:B------:R-:W-:Y:S02]  /*a090*/  FMUL.FTZ R76, R3.reuse, R76 ;  /* 0x0000004c034c7220 */ /* 0x040fe40000410000 */
[----:B------:R-:W-:Y:S01]  /*a0a0*/  MUFU.EX2 R165, R220 ;  /* 0x000000dc00a57308 */ /* 0x000fe20000000800 */
[C---:B------:R-:W-:Y:S01]  /*a0b0*/  HMMA.16816.F32 R64, R204.reuse, R134, R64 ;  /* 0x00000086cc40723c */ /* 0x040fe20000001840 */
[----:B------:R-:W2:Y:S03]  /*a0c0*/  LDSM.16.MT88.4 R132, [R225+0x2100] ;  /* 0x00210000e184783b */ /* 0x000ea60000004200 */
[----:B------:R-:W-:Y:S02]  /*a0d0*/  FMUL.FTZ R77, R3, R77 ;  /* 0x0000004d034d7220 */ /* 0x000fe40000410000 */
[C---:B------:R-:W-:Y:S02]  /*a0e0*/  FMUL.FTZ R78, R0.reuse, R78 ;  /* 0x0000004e004e7220 */ /* 0x040fe40000410000 */
[----:B------:R-:W-:Y:S01]  /*a0f0*/  FMUL.FTZ R79, R0, R79 ;  /* 0x0000004f004f7220 */ /* 0x000fe20000410000 */
[----:B------:R-:W-:Y:S03]  /*a100*/  MUFU.EX2 R220, R250 ;  /* 0x000000fa00dc7308 */ /* 0x000fe60000000800 */
[----:B------:R-:W-:Y:S01]  /*a110*/  FMUL.FTZ R85, R181, R85 ;  /* 0x00000055b5557220 */ /* 0x000fe20000410000 */
[----:B-1----:R-:W-:Y:S01]  /*a120*/  MOV R150, R149 ;  /* 0x0000009500967202 */ /* 0x002fe20000000f00 */
[C---:B------:R-:W-:Y:S02]  /*a130*/  FMUL.FTZ R86, R180.reuse, R86 ;  /* 0x00000056b4567220 */ /* 0x040fe40000410000 */
[----:B------:R-:W-:Y:S02]  /*a140*/  FMUL.FTZ R87, R180, R87 ;  /* 0x00000057b4577220 */ /* 0x000fe40000410000 */
        /* <DEDUP_REMOVED lines=8> */
[C---:B------:R-:W-:Y:S02]  /*a1d0*/  FMUL.FTZ R94, R0.reuse, R94 ;  /* 0x0000005e005e7220 */ /* 0x040fe40000410000 */
[----:B------:R-:W-:Y:S02]  /*a1e0*/  FMUL.FTZ R95, R0, R95 ;  /* 0x0000005f005f7220 */ /* 0x000fe40000410000 */
[C---:B------:R-:W-:Y:S02]  /*a1f0*/  FMUL.FTZ R96, R181.reuse, R96 ;  /* 0x00000060b5607220 */ /* 0x040fe40000410000 */
[C---:B------:R-:W-:Y:S02]  /*a200*/  FMUL.FTZ R97, R181.reuse, R97 ;  /* 0x00000061b5617220 */ /* 0x040fe40000410000 */
[C---:B------:R-:W-:Y:S01]  /*a210*/  FMUL.FTZ R98, R180.reuse, R98 ;  /* 0x00000062b4627220 */ /* 0x040fe20000410000 */
[----:B------:R-:W-:Y:S01]  /*a220*/  MUFU.EX2 R187, R224 ;  /* 0x000000e000bb7308 */ /* 0x000fe20000000800 */
[C---:B------:R-:W-:Y:S01]  /*a230*/  FMUL.FTZ R99, R180.reuse, R99 ;  /* 0x00000063b4637220 */ /* 0x040fe20000410000 */
[-C--:B--2---:R-:W-:Y:S03]  /*a240*/  HMMA.16816.F32 R68, R204, R132.reuse, R68 ;  /* 0x00000084cc44723c */ /* 0x084fe60000001844 */
[C---:B------:R-:W-:Y:S02]  /*a250*/  FMUL.FTZ R100, R181.reuse, R100 ;  /* 0x00000064b5647220 */ /* 0x040fe40000410000 */
[----:B------:R-:W-:Y:S02]  /*a260*/  FMUL.FTZ R101, R181, R101 ;  /* 0x00000065b5657220 */ /* 0x000fe40000410000 */
[C---:B------:R-:W-:Y:S01]  /*a270*/  FMUL.FTZ R102, R180.reuse, R102 ;  /* 0x00000066b4667220 */ /* 0x040fe20000410000 */
[C---:B------:R-:W-:Y:S01]  /*a280*/  HMMA.16816.F32 R72, R208.reuse, R132, R72 ;  /* 0x00000084d048723c */ /* 0x040fe20000001848 */
[----:B------:R-:W-:Y:S03]  /*a290*/  MUFU.EX2 R172, R244 ;  /* 0x000000f400ac7308 */ /* 0x000fe60000000800 */
[----:B------:R-:W-:Y:S02]  /*a2a0*/  FMUL.FTZ R103, R180, R103 ;  /* 0x00000067b4677220 */ /* 0x000fe40000410000 */
[C---:B------:R-:W-:Y:S02]  /*a2b0*/  FMUL.FTZ R104, R3.reuse, R104 ;  /* 0x0000006803687220 */ /* 0x040fe40000410000 */
[-C--:B------:R-:W-:Y:S03]  /*a2c0*/  HMMA.16816.F32 R76, R208, R134.reuse, R76 ;  /* 0x00000086d04c723c */ /* 0x080fe6000000184c */
[----:B------:R-:W-:Y:S01]  /*a2d0*/  MUFU.EX2 R244, R240 ;  /* 0x000000f000f47308 */ /* 0x000fe20000000800 */
[C---:B------:R-:W-:Y:S02]  /*a2e0*/  FMUL.FTZ R105, R3.reuse, R105 ;  /* 0x0000006903697220 */ /* 0x040fe40000410000 */
[C---:B------:R-:W-:Y:S02]  /*a2f0*/  FMUL.FTZ R106, R0.reuse, R106 ;  /* 0x0000006a006a7220 */ /* 0x040fe40000410000 */
[C---:B------:R-:W-:Y:S01]  /*a300*/  HMMA.16816.F32 R80, R204.reuse, R134, R80 ;  /* 0x00000086cc50723c */ /* 0x040fe20000001850 */
[----:B------:R-:W1:Y:S03]  /*a310*/  LDSM.16.MT88.4 R132, [R226+0x2100] ;  /* 0x00210000e284783b */ /* 0x000e660000004200 */
[C---:B------:R-:W-:Y:S01]  /*a320*/  FMUL.FTZ R107, R0.reuse, R107 ;  /* 0x0000006b006b7220 */ /* 0x040fe20000410000 */
[----:B------:R-:W2:Y:S01]  /*a330*/  MUFU.EX2 R171, R186 ;  /* 0x000000ba00ab7308 */ /* 0x000ea20000000800 */
[C---:B------:R-:W-:Y:S02]  /*a340*/  FMUL.FTZ R108, R3.reuse, R108 ;  /* 0x0000006c036c7220 */ /* 0x040fe40000410000 */
[----:B------:R-:W-:Y:S04]  /*a350*/  FMUL.FTZ R109, R3, R109 ;  /* 0x0000006d036d7220 */ /* 0x000fe80000410000 */
[C---:B------:R-:W-:Y:S02]  /*a360*/  FMUL.FTZ R110, R0.reuse, R110 ;  /* 0x0000006e006e7220 */ /* 0x040fe40000410000 */
[----:B------:R-:W-:Y:S01]  /*a370*/  FMUL.FTZ R111, R0, R111 ;  /* 0x0000006f006f7220 */ /* 0x000fe20000410000 */
[----:B------:R-:W-:Y:S01]  /*a380*/  MUFU.EX2 R186, R231 ;  /* 0x000000e700ba7308 */ /* 0x000fe20000000800 */
[C---:B------:R-:W-:Y:S02]  /*a390*/  FMUL.FTZ R112, R181.reuse, R112 ;  /* 0x00000070b5707220 */ /* 0x040fe40000410000 */
[C---:B------:R-:W-:Y:S02]  /*a3a0*/  FMUL.FTZ R113, R181.reuse, R113 ;  /* 0x00000071b5717220 */ /* 0x040fe40000410000 */
[C---:B------:R-:W-:Y:S02]  /*a3b0*/  FMUL.FTZ R114, R180.reuse, R114 ;  /* 0x00000072b4727220 */ /* 0x040fe40000410000 */
[C---:B------:R-:W-:Y:S02]  /*a3c0*/  FMUL.FTZ R115, R180.reuse, R115 ;  /* 0x00000073b4737220 */ /* 0x040fe40000410000 */
[C---:B------:R-:W-:Y:S01]  /*a3d0*/  FMUL.FTZ R116, R181.reuse, R116 ;  /* 0x00000074b5747220 */ /* 0x040fe20000410000 */
[----:B------:R-:W-:Y:S01]  /*a3e0*/  MUFU.EX2 R193, R193 ;  /* 0x000000c100c17308 */ /* 0x000fe20000000800 */
[----:B------:R-:W-:Y:S02]  /*a3f0*/  FMUL.FTZ R117, R181, R117 ;  /* 0x00000075b5757220 */ /* 0x000fe40000410000 */
[----:B------:R-:W-:Y:S01]  /*a400*/  FMUL.FTZ R118, R180, R118 ;  /* 0x00000076b4767220 */ /* 0x000fe20000410000 */
[----:B--2---:R-:W-:Y:S01]  /*a410*/  F2FP.PACK_AB R143, R174, R171 ;  /* 0x000000abae8f723e */ /* 0x004fe200000000ff */
[----:B------:R-:W-:Y:S02]  /*a420*/  FMUL.FTZ R119, R180, R119 ;  /* 0x00000077b4777220 */ /* 0x000fe40000410000 */
[C---:B------:R-:W-:Y:S02]  /*a430*/  FMUL.FTZ R120, R3.reuse, R120 ;  /* 0x0000007803787220 */ /* 0x040fe40000410000 */
[----:B------:R-:W-:Y:S01]  /*a440*/  FMUL.FTZ R121, R3, R121 ;  /* 0x0000007903797220 */ /* 0x000fe20000410000 */
[----:B------:R-:W2:Y:S01]  /*a450*/  MUFU.EX2 R167, R218 ;  /* 0x000000da00a77308 */ /* 0x000ea20000000800 */
[C---:B------:R-:W-:Y:S02]  /*a460*/  FMUL.FTZ R122, R0.reuse, R122 ;  /* 0x0000007a007a7220 */ /* 0x040fe40000410000 */
[C---:B------:R-:W-:Y:S02]  /*a470*/  FMUL.FTZ R123, R0.reuse, R123 ;  /* 0x0000007b007b7220 */ /* 0x040fe40000410000 */
[C---:B------:R-:W-:Y:S01]  /*a480*/  FMUL.FTZ R128, R181.reuse, R128 ;  /* 0x00000080b5807220 */ /* 0x040fe20000410000 */
[-C--:B-1----:R-:W-:Y:S03]  /*a490*/  HMMA.16816.F32 R84, R204, R132.reuse, R84 ;  /* 0x00000084cc54723c */ /* 0x082fe60000001854 */
[----:B------:R-:W-:Y:S01]  /*a4a0*/  FMUL.FTZ R129, R181, R129 ;  /* 0x00000081b5817220 */ /* 0x000fe20000410000 */
[----:B------:R-:W-:Y:S01]  /*a4b0*/  MUFU.EX2 R195, R195 ;  /* 0x000000c300c37308 */ /* 0x000fe20000000800 */
[C---:B------:R-:W-:Y:S02]  /*a4c0*/  FMUL.FTZ R126, R0.reuse, R126 ;  /* 0x0000007e007e7220 */ /* 0x040fe40000410000 */
[----:B------:R-:W-:Y:S01]  /*a4d0*/  FMUL.FTZ R127, R0, R127 ;  /* 0x0000007f007f7220 */ /* 0x000fe20000410000 */
[C---:B------:R-:W-:Y:S04]  /*a4e0*/  HMMA.16816.F32 R88, R208.reuse, R132, R88 ;  /* 0x00000084d058723c */ /* 0x040fe80000001858 */
[----:B------:R-:W-:Y:S02]  /*a4f0*/  FMUL.FTZ R130, R180, R130 ;  /* 0x00000082b4827220 */ /* 0x000fe40000410000 */
[----:B------:R-:W-:Y:S01]  /*a500*/  IMAD.MOV.U32 R149, RZ, RZ, R148 ;  /* 0x000000ffff957224 */ /* 0x000fe200078e0094 */
[----:B------:R-:W-:Y:S01]  /*a510*/  MOV R148, R147 ;  /* 0x0000009300947202 */ /* 0x000fe20000000f00 */
[-C--:B------:R-:W-:Y:S04]  /*a520*/  HMMA.16816.F32 R92, R208, R134.reuse, R92 ;  /* 0x00000086d05c723c */ /* 0x080fe8000000185c */
[----:B------:R-:W-:Y:S01]  /*a530*/  IMAD.MOV.U32 R147, RZ, RZ, R146 ;  /* 0x000000ffff937224 */ /* 0x000fe200078e0092 */
[----:B------:R-:W-:Y:S01]  /*a540*/  MOV R146, R145 ;  /* 0x0000009100927202 */ /* 0x000fe20000000f00 */
[----:B------:R-:W-:Y:S01]  /*a550*/  IMAD.MOV.U32 R145, RZ, RZ, R139 ;  /* 0x000000ffff917224 */ /* 0x000fe200078e008b */
[----:B------:R-:W-:Y:S01]  /*a560*/  MOV R139, R138 ;  /* 0x0000008a008b7202 */ /* 0x000fe20000000f00 */
[C---:B------:R-:W-:Y:S01]  /*a570*/  HMMA.16816.F32 R96, R204.reuse, R134, R96 ;  /* 0x00000086cc60723c */ /* 0x040fe20000001860 */
[----:B------:R-:W1:Y:S03]  /*a580*/  LDSM.16.MT88.4 R132, [R228+0x2100] ;  /* 0x00210000e484783b */ /* 0x000e660000004200 */
[----:B------:R-:W-:Y:S01]  /*a590*/  IMAD.MOV.U32 R138, RZ, RZ, R131 ;  /* 0x000000ffff8a7224 */ /* 0x000fe200078e0083 */
[----:B------:R-:W-:Y:S01]  /*a5a0*/  MOV R151, R147 ;  /* 0x0000009300977202 */ /* 0x000fe20000000f00 */
[----:B------:R-:W-:Y:S01]  /*a5b0*/  IMAD.MOV.U32 R152, RZ, RZ, R148 ;  /* 0x000000ffff987224 */ /* 0x000fe200078e0094 */
[----:B------:R-:W-:Y:S01]  /*a5c0*/  MOV R153, R149 ;  /* 0x0000009500997202 */ /* 0x000fe20000000f00 */
[----:B------:R-:W-:Y:S01]  /*a5d0*/  IMAD.MOV.U32 R148, RZ, RZ, R139 ;  /* 0x000000ffff947224 */ /* 0x000fe200078e008b */
[----:B------:R-:W3:Y:S02]  /*a5e0*/  LDL.LU R131, [R1+0x94] ;  /* 0x0000940001837983 */ /* 0x000ee40000300800 */
        /* <DEDUP_REMOVED lines=8> */
[----:B------:R-:W-:Y:S01]  /*a670*/  LDSM.16.MT88.4 R136, [R225+0x900] ;  /* 0x00090000e188783b */ /* 0x000fe20000004200 */
        /* <DEDUP_REMOVED lines=9> */
[----:B------:R-:W-:Y:S02]  /*a710*/  IMAD.MOV.U32 R158, RZ, RZ, R150 ;  /* 0x000000ffff9e7224 */ /* 0x000fe400078e0096 */
[----:B------:R-:W-:Y:S02]  /*a720*/  IMAD.MOV.U32 R152, RZ, RZ, R148 ;  /* 0x000000ffff987224 */ /* 0x000fe400078e0094 */
[----:B------:R-:W-:Y:S01]  /*a730*/  IMAD.MOV.U32 R148, RZ, RZ, R144 ;  /* 0x000000ffff947224 */ /* 0x000fe200078e0090 */
[----:B----4-:R-:W-:Y:S01]  /*a740*/  MOV R153, R149 ;  /* 0x0000009500997202 */ /* 0x010fe20000000f00 */
[----:B------:R-:W-:Y:S01]  /*a750*/  IMAD.MOV.U32 R179, RZ, RZ, R152 ;  /* 0x000000ffffb37224 */ /* 0x000fe200078e0098 */
[----:B------:R-:W-:Y:S01]  /*a760*/  MOV R149, R145 ;  /* 0x0000009100957202 */ /* 0x000fe20000000f00 */
[----:B------:R-:W-:Y:S01]  /*a770*/  IMAD.MOV.U32 R152, RZ, RZ, R142 ;  /* 0x000000ffff987224 */ /* 0x000fe200078e008e */
[----:B------:R-:W-:Y:S01]  /*a780*/  LDSM.16.MT88.4 R144, [R226+0x900] ;  /* 0x00090000e290783b */ /* 0x000fe20000004200 */
[----:B------:R-:W-:Y:S01]  /*a790*/  IMAD.MOV.U32 R176, RZ, RZ, R148 ;  /* 0x000000ffffb07224 */ /* 0x000fe200078e0094 */
[-C--:B-1----:R-:W-:Y:S03]  /*a7a0*/  HMMA.16816.F32 R100, R204, R132.reuse, R100 ;  /* 0x00000084cc64723c */ /* 0x082fe60000001864 */
[----:B------:R-:W-:Y:S01]  /*a7b0*/  MOV R175, R149 ;  /* 0x0000009500af7202 */ /* 0x000fe20000000f00 */
[C---:B------:R-:W-:Y:S01]  /*a7c0*/  FMUL.FTZ R124, R3.reuse, R124 ;  /* 0x0000007c037c7220 */ /* 0x040fe20000410000 */
[----:B------:R-:W-:Y:S01]  /*a7d0*/  MUFU.EX2 R176, R176 ;  /* 0x000000b000b07308 */ /* 0x000fe20000000800 */
[----:B------:R-:W-:Y:S01]  /*a7e0*/  LDSM.16.MT88.4 R148, [R228+0x900] ;  /* 0x00090000e494783b */ /* 0x000fe20000004200 */
[----:B------:R-:W-:Y:S01]  /*a7f0*/  MOV R250, R152 ;  /* 0x0000009800fa7202 */ /* 0x000fe20000000f00 */
[C---:B------:R-:W-:Y:S04]  /*a800*/  HMMA.16816.F32 R104, R208.reuse, R132, R104 ;  /* 0x00000084d068723c */ /* 0x040fe80000001868 */
[----:B------:R-:W-:Y:S01]  /*a810*/  MOV R177, R153 ;  /* 0x0000009900b17202 */ /* 0x000fe20000000f00 */
[----:B------:R-:W-:Y:S01]  /*a820*/  FMUL.FTZ R125, R3, R125 ;  /* 0x0000007d037d7220 */ /* 0x000fe20000410000 */
[----:B------:R-:W-:Y:S02]  /*a830*/  MOV R153, R141 ;  /* 0x0000008d00997202 */ /* 0x000fe40000000f00 */
[-C--:B------:R-:W-:Y:S04]  /*a840*/  HMMA.16816.F32 R108, R208, R134.reuse, R108 ;  /* 0x00000086d06c723c */ /* 0x080fe8000000186c */
[----:B------:R-:W-:Y:S01]  /*a850*/  F2FP.PACK_AB R141, R166, R163 ;  /* 0x000000a3a68d723e */ /* 0x000fe200000000ff */
[----:B------:R-:W-:Y:S02]  /*a860*/  IMAD.MOV.U32 R161, RZ, RZ, R153 ;  /* 0x000000ffffa17224 */ /* 0x000fe400078e0099 */
[----:B------:R-:W-:Y:S01]  /*a870*/  IMAD.MOV.U32 R218, RZ, RZ, R177 ;  /* 0x000000ffffda7224 */ /* 0x000fe200078e00b1 */
[C---:B------:R-:W-:Y:S01]  /*a880*/  HMMA.16816.F32 R112, R204.reuse, R134, R112 ;  /* 0x00000086cc70723c */ /* 0x040fe20000001870 */
[----:B------:R-:W1:Y:S01]  /*a890*/  LDSM.16.MT88.4 R132, [R227+0x2100] ;  /* 0x00210000e384783b */ /* 0x000e620000004200 */
[----:B------:R-:W-:Y:S06]  /*a8a0*/  MUFU.EX2 R177, R154 ;  /* 0x0000009a00b17308 */ /* 0x000fec0000000800 */
[-C--:B-1----:R-:W-:Y:S08]  /*a8b0*/  HMMA.16816.F32 R116, R204, R132.reuse, R116 ;  /* 0x00000084cc74723c */ /* 0x082ff00000001874 */
[C---:B------:R-:W-:Y:S01]  /*a8c0*/  HMMA.16816.F32 R120, R208.reuse, R132, R120 ;  /* 0x00000084d078723c */ /* 0x040fe20000001878 */
[----:B------:R-:W4:Y:S06]  /*a8d0*/  LDL.LU R132, [R1+0x4] ;  /* 0x0000040001847983 */ /* 0x000f2c0000300800 */
[----:B--2---:R-:W-:Y:S01]  /*a8e0*/  F2FP.PACK_AB R133, R169, R167 ;  /* 0x000000a7a985723e */ /* 0x004fe200000000ff */
[-C--:B------:R-:W-:Y:S01]  /*a8f0*/  HMMA.16816.F32 R124, R208, R134.reuse, R124 ;  /* 0x00000086d07c723c */ /* 0x080fe2000000187c */
[----:B------:R-:W1:Y:S06]  /*a900*/  MUFU.EX2 R208, R246 ;  /* 0x000000f600d07308 */ /* 0x000e6c0000000800 */
[----:B------:R-:W-:Y:S02]  /*a910*/  MOV R211, R179 ;  /* 0x000000b300d37202 */ /* 0x000fe40000000f00 */
[----:B------:R-:W-:Y:S02]  /*a920*/  F2FP.PACK_AB R210, R186, R187 ;  /* 0x000000bbbad2723e */ /* 0x000fe400000000ff */
[----:B------:R2:W-:Y:S10]  /*a930*/  MUFU.EX2 R179, R155 ;  /* 0x0000009b00b37308 */ /* 0x0005f40000000800 */
[----:B------:R-:W2:Y:S01]  /*a940*/  MUFU.EX2 R246, R233 ;  /* 0x000000e900f67308 */ /* 0x000ea20000000800 */
[----:B-1----:R-:W-:Y:S01]  /*a950*/  F2FP.PACK_AB R142, R172, R208 ;  /* 0x000000d0ac8e723e */ /* 0x002fe200000000ff */
[----:B--2---:R-:W-:Y:S01]  /*a960*/  LDSM.16.MT88.4 R152, [R226+0x1100] ;  /* 0x00110000e298783b */ /* 0x004fe20000004200 */
[----:B------:R-:W-:Y:S01]  /*a970*/  F2FP.PACK_AB R209, R244, R246 ;  /* 0x000000f6f4d1723e */ /* 0x000fe200000000ff */
[----:B---3--:R-:W-:Y:S07]  /*a980*/  FMUL.FTZ R131, R180, R131 ;  /* 0x00000083b4837220 */ /* 0x008fee0000410000 */
[----:B------:R-:W-:Y:S07]  /*a990*/  HMMA.16816.F32 R128, R204, R134, R128 ;  /* 0x00000086cc80723c */ /* 0x000fee0000001880 */
[----:B------:R-:W-:Y:S02]  /*a9a0*/  F2FP.PACK_AB R134, R170, R220 ;  /* 0x000000dcaa86723e */ /* 0x000fe400000000ff */
[----:B------:R-:W-:Y:S03]  /*a9b0*/  F2FP.PACK_AB R135, R173, R217 ;  /* 0x000000d9ad87723e */ /* 0x000fe600000000ff */
[----:B----4-:R-:W-:Y:S02]  /*a9c0*/  FFMA.FTZ R181, R181, R132, R247 ;  /* 0x00000084b5b57223 */ /* 0x010fe400000100f7 */
[----:B------:R-:W2:Y:S01]  /*a9d0*/  LDL.LU R132, [R1+0xc] ;  /* 0x00000c0001847983 */ /* 0x000ea20000300800 */
[----:B------:R1:W-:Y:S03]  /*a9e0*/  MUFU.EX2 R247, R239 ;  /* 0x000000ef00f77308 */ /* 0x0003e60000000800 */
[----:B------:R-:W3:Y:S01]  /*a9f0*/  LDL.LU R2, [R1+0x8] ;  /* 0x0000080001027983 */ /* 0x000ee20000300800 */
[----:B--2---:R-:W-:Y:S01]  /*aa00*/  FFMA.FTZ R180, R180, R132, R214 ;  /* 0x00000084b4b47223 */ /* 0x004fe200000100d6 */
[----:B------:R-:W-:Y:S01]  /*aa10*/  F2FP.PACK_AB R132, R168, R165 ;  /* 0x000000a5a884723e */ /* 0x000fe200000000ff */
[----:B---3--:R-:W-:Y:S02]  /*aa20*/  FFMA.FTZ R157, R3, R2, R213 ;  /* 0x00000002039d7223 */ /* 0x008fe400000100d5 */
[----:B------:R-:W2:Y:S01]  /*aa30*/  LDL.LU R2, [R1+0x2c] ;  /* 0x00002c0001027983 */ /* 0x000ea20000300800 */
[----:B------:R-:W-:Y:S03]  /*aa40*/  FADD.FTZ R3, R248, R181 ;  /* 0x000000b5f8037221 */ /* 0x000fe60000010000 */
[-C--:B------:R-:W-:Y:S01]  /*aa50*/  HMMA.16816.F32 R4, R132, R136.reuse, R4 ;  /* 0x000000888404723c */ /* 0x080fe20000001804 */
[----:B------:R-:W-:Y:S01]  /*aa60*/  MUFU.EX2 R181, R158 ;  /* 0x0000009e00b57308 */ /* 0x000fe20000000800 */
[----:B-1----:R1:W5:Y:S03]  /*aa70*/  LDL.LU R239, [R1+0x90] ;  /* 0x0000900001ef7983 */ /* 0x0023660000300800 */
[----:B------:R-:W-:Y:S01]  /*aa80*/  FADD.FTZ R3, R211, R3 ;  /* 0x00000003d3037221 */ /* 0x000fe20000010000 */
[----:B------:R1:W5:Y:S02]  /*aa90*/  LDL.LU R233, [R1+0x8c] ;  /* 0x00008c0001e97983 */ /* 0x0003640000300800 */
[C---:B------:R-:W-:Y:S02]  /*aaa0*/  HMMA.16816.F32 R8, R140.reuse, R136, R8 ;  /* 0x000000888c08723c */ /* 0x040fe40000001808 */
[----:B------:R1:W5:Y:S01]  /*aab0*/  LDL.LU R240, [R1+0x88] ;  /* 0x0000880001f07983 */ /* 0x0003620000300800 */
[----:B------:R-:W-:Y:S01]  /*aac0*/  MUFU.EX2 R248, R200 ;  /* 0x000000c800f87308 */ /* 0x000fe20000000800 */
[----:B------:R-:W-:Y:S02]  /*aad0*/  FADD.FTZ R161, R161, R3 ;  /* 0x00000003a1a17221 */ /* 0x000fe40000010000 */
[----:B------:R1:W5:Y:S02]  /*aae0*/  LDL.LU R224, [R1+0x84] ;  /* 0x0000840001e07983 */ /* 0x0003640000300800 */
[-C--:B------:R-:W-:Y:S02]  /*aaf0*/  HMMA.16816.F32 R12, R140, R138.reuse, R12 ;  /* 0x0000008a8c0c723c */ /* 0x080fe4000000180c */
[----:B------:R1:W5:Y:S06]  /*ab00*/  LDL.LU R231, [R1+0x80] ;  /* 0x0000800001e77983 */ /* 0x00036c0000300800 */
[C---:B------:R-:W-:Y:S01]  /*ab10*/  HMMA.16816.F32 R16, R132.reuse, R138, R16 ;  /* 0x0000008a8410723c */ /* 0x040fe20000001810 */
[----:B------:R-:W3:Y:S07]  /*ab20*/  LDSM.16.MT88.4 R136, [R227+0x900] ;  /* 0x00090000e388783b */ /* 0x000eee0000004200 */
        /* <DEDUP_REMOVED lines=15> */
[-C--:B----4-:R-:W-:Y:S08]  /*ac20*/  HMMA.16816.F32 R68, R132, R144.reuse, R68 ;  /* 0x000000908444723c */ /* 0x090ff00000001844 */
        /* <DEDUP_REMOVED lines=10> */
[C---:B------:R-:W-:Y:S07]  /*acd0*/  HMMA.16816.F32 R104, R140.reuse, R136, R104 ;  /* 0x000000888c68723c */ /* 0x040fee0000001868 */
[----:B------:R-:W-:Y:S01]  /*ace0*/  F2FP.PACK_AB R137, R179, R196 ;  /* 0x000000c4b389723e */ /* 0x000fe200000000ff */
[-C--:B------:R-:W-:Y:S08]  /*acf0*/  HMMA.16816.F32 R108, R140, R138.reuse, R108 ;  /* 0x0000008a8c6c723c */ /* 0x080ff0000000186c */
[C---:B------:R-:W-:Y:S07]  /*ad00*/  HMMA.16816.F32 R112, R132.reuse, R138, R112 ;  /* 0x0000008a8470723c */ /* 0x040fee0000001870 */
[----:B------:R-:W-:Y:S01]  /*ad10*/  F2FP.PACK_AB R138, R177, R191 ;  /* 0x000000bfb18a723e */ /* 0x000fe200000000ff */
[-C--:B----4-:R-:W-:Y:S04]  /*ad20*/  HMMA.16816.F32 R116, R132, R144.reuse, R116 ;  /* 0x000000908474723c */ /* 0x090fe80000001874 */
[----:B------:R-:W-:Y:S04]  /*ad30*/  F2FP.PACK_AB R139, R188, R190 ;  /* 0x000000bebc8b723e */ /* 0x000fe800000000ff */
[C---:B------:R-:W-:Y:S08]  /*ad40*/  HMMA.16816.F32 R120, R140.reuse, R144, R120 ;  /* 0x000000908c78723c */ /* 0x040ff00000001878 */
[-C--:B------:R-:W-:Y:S01]  /*ad50*/  HMMA.16816.F32 R124, R140, R146.reuse, R124 ;  /* 0x000000928c7c723c */ /* 0x080fe2000000187c */
[----:B------:R-:W3:Y:S07]  /*ad60*/  LDSM.16.MT88.4 R140, [R228+0x1100] ;  /* 0x00110000e48c783b */ /* 0x000eee0000004200 */
[----:B------:R-:W-:Y:S01]  /*ad70*/  HMMA.16816.F32 R128, R132, R146, R128 ;  /* 0x000000928480723c */ /* 0x000fe20000001880 */
[----:B------:R-:W4:Y:S06]  /*ad80*/  LDSM.16.MT88.4 R144, [R227+0x1100] ;  /* 0x00110000e390783b */ /* 0x000f2c0000004200 */
[----:B------:R-:W-:Y:S02]  /*ad90*/  F2FP.PACK_AB R134, R178, R193 ;  /* 0x000000c1b286723e */ /* 0x000fe400000000ff */
[----:B------:R-:W-:Y:S03]  /*ada0*/  F2FP.PACK_AB R135, R176, R192 ;  /* 0x000000c0b087723e */ /* 0x000fe600000000ff */
[----:B------:R-:W-:Y:S02]  /*adb0*/  F2FP.PACK_AB R132, R195, R199 ;  /* 0x000000c7c384723e */ /* 0x000fe400000000ff */
[----:B------:R-:W-:Y:S07]  /*adc0*/  F2FP.PACK_AB R133, R194, R198 ;  /* 0x000000c6c285723e */ /* 0x000fee00000000ff */
[-C--:B-1----:R-:W-:Y:S03]  /*add0*/  HMMA.16816.F32 R4, R132, R148.reuse, R4 ;  /* 0x000000948404723c */ /* 0x082fe60000001804 */
[----:B--2---:R-:W-:Y:S02]  /*ade0*/  FFMA.FTZ R156, R0, R2, R212 ;  /* 0x00000002009c7223 */ /* 0x004fe400000100d4 */
[----:B------:R-:W-:Y:S02]  /*adf0*/  FADD.FTZ R2, R215, R180 ;  /* 0x000000b4d7027221 */ /* 0x000fe40000010000 */
[----:B------:R-:W-:Y:S01]  /*ae00*/  FADD.FTZ R136, R223, R156 ;  /* 0x0000009cdf887221 */ /* 0x000fe20000010000 */
[----:B------:R-:W-:Y:S01]  /*ae10*/  LDSM.16.MT88.4 R212, [R225+0x3900] ;  /* 0x00390000e1d4783b */ /* 0x000fe20000004200 */
[----:B------:R-:W-:Y:S01]  /*ae20*/  FADD.FTZ R2, R218, R2 ;  /* 0x00000002da027221 */ /* 0x000fe20000010000 */
[----:B------:R-:W-:Y:S02]  /*ae30*/  MUFU.EX2 R180, R175 ;  /* 0x000000af00b47308 */ /* 0x000fe40000000800 */
[----:B------:R-:W-:Y:S02]  /*ae40*/  IMAD.MOV.U32 R218, RZ, RZ, R160 ;  /* 0x000000ffffda7224 */ /* 0x000fe400078e00a0 */
[----:B------:R-:W-:Y:S01]  /*ae50*/  FADD.FTZ R160, R249, R136 ;  /* 0x00000088f9a07221 */ /* 0x000fe20000010000 */
[----:B------:R-:W-:Y:S01]  /*ae60*/  F2FP.PACK_AB R136, R189, R197 ;  /* 0x000000c5bd88723e */ /* 0x000fe200000000ff */
[----:B------:R-:W-:Y:S02]  /*ae70*/  FADD.FTZ R0, R252, R157 ;  /* 0x0000009dfc007221 */ /* 0x000fe40000010000 */
[----:B------:R-:W-:Y:S02]  /*ae80*/  FADD.FTZ R3, R250, R2 ;  /* 0x00000002fa037221 */ /* 0x000fe40000010000 */
[----:B------:R-:W-:Y:S01]  /*ae90*/  FADD.FTZ R0, R251, R0 ;  /* 0x00000000fb007221 */ /* 0x000fe20000010000 */
[----:B------:R1:W-:Y:S01]  /*aea0*/  MUFU.EX2 R175, R159 ;  /* 0x0000009f00af7308 */ /* 0x0003e20000000800 */
[C---:B------:R-:W-:Y:S04]  /*aeb0*/  HMMA.16816.F32 R8, R136.reuse, R148, R8 ;  /* 0x000000948808723c */ /* 0x040fe80000001808 */
[----:B------:R-:W-:Y:S02]  /*aec0*/  FADD.FTZ R0, R242, R0 ;  /* 0x00000000f2007221 */ /* 0x000fe40000010000 */
[----:B------:R-:W-:Y:S02]  /*aed0*/  FADD.FTZ R3, R167, R3 ;  /* 0x00000003a7037221 */ /* 0x000fe40000010000 */
[-C--:B------:R-:W-:Y:S01]  /*aee0*/  HMMA.16816.F32 R12, R136, R150.reuse, R12 ;  /* 0x00000096880c723c */ /* 0x080fe2000000180c */
[----:B------:R-:W-:Y:S03]  /*aef0*/  MUFU.EX2 R2, R203 ;  /* 0x000000cb00027308 */ /* 0x000fe60000000800 */
[----:B------:R-:W-:Y:S02]  /*af00*/  FADD.FTZ R0, R162, R0 ;  /* 0x00000000a2007221 */ /* 0x000fe40000010000 */
[----:B------:R-:W-:Y:S02]  /*af10*/  IMAD.MOV.U32 R167, RZ, RZ, R194 ;  /* 0x000000ffffa77224 */ /* 0x000fe400078e00c2 */
[C---:B------:R-:W-:Y:S01]  /*af20*/  HMMA.16816.F32 R16, R132.reuse, R150, R16 ;  /* 0x000000968410723c */ /* 0x040fe20000001810 */
[----:B------:R-:W2:Y:S02]  /*af30*/  LDSM.16.MT88.4 R148, [R225+0x3100] ;  /* 0x00310000e194783b */ /* 0x000ea40000004200 */
[----:B------:R-:W-:Y:S05]  /*af40*/  MUFU.EX2 R251, R202 ;  /* 0x000000ca00fb7308 */ /* 0x000fea0000000800 */
[-C--:B------:R-:W-:Y:S01]  /*af50*/  HMMA.16816.F32 R20, R132, R152.reuse, R20 ;  /* 0x000000988414723c */ /* 0x080fe20000001814 */
[----:B-1----:R-:W-:Y:S04]  /*af60*/  LDSM.16.MT88.4 R156, [R228+0x3100] ;  /* 0x00310000e49c783b */ /* 0x002fe80000004200 */
[----:B------:R-:W1:Y:S03]  /*af70*/  MUFU.EX2 R249, R201 ;  /* 0x000000c900f97308 */ /* 0x000e660000000800 */
[C---:B------:R-:W-:Y:S07]  /*af80*/  HMMA.16816.F32 R24, R136.reuse, R152, R24 ;  /* 0x000000988818723c */ /* 0x040fee0000001818 */
[----:B------:R-:W2:Y:S01]  /*af90*/  MUFU.EX2 R252, R218 ;  /* 0x000000da00fc7308 */ /* 0x000ea20000000800 */
[-C--:B------:R-:W-:Y:S08]  /*afa0*/  HMMA.16816.F32 R28, R136, R154.reuse, R28 ;  /* 0x0000009a881c723c */ /* 0x080ff0000000181c */
[C---:B------:R-:W-:Y:S01]  /*afb0*/  HMMA.16816.F32 R32, R132.reuse, R154, R32 ;  /* 0x0000009a8420723c */ /* 0x040fe20000001820 */
[----:B------:R-:W2:Y:S01]  /*afc0*/  LDSM.16.MT88.4 R152, [R226+0x3100] ;  /* 0x00310000e298783b */ /* 0x000ea20000004200 */
[----:B------:R-:W-:Y:S02]  /*afd0*/  MUFU.EX2 R250, R219 ;  /* 0x000000db00fa7308 */ /* 0x000fe40000000800 */
[----:B-1----:R-:W-:Y:S04]  /*afe0*/  F2FP.PACK_AB R207, R249, R251 ;  /* 0x000000fbf9cf723e */ /* 0x002fe800000000ff */
[-C--:B---3--:R-:W-:Y:S01]  /*aff0*/  HMMA.16816.F32 R36, R132, R140.reuse, R36 ;  /* 0x0000008c8424723c */ /* 0x088fe20000001824 */
[----:B------:R-:W-:Y:S07]  /*b000*/  LDSM.16.MT88.4 R200, [R225+0x1900] ;  /* 0x00190000e1c8783b */ /* 0x000fee0000004200 */
        /* <DEDUP_REMOVED lines=8> */
[----:B------:R-:W3:Y:S07]  /*b090*/  LDSM.16.MT88.4 R144, [R226+0x1900] ;  /* 0x00190000e290783b */ /* 0x000eee0000004200 */
[-C--:B--2---:R-:W-:Y:S08]  /*b0a0*/  HMMA.16816.F32 R68, R132, R148.reuse, R68 ;  /* 0x000000948444723c */ /* 0x084ff00000001844 */
[C---:B------:R-:W-:Y:S07]  /*b0b0*/  HMMA.16816.F32 R72, R136.reuse, R148, R72 ;  /* 0x000000948848723c */ /* 0x040fee0000001848 */
[----:B------:R-:W-:Y:S01]  /*b0c0*/  FADD.FTZ R149, R169, R3 ;  /* 0x00000003a9957221 */ /* 0x000fe20000010000 */
[-C--:B------:R-:W-:Y:S04]  /*b0d0*/  HMMA.16816.F32 R76, R136, R150.reuse, R76 ;  /* 0x00000096884c723c */ /* 0x080fe8000000184c */
[----:B------:R-:W-:Y:S01]  /*b0e0*/  MOV R169, R178 ;  /* 0x000000b200a97202 */ /* 0x000fe20000000f00 */
[----:B------:R-:W-:Y:S01]  /*b0f0*/  FADD.FTZ R148, R164, R0 ;  /* 0x00000000a4947221 */ /* 0x000fe20000010000 */
[----:B------:R-:W-:Y:S01]  /*b100*/  MOV R0, R176 ;  /* 0x000000b000007202 */ /* 0x000fe20000000f00 */
[----:B------:R-:W-:Y:S01]  /*b110*/  IMAD.MOV.U32 R164, RZ, RZ, R177 ;  /* 0x000000ffffa47224 */ /* 0x000fe200078e00b1 */
[C---:B------:R-:W-:Y:S07]  /*b120*/  HMMA.16816.F32 R80, R132.reuse, R150, R80 ;  /* 0x000000968450723c */ /* 0x040fee0000001850 */
[----:B------:R-:W-:Y:S01]  /*b130*/  MOV R151, R181 ;  /* 0x000000b500977202 */ /* 0x000fe20000000f00 */
[-C--:B------:R-:W-:Y:S01]  /*b140*/  HMMA.16816.F32 R84, R132, R152.reuse, R84 ;  /* 0x000000988454723c */ /* 0x080fe20000001854 */
[----:B------:R2:W-:Y:S03]  /*b150*/  MUFU.EX2 R181, R241 ;  /* 0x000000f100b57308 */ /* 0x0005e60000000800 */
[----:B------:R-:W-:Y:S01]  /*b160*/  IMAD.MOV.U32 R150, RZ, RZ, R180 ;  /* 0x000000ffff967224 */ /* 0x000fe200078e00b4 */
[----:B------:R-:W-:Y:S03]  /*b170*/  F2FP.PACK_AB R205, R252, R151 ;  /* 0x00000097fccd723e */ /* 0x000fe600000000ff */
[C---:B------:R-:W-:Y:S03]  /*b180*/  HMMA.16816.F32 R88, R136.reuse, R152, R88 ;  /* 0x000000988858723c */ /* 0x040fe60000001858 */
[----:B------:R-:W4:Y:S01]  /*b190*/  MUFU.EX2 R180, R235 ;  /* 0x000000eb00b47308 */ /* 0x000f220000000800 */
[----:B------:R-:W-:Y:S03]  /*b1a0*/  F2FP.PACK_AB R204, R175, R150 ;  /* 0x00000096afcc723e */ /* 0x000fe600000000ff */
[----:B------:R-:W-:Y:S01]  /*b1b0*/  IMAD.MOV.U32 R153, RZ, RZ, R220 ;  /* 0x000000ffff997224 */ /* 0x000fe200078e00dc */
[-C--:B------:R-:W-:Y:S01]  /*b1c0*/  HMMA.16816.F32 R92, R136, R154.reuse, R92 ;  /* 0x0000009a885c723c */ /* 0x080fe2000000185c */
[----:B------:R-:W-:Y:S07]  /*b1d0*/  LDSM.16.MT88.4 R220, [R228+0x3900] ;  /* 0x00390000e4dc783b */ /* 0x000fee0000004200 */
[C---:B------:R-:W-:Y:S01]  /*b1e0*/  HMMA.16816.F32 R96, R132.reuse, R154, R96 ;  /* 0x0000009a8460723c */ /* 0x040fe20000001860 */
[----:B--2---:R2:W5:Y:S04]  /*b1f0*/  LDL.LU R241, [R1+0x7c] ;  /* 0x00007c0001f17983 */ /* 0x0045680000300800 */
[----:B------:R2:W5:Y:S02]  /*b200*/  LDL.LU R242, [R1+0x78] ;  /* 0x0000780001f27983 */ /* 0x0005640000300800 */
[----:B------:R-:W-:Y:S01]  /*b210*/  MOV R155, R217 ;  /* 0x000000d9009b7202 */ /* 0x000fe20000000f00 */
[-C--:B------:R-:W-:Y:S01]  /*b220*/  HMMA.16816.F32 R100, R132, R156.reuse, R100 ;  /* 0x0000009c8464723c */ /* 0x080fe20000001864 */
[----:B------:R-:W-:Y:S03]  /*b230*/  LDSM.16.MT88.4 R216, [R226+0x3900] ;  /* 0x00390000e2d8783b */ /* 0x000fe60000004200 */
[----:B----4-:R-:W-:Y:S01]  /*b240*/  F2FP.PACK_AB R211, R180, R181 ;  /* 0x000000b5b4d3723e */ /* 0x010fe200000000ff */
[----:B------:R-:W-:Y:S01]  /*b250*/  IMAD.MOV.U32 R154, RZ, RZ, R208 ;  /* 0x000000ffff9a7224 */ /* 0x000fe200078e00d0 */
[----:B------:R-:W-:Y:S02]  /*b260*/  F2FP.PACK_AB R208, R247, R248 ;  /* 0x000000f8f7d0723e */ /* 0x000fe400000000ff */
[C---:B------:R-:W-:Y:S07]  /*b270*/  HMMA.16816.F32 R104, R136.reuse, R156, R104 ;  /* 0x0000009c8868723c */ /* 0x040fee0000001868 */
[----:B------:R-:W-:Y:S01]  /*b280*/  MOV R157, R199 ;  /* 0x000000c7009d7202 */ /* 0x000fe20000000f00 */
[-C--:B------:R-:W-:Y:S04]  /*b290*/  HMMA.16816.F32 R108, R136, R158.reuse, R108 ;  /* 0x0000009e886c723c */ /* 0x080fe8000000186c */
[----:B------:R-:W-:Y:S04]  /*b2a0*/  IMAD.MOV.U32 R156, RZ, RZ, R198 ;  /* 0x000000ffff9c7224 */ /* 0x000fe800078e00c6 */
[C---:B------:R-:W-:Y:S07]  /*b2b0*/  HMMA.16816.F32 R112, R132.reuse, R158, R112 ;  /* 0x0000009e8470723c */ /* 0x040fee0000001870 */
[----:B------:R-:W-:Y:S01]  /*b2c0*/  MOV R158, R2 ;  /* 0x00000002009e7202 */ /* 0x000fe20000000f00 */
[-C--:B-1----:R-:W-:Y:S04]  /*b2d0*/  HMMA.16816.F32 R116, R132, R140.reuse, R116 ;  /* 0x0000008c8474723c */ /* 0x082fe80000001874 */
[----:B------:R-:W-:Y:S01]  /*b2e0*/  FADD.FTZ R2, R243, R160 ;  /* 0x000000a0f3027221 */ /* 0x000fe20000010000 */
[----:B------:R-:W-:Y:S01]  /*b2f0*/  F2FP.PACK_AB R206, R158, R250 ;  /* 0x000000fa9ece723e */ /* 0x000fe200000000ff */
[----:B------:R2:W5:Y:S01]  /*b300*/  LDL.LU R243, [R1+0x74] ;  /* 0x0000740001f37983 */ /* 0x0005620000300800 */
[----:B------:R-:W-:Y:S01]  /*b310*/  MOV R159, R197 ;  /* 0x000000c5009f7202 */ /* 0x000fe20000000f00 */
[C---:B------:R-:W-:Y:S02]  /*b320*/  HMMA.16816.F32 R120, R136.reuse, R140, R120 ;  /* 0x0000008c8878723c */ /* 0x040fe40000001878 */
[----:B------:R2:W5:Y:S02]  /*b330*/  LDL.LU R235, [R1+0x70] ;  /* 0x0000700001eb7983 */ /* 0x0005640000300800 */
[----:B------:R-:W-:Y:S03]  /*b340*/  FADD.FTZ R2, R163, R2 ;  /* 0x00000002a3027221 */ /* 0x000fe60000010000 */
[----:B------:R-:W-:Y:S01]  /*b350*/  FADD.FTZ R140, R165, R161 ;  /* 0x000000a1a58c7221 */ /* 0x000fe20000010000 */
[-C--:B------:R-:W-:Y:S01]  /*b360*/  HMMA.16816.F32 R124, R136, R142.reuse, R124 ;  /* 0x0000008e887c723c */ /* 0x080fe2000000187c */
[----:B------:R-:W1:Y:S03]  /*b370*/  LDSM.16.MT88.4 R160, [R228+0x1900] ;  /* 0x00190000e4a0783b */ /* 0x000e660000004200 */
[----:B------:R-:W-:Y:S01]  /*b380*/  FADD.FTZ R152, R168, R140 ;  /* 0x0000008ca8987221 */ /* 0x000fe20000010000 */
[----:B------:R-:W-:Y:S01]  /*b390*/  MOV R140, R189 ;  /* 0x000000bd008c7202 */ /* 0x000fe20000000f00 */
[----:B------:R-:W-:Y:S01]  /*b3a0*/  IMAD.MOV.U32 R168, RZ, RZ, R179 ;  /* 0x000000ffffa87224 */ /* 0x000fe200078e00b3 */
[----:B------:R-:W-:Y:S01]  /*b3b0*/  MOV R137, R191 ;  /* 0x000000bf00897202 */ /* 0x000fe20000000f00 */
[----:B------:R-:W-:Y:S01]  /*b3c0*/  HMMA.16816.F32 R128, R132, R142, R128 ;  /* 0x0000008e8480723c */ /* 0x000fe20000001880 */
[----:B------:R-:W4:Y:S03]  /*b3d0*/  LDSM.16.MT88.4 R176, [R227+0x1900] ;  /* 0x00190000e3b0783b */ /* 0x000f260000004200 */
[----:B------:R-:W-:Y:S01]  /*b3e0*/  IMAD.MOV.U32 R136, RZ, RZ, R190 ;  /* 0x000000ffff887224 */ /* 0x000fe200078e00be */
[----:B------:R-:W-:Y:S01]  /*b3f0*/  MOV R141, R195 ;  /* 0x000000c3008d7202 */ /* 0x000fe20000000f00 */
[----:B------:R-:W-:Y:S01]  /*b400*/  IMAD.MOV.U32 R138, RZ, RZ, R192 ;  /* 0x000000ffff8a7224 */ /* 0x000fe200078e00c0 */
[----:B------:R-:W-:Y:S01]  /*b410*/  MOV R139, R193 ;  /* 0x000000c1008b7202 */ /* 0x000fe20000000f00 */
[----:B------:R-:W-:Y:S02]  /*b420*/  IMAD.MOV.U32 R143, RZ, RZ, R188 ;  /* 0x000000ffff8f7224 */ /* 0x000fe400078e00bc */
[-C--:B------:R-:W-:Y:S01]  /*b430*/  HMMA.16816.F32 R188, R204, R200.reuse, R4 ;  /* 0x000000c8ccbc723c */ /* 0x080fe20000001804 */
[----:B------:R-:W1:Y:S04]  /*b440*/  LDSM.16.MT88.4 R4, [R227+0x3900] ;  /* 0x00390000e304783b */ /* 0x000e680000004200 */
[----:B------:R-:W-:Y:S02]  /*b450*/  IMAD.MOV.U32 R165, RZ, RZ, R196 ;  /* 0x000000ffffa57224 */ /* 0x000fe400078e00c4 */
[----:B------:R-:W-:Y:S01]  /*b460*/  FADD.FTZ R3, R166, R2 ;  /* 0x00000002a6037221 */ /* 0x000fe20000010000 */
[C---:B------:R-:W-:Y:S04]  /*b470*/  HMMA.16816.F32 R192, R208.reuse, R200, R8 ;  /* 0x000000c8d0c0723c */ /* 0x040fe80000001808 */
[----:B------:R-:W-:Y:S03]  /*b480*/  IMAD.MOV.U32 R2, RZ, RZ, R153 ;  /* 0x000000ffff027224 */ /* 0x000fe600078e0099 */
[----:B------:R-:W-:Y:S01]  /*b490*/  IMAD.MOV.U32 R8, RZ, RZ, R156 ;  /* 0x000000ffff087224 */ /* 0x000fe200078e009c */
[-C--:B------:R-:W-:Y:S04]  /*b4a0*/  HMMA.16816.F32 R196, R208, R202.reuse, R12 ;  /* 0x000000cad0c4723c */ /* 0x080fe8000000180c */
[----:B------:R-:W-:Y:S01]  /*b4b0*/  MOV R9, R157 ;  /* 0x0000009d00097202 */ /* 0x000fe20000000f00 */
[----:B------:R-:W-:Y:S02]  /*b4c0*/  IMAD.MOV.U32 R10, RZ, RZ, R174 ;  /* 0x000000ffff0a7224 */ /* 0x000fe400078e00ae */
[----:B------:R-:W-:Y:S01]  /*b4d0*/  IMAD.MOV.U32 R15, RZ, RZ, R158 ;  /* 0x000000ffff0f7224 */ /* 0x000fe200078e009e */
[C---:B------:R-:W-:Y:S04]  /*b4e0*/  HMMA.16816.F32 R200, R204.reuse, R202, R16 ;  /* 0x000000caccc8723c */ /* 0x040fe80000001810 */
[----:B------:R-:W-:Y:S01]  /*b4f0*/  MOV R14, R175 ;  /* 0x000000af000e7202 */ /* 0x000fe20000000f00 */
[----:B------:R-:W-:Y:S01]  /*b500*/  IMAD.MOV.U32 R13, RZ, RZ, R151 ;  /* 0x000000ffff0d7224 */ /* 0x000fe200078e0097 */
[----:B------:R-:W-:Y:S01]  /*b510*/  MOV R12, R150 ;  /* 0x00000096000c7202 */ /* 0x000fe20000000f00 */
[----:B------:R-:W-:Y:S01]  /*b520*/  IMAD.MOV.U32 R18, RZ, RZ, R164 ;  /* 0x000000ffff127224 */ /* 0x000fe200078e00a4 */
[-C--:B---3--:R-:W-:Y:S04]  /*b530*/  HMMA.16816.F32 R132, R204, R144.reuse, R20 ;  /* 0x00000090cc84723c */ /* 0x088fe80000001814 */
[----:B------:R-:W-:Y:S01]  /*b540*/  MOV R19, R143 ;  /* 0x0000008f00137202 */ /* 0x000fe20000000f00 */
[----:B------:R-:W-:Y:S01]  /*b550*/  IMAD.MOV.U32 R11, RZ, RZ, R154 ;  /* 0x000000ffff0b7224 */ /* 0x000fe200078e009a */
[----:B------:R-:W-:Y:S01]  /*b560*/  MOV R17, R0 ;  /* 0x0000000000117202 */ /* 0x000fe20000000f00 */
[----:B------:R-:W-:Y:S01]  /*b570*/  IMAD.MOV.U32 R22, RZ, RZ, R137 ;  /* 0x000000ffff167224 */ /* 0x000fe200078e0089 */
[----:B------:R-:W-:Y:S01]  /*b580*/  MOV R23, R136 ;  /* 0x0000008800177202 */ /* 0x000fe20000000f00 */
[----:B------:R-:W-:Y:S03]  /*b590*/  IMAD.MOV.U32 R20, RZ, RZ, R139 ;  /* 0x000000ffff147224 */ /* 0x000fe600078e008b */
[----:B------:R-:W-:Y:S01]  /*b5a0*/  MOV R21, R138 ;  /* 0x0000008a00157202 */ /* 0x000fe20000000f00 */
[----:B------:R-:W-:Y:S01]  /*b5b0*/  IMAD.MOV.U32 R16, RZ, RZ, R169 ;  /* 0x000000ffff107224 */ /* 0x000fe200078e00a9 */
[C---:B------:R-:W-:Y:S04]  /*b5c0*/  HMMA.16816.F32 R136, R208.reuse, R144, R24 ;  /* 0x00000090d088723c */ /* 0x040fe80000001818 */
[----:B------:R-:W-:Y:S03]  /*b5d0*/  MOV R0, R155 ;  /* 0x0000009b00007202 */ /* 0x000fe60000000f00 */
[----:B------:R-:W-:Y:S01]  /*b5e0*/  IMAD.MOV.U32 R26, RZ, RZ, R140 ;  /* 0x000000ffff1a7224 */ /* 0x000fe200078e008c */
[----:B------:R-:W-:Y:S01]  /*b5f0*/  MOV R25, R167 ;  /* 0x000000a700197202 */ /* 0x000fe20000000f00 */
[----:B------:R-:W-:Y:S02]  /*b600*/  IMAD.MOV.U32 R24, RZ, RZ, R141 ;  /* 0x000000ffff187224 */ /* 0x000fe400078e008d */
[-C--:B------:R-:W-:Y:S03]  /*b610*/  HMMA.16816.F32 R140, R208, R146.reuse, R28 ;  /* 0x00000092d08c723c */ /* 0x080fe6000000181c */
[----:B------:R-:W-:Y:S04]  /*b620*/  MOV R27, R168 ;  /* 0x000000a8001b7202 */ /* 0x000fe80000000f00 */
[----:B------:R-:W-:Y:S01]  /*b630*/  MOV R30, R159 ;  /* 0x0000009f001e7202 */ /* 0x000fe20000000f00 */
[C---:B------:R-:W-:Y:S04]  /*b640*/  HMMA.16816.F32 R144, R204.reuse, R146, R32 ;  /* 0x00000092cc90723c */ /* 0x040fe80000001820 */
[----:B------:R-:W-:Y:S01]  /*b650*/  MOV R31, R165 ;  /* 0x000000a5001f7202 */ /* 0x000fe20000000f00 */
[----:B------:R-:W-:Y:S01]  /*b660*/  IMAD.MOV.U32 R29, RZ, RZ, R172 ;  /* 0x000000ffff1d7224 */ /* 0x000fe200078e00ac */
[----:B------:R-:W-:Y:S01]  /*b670*/  MOV R28, R173 ;  /* 0x000000ad001c7202 */ /* 0x000fe20000000f00 */
[----:B------:R-:W-:Y:S01]  /*b680*/  IMAD.MOV.U32 R33, RZ, RZ, R148 ;  /* 0x000000ffff217224 */ /* 0x000fe200078e0094 */
[----:B------:R-:W-:Y:S01]  /*b690*/  MOV R32, R149 ;  /* 0x0000009500207202 */ /* 0x000fe20000000f00 */
[----:B------:R-:W-:Y:S01]  /*b6a0*/  IMAD.MOV.U32 R35, RZ, RZ, R170 ;  /* 0x000000ffff237224 */ /* 0x000fe200078e00aa */
[-C--:B-1----:R-:W-:Y:S03]  /*b6b0*/  HMMA.16816.F32 R148, R204, R160.reuse, R36 ;  /* 0x000000a0cc94723c */ /* 0x082fe60000001824 */
[----:B------:R-:W-:Y:S01]  /*b6c0*/  MOV R34, R171 ;  /* 0x000000ab00227202 */ /* 0x000fe20000000f00 */
[----:B------:R-:W-:Y:S02]  /*b6d0*/  FADD.FTZ R0, R0, R32 ;  /* 0x0000002000007221 */ /* 0x000fe40000010000 */
[----:B------:R-:W-:Y:S01]  /*b6e0*/  FADD.FTZ R11, R11, R33 ;  /* 0x000000210b0b7221 */ /* 0x000fe20000010000 */
[----:B------:R-:W-:Y:S01]  /*b6f0*/  MOV R39, R152 ;  /* 0x0000009800277202 */ /* 0x000fe20000000f00 */
[----:B------:R-:W-:Y:S01]  /*b700*/  FADD.FTZ R3, R34, R3 ;  /* 0x0000000322037221 */ /* 0x000fe20000010000 */
        /* <DEDUP_REMOVED lines=64> */
[----:B------:R-:W-:Y:S01]  /*bb10*/  FADD.FTZ R0, R180, R0 ;  /* 0x00000000b4007221 */ /* 0x000fe20000010000 */
[----:B------:R-:W-:Y:S01]  /*bb20*/  MOV R186, R183 ;  /* 0x000000b700ba7202 */ /* 0x000fe20000000f00 */
[----:B------:R-:W-:Y:S03]  /*bb30*/  IMAD.MOV.U32 R180, RZ, RZ, R185 ;  /* 0x000000ffffb47224 */ /* 0x000fe600078e00b9 */
[----:B------:R2:W-:Y:S01]  /*bb40*/  STL [R1+0x2c], R0 ;  /* 0x00002c0001007387 */ /* 0x0005e20000100800 */
[----:B------:R-:W-:-:S05]  /*bb50*/  @P0 BRA `(.L_x_1490) ;  /* 0xffffb41000000947 */ /* 0x000fca000383ffff */
.L_x_1489:
[----:B---3--:R-:W-:-:S13]  /*bb60*/  ISETP.LE.AND P0, PT, RZ, UR25, PT ;  /* 0x00000019ff007c0c */ /* 0x008fda000bf03270 */
[----:B------:R-:W-:Y:S05]  /*bb70*/  @!P0 BRA `(.L_x_1491) ;  /* 0x00003ae000008947 */ /* 0x000fea0003800000 */
[----:B------:R-:W3:Y:S01]  /*bb80*/  LDL.64 R12, [R1+0x58] ;  /* 0x00005800010c7983 */ /* 0x000ee20000100a00 */
[----:B------:R-:W-:-:S03]  /*bb90*/  ULDC.64 UR4, c[0x0][0x1e0] ;  /* 0x0000780000047ab9 */ /* 0x000fc60000000a00 */
[----:B------:R-:W4:Y:S04]  /*bba0*/  LDL.64 R6, [R1+0x68] ;  /* 0x0000680001067983 */ /* 0x000f280000100a00 */
[----:B--2---:R-:W2:Y:S04]  /*bbb0*/  LDL.64 R8, [R1+0x48] ;  /* 0x0000480001087983 */ /* 0x004ea80000100a00 */
[----:B------:R-:W2:Y:S01]  /*bbc0*/  LDL.64 R4, [R1+0x50] ;  /* 0x0000500001047983 */ /* 0x000ea20000100a00 */
[----:B------:R-:W-:Y:S01]  /*bbd0*/  UIADD3 UR12, UP0, UR12, 0x80, URZ ;  /* 0x000000800c0c7890 */ /* 0x000fe2000ff1e03f */
[----:B------:R-:W-:Y:S01]  /*bbe0*/  IMAD.MOV.U32 R2, RZ, RZ, R184 ;  /* 0x000000ffff027224 */ /* 0x000fe200078e00b8 */
[----:B------:R-:W-:Y:S01]  /*bbf0*/  USHF.L.U64.HI UR6, UR4, 0x5, UR5 ;  /* 0x0000000504067899 */ /* 0x000fe20008010205 */
[----:B------:R-:W-:Y:S01]  /*bc00*/  MOV R0, R185 ;  /* 0x000000b900007202 */ /* 0x000fe20000000f00 */
[----:B------:R-:W-:Y:S01]  /*bc10*/  USHF.L.U32 UR8, UR4, 0x5, URZ ;  /* 0x0000000504087899 */ /* 0x000fe2000800063f */
[----:B-----5:R-:W-:Y:S01]  /*bc20*/  IMAD.MOV.U32 R186, RZ, RZ, R182 ;  /* 0x000000ffffba7224 */ /* 0x020fe200078e00b6 */
[----:B------:R-:W-:-:S02]  /*bc30*/  UMOV UR7, 0x6 ;  /* 0x0000000600077882 */ /* 0x000fc40000000000 */
[----:B------:R-:W-:Y:S02]  /*bc40*/  ULDC.64 UR4, c[0x0][0x208] ;  /* 0x0000820000047ab9 */ /* 0x000fe40000000a00 */
[----:B------:R-:W-:Y:S02]  /*bc50*/  USHF.L.U64.HI UR7, UR4, UR7, UR5 ;  /* 0x0000000704077299 */ /* 0x000fe40008010205 */
[----:B------:R-:W-:Y:S02]  /*bc60*/  USHF.L.U32 UR11, UR4, 0x6, URZ ;  /* 0x00000006040b7899 */ /* 0x000fe4000800063f */
[----:B------:R-:W-:Y:S01]  /*bc70*/  UIADD3.X UR9, URZ, UR9, URZ, UP0, !UPT ;  /* 0x000000093f097290 */ /* 0x000fe200087fe43f */
[----:B---3--:R-:W-:Y:S02]  /*bc80*/  IADD3 R3, P0, R12, 0x40, RZ ;  /* 0x000000400c037810 */ /* 0x008fe40007f1e0ff */
[----:B----4-:R-:W-:Y:S02]  /*bc90*/  IADD3 R10, P1, R6, 0x40, RZ ;  /* 0x00000040060a7810 */ /* 0x010fe40007f3e0ff */
[----:B--2---:R-:W-:Y:S01]  /*bca0*/  IADD3.X R8, RZ, R9, RZ, P0, !PT ;  /* 0x00000009ff087210 */ /* 0x004fe200007fe4ff */
[----:B------:R1:W-:Y:S02]  /*bcb0*/  STL [R1+0x10], R3 ;  /* 0x0000100301007387 */ /* 0x0003e40000100800 */
[----:B------:R-:W-:-:S02]  /*bcc0*/  IMAD.X R11, RZ, RZ, R5, P1 ;  /* 0x000000ffff0b7224 */ /* 0x000fc400008e0605 */
[----:B------:R-:W-:Y:S01]  /*bcd0*/  IMAD.MOV.U32 R4, RZ, RZ, R6 ;  /* 0x000000ffff047224 */ /* 0x000fe200078e0006 */
[----:B------:R2:W-:Y:S04]  /*bce0*/  STL [R1], R8 ;  /* 0x0000000801007387 */ /* 0x0005e80000100800 */
[----:B------:R2:W-:Y:S04]  /*bcf0*/  STL.64 [R1+0x18], R10 ;  /* 0x0000180a01007387 */ /* 0x0005e80000100a00 */
[----:B------:R2:W-:Y:S01]  /*bd00*/  STL.64 [R1+0x50], R4 ;  /* 0x0000500401007387 */ /* 0x0005e20000100a00 */
[----:B-1----:R-:W-:-:S03]  /*bd10*/  MOV R3, R183 ;  /* 0x000000b700037202 */ /* 0x002fc60000000f00 */
.L_x_1492:
[----:B------:R-:W3:Y:S01]  /*bd20*/  LDL.64 R184, [R1+0x50] ;  /* 0x0000500001b87983 */ /* 0x000ee20000100a00 */
[----:B------:R-:W-:Y:S04]  /*bd30*/  DEPBAR.LE SB0, 0x0 ;  /* 0x000080000000791a */ /* 0x000fe80000000000 */
[----:B------:R-:W-:Y:S01]  /*bd40*/  USHF.R.S32.HI UR5, URZ, 0x1f, UR25 ;  /* 0x0000001f3f057899 */ /* 0x000fe20008011419 */
[----:B------:R-:W4:Y:S01]  /*bd50*/  LDL.64 R220, [R1+0x18] ;  /* 0x0000180001dc7983 */ /* 0x000f220000100a00 */
[----:B------:R-:W-:Y:S01]  /*bd60*/  UIMAD UR4, UR7, UR25, URZ ;  /* 0x00000019070472a4 */ /* 0x000fe2000f8e023f */
[----:B------:R-:W-:Y:S01]  /*bd70*/  MOV R187, UR11 ;  /* 0x0000000b00bb7c02 */ /* 0x000fe20008000f00 */
[----:B------:R-:W-:Y:S02]  /*bd80*/  UISETP.GT.AND UP0, UPT, UR25, URZ, UPT ;  /* 0x0000003f1900728c */ /* 0x000fe4000bf04270 */
[----:B------:R-:W-:Y:S01]  /*bd90*/  UIMAD UR4, UR5, UR11, UR4 ;  /* 0x0000000b050472a4 */ /* 0x000fe2000f8e0204 */
[----:B------:R-:W-:Y:S08]  /*bda0*/  BAR.SYNC.DEFER_BLOCKING 0x0 ;  /* 0x0000000000007b1d */ /* 0x000ff00000010000 */
[----:B------:R-:W-:Y:S08]  /*bdb0*/  LDSM.16.M88.4 R64, [R231+0x8100] ;  /* 0x00810000e740783b */ /* 0x000ff00000000200 */
[----:B------:R-:W1:Y:S08]  /*bdc0*/  LDSM.16.M88.4 R16, [R224+0x4100] ;  /* 0x00410000e010783b */ /* 0x000e700000000200 */
[----:B------:R-:W5:Y:S08]  /*bdd0*/  LDSM.16.M88.4 R60, [R231+0xa100] ;  /* 0x00a10000e73c783b */ /* 0x000f700000000200 */
[----:B------:R-:W2:Y:S08]  /*bde0*/  LDSM.16.M88.4 R32, [R224+0x4900] ;  /* 0x00490000e020783b */ /* 0x000eb00000000200 */
[----:B------:R-:W2:Y:S08]  /*bdf0*/  LDSM.16.M88.4 R48, [R224+0x5100] ;  /* 0x00510000e030783b */ /* 0x000eb00000000200 */
[----:B------:R-:W2:Y:S02]  /*be00*/  LDSM.16.M88.4 R180, [R224+0x5900] ;  /* 0x00590000e0b4783b */ /* 0x000ea40000000200 */
[-C--:B-12---:R-:W-:Y:S06]  /*be10*/  HMMA.16816.F32 R4, R64, R16.reuse, RZ ;  /* 0x000000104004723c */ /* 0x086fec00000018ff */
[----:B------:R-:W-:Y:S02]  /*be20*/  LDSM.16.M88.4 R204, [R233+0x8100] ;  /* 0x00810000e9cc783b */ /* 0x000fe40000000200 */
[C---:B-----5:R-:W-:Y:S06]  /*be30*/  HMMA.16816.F32 R8, R60.reuse, R16, RZ ;  /* 0x000000103c08723c */ /* 0x060fec00000018ff */
[----:B------:R-:W1:Y:S02]  /*be40*/  LDSM.16.M88.4 R208, [R235] ;  /* 0x00000000ebd0783b */ /* 0x000e640000000200 */
[-C--:B------:R-:W-:Y:S06]  /*be50*/  HMMA.16816.F32 R12, R60, R18.reuse, RZ ;  /* 0x000000123c0c723c */ /* 0x080fec00000018ff */
[----:B------:R-:W2:Y:S02]  /*be60*/  LDSM.16.M88.4 R212, [R233+0xa100] ;  /* 0x00a10000e9d4783b */ /* 0x000ea40000000200 */
[C---:B------:R-:W-:Y:S06]  /*be70*/  HMMA.16816.F32 R16, R64.reuse, R18, RZ ;  /* 0x000000124010723c */ /* 0x040fec00000018ff */
[----:B------:R-:W-:Y:S02]  /*be80*/  LDSM.16.M88.4 R216, [R242] ;  /* 0x00000000f2d8783b */ /* 0x000fe40000000200 */
[-C--:B------:R-:W-:Y:S06]  /*be90*/  HMMA.16816.F32 R20, R64, R32.reuse, RZ ;  /* 0x000000204014723c */ /* 0x080fec00000018ff */
[----:B------:R-:W5:Y:S06]  /*bea0*/  LDL.64 R250, [R1+0x48] ;  /* 0x0000480001fa7983 */ /* 0x000f6c0000100a00 */
[----:B------:R-:W5:Y:S01]  /*beb0*/  LDL R249, [R1+0x10] ;  /* 0x0000100001f97983 */ /* 0x000f620000100800 */
[C---:B------:R-:W-:Y:S03]  /*bec0*/  HMMA.16816.F32 R24, R60.reuse, R32, RZ ;  /* 0x000000203c18723c */ /* 0x040fe600000018ff */
[----:B------:R-:W5:Y:S05]  /*bed0*/  LDL R248, [R1] ;  /* 0x0000000001f87983 */ /* 0x000f6a0000100800 */
        /* <DEDUP_REMOVED lines=10> */
[----:B------:R-:W2:Y:S07]  /*bf80*/  LDSM.16.M88.4 R180, [R243] ;  /* 0x00000000f3b4783b */ /* 0x000eae0000000200 */
[-C--:B-1----:R-:W-:Y:S08]  /*bf90*/  HMMA.16816.F32 R4, R204, R208.reuse, R4 ;  /* 0x000000d0cc04723c */ /* 0x082ff00000001804 */
[C---:B--2---:R-:W-:Y:S08]  /*bfa0*/  HMMA.16816.F32 R8, R212.reuse, R208, R8 ;  /* 0x000000d0d408723c */ /* 0x044ff00000001808 */
[-C--:B------:R-:W-:Y:S08]  /*bfb0*/  HMMA.16816.F32 R12, R212, R210.reuse, R12 ;  /* 0x000000d2d40c723c */ /* 0x080ff0000000180c */
[C---:B------:R-:W-:Y:S08]  /*bfc0*/  HMMA.16816.F32 R16, R204.reuse, R210, R16 ;  /* 0x000000d2cc10723c */ /* 0x040ff00000001810 */
[-C--:B------:R-:W-:Y:S08]  /*bfd0*/  HMMA.16816.F32 R20, R204, R180.reuse, R20 ;  /* 0x000000b4cc14723c */ /* 0x080ff00000001814 */
[C---:B------:R-:W-:Y:S08]  /*bfe0*/  HMMA.16816.F32 R24, R212.reuse, R180, R24 ;  /* 0x000000b4d418723c */ /* 0x040ff00000001818 */
[-C--:B------:R-:W-:Y:S08]  /*bff0*/  HMMA.16816.F32 R28, R212, R182.reuse, R28 ;  /* 0x000000b6d41c723c */ /* 0x080ff0000000181c */
[C---:B------:R-:W-:Y:S01]  /*c000*/  HMMA.16816.F32 R32, R204.reuse, R182, R32 ;  /* 0x000000b6cc20723c */ /* 0x040fe20000001820 */
[----:B------:R-:W1:Y:S07]  /*c010*/  LDSM.16.M88.4 R180, [R241] ;  /* 0x00000000f1b4783b */ /* 0x000e6e0000000200 */
[-C--:B------:R-:W-:Y:S08]  /*c020*/  HMMA.16816.F32 R36, R204, R216.reuse, R36 ;  /* 0x000000d8cc24723c */ /* 0x080ff00000001824 */
[C---:B------:R-:W-:Y:S08]  /*c030*/  HMMA.16816.F32 R40, R212.reuse, R216, R40 ;  /* 0x000000d8d428723c */ /* 0x040ff00000001828 */
[-C--:B------:R-:W-:Y:S04]  /*c040*/  HMMA.16816.F32 R44, R212, R218.reuse, R44 ;  /* 0x000000dad42c723c */ /* 0x080fe8000000182c */
[----:B---3--:R-:W-:Y:S04]  /*c050*/  IMAD.WIDE.U32 R208, R187, UR25, R184 ;  /* 0x00000019bbd07c25 */ /* 0x008fe8000f8e00b8 */
[C---:B------:R-:W-:Y:S04]  /*c060*/  HMMA.16816.F32 R48, R204.reuse, R218, R48 ;  /* 0x000000dacc30723c */ /* 0x040fe80000001830 */
[----:B------:R-:W-:Y:S02]  /*c070*/  IADD3 R185, R209, UR4, RZ ;  /* 0x00000004d1b97c10 */ /* 0x000fe4000fffe0ff */
[C---:B------:R-:W-:Y:S02]  /*c080*/  LEA R184, P0, R208.reuse, c[0x0][0x1f8], 0x1 ;  /* 0x00007e00d0b87a11 */ /* 0x040fe400078008ff */
[-C--:B-1----:R-:W-:Y:S04]  /*c090*/  HMMA.16816.F32 R52, R204, R180.reuse, R52 ;  /* 0x000000b4cc34723c */ /* 0x082fe80000001834 */
[----:B------:R-:W-:Y:S01]  /*c0a0*/  LEA.HI.X R185, R208, c[0x0][0x1fc], R185, 0x1, P0 ;  /* 0x00007f00d0b97a11 */ /* 0x000fe200000f0cb9 */
[----:B----4-:R-:W-:Y:S01]  /*c0b0*/  IMAD.WIDE.U32 R208, R187, UR25, R220 ;  /* 0x00000019bbd07c25 */ /* 0x010fe2000f8e00dc */
[----:B------:R-:W-:Y:S02]  /*c0c0*/  UIADD3 UR25, UR25, -0x1, URZ ;  /* 0xffffffff19197890 */ /* 0x000fe4000fffe03f */
[C---:B------:R-:W-:Y:S01]  /*c0d0*/  HMMA.16816.F32 R56, R212.reuse, R180, R56 ;  /* 0x000000b4d438723c */ /* 0x040fe20000001838 */
[----:B------:R-:W-:Y:S01]  /*c0e0*/  @!PT LDS RZ, [RZ] ;  /* 0x00000000fffff984 */ /* 0x000fe20000000800 */
[----:B------:R-:W-:Y:S01]  /*c0f0*/  @!PT LDS RZ, [RZ] ;  /* 0x00000000fffff984 */ /* 0x000fe20000000800 */
[----:B------:R-:W-:Y:S01]  /*c100*/  @!PT LDS RZ, [RZ] ;  /* 0x00000000fffff984 */ /* 0x000fe20000000800 */
[----:B------:R1:W-:Y:S01]  /*c110*/  LDGSTS.E.BYPASS.LTC128B.128 [R245+0x100], [R184.64], !P5 ;  /* 0x00100000b8f57fae */ /* 0x0003e2000e901d52 */
[----:B------:R-:W-:Y:S02]  /*c120*/  @UP0 USHF.R.S32.HI UR13, URZ, 0x1f, UR25 ;  /* 0x0000001f3f0d0899 */ /* 0x000fe40008011419 */
[----:B------:R-:W-:Y:S01]  /*c130*/  IADD3 R187, R209, UR4, RZ ;  /* 0x00000004d1bb7c10 */ /* 0x000fe2000fffe0ff */
[----:B------:R-:W-:Y:S01]  /*c140*/  ULDC.64 UR4, c[0x0][0x1e0] ;  /* 0x0000780000047ab9 */ /* 0x000fe20000000a00 */
[C---:B------:R-:W-:Y:S02]  /*c150*/  LEA R210, P0, R208.reuse, c[0x0][0x1f8], 0x1 ;  /* 0x00007e00d0d27a11 */ /* 0x040fe400078008ff */
[-C--:B------:R-:W-:Y:S03]  /*c160*/  HMMA.16816.F32 R60, R212, R182.reuse, R60 ;  /* 0x000000b6d43c723c */ /* 0x080fe6000000183c */
[----:B------:R-:W-:Y:S01]  /*c170*/  @UP0 UIMAD UR13, UR13, UR4, URZ ;  /* 0x000000040d0d02a4 */ /* 0x000fe2000f8e023f */
[----:B------:R-:W-:Y:S01]  /*c180*/  LEA.HI.X R211, R208, c[0x0][0x1fc], R187, 0x1, P0 ;  /* 0x00007f00d0d37a11 */ /* 0x000fe200000f0cbb */
[----:B------:R-:W-:Y:S02]  /*c190*/  @UP0 UIMAD.WIDE.U32 UR20, UR25, UR4, URZ ;  /* 0x00000004191402a5 */ /* 0x000fe4000f8e003f */
[----:B------:R-:W-:Y:S01]  /*c1a0*/  @UP0 UIMAD UR13, UR25, UR5, UR13 ;  /* 0x00000005190d02a4 */ /* 0x000fe2000f8e020d */
[----:B------:R-:W-:Y:S01]  /*c1b0*/  HMMA.16816.F32 R64, R204, R182, R64 ;  /* 0x000000b6cc40723c */ /* 0x000fe20000001840 */
[----:B------:R2:W-:Y:S01]  /*c1c0*/  LDGSTS.E.BYPASS.LTC128B.128 [R245+0x2100], [R210.64], !P4 ;  /* 0x02100000d2f57fae */ /* 0x0005e2000e101d52 */
[----:B------:R-:W-:Y:S02]  /*c1d0*/  @UP0 USHF.L.U32 UR4, UR20, 0x6, URZ ;  /* 0x0000000614040899 */ /* 0x000fe4000800063f */
[----:B------:R-:W-:Y:S04]  /*c1e0*/  @UP0 UIADD3 UR13, UR21, UR13, URZ ;  /* 0x0000000d150d0290 */ /* 0x000fe8000fffe03f */
[----:B------:R-:W-:Y:S01]  /*c1f0*/  @UP0 USHF.L.U64.HI UR13, UR20, 0x6, UR13 ;  /* 0x00000006140d0899 */ /* 0x000fe2000801020d */
[----:B-1----:R-:W-:Y:S04]  /*c200*/  IADD3 R184, P0, R184, UR10, RZ ;  /* 0x0000000ab8b87c10 */ /* 0x002fe8000ff1e0ff */
[----:B------:R-:W-:Y:S02]  /*c210*/  IADD3.X R185, R185, UR14, RZ, P0, !PT ;  /* 0x0000000eb9b97c10 */ /* 0x000fe400087fe4ff */
[C---:B------:R-:W-:Y:S03]  /*c220*/  IADD3 R208, P1, R184.reuse, UR10, RZ ;  /* 0x0000000ab8d07c10 */ /* 0x040fe6000ff3e0ff */
[----:B------:R1:W-:Y:S01]  /*c230*/  LDGSTS.E.BYPASS.LTC128B.128 [R245+0x900], [R184.64], !P5 ;  /* 0x00900000b8f57fae */ /* 0x0003e2000e901d52 */
[C---:B------:R-:W-:Y:S02]  /*c240*/  IADD3.X R209, R185.reuse, UR14, RZ, P1, !PT ;  /* 0x0000000eb9d17c10 */ /* 0x040fe40008ffe4ff */
[----:B--2---:R-:W-:Y:S05]  /*c250*/  IADD3 R210, P0, R184, UR16, RZ ;  /* 0x00000010b8d27c10 */ /* 0x004fea000ff1e0ff */
[----:B------:R1:W-:Y:S01]  /*c260*/  LDGSTS.E.BYPASS.LTC128B.128 [R245+0x2900], [R184.64+0x80], !P4 ;  /* 0x02900080b8f57fae */ /* 0x0003e2000e101d52 */
[----:B------:R-:W-:Y:S02]  /*c270*/  IADD3.X R211, R185, UR15, RZ, P0, !PT ;  /* 0x0000000fb9d37c10 */ /* 0x000fe400087fe4ff */
[C---:B------:R-:W-:Y:S05]  /*c280*/  IADD3 R180, P0, R208.reuse, UR16, RZ ;  /* 0x00000010d0b47c10 */ /* 0x040fea000ff1e0ff */
[----:B------:R2:W-:Y:S01]  /*c290*/  LDGSTS.E.BYPASS.LTC128B.128 [R245+0x1100], [R208.64], !P5 ;  /* 0x01100000d0f57fae */ /* 0x0005e2000e901d52 */
[C---:B------:R-:W-:Y:S02]  /*c2a0*/  IADD3.X R181, R209.reuse, UR15, RZ, P0, !PT ;  /* 0x0000000fd1b57c10 */ /* 0x040fe400087fe4ff */
[----:B------:R-:W-:Y:S05]  /*c2b0*/  PLOP3.LUT P0, PT, PT, PT, UP0, 0x80, 0x0 ;  /* 0x000000000000781c */ /* 0x000fea0003f0f008 */
[----:B------:R2:W-:Y:S01]  /*c2c0*/  LDGSTS.E.BYPASS.LTC128B.128 [R245+0x3100], [R210.64], !P4 ;  /* 0x03100000d2f57fae */ /* 0x0005e2000e101d52 */
[----:B-1----:R-:W-:Y:S04]  /*c2d0*/  IADD3 R184, P1, R208, UR10, RZ ;  /* 0x0000000ad0b87c10 */ /* 0x002fe8000ff3e0ff */
[----:B------:R-:W-:Y:S05]  /*c2e0*/  IADD3.X R185, R209, UR14, RZ, P1, !PT ;  /* 0x0000000ed1b97c10 */ /* 0x000fea0008ffe4ff */
[----:B------:R1:W-:Y:S08]  /*c2f0*/  LDGSTS.E.BYPASS.LTC128B.128 [R245+0x1900], [R184.64], !P5 ;  /* 0x01900000b8f57fae */ /* 0x0003f0000e901d52 */
[----:B------:R3:W-:Y:S08]  /*c300*/  LDGSTS.E.BYPASS.LTC128B.128 [R245+0x3900], [R180.64], !P4 ;  /* 0x03900000b4f57fae */ /* 0x0007f0000e101d52 */
[----:B--2---:R-:W-:Y:S08]  /*c310*/  LDSM.16.M88.4 R208, [R232+0x8100] ;  /* 0x00810000e8d0783b */ /* 0x004ff00000000200 */
[----:B------:R-:W2:Y:S08]  /*c320*/  LDSM.16.M88.4 R212, [R230+0x4100] ;  /* 0x00410000e6d4783b */ /* 0x000eb00000000200 */
[----:B------:R-:W4:Y:S08]  /*c330*/  LDSM.16.M88.4 R216, [R232+0xa100] ;  /* 0x00a10000e8d8783b */ /* 0x000f300000000200 */
[----:B---3--:R-:W3:Y:S08]  /*c340*/  LDSM.16.M88.4 R180, [R230+0x4900] ;  /* 0x00490000e6b4783b */ /* 0x008ef00000000200 */
[----:B------:R-:W0:Y:S08]  /*c350*/  LDGDEPBAR ;  /* 0x00000000000079af */ /* 0x000e300000000000 */
[----:B------:R-:W1:Y:S01]  /*c360*/  LDSM.16.M88.4 R204, [R230+0x5100] ;  /* 0x00510000e6cc783b */ /* 0x000e620000000200 */
[-C--:B--2---:R-:W-:Y:S08]  /*c370*/  HMMA.16816.F32 R4, R208, R212.reuse, R4 ;  /* 0x000000d4d004723c */ /* 0x084ff00000001804 */
[C---:B----4-:R-:W-:Y:S08]  /*c380*/  HMMA.16816.F32 R8, R216.reuse, R212, R8 ;  /* 0x000000d4d808723c */ /* 0x050ff00000001808 */
        /* <DEDUP_REMOVED lines=10> */
[-C--:B------:R-:W-:Y:S08]  /*c430*/  HMMA.16816.F32 R44, R216, R206.reuse, R44 ;  /* 0x000000ced82c723c */ /* 0x080ff0000000182c */
[C---:B------:R-:W-:Y:S01]  /*c440*/  HMMA.16816.F32 R48, R208.reuse, R206, R48 ;  /* 0x000000ced030723c */ /* 0x040fe20000001830 */
[----:B------:R-:W1:Y:S07]  /*c450*/  LDSM.16.M88.4 R204, [R229] ;  /* 0x00000000e5cc783b */ /* 0x000e6e0000000200 */
[-C--:B--2---:R-:W-:Y:S08]  /*c460*/  HMMA.16816.F32 R52, R208, R212.reuse, R52 ;  /* 0x000000d4d034723c */ /* 0x084ff00000001834 */
[C---:B------:R-:W-:Y:S08]  /*c470*/  HMMA.16816.F32 R56, R216.reuse, R212, R56 ;  /* 0x000000d4d838723c */ /* 0x040ff00000001838 */
[-C--:B------:R-:W-:Y:S01]  /*c480*/  HMMA.16816.F32 R60, R216, R214.reuse, R60 ;  /* 0x000000d6d83c723c */ /* 0x080fe2000000183c */
[----:B------:R-:W2:Y:S07]  /*c490*/  LDSM.16.M88.4 R216, [R234+0xa100] ;  /* 0x00a10000ead8783b */ /* 0x000eae0000000200 */
[----:B------:R-:W-:Y:S01]  /*c4a0*/  HMMA.16816.F32 R64, R208, R214, R64 ;  /* 0x000000d6d040723c */ /* 0x000fe20000001840 */
[----:B------:R-:W3:Y:S07]  /*c4b0*/  LDSM.16.M88.4 R208, [R229+0x800] ;  /* 0x00080000e5d0783b */ /* 0x000eee0000000200 */
[-C--:B-1----:R-:W-:Y:S01]  /*c4c0*/  HMMA.16816.F32 R4, R180, R204.reuse, R4 ;  /* 0x000000ccb404723c */ /* 0x082fe20000001804 */
[----:B------:R-:W-:Y:S07]  /*c4d0*/  LDSM.16.M88.4 R212, [R229+0x1800] ;  /* 0x00180000e5d4783b */ /* 0x000fee0000000200 */
        /* <DEDUP_REMOVED lines=36> */
[-C--:B------:R-:W-:Y:S08]  /*c720*/  HMMA.16816.F32 R52, R204, R212.reuse, R52 ;  /* 0x000000d4cc34723c */ /* 0x080ff00000001834 */
[C---:B------:R-:W-:Y:S08]  /*c730*/  HMMA.16816.F32 R56, R216.reuse, R212, R56 ;  /* 0x000000d4d838723c */ /* 0x040ff00000001838 */
[-C--:B------:R-:W-:Y:S01]  /*c740*/  HMMA.16816.F32 R60, R216, R214.reuse, R60 ;  /* 0x000000d6d83c723c */ /* 0x080fe2000000183c */
[----:B------:R-:W2:Y:S07]  /*c750*/  LDSM.16.M88.4 R216, [R233+0xe100] ;  /* 0x00e10000e9d8783b */ /* 0x000eae0000000200 */
[----:B------:R-:W-:Y:S01]  /*c760*/  HMMA.16816.F32 R64, R204, R214, R64 ;  /* 0x000000d6cc40723c */ /* 0x000fe20000001840 */
[----:B------:R-:W3:Y:S07]  /*c770*/  LDSM.16.M88.4 R204, [R239] ;  /* 0x00000000efcc783b */ /* 0x000eee0000000200 */
[-C--:B-1----:R-:W-:Y:S01]  /*c780*/  HMMA.16816.F32 R4, R180, R208.reuse, R4 ;  /* 0x000000d0b404723c */ /* 0x082fe20000001804 */
[----:B------:R-:W-:Y:S07]  /*c790*/  LDSM.16.M88.4 R212, [R237] ;  /* 0x00000000edd4783b */ /* 0x000fee0000000200 */
[C---:B--2---:R-:W-:Y:S08]  /*c7a0*/  HMMA.16816.F32 R8, R216.reuse, R208, R8 ;  /* 0x000000d0d808723c */ /* 0x044ff00000001808 */
[-C--:B------:R-:W-:Y:S08]  /*c7b0*/  HMMA.16816.F32 R12, R216, R210.reuse, R12 ;  /* 0x000000d2d80c723c */ /* 0x080ff0000000180c */
[C---:B------:R-:W-:Y:S01]  /*c7c0*/  HMMA.16816.F32 R16, R180.reuse, R210, R16 ;  /* 0x000000d2b410723c */ /* 0x040fe20000001810 */
[----:B------:R-:W1:Y:S07]  /*c7d0*/  LDSM.16.M88.4 R208, [R238] ;  /* 0x00000000eed0783b */ /* 0x000e6e0000000200 */
        /* <DEDUP_REMOVED lines=39> */
[----:B------:R-:W1:Y:S07]  /*ca50*/  LDSM.16.M88.4 R212, [R229+0x3000] ;  /* 0x00300000e5d4783b */ /* 0x000e6e0000000200 */
[C---:B--2---:R-:W-:Y:S11]  /*ca60*/  HMMA.16816.F32 R8, R216.reuse, R208, R8 ;  /* 0x000000d0d808723c */ /* 0x044ff60000001808 */
[----:B------:R-:W-:Y:S05]  /*ca70*/  @!UPT UIADD3 URZ, URZ, URZ, URZ ;  /* 0x0000003f3f3ff290 */ /* 0x000fea000fffe03f */
[----:B------:R-:W-:Y:S02]  /*ca80*/  FMNMX.FTZ R184, R4, R0, !PT ;  /* 0x0000000004b87209 */ /* 0x000fe40007810000 */
[----:B------:R-:W-:Y:S01]  /*ca90*/  FMNMX.FTZ R185, R6, R2, !PT ;  /* 0x0000000206b97209 */ /* 0x000fe20007810000 */
[-C--:B------:R-:W-:Y:S03]  /*caa0*/  HMMA.16816.F32 R12, R216, R210.reuse, R12 ;  /* 0x000000d2d80c723c */ /* 0x080fe6000000180c */
[----:B------:R-:W-:Y:S02]  /*cab0*/  FMNMX.FTZ R185, R7, R185, !PT ;  /* 0x000000b907b97209 */ /* 0x000fe40007810000 */
[----:B------:R-:W-:Y:S03]  /*cac0*/  FMNMX.FTZ R184, R5, R184, !PT ;  /* 0x000000b805b87209 */ /* 0x000fe60007810000 */
[C---:B------:R-:W-:Y:S01]  /*cad0*/  HMMA.16816.F32 R16, R180.reuse, R210, R16 ;  /* 0x000000d2b410723c */ /* 0x040fe20000001810 */
[----:B------:R-:W2:Y:S01]  /*cae0*/  LDSM.16.M88.4 R208, [R229+0x3800] ;  /* 0x00380000e5d0783b */ /* 0x000ea20000000200 */
[----:B------:R-:W-:Y:S06]  /*caf0*/  DEPBAR.LE SB0, 0x0 ;  /* 0x000080000000791a */ /* 0x000fec0000000000 */
[-C--:B---3--:R-:W-:Y:S01]  /*cb00*/  HMMA.16816.F32 R20, R180, R204.reuse, R20 ;  /* 0x000000ccb414723c */ /* 0x088fe20000001814 */
[----:B------:R-:W-:Y:S04]  /*cb10*/  BAR.SYNC.DEFER_BLOCKING 0x0 ;  /* 0x0000000000007b1d */ /* 0x000fe80000010000 */
[----:B------:R-:W-:Y:S03]  /*cb20*/  FMNMX.FTZ R187, R8, R3, !PT ;  /* 0x0000000308bb7209 */ /* 0x000fe60007810000 */
[C---:B------:R-:W-:Y:S04]  /*cb30*/  HMMA.16816.F32 R24, R216.reuse, R204, R24 ;  /* 0x000000ccd818723c */ /* 0x040fe80000001818 */
[----:B------:R-:W-:Y:S04]  /*cb40*/  FMNMX.FTZ R187, R9, R187, !PT ;  /* 0x000000bb09bb7209 */ /* 0x000fe80007810000 */
[-C--:B------:R-:W-:Y:S04]  /*cb50*/  HMMA.16816.F32 R28, R216, R206.reuse, R28 ;  /* 0x000000ced81c723c */ /* 0x080fe8000000181c */
[----:B------:R-:W-:Y:S02]  /*cb60*/  FMNMX.FTZ R187, R12, R187, !PT ;  /* 0x000000bb0cbb7209 */ /* 0x000fe40007810000 */
[----:B------:R-:W-:Y:S02]  /*cb70*/  FMNMX.FTZ R185, R18, R185, !PT ;  /* 0x000000b912b97209 */ /* 0x000fe40007810000 */
[C---:B------:R-:W-:Y:S01]  /*cb80*/  HMMA.16816.F32 R32, R180.reuse, R206, R32 ;  /* 0x000000ceb420723c */ /* 0x040fe20000001820 */
[----:B------:R-:W3:Y:S03]  /*cb90*/  LDL.64 R206, [R1+0x58] ;  /* 0x0000580001ce7983 */ /* 0x000ee60000100a00 */
        /* <DEDUP_REMOVED lines=9> */
[----:B------:R-:W-:Y:S04]  /*cc30*/  FMNMX.FTZ R184, R20, R184, !PT ;  /* 0x000000b814b87209 */ /* 0x000fe80007810000 */
[C---:B------:R-:W-:Y:S04]  /*cc40*/  HMMA.16816.F32 R48, R180.reuse, R214, R48 ;  /* 0x000000d6b430723c */ /* 0x040fe80000001830 */
[----:B------:R-:W-:Y:S04]  /*cc50*/  FMNMX.FTZ R184, R21, R184, !PT ;  /* 0x000000b815b87209 */ /* 0x000fe80007810000 */
[-C--:B--2---:R-:W-:Y:S04]  /*cc60*/  HMMA.16816.F32 R52, R180, R208.reuse, R52 ;  /* 0x000000d0b434723c */ /* 0x084fe80000001834 */
[----:B------:R-:W-:Y:S04]  /*cc70*/  FMNMX.FTZ R184, R32, R184, !PT ;  /* 0x000000b820b87209 */ /* 0x000fe80007810000 */
[C---:B------:R-:W-:Y:S04]  /*cc80*/  HMMA.16816.F32 R56, R216.reuse, R208, R56 ;  /* 0x000000d0d838723c */ /* 0x040fe80000001838 */
[----:B------:R-:W-:Y:S04]  /*cc90*/  FMNMX.FTZ R184, R33, R184, !PT ;  /* 0x000000b821b87209 */ /* 0x000fe80007810000 */
[-C--:B------:R-:W-:Y:S08]  /*cca0*/  HMMA.16816.F32 R60, R216, R210.reuse, R60 ;  /* 0x000000d2d83c723c */ /* 0x080ff0000000183c */
[----:B------:R-:W-:Y:S07]  /*ccb0*/  HMMA.16816.F32 R64, R180, R210, R64 ;  /* 0x000000d2b440723c */ /* 0x000fee0000001840 */
[----:B------:R-:W-:Y:S02]  /*ccc0*/  FMNMX.FTZ R180, R34, R185, !PT ;  /* 0x000000b922b47209 */ /* 0x000fe40007810000 */
[----:B------:R-:W-:Y:S03]  /*ccd0*/  FMNMX.FTZ R185, R36, R184, !PT ;  /* 0x000000b824b97209 */ /* 0x000fe60007810000 */
        /* <DEDUP_REMOVED lines=32> */
[----:B------:R-:W-:Y:S03]  /*cee0*/  FMNMX.FTZ R182, R14, R182, !PT ;  /* 0x000000b60eb67209 */ /* 0x000fe60007810000 */
[----:B------:R-:W4:Y:S01]  /*cef0*/  SHFL.BFLY PT, R204, R181, 0x2, 0x1f ;  /* 0x0c401f00b5cc7f89 */ /* 0x000f2200000e0000 */
[----:B------:R-:W-:Y:S02]  /*cf00*/  FMNMX.FTZ R182, R15, R182, !PT ;  /* 0x000000b60fb67209 */ /* 0x000fe40007810000 */
[----:B-1----:R-:W-:Y:S02]  /*cf10*/  FMNMX.FTZ R185, R185, R184, !PT ;  /* 0x000000b8b9b97209 */ /* 0x002fe40007810000 */
[----:B------:R-:W-:Y:S03]  /*cf20*/  FMNMX.FTZ R182, R26, R182, !PT ;  /* 0x000000b61ab67209 */ /* 0x000fe60007810000 */
[----:B------:R-:W1:Y:S01]  /*cf30*/  SHFL.BFLY PT, R187, R185, 0x1, 0x1f ;  /* 0x0c201f00b9bb7f89 */ /* 0x000e6200000e0000 */
[----:B------:R-:W-:Y:S04]  /*cf40*/  FMNMX.FTZ R182, R27, R182, !PT ;  /* 0x000000b61bb67209 */ /* 0x000fe80007810000 */
[----:B------:R-:W-:Y:S02]  /*cf50*/  FMNMX.FTZ R182, R30, R182, !PT ;  /* 0x000000b61eb67209 */ /* 0x000fe40007810000 */
[----:B--2---:R-:W-:Y:S02]  /*cf60*/  FMNMX.FTZ R180, R180, R183, !PT ;  /* 0x000000b7b4b47209 */ /* 0x004fe40007810000 */
[----:B------:R-:W-:Y:S03]  /*cf70*/  FMNMX.FTZ R182, R31, R182, !PT ;  /* 0x000000b61fb67209 */ /* 0x000fe60007810000 */
[----:B------:R-:W2:Y:S01]  /*cf80*/  SHFL.BFLY PT, R184, R180, 0x1, 0x1f ;  /* 0x0c201f00b4b87f89 */ /* 0x000ea200000e0000 */
        /* <DEDUP_REMOVED lines=14> */
[----:B------:R-:W-:Y:S01]  /*d070*/  MUFU.EX2 R220, R4 ;  /* 0x0000000400dc7308 */ /* 0x000fe20000000800 */
[----:B------:R-:W-:Y:S02]  /*d080*/  FFMA.FTZ R16, R16, c[0x0][0x2d0], -R210 ;  /* 0x0000b40010107a23 */ /* 0x000fe400000108d2 */
[C---:B------:R-:W-:Y:S02]  /*d090*/  FADD.FTZ R2, -R184.reuse, R2 ;  /* 0x00000002b8027221 */ /* 0x040fe40000010100 */
[----:B------:R-:W-:Y:S01]  /*d0a0*/  FMUL.FTZ R209, R184, c[0x0][0x2d0] ;  /* 0x0000b400b8d17a20 */ /* 0x000fe20000410000 */
[----:B----4-:R-:W-:Y:S01]  /*d0b0*/  FMNMX.FTZ R183, R181, R183, !PT ;  /* 0x000000b7b5b77209 */ /* 0x010fe20007810000 */
[----:B------:R-:W-:Y:S02]  /*d0c0*/  FMUL.FTZ R2, R2, c[0x0][0x2d0] ;  /* 0x0000b40002027a20 */ /* 0x000fe40000410000 */
[--C-:B------:R-:W-:Y:S01]  /*d0d0*/  FFMA.FTZ R6, R6, c[0x0][0x2d0], -R209.reuse ;  /* 0x0000b40006067a23 */ /* 0x100fe200000108d1 */
[----:B------:R1:W2:Y:S01]  /*d0e0*/  MUFU.EX2 R182, R0 ;  /* 0x0000000000b67308 */ /* 0x0002a20000000800 */
[--C-:B------:R-:W-:Y:S02]  /*d0f0*/  FFMA.FTZ R7, R7, c[0x0][0x2d0], -R209.reuse ;  /* 0x0000b40007077a23 */ /* 0x100fe400000108d1 */
[----:B------:R-:W-:Y:S02]  /*d100*/  FMUL.FTZ R208, R183, c[0x0][0x2d0] ;  /* 0x0000b400b7d07a20 */ /* 0x000fe40000410000 */
[----:B------:R-:W-:Y:S02]  /*d110*/  FFMA.FTZ R17, R17, c[0x0][0x2d0], -R210 ;  /* 0x0000b40011117a23 */ /* 0x000fe400000108d2 */
[--C-:B------:R-:W-:Y:S02]  /*d120*/  FFMA.FTZ R8, R8, c[0x0][0x2d0], -R208.reuse ;  /* 0x0000b40008087a23 */ /* 0x100fe400000108d0 */
[----:B------:R-:W-:Y:S01]  /*d130*/  FFMA.FTZ R12, R12, c[0x0][0x2d0], -R208 ;  /* 0x0000b4000c0c7a23 */ /* 0x000fe200000108d0 */
[----:B------:R4:W4:Y:S01]  /*d140*/  MUFU.EX2 R181, R2 ;  /* 0x0000000200b57308 */ /* 0x0009220000000800 */
[--C-:B------:R-:W-:Y:S02]  /*d150*/  FFMA.FTZ R18, R18, c[0x0][0x2d0], -R209.reuse ;  /* 0x0000b40012127a23 */ /* 0x100fe400000108d1 */
[--C-:B------:R-:W-:Y:S02]  /*d160*/  FFMA.FTZ R19, R19, c[0x0][0x2d0], -R209.reuse ;  /* 0x0000b40013137a23 */ /* 0x100fe400000108d1 */
[--C-:B------:R-:W-:Y:S02]  /*d170*/  FFMA.FTZ R32, R32, c[0x0][0x2d0], -R210.reuse ;  /* 0x0000b40020207a23 */ /* 0x100fe400000108d2 */
[----:B------:R-:W-:Y:S02]  /*d180*/  FFMA.FTZ R33, R33, c[0x0][0x2d0], -R210 ;  /* 0x0000b40021217a23 */ /* 0x000fe400000108d2 */
[--C-:B------:R-:W-:Y:S01]  /*d190*/  FFMA.FTZ R34, R34, c[0x0][0x2d0], -R209.reuse ;  /* 0x0000b40022227a23 */ /* 0x100fe200000108d1 */
[----:B------:R-:W-:Y:S01]  /*d1a0*/  MUFU.EX2 R244, R5 ;  /* 0x0000000500f47308 */ /* 0x000fe20000000800 */
[----:B------:R-:W-:Y:S02]  /*d1b0*/  FFMA.FTZ R35, R35, c[0x0][0x2d0], -R209 ;  /* 0x0000b40023237a23 */ /* 0x000fe400000108d1 */
[----:B------:R-:W-:Y:S01]  /*d1c0*/  FFMA.FTZ R25, R25, c[0x0][0x2d0], -R208 ;  /* 0x0000b40019197a23 */ /* 0x000fe200000108d0 */
[----:B-1----:R-:W-:Y:S01]  /*d1d0*/  FMNMX.FTZ R0, R59, R180, !PT ;  /* 0x000000b43b007209 */ /* 0x002fe20007810000 */
[C---:B--2---:R-:W-:Y:S02]  /*d1e0*/  FMUL.FTZ R132, R182.reuse, R132 ;  /* 0x00000084b6847220 */ /* 0x044fe40000410000 */
[----:B------:R-:W-:Y:S01]  /*d1f0*/  FMUL.FTZ R133, R182, R133 ;  /* 0x00000085b6857220 */ /* 0x000fe20000410000 */
[----:B------:R-:W-:Y:S01]  /*d200*/  FMNMX.FTZ R0, R62, R0, !PT ;  /* 0x000000003e007209 */ /* 0x000fe20007810000 */
[C---:B------:R-:W-:Y:S01]  /*d210*/  FMUL.FTZ R144, R182.reuse, R144 ;  /* 0x00000090b6907220 */ /* 0x040fe20000410000 */
[----:B------:R-:W-:Y:S01]  /*d220*/  MUFU.EX2 R252, R6 ;  /* 0x0000000600fc7308 */ /* 0x000fe20000000800 */
[C---:B------:R-:W-:Y:S01]  /*d230*/  FMUL.FTZ R145, R182.reuse, R145 ;  /* 0x00000091b6917220 */ /* 0x040fe20000410000 */
[----:B------:R-:W-:Y:S01]  /*d240*/  FMNMX.FTZ R0, R63, R0, !PT ;  /* 0x000000003f007209 */ /* 0x000fe20007810000 */
[----:B------:R-:W-:Y:S02]  /*d250*/  FMUL.FTZ R148, R182, R148 ;  /* 0x00000094b6947220 */ /* 0x000fe40000410000 */
[----:B----4-:R-:W-:Y:S02]  /*d260*/  FADD.FTZ R2, -R183, R3 ;  /* 0x00000003b7027221 */ /* 0x010fe40000010100 */
[----:B------:R-:W1:Y:S01]  /*d270*/  SHFL.BFLY PT, R3, R0, 0x2, 0x1f ;  /* 0x0c401f0000037f89 */ /* 0x000e6200000e0000 */
[C---:B------:R-:W-:Y:S02]  /*d280*/  FMUL.FTZ R134, R181.reuse, R134 ;  /* 0x00000086b5867220 */ /* 0x040fe40000410000 */
[----:B------:R-:W-:Y:S01]  /*d290*/  MUFU.EX2 R247, R7 ;  /* 0x0000000700f77308 */ /* 0x000fe20000000800 */
[----:B------:R-:W-:Y:S02]  /*d2a0*/  FMUL.FTZ R2, R2, c[0x0][0x2d0] ;  /* 0x0000b40002027a20 */ /* 0x000fe40000410000 */
[C---:B------:R-:W-:Y:S02]  /*d2b0*/  FMUL.FTZ R135, R181.reuse, R135 ;  /* 0x00000087b5877220 */ /* 0x040fe40000410000 */
[C---:B------:R-:W-:Y:S02]  /*d2c0*/  FMUL.FTZ R146, R181.reuse, R146 ;  /* 0x00000092b5927220 */ /* 0x040fe40000410000 */
[C---:B------:R-:W-:Y:S02]  /*d2d0*/  FMUL.FTZ R147, R181.reuse, R147 ;  /* 0x00000093b5937220 */ /* 0x040fe40000410000 */
[C---:B------:R-:W-:Y:S01]  /*d2e0*/  FMUL.FTZ R149, R182.reuse, R149 ;  /* 0x00000095b6957220 */ /* 0x040fe20000410000 */
[----:B------:R2:W-:Y:S01]  /*d2f0*/  MUFU.EX2 R246, R16 ;  /* 0x0000001000f67308 */ /* 0x0005e20000000800 */
[C---:B------:R-:W-:Y:S02]  /*d300*/  FMUL.FTZ R150, R181.reuse, R150 ;  /* 0x00000096b5967220 */ /* 0x040fe40000410000 */
[C---:B------:R-:W-:Y:S02]  /*d310*/  FMUL.FTZ R151, R181.reuse, R151 ;  /* 0x00000097b5977220 */ /* 0x040fe40000410000 */
[C---:B------:R-:W-:Y:S02]  /*d320*/  FMUL.FTZ R160, R182.reuse, R160 ;  /* 0x000000a0b6a07220 */ /* 0x040fe40000410000 */
[----:B------:R-:W-:Y:S02]  /*d330*/  FMUL.FTZ R161, R182, R161 ;  /* 0x000000a1b6a17220 */ /* 0x000fe40000410000 */
[C---:B------:R-:W-:Y:S01]  /*d340*/  FMUL.FTZ R162, R181.reuse, R162 ;  /* 0x000000a2b5a27220 */ /* 0x040fe20000410000 */
[----:B------:R4:W4:Y:S01]  /*d350*/  MUFU.EX2 R180, R2 ;  /* 0x0000000200b47308 */ /* 0x0009220000000800 */
[----:B-1----:R-:W-:Y:S01]  /*d360*/  FMNMX.FTZ R0, R0, R3, !PT ;  /* 0x0000000300007209 */ /* 0x002fe20007810000 */
[----:B------:R-:W-:Y:S01]  /*d370*/  FMUL.FTZ R163, R181, R163 ;  /* 0x000000a3b5a37220 */ /* 0x000fe20000410000 */
[----:B-----5:R-:W-:Y:S01]  /*d380*/  @P0 IADD3 R3, P2, R249, UR4, RZ ;  /* 0x00000004f9030c10 */ /* 0x020fe2000ff5e0ff */
[C---:B------:R-:W-:Y:S02]  /*d390*/  FMUL.FTZ R164, R182.reuse, R164 ;  /* 0x000000a4b6a47220 */ /* 0x040fe40000410000 */
[C---:B------:R-:W-:Y:S02]  /*d3a0*/  FMUL.FTZ R165, R182.reuse, R165 ;  /* 0x000000a5b6a57220 */ /* 0x040fe40000410000 */
[C---:B------:R-:W-:Y:S02]  /*d3b0*/  FMUL.FTZ R166, R181.reuse, R166 ;  /* 0x000000a6b5a67220 */ /* 0x040fe40000410000 */
[----:B------:R-:W-:Y:S01]  /*d3c0*/  MUFU.EX2 R187, R12 ;  /* 0x0000000c00bb7308 */ /* 0x000fe20000000800 */
[C---:B------:R-:W-:Y:S02]  /*d3d0*/  FMUL.FTZ R167, R181.reuse, R167 ;  /* 0x000000a7b5a77220 */ /* 0x040fe40000410000 */
[----:B------:R-:W-:Y:S01]  /*d3e0*/  FMUL.FTZ R176, R182, R176 ;  /* 0x000000b0b6b07220 */ /* 0x000fe20000410000 */
[----:B--2---:R-:W-:Y:S01]  /*d3f0*/  @P0 IADD3.X R16, R248, UR13, RZ, P2, !PT ;  /* 0x0000000df8100c10 */ /* 0x004fe200097fe4ff */
[C---:B------:R-:W-:Y:S02]  /*d400*/  FMUL.FTZ R177, R182.reuse, R177 ;  /* 0x000000b1b6b17220 */ /* 0x040fe40000410000 */
[C---:B------:R-:W-:Y:S02]  /*d410*/  FMUL.FTZ R178, R181.reuse, R178 ;  /* 0x000000b2b5b27220 */ /* 0x040fe40000410000 */
[----:B------:R-:W-:Y:S01]  /*d420*/  FMUL.FTZ R179, R181, R179 ;  /* 0x000000b3b5b37220 */ /* 0x000fe20000410000 */
[----:B------:R1:W-:Y:S01]  /*d430*/  MUFU.EX2 R222, R17 ;  /* 0x0000001100de7308 */ /* 0x0003e20000000800 */
[C---:B------:R-:W-:Y:S02]  /*d440*/  FMUL.FTZ R68, R182.reuse, R68 ;  /* 0x00000044b6447220 */ /* 0x040fe40000410000 */
[----:B------:R-:W-:Y:S01]  /*d450*/  FMUL.FTZ R69, R182, R69 ;  /* 0x00000045b6457220 */ /* 0x000fe20000410000 */
[----:B----4-:R-:W2:Y:S01]  /*d460*/  SHFL.BFLY PT, R2, R0, 0x1, 0x1f ;  /* 0x0c201f0000027f89 */ /* 0x010ea200000e0000 */
[C---:B------:R-:W-:Y:S02]  /*d470*/  FMUL.FTZ R136, R180.reuse, R136 ;  /* 0x00000088b4887220 */ /* 0x040fe40000410000 */
        /* <DEDUP_REMOVED lines=8> */
[----:B------:R5:W-:Y:S01]  /*d500*/  MUFU.EX2 R221, R19 ;  /* 0x0000001300dd7308 */ /* 0x000be20000000800 */
[C---:B------:R-:W-:Y:S02]  /*d510*/  FMUL.FTZ R168, R180.reuse, R168 ;  /* 0x000000a8b4a87220 */ /* 0x040fe40000410000 */
[----:B------:R-:W-:Y:S01]  /*d520*/  FMUL.FTZ R169, R180, R169 ;  /* 0x000000a9b4a97220 */ /* 0x000fe20000410000 */
[----:B---3--:R-:W-:Y:S01]  /*d530*/  @P0 IADD3 R4, P1, R206, UR4, RZ ;  /* 0x00000004ce040c10 */ /* 0x008fe2000ff3e0ff */
[----:B-1----:R-:W-:Y:S01]  /*d540*/  FMUL.FTZ R17, R182, R201 ;  /* 0x000000c9b6117220 */ /* 0x002fe20000410000 */
[----:B--2---:R-:W-:Y:S01]  /*d550*/  FMNMX.FTZ R2, R0, R2, !PT ;  /* 0x0000000200027209 */ /* 0x004fe20007810000 */
[C---:B------:R-:W-:Y:S01]  /*d560*/  FMUL.FTZ R172, R180.reuse, R172 ;  /* 0x000000acb4ac7220 */ /* 0x040fe20000410000 */
[----:B------:R-:W-:Y:S01]  /*d570*/  @P0 IADD3.X R5, R251, UR13, RZ, P1, !PT ;  /* 0x0000000dfb050c10 */ /* 0x000fe20008ffe4ff */
[----:B------:R-:W-:Y:S01]  /*d580*/  FMUL.FTZ R173, R180, R173 ;  /* 0x000000adb4ad7220 */ /* 0x000fe20000410000 */
[----:B------:R1:W-:Y:S01]  /*d590*/  MUFU.EX2 R251, R8 ;  /* 0x0000000800fb7308 */ /* 0x0003e20000000800 */
[----:B------:R-:W-:Y:S01]  /*d5a0*/  @P0 LEA R6, P3, R4, c[0x0][0x1c8], 0x1 ;  /* 0x0000720004060a11 */ /* 0x000fe200078608ff */
[----:B------:R-:W-:Y:S02]  /*d5b0*/  FADD.FTZ R0, -R2, R186 ;  /* 0x000000ba02007221 */ /* 0x000fe40000010100 */
[----:B----4-:R-:W-:Y:S01]  /*d5c0*/  FMUL.FTZ R18, R181, R202 ;  /* 0x000000cab5127220 */ /* 0x010fe20000410000 */
[----:B------:R-:W-:Y:S01]  /*d5d0*/  @P0 LEA.HI.X R7, R4, c[0x0][0x1cc], R5, 0x1, P3 ;  /* 0x0000730004070a11 */ /* 0x000fe200018f0c05 */
[----:B------:R-:W-:Y:S01]  /*d5e0*/  FFMA.FTZ R5, R9, c[0x0][0x2d0], -R208 ;  /* 0x0000b40009057a23 */ /* 0x000fe200000108d0 */
[----:B------:R-:W-:Y:S01]  /*d5f0*/  @P0 IADD3 R4, P2, R6, UR8, RZ ;  /* 0x0000000806040c10 */ /* 0x000fe2000ff5e0ff */
[----:B------:R-:W-:Y:S02]  /*d600*/  FMUL.FTZ R0, R0, c[0x0][0x2d0] ;  /* 0x0000b40000007a20 */ /* 0x000fe40000410000 */
[----:B------:R2:W3:Y:S01]  /*d610*/  MUFU.EX2 R215, R5 ;  /* 0x0000000500d77308 */ /* 0x0004e20000000800 */
[----:B------:R4:W-:Y:S01]  /*d620*/  @P0 LDGSTS.E.BYPASS.LTC128B.128 [R245+0x4100], [R6.64], !P5 ;  /* 0x0410000006f50fae */ /* 0x0009e2000e901d52 */
[C---:B-----5:R-:W-:Y:S01]  /*d630*/  FMUL.FTZ R19, R181.reuse, R203 ;  /* 0x000000cbb5137220 */ /* 0x060fe20000410000 */
[----:B------:R-:W-:Y:S01]  /*d640*/  MOV R203, R246 ;  /* 0x000000f600cb7202 */ /* 0x000fe20000000f00 */
[C---:B------:R-:W-:Y:S02]  /*d650*/  FMUL.FTZ R70, R181.reuse, R70 ;  /* 0x00000046b5467220 */ /* 0x040fe40000410000 */
[----:B------:R-:W-:Y:S02]  /*d660*/  FMUL.FTZ R71, R181, R71 ;  /* 0x00000047b5477220 */ /* 0x000fe40000410000 */
[C---:B------:R-:W-:Y:S02]  /*d670*/  FMUL.FTZ R72, R180.reuse, R72 ;  /* 0x00000048b4487220 */ /* 0x040fe40000410000 */
[----:B------:R-:W5:Y:S01]  /*d680*/  MUFU.EX2 R0, R0 ;  /* 0x0000000000007308 */ /* 0x000f620000000800 */
[C---:B------:R-:W-:Y:S02]  /*d690*/  FMUL.FTZ R73, R180.reuse, R73 ;  /* 0x00000049b4497220 */ /* 0x040fe40000410000 */
[C---:B------:R-:W-:Y:S01]  /*d6a0*/  FMUL.FTZ R76, R180.reuse, R76 ;  /* 0x0000004cb44c7220 */ /* 0x040fe20000410000 */
[C---:B-1----:R-:W-:Y:S01]  /*d6b0*/  @P0 LEA R8, P1, R3.reuse, c[0x0][0x1c8], 0x1 ;  /* 0x0000720003080a11 */ /* 0x042fe200078208ff */
[----:B------:R-:W-:Y:S02]  /*d6c0*/  FMUL.FTZ R77, R180, R77 ;  /* 0x0000004db44d7220 */ /* 0x000fe40000410000 */
[C---:B------:R-:W-:Y:S01]  /*d6d0*/  FMUL.FTZ R80, R182.reuse, R80 ;  /* 0x00000050b6507220 */ /* 0x040fe20000410000 */
[----:B------:R-:W-:Y:S01]  /*d6e0*/  @P0 LEA.HI.X R9, R3, c[0x0][0x1cc], R16, 0x1, P1 ;  /* 0x0000730003090a11 */ /* 0x000fe200008f0c10 */
[--C-:B------:R-:W-:Y:S01]  /*d6f0*/  FFMA.FTZ R3, R13, c[0x0][0x2d0], -R208.reuse ;  /* 0x0000b4000d037a23 */ /* 0x100fe200000108d0 */
[----:B------:R-:W-:Y:S01]  /*d700*/  MUFU.EX2 R217, R33 ;  /* 0x0000002100d97308 */ /* 0x000fe20000000800 */
[C---:B------:R-:W-:Y:S02]  /*d710*/  FMUL.FTZ R16, R182.reuse, R200 ;  /* 0x000000c8b6107220 */ /* 0x040fe40000410000 */
[----:B------:R1:W-:Y:S01]  /*d720*/  @P0 LDGSTS.E.BYPASS.LTC128B.128 [R245+0x6100], [R8.64], !P4 ;  /* 0x0610000008f50fae */ /* 0x0003e2000e101d52 */
[----:B--2---:R-:W-:Y:S01]  /*d730*/  @P0 IADD3.X R5, R7, UR6, RZ, P2, !PT ;  /* 0x0000000607050c10 */ /* 0x004fe200097fe4ff */
[----:B------:R-:W-:Y:S01]  /*d740*/  FMUL.FTZ R81, R182, R81 ;  /* 0x00000051b6517220 */ /* 0x000fe20000410000 */
[----:B---3--:R-:W-:Y:S01]  /*d750*/  MOV R202, R215 ;  /* 0x000000d700ca7202 */ /* 0x008fe20000000f00 */
[C---:B------:R-:W-:Y:S01]  /*d760*/  FMUL.FTZ R82, R181.reuse, R82 ;  /* 0x00000052b5527220 */ /* 0x040fe20000410000 */
[----:B----4-:R-:W-:Y:S01]  /*d770*/  @P0 IADD3 R6, P1, R4, UR8, RZ ;  /* 0x0000000804060c10 */ /* 0x010fe2000ff3e0ff */
[----:B------:R-:W-:Y:S01]  /*d780*/  FMUL.FTZ R83, R181, R83 ;  /* 0x00000053b5537220 */ /* 0x000fe20000410000 */
[----:B------:R2:W-:Y:S01]  /*d790*/  MUFU.EX2 R186, R3 ;  /* 0x0000000300ba7308 */ /* 0x0005e20000000800 */
[----:B------:R3:W-:Y:S01]  /*d7a0*/  @P0 LDGSTS.E.BYPASS.LTC128B.128 [R245+0x4900], [R4.64], !P5 ;  /* 0x0490000004f50fae */ /* 0x0007e2000e901d52 */
[C---:B------:R-:W-:Y:S01]  /*d7b0*/  @P0 IADD3.X R7, R5.reuse, UR6, RZ, P1, !PT ;  /* 0x0000000605070c10 */ /* 0x040fe20008ffe4ff */
[----:B------:R-:W-:Y:S01]  /*d7c0*/  FMUL.FTZ R84, R182, R84 ;  /* 0x00000054b6547220 */ /* 0x000fe20000410000 */
[----:B------:R-:W-:Y:S01]  /*d7d0*/  @P0 IADD3 R12, P1, R4, UR12, RZ ;  /* 0x0000000c040c0c10 */ /* 0x000fe2000ff3e0ff */
[C---:B-----5:R-:W-:Y:S02]  /*d7e0*/  FMUL.FTZ R138, R0.reuse, R138 ;  /* 0x0000008a008a7220 */ /* 0x060fe40000410000 */
[C---:B------:R-:W-:Y:S01]  /*d7f0*/  FMUL.FTZ R139, R0.reuse, R139 ;  /* 0x0000008b008b7220 */ /* 0x040fe20000410000 */
[----:B------:R-:W-:Y:S01]  /*d800*/  @P0 IADD3.X R13, R5, UR9, RZ, P1, !PT ;  /* 0x00000009050d0c10 */ /* 0x000fe20008ffe4ff */
[----:B------:R3:W-:Y:S01]  /*d810*/  @P0 LDGSTS.E.BYPASS.LTC128B.128 [R245+0x6900], [R4.64+0x80], !P4 ;  /* 0x0690008004f50fae */ /* 0x0007e2000e101d52 */
[C---:B------:R-:W-:Y:S01]  /*d820*/  FMUL.FTZ R142, R0.reuse, R142 ;  /* 0x0000008e008e7220 */ /* 0x040fe20000410000 */
[----:B------:R-:W-:Y:S01]  /*d830*/  MUFU.EX2 R200, R34 ;  /* 0x0000002200c87308 */ /* 0x000fe20000000800 */
[C---:B------:R-:W-:Y:S02]  /*d840*/  FMUL.FTZ R143, R0.reuse, R143 ;  /* 0x0000008f008f7220 */ /* 0x040fe40000410000 */
[C---:B------:R-:W-:Y:S02]  /*d850*/  FMUL.FTZ R154, R0.reuse, R154 ;  /* 0x0000009a009a7220 */ /* 0x040fe40000410000 */
[C---:B------:R-:W-:Y:S01]  /*d860*/  FMUL.FTZ R155, R0.reuse, R155 ;  /* 0x0000009b009b7220 */ /* 0x040fe20000410000 */
[----:B------:R4:W-:Y:S01]  /*d870*/  @P0 LDGSTS.E.BYPASS.LTC128B.128 [R245+0x5100], [R6.64], !P5 ;  /* 0x0510000006f50fae */ /* 0x0009e2000e901d52 */
[----:B------:R-:W-:Y:S01]  /*d880*/  FMUL.FTZ R158, R0, R158 ;  /* 0x0000009e009e7220 */ /* 0x000fe20000410000 */
[----:B-1----:R-:W-:Y:S01]  /*d890*/  @P0 IADD3 R8, P2, R6, UR8, RZ ;  /* 0x0000000806080c10 */ /* 0x002fe2000ff5e0ff */
[C---:B------:R-:W-:Y:S01]  /*d8a0*/  FMUL.FTZ R159, R0.reuse, R159 ;  /* 0x0000009f009f7220 */ /* 0x040fe20000410000 */
[----:B------:R-:W-:Y:S01]  /*d8b0*/  MUFU.EX2 R218, R35 ;  /* 0x0000002300da7308 */ /* 0x000fe20000000800 */
[----:B------:R-:W-:Y:S01]  /*d8c0*/  FMUL.FTZ R170, R0, R170 ;  /* 0x000000aa00aa7220 */ /* 0x000fe20000410000 */
[----:B------:R-:W-:Y:S02]  /*d8d0*/  @P0 IADD3.X R9, R7, UR6, RZ, P2, !PT ;  /* 0x0000000607090c10 */ /* 0x000fe400097fe4ff */
[----:B------:R1:W-:Y:S01]  /*d8e0*/  @P0 LDGSTS.E.BYPASS.LTC128B.128 [R245+0x7100], [R12.64], !P4 ;  /* 0x071000000cf50fae */ /* 0x0003e2000e101d52 */
[----:B--2---:R-:W-:Y:S02]  /*d8f0*/  FMUL.FTZ R3, R2, c[0x0][0x2d0] ;  /* 0x0000b40002037a20 */ /* 0x004fe40000410000 */
[----:B------:R-:W-:Y:S02]  /*d900*/  FMUL.FTZ R171, R0, R171 ;  /* 0x000000ab00ab7220 */ /* 0x000fe40000410000 */
[--C-:B------:R-:W-:Y:S02]  /*d910*/  FFMA.FTZ R14, R14, c[0x0][0x2d0], -R3.reuse ;  /* 0x0000b4000e0e7a23 */ /* 0x100fe40000010803 */
[--C-:B------:R-:W-:Y:S01]  /*d920*/  FFMA.FTZ R15, R15, c[0x0][0x2d0], -R3.reuse ;  /* 0x0000b4000f0f7a23 */ /* 0x100fe20000010803 */
[----:B------:R2:W-:Y:S01]  /*d930*/  @P0 LDGSTS.E.BYPASS.LTC128B.128 [R245+0x5900], [R8.64], !P5 ;  /* 0x0590000008f50fae */ /* 0x0005e2000e901d52 */
[----:B------:R5:W-:Y:S01]  /*d940*/  MUFU.EX2 R213, R14 ;  /* 0x0000000e00d57308 */ /* 0x000be20000000800 */
[--C-:B------:R-:W-:Y:S01]  /*d950*/  FFMA.FTZ R10, R10, c[0x0][0x2d0], -R3.reuse ;  /* 0x0000b4000a0a7a23 */ /* 0x100fe20000010803 */
[----:B---3--:R-:W-:Y:S01]  /*d960*/  @P0 IADD3 R4, P1, R6, UR12, RZ ;  /* 0x0000000c06040c10 */ /* 0x008fe2000ff3e0ff */
[--C-:B------:R-:W-:Y:S02]  /*d970*/  FFMA.FTZ R11, R11, c[0x0][0x2d0], -R3.reuse ;  /* 0x0000b4000b0b7a23 */ /* 0x100fe40000010803 */
[C---:B------:R-:W-:Y:S01]  /*d980*/  FMUL.FTZ R174, R0.reuse, R174 ;  /* 0x000000ae00ae7220 */ /* 0x040fe20000410000 */
[----:B------:R-:W-:Y:S01]  /*d990*/  @P0 IADD3.X R5, R7, UR9, RZ, P1, !PT ;  /* 0x0000000907050c10 */ /* 0x000fe20008ffe4ff */
[C---:B------:R-:W-:Y:S02]  /*d9a0*/  FMUL.FTZ R175, R0.reuse, R175 ;  /* 0x000000af00af7220 */ /* 0x040fe40000410000 */
[----:B------:R-:W-:Y:S01]  /*d9b0*/  FMUL.FTZ R74, R0, R74 ;  /* 0x0000004a004a7220 */ /* 0x000fe20000410000 */
[----:B------:R3:W-:Y:S01]  /*d9c0*/  MUFU.EX2 R214, R15 ;  /* 0x0000000f00d67308 */ /* 0x0007e20000000800 */
[----:B------:R3:W-:Y:S01]  /*d9d0*/  @P0 LDGSTS.E.BYPASS.LTC128B.128 [R245+0x7900], [R4.64], !P4 ;  /* 0x0790000004f50fae */ /* 0x0007e2000e101d52 */
[C---:B----4-:R-:W-:Y:S01]  /*d9e0*/  FMUL.FTZ R6, R181.reuse, R190 ;  /* 0x000000beb5067220 */ /* 0x050fe20000410000 */
[----:B------:R-:W-:Y:S01]  /*d9f0*/  F2FP.PACK_AB R190, R222, R246 ;  /* 0x000000f6debe723e */ /* 0x000fe200000000ff */
[----:B------:R-:W-:Y:S01]  /*da00*/  FMUL.FTZ R7, R181, R191 ;  /* 0x000000bfb5077220 */ /* 0x000fe20000410000 */
[----:B------:R-:W-:Y:S01]  /*da10*/  F2FP.PACK_AB R191, R221, R223 ;  /* 0x000000dfddbf723e */ /* 0x000fe200000000ff */
[----:B------:R-:W-:Y:S02]  /*da20*/  FMUL.FTZ R75, R0, R75 ;  /* 0x0000004b004b7220 */ /* 0x000fe40000410000 */
[C---:B-1----:R-:W-:Y:S01]  /*da30*/  FMUL.FTZ R12, R180.reuse, R196 ;  /* 0x000000c4b40c7220 */ /* 0x042fe20000410000 */
[----:B------:R-:W1:Y:S01]  /*da40*/  LDSM.16.MT88.4 R204, [R225+0x100] ;  /* 0x00010000e1cc783b */ /* 0x000e620000004200 */
[----:B------:R-:W-:Y:S01]  /*da50*/  MUFU.EX2 R211, R10 ;  /* 0x0000000a00d37308 */ /* 0x000fe20000000800 */
[----:B------:R-:W-:Y:S02]  /*da60*/  FMUL.FTZ R13, R180, R197 ;  /* 0x000000c5b40d7220 */ /* 0x000fe40000410000 */
[C---:B------:R-:W-:Y:S02]  /*da70*/  FMUL.FTZ R78, R0.reuse, R78 ;  /* 0x0000004e004e7220 */ /* 0x040fe40000410000 */
[----:B-----5:R-:W-:Y:S02]  /*da80*/  FMUL.FTZ R14, R0, R198 ;  /* 0x000000c6000e7220 */ /* 0x020fe40000410000 */
[C---:B--2---:R-:W-:Y:S01]  /*da90*/  FMUL.FTZ R8, R180.reuse, R192 ;  /* 0x000000c0b4087220 */ /* 0x044fe20000410000 */
[----:B------:R-:W-:Y:S01]  /*daa0*/  F2FP.PACK_AB R192, R215, R251 ;  /* 0x000000fbd7c0723e */ /* 0x000fe200000000ff */
[----:B------:R-:W-:Y:S01]  /*dab0*/  FMUL.FTZ R9, R180, R193 ;  /* 0x000000c1b4097220 */ /* 0x000fe20000410000 */
[----:B------:R-:W2:Y:S01]  /*dac0*/  MUFU.EX2 R212, R11 ;  /* 0x0000000b00d47308 */ /* 0x000ea20000000800 */
[----:B------:R-:W-:Y:S01]  /*dad0*/  FMUL.FTZ R79, R0, R79 ;  /* 0x0000004f004f7220 */ /* 0x000fe20000410000 */
[----:B------:R-:W0:Y:S01]  /*dae0*/  LDGDEPBAR ;  /* 0x00000000000079af */ /* 0x000e220000000000 */
[----:B------:R-:W-:Y:S02]  /*daf0*/  FMUL.FTZ R85, R182, R85 ;  /* 0x00000055b6557220 */ /* 0x000fe40000410000 */
[----:B---3--:R-:W-:Y:S02]  /*db00*/  FMUL.FTZ R15, R0, R199 ;  /* 0x000000c7000f7220 */ /* 0x008fe40000410000 */
[C---:B------:R-:W-:Y:S02]  /*db10*/  FMUL.FTZ R86, R181.reuse, R86 ;  /* 0x00000056b5567220 */ /* 0x040fe40000410000 */
[C---:B------:R-:W-:Y:S01]  /*db20*/  FMUL.FTZ R4, R182.reuse, R188 ;  /* 0x000000bcb6047220 */ /* 0x040fe20000410000 */
[----:B------:R-:W3:Y:S01]  /*db30*/  LDSM.16.MT88.4 R196, [R226+0x100] ;  /* 0x00010000e2c4783b */ /* 0x000ee20000004200 */
[----:B------:R-:W-:Y:S01]  /*db40*/  FMUL.FTZ R5, R182, R189 ;  /* 0x000000bdb6057220 */ /* 0x000fe20000410000 */
[----:B------:R-:W-:Y:S01]  /*db50*/  F2FP.PACK_AB R188, R244, R220 ;  /* 0x000000dcf4bc723e */ /* 0x000fe200000000ff */
[----:B------:R-:W-:Y:S01]  /*db60*/  FMUL.FTZ R87, R181, R87 ;  /* 0x00000057b5577220 */ /* 0x000fe20000410000 */
[----:B------:R-:W-:Y:S01]  /*db70*/  F2FP.PACK_AB R189, R247, R252 ;  /* 0x000000fcf7bd723e */ /* 0x000fe200000000ff */
[--C-:B------:R-:W-:Y:S02]  /*db80*/  FFMA.FTZ R28, R28, c[0x0][0x2d0], -R208.reuse ;  /* 0x0000b4001c1c7a23 */ /* 0x100fe400000108d0 */
[--C-:B------:R-:W-:Y:S02]  /*db90*/  FFMA.FTZ R29, R29, c[0x0][0x2d0], -R208.reuse ;  /* 0x0000b4001d1d7a23 */ /* 0x100fe400000108d0 */
[--C-:B------:R-:W-:Y:S01]  /*dba0*/  FFMA.FTZ R30, R30, c[0x0][0x2d0], -R3.reuse ;  /* 0x0000b4001e1e7a23 */ /* 0x100fe20000010803 */
[----:B------:R-:W-:Y:S01]  /*dbb0*/  MUFU.EX2 R216, R28 ;  /* 0x0000001c00d87308 */ /* 0x000fe20000000800 */
[----:B------:R-:W-:Y:S02]  /*dbc0*/  FFMA.FTZ R31, R31, c[0x0][0x2d0], -R3 ;  /* 0x0000b4001f1f7a23 */ /* 0x000fe40000010803 */
[--C-:B------:R-:W-:Y:S01]  /*dbd0*/  FFMA.FTZ R38, R38, c[0x0][0x2d0], -R209.reuse ;  /* 0x0000b40026267a23 */ /* 0x100fe200000108d1 */
[----:B--2---:R-:W-:Y:S01]  /*dbe0*/  F2FP.PACK_AB R193, R212, R211 ;  /* 0x000000d3d4c1723e */ /* 0x004fe200000000ff */
[--C-:B------:R-:W-:Y:S02]  /*dbf0*/  FFMA.FTZ R39, R39, c[0x0][0x2d0], -R209.reuse ;  /* 0x0000b40027277a23 */ /* 0x100fe400000108d1 */
[----:B------:R-:W-:Y:S01]  /*dc00*/  FFMA.FTZ R51, R51, c[0x0][0x2d0], -R209 ;  /* 0x0000b40033337a23 */ /* 0x000fe200000108d1 */
[-C--:B-1----:R-:W-:Y:S05]  /*dc10*/  HMMA.16816.F32 R4, R188, R204.reuse, R4 ;  /* 0x000000ccbc04723c */ /* 0x082fea0000001804 */
[----:B------:R-:W-:Y:S01]  /*dc20*/  FMUL.FTZ R10, R0, R194 ;  /* 0x000000c2000a7220 */ /* 0x000fe20000410000 */
[----:B------:R-:W-:Y:S01]  /*dc30*/  F2FP.PACK_AB R194, R186, R187 ;  /* 0x000000bbbac2723e */ /* 0x000fe200000000ff */
[----:B------:R-:W-:Y:S01]  /*dc40*/  FMUL.FTZ R11, R0, R195 ;  /* 0x000000c3000b7220 */ /* 0x000fe20000410000 */
[----:B------:R-:W-:Y:S01]  /*dc50*/  F2FP.PACK_AB R195, R214, R213 ;  /* 0x000000d5d6c3723e */ /* 0x000fe200000000ff */
[----:B------:R-:W-:Y:S03]  /*dc60*/  FFMA.FTZ R40, R40, c[0x0][0x2d0], -R208 ;  /* 0x0000b40028287a23 */ /* 0x000fe600000108d0 */
[--C-:B------:R-:W-:Y:S01]  /*dc70*/  FFMA.FTZ R42, R42, c[0x0][0x2d0], -R3.reuse ;  /* 0x0000b4002a2a7a23 */ /* 0x100fe20000010803 */
[----:B------:R-:W-:Y:S01]  /*dc80*/  MUFU.EX2 R215, R40 ;  /* 0x0000002800d77308 */ /* 0x000fe20000000800 */
[--C-:B------:R-:W-:Y:S01]  /*dc90*/  FFMA.FTZ R43, R43, c[0x0][0x2d0], -R3.reuse ;  /* 0x0000b4002b2b7a23 */ /* 0x100fe20000010803 */
[C---:B------:R-:W-:Y:S04]  /*dca0*/  HMMA.16816.F32 R8, R192.reuse, R204, R8 ;  /* 0x000000ccc008723c */ /* 0x040fe80000001808 */
[C---:B------:R-:W-:Y:S02]  /*dcb0*/  FMUL.FTZ R88, R180.reuse, R88 ;  /* 0x00000058b4587220 */ /* 0x040fe40000410000 */
[----:B------:R-:W-:Y:S02]  /*dcc0*/  FMUL.FTZ R89, R180, R89 ;  /* 0x00000059b4597220 */ /* 0x000fe40000410000 */
[-C--:B------:R-:W-:Y:S01]  /*dcd0*/  HMMA.16816.F32 R12, R192, R206.reuse, R12 ;  /* 0x000000cec00c723c */ /* 0x080fe2000000180c */
[----:B------:R1:W-:Y:S03]  /*dce0*/  MUFU.EX2 R204, R32 ;  /* 0x0000002000cc7308 */ /* 0x0003e60000000800 */
[C---:B------:R-:W-:Y:S02]  /*dcf0*/  FMUL.FTZ R90, R0.reuse, R90 ;  /* 0x0000005a005a7220 */ /* 0x040fe40000410000 */
[----:B------:R-:W-:Y:S02]  /*dd00*/  FMUL.FTZ R91, R0, R91 ;  /* 0x0000005b005b7220 */ /* 0x000fe40000410000 */
[C---:B------:R-:W-:Y:S03]  /*dd10*/  HMMA.16816.F32 R16, R188.reuse, R206, R16 ;  /* 0x000000cebc10723c */ /* 0x040fe60000001810 */
[----:B------:R-:W-:Y:S01]  /*dd20*/  MUFU.EX2 R206, R31 ;  /* 0x0000001f00ce7308 */ /* 0x000fe20000000800 */
[C---:B------:R-:W-:Y:S02]  /*dd30*/  FMUL.FTZ R92, R180.reuse, R92 ;  /* 0x0000005cb45c7220 */ /* 0x040fe40000410000 */
[----:B------:R-:W-:Y:S01]  /*dd40*/  FMUL.FTZ R93, R180, R93 ;  /* 0x0000005db45d7220 */ /* 0x000fe20000410000 */
[----:B------:R-:W-:Y:S01]  /*dd50*/  MOV R207, R223 ;  /* 0x000000df00cf7202 */ /* 0x000fe20000000f00 */
[-C--:B---3--:R-:W-:Y:S04]  /*dd60*/  HMMA.16816.F32 R132, R188, R196.reuse, R132 ;  /* 0x000000c4bc84723c */ /* 0x088fe80000001884 */
[C---:B------:R-:W-:Y:S01]  /*dd70*/  FMUL.FTZ R94, R0.reuse, R94 ;  /* 0x0000005e005e7220 */ /* 0x040fe20000410000 */
[----:B------:R-:W-:Y:S01]  /*dd80*/  MUFU.EX2 R205, R25 ;  /* 0x0000001900cd7308 */ /* 0x000fe20000000800 */
[----:B------:R-:W-:Y:S02]  /*dd90*/  FMUL.FTZ R95, R0, R95 ;  /* 0x0000005f005f7220 */ /* 0x000fe40000410000 */
[C---:B------:R-:W-:Y:S01]  /*dda0*/  HMMA.16816.F32 R136, R192.reuse, R196, R136 ;  /* 0x000000c4c088723c */ /* 0x040fe20000001888 */
[----:B-1----:R-:W-:Y:S03]  /*ddb0*/  LDSM.16.MT88.4 R32, [R225+0x900] ;  /* 0x00090000e120783b */ /* 0x002fe60000004200 */
        /* <DEDUP_REMOVED lines=8> */
[----:B------:R-:W-:Y:S02]  /*de40*/  FMUL.FTZ R101, R182, R101 ;  /* 0x00000065b6657220 */ /* 0x000fe40000410000 */
[C---:B------:R-:W-:Y:S04]  /*de50*/  FMUL.FTZ R102, R181.reuse, R102 ;  /* 0x00000066b5667220 */ /* 0x040fe80000410000 */
[C---:B------:R-:W-:Y:S02]  /*de60*/  FMUL.FTZ R103, R181.reuse, R103 ;  /* 0x00000067b5677220 */ /* 0x040fe40000410000 */
        /* <DEDUP_REMOVED lines=27> */
[----:B------:R-:W-:Y:S02]  /*e020*/  FFMA.FTZ R20, R20, c[0x0][0x2d0], -R210 ;  /* 0x0000b40014147a23 */ /* 0x000fe400000108d2 */
[----:B------:R-:W-:Y:S02]  /*e030*/  FFMA.FTZ R24, R24, c[0x0][0x2d0], -R208 ;  /* 0x0000b40018187a23 */ /* 0x000fe400000108d0 */
[----:B------:R-:W-:Y:S02]  /*e040*/  MUFU.EX2 R250, R20 ;  /* 0x0000001400fa7308 */ /* 0x000fe40000000800 */
[--C-:B------:R-:W-:Y:S02]  /*e050*/  FFMA.FTZ R26, R26, c[0x0][0x2d0], -R3.reuse ;  /* 0x0000b4001a1a7a23 */ /* 0x100fe40000010803 */
[----:B------:R-:W-:Y:S02]  /*e060*/  FFMA.FTZ R27, R27, c[0x0][0x2d0], -R3 ;  /* 0x0000b4001b1b7a23 */ /* 0x000fe40000010803 */
[C---:B------:R-:W-:Y:S02]  /*e070*/  FMUL.FTZ R128, R182.reuse, R128 ;  /* 0x00000080b6807220 */ /* 0x040fe40000410000 */
[----:B------:R-:W-:Y:S02]  /*e080*/  FMUL.FTZ R129, R182, R129 ;  /* 0x00000081b6817220 */ /* 0x000fe40000410000 */
[----:B------:R-:W-:Y:S01]  /*e090*/  MUFU.EX2 R20, R29 ;  /* 0x0000001d00147308 */ /* 0x000fe20000000800 */
[--C-:B------:R-:W-:Y:S02]  /*e0a0*/  FFMA.FTZ R37, R37, c[0x0][0x2d0], -R210.reuse ;  /* 0x0000b40025257a23 */ /* 0x100fe400000108d2 */
[--C-:B------:R-:W-:Y:S02]  /*e0b0*/  FFMA.FTZ R36, R36, c[0x0][0x2d0], -R210.reuse ;  /* 0x0000b40024247a23 */ /* 0x100fe400000108d2 */
[----:B------:R-:W-:Y:S02]  /*e0c0*/  FFMA.FTZ R48, R48, c[0x0][0x2d0], -R210 ;  /* 0x0000b40030307a23 */ /* 0x000fe400000108d2 */
[----:B------:R-:W-:Y:S02]  /*e0d0*/  FFMA.FTZ R50, R50, c[0x0][0x2d0], -R209 ;  /* 0x0000b40032327a23 */ /* 0x000fe400000108d1 */
[----:B------:R-:W-:Y:S01]  /*e0e0*/  FFMA.FTZ R41, R41, c[0x0][0x2d0], -R208 ;  /* 0x0000b40029297a23 */ /* 0x000fe200000108d0 */
[----:B------:R-:W-:Y:S01]  /*e0f0*/  MUFU.EX2 R248, R24 ;  /* 0x0000001800f87308 */ /* 0x000fe20000000800 */
[----:B------:R-:W-:Y:S02]  /*e100*/  FFMA.FTZ R49, R49, c[0x0][0x2d0], -R210 ;  /* 0x0000b40031317a23 */ /* 0x000fe400000108d2 */
[--C-:B------:R-:W-:Y:S02]  /*e110*/  FFMA.FTZ R44, R44, c[0x0][0x2d0], -R208.reuse ;  /* 0x0000b4002c2c7a23 */ /* 0x100fe400000108d0 */
[----:B------:R-:W-:Y:S02]  /*e120*/  FFMA.FTZ R45, R45, c[0x0][0x2d0], -R208 ;  /* 0x0000b4002d2d7a23 */ /* 0x000fe400000108d0 */
[--C-:B------:R-:W-:Y:S02]  /*e130*/  FFMA.FTZ R46, R46, c[0x0][0x2d0], -R3.reuse ;  /* 0x0000b4002e2e7a23 */ /* 0x100fe40000010803 */
[----:B------:R-:W-:Y:S01]  /*e140*/  FFMA.FTZ R47, R47, c[0x0][0x2d0], -R3 ;  /* 0x0000b4002f2f7a23 */ /* 0x000fe20000010803 */
[----:B------:R2:W-:Y:S01]  /*e150*/  MUFU.EX2 R246, R37 ;  /* 0x0000002500f67308 */ /* 0x0005e20000000800 */
[-C--:B-1----:R-:W-:Y:S03]  /*e160*/  HMMA.16816.F32 R164, R188, R196.reuse, R164 ;  /* 0x000000c4bca4723c */ /* 0x082fe600000018a4 */
[C---:B------:R-:W-:Y:S02]  /*e170*/  FMUL.FTZ R118, R181.reuse, R118 ;  /* 0x00000076b5767220 */ /* 0x040fe40000410000 */
[----:B------:R-:W-:Y:S02]  /*e180*/  FMUL.FTZ R119, R181, R119 ;  /* 0x00000077b5777220 */ /* 0x000fe40000410000 */
[--C-:B------:R-:W-:Y:S01]  /*e190*/  FFMA.FTZ R21, R21, c[0x0][0x2d0], -R210.reuse ;  /* 0x0000b40015157a23 */ /* 0x100fe200000108d2 */
[C---:B------:R-:W-:Y:S01]  /*e1a0*/  HMMA.16816.F32 R168, R192.reuse, R196, R168 ;  /* 0x000000c4c0a8723c */ /* 0x040fe200000018a8 */
[----:B------:R1:W-:Y:S03]  /*e1b0*/  MUFU.EX2 R223, R49 ;  /* 0x0000003100df7308 */ /* 0x0003e60000000800 */
[--C-:B------:R-:W-:Y:S02]  /*e1c0*/  FFMA.FTZ R23, R23, c[0x0][0x2d0], -R209.reuse ;  /* 0x0000b40017177a23 */ /* 0x100fe400000108d1 */
[--C-:B------:R-:W-:Y:S02]  /*e1d0*/  FFMA.FTZ R22, R22, c[0x0][0x2d0], -R209.reuse ;  /* 0x0000b40016167a23 */ /* 0x100fe400000108d1 */
[-C--:B------:R-:W-:Y:S03]  /*e1e0*/  HMMA.16816.F32 R172, R192, R198.reuse, R172 ;  /* 0x000000c6c0ac723c */ /* 0x080fe600000018ac */
[----:B------:R-:W3:Y:S01]  /*e1f0*/  MUFU.EX2 R201, R21 ;  /* 0x0000001500c97308 */ /* 0x000ee20000000800 */
[C---:B------:R-:W-:Y:S02]  /*e200*/  FMUL.FTZ R130, R181.reuse, R130 ;  /* 0x00000082b5827220 */ /* 0x040fe40000410000 */
[----:B------:R-:W-:Y:S01]  /*e210*/  FMUL.FTZ R131, R181, R131 ;  /* 0x00000083b5837220 */ /* 0x000fe20000410000 */
[----:B--2---:R-:W-:Y:S01]  /*e220*/  MOV R37, R222 ;  /* 0x000000de00257202 */ /* 0x004fe20000000f00 */
[C---:B------:R-:W-:Y:S01]  /*e230*/  HMMA.16816.F32 R176, R188.reuse, R198, R176 ;  /* 0x000000c6bcb0723c */ /* 0x040fe200000018b0 */
[----:B------:R-:W2:Y:S03]  /*e240*/  LDSM.16.MT88.4 R196, [R225+0x2100] ;  /* 0x00210000e1c4783b */ /* 0x000ea60000004200 */
[----:B------:R-:W-:Y:S01]  /*e250*/  FFMA.FTZ R52, R52, c[0x0][0x2d0], -R210 ;  /* 0x0000b40034347a23 */ /* 0x000fe200000108d2 */
[----:B------:R-:W-:Y:S01]  /*e260*/  MUFU.EX2 R222, R51 ;  /* 0x0000003300de7308 */ /* 0x000fe20000000800 */
[----:B------:R-:W-:Y:S02]  /*e270*/  FFMA.FTZ R66, R66, c[0x0][0x2d0], -R209 ;  /* 0x0000b40042427a23 */ /* 0x000fe400000108d1 */
[----:B------:R-:W-:Y:S04]  /*e280*/  FFMA.FTZ R56, R56, c[0x0][0x2d0], -R208 ;  /* 0x0000b40038387a23 */ /* 0x000fe800000108d0 */
[----:B-1----:R-:W-:Y:S02]  /*e290*/  FFMA.FTZ R49, R53, c[0x0][0x2d0], -R210 ;  /* 0x0000b40035317a23 */ /* 0x002fe400000108d2 */
[----:B------:R-:W-:Y:S01]  /*e2a0*/  FFMA.FTZ R53, R62, c[0x0][0x2d0], -R3 ;  /* 0x0000b4003e357a23 */ /* 0x000fe20000010803 */
[----:B------:R-:W1:Y:S01]  /*e2b0*/  MUFU.EX2 R219, R23 ;  /* 0x0000001700db7308 */ /* 0x000e620000000800 */
[----:B------:R-:W-:Y:S09]  /*e2c0*/  FFMA.FTZ R57, R57, c[0x0][0x2d0], -R208 ;  /* 0x0000b40039397a23 */ /* 0x000ff200000108d0 */
[----:B------:R4:W5:Y:S10]  /*e2d0*/  MUFU.EX2 R249, R22 ;  /* 0x0000001600f97308 */ /* 0x0009740000000800 */
[----:B------:R-:W-:Y:S01]  /*e2e0*/  MUFU.EX2 R66, R66 ;  /* 0x0000004200427308 */ /* 0x000fe20000000800 */
[-C--:B--2---:R-:W-:Y:S09]  /*e2f0*/  HMMA.16816.F32 R68, R188, R196.reuse, R68 ;  /* 0x000000c4bc44723c */ /* 0x084ff20000001844 */
[----:B------:R-:W-:Y:S01]  /*e300*/  MUFU.EX2 R53, R53 ;  /* 0x0000003500357308 */ /* 0x000fe20000000800 */
[C---:B------:R-:W-:Y:S08]  /*e310*/  HMMA.16816.F32 R72, R192.reuse, R196, R72 ;  /* 0x000000c4c048723c */ /* 0x040ff00000001848 */
[-C--:B------:R-:W-:Y:S08]  /*e320*/  HMMA.16816.F32 R76, R192, R198.reuse, R76 ;  /* 0x000000c6c04c723c */ /* 0x080ff0000000184c */
[C---:B------:R-:W-:Y:S01]  /*e330*/  HMMA.16816.F32 R80, R188.reuse, R198, R80 ;  /* 0x000000c6bc50723c */ /* 0x040fe20000001850 */
[----:B------:R-:W2:Y:S07]  /*e340*/  LDSM.16.MT88.4 R196, [R226+0x2100] ;  /* 0x00210000e2c4783b */ /* 0x000eae0000004200 */
[-C--:B--2---:R-:W-:Y:S08]  /*e350*/  HMMA.16816.F32 R84, R188, R196.reuse, R84 ;  /* 0x000000c4bc54723c */ /* 0x084ff00000001854 */
        /* <DEDUP_REMOVED lines=10> */
[C---:B------:R-:W-:Y:S01]  /*e400*/  HMMA.16816.F32 R120, R192.reuse, R196, R120 ;  /* 0x000000c4c078723c */ /* 0x040fe20000001878 */
[----:B------:R-:W-:Y:S06]  /*e410*/  MUFU.EX2 R196, R26 ;  /* 0x0000001a00c47308 */ /* 0x000fec0000000800 */
[----:B---3--:R-:W-:Y:S01]  /*e420*/  MOV R197, R201 ;  /* 0x000000c900c57202 */ /* 0x008fe20000000f00 */
[-C--:B------:R-:W-:Y:S04]  /*e430*/  HMMA.16816.F32 R124, R192, R198.reuse, R124 ;  /* 0x000000c6c07c723c */ /* 0x080fe8000000187c */
[----:B------:R-:W-:Y:S02]  /*e440*/  MOV R201, R247 ;  /* 0x000000f700c97202 */ /* 0x000fe40000000f00 */
[----:B------:R2:W-:Y:S01]  /*e450*/  MUFU.EX2 R247, R48 ;  /* 0x0000003000f77308 */ /* 0x0005e20000000800 */
[----:B------:R-:W-:Y:S01]  /*e460*/  MOV R194, R205 ;  /* 0x000000cd00c27202 */ /* 0x000fe20000000f00 */
[----:B------:R-:W-:Y:S04]  /*e470*/  HMMA.16816.F32 R128, R188, R198, R128 ;  /* 0x000000c6bc80723c */ /* 0x000fe80000001880 */
[----:B------:R-:W-:Y:S02]  /*e480*/  MOV R193, R204 ;  /* 0x000000cc00c17202 */ /* 0x000fe40000000f00 */
[----:B------:R-:W-:Y:S02]  /*e490*/  MOV R192, R200 ;  /* 0x000000c800c07202 */ /* 0x000fe40000000f00 */
[----:B------:R3:W-:Y:S01]  /*e4a0*/  MUFU.EX2 R205, R30 ;  /* 0x0000001e00cd7308 */ /* 0x0007e20000000800 */
[----:B-1----:R-:W-:Y:S03]  /*e4b0*/  MOV R195, R219 ;  /* 0x000000db00c37202 */ /* 0x002fe60000000f00 */
[----:B------:R-:W-:Y:S02]  /*e4c0*/  MOV R191, R218 ;  /* 0x000000da00bf7202 */ /* 0x000fe40000000f00 */
[----:B------:R-:W-:Y:S02]  /*e4d0*/  MOV R198, R217 ;  /* 0x000000d900c67202 */ /* 0x000fe40000000f00 */
[----:B------:R-:W-:Y:S02]  /*e4e0*/  MOV R190, R20 ;  /* 0x0000001400be7202 */ /* 0x000fe40000000f00 */
[----:B------:R-:W1:Y:S01]  /*e4f0*/  MUFU.EX2 R204, R27 ;  /* 0x0000001b00cc7308 */ /* 0x000e620000000800 */
[----:B------:R-:W-:Y:S02]  /*e500*/  F2FP.PACK_AB R20, R197, R250 ;  /* 0x000000fac514723e */ /* 0x000fe400000000ff */
[----:B----4-:R-:W-:Y:S01]  /*e510*/  F2FP.PACK_AB R22, R198, R193 ;  /* 0x000000c1c616723e */ /* 0x010fe200000000ff */
[--C-:B--2---:R-:W-:Y:S01]  /*e520*/  FFMA.FTZ R48, R64, c[0x0][0x2d0], -R210.reuse ;  /* 0x0000b40040307a23 */ /* 0x104fe200000108d2 */
[----:B-----5:R-:W-:Y:S01]  /*e530*/  F2FP.PACK_AB R21, R195, R249 ;  /* 0x000000f9c315723e */ /* 0x020fe200000000ff */
[----:B------:R-:W-:Y:S01]  /*e540*/  FFMA.FTZ R210, R65, c[0x0][0x2d0], -R210 ;  /* 0x0000b40041d27a23 */ /* 0x000fe200000108d2 */
[----:B------:R-:W-:Y:S02]  /*e550*/  F2FP.PACK_AB R23, R191, R192 ;  /* 0x000000c0bf17723e */ /* 0x000fe400000000ff */
[----:B------:R-:W-:Y:S01]  /*e560*/  MOV R199, R216 ;  /* 0x000000d800c77202 */ /* 0x000fe20000000f00 */
[----:B------:R2:W-:Y:S01]  /*e570*/  MUFU.EX2 R217, R38 ;  /* 0x0000002600d97308 */ /* 0x0005e20000000800 */
[----:B------:R-:W-:Y:S02]  /*e580*/  F2FP.PACK_AB R24, R194, R248 ;  /* 0x000000f8c218723e */ /* 0x000fe400000000ff */
[----:B------:R-:W-:Y:S01]  /*e590*/  F2FP.PACK_AB R26, R190, R199 ;  /* 0x000000c7be1a723e */ /* 0x000fe200000000ff */
[-C--:B------:R-:W-:Y:S01]  /*e5a0*/  HMMA.16816.F32 R4, R20, R32.reuse, R4 ;  /* 0x000000201404723c */ /* 0x080fe20000001804 */
[----:B---3--:R-:W3:Y:S04]  /*e5b0*/  LDSM.16.MT88.4 R28, [R226+0x900] ;  /* 0x00090000e21c783b */ /* 0x008ee80000004200 */
[----:B------:R-:W-:Y:S01]  /*e5c0*/  MOV R200, R244 ;  /* 0x000000f400c87202 */ /* 0x000fe20000000f00 */
[----:B------:R4:W-:Y:S01]  /*e5d0*/  MUFU.EX2 R219, R39 ;  /* 0x0000002700db7308 */ /* 0x0009e20000000800 */
[----:B------:R-:W-:Y:S02]  /*e5e0*/  MOV R188, R221 ;  /* 0x000000dd00bc7202 */ /* 0x000fe40000000f00 */
[----:B------:R-:W-:Y:S03]  /*e5f0*/  MOV R189, R186 ;  /* 0x000000ba00bd7202 */ /* 0x000fe60000000f00 */
[----:B-1----:R-:W-:Y:S02]  /*e600*/  F2FP.PACK_AB R25, R204, R196 ;  /* 0x000000c4cc19723e */ /* 0x002fe400000000ff */
[----:B------:R-:W-:Y:S02]  /*e610*/  F2FP.PACK_AB R27, R206, R205 ;  /* 0x000000cdce1b723e */ /* 0x000fe400000000ff */
[----:B------:R-:W-:Y:S01]  /*e620*/  MUFU.EX2 R186, R43 ;  /* 0x0000002b00ba7308 */ /* 0x000fe20000000800 */
[----:B--2---:R-:W2:Y:S04]  /*e630*/  LDL.LU R38, [R1+0x2c] ;  /* 0x00002c0001267983 */ /* 0x004ea80000300800 */
[C---:B------:R-:W-:Y:S05]  /*e640*/  HMMA.16816.F32 R8, R24.reuse, R32, R8 ;  /* 0x000000201808723c */ /* 0x040fea0000001808 */
[----:B------:R1:W-:Y:S03]  /*e650*/  MUFU.EX2 R244, R36 ;  /* 0x0000002400f47308 */ /* 0x0003e60000000800 */
[-C--:B------:R-:W-:Y:S01]  /*e660*/  HMMA.16816.F32 R12, R24, R34.reuse, R12 ;  /* 0x00000022180c723c */ /* 0x080fe2000000180c */
[----:B----4-:R-:W4:Y:S04]  /*e670*/  LDL.LU R39, [R1+0x8] ;  /* 0x0000080001277983 */ /* 0x010f280000300800 */
[----:B------:R-:W5:Y:S02]  /*e680*/  LDL.LU R51, [R1+0xc] ;  /* 0x00000c0001337983 */ /* 0x000f640000300800 */
[----:B------:R1:W-:Y:S01]  /*e690*/  MUFU.EX2 R221, R50 ;  /* 0x0000003200dd7308 */ /* 0x0003e20000000800 */
[C---:B------:R-:W-:Y:S01]  /*e6a0*/  HMMA.16816.F32 R16, R20.reuse, R34, R16 ;  /* 0x000000221410723c */ /* 0x040fe20000001810 */
[----:B------:R-:W5:Y:S04]  /*e6b0*/  LDL.LU R40, [R1+0x4] ;  /* 0x0000040001287983 */ /* 0x000f680000300800 */
[----:B------:R-:W-:Y:S03]  /*e6c0*/  LDSM.16.MT88.4 R32, [R226+0x1100] ;  /* 0x00110000e220783b */ /* 0x000fe60000004200 */
[-C--:B---3--:R-:W-:Y:S01]  /*e6d0*/  HMMA.16816.F32 R132, R20, R28.reuse, R132 ;  /* 0x0000001c1484723c */ /* 0x088fe20000001884 */
[----:B------:R3:W2:Y:S03]  /*e6e0*/  MUFU.EX2 R216, R41 ;  /* 0x0000002900d87308 */ /* 0x0006a60000000800 */
[----:B-1----:R-:W-:Y:S04]  /*e6f0*/  MOV R36, R187 ;  /* 0x000000bb00247202 */ /* 0x002fe80000000f00 */
[C---:B------:R-:W-:Y:S03]  /*e700*/  HMMA.16816.F32 R136, R24.reuse, R28, R136 ;  /* 0x0000001c1888723c */ /* 0x040fe60000001888 */
[----:B------:R-:W1:Y:S01]  /*e710*/  MUFU.EX2 R187, R42 ;  /* 0x0000002a00bb7308 */ /* 0x000e620000000800 */
[--C-:B------:R-:W-:Y:S04]  /*e720*/  FFMA.FTZ R50, R60, c[0x0][0x2d0], -R208.reuse ;  /* 0x0000b4003c327a23 */ /* 0x100fe800000108d0 */
[-C--:B------:R-:W-:Y:S04]  /*e730*/  HMMA.16816.F32 R140, R24, R30.reuse, R140 ;  /* 0x0000001e188c723c */ /* 0x080fe8000000188c */
[----:B------:R-:W-:Y:S01]  /*e740*/  FFMA.FTZ R208, R61, c[0x0][0x2d0], -R208 ;  /* 0x0000b4003dd07a23 */ /* 0x000fe200000108d0 */
[----:B------:R-:W-:Y:S03]  /*e750*/  MUFU.EX2 R218, R44 ;  /* 0x0000002c00da7308 */ /* 0x000fe60000000800 */
[C---:B------:R-:W-:Y:S01]  /*e760*/  HMMA.16816.F32 R144, R20.reuse, R30, R144 ;  /* 0x0000001e1490723c */ /* 0x040fe20000001890 */
[----:B------:R-:W1:Y:S03]  /*e770*/  LDSM.16.MT88.4 R28, [R228+0x900] ;  /* 0x00090000e41c783b */ /* 0x000e660000004200 */
[----:B---3--:R-:W-:Y:S03]  /*e780*/  MOV R41, R220 ;  /* 0x000000dc00297202 */ /* 0x008fe60000000f00 */
[----:B------:R3:W1:Y:S10]  /*e790*/  MUFU.EX2 R220, R45 ;  /* 0x0000002d00dc7308 */ /* 0x0006740000000800 */
[----:B------:R1:W-:Y:S10]  /*e7a0*/  MUFU.EX2 R64, R46 ;  /* 0x0000002e00407308 */ /* 0x0003f40000000800 */
[----:B------:R1:W1:Y:S01]  /*e7b0*/  MUFU.EX2 R60, R47 ;  /* 0x0000002f003c7308 */ /* 0x0002620000000800 */
[----:B---3--:R-:W-:Y:S02]  /*e7c0*/  FFMA.FTZ R45, R55, c[0x0][0x2d0], -R209 ;  /* 0x0000b400372d7a23 */ /* 0x008fe400000108d1 */
[----:B------:R-:W-:Y:S07]  /*e7d0*/  FFMA.FTZ R55, R58, c[0x0][0x2d0], -R3 ;  /* 0x0000b4003a377a23 */ /* 0x000fee0000010803 */
[----:B------:R-:W-:Y:S01]  /*e7e0*/  MUFU.EX2 R65, R45 ;  /* 0x0000002d00417308 */ /* 0x000fe20000000800 */
[-C--:B-1----:R-:W-:Y:S03]  /*e7f0*/  HMMA.16816.F32 R148, R20, R28.reuse, R148 ;  /* 0x0000001c1494723c */ /* 0x082fe60000001894 */
[--C-:B------:R-:W-:Y:S02]  /*e800*/  FFMA.FTZ R46, R54, c[0x0][0x2d0], -R209.reuse ;  /* 0x0000b400362e7a23 */ /* 0x100fe400000108d1 */
[----:B------:R-:W-:Y:S04]  /*e810*/  FFMA.FTZ R209, R67, c[0x0][0x2d0], -R209 ;  /* 0x0000b40043d17a23 */ /* 0x000fe800000108d1 */
[----:B------:R-:W-:Y:S03]  /*e820*/  MUFU.EX2 R58, R50 ;  /* 0x00000032003a7308 */ /* 0x000fe60000000800 */
[--C-:B------:R-:W-:Y:S01]  /*e830*/  FFMA.FTZ R54, R59, c[0x0][0x2d0], -R3.reuse ;  /* 0x0000b4003b367a23 */ /* 0x100fe20000010803 */
[C---:B------:R-:W-:Y:S04]  /*e840*/  HMMA.16816.F32 R152, R24.reuse, R28, R152 ;  /* 0x0000001c1898723c */ /* 0x040fe80000001898 */
[----:B------:R-:W-:Y:S01]  /*e850*/  MOV R47, R36 ;  /* 0x00000024002f7202 */ /* 0x000fe20000000f00 */
[----:B------:R-:W-:Y:S03]  /*e860*/  FFMA.FTZ R3, R63, c[0x0][0x2d0], -R3 ;  /* 0x0000b4003f037a23 */ /* 0x000fe60000010803 */
[-C--:B------:R-:W-:Y:S01]  /*e870*/  HMMA.16816.F32 R156, R24, R30.reuse, R156 ;  /* 0x0000001e189c723c */ /* 0x080fe2000000189c */
[----:B------:R-:W-:Y:S07]  /*e880*/  MUFU.EX2 R67, R49 ;  /* 0x0000003100437308 */ /* 0x000fee0000000800 */
[C---:B------:R-:W-:Y:S01]  /*e890*/  HMMA.16816.F32 R160, R20.reuse, R30, R160 ;  /* 0x0000001e14a0723c */ /* 0x040fe200000018a0 */
[----:B------:R-:W1:Y:S02]  /*e8a0*/  LDSM.16.MT88.4 R28, [R227+0x900] ;  /* 0x00090000e31c783b */ /* 0x000e640000004200 */
[----:B------:R-:W-:Y:S10]  /*e8b0*/  MUFU.EX2 R62, R46 ;  /* 0x0000002e003e7308 */ /* 0x000ff40000000800 */
[----:B------:R-:W-:Y:S10]  /*e8c0*/  MUFU.EX2 R210, R210 ;  /* 0x000000d200d27308 */ /* 0x000ff40000000800 */
[----:B------:R-:W-:Y:S10]  /*e8d0*/  MUFU.EX2 R209, R209 ;  /* 0x000000d100d17308 */ /* 0x000ff40000000800 */
[----:B------:R-:W-:Y:S01]  /*e8e0*/  MUFU.EX2 R208, R208 ;  /* 0x000000d000d07308 */ /* 0x000fe20000000800 */
[-C--:B-1----:R-:W-:Y:S09]  /*e8f0*/  HMMA.16816.F32 R164, R20, R28.reuse, R164 ;  /* 0x0000001c14a4723c */ /* 0x082ff200000018a4 */
[----:B------:R-:W-:Y:S01]  /*e900*/  MUFU.EX2 R63, R52 ;  /* 0x00000034003f7308 */ /* 0x000fe20000000800 */
[C---:B------:R-:W-:Y:S09]  /*e910*/  HMMA.16816.F32 R168, R24.reuse, R28, R168 ;  /* 0x0000001c18a8723c */ /* 0x040ff200000018a8 */
[----:B------:R1:W3:Y:S01]  /*e920*/  MUFU.EX2 R52, R3 ;  /* 0x0000000300347308 */ /* 0x0002e20000000800 */
[-C--:B------:R-:W-:Y:S09]  /*e930*/  HMMA.16816.F32 R172, R24, R30.reuse, R172 ;  /* 0x0000001e18ac723c */ /* 0x080ff200000018ac */
[----:B------:R-:W-:Y:S01]  /*e940*/  MUFU.EX2 R59, R57 ;  /* 0x00000039003b7308 */ /* 0x000fe20000000800 */
[C---:B------:R-:W-:Y:S01]  /*e950*/  HMMA.16816.F32 R176, R20.reuse, R30, R176 ;  /* 0x0000001e14b0723c */ /* 0x040fe200000018b0 */
[----:B------:R-:W1:Y:S08]  /*e960*/  LDSM.16.MT88.4 R28, [R225+0x2900] ;  /* 0x00290000e11c783b */ /* 0x000e700000004200 */
[----:B------:R-:W-:Y:S10]  /*e970*/  MUFU.EX2 R61, R56 ;  /* 0x00000038003d7308 */ /* 0x000ff40000000800 */
[----:B------:R-:W-:Y:S10]  /*e980*/  MUFU.EX2 R55, R55 ;  /* 0x0000003700377308 */ /* 0x000ff40000000800 */
[----:B------:R-:W2:Y:S01]  /*e990*/  MUFU.EX2 R54, R54 ;  /* 0x0000003600367308 */ /* 0x000ea20000000800 */
[-C--:B-1----:R-:W-:Y:S08]  /*e9a0*/  HMMA.16816.F32 R68, R20, R28.reuse, R68 ;  /* 0x0000001c1444723c */ /* 0x082ff00000001844 */
[C---:B------:R-:W-:Y:S08]  /*e9b0*/  HMMA.16816.F32 R72, R24.reuse, R28, R72 ;  /* 0x0000001c1848723c */ /* 0x040ff00000001848 */
[-C--:B------:R-:W-:Y:S08]  /*e9c0*/  HMMA.16816.F32 R76, R24, R30.reuse, R76 ;  /* 0x0000001e184c723c */ /* 0x080ff0000000184c */
[C---:B------:R-:W-:Y:S01]  /*e9d0*/  HMMA.16816.F32 R80, R20.reuse, R30, R80 ;  /* 0x0000001e1450723c */ /* 0x040fe20000001850 */
[----:B------:R-:W1:Y:S07]  /*e9e0*/  LDSM.16.MT88.4 R28, [R226+0x2900] ;  /* 0x00290000e21c783b */ /* 0x000e6e0000004200 */
[-C--:B-1----:R-:W-:Y:S08]  /*e9f0*/  HMMA.16816.F32 R84, R20, R28.reuse, R84 ;  /* 0x0000001c1454723c */ /* 0x082ff00000001854 */
[C---:B------:R-:W-:Y:S04]  /*ea00*/  HMMA.16816.F32 R88, R24.reuse, R28, R88 ;  /* 0x0000001c1858723c */ /* 0x040fe80000001858 */
[----:B--2---:R-:W-:Y:S04]  /*ea10*/  FFMA.FTZ R44, R0, R38, R211 ;  /* 0x00000026002c7223 */ /* 0x004fe800000100d3 */
[-C--:B------:R-:W-:Y:S04]  /*ea20*/  HMMA.16816.F32 R92, R24, R30.reuse, R92 ;  /* 0x0000001e185c723c */ /* 0x080fe8000000185c */
[----:B------:R-:W-:Y:S02]  /*ea30*/  MOV R211, R202 ;  /* 0x000000ca00d37202 */ /* 0x000fe40000000f00 */
[----:B------:R-:W-:Y:S02]  /*ea40*/  MOV R0, R201 ;  /* 0x000000c900007202 */ /* 0x000fe40000000f00 */
[C---:B------:R-:W-:Y:S01]  /*ea50*/  HMMA.16816.F32 R96, R20.reuse, R30, R96 ;  /* 0x0000001e1460723c */ /* 0x040fe20000001860 */
[----:B------:R-:W1:Y:S03]  /*ea60*/  LDSM.16.MT88.4 R28, [R228+0x2900] ;  /* 0x00290000e41c783b */ /* 0x000e660000004200 */
[----:B----4-:R-:W-:Y:S01]  /*ea70*/  FFMA.FTZ R180, R180, R39, R251 ;  /* 0x00000027b4b47223 */ /* 0x010fe200000100fb */
[----:B------:R-:W-:Y:S01]  /*ea80*/  MOV R251, R203 ;  /* 0x000000cb00fb7202 */ /* 0x000fe20000000f00 */
[----:B-----5:R-:W-:Y:S01]  /*ea90*/  FFMA.FTZ R181, R181, R51, R252 ;  /* 0x00000033b5b57223 */ /* 0x020fe200000100fc */
[----:B------:R-:W-:Y:S02]  /*eaa0*/  MOV R51, R37 ;  /* 0x0000002500337202 */ /* 0x000fe40000000f00 */
[----:B------:R-:W-:Y:S03]  /*eab0*/  LDSM.16.MT88.4 R36, [R228+0x1100] ;  /* 0x00110000e424783b */ /* 0x000fe60000004200 */
[----:B------:R-:W-:Y:S01]  /*eac0*/  FFMA.FTZ R182, R182, R40, R41 ;  /* 0x00000028b6b67223 */ /* 0x000fe20000010029 */
[----:B------:R-:W-:Y:S01]  /*ead0*/  MOV R252, R207 ;  /* 0x000000cf00fc7202 */ /* 0x000fe20000000f00 */
[----:B------:R-:W-:Y:S01]  /*eae0*/  FADD.FTZ R0, R0, R181 ;  /* 0x000000b500007221 */ /* 0x000fe20000010000 */
[----:B------:R2:W4:Y:S01]  /*eaf0*/  MUFU.EX2 R207, R48 ;  /* 0x0000003000cf7308 */ /* 0x0005220000000800 */
[----:B------:R-:W-:Y:S01]  /*eb00*/  MOV R181, R192 ;  /* 0x000000c000b57202 */ /* 0x000fe20000000f00 */
[----:B------:R-:W-:Y:S01]  /*eb10*/  LDSM.16.MT88.4 R40, [R227+0x1100] ;  /* 0x00110000e328783b */ /* 0x000fe20000004200 */
[----:B------:R-:W-:Y:S01]  /*eb20*/  FADD.FTZ R0, R252, R0 ;  /* 0x00000000fc007221 */ /* 0x000fe20000010000 */
[----:B------:R-:W-:Y:S03]  /*eb30*/  MOV R252, R190 ;  /* 0x000000be00fc7202 */ /* 0x000fe60000000f00 */
[----:B------:R-:W-:Y:S04]  /*eb40*/  FADD.FTZ R3, R188, R0 ;  /* 0x00000000bc037221 */ /* 0x000fe80000010000 */
[----:B------:R-:W-:Y:S01]  /*eb50*/  FADD.FTZ R3, R249, R3 ;  /* 0x00000003f9037221 */ /* 0x000fe20000010000 */
        /* <DEDUP_REMOVED lines=27> */
[----:B------:R-:W5:Y:S07]  /*ed10*/  LDSM.16.MT88.4 R32, [R226+0x3100] ;  /* 0x00310000e220783b */ /* 0x000f6e0000004200 */
        /* <DEDUP_REMOVED lines=9> */
[----:B------:R-:W2:Y:S07]  /*edb0*/  LDSM.16.MT88.4 R40, [R227+0x3100] ;  /* 0x00310000e328783b */ /* 0x000eae0000004200 */
[-C--:B-1----:R-:W-:Y:S08]  /*edc0*/  HMMA.16816.F32 R68, R20, R24.reuse, R68 ;  /* 0x000000181444723c */ /* 0x082ff00000001844 */
[C---:B------:R-:W-:Y:S07]  /*edd0*/  HMMA.16816.F32 R72, R28.reuse, R24, R72 ;  /* 0x000000181c48723c */ /* 0x040fee0000001848 */
[----:B------:R-:W-:Y:S01]  /*ede0*/  MOV R25, R200 ;  /* 0x000000c800197202 */ /* 0x000fe20000000f00 */
[-C--:B------:R-:W-:Y:S01]  /*edf0*/  HMMA.16816.F32 R76, R28, R26.reuse, R76 ;  /* 0x0000001a1c4c723c */ /* 0x080fe2000000184c */
[----:B------:R-:W1:Y:S03]  /*ee00*/  LDSM.16.MT88.4 R200, [R225+0x1900] ;  /* 0x00190000e1c8783b */ /* 0x000e660000004200 */
[----:B------:R-:W-:Y:S01]  /*ee10*/  FADD.FTZ R24, R25, R182 ;  /* 0x000000b619187221 */ /* 0x000fe20000010000 */
[----:B------:R-:W-:Y:S01]  /*ee20*/  MOV R182, R199 ;  /* 0x000000c700b67202 */ /* 0x000fe20000000f00 */
[----:B------:R-:W-:Y:S01]  /*ee30*/  FADD.FTZ R25, R211, R180 ;  /* 0x000000b4d3197221 */ /* 0x000fe20000010000 */
[----:B------:R-:W-:Y:S01]  /*ee40*/  MOV R211, R198 ;  /* 0x000000c600d37202 */ /* 0x000fe20000000f00 */
[C---:B------:R-:W-:Y:S04]  /*ee50*/  HMMA.16816.F32 R80, R20.reuse, R26, R80 ;  /* 0x0000001a1450723c */ /* 0x040fe80000001850 */
[----:B------:R-:W-:Y:S01]  /*ee60*/  FADD.FTZ R25, R47, R25 ;  /* 0x000000192f197221 */ /* 0x000fe20000010000 */
[----:B------:R-:W-:Y:S01]  /*ee70*/  MOV R180, R193 ;  /* 0x000000c100b47202 */ /* 0x000fe20000000f00 */
[----:B------:R-:W-:Y:S01]  /*ee80*/  FADD.FTZ R24, R251, R24 ;  /* 0x00000018fb187221 */ /* 0x000fe20000010000 */
[----:B------:R-:W-:Y:S01]  /*ee90*/  MOV R251, R191 ;  /* 0x000000bf00fb7202 */ /* 0x000fe20000000f00 */
[-C--:B-----5:R-:W-:Y:S04]  /*eea0*/  HMMA.16816.F32 R84, R20, R32.reuse, R84 ;  /* 0x000000201454723c */ /* 0x0a0fe80000001854 */
[----:B------:R-:W-:Y:S01]  /*eeb0*/  FADD.FTZ R26, R212, R44 ;  /* 0x0000002cd41a7221 */ /* 0x000fe20000010000 */
[----:B---3--:R-:W-:Y:S01]  /*eec0*/  F2FP.PACK_AB R27, R52, R53 ;  /* 0x00000035341b723e */ /* 0x008fe200000000ff */
[----:B------:R-:W-:Y:S01]  /*eed0*/  LDSM.16.MT88.4 R44, [R226+0x3900] ;  /* 0x00390000e22c783b */ /* 0x000fe20000004200 */
[----:B------:R-:W-:Y:S01]  /*eee0*/  FADD.FTZ R24, R51, R24 ;  /* 0x0000001833187221 */ /* 0x000fe20000010000 */
[C---:B------:R-:W-:Y:S04]  /*eef0*/  HMMA.16816.F32 R88, R28.reuse, R32, R88 ;  /* 0x000000201c58723c */ /* 0x040fe80000001858 */
[----:B------:R-:W-:Y:S01]  /*ef00*/  FADD.FTZ R0, R189, R25 ;  /* 0x00000019bd007221 */ /* 0x000fe20000010000 */
[----:B------:R-:W-:Y:S01]  /*ef10*/  F2FP.PACK_AB R25, R54, R55 ;  /* 0x000000373619723e */ /* 0x000fe200000000ff */
[----:B--2---:R-:W-:Y:S01]  /*ef20*/  LDSM.16.MT88.4 R48, [R228+0x3900] ;  /* 0x00390000e430783b */ /* 0x004fe20000004200 */
[----:B------:R-:W-:Y:S01]  /*ef30*/  FADD.FTZ R57, R250, R24 ;  /* 0x00000018fa397221 */ /* 0x000fe20000010000 */
[-C--:B------:R-:W-:Y:S04]  /*ef40*/  HMMA.16816.F32 R92, R28, R34.reuse, R92 ;  /* 0x000000221c5c723c */ /* 0x080fe8000000185c */
[----:B------:R-:W-:Y:S01]  /*ef50*/  F2FP.PACK_AB R24, R59, R61 ;  /* 0x0000003d3b18723e */ /* 0x000fe200000000ff */
[----:B------:R-:W-:Y:S01]  /*ef60*/  FADD.FTZ R26, R213, R26 ;  /* 0x0000001ad51a7221 */ /* 0x000fe20000010000 */
[----:B------:R-:W-:Y:S01]  /*ef70*/  MOV R212, R194 ;  /* 0x000000c200d47202 */ /* 0x000fe20000000f00 */
[----:B------:R-:W-:Y:S01]  /*ef80*/  FADD.FTZ R0, R248, R0 ;  /* 0x00000000f8007221 */ /* 0x000fe20000010000 */
[C---:B------:R-:W-:Y:S01]  /*ef90*/  HMMA.16816.F32 R96, R20.reuse, R34, R96 ;  /* 0x000000221460723c */ /* 0x040fe20000001860 */
[----:B------:R-:W2:Y:S03]  /*efa0*/  LDSM.16.MT88.4 R32, [R226+0x1900] ;  /* 0x00190000e220783b */ /* 0x000ea60000004200 */
[----:B------:R-:W-:Y:S01]  /*efb0*/  FADD.FTZ R26, R214, R26 ;  /* 0x0000001ad61a7221 */ /* 0x000fe20000010000 */
[----:B------:R-:W-:Y:S01]  /*efc0*/  MOV R213, R195 ;  /* 0x000000c300d57202 */ /* 0x000fe20000000f00 */
[----:B------:R-:W-:Y:S01]  /*efd0*/  FADD.FTZ R0, R212, R0 ;  /* 0x00000000d4007221 */ /* 0x000fe20000010000 */
[----:B------:R-:W-:Y:S01]  /*efe0*/  MOV R214, R197 ;  /* 0x000000c500d67202 */ /* 0x000fe20000000f00 */
[-C--:B------:R-:W-:Y:S04]  /*eff0*/  HMMA.16816.F32 R100, R20, R36.reuse, R100 ;  /* 0x000000241464723c */ /* 0x080fe80000001864 */
[----:B------:R-:W-:Y:S01]  /*f000*/  FADD.FTZ R56, R196, R26 ;  /* 0x0000001ac4387221 */ /* 0x000fe20000010000 */
[----:B------:R-:W-:Y:S01]  /*f010*/  F2FP.PACK_AB R26, R208, R58 ;  /* 0x0000003ad01a723e */ /* 0x000fe200000000ff */
[----:B------:R-:W-:Y:S01]  /*f020*/  FADD.FTZ R0, R182, R0 ;  /* 0x00000000b6007221 */ /* 0x000fe20000010000 */
[----:B------:R-:W-:Y:S01]  /*f030*/  MOV R182, R2 ;  /* 0x0000000200b67202 */ /* 0x000fe20000000f00 */
[C---:B------:R-:W-:Y:S04]  /*f040*/  HMMA.16816.F32 R104, R28.reuse, R36, R104 ;  /* 0x000000241c68723c */ /* 0x040fe80000001868 */
[----:B------:R-:W-:Y:S04]  /*f050*/  FADD.FTZ R3, R213, R3 ;  /* 0x00000003d5037221 */ /* 0x000fe80000010000 */
[-C--:B------:R-:W-:Y:S04]  /*f060*/  HMMA.16816.F32 R108, R28, R38.reuse, R108 ;  /* 0x000000261c6c723c */ /* 0x080fe8000000186c */
[----:B------:R-:W-:Y:S04]  /*f070*/  FADD.FTZ R3, R181, R3 ;  /* 0x00000003b5037221 */ /* 0x000fe80000010000 */
[C---:B------:R-:W-:Y:S01]  /*f080*/  HMMA.16816.F32 R112, R20.reuse, R38, R112 ;  /* 0x000000261470723c */ /* 0x040fe20000001870 */
[----:B------:R-:W-:Y:S07]  /*f090*/  LDSM.16.MT88.4 R36, [R227+0x1900] ;  /* 0x00190000e324783b */ /* 0x000fee0000004200 */
[-C--:B------:R-:W-:Y:S08]  /*f0a0*/  HMMA.16816.F32 R116, R20, R40.reuse, R116 ;  /* 0x000000281474723c */ /* 0x080ff00000001874 */
[C---:B------:R-:W-:Y:S08]  /*f0b0*/  HMMA.16816.F32 R120, R28.reuse, R40, R120 ;  /* 0x000000281c78723c */ /* 0x040ff00000001878 */
[-C--:B------:R-:W-:Y:S01]  /*f0c0*/  HMMA.16816.F32 R124, R28, R42.reuse, R124 ;  /* 0x0000002a1c7c723c */ /* 0x080fe2000000187c */
[----:B------:R-:W3:Y:S07]  /*f0d0*/  LDSM.16.MT88.4 R28, [R228+0x1900] ;  /* 0x00190000e41c783b */ /* 0x000eee0000004200 */
[----:B------:R-:W-:Y:S01]  /*f0e0*/  HMMA.16816.F32 R128, R20, R42, R128 ;  /* 0x0000002a1480723c */ /* 0x000fe20000001880 */
[----:B------:R-:W5:Y:S06]  /*f0f0*/  LDSM.16.MT88.4 R40, [R225+0x3900] ;  /* 0x00390000e128783b */ /* 0x000f6c0000004200 */
[----:B------:R-:W-:Y:S02]  /*f100*/  F2FP.PACK_AB R20, R67, R63 ;  /* 0x0000003f4314723e */ /* 0x000fe400000000ff */
[----:B----4-:R-:W-:Y:S03]  /*f110*/  F2FP.PACK_AB R22, R210, R207 ;  /* 0x000000cfd216723e */ /* 0x010fe600000000ff */
[----:B------:R-:W-:Y:S02]  /*f120*/  F2FP.PACK_AB R21, R65, R62 ;  /* 0x0000003e4115723e */ /* 0x000fe400000000ff */
[----:B------:R-:W-:Y:S07]  /*f130*/  F2FP.PACK_AB R23, R209, R66 ;  /* 0x00000042d117723e */ /* 0x000fee00000000ff */
[-C--:B-1----:R-:W-:Y:S01]  /*f140*/  HMMA.16816.F32 R188, R20, R200.reuse, R4 ;  /* 0x000000c814bc723c */ /* 0x082fe20000001804 */
[----:B------:R-:W1:Y:S07]  /*f150*/  LDSM.16.MT88.4 R4, [R227+0x3900] ;  /* 0x00390000e304783b */ /* 0x000e6e0000004200 */
        /* <DEDUP_REMOVED lines=21> */
[----:B------:R-:W-:Y:S01]  /*f2b0*/  FADD.FTZ R3, R186, R10 ;  /* 0x0000000aba037221 */ /* 0x000fe20000010000 */
[----:B------:R-:W-:Y:S01]  /*f2c0*/  MOV R186, R2 ;  /* 0x0000000200ba7202 */ /* 0x000fe20000000f00 */
[----:B------:R-:W-:Y:S01]  /*f2d0*/  FADD.FTZ R8, R219, R0 ;  /* 0x00000000db087221 */ /* 0x000fe20000010000 */
[----:B------:R-:W-:Y:S01]  /*f2e0*/  MOV R2, R184 ;  /* 0x000000b800027202 */ /* 0x000fe20000000f00 */
        /* <DEDUP_REMOVED lines=11> */
[-C--:B-----5:R-:W-:Y:S08]  /*f3a0*/  HMMA.16816.F32 R68, R20, R40.reuse, R68 ;  /* 0x000000281444723c */ /* 0x0a0ff00000001844 */
        /* <DEDUP_REMOVED lines=43> */
.L_x_1491:
[----:B------:R-:W3:Y:S04]  /*f660*/  LDL.LU R5, [R1+0x4] ;  /* 0x0000040001057983 */ /* 0x000ee80000300800 */
[----:B------:R-:W4:Y:S04]  /*f670*/  LDL.LU R9, [R1+0xc] ;  /* 0x00000c0001097983 */ /* 0x000f280000300800 */
[----:B--2---:R-:W2:Y:S04]  /*f680*/  LDL.LU R7, [R1+0x8] ;  /* 0x0000080001077983 */ /* 0x004ea80000300800 */
[----:B------:R-:W2:Y:S01]  /*f690*/  LDL.LU R4, [R1+0x2c] ;  /* 0x00002c0001047983 */ /* 0x000ea20000300800 */
[----:B------:R-:W-:-:S02]  /*f6a0*/  MOV R62, 0xff800000 ;  /* 0xff800000003e7802 */ /* 0x000fc40000000f00 */
[----:B------:R-:W-:Y:S02]  /*f6b0*/  MOV R63, 0xff800000 ;  /* 0xff800000003f7802 */ /* 0x000fe40000000f00 */
[----:B------:R-:W-:Y:S02]  /*f6c0*/  MOV R64, 0xff800000 ;  /* 0xff80000000407802 */ /* 0x000fe40000000f00 */
[----:B------:R-:W-:Y:S02]  /*f6d0*/  MOV R65, 0xff800000 ;  /* 0xff80000000417802 */ /* 0x000fe40000000f00 */
[----:B------:R-:W-:Y:S01]  /*f6e0*/  PLOP3.LUT P1, PT, PT, PT, PT, 0x8, 0x0 ;  /* 0x000000000000781c */ /* 0x000fe20003f2e170 */
[----:B---3--:R-:W1:Y:S04]  /*f6f0*/  SHFL.BFLY PT, R10, R5, 0x2, 0x1f ;  /* 0x0c401f00050a7f89 */ /* 0x008e6800000e0000 */
[----:B----4-:R-:W3:Y:S04]  /*f700*/  SHFL.BFLY PT, R8, R9, 0x2, 0x1f ;  /* 0x0c401f0009087f89 */ /* 0x010ee800000e0000 */
[----:B--2---:R-:W2:Y:S01]  /*f710*/  SHFL.BFLY PT, R6, R7, 0x2, 0x1f ;  /* 0x0c401f0007067f89 */ /* 0x004ea200000e0000 */
[----:B-1----:R-:W-:-:S03]  /*f720*/  FADD.FTZ R10, R10, R5 ;  /* 0x000000050a0a7221 */ /* 0x002fc60000010000 */
[----:B------:R-:W1:Y:S01]  /*f730*/  SHFL.BFLY PT, R5, R4, 0x2, 0x1f ;  /* 0x0c401f0004057f89 */ /* 0x000e6200000e0000 */
[----:B---3--:R-:W-:-:S03]  /*f740*/  FADD.FTZ R8, R8, R9 ;  /* 0x0000000908087221 */ /* 0x008fc60000010000 */
[----:B------:R-:W3:Y:S01]  /*f750*/  SHFL.BFLY PT, R0, R10, 0x1, 0x1f ;  /* 0x0c201f000a007f89 */ /* 0x000ee200000e0000 */
[----:B--2---:R-:W-:-:S03]  /*f760*/  FADD.FTZ R6, R6, R7 ;  /* 0x0000000706067221 */ /* 0x004fc60000010000 */
[----:B------:R-:W2:Y:S04]  /*f770*/  SHFL.BFLY PT, R3, R8, 0x1, 0x1f ;  /* 0x0c201f0008037f89 */ /* 0x000ea800000e0000 */
[----:B------:R-:W4:Y:S01]  /*f780*/  SHFL.BFLY PT, R2, R6, 0x1, 0x1f ;  /* 0x0c201f0006027f89 */ /* 0x000f2200000e0000 */
[----:B-1----:R-:W-:Y:S02]  /*f790*/  FADD.FTZ R5, R5, R4 ;  /* 0x0000000405057221 */ /* 0x002fe40000010000 */
[----:B---3--:R-:W-:-:S03]  /*f7a0*/  FADD.FTZ R10, R10, R0 ;  /* 0x000000000a0a7221 */ /* 0x008fc60000010000 */
[----:B------:R-:W1:Y:S01]  /*f7b0*/  SHFL.BFLY PT, R4, R5, 0x1, 0x1f ;  /* 0x0c201f0005047f89 */ /* 0x000e6200000e0000 */
[----:B------:R-:W-:Y:S01]  /*f7c0*/  MOV R0, RZ ;  /* 0x000000ff00007202 */ /* 0x000fe20000000f00 */
[----:B--2---:R-:W-:Y:S01]  /*f7d0*/  FADD.FTZ R8, R8, R3 ;  /* 0x0000000308087221 */ /* 0x004fe20000010000 */
        /* <DEDUP_REMOVED lines=161> */
.L_x_1473:
        /* <DEDUP_REMOVED lines=184> */
.L_x_1494:
        /* <DEDUP_REMOVED lines=151> */
.L_x_1496:
[----:B--234-:R-:W-:Y:S05]  /*116e0*/  BSYNC B0 ;  /* 0x0000000000007941 */ /* 0x01cfea0003800000 */
.L_x_1495:
        /* <DEDUP_REMOVED lines=16> */
.L_x_1498:
[----:B------:R-:W-:Y:S05]  /*117f0*/  BSYNC B0 ;  /* 0x0000000000007941 */ /* 0x000fea0003800000 */
.L_x_1497:
        /* <DEDUP_REMOVED lines=16> */
.L_x_1500:
[----:B------:R-:W-:Y:S05]  /*11900*/  BSYNC B0 ;  /* 0x0000000000007941 */ /* 0x000fea0003800000 */
.L_x_1499:
        /* <DEDUP_REMOVED lines=16> */
.L_x_1502:
[----:B------:R-:W-:Y:S05]  /*11a10*/  BSYNC B0 ;  /* 0x0000000000007941 */ /* 0x000fea0003800000 */
.L_x_1501:
        /* <DEDUP_REMOVED lines=16> */
.L_x_1504:
[----:B------:R-:W-:Y:S05]  /*11b20*/  BSYNC B0 ;  /* 0x0000000000007941 */ /* 0x000fea0003800000 */
.L_x_1503:
        /* <DEDUP_REMOVED lines=16> */
.L_x_1506:
[----:B------:R-:W-:Y:S05]  /*11c30*/  BSYNC B0 ;  /* 0x0000000000007941 */ /* 0x000fea0003800000 */
.L_x_1505:
        /* <DEDUP_REMOVED lines=16> */
.L_x_1508:
[----:B------:R-:W-:Y:S05]  /*11d40*/  BSYNC B0 ;  /* 0x0000000000007941 */ /* 0x000fea0003800000 */
.L_x_1507:
        /* <DEDUP_REMOVED lines=17> */
.L_x_1493:
        /* <DEDUP_REMOVED lines=19> */
.L_x_1509:
        /* <DEDUP_REMOVED lines=42> */
.L_x_1511:
[----:B------:R-:W-:Y:S05]  /*12230*/  BSYNC B0 ;  /* 0x0000000000007941 */ /* 0x000fea0003800000 */
.L_x_1510:
        /* <DEDUP_REMOVED lines=59> */
.L_x_1513:
[----:B------:R-:W-:Y:S05]  /*125f0*/  BSYNC B0 ;  /* 0x0000000000007941 */ /* 0x000fea0003800000 */
.L_x_1512:
        /* <DEDUP_REMOVED lines=15> */
.L_x_1515:
[----:B------:R-:W-:Y:S05]  /*126f0*/  BSYNC B0 ;  /* 0x0000000000007941 */ /* 0x000fea0003800000 */
.L_x_1514:
        /* <DEDUP_REMOVED lines=15> */
.L_x_1517:
[----:B------:R-:W-:Y:S05]  /*127f0*/  BSYNC B0 ;  /* 0x0000000000007941 */ /* 0x000fea0003800000 */
.L_x_1516:
        /* <DEDUP_REMOVED lines=15> */
.L_x_1519:
[----:B------:R-:W-:Y:S05]  /*128f0*/  BSYNC B0 ;  /* 0x0000000000007941 */ /* 0x000fea0003800000 */
.L_x_1518:
        /* <DEDUP_REMOVED lines=15> */
.L_x_1521:
[----:B------:R-:W-:Y:S05]  /*129f0*/  BSYNC B0 ;  /* 0x0000000000007941 */ /* 0x000fea0003800000 */
.L_x_1520:
        /* <DEDUP_REMOVED lines=15> */
.L_x_1523:
[----:B------:R-:W-:Y:S05]  /*12af0*/  BSYNC B0 ;  /* 0x0000000000007941 */ /* 0x000fea0003800000 */
.L_x_1522:
        /* <DEDUP_REMOVED lines=15> */
.L_x_1525:
[----:B------:R-:W-:Y:S05]  /*12bf0*/  BSYNC B0 ;  /* 0x0000000000007941 */ /* 0x000fea0003800000 */
.L_x_1524:
        /* <DEDUP_REMOVED lines=16> */
.L_x_1526:
        /* <DEDUP_REMOVED lines=16> */
.L_x_1732:


//--------------------- .text._ZN7cutlass13device_kernelIN5flash19enable_sm80_to_sm89INS1_16FlashAttnFwdSm80INS1_25CollectiveMainloopFwdSm80ILi4ELi1ELb0EN4cute5tupleIJNS5_1CILi128EEENS7_ILi64EEES8_EEELi128ENS_6half_tEfNS_4arch4Sm80ELb1ELb0ELb0ELb1ELb0ELb1ELb1ELb0EEENS1_21CollectiveEpilogueFwdINS6_IJS8_S8_S9_EEENS6_IJNS7_ILi1EEESH_SH_EEESB_SD_Li128ELb1ELb1ELb0ELb0EEENS1_19SingleTileSchedulerILb1ELb0ELb1ELi128EEEEEEEEEvNT_6ParamsE --------------------------
	.section	.text._ZN7cutlass13device_kernelIN5flash19enable_sm80_to_sm89INS1_16FlashAttnFwdSm80INS1_25CollectiveMainloopFwdSm80ILi4ELi1ELb0EN4cute5tupleIJNS5_1CILi128EEENS7_ILi64EEES8_EEELi128ENS_6half_tEfNS_4arch4Sm80ELb1ELb0ELb0ELb1ELb0ELb1ELb1ELb0EEENS1_21CollectiveEpilogueFwdINS6_IJS8_S8_S9_EEENS6_IJNS7_ILi1EEESH_SH_EEESB_SD_Li128ELb1ELb1ELb0ELb0EEENS1_19SingleTileSchedulerILb1ELb0ELb1ELi128EEEEEEEEEvNT_6ParamsE,"ax",@progbits
	.sectioninfo	@"SHI_REGISTERS=255"
	.align	128
.text._ZN7cutlass13device_kernelIN5flash19enable_sm80_to_sm89INS1_16FlashAttnFwdSm80INS1_25CollectiveMainloopFwdSm80ILi4ELi1ELb0EN4cute5tupleIJNS5_1CILi128EEENS7_ILi64EEES8_EEELi128ENS_6half_tEfNS_4arch4Sm80ELb1ELb0ELb0ELb1ELb0ELb1ELb1ELb0EEENS1_21CollectiveEpilogueFwdINS6_IJS8_S8_S9_EEENS6_IJNS7_ILi1EEESH_SH_EEESB_SD_Li128ELb1ELb1ELb0ELb0EEENS1_19SingleTileSchedulerILb1ELb0ELb1ELi128EEEEEEEEEvNT_6ParamsE:
        .type           _ZN7cutlass13device_kernelIN5flash19enable_sm80_to_sm89INS1_16FlashAttnFwdSm80INS1_25CollectiveMainloopFwdSm80ILi4ELi1ELb0EN4cute5tupleIJNS5_1CILi128EEENS7_ILi64EEES8_EEELi128ENS_6half_tEfNS_4arch4Sm80ELb1ELb0ELb0ELb1ELb0ELb1ELb1ELb0EEENS1_21CollectiveEpilogueFwdINS6_IJS8_S8_S9_EEENS6_IJNS7_ILi1EEESH_SH_EEESB_SD_Li128ELb1ELb1ELb0ELb0EEENS1_19SingleTileSchedulerILb1ELb0ELb1ELi128EEEEEEEEEvNT_6ParamsE,@function
        .size           _ZN7cutlass13device_kernelIN5flash19enable_sm80_to_sm89INS1_16FlashAttnFwdSm80INS1_25CollectiveMainloopFwdSm80ILi4ELi1ELb0EN4cute5tupleIJNS5_1CILi128EEENS7_ILi64EEES8_EEELi128ENS_6half_tEfNS_4arch4Sm80ELb1ELb0ELb0ELb1ELb0ELb1ELb1ELb0EEENS1_21CollectiveEpilogueFwdINS6_IJS8_S8_S9_EEENS6_IJNS7_ILi1EEESH_SH_EEESB_SD_Li128ELb1ELb1ELb0ELb0EEENS1_19SingleTileSchedulerILb1ELb0ELb1ELi128EEEEEEEEEvNT_6ParamsE,(.L_x_1733 - _ZN7cutlass13device_kernelIN5flash19enable_sm80_to_sm89INS1_16FlashAttnFwdSm80INS1_25CollectiveMainloopFwdSm80ILi4ELi1ELb0EN4cute5tupleIJNS5_1CILi128EEENS7_ILi64EEES8_EEELi128ENS_6half_tEfNS_4arch4Sm80ELb1ELb0ELb0ELb1ELb0ELb1ELb1ELb0EEENS1_21CollectiveEpilogueFwdINS6_IJS8_S8_S9_EEENS6_IJNS7_ILi1EEESH_SH_EEESB_SD_Li128ELb1ELb1ELb0ELb0EEENS1_19SingleTileSchedulerILb1ELb0ELb1ELi128EEEEEEEEEvNT_6ParamsE)
        .other          _ZN7cutlass13device_kernelIN5flash19enable_sm80_to_sm89INS1_16FlashAttnFwdSm80INS1_25CollectiveMainloopFwdSm80ILi4ELi1ELb0EN4cute5tupleIJNS5_1CILi128EEENS7_ILi64EEES8_EEELi128ENS_6half_tEfNS_4arch4Sm80ELb1ELb0ELb0ELb1ELb0ELb1ELb1ELb0EEENS1_21CollectiveEpilogueFwdINS6_IJS8_S8_S9_EEENS6_IJNS7_ILi1EEESH_SH_EEESB_SD_Li128ELb1ELb1ELb0ELb0EEENS1_19SingleTileSchedulerILb1ELb0ELb1ELi128EEEEEEEEEvNT_6ParamsE,@"STO_CUDA_ENTRY STV_DEFAULT"
_ZN7cutlass13device_kernelIN5flash19enable_sm80_to_sm89INS1_16FlashAttnFwdSm80INS1_25CollectiveMainloopFwdSm80ILi4ELi1ELb0EN4cute5tupleIJNS5_1CILi128EEENS7_ILi64EEES8_EEELi128ENS_6half_tEfNS_4arch4Sm80ELb1ELb0ELb0ELb1ELb0ELb1ELb1ELb0EEENS1_21CollectiveEpilogueFwdINS6_IJS8_S8_S9_EEENS6_IJNS7_ILi1EEESH_SH_EEESB_SD_Li128ELb1ELb1ELb0ELb0EEENS1_19SingleTileSchedulerILb1ELb0ELb1ELi128EEEEEEEEEvNT_6ParamsE:
[----:B------:R-:W-:Y:S02]  /*0000*/  MOV R1, c[0x0][0x28] ;  /* 0x00000a0000017a02 */ /* 0x000fe40000000f00 */
[----:B------:R-:W1:Y:S01]  /*0010*/  S2R R177, SR_TID.X ;  /* 0x0000000000b17919 */ /* 0x000e620000002100 */
[----:B------:R-:W-:Y:S01]  /*0020*/  IMAD.MOV.U32 R38, RZ, RZ, 0x4 ;  /* 0x00000004ff267424 */ /* 0x000fe200078e00ff */
[----:B------:R-:W2:Y:S01]  /*0030*/  S2UR UR18, SR_CTAID.X ;  /* 0x00000000001279c3 */ /* 0x000ea20000002500 */
[----:B------:R-:W-:Y:S01]  /*0040*/  ULDC.64 UR28, c[0x0][0x118] ;  /* 0x00004600001c7ab9 */ /* 0x000fe20000000a00 */
[----:B------:R-:W3:Y:S01]  /*0050*/  S2R R4, SR_CTAID.Z ;  /* 0x0000000000047919 */ /* 0x000ee20000002700 */
[----:B------:R-:W-:-:S05]  /*0060*/  IADD3 R1, R1, -0xa0, RZ ;  /* 0xffffff6001017810 */ /* 0x000fca0007ffe0ff */
[----:B------:R-:W4:Y:S01]  /*0070*/  S2UR UR26, SR_CTAID.Z ;  /* 0x00000000001a79c3 */ /* 0x000f220000002700 */
[----:B-1----:R-:W-:Y:S01]  /*0080*/  SHF.R.U32.HI R0, RZ, 0x5, R177 ;  /* 0x00000005ff007819 */ /* 0x002fe200000116b1 */
[----:B---3--:R-:W-:-:S05]  /*0090*/  IMAD.WIDE R2, R4, R38, c[0x0][0x568] ;  /* 0x00015a0004027625 */ /* 0x008fca00078e0226 */
[----:B------:R-:W1:Y:S02]  /*00a0*/  SHFL.IDX PT, R0, R0, RZ, 0x1f ;  /* 0x00001fff00007589 */ /* 0x000e6400000e0000 */
[----:B-1----:R-:W-:-:S13]  /*00b0*/  ISETP.NE.AND P0, PT, R0, RZ, PT ;  /* 0x000000ff0000720c */ /* 0x002fda0003f05270 */
[----:B--2-4-:R-:W-:Y:S05]  /*00c0*/  @!P0 BRA `(.L_x_1527) ;  /* 0x0000017000008947 */ /* 0x014fea0003800000 */
[----:B------:R-:W-:-:S04]  /*00d0*/  ISETP.NE.U32.AND P0, PT, RZ, c[0x0][0x568], PT ;  /* 0x00015a00ff007a0c */ /* 0x000fc80003f05070 */
[----:B------:R-:W-:-:S13]  /*00e0*/  ISETP.NE.AND.EX P0, PT, RZ, c[0x0][0x56c], PT, P0 ;  /* 0x00015b00ff007a0c */ /* 0x000fda0003f05300 */
[----:B------:R-:W-:Y:S05]  /*00f0*/  @!P0 BRA `(.L_x_1528) ;  /* 0x0000003000008947 */ /* 0x000fea0003800000 */
[----:B------:R-:W2:Y:S02]  /*0100*/  LDG.E R0, [R2.64] ;  /* 0x0000001c02007981 */ /* 0x000ea4000c1e1900 */
[----:B--2---:R1:W2:Y:S02]  /*0110*/  R2UR UR5, R0 ;  /* 0x00000000000573c2 */ /* 0x0042a400000e0000 */
[----:B-12---:R-:W-:Y:S05]  /*0120*/  BRA `(.L_x_1529) ;  /* 0x000000b000007947 */ /* 0x006fea0003800000 */
.L_x_1528:
[----:B------:R-:W-:-:S04]  /*0130*/  ISETP.NE.U32.AND P0, PT, RZ, c[0x0][0x560], PT ;  /* 0x00015800ff007a0c */ /* 0x000fc80003f05070 */
[----:B------:R-:W-:-:S13]  /*0140*/  ISETP.NE.AND.EX P0, PT, RZ, c[0x0][0x564], PT, P0 ;  /* 0x00015900ff007a0c */ /* 0x000fda0003f05300 */
[----:B------:R-:W-:Y:S05]  /*0150*/  @!P0 BRA `(.L_x_1530) ;  /* 0x0000007000008947 */ /* 0x000fea0003800000 */
[----:B------:R-:W-:-:S05]  /*0160*/  IMAD.WIDE R2, R4, R38, c[0x0][0x560] ;  /* 0x0001580004027625 */ /* 0x000fca00078e0226 */
[----:B------:R-:W2:Y:S04]  /*0170*/  LDG.E R4, [R2.64] ;  /* 0x0000001c02047981 */ /* 0x000ea8000c1e1900 */
[----:B------:R-:W3:Y:S01]  /*0180*/  LDG.E R0, [R2.64+0x4] ;  /* 0x0000041c02007981 */ /* 0x000ee2000c1e1900 */
[----:B--2---:R-:W1:Y:S08]  /*0190*/  R2UR UR4, R4 ;  /* 0x00000000040473c2 */ /* 0x004e7000000e0000 */
[----:B---3--:R-:W1:Y:S02]  /*01a0*/  R2UR UR5, R0 ;  /* 0x00000000000573c2 */ /* 0x008e6400000e0000 */
[----:B-1----:R-:W-:Y:S01]  /*01b0*/  UIADD3 UR5, -UR4, UR5, URZ ;  /* 0x0000000504057290 */ /* 0x002fe2000fffe13f */
[----:B------:R-:W-:Y:S05]  /*01c0*/  BRA `(.L_x_1529) ;  /* 0x0000001000007947 */ /* 0x000fea0003800000 */
.L_x_1530:
[----:B------:R-:W-:Y:S02]  /*01d0*/  ULDC UR5, c[0x0][0x54c] ;  /* 0x0001530000057ab9 */ /* 0x000fe40000000800 */
.L_x_1529:
[----:B------:R-:W-:Y:S02]  /*01e0*/  ULDC UR4, c[0x0][0x548] ;  /* 0x0001520000047ab9 */ /* 0x000fe40000000800 */
[----:B------:R-:W-:-:S02]  /*01f0*/  USHF.L.U32 UR18, UR18, 0x7, URZ ;  /* 0x0000000712127899 */ /* 0x000fc4000800063f */
[----:B------:R-:W-:-:S04]  /*0200*/  UIMAD UR4, UR5, UR4, URZ ;  /* 0x00000004050472a4 */ /* 0x000fc8000f8e023f */
[----:B------:R-:W-:-:S04]  /*0210*/  UISETP.GE.AND UP0, UPT, UR18, UR4, UPT ;  /* 0x000000041200728c */ /* 0x000fc8000bf06270 */
[----:B------:R-:W-:Y:S01]  /*0220*/  USEL UR26, UR26, 0xffffffff, !UP0 ;  /* 0xffffffff1a1a7887 */ /* 0x000fe2000c000000 */
[----:B------:R-:W-:Y:S05]  /*0230*/  BRA `(.L_x_1531) ;  /* 0x0000016000007947 */ /* 0x000fea0003800000 */
.L_x_1527:
[----:B------:R-:W-:-:S04]  /*0240*/  ISETP.NE.U32.AND P0, PT, RZ, c[0x0][0x568], PT ;  /* 0x00015a00ff007a0c */ /* 0x000fc80003f05070 */
[----:B------:R-:W-:-:S13]  /*0250*/  ISETP.NE.AND.EX P0, PT, RZ, c[0x0][0x56c], PT, P0 ;  /* 0x00015b00ff007a0c */ /* 0x000fda0003f05300 */
[----:B------:R-:W-:Y:S05]  /*0260*/  @!P0 BRA `(.L_x_1532) ;  /* 0x0000003000008947 */ /* 0x000fea0003800000 */
[----:B------:R-:W2:Y:S02]  /*0270*/  LDG.E R0, [R2.64] ;  /* 0x0000001c02007981 */ /* 0x000ea4000c1e1900 */
[----:B--2---:R1:W2:Y:S02]  /*0280*/  R2UR UR5, R0 ;  /* 0x00000000000573c2 */ /* 0x0042a400000e0000 */
[----:B-12---:R-:W-:Y:S05]  /*0290*/  BRA `(.L_x_1533) ;  /* 0x000000b000007947 */ /* 0x006fea0003800000 */
.L_x_1532:
        /* <DEDUP_REMOVED lines=10> */
.L_x_1534:
[----:B------:R-:W-:Y:S02]  /*0340*/  ULDC UR5, c[0x0][0x54c] ;  /* 0x0001530000057ab9 */ /* 0x000fe40000000800 */
.L_x_1533:
[----:B------:R-:W-:Y:S02]  /*0350*/  ULDC UR4, c[0x0][0x548] ;  /* 0x0001520000047ab9 */ /* 0x000fe40000000800 */
[----:B------:R-:W-:-:S02]  /*0360*/  USHF.L.U32 UR18, UR18, 0x7, URZ ;  /* 0x0000000712127899 */ /* 0x000fc4000800063f */
[----:B------:R-:W-:-:S04]  /*0370*/  UIMAD UR4, UR5, UR4, URZ ;  /* 0x00000004050472a4 */ /* 0x000fc8000f8e023f */
[----:B------:R-:W-:-:S04]  /*0380*/  UISETP.GE.AND UP0, UPT, UR18, UR4, UPT ;  /* 0x000000041200728c */ /* 0x000fc8000bf06270 */
[----:B------:R-:W-:-:S06]  /*0390*/  USEL UR26, UR26, 0xffffffff, !UP0 ;  /* 0xffffffff1a1a7887 */ /* 0x000fcc000c000000 */
.L_x_1531:
[----:B------:R-:W-:-:S13]  /*03a0*/  ISETP.LE.AND P0, PT, RZ, UR26, PT ;  /* 0x0000001aff007c0c */ /* 0x000fda000bf03270 */
[----:B------:R-:W-:Y:S05]  /*03b0*/  @!P0 EXIT ;  /* 0x000000000000894d */ /* 0x000fea0003800000 */
[----:B------:R-:W-:Y:S01]  /*03c0*/  ISETP.NE.U32.AND P0, PT, RZ, c[0x0][0x370], PT ;  /* 0x0000dc00ff007a0c */ /* 0x000fe20003f05070 */
[----:B------:R-:W-:Y:S01]  /*03d0*/  ULDC.64 UR4, c[0x0][0x358] ;  /* 0x0000d60000047ab9 */ /* 0x000fe20000000a00 */
[----:B------:R-:W-:Y:S01]  /*03e0*/  ISETP.NE.U32.AND P1, PT, RZ, c[0x0][0x360], PT ;  /* 0x0000d800ff007a0c */ /* 0x000fe20003f25070 */
[----:B------:R-:W-:Y:S01]  /*03f0*/  IMAD.U32 R0, RZ, RZ, UR26 ;  /* 0x0000001aff007e24 */ /* 0x000fe2000f8e00ff */
[----:B------:R-:W-:Y:S01]  /*0400*/  ISETP.NE.AND.EX P3, PT, RZ, c[0x0][0x374], PT, P0 ;  /* 0x0000dd00ff007a0c */ /* 0x000fe20003f65300 */
[----:B------:R-:W-:Y:S01]  /*0410*/  IMAD.U32 R4, RZ, RZ, UR26 ;  /* 0x0000001aff047e24 */ /* 0x000fe2000f8e00ff */
[----:B------:R-:W-:Y:S01]  /*0420*/  ISETP.NE.AND.EX P1, PT, RZ, c[0x0][0x364], PT, P1 ;  /* 0x0000d900ff007a0c */ /* 0x000fe20003f25310 */
[----:B------:R-:W-:Y:S01]  /*0430*/  UISETP.NE.U32.AND UP3, UPT, URZ, UR4, UPT ;  /* 0x000000043f00728c */ /* 0x000fe2000bf65070 */
[----:B------:R-:W-:Y:S02]  /*0440*/  ISETP.NE.U32.AND P2, PT, RZ, c[0x0][0x348], PT ;  /* 0x0000d200ff007a0c */ /* 0x000fe40003f45070 */
[----:B------:R-:W-:Y:S01]  /*0450*/  ISETP.NE.U32.AND P4, PT, RZ, c[0x0][0x350], PT ;  /* 0x0000d400ff007a0c */ /* 0x000fe20003f85070 */
[----:B------:R-:W-:Y:S01]  /*0460*/  UISETP.NE.AND.EX UP3, UPT, URZ, UR5, UPT, UP3 ;  /* 0x000000053f00728c */ /* 0x000fe2000bf65330 */
[----:B------:R-:W-:-:S02]  /*0470*/  ISETP.NE.AND.EX P2, PT, RZ, c[0x0][0x34c], PT, P2 ;  /* 0x0000d300ff007a0c */ /* 0x000fc40003f45320 */
[----:B------:R-:W-:Y:S02]  /*0480*/  ISETP.NE.AND.EX P4, PT, RZ, c[0x0][0x354], PT, P4 ;  /* 0x0000d500ff007a0c */ /* 0x000fe40003f85340 */
[----:B------:R-:W-:Y:S01]  /*0490*/  MOV R5, UR26 ;  /* 0x0000001a00057c02 */ /* 0x000fe20008000f00 */
[----:B------:R-:W-:Y:S01]  /*04a0*/  @P3 IMAD.WIDE R2, R38, R0, c[0x0][0x370] ;  /* 0x0000dc0026023625 */ /* 0x000fe200078e0200 */
[----:B------:R-:W-:-:S03]  /*04b0*/  PLOP3.LUT P0, PT, PT, PT, UP3, 0x80, 0x0 ;  /* 0x000000000000781c */ /* 0x000fc60003f0f038 */
[C---:B------:R-:W-:Y:S01]  /*04c0*/  @P1 IMAD.WIDE R6, R38.reuse, R4, c[0x0][0x360] ;  /* 0x0000d80026061625 */ /* 0x040fe200078e0204 */
[----:B------:R1:W2:Y:S03]  /*04d0*/  @P3 LDG.E R11, [R2.64] ;  /* 0x0000001c020b3981 */ /* 0x0002a6000c1e1900 */
[----:B------:R-:W-:Y:S01]  /*04e0*/  IMAD.WIDE R4, R38, R5, c[0x0][0x348] ;  /* 0x0000d20026047625 */ /* 0x000fe200078e0205 */
[----:B------:R-:W-:-:S04]  /*04f0*/  MOV R10, RZ ;  /* 0x000000ff000a7202 */ /* 0x000fc80000000f00 */
[----:B------:R-:W3:Y:S01]  /*0500*/  @P2 LDG.E R9, [R4.64] ;  /* 0x0000001c04092981 */ /* 0x000ee2000c1e1900 */
[----:B-1----:R-:W-:-:S03]  /*0510*/  IMAD.WIDE R2, R38, R0, c[0x0][0x350] ;  /* 0x0000d40026027625 */ /* 0x002fc600078e0200 */
[----:B------:R1:W4:Y:S04]  /*0520*/  @P1 LDG.E R0, [R6.64] ;  /* 0x0000001c06001981 */ /* 0x000328000c1e1900 */
[----:B------:R-:W4:Y:S01]  /*0530*/  @P4 LDG.E R8, [R2.64] ;  /* 0x0000001c02084981 */ /* 0x000f22000c1e1900 */
[----:B-1----:R-:W-:-:S04]  /*0540*/  IMAD.U32 R6, RZ, RZ, UR26 ;  /* 0x0000001aff067e24 */ /* 0x002fc8000f8e00ff */
[----:B------:R-:W-:-:S05]  /*0550*/  IMAD.WIDE R6, R38, R6, c[0x0][0x358] ;  /* 0x0000d60026067625 */ /* 0x000fca00078e0206 */
[----:B------:R1:W5:Y:S01]  /*0560*/  @P0 LDG.E R10, [R6.64] ;  /* 0x0000001c060a0981 */ /* 0x000362000c1e1900 */
[----:B------:R-:W1:Y:S01]  /*0570*/  S2UR UR16, SR_CTAID.Y ;  /* 0x00000000001079c3 */ /* 0x000e620000002600 */
[----:B------:R-:W-:Y:S02]  /*0580*/  UMOV UR21, URZ ;  /* 0x0000003f00157c82 */ /* 0x000fe40008000000 */
[----:B------:R-:W-:Y:S02]  /*0590*/  ULDC UR24, c[0x0][0x168] ;  /* 0x00005a0000187ab9 */ /* 0x000fe40000000800 */
[----:B------:R-:W-:Y:S02]  /*05a0*/  UMOV UR22, URZ ;  /* 0x0000003f00167c82 */ /* 0x000fe40008000000 */
[----:B------:R-:W-:Y:S02]  /*05b0*/  UMOV UR20, URZ ;  /* 0x0000003f00147c82 */ /* 0x000fe40008000000 */
[----:B------:R-:W-:-:S02]  /*05c0*/  ULDC UR7, c[0x0][0x1d0] ;  /* 0x0000740000077ab9 */ /* 0x000fc40000000800 */
[----:B------:R-:W-:Y:S02]  /*05d0*/  ULDC UR23, c[0x0][0x228] ;  /* 0x00008a0000177ab9 */ /* 0x000fe40000000800 */
[----:B-1----:R-:W-:Y:S01]  /*05e0*/  USHF.R.S32.HI UR15, URZ, 0x1f, UR16 ;  /* 0x0000001f3f0f7899 */ /* 0x002fe20008011410 */
[----:B--2---:R1:W2:Y:S08]  /*05f0*/  @P3 R2UR UR21, R11 ;  /* 0x000000000b1533c2 */ /* 0x0042b000000e0000 */
[----:B---3--:R1:W3:Y:S08]  /*0600*/  @P2 R2UR UR22, R9 ;  /* 0x00000000091623c2 */ /* 0x0082f000000e0000 */
[----:B----4-:R1:W4:Y:S08]  /*0610*/  @P1 R2UR UR24, R0 ;  /* 0x00000000001813c2 */ /* 0x01033000000e0000 */
[----:B------:R1:W1:Y:S01]  /*0620*/  @P4 R2UR UR20, R8 ;  /* 0x00000000081443c2 */ /* 0x00026200000e0000 */
[----:B------:R-:W-:Y:S05]  /*0630*/  @P1 BRA `(.L_x_1535) ;  /* 0x0000006000001947 */ /* 0x000fea0003800000 */
[----:B--23--:R-:W-:Y:S05]  /*0640*/  @!P2 BRA `(.L_x_1535) ;  /* 0x000000500000a947 */ /* 0x00cfea0003800000 */
[----:B-1----:R1:W2:Y:S04]  /*0650*/  LDG.E R0, [R4.64] ;  /* 0x0000001c04007981 */ /* 0x0022a8000c1e1900 */
[----:B-1----:R-:W3:Y:S01]  /*0660*/  LDG.E R4, [R4.64+0x4] ;  /* 0x0000041c04047981 */ /* 0x002ee2000c1e1900 */
[----:B--2-4-:R-:W1:Y:S08]  /*0670*/  R2UR UR24, R0 ;  /* 0x00000000001873c2 */ /* 0x014e7000000e0000 */
[----:B---3--:R-:W1:Y:S02]  /*0680*/  R2UR UR4, R4 ;  /* 0x00000000040473c2 */ /* 0x008e6400000e0000 */
[----:B-1----:R-:W-:-:S06]  /*0690*/  UIADD3 UR24, -UR24, UR4, URZ ;  /* 0x0000000418187290 */ /* 0x002fcc000fffe13f */
.L_x_1535:
[----:B--23--:R-:W-:-:S04]  /*06a0*/  ISETP.NE.U32.AND P1, PT, RZ, c[0x0][0x368], PT ;  /* 0x0000da00ff007a0c */ /* 0x00cfc80003f25070 */
[----:B------:R-:W-:-:S13]  /*06b0*/  ISETP.NE.AND.EX P1, PT, RZ, c[0x0][0x36c], PT, P1 ;  /* 0x0000db00ff007a0c */ /* 0x000fda0003f25310 */
[----:B------:R-:W-:Y:S05]  /*06c0*/  @!P1 BRA `(.L_x_1536) ;  /* 0x0000005000009947 */ /* 0x000fea0003800000 */
[----:B-1----:R-:W-:-:S05]  /*06d0*/  MOV R0, UR26 ;  /* 0x0000001a00007c02 */ /* 0x002fca0008000f00 */
[----:B------:R-:W-:-:S05]  /*06e0*/  IMAD.WIDE R2, R38, R0, c[0x0][0x368] ;  /* 0x0000da0026027625 */ /* 0x000fca00078e0200 */
[----:B------:R-:W2:Y:S02]  /*06f0*/  LDG.E R0, [R2.64] ;  /* 0x0000001c02007981 */ /* 0x000ea4000c1e1900 */
[----:B--2---:R1:W2:Y:S02]  /*0700*/  R2UR UR7, R0 ;  /* 0x00000000000773c2 */ /* 0x0042a400000e0000 */
[----:B-12---:R-:W-:Y:S05]  /*0710*/  BRA `(.L_x_1537) ;  /* 0x0000006000007947 */ /* 0x006fea0003800000 */
.L_x_1536:
[----:B------:R-:W-:Y:S05]  /*0720*/  @!P4 BRA `(.L_x_1537) ;  /* 0x000000500000c947 */ /* 0x000fea0003800000 */
[----:B-1----:R1:W2:Y:S04]  /*0730*/  LDG.E R0, [R2.64] ;  /* 0x0000001c02007981 */ /* 0x0022a8000c1e1900 */
[----:B-1----:R-:W3:Y:S01]  /*0740*/  LDG.E R2, [R2.64+0x4] ;  /* 0x0000041c02027981 */ /* 0x002ee2000c1e1900 */
[----:B--2---:R-:W1:Y:S08]  /*0750*/  R2UR UR7, R0 ;  /* 0x00000000000773c2 */ /* 0x004e7000000e0000 */
[----:B---3--:R-:W1:Y:S02]  /*0760*/  R2UR UR4, R2 ;  /* 0x00000000020473c2 */ /* 0x008e6400000e0000 */
[----:B-1----:R-:W-:-:S06]  /*0770*/  UIADD3 UR7, -UR7, UR4, URZ ;  /* 0x0000000407077290 */ /* 0x002fcc000fffe13f */
.L_x_1537:
[----:B------:R2:W3:Y:S04]  /*0780*/  @P0 LDG.E R4, [R6.64] ;  /* 0x0000001c06040981 */ /* 0x0004e8000c1e1900 */
[----:B--2---:R-:W2:Y:S01]  /*0790*/  @P0 LDG.E R6, [R6.64+0x4] ;  /* 0x0000041c06060981 */ /* 0x004ea2000c1e1900 */
[----:B------:R-:W-:Y:S01]  /*07a0*/  ISETP.NE.U32.AND P1, PT, RZ, c[0x0][0x378], PT ;  /* 0x0000de00ff007a0c */ /* 0x000fe20003f25070 */
[----:B-1----:R-:W-:-:S03]  /*07b0*/  IMAD.U32 R0, RZ, RZ, UR26 ;  /* 0x0000001aff007e24 */ /* 0x002fc6000f8e00ff */
[----:B------:R-:W-:-:S13]  /*07c0*/  ISETP.NE.AND.EX P1, PT, RZ, c[0x0][0x37c], PT, P1 ;  /* 0x0000df00ff007a0c */ /* 0x000fda0003f25310 */
[----:B------:R-:W-:-:S05]  /*07d0*/  @P1 IMAD.WIDE R2, R38, R0, c[0x0][0x378] ;  /* 0x0000de0026021625 */ /* 0x000fca00078e0200 */
[----:B----4-:R-:W4:Y:S01]  /*07e0*/  @P1 LDG.E R0, [R2.64] ;  /* 0x0000001c02001981 */ /* 0x010f22000c1e1900 */
[----:B------:R-:W-:Y:S02]  /*07f0*/  ULDC UR6, c[0x0][0x2c4] ;  /* 0x0000b10000067ab9 */ /* 0x000fe40000000800 */
[----:B------:R-:W-:Y:S02]  /*0800*/  UISETP.NE.AND UP2, UPT, UR6, 0x1, UPT ;  /* 0x000000010600788c */ /* 0x000fe4000bf45270 */
[----:B------:R-:W-:Y:S02]  /*0810*/  UIADD3 UR6, -UR21, UR7, URZ ;  /* 0x0000000715067290 */ /* 0x000fe4000fffe13f */
[----:B------:R-:W-:-:S07]  /*0820*/  UMOV UR19, UR7 ;  /* 0x0000000700137c82 */ /* 0x000fce0008000000 */
[----:B------:R-:W-:Y:S01]  /*0830*/  @UP2 UIADD3 UR8, UR18, 0x7f, URZ ;  /* 0x0000007f12082890 */ /* 0x000fe2000fffe03f */
[----:B---3--:R-:W1:Y:S08]  /*0840*/  @P0 R2UR UR4, R4 ;  /* 0x00000000040403c2 */ /* 0x008e7000000e0000 */
[----:B--2---:R-:W1:Y:S08]  /*0850*/  @P0 R2UR UR5, R6 ;  /* 0x00000000060503c2 */ /* 0x004e7000000e0000 */
[----:B----4-:R2:W3:Y:S01]  /*0860*/  @P1 R2UR UR19, R0 ;  /* 0x00000000001313c2 */ /* 0x0104e200000e0000 */
[----:B-1----:R-:W-:-:S03]  /*0870*/  @UP3 UIADD3 UR23, -UR4, UR5, URZ ;  /* 0x0000000504173290 */ /* 0x002fc6000fffe13f */
[----:B------:R-:W-:Y:S02]  /*0880*/  ULDC.64 UR4, c[0x0][0x2c8] ;  /* 0x0000b20000047ab9 */ /* 0x000fe40000000a00 */
[----:B------:R-:W-:Y:S02]  /*0890*/  UIMAD.WIDE.U32 UR8, UR8, UR4, URZ ;  /* 0x00000004080872a5 */ /* 0x000fe4000f8e003f */
[----:B------:R-:W-:Y:S02]  /*08a0*/  UIADD3 UR13, UR6, UR23, URZ ;  /* 0x00000017060d7290 */ /* 0x000fe4000fffe03f */
[----:B------:R-:W-:Y:S02]  /*08b0*/  UIADD3 UR4, UR18, 0x7f, URZ ;  /* 0x0000007f12047890 */ /* 0x000fe4000fffe03f */
[----:B------:R-:W-:Y:S02]  /*08c0*/  UIADD3 UR11, UR13, 0x40, -UR24 ;  /* 0x000000400d0b7890 */ /* 0x000fe4000fffe818 */
[----:B------:R-:W-:-:S02]  /*08d0*/  @UP2 USHF.R.U32.HI UR4, URZ, UR5, UR9 ;  /* 0x000000053f042299 */ /* 0x000fc40008011609 */
[----:B------:R-:W-:Y:S02]  /*08e0*/  UIADD3 UR9, UR13, 0x3f, URZ ;  /* 0x0000003f0d097890 */ /* 0x000fe4000fffe03f */
[----:B------:R-:W-:Y:S02]  /*08f0*/  UIADD3 UR5, UR11, UR4, URZ ;  /* 0x000000040b057290 */ /* 0x000fe4000fffe03f */
[----:B------:R-:W-:Y:S02]  /*0900*/  USHF.R.S32.HI UR8, URZ, 0x1f, UR9 ;  /* 0x0000001f3f087899 */ /* 0x000fe40008011409 */
[----:B------:R-:W-:Y:S02]  /*0910*/  USHF.R.S32.HI UR4, URZ, 0x1f, UR5 ;  /* 0x0000001f3f047899 */ /* 0x000fe40008011405 */
[----:B------:R-:W-:Y:S02]  /*0920*/  ULEA.HI UR8, UR8, UR9, URZ, 0x6 ;  /* 0x0000000908087291 */ /* 0x000fe4000f8f303f */
[----:B------:R-:W-:-:S02]  /*0930*/  ULEA.HI UR4, UR4, UR5, URZ, 0x6 ;  /* 0x0000000504047291 */ /* 0x000fc4000f8f303f */
[----:B------:R-:W-:Y:S02]  /*0940*/  USHF.R.S32.HI UR12, URZ, 0x6, UR8 ;  /* 0x000000063f0c7899 */ /* 0x000fe40008011408 */
[----:B------:R-:W-:-:S04]  /*0950*/  USHF.R.S32.HI UR4, URZ, 0x6, UR4 ;  /* 0x000000063f047899 */ /* 0x000fc80008011404 */
[----:B------:R-:W-:-:S04]  /*0960*/  UISETP.LT.AND UP0, UPT, UR12, UR4, UPT ;  /* 0x000000040c00728c */ /* 0x000fc8000bf01270 */
[----:B------:R-:W-:Y:S02]  /*0970*/  USEL UR5, UR12, UR4, UP0 ;  /* 0x000000040c057287 */ /* 0x000fe40008000000 */
[----:B------:R-:W-:Y:S02]  /*0980*/  UIADD3 UR4, -UR6, URZ, URZ ;  /* 0x0000003f06047290 */ /* 0x000fe4000fffe13f */
[----:B------:R-:W-:Y:S02]  /*0990*/  ULEA UR6, UR5, -UR6, 0x6 ;  /* 0x8000000605067291 */ /* 0x000fe4000f8e303f */
[----:B------:R-:W-:Y:S02]  /*09a0*/  UISETP.LT.AND UP1, UPT, URZ, UR4, UPT ;  /* 0x000000043f00728c */ /* 0x000fe4000bf21270 */
[----:B------:R-:W-:Y:S02]  /*09b0*/  UISETP.LT.AND UP0, UPT, UR6, UR23, UPT ;  /* 0x000000170600728c */ /* 0x000fe4000bf01270 */
[----:B------:R-:W-:-:S02]  /*09c0*/  USEL UR4, URZ, UR4, !UP1 ;  /* 0x000000043f047287 */ /* 0x000fc4000c800000 */
[----:B------:R-:W-:Y:S02]  /*09d0*/  USEL UR5, UR6, UR23, UP0 ;  /* 0x0000001706057287 */ /* 0x000fe40008000000 */
[----:B------:R-:W-:Y:S02]  /*09e0*/  USHF.R.U32.HI UR10, URZ, 0x6, UR4 ;  /* 0x000000063f0a7899 */ /* 0x000fe40008011604 */
[----:B------:R-:W-:-:S05]  /*09f0*/  UISETP.GT.AND UP0, UPT, UR5, UR4, UPT ;  /* 0x000000040500728c */ /* 0x000fca000bf04270 */
[----:B------:R-:W-:-:S06]  /*0a00*/  UMOV UR9, UR10 ;  /* 0x0000000a00097c82 */ /* 0x000fcc0008000000 */
[----:B------:R-:W-:-:S04]  /*0a10*/  @UP0 UIADD3 UR5, UR5, 0x3f, URZ ;  /* 0x0000003f05050890 */ /* 0x000fc8000fffe03f */
[----:B------:R-:W-:-:S04]  /*0a20*/  @UP0 USHF.R.S32.HI UR4, URZ, 0x1f, UR5 ;  /* 0x0000001f3f040899 */ /* 0x000fc80008011405 */
[----:B------:R-:W-:-:S04]  /*0a30*/  @UP0 ULEA.HI UR4, UR4, UR5, URZ, 0x6 ;  /* 0x0000000504040291 */ /* 0x000fc8000f8f303f */
[----:B------:R-:W-:-:S04]  /*0a40*/  @UP0 USHF.R.S32.HI UR9, URZ, 0x6, UR4 ;  /* 0x000000063f090899 */ /* 0x000fc80008011404 */
[----:B------:R-:W-:-:S06]  /*0a50*/  UISETP.GT.AND UP0, UPT, UR9, UR10, UPT ;  /* 0x0000000a0900728c */ /* 0x000fcc000bf04270 */
[----:B------:R-:W-:-:S13]  /*0a60*/  PLOP3.LUT P0, PT, PT, PT, UP0, 0x80, 0x0 ;  /* 0x000000000000781c */ /* 0x000fda0003f0f008 */
[----:B------:R-:W-:Y:S05]  /*0a70*/  @!P0 BRA `(.L_x_1538) ;  /* 0x0000793000008947 */ /* 0x000fea0003800000 */
[----:B--23--:R-:W-:Y:S01]  /*0a80*/  ISETP.NE.U32.AND P0, PT, RZ, c[0x0][0x340], PT ;  /* 0x0000d000ff007a0c */ /* 0x00cfe20003f05070 */
[----:B------:R-:W-:Y:S01]  /*0a90*/  IMAD.U32 R0, RZ, RZ, UR26 ;  /* 0x0000001aff007e24 */ /* 0x000fe2000f8e00ff */
[----:B------:R-:W-:Y:S01]  /*0aa0*/  SHF.R.S32.HI R4, RZ, 0x1f, R177 ;  /* 0x0000001fff047819 */ /* 0x000fe200000114b1 */
[----:B------:R-:W-:Y:S01]  /*0ab0*/  ULDC.64 UR4, c[0x0][0x240] ;  /* 0x0000900000047ab9 */ /* 0x000fe20000000a00 */
[----:B------:R-:W-:-:S13]  /*0ac0*/  ISETP.NE.AND.EX P3, PT, RZ, c[0x0][0x344], PT, P0 ;  /* 0x0000d100ff007a0c */ /* 0x000fda0003f65300 */
[----:B------:R-:W-:-:S05]  /*0ad0*/  @P3 IMAD.WIDE R2, R38, R0, c[0x0][0x340] ;  /* 0x0000d00026023625 */ /* 0x000fca00078e0200 */
[----:B------:R1:W2:Y:S01]  /*0ae0*/  @P3 LDG.E R18, [R2.64] ;  /* 0x0000001c02123981 */ /* 0x0002a2000c1e1900 */
[----:B------:R-:W-:Y:S01]  /*0af0*/  LEA.HI R0, R4, R177, RZ, 0x3 ;  /* 0x000000b104007211 */ /* 0x000fe200078f18ff */
[----:B------:R-:W-:Y:S01]  /*0b00*/  UIMAD UR4, UR15, UR4, URZ ;  /* 0x000000040f0472a4 */ /* 0x000fe2000f8e023f */
[----:B------:R-:W-:Y:S01]  /*0b10*/  IMAD.MOV.U32 R160, RZ, RZ, c[0x0][0x238] ;  /* 0x00008e00ffa07624 */ /* 0x000fe200078e00ff */
[----:B------:R-:W-:Y:S01]  /*0b20*/  USHF.R.S32.HI UR6, URZ, 0x1f, UR26 ;  /* 0x0000001f3f067899 */ /* 0x000fe2000801141a */
[----:B------:R-:W-:Y:S01]  /*0b30*/  SHF.R.S32.HI R93, RZ, 0x3, R0 ;  /* 0x00000003ff5d7819 */ /* 0x000fe20000011400 */
[----:B------:R-:W-:Y:S01]  /*0b40*/  UIMAD UR8, UR16, UR5, UR4 ;  /* 0x00000005100872a4 */ /* 0x000fe2000f8e0204 */
[----:B------:R-:W-:Y:S01]  /*0b50*/  LOP3.LUT R0, R0, 0xfffffff8, RZ, 0xc0, !PT ;  /* 0xfffffff800007812 */ /* 0x000fe200078ec0ff */
[----:B------:R-:W-:Y:S01]  /*0b60*/  USEL UR35, UR6, URZ, !UP3 ;  /* 0x0000003f06237287 */ /* 0x000fe2000d800000 */
[----:B------:R-:W-:Y:S01]  /*0b70*/  SHF.R.S32.HI R37, RZ, 0x1f, R93 ;  /* 0x0000001fff257819 */ /* 0x000fe2000001145d */
[----:B------:R-:W-:Y:S01]  /*0b80*/  ULDC.64 UR4, c[0x0][0x248] ;  /* 0x0000920000047ab9 */ /* 0x000fe20000000a00 */
[----:B-----5:R-:W-:Y:S01]  /*0b90*/  IADD3 R140, P0, R93, R10, RZ ;  /* 0x0000000a5d8c7210 */ /* 0x020fe20007f1e0ff */
[----:B------:R-:W-:Y:S01]  /*0ba0*/  IMAD.IADD R28, R177, 0x1, -R0 ;  /* 0x00000001b11c7824 */ /* 0x000fe200078e0a00 */
[----:B------:R-:W-:Y:S01]  /*0bb0*/  UIMAD UR4, UR35, UR4, URZ ;  /* 0x00000004230472a4 */ /* 0x000fe2000f8e023f */
[----:B------:R-:W-:Y:S01]  /*0bc0*/  IADD3 R123, -R93, UR23, RZ ;  /* 0x000000175d7b7c10 */ /* 0x000fe2000fffe1ff */
[----:B------:R-:W-:Y:S01]  /*0bd0*/  UIADD3 UR17, UR9, -0x1, URZ ;  /* 0xffffffff09117890 */ /* 0x000fe2000fffe03f */
[----:B------:R-:W-:Y:S01]  /*0be0*/  IMAD.SHL.U32 R32, R28, 0x8, RZ ;  /* 0x000000081c207824 */ /* 0x000fe200078e00ff */
[----:B------:R-:W-:Y:S01]  /*0bf0*/  LEA.HI.X.SX32 R153, R10, R37, 0x1, P0 ;  /* 0x000000250a997211 */ /* 0x000fe200000f0eff */
[----:B------:R-:W-:Y:S01]  /*0c00*/  USEL UR43, UR26, URZ, !UP3 ;  /* 0x0000003f1a2b7287 */ /* 0x000fe2000d800000 */
[----:B------:R-:W-:Y:S01]  /*0c10*/  LEA.HI R4, R4, R177, RZ, 0x6 ;  /* 0x000000b104047211 */ /* 0x000fe200078f30ff */
[----:B------:R-:W-:Y:S01]  /*0c20*/  UMOV UR37, 0x6 ;  /* 0x0000000600257882 */ /* 0x000fe20000000000 */
[----:B------:R-:W-:Y:S01]  /*0c30*/  SHF.R.S32.HI R33, RZ, 0x1f, R32 ;  /* 0x0000001fff217819 */ /* 0x000fe20000011420 */
[----:B------:R-:W-:Y:S01]  /*0c40*/  IMAD R0, R153, c[0x0][0x238], RZ ;  /* 0x00008e0099007a24 */ /* 0x000fe200078e02ff */
[----:B------:R-:W-:Y:S01]  /*0c50*/  USHF.R.S32.HI UR9, URZ, 0x1f, UR17 ;  /* 0x0000001f3f097899 */ /* 0x000fe20008011411 */
[----:B------:R-:W-:Y:S01]  /*0c60*/  IMAD.U32 R96, RZ, RZ, UR43 ;  /* 0x0000002bff607e24 */ /* 0x000fe2000f8e00ff */
[----:B------:R-:W-:Y:S01]  /*0c70*/  IADD3 R90, R32, 0x40, RZ ;  /* 0x00000040205a7810 */ /* 0x000fe20007ffe0ff */
[----:B------:R-:W-:Y:S01]  /*0c80*/  IMAD R0, R140, c[0x0][0x23c], R0 ;  /* 0x00008f008c007a24 */ /* 0x000fe200078e0200 */
[----:B------:R-:W-:Y:S01]  /*0c90*/  ISETP.GE.AND P6, PT, R32, c[0x0][0x1d4], PT ;  /* 0x0000750020007a0c */ /* 0x000fe20003fc6270 */
[----:B-1----:R-:W-:Y:S01]  /*0ca0*/  IMAD.WIDE.U32 R2, R140, c[0x0][0x238], R32 ;  /* 0x00008e008c027a25 */ /* 0x002fe200078e0020 */
[----:B------:R-:W-:Y:S01]  /*0cb0*/  ISETP.GE.AND P5, PT, R90, c[0x0][0x1d4], PT ;  /* 0x000075005a007a0c */ /* 0x000fe20003fa6270 */
[----:B------:R-:W-:Y:S01]  /*0cc0*/  USHF.R.S32.HI UR36, URZ, 0x1f, UR19 ;  /* 0x0000001f3f247899 */ /* 0x000fe20008011413 */
[----:B------:R-:W-:Y:S01]  /*0cd0*/  IADD3 R158, R93, 0x10, RZ ;  /* 0x000000105d9e7810 */ /* 0x000fe20007ffe0ff */
[----:B------:R-:W-:Y:S01]  /*0ce0*/  IMAD.IADD R3, R3, 0x1, R0 ;  /* 0x0000000103037824 */ /* 0x000fe200078e0200 */
[C---:B------:R-:W-:Y:S01]  /*0cf0*/  IADD3 R157, R93.reuse, 0x20, RZ ;  /* 0x000000205d9d7810 */ /* 0x040fe20007ffe0ff */
[----:B------:R-:W-:Y:S01]  /*0d00*/  IMAD.U32 R0, RZ, RZ, UR16 ;  /* 0x00000010ff007e24 */ /* 0x000fe2000f8e00ff */
[----:B------:R-:W-:Y:S01]  /*0d10*/  IADD3 R156, R93, 0x30, RZ ;  /* 0x000000305d9c7810 */ /* 0x000fe20007ffe0ff */
[----:B------:R-:W-:Y:S01]  /*0d20*/  IMAD.SHL.U32 R175, R160, 0x40, RZ ;  /* 0x00000040a0af7824 */ /* 0x000fe200078e00ff */
[----:B------:R-:W-:Y:S01]  /*0d30*/  ULDC UR27, c[0x0][0x1e4] ;  /* 0x00007900001b7ab9 */ /* 0x000fe20000000800 */
[----:B------:R-:W-:Y:S01]  /*0d40*/  IMAD.WIDE.U32 R2, R0, c[0x0][0x240], R2 ;  /* 0x0000900000027a25 */ /* 0x000fe200078e0002 */
[----:B------:R-:W-:Y:S01]  /*0d50*/  ULDC.U8 UR48, c[0x0][0x298] ;  /* 0x0000a60000307ab9 */ /* 0x000fe20000000000 */
[----:B------:R-:W-:Y:S01]  /*0d60*/  P2R R154, PR, RZ, 0x20 ;  /* 0x00000020ff9a7803 */ /* 0x000fe20000000000 */
[----:B------:R-:W-:Y:S01]  /*0d70*/  UMOV UR49, 0x30 ;  /* 0x0000003000317882 */ /* 0x000fe20000000000 */
[----:B------:R-:W-:Y:S01]  /*0d80*/  IMAD.U32 R0, RZ, RZ, UR17 ;  /* 0x00000011ff007e24 */ /* 0x000fe2000f8e00ff */
[----:B------:R-:W-:Y:S01]  /*0d90*/  IADD3 R3, R3, UR8, RZ ;  /* 0x0000000803037c10 */ /* 0x000fe2000fffe0ff */
[----:B------:R-:W-:Y:S01]  /*0da0*/  UIMAD UR8, UR43, UR5, UR4 ;  /* 0x000000052b0872a4 */ /* 0x000fe2000f8e0204 */
[----:B------:R-:W-:Y:S01]  /*0db0*/  IMAD.SHL.U32 R5, R93, 0x40, RZ ;  /* 0x000000405d057824 */ /* 0x000fe200078e00ff */
[----:B------:R-:W-:Y:S01]  /*0dc0*/  ULDC UR39, c[0x0][0x280] ;  /* 0x0000a00000277ab9 */ /* 0x000fe20000000800 */
[----:B------:R-:W-:Y:S01]  /*0dd0*/  IMAD R8, R0, -0x40, R123 ;  /* 0xffffffc000087824 */ /* 0x000fe200078e027b */
[----:B------:R-:W-:Y:S01]  /*0de0*/  ULDC.64 UR4, c[0x0][0x238] ;  /* 0x00008e0000047ab9 */ /* 0x000fe20000000a00 */
[----:B------:R-:W-:Y:S01]  /*0df0*/  IMAD.WIDE.U32 R128, R96, c[0x0][0x248], R2 ;  /* 0x0000920060807a25 */ /* 0x000fe200078e0002 */
[----:B------:R-:W-:Y:S01]  /*0e00*/  USHF.L.U64.HI UR14, UR4, UR37, UR5 ;  /* 0x00000025040e7299 */ /* 0x000fe20008010205 */
[----:B------:R-:W-:Y:S01]  /*0e10*/  LOP3.LUT R21, R5, 0x1c0, RZ, 0xc0, !PT ;  /* 0x000001c005157812 */ /* 0x000fe200078ec0ff */
[----:B------:R-:W-:Y:S01]  /*0e20*/  UIMAD.WIDE.U32 UR30, UR4, 0x20, URZ ;  /* 0x00000020041e78a5 */ /* 0x000fe2000f8e003f */
[C---:B------:R-:W-:Y:S01]  /*0e30*/  ISETP.GE.AND P0, PT, R8.reuse, 0x1, PT ;  /* 0x000000010800780c */ /* 0x040fe20003f06270 */
[----:B------:R-:W-:Y:S01]  /*0e40*/  UIMAD UR5, UR14, UR17, URZ ;  /* 0x000000110e0572a4 */ /* 0x000fe2000f8e023f */
[----:B------:R-:W-:Y:S01]  /*0e50*/  IADD3 R127, R129, UR8, RZ ;  /* 0x00000008817f7c10 */ /* 0x000fe2000fffe0ff */
[----:B------:R-:W-:Y:S01]  /*0e60*/  IMAD.MOV.U32 R126, RZ, RZ, R128 ;  /* 0x000000ffff7e7224 */ /* 0x000fe200078e0080 */
[----:B------:R-:W-:Y:S01]  /*0e70*/  ISETP.GE.AND P2, PT, R8, 0x11, PT ;  /* 0x000000110800780c */ /* 0x000fe20003f46270 */
[----:B------:R-:W-:Y:S01]  /*0e80*/  IMAD.SHL.U32 R4, R4, 0x8, RZ ;  /* 0x0000000804047824 */ /* 0x000fe200078e00ff */
[----:B------:R-:W-:Y:S01]  /*0e90*/  SHF.R.U32.HI R36, RZ, 0x3, R21 ;  /* 0x00000003ff247819 */ /* 0x000fe20000011615 */
[----:B------:R-:W-:Y:S01]  /*0ea0*/  IMAD.U32 R0, RZ, RZ, UR5 ;  /* 0x00000005ff007e24 */ /* 0x000fe2000f8e00ff */
[----:B------:R-:W-:Y:S01]  /*0eb0*/  ULDC.64 UR4, c[0x0][0x1e0] ;  /* 0x0000780000047ab9 */ /* 0x000fe20000000a00 */
[----:B------:R-:W-:Y:S01]  /*0ec0*/  IMAD.WIDE.U32 R2, R175, UR17, R126 ;  /* 0x00000011af027c25 */ /* 0x000fe2000f8e007e */
[----:B------:R-:W-:Y:S01]  /*0ed0*/  LOP3.LUT R31, R4, 0xfffffe00, RZ, 0xc0, !PT ;  /* 0xfffffe00041f7812 */ /* 0x000fe200078ec0ff */
[----:B------:R-:W-:Y:S01]  /*0ee0*/  ULDC UR40, c[0x0][0x290] ;  /* 0x0000a40000287ab9 */ /* 0x000fe20000000800 */
[----:B------:R-:W-:Y:S01]  /*0ef0*/  LOP3.LUT R4, R21, 0x38, R32, 0xf8, !PT ;  /* 0x0000003815047812 */ /* 0x000fe200078ef820 */
[----:B------:R-:W-:Y:S01]  /*0f00*/  IMAD R0, R175, UR9, R0 ;  /* 0x00000009af007c24 */ /* 0x000fe2000f8e0200 */
[C---:B------:R-:W-:Y:S01]  /*0f10*/  @P0 LEA R6, P1, R2.reuse, c[0x0][0x220], 0x1 ;  /* 0x0000880002060a11 */ /* 0x040fe200078208ff */
[----:B------:R-:W-:Y:S01]  /*0f20*/  IMAD.MOV.U32 R9, RZ, RZ, c[0x0][0x23c] ;  /* 0x00008f00ff097624 */ /* 0x000fe200078e00ff */
[----:B------:R-:W-:Y:S01]  /*0f30*/  LOP3.LUT R75, R31, R4, R36, 0xf6, !PT ;  /* 0x000000041f4b7212 */ /* 0x000fe200078ef624 */
[----:B------:R-:W-:Y:S01]  /*0f40*/  IMAD.IADD R3, R3, 0x1, R0 ;  /* 0x0000000103037824 */ /* 0x000fe200078e0200 */
[----:B------:R-:W-:Y:S01]  /*0f50*/  UIADD3 UR9, UR20, UR7, URZ ;  /* 0x0000000714097290 */ /* 0x000fe2000fffe03f */
[----:B------:R-:W-:Y:S01]  /*0f60*/  IMAD.SHL.U32 R121, R9, 0x20, RZ ;  /* 0x0000002009797824 */ /* 0x000fe200078e00ff */
[----:B------:R-:W-:Y:S01]  /*0f70*/  UIMAD.WIDE.U32 UR46, UR39, 0x30, URZ ;  /* 0x00000030272e78a5 */ /* 0x000fe2000f8e003f */
[----:B------:R-:W-:Y:S01]  /*0f80*/  IMAD.SHL.U32 R75, R75, 0x2, RZ ;  /* 0x000000024b4b7824 */ /* 0x000fe200078e00ff */
[----:B------:R-:W-:Y:S01]  /*0f90*/  @P0 LEA.HI.X R7, R2, c[0x0][0x224], R3, 0x1, P1 ;  /* 0x0000890002070a11 */ /* 0x000fe200008f0c03 */
[----:B------:R-:W-:Y:S01]  /*0fa0*/  IMAD.MOV.U32 R176, RZ, RZ, c[0x0][0x27c] ;  /* 0x00009f00ffb07624 */ /* 0x000fe200078e00ff */
[C---:B------:R-:W-:Y:S01]  /*0fb0*/  @P2 LEA R0, P1, R160.reuse, R2, 0x4 ;  /* 0x00000002a0002211 */ /* 0x040fe200078220ff */
[----:B------:R-:W-:Y:S01]  /*0fc0*/  USHF.R.S32.HI UR8, URZ, 0x1f, UR9 ;  /* 0x0000001f3f087899 */ /* 0x000fe20008011409 */
[----:B------:R-:W-:Y:S01]  /*0fd0*/  IADD3 R121, R121, UR31, RZ ;  /* 0x0000001f79797c10 */ /* 0x000fe2000fffe0ff */
[----:B------:R-:W-:Y:S01]  /*0fe0*/  @!PT LDS RZ, [RZ] ;  /* 0x00000000fffff984 */ /* 0x000fe20000000800 */
[----:B------:R-:W-:Y:S01]  /*0ff0*/  @!PT LDS RZ, [RZ] ;  /* 0x00000000fffff984 */ /* 0x000fe20000000800 */
[----:B------:R-:W-:Y:S01]  /*1000*/  @!PT LDS RZ, [RZ] ;  /* 0x00000000fffff984 */ /* 0x000fe20000000800 */
[----:B------:R1:W-:Y:S01]  /*1010*/  @P0 LDGSTS.E.BYPASS.LTC128B.128 [R75+0x4100], [R6.64], !P6 ;  /* 0x04100000064b0fae */ /* 0x0003e2000f101d5c */
[----:B------:R-:W-:Y:S01]  /*1020*/  @P2 LEA.HI.X R5, R160, R3, R9, 0x4, P1 ;  /* 0x00000003a0052211 */ /* 0x000fe200008f2409 */
[----:B------:R-:W-:Y:S01]  /*1030*/  UIMAD UR7, UR8, UR4, URZ ;  /* 0x00000004080772a4 */ /* 0x000fe2000f8e023f */
[----:B------:R-:W-:Y:S01]  /*1040*/  @P2 LEA R4, P1, R0, c[0x0][0x220], 0x1 ;  /* 0x0000880000042a11 */ /* 0x000fe200078208ff */
[----:B------:R1:W-:Y:S01]  /*1050*/  @P0 LDGSTS.E.BYPASS.LTC128B.128 [R75+0x6100], [R6.64+0x80], !P5 ;  /* 0x06100080064b0fae */ /* 0x0003e2000e901d5c */
[----:B------:R-:W-:Y:S01]  /*1060*/  ISETP.GT.AND P0, PT, R8, 0x30, PT ;  /* 0x000000300800780c */ /* 0x000fe20003f04270 */
[----:B------:R-:W-:Y:S01]  /*1070*/  UIMAD.WIDE.U32 UR32, UR9, UR4, URZ ;  /* 0x00000004092072a5 */ /* 0x000fe2000f8e003f */
[----:B------:R-:W-:Y:S01]  /*1080*/  @P2 LEA.HI.X R5, R0, c[0x0][0x224], R5, 0x1, P1 ;  /* 0x0000890000052a11 */ /* 0x000fe200008f0c05 */
[----:B------:R-:W-:Y:S01]  /*1090*/  UIMAD UR7, UR9, UR5, UR7 ;  /* 0x00000005090772a4 */ /* 0x000fe2000f8e0207 */
[----:B------:R-:W-:Y:S01]  /*10a0*/  ISETP.GE.AND P1, PT, R8, 0x21, PT ;  /* 0x000000210800780c */ /* 0x000fe20003f26270 */
[----:B------:R-:W-:Y:S01]  /*10b0*/  IMAD.SHL.U32 R28, R28, 0x4, RZ ;  /* 0x000000041c1c7824 */ /* 0x000fe200078e00ff */
[----:B------:R-:W-:Y:S01]  /*10c0*/  ULDC.64 UR4, c[0x0][0x1e8] ;  /* 0x00007a0000047ab9 */ /* 0x000fe20000000a00 */
[----:B------:R3:W-:Y:S01]  /*10d0*/  @P2 LDGSTS.E.BYPASS.LTC128B.128 [R75+0x4900], [R4.64], !P6 ;  /* 0x04900000044b2fae */ /* 0x0007e2000f101d5c */
[----:B------:R-:W-:Y:S01]  /*10e0*/  UIADD3 UR33, UR33, UR7, URZ ;  /* 0x0000000721217290 */ /* 0x000fe2000fffe03f */
[----:B------:R-:W-:Y:S01]  /*10f0*/  IMAD R8, R37, c[0x0][0x290], RZ ;  /* 0x0000a40025087a24 */ /* 0x000fe200078e02ff */
[----:B------:R-:W-:Y:S01]  /*1100*/  SHF.R.S32.HI R29, RZ, 0x1f, R28 ;  /* 0x0000001fff1d7819 */ /* 0x000fe2000001141c */
[----:B------:R3:W-:Y:S01]  /*1110*/  @P2 LDGSTS.E.BYPASS.LTC128B.128 [R75+0x6900], [R4.64+0x80], !P5 ;  /* 0x06900080044b2fae */ /* 0x0007e2000e901d5c */
[C---:B------:R-:W-:Y:S01]  /*1120*/  IMAD.WIDE.U32 R12, R93.reuse, c[0x0][0x280], R32 ;  /* 0x0000a0005d0c7a25 */ /* 0x040fe200078e0020 */
[----:B------:R-:W-:Y:S01]  /*1130*/  UIMAD.WIDE.U32 UR44, UR40, 0x30, URZ ;  /* 0x00000030282c78a5 */ /* 0x000fe2000f8e003f */
[----:B------:R-:W-:Y:S01]  /*1140*/  P2R R155, PR, RZ, 0x40 ;  /* 0x00000040ff9b7803 */ /* 0x000fe20000000000 */
[----:B------:R-:W-:Y:S01]  /*1150*/  USHF.L.U32 UR38, UR40, 0x6, URZ ;  /* 0x0000000628267899 */ /* 0x000fe2000800063f */
[C---:B------:R-:W-:Y:S01]  /*1160*/  IMAD R8, R93.reuse, c[0x0][0x294], R8 ;  /* 0x0000a5005d087a24 */ /* 0x040fe200078e0208 */
[----:B------:R-:W-:Y:S01]  /*1170*/  @P1 IADD3 R0, P2, R2, UR30, RZ ;  /* 0x0000001e02001c10 */ /* 0x000fe2000ff5e0ff */
[----:B------:R-:W-:-:S04]  /*1180*/  IMAD.WIDE.U32 R14, R93, c[0x0][0x290], R32 ;  /* 0x0000a4005d0e7a25 */ /* 0x000fc800078e0020 */
[----:B------:R-:W-:Y:S02]  /*1190*/  IMAD.U32 R16, RZ, RZ, UR16 ;  /* 0x00000010ff107e24 */ /* 0x000fe4000f8e00ff */
[----:B------:R-:W-:-:S04]  /*11a0*/  IMAD.WIDE.U32 R166, R93, c[0x0][0x1e0], RZ ;  /* 0x000078005da67a25 */ /* 0x000fc800078e00ff */
[----:B-1----:R-:W-:Y:S02]  /*11b0*/  @P0 IMAD R6, R9, 0x30, RZ ;  /* 0x0000003009060824 */ /* 0x002fe400078e02ff */
[----:B------:R-:W-:-:S04]  /*11c0*/  IMAD.WIDE.U32 R16, R16, c[0x0][0x210], R32 ;  /* 0x0000840010107a25 */ /* 0x000fc800078e0020 */
[----:B------:R-:W-:Y:S02]  /*11d0*/  IMAD.MOV.U32 R174, RZ, RZ, c[0x0][0x1e0] ;  /* 0x00007800ffae7624 */ /* 0x000fe400078e00ff */
[----:B------:R-:W-:Y:S02]  /*11e0*/  IMAD.MOV.U32 R161, RZ, RZ, c[0x0][0x290] ;  /* 0x0000a400ffa17624 */ /* 0x000fe400078e00ff */
[----:B---3--:R-:W-:Y:S01]  /*11f0*/  @P0 IMAD.WIDE.U32 R4, R160, 0x30, R2 ;  /* 0x00000030a0040825 */ /* 0x008fe200078e0002 */
[-C--:B------:R-:W-:Y:S02]  /*1200*/  SHF.L.U64.HI R165, R174, R38.reuse, c[0x0][0x1e4] ;  /* 0x00007900aea57619 */ /* 0x080fe40000010226 */
[----:B------:R-:W-:Y:S01]  /*1210*/  SHF.L.U64.HI R162, R161, R38, c[0x0][0x294] ;  /* 0x0000a500a1a27619 */ /* 0x000fe20000010226 */
[----:B------:R-:W-:Y:S01]  /*1220*/  @P1 IMAD.X R2, R121, 0x1, R3, P2 ;  /* 0x0000000179021824 */ /* 0x000fe200010e0603 */
[----:B------:R-:W-:Y:S01]  /*1230*/  @P0 LEA R24, P2, R4, c[0x0][0x220], 0x1 ;  /* 0x0000880004180a11 */ /* 0x000fe200078408ff */
[----:B------:R-:W-:-:S02]  /*1240*/  @P0 IMAD.IADD R3, R5, 0x1, R6 ;  /* 0x0000000105030824 */ /* 0x000fc400078e0206 */
[----:B------:R-:W-:-:S03]  /*1250*/  IMAD.WIDE.U32 R6, R93, c[0x0][0x290], R28 ;  /* 0x0000a4005d067a25 */ /* 0x000fc600078e001c */
[----:B------:R-:W-:Y:S01]  /*1260*/  @P0 LEA.HI.X R25, R4, c[0x0][0x224], R3, 0x1, P2 ;  /* 0x0000890004190a11 */ /* 0x000fe200010f0c03 */
[----:B------:R-:W-:Y:S01]  /*1270*/  IMAD.U32 R3, RZ, RZ, UR26 ;  /* 0x0000001aff037e24 */ /* 0x000fe2000f8e00ff */
[C---:B------:R-:W-:Y:S01]  /*1280*/  @P1 LEA R22, P2, R0.reuse, c[0x0][0x220], 0x1 ;  /* 0x0000880000161a11 */ /* 0x040fe200078408ff */
[----:B------:R-:W-:Y:S02]  /*1290*/  IMAD.IADD R7, R7, 0x1, R8 ;  /* 0x0000000107077824 */ /* 0x000fe400078e0208 */
[----:B------:R-:W-:Y:S01]  /*12a0*/  IMAD.MOV.U32 R159, RZ, RZ, 0x5 ;  /* 0x00000005ff9f7424 */ /* 0x000fe200078e00ff */
[----:B------:R-:W-:Y:S01]  /*12b0*/  @P1 LEA.HI.X R23, R0, c[0x0][0x224], R2, 0x1, P2 ;  /* 0x0000890000171a11 */ /* 0x000fe200010f0c02 */
[----:B------:R-:W-:Y:S01]  /*12c0*/  IMAD.U32 R2, RZ, RZ, UR6 ;  /* 0x00000006ff027e24 */ /* 0x000fe2000f8e00ff */
[----:B------:R-:W-:Y:S01]  /*12d0*/  ISETP.GE.AND P2, PT, R32, c[0x0][0x27c], PT ;  /* 0x00009f0020007a0c */ /* 0x000fe20003f46270 */
[----:B------:R-:W-:Y:S01]  /*12e0*/  IMAD.SHL.U32 R0, R176, 0x2, RZ ;  /* 0x00000002b0007824 */ /* 0x000fe200078e00ff */
[----:B------:R-:W-:Y:S01]  /*12f0*/  UIMAD UR6, UR15, UR4, URZ ;  /* 0x000000040f0672a4 */ /* 0x000fe2000f8e023f */
[----:B------:R1:W-:Y:S01]  /*1300*/  @P1 LDGSTS.E.BYPASS.LTC128B.128 [R75+0x5100], [R22.64], !P6 ;  /* 0x05100000164b1fae */ /* 0x0003e2000f101d5c */
[----:B------:R-:W-:Y:S01]  /*1310*/  SEL R4, RZ, c[0x0][0x27c], !P2 ;  /* 0x00009f00ff047a07 */ /* 0x000fe20005000000 */
[----:B------:R-:W-:Y:S01]  /*1320*/  IMAD.MOV.U32 R164, RZ, RZ, c[0x0][0x280] ;  /* 0x0000a000ffa47624 */ /* 0x000fe200078e00ff */
[----:B------:R-:W-:Y:S01]  /*1330*/  UIMAD UR5, UR16, UR5, UR6 ;  /* 0x00000005100572a4 */ /* 0x000fe2000f8e0206 */
[----:B------:R1:W-:Y:S01]  /*1340*/  @P1 LDGSTS.E.BYPASS.LTC128B.128 [R75+0x7100], [R22.64+0x80], !P5 ;  /* 0x07100080164b1fae */ /* 0x0003e2000e901d5c */
[----:B------:R-:W-:Y:S01]  /*1350*/  IADD3 R151, P1, R93, UR9, RZ ;  /* 0x000000095d977c10 */ /* 0x000fe2000ff3e0ff */
[----:B------:R-:W-:Y:S01]  /*1360*/  ULDC.64 UR6, c[0x0][0x260] ;  /* 0x0000980000067ab9 */ /* 0x000fe20000000a00 */
[----:B------:R-:W-:Y:S01]  /*1370*/  IMAD.WIDE.U32 R172, R158, c[0x0][0x1e0], RZ ;  /* 0x000078009eac7a25 */ /* 0x000fe200078e00ff */
[----:B------:R-:W-:Y:S01]  /*1380*/  UIMAD UR6, UR15, UR6, URZ ;  /* 0x000000060f0672a4 */ /* 0x000fe2000f8e023f */
[----:B------:R1:W-:Y:S01]  /*1390*/  @P0 LDGSTS.E.BYPASS.LTC128B.128 [R75+0x5900], [R24.64], !P6 ;  /* 0x05900000184b0fae */ /* 0x0003e2000f101d5c */
[----:B------:R-:W-:Y:S01]  /*13a0*/  @P2 IADD3 R0, -R0, c[0x0][0x1d4], RZ ;  /* 0x0000750000002a10 */ /* 0x000fe20007ffe1ff */
[----:B------:R-:W-:Y:S01]  /*13b0*/  IMAD.WIDE.U32 R170, R157, c[0x0][0x1e0], RZ ;  /* 0x000078009daa7a25 */ /* 0x000fe200078e00ff */
[----:B------:R-:W-:Y:S01]  /*13c0*/  ISETP.GE.AND P2, PT, R176, 0x1, PT ;  /* 0x00000001b000780c */ /* 0x000fe20003f46270 */
[----:B------:R-:W-:Y:S01]  /*13d0*/  UIMAD UR6, UR16, UR7, UR6 ;  /* 0x00000007100672a4 */ /* 0x000fe2000f8e0206 */
[----:B------:R1:W-:Y:S01]  /*13e0*/  @P0 LDGSTS.E.BYPASS.LTC128B.128 [R75+0x7900], [R24.64+0x80], !P5 ;  /* 0x07900080184b0fae */ /* 0x0003e2000e901d5c */
[----:B------:R-:W-:Y:S01]  /*13f0*/  IADD3.X R150, R37, UR8, RZ, P1, !PT ;  /* 0x0000000825967c10 */ /* 0x000fe20008ffe4ff */
[----:B------:R-:W-:Y:S01]  /*1400*/  IMAD.WIDE.U32 R168, R156, c[0x0][0x1e0], RZ ;  /* 0x000078009ca87a25 */ /* 0x000fe200078e00ff */
[-C--:B------:R-:W-:Y:S01]  /*1410*/  SHF.L.U64.HI R174, R174, R159.reuse, c[0x0][0x1e4] ;  /* 0x00007900aeae7619 */ /* 0x080fe2000001029f */
[----:B------:R-:W0:Y:S01]  /*1420*/  LDGDEPBAR ;  /* 0x00000000000079af */ /* 0x000e220000000000 */
[----:B------:R-:W-:-:S02]  /*1430*/  SHF.L.U64.HI R163, R164, R159, c[0x0][0x284] ;  /* 0x0000a100a4a37619 */ /* 0x000fc4000001029f */
[-C--:B------:R-:W-:Y:S02]  /*1440*/  SHF.L.U64.HI R161, R161, R159.reuse, c[0x0][0x294] ;  /* 0x0000a500a1a17619 */ /* 0x080fe4000001029f */
[C---:B------:R-:W-:Y:S01]  /*1450*/  SHF.L.U64.HI R159, R160.reuse, R159, c[0x0][0x23c] ;  /* 0x00008f00a09f7619 */ /* 0x040fe2000001029f */
[----:B------:R-:W-:Y:S01]  /*1460*/  IMAD.SHL.U32 R160, R160, 0x20, RZ ;  /* 0x00000020a0a07824 */ /* 0x000fe200078e00ff */
[----:B------:R-:W-:Y:S01]  /*1470*/  SHF.L.U64.HI R164, R164, R38, c[0x0][0x284] ;  /* 0x0000a100a4a47619 */ /* 0x000fe20000010226 */
[----:B------:R-:W-:Y:S01]  /*1480*/  BAR.SYNC.DEFER_BLOCKING 0x0 ;  /* 0x0000000000007b1d */ /* 0x000fe20000010000 */
[----:B------:R-:W-:Y:S02]  /*1490*/  ISETP.GE.AND P5, PT, R32, c[0x0][0x1d4], PT ;  /* 0x0000750020007a0c */ /* 0x000fe40003fa6270 */
[----:B--2---:R-:W-:Y:S01]  /*14a0*/  @P3 SHF.R.S32.HI R19, RZ, 0x1f, R18 ;  /* 0x0000001fff133819 */ /* 0x004fe20000011412 */
[----:B------:R-:W-:Y:S02]  /*14b0*/  @!P3 IMAD.MOV.U32 R19, RZ, RZ, R2 ;  /* 0x000000ffff13b224 */ /* 0x000fe400078e0002 */
[----:B------:R-:W-:-:S02]  /*14c0*/  IMAD.U32 R2, RZ, RZ, UR30 ;  /* 0x0000001eff027e24 */ /* 0x000fc4000f8e00ff */
[----:B------:R-:W-:Y:S01]  /*14d0*/  @!P3 IMAD.MOV.U32 R18, RZ, RZ, R3 ;  /* 0x000000ffff12b224 */ /* 0x000fe200078e0003 */
[----:B------:R-:W-:Y:S01]  /*14e0*/  ISETP.NE.AND P3, PT, RZ, UR48, PT ;  /* 0x00000030ff007c0c */ /* 0x000fe2000bf65270 */
[----:B------:R-:W-:Y:S01]  /*14f0*/  IMAD.U32 R3, RZ, RZ, UR31 ;  /* 0x0000001fff037e24 */ /* 0x000fe2000f8e00ff */
[----:B------:R-:W-:Y:S01]  /*1500*/  IADD3 R122, P2, R2, 0x80, RZ ;  /* 0x00000080027a7810 */ /* 0x000fe20007f5e0ff */
[----:B------:R-:W-:Y:S01]  /*1510*/  IMAD.IADD R2, R32, 0x1, R4 ;  /* 0x0000000120027824 */ /* 0x000fe200078e0204 */
[----:B------:R-:W-:Y:S01]  /*1520*/  SHF.R.S32.HI R3, RZ, 0x1f, R0 ;  /* 0x0000001fff037819 */ /* 0x000fe20000011400 */
[----:B------:R-:W-:Y:S01]  /*1530*/  UIMAD.WIDE.U32 UR30, UR16, UR4, UR32 ;  /* 0x00000004101e72a5 */ /* 0x000fe2000f8e0020 */
[----:B------:R-:W-:Y:S01]  /*1540*/  P2R R152, PR, RZ, 0x8 ;  /* 0x00000008ff987803 */ /* 0x000fe20000000000 */
[----:B------:R-:W-:Y:S01]  /*1550*/  IMAD.X R121, RZ, RZ, R121, P2 ;  /* 0x000000ffff797224 */ /* 0x000fe200010e0679 */
[----:B------:R-:W-:Y:S01]  /*1560*/  LEA.HI R34, R3, R0, RZ, 0x4 ;  /* 0x0000000003227211 */ /* 0x000fe200078f20ff */
[----:B------:R-:W-:Y:S01]  /*1570*/  UIADD3 UR25, UR31, UR5, URZ ;  /* 0x000000051f197290 */ /* 0x000fe2000fffe03f */
[----:B------:R-:W-:Y:S01]  /*1580*/  SHF.R.S32.HI R0, RZ, 0x1f, R2 ;  /* 0x0000001fff007819 */ /* 0x000fe20000011402 */
[----:B------:R-:W-:Y:S01]  /*1590*/  IMAD.U32 R4, RZ, RZ, UR30 ;  /* 0x0000001eff047e24 */ /* 0x000fe2000f8e00ff */
[----:B------:R-:W-:Y:S01]  /*15a0*/  ULDC.64 UR4, c[0x0][0x210] ;  /* 0x0000840000047ab9 */ /* 0x000fe20000000a00 */
[----:B------:R-:W-:Y:S01]  /*15b0*/  IMAD.U32 R5, RZ, RZ, UR31 ;  /* 0x0000001fff057e24 */ /* 0x000fe2000f8e00ff */
[CC--:B------:R-:W-:Y:S01]  /*15c0*/  LEA.HI R20, R0.reuse, R2.reuse, RZ, 0x3 ;  /* 0x0000000200147211 */ /* 0x0c0fe200078f18ff */
[----:B------:R-:W-:Y:S01]  /*15d0*/  IMAD.MOV.U32 R88, RZ, RZ, R4 ;  /* 0x000000ffff587224 */ /* 0x000fe200078e0004 */
[----:B------:R-:W-:Y:S01]  /*15e0*/  LEA.HI R35, R0, R2, RZ, 0x6 ;  /* 0x0000000200237211 */ /* 0x000fe200078f30ff */
[----:B------:R-:W-:Y:S01]  /*15f0*/  IMAD.U32 R2, RZ, RZ, UR16 ;  /* 0x00000010ff027e24 */ /* 0x000fe2000f8e00ff */
[----:B------:R-:W-:Y:S01]  /*1600*/  UIMAD UR4, UR15, UR4, URZ ;  /* 0x000000040f0472a4 */ /* 0x000fe2000f8e023f */
[----:B------:R-:W-:Y:S01]  /*1610*/  IMAD R0, R37, c[0x0][0x280], RZ ;  /* 0x0000a00025007a24 */ /* 0x000fe200078e02ff */
[----:B------:R-:W-:Y:S01]  /*1620*/  LOP3.LUT R110, R20, 0xfffffff8, RZ, 0xc0, !PT ;  /* 0xfffffff8146e7812 */ /* 0x000fe200078ec0ff */
[----:B------:R-:W-:Y:S01]  /*1630*/  IMAD.WIDE.U32 R2, R2, c[0x0][0x260], R32 ;  /* 0x0000980002027a25 */ /* 0x000fe200078e0020 */
[----:B------:R-:W-:-:S02]  /*1640*/  UIMAD UR4, UR16, UR5, UR4 ;  /* 0x00000005100472a4 */ /* 0x000fc4000f8e0204 */
[----:B------:R-:W-:Y:S01]  /*1650*/  SHF.R.S32.HI R120, RZ, 0x1f, R110 ;  /* 0x0000001fff787819 */ /* 0x000fe2000001146e */
[----:B------:R-:W-:Y:S01]  /*1660*/  IMAD R0, R93, c[0x0][0x284], R0 ;  /* 0x0000a1005d007a24 */ /* 0x000fe200078e0200 */
[----:B------:R-:W-:Y:S01]  /*1670*/  IADD3 R11, R3, UR6, RZ ;  /* 0x00000006030b7c10 */ /* 0x000fe2000fffe0ff */
[----:B------:R-:W-:Y:S01]  /*1680*/  IMAD.WIDE.U32 R4, R93, c[0x0][0x280], R28 ;  /* 0x0000a0005d047a25 */ /* 0x000fe200078e001c */
[----:B------:R-:W-:Y:S01]  /*1690*/  IADD3 R17, R17, UR4, RZ ;  /* 0x0000000411117c10 */ /* 0x000fe2000fffe0ff */
[----:B------:R-:W-:Y:S02]  /*16a0*/  ULDC.64 UR6, c[0x0][0x1e0] ;  /* 0x0000780000067ab9 */ /* 0x000fe40000000a00 */
[----:B------:R-:W-:Y:S01]  /*16b0*/  IMAD.IADD R9, R5, 0x1, R0 ;  /* 0x0000000105097824 */ /* 0x000fe200078e0200 */
[----:B------:R-:W-:Y:S01]  /*16c0*/  USHF.L.U32 UR30, UR6, 0x4, URZ ;  /* 0x00000004061e7899 */ /* 0x000fe2000800063f */
[----:B------:R-:W-:Y:S01]  /*16d0*/  IMAD.IADD R5, R0, 0x1, R13 ;  /* 0x0000000100057824 */ /* 0x000fe200078e020d */
[----:B------:R-:W-:Y:S01]  /*16e0*/  ULDC.64 UR4, c[0x0][0x280] ;  /* 0x0000a00000047ab9 */ /* 0x000fe20000000a00 */
[----:B------:R-:W-:Y:S01]  /*16f0*/  IMAD.IADD R3, R8, 0x1, R15 ;  /* 0x0000000108037824 */ /* 0x000fe200078e020f */
[----:B------:R-:W-:Y:S01]  /*1700*/  UIMAD UR4, UR36, UR4, URZ ;  /* 0x00000004240472a4 */ /* 0x000fe2000f8e023f */
[----:B------:R-:W-:Y:S01]  /*1710*/  IMAD.MOV.U32 R8, RZ, RZ, R4 ;  /* 0x000000ffff087224 */ /* 0x000fe200078e0004 */
[----:B------:R-:W-:Y:S01]  /*1720*/  UIMAD UR34, UR7, 0x30, URZ ;  /* 0x00000030072278a4 */ /* 0x000fe2000f8e023f */
[----:B------:R-:W-:Y:S01]  /*1730*/  IMAD.U32 R0, RZ, RZ, UR19 ;  /* 0x00000013ff007e24 */ /* 0x000fe2000f8e00ff */
[----:B------:R-:W-:Y:S01]  /*1740*/  USHF.L.U64.HI UR27, UR6, UR37, UR27 ;  /* 0x00000025061b7299 */ /* 0x000fe2000801021b */
[----:B------:R-:W-:Y:S01]  /*1750*/  IMAD.MOV.U32 R4, RZ, RZ, R12 ;  /* 0x000000ffff047224 */ /* 0x000fe200078e000c */
[----:B------:R-:W-:Y:S01]  /*1760*/  UIMAD.WIDE.U32 UR32, UR6, 0x30, URZ ;  /* 0x00000030062078a5 */ /* 0x000fe2000f8e003f */
[----:B------:R-:W-:Y:S01]  /*1770*/  IMAD.WIDE.U32 R104, R0, c[0x0][0x280], R8 ;  /* 0x0000a00000687a25 */ /* 0x000fe200078e0008 */
[----:B------:R-:W-:-:S02]  /*1780*/  USHF.L.U32 UR31, UR6, 0x6, URZ ;  /* 0x00000006061f7899 */ /* 0x000fc4000800063f */
[----:B------:R-:W-:Y:S01]  /*1790*/  UIMAD UR41, UR19, UR5, UR4 ;  /* 0x00000005132972a4 */ /* 0x000fe2000f8e0204 */
[----:B------:R-:W-:Y:S02]  /*17a0*/  IMAD.U32 R9, RZ, RZ, UR19 ;  /* 0x00000013ff097e24 */ /* 0x000fe4000f8e00ff */
[----:B------:R-:W-:Y:S01]  /*17b0*/  IMAD.U32 R8, RZ, RZ, UR19 ;  /* 0x00000013ff087e24 */ /* 0x000fe2000f8e00ff */
[----:B------:R-:W-:Y:S01]  /*17c0*/  ULDC.64 UR4, c[0x0][0x268] ;  /* 0x00009a0000047ab9 */ /* 0x000fe20000000a00 */
[----:B------:R-:W-:Y:S01]  /*17d0*/  IMAD.MOV.U32 R10, RZ, RZ, R2 ;  /* 0x000000ffff0a7224 */ /* 0x000fe200078e0002 */
[----:B------:R-:W-:Y:S01]  /*17e0*/  UIMAD UR4, UR35, UR4, URZ ;  /* 0x00000004230472a4 */ /* 0x000fe2000f8e023f */
[----:B------:R-:W-:Y:S01]  /*17f0*/  IMAD.MOV.U32 R2, RZ, RZ, R14 ;  /* 0x000000ffff027224 */ /* 0x000fe200078e000e */
[----:B------:R-:W-:Y:S01]  /*1800*/  IADD3 R118, R105, UR41, RZ ;  /* 0x0000002969767c10 */ /* 0x000fe2000fffe0ff */
[----:B------:R-:W-:Y:S01]  /*1810*/  IMAD.WIDE.U32 R102, R9, c[0x0][0x290], R6 ;  /* 0x0000a40009667a25 */ /* 0x000fe200078e0006 */
[----:B------:R-:W-:Y:S01]  /*1820*/  SHF.R.S32.HI R6, RZ, 0x1f, R158 ;  /* 0x0000001fff067819 */ /* 0x000fe2000001149e */
[----:B------:R-:W-:-:S02]  /*1830*/  UIMAD UR43, UR43, UR5, UR4 ;  /* 0x000000052b2b72a4 */ /* 0x000fc4000f8e0204 */
[----:B------:R-:W-:Y:S01]  /*1840*/  IMAD.WIDE.U32 R100, R8, c[0x0][0x280], R4 ;  /* 0x0000a00008647a25 */ /* 0x000fe200078e0004 */
[----:B------:R-:W-:Y:S01]  /*1850*/  SHF.R.S32.HI R5, RZ, 0x1f, R157 ;  /* 0x0000001fff057819 */ /* 0x000fe2000001149d */
[----:B------:R-:W-:Y:S01]  /*1860*/  ULDC UR35, c[0x0][0x284] ;  /* 0x0000a10000237ab9 */ /* 0x000fe20000000800 */
[----:B------:R-:W-:Y:S01]  /*1870*/  LEA.HI R6, R6, R158, RZ, 0x3 ;  /* 0x0000009e06067211 */ /* 0x000fe200078f18ff */
[----:B------:R-:W-:Y:S01]  /*1880*/  IMAD.WIDE.U32 R98, R0, c[0x0][0x290], R2 ;  /* 0x0000a40000627a25 */ /* 0x000fe200078e0002 */
[----:B------:R-:W-:Y:S01]  /*1890*/  SHF.R.S32.HI R0, RZ, 0x1f, R156 ;  /* 0x0000001fff007819 */ /* 0x000fe2000001149c */
[----:B------:R-:W-:Y:S01]  /*18a0*/  ULDC UR4, c[0x0][0x294] ;  /* 0x0000a50000047ab9 */ /* 0x000fe20000000800 */
[----:B------:R-:W-:Y:S01]  /*18b0*/  LEA.HI R5, R5, R157, RZ, 0x3 ;  /* 0x0000009d05057211 */ /* 0x000fe200078f18ff */
[----:B------:R-:W-:Y:S01]  /*18c0*/  IMAD.SHL.U32 R7, R6, 0x40, RZ ;  /* 0x0000004006077824 */ /* 0x000fe200078e00ff */
[----:B------:R-:W-:Y:S01]  /*18d0*/  LEA.HI R0, R0, R156, RZ, 0x3 ;  /* 0x0000009c00007211 */ /* 0x000fe200078f18ff */
[----:B------:R-:W-:Y:S01]  /*18e0*/  IMAD.SHL.U32 R4, R158, 0x40, RZ ;  /* 0x000000409e047824 */ /* 0x000fe200078e00ff */
[----:B------:R-:W-:Y:S01]  /*18f0*/  LOP3.LUT R8, R21, 0x38, R20, 0xf8, !PT ;  /* 0x0000003815087812 */ /* 0x000fe200078ef814 */
[----:B------:R-:W-:Y:S01]  /*1900*/  IMAD.SHL.U32 R6, R5, 0x40, RZ ;  /* 0x0000004005067824 */ /* 0x000fe200078e00ff */
[----:B------:R-:W-:Y:S01]  /*1910*/  SHF.R.S32.HI R5, RZ, 0x4, R34 ;  /* 0x00000004ff057819 */ /* 0x000fe20000011422 */
[----:B------:R-:W-:Y:S01]  /*1920*/  IMAD.SHL.U32 R3, R157, 0x40, RZ ;  /* 0x000000409d037824 */ /* 0x000fe200078e00ff */
[----:B------:R-:W-:Y:S01]  /*1930*/  LOP3.LUT R4, R4, 0x1c0, RZ, 0xc0, !PT ;  /* 0x000001c004047812 */ /* 0x000fe200078ec0ff */
[----:B------:R-:W-:Y:S01]  /*1940*/  IMAD.SHL.U32 R2, R156, 0x40, RZ ;  /* 0x000000409c027824 */ /* 0x000fe200078e00ff */
[----:B------:R-:W-:Y:S01]  /*1950*/  LEA.HI.SX32 R5, R20, R5, 0x1d ;  /* 0x0000000514057211 */ /* 0x000fe200078feaff */
[----:B------:R-:W-:Y:S01]  /*1960*/  IMAD.SHL.U32 R0, R0, 0x40, RZ ;  /* 0x0000004000007824 */ /* 0x000fe200078e00ff */
[----:B------:R-:W-:Y:S01]  /*1970*/  LOP3.LUT R3, R3, 0x1c0, RZ, 0xc0, !PT ;  /* 0x000001c003037812 */ /* 0x000fe200078ec0ff */
[----:B------:R-:W-:Y:S01]  /*1980*/  IMAD.WIDE.U32 R96, R96, c[0x0][0x268], R10 ;  /* 0x00009a0060607a25 */ /* 0x000fe200078e000a */
[----:B------:R-:W-:Y:S01]  /*1990*/  LOP3.LUT R2, R2, 0x1c0, RZ, 0xc0, !PT ;  /* 0x000001c002027812 */ /* 0x000fe200078ec0ff */
[----:B------:R-:W-:Y:S01]  /*19a0*/  USHF.L.U32 UR5, UR39, 0x5, URZ ;  /* 0x0000000527057899 */ /* 0x000fe2000800063f */
[----:B------:R-:W-:Y:S01]  /*19b0*/  LOP3.LUT R9, R0, 0xfffffe00, RZ, 0xc0, !PT ;  /* 0xfffffe0000097812 */ /* 0x000fe200078ec0ff */
[----:B------:R-:W-:Y:S01]  /*19c0*/  IMAD.SHL.U32 R0, R35, 0x40, RZ ;  /* 0x0000004023007824 */ /* 0x000fe200078e00ff */
[----:B------:R-:W-:Y:S01]  /*19d0*/  LOP3.LUT R11, R7, 0xfffffe00, RZ, 0xc0, !PT ;  /* 0xfffffe00070b7812 */ /* 0x000fe200078ec0ff */
[----:B------:R-:W-:Y:S01]  /*19e0*/  IMAD.SHL.U32 R92, R5, 0x8, RZ ;  /* 0x00000008055c7824 */ /* 0x000fe200078e00ff */
[----:B------:R-:W-:Y:S01]  /*19f0*/  LOP3.LUT R10, R6, 0xfffffe00, RZ, 0xc0, !PT ;  /* 0xfffffe00060a7812 */ /* 0x000fe200078ec0ff */
[----:B------:R-:W-:Y:S01]  /*1a00*/  IMAD.U32 R89, RZ, RZ, UR25 ;  /* 0x00000019ff597e24 */ /* 0x000fe2000f8e00ff */
[----:B------:R-:W-:Y:S01]  /*1a10*/  SHF.R.U32.HI R26, RZ, 0x3, R4 ;  /* 0x00000003ff1a7819 */ /* 0x000fe20000011604 */
[----:B------:R-:W-:Y:S01]  /*1a20*/  USHF.L.U32 UR25, UR6, 0x5, URZ ;  /* 0x0000000506197899 */ /* 0x000fe2000800063f */
[----:B------:R-:W-:-:S02]  /*1a30*/  LOP3.LUT R7, R4, 0x38, R20, 0xf8, !PT ;  /* 0x0000003804077812 */ /* 0x000fc400078ef814 */
[----:B------:R-:W-:Y:S01]  /*1a40*/  SHF.R.S32.HI R6, RZ, 0x1f, R5 ;  /* 0x0000001fff067819 */ /* 0x000fe20000011405 */
[----:B------:R-:W-:Y:S01]  /*1a50*/  ULDC.64 UR6, c[0x0][0x290] ;  /* 0x0000a40000067ab9 */ /* 0x000fe20000000a00 */
[----:B------:R-:W-:Y:S01]  /*1a60*/  SHF.R.U32.HI R27, RZ, 0x3, R3 ;  /* 0x00000003ff1b7819 */ /* 0x000fe20000011603 */
[----:B------:R-:W-:Y:S01]  /*1a70*/  UIMAD UR6, UR36, UR6, URZ ;  /* 0x00000006240672a4 */ /* 0x000fe2000f8e023f */
[----:B------:R-:W-:Y:S01]  /*1a80*/  SHF.R.U32.HI R30, RZ, 0x3, R2 ;  /* 0x00000003ff1e7819 */ /* 0x000fe20000011602 */
[----:B------:R-:W-:Y:S01]  /*1a90*/  USHF.L.U32 UR36, UR39, 0x6, URZ ;  /* 0x0000000627247899 */ /* 0x000fe2000800063f */
[--C-:B------:R-:W-:Y:S01]  /*1aa0*/  LOP3.LUT R12, R3, 0x38, R20.reuse, 0xf8, !PT ;  /* 0x00000038030c7812 */ /* 0x100fe200078ef814 */
[----:B------:R-:W-:Y:S01]  /*1ab0*/  UIMAD UR42, UR19, UR7, UR6 ;  /* 0x00000007132a72a4 */ /* 0x000fe2000f8e0206 */
[----:B------:R-:W-:Y:S01]  /*1ac0*/  LOP3.LUT R14, R2, 0x38, R20, 0xf8, !PT ;  /* 0x00000038020e7812 */ /* 0x000fe200078ef814 */
[----:B------:R-:W-:Y:S01]  /*1ad0*/  UIMAD UR7, UR49, UR35, URZ ;  /* 0x00000023310772a4 */ /* 0x000fe2000f8e023f */
[----:B------:R-:W-:Y:S01]  /*1ae0*/  LOP3.LUT R13, R8, R36, RZ, 0x3c, !PT ;  /* 0x00000024080d7212 */ /* 0x000fe200078e3cff */
[----:B------:R-:W-:Y:S01]  /*1af0*/  UIMAD UR49, UR49, UR4, URZ ;  /* 0x00000004313172a4 */ /* 0x000fe2000f8e023f */
[----:B------:R-:W-:Y:S01]  /*1b00*/  LOP3.LUT R0, R0, 0xfffff000, RZ, 0xc0, !PT ;  /* 0xfffff00000007812 */ /* 0x000fe200078ec0ff */
[----:B------:R-:W-:Y:S01]  /*1b10*/  USHF.L.U64.HI UR35, UR39, UR37, UR35 ;  /* 0x0000002527237299 */ /* 0x000fe20008010223 */
[----:B------:R-:W-:Y:S01]  /*1b20*/  LEA.HI R15, R6, R5, RZ, 0x3 ;  /* 0x00000005060f7211 */ /* 0x000fe200078f18ff */
[----:B------:R-:W-:Y:S01]  /*1b30*/  USHF.L.U64.HI UR37, UR40, UR37, UR4 ;  /* 0x0000002528257299 */ /* 0x000fe20008010204 */
[----:B------:R-:W-:Y:S01]  /*1b40*/  LOP3.LUT R8, R7, R26, RZ, 0x3c, !PT ;  /* 0x0000001a07087212 */ /* 0x000fe200078e3cff */
[----:B------:R-:W-:Y:S01]  /*1b50*/  USHF.L.U32 UR6, UR40, 0x5, URZ ;  /* 0x0000000528067899 */ /* 0x000fe2000800063f */
[----:B------:R-:W-:Y:S01]  /*1b60*/  LOP3.LUT R7, R12, R27, RZ, 0x3c, !PT ;  /* 0x0000001b0c077212 */ /* 0x000fe200078e3cff */
[----:B------:R-:W-:Y:S01]  /*1b70*/  UIADD3 UR4, UR33, UR34, URZ ;  /* 0x0000002221047290 */ /* 0x000fe2000fffe03f */
[----:B------:R-:W-:Y:S01]  /*1b80*/  LOP3.LUT R6, R14, R30, RZ, 0x3c, !PT ;  /* 0x0000001e0e067212 */ /* 0x000fe200078e3cff */
[----:B------:R-:W-:Y:S01]  /*1b90*/  USHF.L.U32 UR39, UR39, 0x4, URZ ;  /* 0x0000000427277899 */ /* 0x000fe2000800063f */
[-C--:B------:R-:W-:Y:S01]  /*1ba0*/  IADD3 R34, R13, R0.reuse, R31 ;  /* 0x000000000d227210 */ /* 0x080fe20007ffe01f */
[----:B------:R-:W-:Y:S01]  /*1bb0*/  USHF.L.U32 UR40, UR40, 0x4, URZ ;  /* 0x0000000428287899 */ /* 0x000fe2000800063f */
[-C--:B------:R-:W-:Y:S01]  /*1bc0*/  IADD3 R14, R8, R0.reuse, R11 ;  /* 0x00000000080e7210 */ /* 0x080fe20007ffe00b */
[----:B------:R-:W-:Y:S01]  /*1bd0*/  UIADD3 UR7, UR47, UR7, URZ ;  /* 0x000000072f077290 */ /* 0x000fe2000fffe03f */
[-C--:B------:R-:W-:Y:S01]  /*1be0*/  IADD3 R13, R7, R0.reuse, R10 ;  /* 0x00000000070d7210 */ /* 0x080fe20007ffe00a */
[----:B------:R-:W-:Y:S01]  /*1bf0*/  IMAD.SHL.U32 R144, R34, 0x2, RZ ;  /* 0x0000000222907824 */ /* 0x000fe200078e00ff */
[----:B------:R-:W-:Y:S01]  /*1c00*/  IADD3 R12, R6, R0, R9 ;  /* 0x00000000060c7210 */ /* 0x000fe20007ffe009 */
[----:B------:R-:W-:Y:S01]  /*1c10*/  IMAD.SHL.U32 R0, R15, 0x200, RZ ;  /* 0x000002000f007824 */ /* 0x000fe200078e00ff */
[--C-:B------:R-:W-:Y:S01]  /*1c20*/  LOP3.LUT R2, R2, 0x38, R92.reuse, 0xf8, !PT ;  /* 0x0000003802027812 */ /* 0x100fe200078ef85c */
[----:B------:R-:W-:Y:S01]  /*1c30*/  IMAD.SHL.U32 R143, R14, 0x2, RZ ;  /* 0x000000020e8f7824 */ /* 0x000fe200078e00ff */
[--C-:B------:R-:W-:Y:S01]  /*1c40*/  LOP3.LUT R5, R21, 0x38, R92.reuse, 0xf8, !PT ;  /* 0x0000003815057812 */ /* 0x100fe200078ef85c */
[----:B------:R-:W-:Y:S01]  /*1c50*/  IMAD.SHL.U32 R142, R13, 0x2, RZ ;  /* 0x000000020d8e7824 */ /* 0x000fe200078e00ff */
[----:B------:R-:W-:Y:S01]  /*1c60*/  LOP3.LUT R0, R0, 0xfffff000, RZ, 0xc0, !PT ;  /* 0xfffff00000007812 */ /* 0x000fe200078ec0ff */
[----:B------:R-:W-:Y:S01]  /*1c70*/  IMAD.SHL.U32 R141, R12, 0x2, RZ ;  /* 0x000000020c8d7824 */ /* 0x000fe200078e00ff */
[----:B------:R-:W-:Y:S01]  /*1c80*/  LOP3.LUT R2, R2, R30, RZ, 0x3c, !PT ;  /* 0x0000001e02027212 */ /* 0x000fe200078e3cff */
[----:B------:R-:W-:Y:S01]  /*1c90*/  UIADD3 UR34, UR45, UR49, URZ ;  /* 0x000000312d227290 */ /* 0x000fe2000fffe03f */
[----:B------:R-:W-:-:S02]  /*1ca0*/  LOP3.LUT R4, R4, 0x38, R92, 0xf8, !PT ;  /* 0x0000003804047812 */ /* 0x000fc400078ef85c */
[----:B------:R-:W-:Y:S02]  /*1cb0*/  LOP3.LUT R3, R3, 0x38, R92, 0xf8, !PT ;  /* 0x0000003803037812 */ /* 0x000fe400078ef85c */
[----:B------:R-:W-:Y:S02]  /*1cc0*/  IADD3 R9, R2, R0, R9 ;  /* 0x0000000002097210 */ /* 0x000fe40007ffe009 */
[----:B------:R-:W-:Y:S02]  /*1cd0*/  LOP3.LUT R5, R5, R36, RZ, 0x3c, !PT ;  /* 0x0000002405057212 */ /* 0x000fe400078e3cff */
[----:B------:R-:W-:Y:S01]  /*1ce0*/  LOP3.LUT R4, R4, R26, RZ, 0x3c, !PT ;  /* 0x0000001a04047212 */ /* 0x000fe200078e3cff */
[----:B------:R-:W-:Y:S01]  /*1cf0*/  IMAD.SHL.U32 R136, R9, 0x2, RZ ;  /* 0x0000000209887824 */ /* 0x000fe200078e00ff */
[----:B------:R-:W-:Y:S02]  /*1d00*/  LOP3.LUT R3, R3, R27, RZ, 0x3c, !PT ;  /* 0x0000001b03037212 */ /* 0x000fe400078e3cff */
[----:B------:R-:W-:-:S02]  /*1d10*/  SEL R2, R19, RZ, !P4 ;  /* 0x000000ff13027207 */ /* 0x000fc40006000000 */
[-C--:B------:R-:W-:Y:S02]  /*1d20*/  IADD3 R8, R5, R0.reuse, R31 ;  /* 0x0000000005087210 */ /* 0x080fe40007ffe01f */
[-C--:B------:R-:W-:Y:S02]  /*1d30*/  IADD3 R11, R4, R0.reuse, R11 ;  /* 0x00000000040b7210 */ /* 0x080fe40007ffe00b */
[----:B------:R-:W-:Y:S01]  /*1d40*/  IADD3 R10, R3, R0, R10 ;  /* 0x00000000030a7210 */ /* 0x000fe20007ffe00a */
[----:B------:R-:W-:Y:S01]  /*1d50*/  IMAD R3, R2, c[0x0][0x1f0], RZ ;  /* 0x00007c0002037a24 */ /* 0x000fe200078e02ff */
[----:B------:R-:W-:Y:S01]  /*1d60*/  SEL R0, R18, RZ, !P4 ;  /* 0x000000ff12007207 */ /* 0x000fe20006000000 */
[----:B------:R-:W-:Y:S01]  /*1d70*/  IMAD R2, R2, c[0x0][0x218], RZ ;  /* 0x0000860002027a24 */ /* 0x000fe200078e02ff */
[----:B------:R-:W-:Y:S01]  /*1d80*/  SHF.R.S32.HI R4, RZ, 0x1f, R158 ;  /* 0x0000001fff047819 */ /* 0x000fe2000001149e */
[----:B------:R-:W-:Y:S01]  /*1d90*/  IMAD.SHL.U32 R139, R8, 0x2, RZ ;  /* 0x00000002088b7824 */ /* 0x000fe200078e00ff */
[----:B------:R-:W-:Y:S01]  /*1da0*/  SHF.R.S32.HI R5, RZ, 0x1f, R157 ;  /* 0x0000001fff057819 */ /* 0x000fe2000001149d */
[C---:B------:R-:W-:Y:S01]  /*1db0*/  IMAD R91, R0.reuse, c[0x0][0x1f4], R3 ;  /* 0x00007d00005b7a24 */ /* 0x040fe200078e0203 */
[----:B------:R-:W-:Y:S01]  /*1dc0*/  SHF.R.S32.HI R7, RZ, 0x1f, R156 ;  /* 0x0000001fff077819 */ /* 0x000fe2000001149c */
[----:B------:R-:W-:Y:S01]  /*1dd0*/  IMAD R106, R0, c[0x0][0x21c], R2 ;  /* 0x00008700006a7a24 */ /* 0x000fe200078e0202 */
[----:B------:R-:W-:Y:S01]  /*1de0*/  IADD3 R31, R28, 0x20, RZ ;  /* 0x000000201c1f7810 */ /* 0x000fe20007ffe0ff */
[----:B------:R-:W-:Y:S01]  /*1df0*/  IMAD.WIDE.U32 R88, R0, c[0x0][0x1f0], R88 ;  /* 0x00007c0000587a25 */ /* 0x000fe200078e0058 */
[----:B------:R-:W-:-:S02]  /*1e00*/  IADD3 R107, R97, UR43, RZ ;  /* 0x0000002b616b7c10 */ /* 0x000fc4000fffe0ff */
[----:B------:R-:W-:Y:S01]  /*1e10*/  IADD3 R116, R101, UR41, RZ ;  /* 0x0000002965747c10 */ /* 0x000fe2000fffe0ff */
[----:B------:R-:W-:Y:S01]  /*1e20*/  IMAD.WIDE.U32 R94, R0, c[0x0][0x218], R16 ;  /* 0x00008600005e7a25 */ /* 0x000fe200078e0010 */
[----:B------:R-:W-:Y:S02]  /*1e30*/  IADD3 R0, P0, R93, 0x10, RZ ;  /* 0x000000105d007810 */ /* 0x000fe40007f1e0ff */
[----:B------:R-:W-:Y:S01]  /*1e40*/  IADD3 R117, R103, UR42, RZ ;  /* 0x0000002a67757c10 */ /* 0x000fe2000fffe0ff */
[----:B------:R-:W-:Y:S01]  /*1e50*/  IMAD R3, R37, c[0x0][0x1e0], RZ ;  /* 0x0000780025037a24 */ /* 0x000fe200078e02ff */
[----:B------:R-:W-:Y:S01]  /*1e60*/  IADD3 R115, R99, UR42, RZ ;  /* 0x0000002a63737c10 */ /* 0x000fe2000fffe0ff */
[----:B------:R-:W-:Y:S01]  /*1e70*/  IMAD.X R2, RZ, RZ, R37, P0 ;  /* 0x000000ffff027224 */ /* 0x000fe200000e0625 */
[----:B------:R-:W-:Y:S01]  /*1e80*/  IADD3 R134, P0, R32, R166, RZ ;  /* 0x000000a620867210 */ /* 0x000fe20007f1e0ff */
[----:B------:R-:W-:Y:S01]  /*1e90*/  IMAD.WIDE.U32 R124, R0, c[0x0][0x1e0], RZ ;  /* 0x00007800007c7a25 */ /* 0x000fe200078e00ff */
[----:B------:R-:W-:-:S03]  /*1ea0*/  SHF.R.S32.HI R119, RZ, 0x1f, R92 ;  /* 0x0000001fff777819 */ /* 0x000fc6000001145c */
[----:B------:R-:W-:Y:S01]  /*1eb0*/  IMAD R2, R2, c[0x0][0x1e0], RZ ;  /* 0x0000780002027a24 */ /* 0x000fe200078e02ff */
[----:B------:R-:W-:Y:S01]  /*1ec0*/  IADD3 R135, P1, R124, UR30, RZ ;  /* 0x0000001e7c877c10 */ /* 0x000fe2000ff3e0ff */
[----:B------:R-:W-:Y:S02]  /*1ed0*/  IMAD R3, R93, c[0x0][0x1e4], R3 ;  /* 0x000079005d037a24 */ /* 0x000fe400078e0203 */
[----:B------:R-:W-:Y:S02]  /*1ee0*/  IMAD R6, R0, c[0x0][0x1e4], R2 ;  /* 0x0000790000067a24 */ /* 0x000fe400078e0202 */
[----:B------:R-:W-:Y:S02]  /*1ef0*/  IMAD.IADD R133, R167, 0x1, R3 ;  /* 0x00000001a7857824 */ /* 0x000fe400078e0203 */
[----:B------:R-:W-:Y:S02]  /*1f00*/  IMAD.IADD R132, R125, 0x1, R6 ;  /* 0x000000017d847824 */ /* 0x000fe400078e0206 */
[----:B------:R-:W-:Y:S01]  /*1f10*/  IMAD.X R130, R33, 0x1, R133, P0 ;  /* 0x0000000121827824 */ /* 0x000fe200000e0685 */
[----:B------:R-:W-:Y:S01]  /*1f20*/  IADD3 R149, P0, R135, UR30, RZ ;  /* 0x0000001e87957c10 */ /* 0x000fe2000ff1e0ff */
[----:B------:R-:W-:-:S02]  /*1f30*/  IMAD.X R131, R165, 0x1, R132, P1 ;  /* 0x00000001a5837824 */ /* 0x000fc400008e0684 */
[----:B------:R-:W-:Y:S02]  /*1f40*/  IMAD.IADD R91, R89, 0x1, R91 ;  /* 0x00000001595b7824 */ /* 0x000fe400078e025b */
[----:B------:R-:W-:Y:S01]  /*1f50*/  IMAD.X R146, R165, 0x1, R131, P0 ;  /* 0x00000001a5927824 */ /* 0x000fe200000e0683 */
[----:B------:R-:W-:Y:S01]  /*1f60*/  IADD3 R109, P0, R134, R88, RZ ;  /* 0x00000058866d7210 */ /* 0x000fe20007f1e0ff */
[----:B------:R-:W-:Y:S02]  /*1f70*/  IMAD R2, R4, c[0x0][0x1e0], RZ ;  /* 0x0000780004027a24 */ /* 0x000fe400078e02ff */
[----:B------:R-:W-:Y:S02]  /*1f80*/  IMAD R0, R5, c[0x0][0x1e0], RZ ;  /* 0x0000780005007a24 */ /* 0x000fe400078e02ff */
[----:B------:R-:W-:Y:S01]  /*1f90*/  IMAD.X R108, R130, 0x1, R91, P0 ;  /* 0x00000001826c7824 */ /* 0x000fe200000e065b */
[----:B------:R-:W-:Y:S01]  /*1fa0*/  IADD3 R112, P0, R88, 0x40, RZ ;  /* 0x0000004058707810 */ /* 0x000fe20007f1e0ff */
[----:B------:R-:W-:-:S02]  /*1fb0*/  IMAD R4, R7, c[0x0][0x1e0], RZ ;  /* 0x0000780007047a24 */ /* 0x000fc400078e02ff */
[----:B------:R-:W-:Y:S02]  /*1fc0*/  IMAD R5, R158, c[0x0][0x1e4], R2 ;  /* 0x000079009e057a24 */ /* 0x000fe400078e0202 */
[----:B------:R-:W-:Y:S01]  /*1fd0*/  IMAD.X R111, RZ, RZ, R91, P0 ;  /* 0x000000ffff6f7224 */ /* 0x000fe200000e065b */
[----:B------:R-:W-:Y:S01]  /*1fe0*/  IADD3 R114, P0, R109, 0x40, RZ ;  /* 0x000000406d727810 */ /* 0x000fe20007f1e0ff */
[----:B------:R-:W-:Y:S02]  /*1ff0*/  IMAD R2, R157, c[0x0][0x1e4], R0 ;  /* 0x000079009d027a24 */ /* 0x000fe400078e0200 */
[----:B------:R-:W-:Y:S02]  /*2000*/  IMAD R0, R156, c[0x0][0x1e4], R4 ;  /* 0x000079009c007a24 */ /* 0x000fe400078e0204 */
[----:B------:R-:W-:Y:S02]  /*2010*/  IMAD.IADD R148, R173, 0x1, R5 ;  /* 0x00000001ad947824 */ /* 0x000fe400078e0205 */
[----:B------:R-:W-:-:S02]  /*2020*/  IMAD.IADD R147, R171, 0x1, R2 ;  /* 0x00000001ab937824 */ /* 0x000fc400078e0202 */
[----:B------:R-:W-:Y:S02]  /*2030*/  IMAD.IADD R145, R169, 0x1, R0 ;  /* 0x00000001a9917824 */ /* 0x000fe400078e0200 */
[----:B------:R-:W-:Y:S02]  /*2040*/  IMAD.IADD R106, R95, 0x1, R106 ;  /* 0x000000015f6a7824 */ /* 0x000fe400078e026a */
[----:B------:R-:W-:Y:S02]  /*2050*/  IMAD.X R113, RZ, RZ, R108, P0 ;  /* 0x000000ffff717224 */ /* 0x000fe400000e066c */
[----:B------:R-:W-:Y:S02]  /*2060*/  IMAD.SHL.U32 R138, R11, 0x2, RZ ;  /* 0x000000020b8a7824 */ /* 0x000fe400078e00ff */
[----:B-1----:R-:W-:Y:S02]  /*2070*/  IMAD.SHL.U32 R137, R10, 0x2, RZ ;  /* 0x000000020a897824 */ /* 0x002fe400078e00ff */
.L_x_1585:
[----:B------:R-:W-:Y:S01]  /*2080*/  USHF.R.S32.HI UR43, URZ, 0x1f, UR17 ;  /* 0x0000001f3f2b7899 */ /* 0x000fe20008011411 */
[----:B------:R-:W-:Y:S04]  /*2090*/  DEPBAR.LE SB0, 0x0 ;  /* 0x000080000000791a */ /* 0x000fe80000000000 */
[----:B------:R-:W-:Y:S01]  /*20a0*/  UIMAD UR42, UR27, UR17, URZ ;  /* 0x000000111b2a72a4 */ /* 0x000fe2000f8e023f */
[----:B------:R-:W-:Y:S01]  /*20b0*/  BAR.SYNC.DEFER_BLOCKING 0x0 ;  /* 0x0000000000007b1d */ /* 0x000fe20000010000 */
[----:B------:R-:W-:Y:S01]  /*20c0*/  UIMAD.WIDE.U32 UR52, UR31, UR17, URZ ;  /* 0x000000111f3472a5 */ /* 0x000fe2000f8e003f */
[----:B------:R-:W-:Y:S01]  /*20d0*/  ISETP.GE.AND P0, PT, R176, 0x1, PT ;  /* 0x00000001b000780c */ /* 0x000fe20003f06270 */
[----:B------:R-:W-:Y:S04]  /*20e0*/  UIMAD UR42, UR43, UR31, UR42 ;  /* 0x0000001f2b2a72a4 */ /* 0x000fe8000f8e022a */
[----:B------:R-:W-:Y:S01]  /*20f0*/  UIADD3 UR42, UR53, UR42, URZ ;  /* 0x0000002a352a7290 */ /* 0x000fe2000fffe03f */
[----:B------:R-:W-:Y:S07]  /*2100*/  BSSY B2, `(.L_x_1539) ;  /* 0x000053c000027945 */ /* 0x000fee0003800000 */
[----:B--2---:R-:W-:-:S05]  /*2110*/  @!P0 BRA `(.L_x_1540) ;  /* 0x00004e9000008947 */ /* 0x004fca0003800000 */
[----:B------:R-:W-:Y:S01]  /*2120*/  UIMAD UR41, UR35, UR17, URZ ;  /* 0x00000011232972a4 */ /* 0x000fe2000f8e023f */
[----:B------:R-:W-:Y:S01]  /*2130*/  ISETP.NE.AND P0, PT, R152, RZ, PT ;  /* 0x000000ff9800720c */ /* 0x000fe20003f05270 */
[----:B------:R-:W-:Y:S02]  /*2140*/  UIMAD UR9, UR37, UR17, URZ ;  /* 0x00000011250972a4 */ /* 0x000fe4000f8e023f */
[----:B------:R-:W-:Y:S02]  /*2150*/  UIMAD UR8, UR17, -0x40, UR23 ;  /* 0xffffffc0110878a4 */ /* 0x000fe4000f8e0217 */
[----:B------:R-:W-:Y:S02]  /*2160*/  UIMAD.WIDE.U32 UR50, UR36, UR17, URZ ;  /* 0x00000011243272a5 */ /* 0x000fe4000f8e003f */
[----:B------:R-:W-:Y:S02]  /*2170*/  UIMAD.WIDE.U32 UR48, UR38, UR17, URZ ;  /* 0x00000011263072a5 */ /* 0x000fe4000f8e003f */
[----:B------:R-:W-:Y:S02]  /*2180*/  UIMAD UR41, UR43, UR36, UR41 ;  /* 0x000000242b2972a4 */ /* 0x000fe4000f8e0229 */
[----:B------:R-:W-:Y:S02]  /*2190*/  UIMAD UR9, UR43, UR38, UR9 ;  /* 0x000000262b0972a4 */ /* 0x000fe4000f8e0209 */
[----:B------:R-:W-:Y:S02]  /*21a0*/  UISETP.LT.AND UP0, UPT, UR8, 0x40, UPT ;  /* 0x000000400800788c */ /* 0x000fe4000bf01270 */
[----:B------:R-:W-:Y:S02]  /*21b0*/  UIADD3 UR41, UR51, UR41, URZ ;  /* 0x0000002933297290 */ /* 0x000fe4000fffe03f */
[----:B------:R-:W-:Y:S02]  /*21c0*/  UIADD3 UR9, UR49, UR9, URZ ;  /* 0x0000000931097290 */ /* 0x000fe4000fffe03f */
[----:B------:R-:W-:Y:S01]  /*21d0*/  USEL UR8, UR8, 0x40, UP0 ;  /* 0x0000004008087887 */ /* 0x000fe20008000000 */
[----:B------:R-:W-:-:S05]  /*21e0*/  @!P0 BRA `(.L_x_1541) ;  /* 0x0000299000008947 */ /* 0x000fca0003800000 */
[----:B------:R-:W-:Y:S01]  /*21f0*/  ISETP.GE.AND P2, PT, R93, UR8, PT ;  /* 0x000000085d007c0c */ /* 0x000fe2000bf46270 */
[----:B------:R-:W-:Y:S01]  /*2200*/  BSSY B0, `(.L_x_1542) ;  /* 0x000001b000007945 */ /* 0x000fe20003800000 */
[----:B------:R-:W-:Y:S01]  /*2210*/  CS2R R48, SRZ ;  /* 0x0000000000307805 */ /* 0x000fe2000001ff00 */
[----:B------:R-:W-:Y:S01]  /*2220*/  CS2R R44, SRZ ;  /* 0x00000000002c7805 */ /* 0x000fe2000001ff00 */
[----:B------:R-:W-:Y:S01]  /*2230*/  CS2R R38, SRZ ;  /* 0x0000000000267805 */ /* 0x000fe2000001ff00 */
[----:B------:R-:W-:Y:S01]  /*2240*/  CS2R R12, SRZ ;  /* 0x00000000000c7805 */ /* 0x000fe2000001ff00 */
[----:B------:R-:W-:Y:S07]  /*2250*/  CS2R R2, SRZ ;  /* 0x0000000000027805 */ /* 0x000fee000001ff00 */
[----:B------:R-:W-:-:S05]  /*2260*/  @P2 BRA `(.L_x_1543) ;  /* 0x0000014000002947 */ /* 0x000fca0003800000 */
[----:B------:R-:W-:Y:S01]  /*2270*/  IADD3 R0, P0, R104, UR50, RZ ;  /* 0x0000003268007c10 */ /* 0x000fe2000ff1e0ff */
[----:B------:R-:W-:Y:S01]  /*2280*/  CS2R R38, SRZ ;  /* 0x0000000000267805 */ /* 0x000fe2000001ff00 */
[----:B------:R-:W-:Y:S01]  /*2290*/  CS2R R44, SRZ ;  /* 0x00000000002c7805 */ /* 0x000fe2000001ff00 */
[----:B------:R-:W-:Y:S01]  /*22a0*/  CS2R R12, SRZ ;  /* 0x00000000000c7805 */ /* 0x000fe2000001ff00 */
[----:B------:R-:W-:Y:S02]  /*22b0*/  IADD3.X R3, R118, UR41, RZ, P0, !PT ;  /* 0x0000002976037c10 */ /* 0x000fe400087fe4ff */
[----:B------:R-:W-:Y:S04]  /*22c0*/  IADD3 R2, P0, R102, UR48, RZ ;  /* 0x0000003066027c10 */ /* 0x000fe8000ff1e0ff */
[----:B------:R-:W-:Y:S02]  /*22d0*/  IADD3.X R5, R117, UR9, RZ, P0, !PT ;  /* 0x0000000975057c10 */ /* 0x000fe400087fe4ff */
        /* <DEDUP_REMOVED lines=13> */
.L_x_1543:
[----:B------:R-:W-:Y:S05]  /*23b0*/  BSYNC B0 ;  /* 0x0000000000007941 */ /* 0x000fea0003800000 */
.L_x_1542:
[----:B------:R-:W-:Y:S01]  /*23c0*/  ISETP.GE.AND P3, PT, R158, UR8, PT ;  /* 0x000000089e007c0c */ /* 0x000fe2000bf66270 */
        /* <DEDUP_REMOVED lines=19> */
[----:B------:R-:W-:Y:S01]  /*2500*/  IMAD.U32 R4, RZ, RZ, UR50 ;  /* 0x00000032ff047e24 */ /* 0x000fe2000f8e00ff */
[----:B------:R-:W-:Y:S01]  /*2510*/  CS2R R46, SRZ ;  /* 0x00000000002e7805 */ /* 0x000fe2000001ff00 */
[----:B------:R-:W-:Y:S01]  /*2520*/  CS2R R14, SRZ ;  /* 0x00000000000e7805 */ /* 0x000fe2000001ff00 */
[----:B------:R-:W-:Y:S01]  /*2530*/  CS2R R48, SRZ ;  /* 0x0000000000307805 */ /* 0x000fe2000001ff00 */
[----:B------:R-:W-:Y:S01]  /*2540*/  CS2R R16, SRZ ;  /* 0x0000000000107805 */ /* 0x000fe2000001ff00 */
[----:B------:R-:W-:Y:S01]  /*2550*/  IADD3 R0, P1, P0, R104, UR39, R4 ;  /* 0x0000002768007c10 */ /* 0x000fe2000f83e004 */
[----:B------:R-:W-:Y:S02]  /*2560*/  IMAD.U32 R4, RZ, RZ, UR48 ;  /* 0x00000030ff047e24 */ /* 0x000fe4000f8e00ff */
[----:B------:R-:W-:Y:S01]  /*2570*/  IMAD.U32 R5, RZ, RZ, UR51 ;  /* 0x00000033ff057e24 */ /* 0x000fe2000f8e00ff */
[----:B------:R-:W-:Y:S01]  /*2580*/  IADD3.X R6, R118, UR41, R164, P1, P0 ;  /* 0x0000002976067c10 */ /* 0x000fe20008fe04a4 */
[----:B------:R-:W-:Y:S01]  /*2590*/  IMAD.U32 R5, RZ, RZ, UR49 ;  /* 0x00000031ff057e24 */ /* 0x000fe2000f8e00ff */
        /* <DEDUP_REMOVED lines=14> */
.L_x_1545:
[----:B------:R-:W-:Y:S05]  /*2680*/  BSYNC B0 ;  /* 0x0000000000007941 */ /* 0x000fea0003800000 */
.L_x_1544:
[----:B------:R-:W-:Y:S01]  /*2690*/  ISETP.GE.AND P6, PT, R157, UR8, PT ;  /* 0x000000089d007c0c */ /* 0x000fe2000bfc6270 */
        /* <DEDUP_REMOVED lines=43> */
.L_x_1547:
[----:B------:R-:W-:Y:S05]  /*2950*/  BSYNC B0 ;  /* 0x0000000000007941 */ /* 0x000fea0003800000 */
.L_x_1546:
        /* <DEDUP_REMOVED lines=18> */
[----:B------:R-:W-:Y:S01]  /*2a80*/  IMAD.U32 R4, RZ, RZ, UR50 ;  /* 0x00000032ff047e24 */ /* 0x000fe2000f8e00ff */
[----:B------:R-:W-:Y:S01]  /*2a90*/  CS2R R54, SRZ ;  /* 0x0000000000367805 */ /* 0x000fe2000001ff00 */
[----:B------:R-:W-:Y:S01]  /*2aa0*/  IMAD.U32 R5, RZ, RZ, UR51 ;  /* 0x00000033ff057e24 */ /* 0x000fe2000f8e00ff */
[----:B------:R-:W-:Y:S01]  /*2ab0*/  CS2R R22, SRZ ;  /* 0x0000000000167805 */ /* 0x000fe2000001ff00 */
[----:B------:R-:W-:Y:S01]  /*2ac0*/  IMAD.U32 R5, RZ, RZ, UR41 ;  /* 0x00000029ff057e24 */ /* 0x000fe2000f8e00ff */
[----:B------:R-:W-:Y:S01]  /*2ad0*/  IADD3 R0, P1, P0, R104, UR46, R4 ;  /* 0x0000002e68007c10 */ /* 0x000fe2000f83e004 */
[----:B------:R-:W-:Y:S01]  /*2ae0*/  IMAD.U32 R4, RZ, RZ, UR48 ;  /* 0x00000030ff047e24 */ /* 0x000fe2000f8e00ff */
[----:B------:R-:W-:Y:S01]  /*2af0*/  CS2R R56, SRZ ;  /* 0x0000000000387805 */ /* 0x000fe2000001ff00 */
[----:B------:R-:W-:Y:S01]  /*2b00*/  CS2R R24, SRZ ;  /* 0x0000000000187805 */ /* 0x000fe2000001ff00 */
[----:B------:R-:W-:Y:S01]  /*2b10*/  IADD3.X R9, R118, UR7, R5, P1, P0 ;  /* 0x0000000776097c10 */ /* 0x000fe20008fe0405 */
[----:B------:R-:W-:Y:S01]  /*2b20*/  IMAD.U32 R5, RZ, RZ, UR49 ;  /* 0x00000031ff057e24 */ /* 0x000fe2000f8e00ff */
[----:B------:R-:W-:Y:S01]  /*2b30*/  IADD3 R5, P1, P0, R102, UR44, R4 ;  /* 0x0000002c66057c10 */ /* 0x000fe2000f83e004 */
[----:B------:R-:W-:Y:S05]  /*2b40*/  IMAD.U32 R6, RZ, RZ, UR9 ;  /* 0x00000009ff067e24 */ /* 0x000fea000f8e00ff */
        /* <DEDUP_REMOVED lines=13> */
.L_x_1549:
[----:B------:R-:W-:Y:S05]  /*2c20*/  BSYNC B0 ;  /* 0x0000000000007941 */ /* 0x000fea0003800000 */
.L_x_1548:
        /* <DEDUP_REMOVED lines=14> */
[----:B------:R-:W-:Y:S01]  /*2d10*/  IADD3 R65, P0, R134, UR52, RZ ;  /* 0x0000003486417c10 */ /* 0x000fe2000ff1e0ff */
[----:B------:R-:W-:Y:S03]  /*2d20*/  BSSY B0, `(.L_x_1552) ;  /* 0x000003b000007945 */ /* 0x000fe60003800000 */
[----:B------:R-:W-:Y:S01]  /*2d30*/  IADD3.X R68, R130, UR42, RZ, P0, !PT ;  /* 0x0000002a82447c10 */ /* 0x000fe200087fe4ff */
        /* <DEDUP_REMOVED lines=57> */
.L_x_1553:
[----:B------:R-:W-:Y:S05]  /*30d0*/  BSYNC B0 ;  /* 0x0000000000007941 */ /* 0x000fea0003800000 */
.L_x_1552:
        /* <DEDUP_REMOVED lines=59> */
.L_x_1551:
[----:B------:R-:W-:Y:S05]  /*3490*/  BSYNC B1 ;  /* 0x0000000000017941 */ /* 0x000fea0003800000 */
.L_x_1550:
[----:B------:R-:W-:Y:S01]  /*34a0*/  BSSY B1, `(.L_x_1554) ;  /* 0x000007a000017945 */ /* 0x000fe20003800000 */
[----:B------:R-:W-:-:S05]  /*34b0*/  @P3 BRA `(.L_x_1555) ;  /* 0x0000078000003947 */ /* 0x000fca0003800000 */
[----:B------:R-:W-:Y:S01]  /*34c0*/  IADD3 R40, P1, P0, R124, UR52, R32 ;  /* 0x000000347c287c10 */ /* 0x000fe2000f83e020 */
[----:B------:R-:W-:Y:S03]  /*34d0*/  BSSY B0, `(.L_x_1556) ;  /* 0x000003b000007945 */ /* 0x000fe60003800000 */
[----:B-1----:R-:W-:Y:S01]  /*34e0*/  IADD3.X R42, R132, UR42, R33, P1, P0 ;  /* 0x0000002a842a7c10 */ /* 0x002fe20008fe0421 */
        /* <DEDUP_REMOVED lines=57> */
.L_x_1557:
[----:B------:R-:W-:Y:S05]  /*3880*/  BSYNC B0 ;  /* 0x0000000000007941 */ /* 0x000fea0003800000 */
.L_x_1556:
        /* <DEDUP_REMOVED lines=59> */
.L_x_1555:
[----:B------:R-:W-:Y:S05]  /*3c40*/  BSYNC B1 ;  /* 0x0000000000017941 */ /* 0x000fea0003800000 */
.L_x_1554:
        /* <DEDUP_REMOVED lines=62> */
.L_x_1561:
[----:B------:R-:W-:Y:S05]  /*4030*/  BSYNC B0 ;  /* 0x0000000000007941 */ /* 0x000fea0003800000 */
.L_x_1560:
        /* <DEDUP_REMOVED lines=59> */
.L_x_1559:
[----:B------:R-:W-:Y:S05]  /*43f0*/  BSYNC B1 ;  /* 0x0000000000017941 */ /* 0x000fea0003800000 */
.L_x_1558:
[----:B------:R-:W-:-:S05]  /*4400*/  @P4 BRA `(.L_x_1562) ;  /* 0x000030b000004947 */ /* 0x000fca0003800000 */
[----:B-1----:R-:W-:Y:S01]  /*4410*/  IADD3 R26, P1, P0, R149, UR52, R32 ;  /* 0x00000034951a7c10 */ /* 0x002fe2000f83e020 */
[----:B------:R-:W-:Y:S03]  /*4420*/  BSSY B0, `(.L_x_1563) ;  /* 0x000003a000007945 */ /* 0x000fe60003800000 */
[----:B------:R-:W-:Y:S01]  /*4430*/  IADD3.X R27, R146, UR42, R33, P1, P0 ;  /* 0x0000002a921b7c10 */ /* 0x000fe20008fe0421 */
        /* <DEDUP_REMOVED lines=56> */
.L_x_1564:
[----:B------:R-:W-:Y:S05]  /*47c0*/  BSYNC B0 ;  /* 0x0000000000007941 */ /* 0x000fea0003800000 */
.L_x_1563:
        /* <DEDUP_REMOVED lines=59> */
.L_x_1541:
[----:B------:R-:W-:Y:S01]  /*4b80*/  ISETP.GE.AND P0, PT, R156, UR8, PT ;  /* 0x000000089c007c0c */ /* 0x000fe2000bf06270 */
[----:B------:R-:W-:Y:S01]  /*4b90*/  CS2R R18, SRZ ;  /* 0x0000000000127805 */ /* 0x000fe2000001ff00 */
[----:B------:R-:W-:Y:S01]  /*4ba0*/  CS2R R16, SRZ ;  /* 0x0000000000107805 */ /* 0x000fe2000001ff00 */
[----:B------:R-:W-:Y:S01]  /*4bb0*/  CS2R R62, SRZ ;  /* 0x00000000003e7805 */ /* 0x000fe2000001ff00 */
[----:B------:R-:W-:Y:S01]  /*4bc0*/  ISETP.GE.OR P4, PT, R32, c[0x0][0x27c], P0 ;  /* 0x00009f0020007a0c */ /* 0x000fe20000786670 */
[----:B------:R-:W-:Y:S01]  /*4bd0*/  IMAD.U32 R4, RZ, RZ, UR50 ;  /* 0x00000032ff047e24 */ /* 0x000fe2000f8e00ff */
[----:B------:R-:W-:Y:S01]  /*4be0*/  CS2R R60, SRZ ;  /* 0x00000000003c7805 */ /* 0x000fe2000001ff00 */
[----:B------:R-:W-:Y:S01]  /*4bf0*/  IMAD.U32 R0, RZ, RZ, UR41 ;  /* 0x00000029ff007e24 */ /* 0x000fe2000f8e00ff */
        /* <DEDUP_REMOVED lines=9> */
[----:B------:R-:W-:Y:S01]  /*4c90*/  @!P4 IADD3 R11, P1, P0, R100, UR46, R4 ;  /* 0x0000002e640bcc10 */ /* 0x000fe2000f83e004 */
[----:B------:R-:W-:Y:S01]  /*4ca0*/  IMAD.U32 R2, RZ, RZ, UR48 ;  /* 0x00000030ff027e24 */ /* 0x000fe2000f8e00ff */
[----:B------:R-:W-:Y:S01]  /*4cb0*/  CS2R R40, SRZ ;  /* 0x0000000000287805 */ /* 0x000fe2000001ff00 */
[----:B------:R-:W-:Y:S01]  /*4cc0*/  IMAD.U32 R5, RZ, RZ, UR51 ;  /* 0x00000033ff057e24 */ /* 0x000fe2000f8e00ff */
[----:B------:R-:W-:Y:S01]  /*4cd0*/  @!P4 IADD3.X R12, R116, UR7, R0, P1, P0 ;  /* 0x00000007740ccc10 */ /* 0x000fe20008fe0400 */
[----:B------:R-:W-:Y:S01]  /*4ce0*/  IMAD.U32 R0, RZ, RZ, UR9 ;  /* 0x00000009ff007e24 */ /* 0x000fe2000f8e00ff */
[----:B------:R-:W-:Y:S01]  /*4cf0*/  @!P4 IADD3 R13, P1, P0, R98, UR44, R2 ;  /* 0x0000002c620dcc10 */ /* 0x000fe2000f83e002 */
[----:B------:R-:W-:Y:S01]  /*4d00*/  IMAD.U32 R3, RZ, RZ, UR49 ;  /* 0x00000031ff037e24 */ /* 0x000fe2000f8e00ff */
[----:B------:R-:W-:Y:S02]  /*4d10*/  BSSY B0, `(.L_x_1565) ;  /* 0x00000cd000007945 */ /* 0x000fe40003800000 */
[C---:B------:R-:W-:Y:S02]  /*4d20*/  @!P4 IADD3.X R14, R115.reuse, UR34, R0, P1, P0 ;  /* 0x00000022730ecc10 */ /* 0x040fe40008fe0400 */
[----:B------:R-:W-:Y:S04]  /*4d30*/  ISETP.GE.AND P0, PT, R158, UR8, PT ;  /* 0x000000089e007c0c */ /* 0x000fe8000bf06270 */
[----:B------:R-:W-:Y:S11]  /*4d40*/  ISETP.GE.OR P3, PT, R32, c[0x0][0x27c], P0 ;  /* 0x00009f0020007a0c */ /* 0x000ff60000766670 */
[----:B------:R-:W-:Y:S02]  /*4d50*/  @!UPT UIADD3 URZ, URZ, URZ, URZ ;  /* 0x0000003f3f3ff290 */ /* 0x000fe4000fffe03f */
[----:B------:R-:W-:Y:S04]  /*4d60*/  @!P3 IADD3 R0, P1, P0, R100, UR39, R4 ;  /* 0x000000276400bc10 */ /* 0x000fe8000f83e004 */
[----:B------:R-:W-:Y:S02]  /*4d70*/  @!P3 IADD3.X R5, R116, UR41, R164, P1, P0 ;  /* 0x000000297405bc10 */ /* 0x000fe40008fe04a4 */
[----:B------:R-:W-:Y:S04]  /*4d80*/  @!P3 IADD3 R3, P1, P0, R98, UR40, R2 ;  /* 0x000000286203bc10 */ /* 0x000fe8000f83e002 */
[----:B------:R-:W-:Y:S02]  /*4d90*/  @!P3 IADD3.X R6, R115, UR9, R162, P1, P0 ;  /* 0x000000097306bc10 */ /* 0x000fe40008fe04a2 */
[----:B------:R-:W-:Y:S04]  /*4da0*/  ISETP.GE.AND P0, PT, R157, UR8, PT ;  /* 0x000000089d007c0c */ /* 0x000fe8000bf06270 */
        /* <DEDUP_REMOVED lines=23> */
[----:B------:R-:W-:Y:S04]  /*4f20*/  ISETP.GE.AND P0, PT, R93, UR8, PT ;  /* 0x000000085d007c0c */ /* 0x000fe8000bf06270 */
[----:B------:R-:W-:Y:S01]  /*4f30*/  ISETP.GE.OR P0, PT, R32, c[0x0][0x27c], P0 ;  /* 0x00009f0020007a0c */ /* 0x000fe20000706670 */
[----:B------:R-:W4:Y:S08]  /*4f40*/  @!P4 LDG.E.128 R68, [R10.64] ;  /* 0x0000001c0a44c981 */ /* 0x000f30000c1e1d00 */
[----:B------:R-:W4:Y:S01]  /*4f50*/  @!P4 LDG.E.128 R24, [R12.64] ;  /* 0x0000001c0c18c981 */ /* 0x000f22000c1e1d00 */
[----:B---3--:R-:W-:Y:S03]  /*4f60*/  CS2R R6, SRZ ;  /* 0x0000000000067805 */ /* 0x008fe6000001ff00 */
[----:B------:R-:W-:Y:S04]  /*4f70*/  @!P0 IADD3 R0, P1, R100, UR50, RZ ;  /* 0x0000003264008c10 */ /* 0x000fe8000ff3e0ff */
[----:B------:R-:W-:Y:S02]  /*4f80*/  @!P0 IADD3.X R2, R116, UR41, RZ, P1, !PT ;  /* 0x0000002974028c10 */ /* 0x000fe40008ffe4ff */
[C---:B------:R-:W-:Y:S04]  /*4f90*/  @!P0 LEA R14, P1, R0.reuse, c[0x0][0x270], 0x1 ;  /* 0x00009c00000e8a11 */ /* 0x040fe800078208ff */
[----:B------:R-:W-:Y:S02]  /*4fa0*/  @!P0 LEA.HI.X R15, R0, c[0x0][0x274], R2, 0x1, P1 ;  /* 0x00009d00000f8a11 */ /* 0x000fe400008f0c02 */
[----:B------:R-:W-:Y:S03]  /*4fb0*/  @!P0 IADD3 R0, P1, R98, UR48, RZ ;  /* 0x0000003062008c10 */ /* 0x000fe6000ff3e0ff */
[----:B------:R1:W5:Y:S01]  /*4fc0*/  @!P0 LDG.E.128 R40, [R14.64] ;  /* 0x0000001c0e288981 */ /* 0x000362000c1e1d00 */
[----:B------:R-:W-:Y:S02]  /*4fd0*/  @!P0 IADD3.X R3, R115, UR9, RZ, P1, !PT ;  /* 0x0000000973038c10 */ /* 0x000fe40008ffe4ff */
[C---:B------:R-:W-:Y:S04]  /*4fe0*/  @!P0 LEA R2, P1, R0.reuse, c[0x0][0x288], 0x1 ;  /* 0x0000a20000028a11 */ /* 0x040fe800078208ff */
[----:B------:R-:W-:Y:S02]  /*4ff0*/  @!P0 LEA.HI.X R3, R0, c[0x0][0x28c], R3, 0x1, P1 ;  /* 0x0000a30000038a11 */ /* 0x000fe400008f0c03 */
[----:B------:R-:W-:Y:S03]  /*5000*/  ISETP.GE.OR P1, PT, R93, UR8, P5 ;  /* 0x000000085d007c0c */ /* 0x000fe6000af26670 */
        /* <DEDUP_REMOVED lines=40> */
[----:B------:R-:W-:Y:S01]  /*5290*/  IADD3 R0, P1, R166, UR52, RZ ;  /* 0x00000034a6007c10 */ /* 0x000fe2000ff3e0ff */
[----:B------:R-:W1:Y:S01]  /*52a0*/  LDS.128 R56, [R139+0x4100] ;  /* 0x004100008b387984 */ /* 0x000e620000000c00 */
[----:B------:R-:W-:Y:S01]  /*52b0*/  @!P0 SHF.R.U32.HI R9, RZ, 0x10, R5 ;  /* 0x00000010ff098819 */ /* 0x000fe20000011605 */
[----:B------:R-:W-:Y:S01]  /*52c0*/  IMAD.MOV.U32 R50, RZ, RZ, R42 ;  /* 0x000000ffff327224 */ /* 0x000fe200078e002a */
[----:B------:R-:W-:Y:S02]  /*52d0*/  IADD3.X R2, R133, UR42, RZ, P1, !PT ;  /* 0x0000002a85027c10 */ /* 0x000fe40008ffe4ff */
[----:B------:R-:W-:Y:S02]  /*52e0*/  IADD3 R3, P2, P1, R88, R0, R110 ;  /* 0x0000000058037210 */ /* 0x000fe4000795e06e */
[--C-:B------:R-:W-:Y:S01]  /*52f0*/  @!P0 SHF.R.U64 R10, R6, 0x10, R7.reuse ;  /* 0x00000010060a8819 */ /* 0x100fe20000001207 */
[----:B------:R-:W2:Y:S01]  /*5300*/  LDS.128 R12, [R144+0x4100] ;  /* 0x00410000900c7984 */ /* 0x000ea20000000c00 */
[C---:B------:R-:W-:Y:S02]  /*5310*/  IADD3.X R8, R91.reuse, R2, R120, P2, P1 ;  /* 0x000000025b087210 */ /* 0x040fe400017e2478 */
[----:B------:R-:W-:Y:S02]  /*5320*/  ISETP.GE.AND P1, PT, R92, c[0x0][0x1d4], PT ;  /* 0x000075005c007a0c */ /* 0x000fe40003f26270 */
[----:B------:R-:W-:Y:S02]  /*5330*/  MOV R11, R7 ;  /* 0x00000007000b7202 */ /* 0x000fe40000000f00 */
[----:B------:R-:W-:Y:S02]  /*5340*/  @!P0 SHF.R.U32.HI R30, RZ, 0x10, R7 ;  /* 0x00000010ff1e8819 */ /* 0x000fe40000011607 */
[--C-:B------:R-:W-:Y:S02]  /*5350*/  @!P0 SHF.R.U64 R48, R40, 0x10, R41.reuse ;  /* 0x0000001028308819 */ /* 0x100fe40000001229 */
[----:B------:R-:W-:Y:S02]  /*5360*/  @!P0 SHF.R.U32.HI R47, RZ, 0x10, R41 ;  /* 0x00000010ff2f8819 */ /* 0x000fe40000011629 */
[--C-:B------:R-:W-:Y:S02]  /*5370*/  @!P0 SHF.R.U64 R49, R42, 0x10, R43.reuse ;  /* 0x000000102a318819 */ /* 0x100fe4000000122b */
[----:B------:R-:W-:Y:S02]  /*5380*/  MOV R51, R43 ;  /* 0x0000002b00337202 */ /* 0x000fe40000000f00 */
[----:B------:R-:W-:Y:S01]  /*5390*/  @!P1 IADD3 R0, P3, P2, R88, R0, R92 ;  /* 0x0000000058009210 */ /* 0x000fe20007a7e05c */
[----:B------:R-:W-:Y:S01]  /*53a0*/  @!P0 HADD2.F32 R49, -RZ, R49.H0_H0 ;  /* 0x20000031ff318230 */ /* 0x000fe20000004100 */
[----:B------:R-:W-:Y:S01]  /*53b0*/  @!P0 SHF.R.U32.HI R52, RZ, 0x10, R43 ;  /* 0x00000010ff348819 */ /* 0x000fe2000001162b */
[----:B------:R-:W-:Y:S01]  /*53c0*/  @!P0 HADD2.F32 R43, -RZ, R45.H0_H0 ;  /* 0x2000002dff2b8230 */ /* 0x000fe20000004100 */
[----:B------:R-:W-:Y:S02]  /*53d0*/  @!P1 IADD3.X R2, R91, R2, R119, P3, P2 ;  /* 0x000000025b029210 */ /* 0x000fe40001fe4477 */
[C---:B------:R-:W-:Y:S01]  /*53e0*/  LEA R80, P2, R3.reuse, c[0x0][0x1c8], 0x1 ;  /* 0x0000720003507a11 */ /* 0x040fe200078408ff */
[----:B------:R-:W-:Y:S03]  /*53f0*/  @!P0 HADD2.F32 R52, -RZ, R52.H0_H0 ;  /* 0x20000034ff348230 */ /* 0x000fe60000004100 */
[----:B------:R-:W-:Y:S01]  /*5400*/  LEA.HI.X R81, R3, c[0x0][0x1cc], R8, 0x1, P2 ;  /* 0x0000730003517a11 */ /* 0x000fe200010f0c08 */
[--C-:B------:R-:W-:Y:S01]  /*5410*/  IMAD.MOV.U32 R3, RZ, RZ, R5.reuse ;  /* 0x000000ffff037224 */ /* 0x100fe200078e0005 */
[----:B------:R-:W-:Y:S02]  /*5420*/  @!P1 LEA R78, P2, R0, c[0x0][0x1c8], 0x1 ;  /* 0x00007200004e9a11 */ /* 0x000fe400078408ff */
[----:B------:R-:W-:Y:S01]  /*5430*/  @!P0 SHF.R.U64 R5, R4, 0x10, R5 ;  /* 0x0000001004058819 */ /* 0x000fe20000001205 */
[----:B-1----:R-:W-:Y:S01]  /*5440*/  @!P0 IMAD.MOV.U32 R46, RZ, RZ, R56 ;  /* 0x000000ffff2e8224 */ /* 0x002fe200078e0038 */
[----:B------:R-:W-:Y:S01]  /*5450*/  @!P1 LEA.HI.X R79, R0, c[0x0][0x1cc], R2, 0x1, P2 ;  /* 0x00007300004f9a11 */ /* 0x000fe200010f0c02 */
[----:B------:R-:W-:Y:S01]  /*5460*/  @!P0 IMAD.MOV.U32 R44, RZ, RZ, R57 ;  /* 0x000000ffff2c8224 */ /* 0x000fe200078e0039 */
[----:B------:R-:W-:Y:S01]  /*5470*/  MOV R0, R4 ;  /* 0x0000000400007202 */ /* 0x000fe20000000f00 */
[----:B------:R-:W-:Y:S01]  /*5480*/  @!P0 HADD2.F32 R3, -RZ, R3.H0_H0 ;  /* 0x20000003ff038230 */ /* 0x000fe20000004100 */
[----:B------:R-:W-:Y:S01]  /*5490*/  MOV R4, R40 ;  /* 0x0000002800047202 */ /* 0x000fe20000000f00 */
[----:B------:R-:W-:Y:S01]  /*54a0*/  @!P0 HADD2.F32 R40, -RZ, R46.H0_H0 ;  /* 0x2000002eff288230 */ /* 0x000fe20000004100 */
[----:B--2---:R-:W-:Y:S01]  /*54b0*/  @!P0 MOV R8, R12 ;  /* 0x0000000c00088202 */ /* 0x004fe20000000f00 */
[----:B------:R-:W-:Y:S01]  /*54c0*/  @!P0 HADD2.F32 R0, -RZ, R0.H0_H0 ;  /* 0x20000000ff008230 */ /* 0x000fe20000004100 */
[----:B------:R-:W-:Y:S01]  /*54d0*/  @!P0 MOV R7, R13 ;  /* 0x0000000d00078202 */ /* 0x000fe20000000f00 */
[----:B------:R-:W-:Y:S02]  /*54e0*/  @!P0 HADD2.F32 R41, -RZ, R4.H0_H0 ;  /* 0x20000004ff298230 */ /* 0x000fe40000004100 */
[----:B------:R-:W-:Y:S01]  /*54f0*/  @!P0 HADD2.F32 R2, -RZ, R8.H0_H0 ;  /* 0x20000008ff028230 */ /* 0x000fe20000004100 */
[-C--:B------:R-:W-:Y:S01]  /*5500*/  @!P0 FMUL.FTZ R76, R40, R0.reuse ;  /* 0x00000000284c8220 */ /* 0x080fe20000410000 */
[--C-:B------:R-:W-:Y:S02]  /*5510*/  @!P0 HADD2.F32 R42, -RZ, R44.reuse.H0_H0 ;  /* 0x2000002cff2a8230 */ /* 0x100fe40000004100 */
        /* <DEDUP_REMOVED lines=12> */
[----:B------:R-:W-:Y:S01]  /*55e0*/  @!P0 HADD2.F32 R5, -RZ, R5.H0_H0 ;  /* 0x20000005ff058230 */ /* 0x000fe20000004100 */
[----:B------:R-:W-:Y:S01]  /*55f0*/  @!P0 IMAD.MOV.U32 R46, RZ, RZ, R58 ;  /* 0x000000ffff2e8224 */ /* 0x000fe200078e003a */
[----:B------:R-:W-:Y:S01]  /*5600*/  @!P0 HADD2.F32 R8, -RZ, R8.H1_H1 ;  /* 0x30000008ff088230 */ /* 0x000fe20000004100 */
[----:B------:R-:W-:Y:S01]  /*5610*/  @!P0 FMUL.FTZ R3, R4, R3 ;  /* 0x0000000304038220 */ /* 0x000fe20000410000 */
[----:B------:R-:W-:Y:S01]  /*5620*/  @!P0 HADD2.F32 R41, -RZ, R48.H0_H0 ;  /* 0x20000030ff298230 */ /* 0x000fe20000004100 */
        /* <DEDUP_REMOVED lines=40> */
[C---:B------:R-:W-:Y:S02]  /*58b0*/  @!P0 FFMA.FTZ R76, R10.reuse, R52, -R76 ;  /* 0x000000340a4c8223 */ /* 0x040fe4000001084c */
[C---:B------:R-:W-:Y:S02]  /*58c0*/  @!P0 FFMA.FTZ R77, R11.reuse, R50, -R8 ;  /* 0x000000320b4d8223 */ /* 0x040fe40000010808 */
        /* <DEDUP_REMOVED lines=17> */
.L_x_1566:
[----:B-1----:R-:W-:Y:S05]  /*59e0*/  BSYNC B0 ;  /* 0x0000000000007941 */ /* 0x002fea0003800000 */
.L_x_1565:
[----:B------:R-:W-:Y:S01]  /*59f0*/  ISETP.GE.OR P1, PT, R158, UR8, P5 ;  /* 0x000000089e007c0c */ /* 0x000fe2000af26670 */
[----:B------:R-:W-:Y:S01]  /*5a00*/  @!UPT UIADD3 URZ, URZ, URZ, URZ ;  /* 0x0000003f3f3ff290 */ /* 0x000fe2000fffe03f */
[----:B------:R-:W-:Y:S11]  /*5a10*/  BSSY B0, `(.L_x_1567) ;  /* 0x0000071000007945 */ /* 0x000ff60003800000 */
[----:B------:R-:W-:-:S05]  /*5a20*/  @P1 BRA `(.L_x_1568) ;  /* 0x000006f000001947 */ /* 0x000fca0003800000 */
[----:B------:R-:W-:Y:S01]  /*5a30*/  IADD3 R0, P1, R172, UR52, RZ ;  /* 0x00000034ac007c10 */ /* 0x000fe2000ff3e0ff */
[----:B------:R-:W1:Y:S01]  /*5a40*/  LDS.128 R48, [R138+0x4100] ;  /* 0x004100008a307984 */ /* 0x000e620000000c00 */
[--C-:B------:R-:W-:Y:S01]  /*5a50*/  @!P0 SHF.R.U32.HI R8, RZ, 0x10, R17.reuse ;  /* 0x00000010ff088819 */ /* 0x100fe20000011611 */
[----:B------:R-:W-:Y:S01]  /*5a60*/  @!P0 HADD2.F32 R44, -RZ, R54.H0_H0 ;  /* 0x20000036ff2c8230 */ /* 0x000fe20000004100 */
[----:B------:R-:W-:Y:S02]  /*5a70*/  IADD3.X R2, R148, UR42, RZ, P1, !PT ;  /* 0x0000002a94027c10 */ /* 0x000fe40008ffe4ff */
[----:B------:R-:W-:Y:S02]  /*5a80*/  IADD3 R3, P2, P1, R88, R0, R110 ;  /* 0x0000000058037210 */ /* 0x000fe4000795e06e */
[----:B-----5:R-:W-:Y:S01]  /*5a90*/  @!P0 SHF.R.U64 R5, R16, 0x10, R17 ;  /* 0x0000001010058819 */ /* 0x020fe20000001211 */
[----:B------:R-:W2:Y:S01]  /*5aa0*/  LDS.128 R12, [R143+0x4100] ;  /* 0x004100008f0c7984 */ /* 0x000ea20000000c00 */
[C---:B------:R-:W-:Y:S01]  /*5ab0*/  IADD3.X R4, R91.reuse, R2, R120, P2, P1 ;  /* 0x000000025b047210 */ /* 0x040fe200017e2478 */
        /* <DEDUP_REMOVED lines=16> */
[C---:B------:R-:W-:Y:S01]  /*5bc0*/  @!P1 LEA R56, P2, R0.reuse, c[0x0][0x1c8], 0x1 ;  /* 0x0000720000389a11 */ /* 0x040fe200078408ff */
[----:B-1----:R-:W-:Y:S01]  /*5bd0*/  @!P0 IMAD.MOV.U32 R17, RZ, RZ, R49 ;  /* 0x000000ffff118224 */ /* 0x002fe200078e0031 */
[----:B------:R-:W-:Y:S02]  /*5be0*/  @!P0 MOV R40, R48 ;  /* 0x0000003000288202 */ /* 0x000fe40000000f00 */
[----:B------:R-:W-:Y:S01]  /*5bf0*/  @!P1 LEA.HI.X R57, R0, c[0x0][0x1cc], R2, 0x1, P2 ;  /* 0x0000730000399a11 */ /* 0x000fe200010f0c02 */
[----:B------:R-:W-:Y:S02]  /*5c00*/  @!P0 HADD2.F32 R0, -RZ, R34.H0_H0 ;  /* 0x20000022ff008230 */ /* 0x000fe40000004100 */
[----:B------:R-:W-:Y:S01]  /*5c10*/  @!P0 HADD2.F32 R11, -RZ, R40.H0_H0 ;  /* 0x20000028ff0b8230 */ /* 0x000fe20000004100 */
[----:B--2---:R-:W-:Y:S01]  /*5c20*/  @!P0 MOV R7, R12 ;  /* 0x0000000c00078202 */ /* 0x004fe20000000f00 */
[----:B------:R-:W-:Y:S01]  /*5c30*/  @!P0 HADD2.F32 R18, -RZ, R17.H0_H0 ;  /* 0x20000011ff128230 */ /* 0x000fe20000004100 */
[----:B------:R-:W-:Y:S02]  /*5c40*/  @!P0 MOV R6, R13 ;  /* 0x0000000d00068202 */ /* 0x000fe40000000f00 */
[CC--:B------:R-:W-:Y:S01]  /*5c50*/  @!P0 FMUL.FTZ R34, R11.reuse, R0.reuse ;  /* 0x000000000b228220 */ /* 0x0c0fe20000410000 */
[--C-:B------:R-:W-:Y:S01]  /*5c60*/  @!P0 HADD2.F32 R2, -RZ, R7.reuse.H0_H0 ;  /* 0x20000007ff028230 */ /* 0x100fe20000004100 */
[----:B------:R-:W-:Y:S01]  /*5c70*/  @!P0 FMUL.FTZ R30, R18, R3 ;  /* 0x00000003121e8220 */ /* 0x000fe20000410000 */
[--C-:B------:R-:W-:Y:S02]  /*5c80*/  @!P0 HADD2.F32 R4, -RZ, R6.reuse.H0_H0 ;  /* 0x20000006ff048230 */ /* 0x100fe40000004100 */
[----:B------:R-:W-:Y:S01]  /*5c90*/  @!P0 HADD2.F32 R6, -RZ, R6.H1_H1 ;  /* 0x30000006ff068230 */ /* 0x000fe20000004100 */
[C---:B------:R-:W-:Y:S01]  /*5ca0*/  @!P0 FMUL.FTZ R0, R2.reuse, R0 ;  /* 0x0000000002008220 */ /* 0x040fe20000410000 */
[----:B------:R-:W-:Y:S01]  /*5cb0*/  @!P0 HADD2.F32 R7, -RZ, R7.H1_H1 ;  /* 0x30000007ff078230 */ /* 0x000fe20000004100 */
        /* <DEDUP_REMOVED lines=70> */
.L_x_1568:
[----:B------:R-:W-:Y:S05]  /*6120*/  BSYNC B0 ;  /* 0x0000000000007941 */ /* 0x000fea0003800000 */
.L_x_1567:
[----:B------:R-:W-:Y:S01]  /*6130*/  ISETP.GE.OR P1, PT, R157, UR8, P5 ;  /* 0x000000089d007c0c */ /* 0x000fe2000af26670 */
[----:B------:R-:W-:Y:S01]  /*6140*/  @!UPT UIADD3 URZ, URZ, URZ, URZ ;  /* 0x0000003f3f3ff290 */ /* 0x000fe2000fffe03f */
[----:B------:R-:W-:Y:S11]  /*6150*/  BSSY B0, `(.L_x_1569) ;  /* 0x0000071000007945 */ /* 0x000ff60003800000 */
[----:B------:R-:W-:-:S05]  /*6160*/  @P1 BRA `(.L_x_1570) ;  /* 0x000006f000001947 */ /* 0x000fca0003800000 */
[----:B------:R-:W-:Y:S01]  /*6170*/  IADD3 R0, P1, R170, UR52, RZ ;  /* 0x00000034aa007c10 */ /* 0x000fe2000ff3e0ff */
[----:B------:R-:W2:Y:S01]  /*6180*/  LDS.128 R44, [R137+0x4100] ;  /* 0x00410000892c7984 */ /* 0x000ea20000000c00 */
[----:B------:R-:W-:Y:S01]  /*6190*/  @!P0 SHF.R.U64 R10, R22, 0x10, R23 ;  /* 0x00000010160a8819 */ /* 0x000fe20000001217 */
[--C-:B------:R-:W-:Y:S01]  /*61a0*/  @!P0 HADD2.F32 R16, -RZ, R55.reuse.H0_H0 ;  /* 0x20000037ff108230 */ /* 0x100fe20000004100 */
[----:B------:R-:W-:Y:S01]  /*61b0*/  IADD3.X R2, R147, UR42, RZ, P1, !PT ;  /* 0x0000002a93027c10 */ /* 0x000fe20008ffe4ff */
[----:B------:R-:W-:Y:S01]  /*61c0*/  @!P0 HADD2.F32 R19, -RZ, R55.H1_H1 ;  /* 0x30000037ff138230 */ /* 0x000fe20000004100 */
[----:B------:R-:W-:Y:S02]  /*61d0*/  IADD3 R3, P2, P1, R88, R0, R110 ;  /* 0x0000000058037210 */ /* 0x000fe4000795e06e */
[--C-:B-----5:R-:W-:Y:S01]  /*61e0*/  @!P0 SHF.R.U32.HI R5, RZ, 0x10, R21.reuse ;  /* 0x00000010ff058819 */ /* 0x120fe20000011615 */
[----:B-1----:R-:W1:Y:S01]  /*61f0*/  LDS.128 R12, [R142+0x4100] ;  /* 0x004100008e0c7984 */ /* 0x002e620000000c00 */
[C---:B------:R-:W-:Y:S02]  /*6200*/  IADD3.X R4, R91.reuse, R2, R120, P2, P1 ;  /* 0x000000025b047210 */ /* 0x040fe400017e2478 */
        /* <DEDUP_REMOVED lines=16> */
[C---:B------:R-:W-:Y:S01]  /*6310*/  @!P1 LEA R50, P2, R0.reuse, c[0x0][0x1c8], 0x1 ;  /* 0x0000720000329a11 */ /* 0x040fe200078408ff */
[----:B--2---:R-:W-:Y:S01]  /*6320*/  @!P0 IMAD.MOV.U32 R17, RZ, RZ, R45 ;  /* 0x000000ffff118224 */ /* 0x004fe200078e002d */
[----:B------:R-:W-:Y:S02]  /*6330*/  @!P0 MOV R22, R44 ;  /* 0x0000002c00168202 */ /* 0x000fe40000000f00 */
[----:B------:R-:W-:Y:S01]  /*6340*/  @!P1 LEA.HI.X R51, R0, c[0x0][0x1cc], R2, 0x1, P2 ;  /* 0x0000730000339a11 */ /* 0x000fe200010f0c02 */
[----:B------:R-:W-:Y:S02]  /*6350*/  @!P0 HADD2.F32 R0, -RZ, R36.H0_H0 ;  /* 0x20000024ff008230 */ /* 0x000fe40000004100 */
[----:B------:R-:W-:Y:S01]  /*6360*/  @!P0 HADD2.F32 R11, -RZ, R22.H0_H0 ;  /* 0x20000016ff0b8230 */ /* 0x000fe20000004100 */
[----:B-1----:R-:W-:Y:S01]  /*6370*/  @!P0 MOV R7, R12 ;  /* 0x0000000c00078202 */ /* 0x002fe20000000f00 */
[----:B------:R-:W-:Y:S01]  /*6380*/  @!P0 HADD2.F32 R18, -RZ, R17.H0_H0 ;  /* 0x20000011ff128230 */ /* 0x000fe20000004100 */
[----:B------:R-:W-:Y:S02]  /*6390*/  @!P0 MOV R6, R13 ;  /* 0x0000000d00068202 */ /* 0x000fe40000000f00 */
[CC--:B------:R-:W-:Y:S01]  /*63a0*/  @!P0 FMUL.FTZ R35, R11.reuse, R0.reuse ;  /* 0x000000000b238220 */ /* 0x0c0fe20000410000 */
[----:B------:R-:W-:Y:S01]  /*63b0*/  @!P0 HADD2.F32 R36, -RZ, R72.H0_H0 ;  /* 0x20000048ff248230 */ /* 0x000fe20000004100 */
[----:B------:R-:W-:Y:S01]  /*63c0*/  @!P0 FMUL.FTZ R20, R18, R3 ;  /* 0x0000000312148220 */ /* 0x000fe20000410000 */
[--C-:B------:R-:W-:Y:S02]  /*63d0*/  @!P0 HADD2.F32 R2, -RZ, R7.reuse.H0_H0 ;  /* 0x20000007ff028230 */ /* 0x100fe40000004100 */
[--C-:B------:R-:W-:Y:S02]  /*63e0*/  @!P0 HADD2.F32 R4, -RZ, R6.reuse.H0_H0 ;  /* 0x20000006ff048230 */ /* 0x100fe40000004100 */
[----:B------:R-:W-:Y:S01]  /*63f0*/  @!P0 HADD2.F32 R6, -RZ, R6.H1_H1 ;  /* 0x30000006ff068230 */ /* 0x000fe20000004100 */
[C---:B------:R-:W-:Y:S01]  /*6400*/  @!P0 FMUL.FTZ R0, R2.reuse, R0 ;  /* 0x0000000002008220 */ /* 0x040fe20000410000 */
[----:B------:R-:W-:Y:S01]  /*6410*/  @!P0 HADD2.F32 R7, -RZ, R7.H1_H1 ;  /* 0x30000007ff078230 */ /* 0x000fe20000004100 */
        /* <DEDUP_REMOVED lines=68> */
.L_x_1570:
[----:B------:R-:W-:Y:S05]  /*6860*/  BSYNC B0 ;  /* 0x0000000000007941 */ /* 0x000fea0003800000 */
.L_x_1569:
[----:B-1----:R-:W-:Y:S04]  /*6870*/  IADD3 R53, P1, R168, UR52, RZ ;  /* 0x00000034a8357c10 */ /* 0x002fe8000ff3e0ff */
[----:B------:R-:W-:Y:S02]  /*6880*/  IADD3.X R54, R145, UR42, RZ, P1, !PT ;  /* 0x0000002a91367c10 */ /* 0x000fe40008ffe4ff */
[----:B------:R-:W-:Y:S11]  /*6890*/  ISETP.GE.OR P1, PT, R156, UR8, P5 ;  /* 0x000000089c007c0c */ /* 0x000ff6000af26670 */
[----:B------:R-:W-:Y:S02]  /*68a0*/  @!UPT UIADD3 URZ, URZ, URZ, URZ ;  /* 0x0000003f3f3ff290 */ /* 0x000fe4000fffe03f */
[----:B------:R-:W-:-:S05]  /*68b0*/  @P1 BRA `(.L_x_1562) ;  /* 0x00000c0000001947 */ /* 0x000fca0003800000 */
[----:B------:R-:W-:Y:S01]  /*68c0*/  IADD3 R0, P2, P1, R88, R53, R110 ;  /* 0x0000003558007210 */ /* 0x000fe2000795e06e */
[----:B-----5:R-:W1:Y:S01]  /*68d0*/  LDS.128 R40, [R136+0x4100] ;  /* 0x0041000088287984 */ /* 0x020e620000000c00 */
[----:B------:R-:W-:Y:S01]  /*68e0*/  @!P0 SHF.R.U32.HI R2, RZ, 0x10, R25 ;  /* 0x00000010ff028819 */ /* 0x000fe20000011619 */
[--C-:B------:R-:W-:Y:S01]  /*68f0*/  @!P0 HADD2.F32 R22, -RZ, R73.reuse.H0_H0 ;  /* 0x20000049ff168230 */ /* 0x100fe20000004100 */
[----:B------:R-:W-:Y:S01]  /*6900*/  IADD3.X R3, R91, R54, R120, P2, P1 ;  /* 0x000000365b037210 */ /* 0x000fe200017e2478 */
[----:B------:R-:W-:Y:S01]  /*6910*/  @!P0 HADD2.F32 R18, -RZ, R73.H1_H1 ;  /* 0x30000049ff128230 */ /* 0x000fe20000004100 */
[C---:B------:R-:W-:Y:S01]  /*6920*/  LEA R48, P1, R0.reuse, c[0x0][0x1c8], 0x1 ;  /* 0x0000720000307a11 */ /* 0x040fe200078208ff */
[----:B------:R-:W-:Y:S01]  /*6930*/  @!P0 HADD2.F32 R2, -RZ, R2.H0_H0 ;  /* 0x20000002ff028230 */ /* 0x000fe20000004100 */
[----:B------:R-:W-:Y:S01]  /*6940*/  @!P0 SHF.R.U32.HI R7, RZ, 0x10, R69 ;  /* 0x00000010ff078819 */ /* 0x000fe20000011645 */
[----:B------:R-:W2:Y:S01]  /*6950*/  LDS.128 R12, [R141+0x4100] ;  /* 0x004100008d0c7984 */ /* 0x000ea20000000c00 */
[----:B------:R-:W-:Y:S01]  /*6960*/  LEA.HI.X R49, R0, c[0x0][0x1cc], R3, 0x1, P1 ;  /* 0x0000730000317a11 */ /* 0x000fe200008f0c03 */
[----:B------:R-:W-:Y:S01]  /*6970*/  @!P0 HADD2.F32 R3, -RZ, R38.H0_H0 ;  /* 0x20000026ff038230 */ /* 0x000fe20000004100 */
[----:B------:R-:W-:Y:S01]  /*6980*/  @!P0 SHF.R.U64 R5, R24, 0x10, R25 ;  /* 0x0000001018058819 */ /* 0x000fe20000001219 */
[----:B------:R-:W-:Y:S01]  /*6990*/  @!P0 HADD2.F32 R24, -RZ, R7.H0_H0 ;  /* 0x20000007ff188230 */ /* 0x000fe20000004100 */
[----:B------:R-:W-:Y:S01]  /*69a0*/  @!P0 SHF.R.U64 R20, R68, 0x10, R69 ;  /* 0x0000001044148819 */ /* 0x000fe20000001245 */
[----:B------:R-:W-:Y:S01]  /*69b0*/  @!P0 HADD2.F32 R35, -RZ, R74.H0_H0 ;  /* 0x2000004aff238230 */ /* 0x000fe20000004100 */
[--C-:B------:R-:W-:Y:S01]  /*69c0*/  @!P0 SHF.R.U32.HI R8, RZ, 0x10, R27.reuse ;  /* 0x00000010ff088819 */ /* 0x100fe2000001161b */
[----:B------:R-:W-:Y:S01]  /*69d0*/  @!P0 HADD2.F32 R5, -RZ, R5.H0_H0 ;  /* 0x20000005ff058230 */ /* 0x000fe20000004100 */
[----:B------:R-:W-:Y:S01]  /*69e0*/  @!P0 SHF.R.U64 R10, R26, 0x10, R27 ;  /* 0x000000101a0a8819 */ /* 0x000fe2000000121b */
[----:B------:R-:W-:Y:S01]  /*69f0*/  @!P0 HADD2.F32 R20, -RZ, R20.H0_H0 ;  /* 0x20000014ff148230 */ /* 0x000fe20000004100 */
[--C-:B------:R-:W-:Y:S01]  /*6a00*/  @!P0 SHF.R.U32.HI R37, RZ, 0x10, R71.reuse ;  /* 0x00000010ff258819 */ /* 0x100fe20000011647 */
[----:B------:R-:W-:Y:S01]  /*6a10*/  @!P0 HADD2.F32 R26, -RZ, R74.H1_H1 ;  /* 0x3000004aff1a8230 */ /* 0x000fe20000004100 */
[----:B------:R-:W-:Y:S01]  /*6a20*/  @!P0 SHF.R.U64 R30, R70, 0x10, R71 ;  /* 0x00000010461e8819 */ /* 0x000fe20000001247 */
[----:B------:R-:W-:Y:S01]  /*6a30*/  @!P0 HADD2.F32 R16, -RZ, R8.H0_H0 ;  /* 0x20000008ff108230 */ /* 0x000fe20000004100 */
[----:B------:R-:W-:Y:S01]  /*6a40*/  ISETP.GE.AND P1, PT, R92, c[0x0][0x1d4], PT ;  /* 0x000075005c007a0c */ /* 0x000fe20003f26270 */
[----:B------:R-:W-:Y:S02]  /*6a50*/  @!P0 HADD2.F32 R8, -RZ, R10.H0_H0 ;  /* 0x2000000aff088230 */ /* 0x000fe40000004100 */
[----:B------:R-:W-:Y:S02]  /*6a60*/  @!P0 HADD2.F32 R37, -RZ, R37.H0_H0 ;  /* 0x20000025ff258230 */ /* 0x000fe40000004100 */
[----:B------:R-:W-:Y:S01]  /*6a70*/  @!P0 HADD2.F32 R30, -RZ, R30.H0_H0 ;  /* 0x2000001eff1e8230 */ /* 0x000fe20000004100 */
[----:B-1----:R-:W-:Y:S01]  /*6a80*/  @!P0 IMAD.MOV.U32 R27, RZ, RZ, R42 ;  /* 0x000000ffff1b8224 */ /* 0x002fe200078e002a */
[----:B------:R-:W-:Y:S02]  /*6a90*/  @!P0 MOV R6, R41 ;  /* 0x0000002900068202 */ /* 0x000fe40000000f00 */
[----:B------:R-:W-:Y:S03]  /*6aa0*/  @!P0 MOV R25, R43 ;  /* 0x0000002b00198202 */ /* 0x000fe60000000f00 */
[--C-:B------:R-:W-:Y:S01]  /*6ab0*/  @!P0 HADD2.F32 R21, -RZ, R6.reuse.H0_H0 ;  /* 0x20000006ff158230 */ /* 0x100fe20000004100 */
[----:B--2---:R-:W-:Y:S01]  /*6ac0*/  @!P0 MOV R0, R13 ;  /* 0x0000000d00008202 */ /* 0x004fe20000000f00 */
[----:B------:R-:W-:Y:S03]  /*6ad0*/  @!P0 HADD2.F32 R23, -RZ, R6.H1_H1 ;  /* 0x30000006ff178230 */ /* 0x000fe60000004100 */
[-C--:B------:R-:W-:Y:S01]  /*6ae0*/  @!P0 FMUL.FTZ R6, R21, R3.reuse ;  /* 0x0000000315068220 */ /* 0x080fe20000410000 */
[--C-:B------:R-:W-:Y:S01]  /*6af0*/  @!P0 HADD2.F32 R34, -RZ, R25.reuse.H0_H0 ;  /* 0x20000019ff228230 */ /* 0x100fe20000004100 */
[----:B------:R-:W-:Y:S01]  /*6b00*/  @!P0 FMUL.FTZ R7, R23, R2 ;  /* 0x0000000217078220 */ /* 0x000fe20000410000 */
[--C-:B------:R-:W-:Y:S02]  /*6b10*/  @!P0 HADD2.F32 R4, -RZ, R0.reuse.H0_H0 ;  /* 0x20000000ff048230 */ /* 0x100fe40000004100 */
[----:B------:R-:W-:Y:S02]  /*6b20*/  @!P0 HADD2.F32 R0, -RZ, R0.H1_H1 ;  /* 0x30000000ff008230 */ /* 0x000fe40000004100 */
[----:B------:R-:W-:Y:S01]  /*6b30*/  @!P0 HADD2.F32 R36, -RZ, R25.H1_H1 ;  /* 0x30000019ff248230 */ /* 0x000fe20000004100 */
[C---:B------:R-:W-:Y:S01]  /*6b40*/  @!P0 FFMA.FTZ R55, R4.reuse, R22, -R6 ;  /* 0x0000001604378223 */ /* 0x040fe20000010806 */
[----:B------:R-:W-:Y:S01]  /*6b50*/  @!P0 MOV R6, R40 ;  /* 0x0000002800068202 */ /* 0x000fe20000000f00 */
[----:B------:R-:W-:Y:S01]  /*6b60*/  @!P0 FMUL.FTZ R3, R4, R3 ;  /* 0x0000000304038220 */ /* 0x000fe20000410000 */
[--C-:B------:R-:W-:Y:S01]  /*6b70*/  @!P0 HADD2.F32 R25, -RZ, R27.reuse.H0_H0 ;  /* 0x2000001bff198230 */ /* 0x100fe20000004100 */
[C---:B------:R-:W-:Y:S01]  /*6b80*/  @!P0 FMUL.FTZ R4, R0.reuse, R2 ;  /* 0x0000000200048220 */ /* 0x040fe20000410000 */
[----:B------:R-:W-:Y:S01]  /*6b90*/  @!P0 MOV R2, R12 ;  /* 0x0000000c00028202 */ /* 0x000fe20000000f00 */
[----:B------:R-:W-:Y:S01]  /*6ba0*/  @!P0 FFMA.FTZ R52, R0, R24, -R7 ;  /* 0x0000001800348223 */ /* 0x000fe20000010807 */
[----:B------:R-:W-:Y:S02]  /*6bb0*/  @!P0 HADD2.F32 R17, -RZ, R6.H0_H0 ;  /* 0x20000006ff118230 */ /* 0x000fe40000004100 */
[----:B------:R-:W-:Y:S01]  /*6bc0*/  @!P0 HADD2.F32 R0, -RZ, R38.H1_H1 ;  /* 0x30000026ff008230 */ /* 0x000fe20000004100 */
[----:B------:R-:W-:Y:S01]  /*6bd0*/  @!P0 FMUL.FTZ R38, R36, R16 ;  /* 0x0000001024268220 */ /* 0x000fe20000410000 */
[----:B------:R-:W-:Y:S02]  /*6be0*/  @!P0 HADD2.F32 R19, -RZ, R6.H1_H1 ;  /* 0x30000006ff138230 */ /* 0x000fe40000004100 */
[--C-:B------:R-:W-:Y:S02]  /*6bf0*/  @!P0 HADD2.F32 R6, -RZ, R2.reuse.H1_H1 ;  /* 0x30000002ff068230 */ /* 0x100fe40000004100 */
[----:B------:R-:W-:Y:S01]  /*6c00*/  @!P0 HADD2.F32 R7, -RZ, R2.H0_H0 ;  /* 0x20000002ff078230 */ /* 0x000fe20000004100 */
[----:B------:R-:W-:Y:S01]  /*6c10*/  @!P0 FMUL.FTZ R2, R17, R0 ;  /* 0x0000000011028220 */ /* 0x000fe20000410000 */
[----:B------:R-:W-:Y:S01]  /*6c20*/  @!P0 HADD2.F32 R27, -RZ, R27.H1_H1 ;  /* 0x3000001bff1b8230 */ /* 0x000fe20000004100 */
[-C--:B------:R-:W-:Y:S02]  /*6c30*/  @!P0 FMUL.FTZ R9, R19, R5.reuse ;  /* 0x0000000513098220 */ /* 0x080fe40000410000 */
[C---:B------:R-:W-:Y:S02]  /*6c40*/  @!P0 FFMA.FTZ R51, R7.reuse, R18, -R2 ;  /* 0x0000001207338223 */ /* 0x040fe40000010802 */
[C---:B------:R-:W-:Y:S01]  /*6c50*/  @!P0 FMUL.FTZ R2, R6.reuse, R5 ;  /* 0x0000000506028220 */ /* 0x040fe20000410000 */
[----:B------:R-:W-:Y:S01]  /*6c60*/  @!P0 MOV R5, R15 ;  /* 0x0000000f00058202 */ /* 0x000fe20000000f00 */
[----:B------:R-:W-:Y:S01]  /*6c70*/  @!P0 FFMA.FTZ R50, R6, R20, -R9 ;  /* 0x0000001406328223 */ /* 0x000fe20000010809 */
[----:B------:R-:W-:Y:S01]  /*6c80*/  @!P0 MOV R6, R14 ;  /* 0x0000000e00068202 */ /* 0x000fe20000000f00 */
[----:B------:R-:W-:Y:S01]  /*6c90*/  @!P0 FMUL.FTZ R0, R7, R0 ;  /* 0x0000000007008220 */ /* 0x000fe20000410000 */
[--C-:B------:R-:W-:Y:S01]  /*6ca0*/  @!P0 HADD2.F32 R9, -RZ, R39.reuse.H0_H0 ;  /* 0x20000027ff098230 */ /* 0x100fe20000004100 */
[----:B------:R-:W-:Y:S01]  /*6cb0*/  @!P0 FMUL.FTZ R44, R27, R8 ;  /* 0x000000081b2c8220 */ /* 0x000fe20000410000 */
[----:B------:R-:W-:Y:S01]  /*6cc0*/  @!P0 HADD2.F32 R7, -RZ, R39.H1_H1 ;  /* 0x30000027ff078230 */ /* 0x000fe20000004100 */
[----:B------:R-:W-:Y:S01]  /*6cd0*/  @!P0 FFMA.FTZ R0, R17, R18, R0 ;  /* 0x0000001211008223 */ /* 0x000fe20000010000 */
[--C-:B------:R-:W-:Y:S01]  /*6ce0*/  @!P0 HADD2.F32 R11, -RZ, R5.reuse.H0_H0 ;  /* 0x20000005ff0b8230 */ /* 0x100fe20000004100 */
[----:B------:R-:W-:Y:S01]  /*6cf0*/  @!P0 FMUL.FTZ R39, R34, R9 ;  /* 0x0000000922278220 */ /* 0x000fe20000410000 */
[----:B------:R-:W-:Y:S01]  /*6d00*/  @!P0 HADD2.F32 R10, -RZ, R5.H1_H1 ;  /* 0x30000005ff0a8230 */ /* 0x000fe20000004100 */
[----:B------:R-:W-:Y:S01]  /*6d10*/  @!P0 FMUL.FTZ R45, R25, R7 ;  /* 0x00000007192d8220 */ /* 0x000fe20000410000 */
[--C-:B------:R-:W-:Y:S01]  /*6d20*/  @!P0 HADD2.F32 R5, -RZ, R6.reuse.H0_H0 ;  /* 0x20000006ff058230 */ /* 0x100fe20000004100 */
[----:B------:R-:W-:Y:S01]  /*6d30*/  @!P0 FFMA.FTZ R39, R11, R35, -R39 ;  /* 0x000000230b278223 */ /* 0x000fe20000010827 */
[----:B------:R-:W-:Y:S01]  /*6d40*/  @!P0 HADD2.F32 R6, -RZ, R6.H1_H1 ;  /* 0x30000006ff068230 */ /* 0x000fe20000004100 */
[----:B------:R-:W-:Y:S02]  /*6d50*/  @!P0 FFMA.FTZ R38, R10, R37, -R38 ;  /* 0x000000250a268223 */ /* 0x000fe40000010826 */
[----:B------:R-:W-:Y:S01]  /*6d60*/  @!P0 FFMA.FTZ R47, R5, R26, -R45 ;  /* 0x0000001a052f8223 */ /* 0x000fe2000001082d */
[----:B------:R-:W-:Y:S01]  /*6d70*/  @!P0 F2FP.PACK_AB R45, R52, R55 ;  /* 0x00000037342d823e */ /* 0x000fe200000000ff */
[----:B------:R-:W-:Y:S01]  /*6d80*/  @!P0 FFMA.FTZ R46, R6, R30, -R44 ;  /* 0x0000001e062e8223 */ /* 0x000fe2000001082c */
[----:B------:R-:W-:Y:S01]  /*6d90*/  @!P0 F2FP.PACK_AB R39, R38, R39 ;  /* 0x000000272627823e */ /* 0x000fe200000000ff */
[----:B------:R-:W-:Y:S01]  /*6da0*/  @!P0 FFMA.FTZ R2, R19, R20, R2 ;  /* 0x0000001413028223 */ /* 0x000fe20000010002 */
[----:B------:R-:W-:Y:S01]  /*6db0*/  @!P0 F2FP.PACK_AB R44, R50, R51 ;  /* 0x00000033322c823e */ /* 0x000fe200000000ff */
[----:B------:R-:W-:Y:S01]  /*6dc0*/  @!P0 FMUL.FTZ R5, R5, R7 ;  /* 0x0000000705058220 */ /* 0x000fe20000410000 */
[----:B------:R-:W-:Y:S01]  /*6dd0*/  @!P0 F2FP.PACK_AB R38, R46, R47 ;  /* 0x0000002f2e26823e */ /* 0x000fe200000000ff */
[----:B------:R-:W-:Y:S01]  /*6de0*/  @!P0 IMAD.MOV.U32 R15, RZ, RZ, R39 ;  /* 0x000000ffff0f8224 */ /* 0x000fe200078e0027 */
[----:B------:R-:W-:Y:S01]  /*6df0*/  @!P0 MOV R12, R44 ;  /* 0x0000002c000c8202 */ /* 0x000fe20000000f00 */
[----:B------:R-:W-:Y:S01]  /*6e00*/  @!P0 FFMA.FTZ R3, R21, R22, R3 ;  /* 0x0000001615038223 */ /* 0x000fe20000010003 */
[----:B------:R-:W-:Y:S01]  /*6e10*/  @!P0 MOV R13, R45 ;  /* 0x0000002d000d8202 */ /* 0x000fe20000000f00 */
[----:B------:R-:W-:Y:S01]  /*6e20*/  @!P0 FMUL.FTZ R6, R6, R8 ;  /* 0x0000000806068220 */ /* 0x000fe20000410000 */
[----:B------:R-:W-:Y:S01]  /*6e30*/  @!P0 MOV R14, R38 ;  /* 0x00000026000e8202 */ /* 0x000fe20000000f00 */
[----:B------:R-:W-:Y:S01]  /*6e40*/  @!P0 FFMA.FTZ R4, R23, R24, R4 ;  /* 0x0000001817048223 */ /* 0x000fe20000010004 */
[----:B------:R-:W-:Y:S01]  /*6e50*/  @!P0 F2FP.PACK_AB R0, R2, R0 ;  /* 0x000000000200823e */ /* 0x000fe200000000ff */
[----:B------:R-:W-:Y:S02]  /*6e60*/  @!P0 FMUL.FTZ R7, R11, R9 ;  /* 0x000000090b078220 */ /* 0x000fe40000410000 */
[----:B------:R1:W-:Y:S01]  /*6e70*/  STG.E.128 [R48.64], R12 ;  /* 0x0000000c30007986 */ /* 0x0003e2000c101d1c */
[----:B------:R-:W-:Y:S01]  /*6e80*/  @!P0 F2FP.PACK_AB R3, R4, R3 ;  /* 0x000000030403823e */ /* 0x000fe200000000ff */
[----:B------:R-:W-:Y:S01]  /*6e90*/  @!P0 FFMA.FTZ R5, R25, R26, R5 ;  /* 0x0000001a19058223 */ /* 0x000fe20000010005 */
[----:B------:R-:W-:Y:S01]  /*6ea0*/  @!P0 MOV R40, R0 ;  /* 0x0000000000288202 */ /* 0x000fe20000000f00 */
[----:B------:R-:W-:Y:S01]  /*6eb0*/  @!P0 FMUL.FTZ R8, R10, R16 ;  /* 0x000000100a088220 */ /* 0x000fe20000410000 */
[----:B------:R-:W-:Y:S01]  /*6ec0*/  @!P0 MOV R41, R3 ;  /* 0x0000000300298202 */ /* 0x000fe20000000f00 */
[----:B------:R-:W-:Y:S02]  /*6ed0*/  @!P0 FFMA.FTZ R6, R27, R30, R6 ;  /* 0x0000001e1b068223 */ /* 0x000fe40000010006 */
[----:B------:R-:W-:Y:S02]  /*6ee0*/  @!P0 FFMA.FTZ R7, R34, R35, R7 ;  /* 0x0000002322078223 */ /* 0x000fe40000010007 */
[----:B------:R-:W-:Y:S01]  /*6ef0*/  @!P0 FFMA.FTZ R8, R36, R37, R8 ;  /* 0x0000002524088223 */ /* 0x000fe20000010008 */
[----:B------:R-:W-:Y:S04]  /*6f00*/  @!P0 F2FP.PACK_AB R5, R6, R5 ;  /* 0x000000050605823e */ /* 0x000fe800000000ff */
        /* <DEDUP_REMOVED lines=10> */
.L_x_1540:
[----:B------:R-:W-:Y:S01]  /*6fb0*/  UIMAD UR8, UR17, -0x40, UR23 ;  /* 0xffffffc0110878a4 */ /* 0x000fe2000f8e0217 */
[----:B------:R-:W-:Y:S03]  /*6fc0*/  BSSY B0, `(.L_x_1571) ;  /* 0x0000013000007945 */ /* 0x000fe60003800000 */
[----:B------:R-:W-:Y:S04]  /*6fd0*/  UISETP.LT.AND UP0, UPT, UR8, 0x40, UPT ;  /* 0x000000400800788c */ /* 0x000fe8000bf01270 */
[----:B------:R-:W-:Y:S06]  /*6fe0*/  USEL UR8, UR8, 0x40, UP0 ;  /* 0x0000004008087887 */ /* 0x000fec0008000000 */
[----:B------:R-:W-:Y:S11]  /*6ff0*/  ISETP.GE.AND P0, PT, R93, UR8, PT ;  /* 0x000000085d007c0c */ /* 0x000ff6000bf06270 */
[----:B------:R-:W-:Y:S02]  /*7000*/  @!UPT UIADD3 URZ, URZ, URZ, URZ ;  /* 0x0000003f3f3ff290 */ /* 0x000fe4000fffe03f */
[----:B------:R-:W-:-:S05]  /*7010*/  @P0 BRA `(.L_x_1572) ;  /* 0x000000d000000947 */ /* 0x000fca0003800000 */
[----:B------:R-:W-:Y:S01]  /*7020*/  ISETP.GE.AND P1, PT, R90, c[0x0][0x1d4], PT ;  /* 0x000075005a007a0c */ /* 0x000fe20003f26270 */
[----:B------:R-:W1:Y:S01]  /*7030*/  @!P5 LDS.128 R12, [R75+0x4100] ;  /* 0x004100004b0cd984 */ /* 0x000e620000000c00 */
[----:B------:R-:W-:Y:S04]  /*7040*/  @!P5 IADD3 R0, P0, R109, UR52, RZ ;  /* 0x000000346d00dc10 */ /* 0x000fe8000ff1e0ff */
[----:B------:R-:W-:Y:S02]  /*7050*/  @!P5 IADD3.X R2, R108, UR42, RZ, P0, !PT ;  /* 0x0000002a6c02dc10 */ /* 0x000fe400087fe4ff */
[C---:B------:R-:W-:Y:S04]  /*7060*/  @!P5 LEA R4, P0, R0.reuse, c[0x0][0x1c8], 0x1 ;  /* 0x000072000004da11 */ /* 0x040fe800078008ff */
[----:B------:R-:W-:Y:S01]  /*7070*/  @!P5 LEA.HI.X R5, R0, c[0x0][0x1cc], R2, 0x1, P0 ;  /* 0x000073000005da11 */ /* 0x000fe200000f0c02 */
[----:B------:R-:W2:Y:S01]  /*7080*/  @!P1 LDS.128 R8, [R75+0x6100] ;  /* 0x006100004b089984 */ /* 0x000ea20000000c00 */
[----:B------:R-:W-:Y:S04]  /*7090*/  @!P1 IADD3 R0, P0, R114, UR52, RZ ;  /* 0x0000003472009c10 */ /* 0x000fe8000ff1e0ff */
[----:B------:R-:W-:Y:S02]  /*70a0*/  @!P1 IADD3.X R3, R113, UR42, RZ, P0, !PT ;  /* 0x0000002a71039c10 */ /* 0x000fe400087fe4ff */
[C---:B------:R-:W-:Y:S04]  /*70b0*/  @!P1 LEA R2, P0, R0.reuse, c[0x0][0x1c8], 0x1 ;  /* 0x0000720000029a11 */ /* 0x040fe800078008ff */
[----:B------:R-:W-:Y:S01]  /*70c0*/  @!P1 LEA.HI.X R3, R0, c[0x0][0x1cc], R3, 0x1, P0 ;  /* 0x0000730000039a11 */ /* 0x000fe200000f0c03 */
[----:B-1----:R1:W-:Y:S04]  /*70d0*/  @!P5 STG.E.128 [R4.64], R12 ;  /* 0x0000000c0400d986 */ /* 0x0023e8000c101d1c */
[----:B--2---:R1:W-:Y:S04]  /*70e0*/  @!P1 STG.E.128 [R2.64], R8 ;  /* 0x0000000802009986 */ /* 0x0043e8000c101d1c */
.L_x_1572:
[----:B------:R-:W-:Y:S05]  /*70f0*/  BSYNC B0 ;  /* 0x0000000000007941 */ /* 0x000fea0003800000 */
.L_x_1571:
[----:B------:R-:W-:Y:S01]  /*7100*/  ISETP.GE.AND P0, PT, R158, UR8, PT ;  /* 0x000000089e007c0c */ /* 0x000fe2000bf06270 */
[----:B------:R-:W-:Y:S01]  /*7110*/  @!UPT UIADD3 URZ, URZ, URZ, URZ ;  /* 0x0000003f3f3ff290 */ /* 0x000fe2000fffe03f */
[----:B------:R-:W-:Y:S11]  /*7120*/  BSSY B0, `(.L_x_1573) ;  /* 0x0000012000007945 */ /* 0x000ff60003800000 */
[----:B------:R-:W-:-:S05]  /*7130*/  @P0 BRA `(.L_x_1574) ;  /* 0x0000010000000947 */ /* 0x000fca0003800000 */
[----:B------:R-:W-:Y:S01]  /*7140*/  ISETP.GE.AND P1, PT, R90, c[0x0][0x1d4], PT ;  /* 0x000075005a007a0c */ /* 0x000fe20003f26270 */
[----:B-1----:R-:W1:Y:S01]  /*7150*/  @!P5 LDS.128 R12, [R75+0x4900] ;  /* 0x004900004b0cd984 */ /* 0x002e620000000c00 */
[----:B------:R-:W-:Y:S06]  /*7160*/  UIADD3 UR9, UP0, UR30, UR52, URZ ;  /* 0x000000341e097290 */ /* 0x000fec000ff1e03f */
[----:B------:R-:W-:Y:S04]  /*7170*/  PLOP3.LUT P0, PT, PT, PT, UP0, 0x80, 0x0 ;  /* 0x000000000000781c */ /* 0x000fe80003f0f008 */
[----:B------:R-:W-:Y:S01]  /*7180*/  IADD3.X R0, R165, UR42, RZ, P0, !PT ;  /* 0x0000002aa5007c10 */ /* 0x000fe200087fe4ff */
[----:B------:R-:W2:Y:S01]  /*7190*/  @!P1 LDS.128 R8, [R75+0x6900] ;  /* 0x006900004b089984 */ /* 0x000ea20000000c00 */
[----:B------:R-:W-:Y:S05]  /*71a0*/  @!P5 IADD3 R2, P0, R109, UR9, RZ ;  /* 0x000000096d02dc10 */ /* 0x000fea000ff1e0ff */
[----:B------:R-:W-:Y:S01]  /*71b0*/  @!P5 IMAD.X R3, R108, 0x1, R0, P0 ;  /* 0x000000016c03d824 */ /* 0x000fe200000e0600 */
[C---:B------:R-:W-:Y:S04]  /*71c0*/  @!P5 LEA R4, P0, R2.reuse, c[0x0][0x1c8], 0x1 ;  /* 0x000072000204da11 */ /* 0x040fe800078008ff */
[----:B------:R-:W-:Y:S02]  /*71d0*/  @!P5 LEA.HI.X R5, R2, c[0x0][0x1cc], R3, 0x1, P0 ;  /* 0x000073000205da11 */ /* 0x000fe400000f0c03 */
[----:B------:R-:W-:Y:S05]  /*71e0*/  @!P1 IADD3 R3, P0, R114, UR9, RZ ;  /* 0x0000000972039c10 */ /* 0x000fea000ff1e0ff */
[----:B------:R-:W-:Y:S01]  /*71f0*/  @!P1 IMAD.X R0, R0, 0x1, R113, P0 ;  /* 0x0000000100009824 */ /* 0x000fe200000e0671 */
[C---:B------:R-:W-:Y:S04]  /*7200*/  @!P1 LEA R2, P0, R3.reuse, c[0x0][0x1c8], 0x1 ;  /* 0x0000720003029a11 */ /* 0x040fe800078008ff */
[----:B------:R-:W-:Y:S01]  /*7210*/  @!P1 LEA.HI.X R3, R3, c[0x0][0x1cc], R0, 0x1, P0 ;  /* 0x0000730003039a11 */ /* 0x000fe200000f0c00 */
[----:B-1----:R1:W-:Y:S04]  /*7220*/  @!P5 STG.E.128 [R4.64], R12 ;  /* 0x0000000c0400d986 */ /* 0x0023e8000c101d1c */
[----:B--2---:R1:W-:Y:S04]  /*7230*/  @!P1 STG.E.128 [R2.64], R8 ;  /* 0x0000000802009986 */ /* 0x0043e8000c101d1c */
.L_x_1574:
[----:B------:R-:W-:Y:S05]  /*7240*/  BSYNC B0 ;  /* 0x0000000000007941 */ /* 0x000fea0003800000 */
.L_x_1573:
        /* <DEDUP_REMOVED lines=20> */
.L_x_1576:
[----:B------:R-:W-:Y:S05]  /*7390*/  BSYNC B0 ;  /* 0x0000000000007941 */ /* 0x000fea0003800000 */
.L_x_1575:
[----:B------:R-:W-:Y:S11]  /*73a0*/  ISETP.GE.AND P0, PT, R156, UR8, PT ;  /* 0x000000089c007c0c */ /* 0x000ff6000bf06270 */
[----:B------:R-:W-:Y:S02]  /*73b0*/  @!UPT UIADD3 URZ, URZ, URZ, URZ ;  /* 0x0000003f3f3ff290 */ /* 0x000fe4000fffe03f */
[----:B------:R-:W-:-:S05]  /*73c0*/  @P0 BRA `(.L_x_1562) ;  /* 0x000000f000000947 */ /* 0x000fca0003800000 */
[----:B------:R-:W-:Y:S01]  /*73d0*/  ISETP.GE.AND P1, PT, R90, c[0x0][0x1d4], PT ;  /* 0x000075005a007a0c */ /* 0x000fe20003f26270 */
[----:B-1----:R-:W1:Y:S01]  /*73e0*/  @!P5 LDS.128 R12, [R75+0x5900] ;  /* 0x005900004b0cd984 */ /* 0x002e620000000c00 */
[----:B------:R-:W-:Y:S04]  /*73f0*/  UIADD3 UR9, UP0, UR32, UR52, URZ ;  /* 0x0000003420097290 */ /* 0x000fe8000ff1e03f */
[----:B------:R-:W-:Y:S02]  /*7400*/  UIADD3.X UR8, UR42, UR4, URZ, UP0, !UPT ;  /* 0x000000042a087290 */ /* 0x000fe400087fe43f */
[----:B------:R-:W-:Y:S04]  /*7410*/  @!P5 IADD3 R0, P0, R109, UR9, RZ ;  /* 0x000000096d00dc10 */ /* 0x000fe8000ff1e0ff */
[----:B------:R-:W-:Y:S01]  /*7420*/  @!P5 IADD3.X R2, R108, UR8, RZ, P0, !PT ;  /* 0x000000086c02dc10 */ /* 0x000fe200087fe4ff */
[----:B------:R-:W2:Y:S01]  /*7430*/  @!P1 LDS.128 R8, [R75+0x7900] ;  /* 0x007900004b089984 */ /* 0x000ea20000000c00 */
[C---:B------:R-:W-:Y:S04]  /*7440*/  @!P5 LEA R4, P0, R0.reuse, c[0x0][0x1c8], 0x1 ;  /* 0x000072000004da11 */ /* 0x040fe800078008ff */
[----:B------:R-:W-:Y:S02]  /*7450*/  @!P5 LEA.HI.X R5, R0, c[0x0][0x1cc], R2, 0x1, P0 ;  /* 0x000073000005da11 */ /* 0x000fe400000f0c02 */
[----:B------:R-:W-:Y:S04]  /*7460*/  @!P1 IADD3 R0, P0, R114, UR9, RZ ;  /* 0x0000000972009c10 */ /* 0x000fe8000ff1e0ff */
[----:B------:R-:W-:Y:S02]  /*7470*/  @!P1 IADD3.X R3, R113, UR8, RZ, P0, !PT ;  /* 0x0000000871039c10 */ /* 0x000fe400087fe4ff */
[C---:B------:R-:W-:Y:S04]  /*7480*/  @!P1 LEA R2, P0, R0.reuse, c[0x0][0x1c8], 0x1 ;  /* 0x0000720000029a11 */ /* 0x040fe800078008ff */
[----:B------:R-:W-:Y:S01]  /*7490*/  @!P1 LEA.HI.X R3, R0, c[0x0][0x1cc], R3, 0x1, P0 ;  /* 0x0000730000039a11 */ /* 0x000fe200000f0c03 */
[----:B-1----:R1:W-:Y:S04]  /*74a0*/  @!P5 STG.E.128 [R4.64], R12 ;  /* 0x0000000c0400d986 */ /* 0x0023e8000c101d1c */
[----:B--2---:R1:W-:Y:S04]  /*74b0*/  @!P1 STG.E.128 [R2.64], R8 ;  /* 0x0000000802009986 */ /* 0x0043e8000c101d1c */
.L_x_1562:
[----:B------:R-:W-:Y:S05]  /*74c0*/  BSYNC B2 ;  /* 0x0000000000027941 */ /* 0x000fea0003800000 */
.L_x_1539:
[----:B------:R-:W-:Y:S01]  /*74d0*/  USHF.L.U32 UR8, UR17, 0x6, URZ ;  /* 0x0000000611087899 */ /* 0x000fe2000800063f */
[----:B------:R-:W-:Y:S01]  /*74e0*/  ISETP.NE.AND P6, PT, R154, RZ, PT ;  /* 0x000000ff9a00720c */ /* 0x000fe20003fc5270 */
[----:B------:R-:W-:Y:S01]  /*74f0*/  USHF.L.U64.HI UR43, UR17, 0x6, UR43 ;  /* 0x00000006112b7899 */ /* 0x000fe2000801022b */
[----:B------:R-:W-:Y:S01]  /*7500*/  BSSY B0, `(.L_x_1577) ;  /* 0x0000052000007945 */ /* 0x000fe20003800000 */
[----:B------:R-:W-:Y:S02]  /*7510*/  UIADD3 UR9, -UR8, UR23, URZ ;  /* 0x0000001708097290 */ /* 0x000fe4000fffe13f */
[----:B-1---5:R-:W-:Y:S02]  /*7520*/  IADD3 R5, R123, -UR8, RZ ;  /* 0x800000087b057c10 */ /* 0x022fe4000fffe0ff */
[----:B------:R-:W-:Y:S01]  /*7530*/  IADD3 R0, P0, R140, UR8, RZ ;  /* 0x000000088c007c10 */ /* 0x000fe2000ff1e0ff */
[----:B------:R-:W-:Y:S01]  /*7540*/  UISETP.LT.AND UP0, UPT, UR9, 0x40, UPT ;  /* 0x000000400900788c */ /* 0x000fe2000bf01270 */
[C---:B------:R-:W-:Y:S02]  /*7550*/  ISETP.GE.AND P2, PT, R5.reuse, 0x11, PT ;  /* 0x000000110500780c */ /* 0x040fe40003f46270 */
[C---:B------:R-:W-:Y:S01]  /*7560*/  ISETP.GE.AND P3, PT, R5.reuse, 0x1, PT ;  /* 0x000000010500780c */ /* 0x040fe20003f66270 */
[----:B------:R-:W-:Y:S01]  /*7570*/  USEL UR9, UR9, 0x40, UP0 ;  /* 0x0000004009097887 */ /* 0x000fe20008000000 */
[----:B------:R-:W-:Y:S02]  /*7580*/  ISETP.GE.AND P1, PT, R5, 0x21, PT ;  /* 0x000000210500780c */ /* 0x000fe40003f26270 */
[----:B------:R-:W-:Y:S07]  /*7590*/  IADD3.X R4, R153, UR43, RZ, P0, !PT ;  /* 0x0000002b99047c10 */ /* 0x000fee00087fe4ff */
[----:B------:R-:W-:Y:S02]  /*75a0*/  @P2 IADD3 R7, P0, R0, 0x10, RZ ;  /* 0x0000001000072810 */ /* 0x000fe40007f1e0ff */
[----:B------:R-:W-:Y:S02]  /*75b0*/  @P3 IMAD R6, R4, c[0x0][0x258], RZ ;  /* 0x0000960004063a24 */ /* 0x000fe400078e02ff */
[----:B--2---:R-:W-:Y:S02]  /*75c0*/  @P3 IMAD.MOV.U32 R2, RZ, RZ, R96 ;  /* 0x000000ffff023224 */ /* 0x004fe400078e0060 */
[----:B------:R-:W-:Y:S02]  /*75d0*/  @P3 IMAD.MOV.U32 R3, RZ, RZ, R107 ;  /* 0x000000ffff033224 */ /* 0x000fe400078e006b */
[----:B------:R-:W-:Y:S01]  /*75e0*/  @P2 IMAD.X R8, RZ, RZ, R4, P0 ;  /* 0x000000ffff082224 */ /* 0x000fe200000e0604 */
[C---:B------:R-:W-:Y:S01]  /*75f0*/  @P1 IADD3 R12, P0, R0.reuse, 0x20, RZ ;  /* 0x00000020000c1810 */ /* 0x040fe20007f1e0ff */
[C---:B------:R-:W-:Y:S04]  /*7600*/  @P3 IMAD.WIDE.U32 R2, R0.reuse, c[0x0][0x258], R2 ;  /* 0x0000960000023a25 */ /* 0x040fe800078e0002 */
[----:B------:R-:W-:Y:S02]  /*7610*/  @P3 IMAD R6, R0, c[0x0][0x25c], R6 ;  /* 0x0000970000063a24 */ /* 0x000fe400078e0206 */
[----:B------:R-:W-:Y:S01]  /*7620*/  @P1 IMAD.X R13, RZ, RZ, R4, P0 ;  /* 0x000000ffff0d1224 */ /* 0x000fe200000e0604 */
[C---:B------:R-:W-:Y:S01]  /*7630*/  @P3 LEA R10, P0, R2.reuse, c[0x0][0x250], 0x1 ;  /* 0x00009400020a3a11 */ /* 0x040fe200078008ff */
[----:B------:R-:W-:Y:S02]  /*7640*/  @P3 IMAD.IADD R6, R3, 0x1, R6 ;  /* 0x0000000103063824 */ /* 0x000fe400078e0206 */
[----:B------:R-:W-:Y:S03]  /*7650*/  @P2 IMAD.MOV.U32 R3, RZ, RZ, R107 ;  /* 0x000000ffff032224 */ /* 0x000fe600078e006b */
[----:B------:R-:W-:Y:S01]  /*7660*/  @P3 LEA.HI.X R11, R2, c[0x0][0x254], R6, 0x1, P0 ;  /* 0x00009500020b3a11 */ /* 0x000fe200000f0c06 */
[----:B------:R-:W-:Y:S01]  /*7670*/  @P2 IMAD R6, R8, c[0x0][0x258], RZ ;  /* 0x0000960008062a24 */ /* 0x000fe200078e02ff */
[-C--:B------:R-:W-:Y:S03]  /*7680*/  @P2 MOV R2, R96.reuse ;  /* 0x0000006000022202 */ /* 0x080fe60000000f00 */
[C---:B------:R-:W-:Y:S02]  /*7690*/  @P2 IMAD R6, R7.reuse, c[0x0][0x25c], R6 ;  /* 0x0000970007062a24 */ /* 0x040fe400078e0206 */
[----:B------:R-:W-:Y:S04]  /*76a0*/  @P2 IMAD.WIDE.U32 R2, R7, c[0x0][0x258], R2 ;  /* 0x0000960007022a25 */ /* 0x000fe800078e0002 */
[----:B------:R-:W-:Y:S01]  /*76b0*/  @P2 IMAD.IADD R6, R3, 0x1, R6 ;  /* 0x0000000103062824 */ /* 0x000fe200078e0206 */
[C---:B------:R-:W-:Y:S01]  /*76c0*/  @P2 LEA R8, P0, R2.reuse, c[0x0][0x250], 0x1 ;  /* 0x0000940002082a11 */ /* 0x040fe200078008ff */
[----:B------:R-:W-:Y:S03]  /*76d0*/  @P1 IMAD.MOV.U32 R3, RZ, RZ, R107 ;  /* 0x000000ffff031224 */ /* 0x000fe600078e006b */
[----:B------:R-:W-:Y:S02]  /*76e0*/  @P2 LEA.HI.X R9, R2, c[0x0][0x254], R6, 0x1, P0 ;  /* 0x0000950002092a11 */ /* 0x000fe400000f0c06 */
[----:B------:R-:W-:Y:S02]  /*76f0*/  ISETP.GE.AND P0, PT, R5, 0x31, PT ;  /* 0x000000310500780c */ /* 0x000fe40003f06270 */
[----:B------:R-:W-:Y:S05]  /*7700*/  @P1 MOV R2, R96 ;  /* 0x0000006000021202 */ /* 0x000fea0000000f00 */
[----:B------:R-:W-:Y:S06]  /*7710*/  @P1 IMAD.WIDE.U32 R2, R12, c[0x0][0x258], R2 ;  /* 0x000096000c021a25 */ /* 0x000fec00078e0002 */
[----:B------:R-:W-:Y:S01]  /*7720*/  @P0 IADD3 R5, P4, R0, 0x30, RZ ;  /* 0x0000003000050810 */ /* 0x000fe20007f9e0ff */
[----:B------:R-:W-:Y:S04]  /*7730*/  @P1 IMAD R0, R13, c[0x0][0x258], RZ ;  /* 0x000096000d001a24 */ /* 0x000fe800078e02ff */
[----:B------:R-:W-:Y:S02]  /*7740*/  @P1 IMAD R0, R12, c[0x0][0x25c], R0 ;  /* 0x000097000c001a24 */ /* 0x000fe400078e0200 */
[----:B------:R-:W-:Y:S01]  /*7750*/  @P0 IMAD.X R4, RZ, RZ, R4, P4 ;  /* 0x000000ffff040224 */ /* 0x000fe200020e0604 */
[C---:B------:R-:W-:Y:S01]  /*7760*/  @P1 LEA R6, P4, R2.reuse, c[0x0][0x250], 0x1 ;  /* 0x0000940002061a11 */ /* 0x040fe200078808ff */
[----:B------:R-:W-:Y:S01]  /*7770*/  @P1 IMAD.IADD R0, R3, 0x1, R0 ;  /* 0x0000000103001824 */ /* 0x000fe200078e0200 */
[----:B------:R-:W-:Y:S04]  /*7780*/  @P0 MOV R3, R107 ;  /* 0x0000006b00030202 */ /* 0x000fe80000000f00 */
[----:B------:R-:W-:Y:S01]  /*7790*/  @P1 LEA.HI.X R7, R2, c[0x0][0x254], R0, 0x1, P4 ;  /* 0x0000950002071a11 */ /* 0x000fe200020f0c00 */
[----:B------:R-:W-:Y:S02]  /*77a0*/  @P0 IMAD R0, R4, c[0x0][0x258], RZ ;  /* 0x0000960004000a24 */ /* 0x000fe400078e02ff */
[----:B------:R-:W-:Y:S02]  /*77b0*/  @P0 IMAD.MOV.U32 R2, RZ, RZ, R96 ;  /* 0x000000ffff020224 */ /* 0x000fe400078e0060 */
[C---:B------:R-:W-:Y:S02]  /*77c0*/  @P0 IMAD R0, R5.reuse, c[0x0][0x25c], R0 ;  /* 0x0000970005000a24 */ /* 0x040fe400078e0200 */
[----:B------:R-:W-:Y:S04]  /*77d0*/  @P0 IMAD.WIDE.U32 R2, R5, c[0x0][0x258], R2 ;  /* 0x0000960005020a25 */ /* 0x000fe800078e0002 */
[----:B------:R-:W-:Y:S01]  /*77e0*/  @P0 IMAD.IADD R0, R3, 0x1, R0 ;  /* 0x0000000103000824 */ /* 0x000fe200078e0200 */
[C---:B------:R-:W-:Y:S04]  /*77f0*/  @P0 LEA R4, P4, R2.reuse, c[0x0][0x250], 0x1 ;  /* 0x0000940002040a11 */ /* 0x040fe800078808ff */
[----:B------:R-:W-:Y:S02]  /*7800*/  @P0 LEA.HI.X R5, R2, c[0x0][0x254], R0, 0x1, P4 ;  /* 0x0000950002050a11 */ /* 0x000fe400020f0c00 */
[----:B------:R-:W-:Y:S11]  /*7810*/  ISETP.NE.AND P4, PT, R155, RZ, PT ;  /* 0x000000ff9b00720c */ /* 0x000ff60003f85270 */
[----:B------:R-:W-:Y:S02]  /*7820*/  @!UPT UIADD3 URZ, URZ, URZ, URZ ;  /* 0x0000003f3f3ff290 */ /* 0x000fe4000fffe03f */
        /* <DEDUP_REMOVED lines=8> */
[----:B------:R2:W-:Y:S01]  /*78b0*/  @P1 LDGSTS.E.BYPASS.LTC128B.128 [R75+0x3100], [R6.64+0x80], !P6 ;  /* 0x03100080064b1fae */ /* 0x0005e2000f101d5c */
[----:B------:R-:W-:Y:S04]  /*78c0*/  ISETP.GE.AND P1, PT, R93, UR9, PT ;  /* 0x000000095d007c0c */ /* 0x000fe8000bf26270 */
[----:B------:R1:W-:Y:S05]  /*78d0*/  @P0 LDGSTS.E.BYPASS.LTC128B.128 [R75+0x1900], [R4.64], !P4 ;  /* 0x01900000044b0fae */ /* 0x0003ea000e101d5c */
[----:B------:R1:W-:Y:S05]  /*78e0*/  @P0 LDGSTS.E.BYPASS.LTC128B.128 [R75+0x3900], [R4.64+0x80], !P6 ;  /* 0x03900080044b0fae */ /* 0x0003ea000f101d5c */
[----:B------:R-:W0:Y:S01]  /*78f0*/  LDGDEPBAR ;  /* 0x00000000000079af */ /* 0x000e220000000000 */
[----:B--2---:R-:W-:Y:S04]  /*7900*/  IADD3 R6, P0, R151, UR8, RZ ;  /* 0x0000000897067c10 */ /* 0x004fe8000ff1e0ff */
[----:B------:R-:W-:Y:S01]  /*7910*/  IADD3.X R7, R150, UR43, RZ, P0, !PT ;  /* 0x0000002b96077c10 */ /* 0x000fe200087fe4ff */
        /* <DEDUP_REMOVED lines=16> */
.L_x_1578:
[----:B-1----:R-:W-:Y:S05]  /*7a20*/  BSYNC B0 ;  /* 0x0000000000007941 */ /* 0x002fea0003800000 */
.L_x_1577:
[----:B------:R-:W-:Y:S01]  /*7a30*/  ISETP.GE.AND P0, PT, R158, UR9, PT ;  /* 0x000000099e007c0c */ /* 0x000fe2000bf06270 */
        /* <DEDUP_REMOVED lines=18> */
.L_x_1580:
[----:B------:R-:W-:Y:S05]  /*7b60*/  BSYNC B0 ;  /* 0x0000000000007941 */ /* 0x000fea0003800000 */
.L_x_1579:
[----:B------:R-:W-:Y:S01]  /*7b70*/  ISETP.GE.AND P0, PT, R157, UR9, PT ;  /* 0x000000099d007c0c */ /* 0x000fe2000bf06270 */
        /* <DEDUP_REMOVED lines=18> */
.L_x_1582:
[----:B------:R-:W-:Y:S05]  /*7ca0*/  BSYNC B0 ;  /* 0x0000000000007941 */ /* 0x000fea0003800000 */
.L_x_1581:
        /* <DEDUP_REMOVED lines=19> */
.L_x_1584:
[----:B------:R-:W-:Y:S05]  /*7de0*/  BSYNC B0 ;  /* 0x0000000000007941 */ /* 0x000fea0003800000 */
.L_x_1583:
[----:B------:R-:W-:Y:S02]  /*7df0*/  UISETP.GT.AND UP0, UPT, UR17, UR10, UPT ;  /* 0x0000000a1100728c */ /* 0x000fe4000bf04270 */
[----:B------:R-:W-:Y:S04]  /*7e00*/  UIADD3 UR17, UR17, -0x1, URZ ;  /* 0xffffffff11117890 */ /* 0x000fe8000fffe03f */
[----:B------:R-:W-:Y:S02]  /*7e10*/  PLOP3.LUT P0, PT, PT, PT, UP0, 0x80, 0x0 ;  /* 0x000000000000781c */ /* 0x000fe40003f0f008 */
[----:B------:R-:W-:Y:S02]  /*7e20*/  PLOP3.LUT P1, PT, PT, PT, UP0, 0x80, 0x0 ;  /* 0x000000000000781c */ /* 0x000fe40003f2f008 */
[----:B------:R-:W-:Y:S01]  /*7e30*/  PLOP3.LUT P2, PT, PT, PT, UP0, 0x80, 0x0 ;  /* 0x000000000000781c */ /* 0x000fe20003f4f008 */
[----:B------:R-:W-:Y:S02]  /*7e40*/  @UP0 UIMAD UR8, UR14, UR17, URZ ;  /* 0x000000110e0802a4 */ /* 0x000fe4000f8e023f */
[----:B------:R-:W-:Y:S04]  /*7e50*/  @UP0 USHF.R.S32.HI UR9, URZ, 0x1f, UR17 ;  /* 0x0000001f3f090899 */ /* 0x000fe80008011411 */
[----:B------:R-:W-:Y:S02]  /*7e60*/  IMAD.U32 R0, RZ, RZ, UR8 ;  /* 0x00000008ff007e24 */ /* 0x000fe4000f8e00ff */
[----:B-1----:R-:W-:Y:S02]  /*7e70*/  @P0 IMAD.MOV.U32 R2, RZ, RZ, R128 ;  /* 0x000000ffff020224 */ /* 0x002fe400078e0080 */
[----:B------:R-:W-:Y:S01]  /*7e80*/  @P0 IMAD.MOV.U32 R3, RZ, RZ, R127 ;  /* 0x000000ffff030224 */ /* 0x000fe200078e007f */
[----:B------:R-:W-:Y:S03]  /*7e90*/  PLOP3.LUT P0, PT, PT, PT, UP0, 0x80, 0x0 ;  /* 0x000000000000781c */ /* 0x000fe60003f0f008 */
[C---:B------:R-:W-:Y:S01]  /*7ea0*/  @P1 IMAD.WIDE.U32 R2, R175.reuse, UR17, R2 ;  /* 0x00000011af021c25 */ /* 0x040fe2000f8e0002 */
[----:B------:R-:W-:Y:S09]  /*7eb0*/  PLOP3.LUT P1, PT, PT, PT, UP0, 0x80, 0x0 ;  /* 0x000000000000781c */ /* 0x000ff20003f2f008 */
[----:B------:R-:W-:Y:S01]  /*7ec0*/  @P0 IMAD R0, R175, UR9, R0 ;  /* 0x00000009af000c24 */ /* 0x000fe2000f8e0200 */
[----:B------:R-:W-:Y:S03]  /*7ed0*/  PLOP3.LUT P0, PT, PT, PT, UP0, 0x80, 0x0 ;  /* 0x000000000000781c */ /* 0x000fe60003f0f008 */
[----:B------:R-:W-:Y:S01]  /*7ee0*/  @P1 IMAD.IADD R3, R3, 0x1, R0 ;  /* 0x0000000103031824 */ /* 0x000fe200078e0200 */
[----:B------:R-:W-:Y:S09]  /*7ef0*/  PLOP3.LUT P1, PT, PT, PT, UP0, 0x80, 0x0 ;  /* 0x000000000000781c */ /* 0x000ff20003f2f008 */
[C---:B------:R-:W-:Y:S11]  /*7f00*/  @P0 LEA R0, P0, R2.reuse, c[0x0][0x220], 0x1 ;  /* 0x0000880002000a11 */ /* 0x040ff600078008ff */
[----:B------:R-:W-:Y:S02]  /*7f10*/  @!UPT UIADD3 URZ, URZ, URZ, URZ ;  /* 0x0000003f3f3ff290 */ /* 0x000fe4000fffe03f */
[----:B------:R-:W-:Y:S02]  /*7f20*/  @P1 LEA.HI.X R3, R2, c[0x0][0x224], R3, 0x1, P0 ;  /* 0x0000890002031a11 */ /* 0x000fe400000f0c03 */
[----:B------:R-:W-:Y:S11]  /*7f30*/  PLOP3.LUT P0, PT, PT, PT, UP0, 0x80, 0x0 ;  /* 0x000000000000781c */ /* 0x000ff60003f0f008 */
[----:B------:R-:W-:Y:S02]  /*7f40*/  @!UPT UIADD3 URZ, URZ, URZ, URZ ;  /* 0x0000003f3f3ff290 */ /* 0x000fe4000fffe03f */
[--C-:B------:R-:W-:Y:S11]  /*7f50*/  @P0 IADD3 R11, P1, P0, R160, 0x80, R0.reuse ;  /* 0x00000080a00b0810 */ /* 0x100ff6000783e000 */
[----:B------:R-:W-:Y:S02]  /*7f60*/  @!UPT UIADD3 URZ, URZ, URZ, URZ ;  /* 0x0000003f3f3ff290 */ /* 0x000fe4000fffe03f */
[----:B------:R-:W-:Y:S02]  /*7f70*/  @P2 IADD3.X R10, R159, RZ, R3, P1, P0 ;  /* 0x000000ff9f0a2210 */ /* 0x000fe40000fe0403 */
[----:B------:R-:W-:Y:S02]  /*7f80*/  PLOP3.LUT P0, PT, PT, PT, UP0, 0x80, 0x0 ;  /* 0x000000000000781c */ /* 0x000fe40003f0f008 */
[----:B------:R-:W-:Y:S11]  /*7f90*/  PLOP3.LUT P1, PT, PT, PT, UP0, 0x80, 0x0 ;  /* 0x000000000000781c */ /* 0x000ff60003f2f008 */
[-C--:B------:R-:W-:Y:S11]  /*7fa0*/  @P0 IADD3 R7, P0, R0, R160.reuse, RZ ;  /* 0x000000a000070210 */ /* 0x080ff60007f1e0ff */
[----:B------:R-:W-:Y:S02]  /*7fb0*/  @!UPT UIADD3 URZ, URZ, URZ, URZ ;  /* 0x0000003f3f3ff290 */ /* 0x000fe4000fffe03f */
[--C-:B------:R-:W-:Y:S01]  /*7fc0*/  @P1 IMAD.X R6, R3, 0x1, R159.reuse, P0 ;  /* 0x0000000103061824 */ /* 0x100fe200000e069f */
[----:B------:R-:W-:Y:S02]  /*7fd0*/  PLOP3.LUT P0, PT, PT, PT, UP0, 0x80, 0x0 ;  /* 0x000000000000781c */ /* 0x000fe40003f0f008 */
[----:B------:R-:W-:Y:S11]  /*7fe0*/  PLOP3.LUT P1, PT, PT, PT, UP0, 0x80, 0x0 ;  /* 0x000000000000781c */ /* 0x000ff60003f2f008 */
[C---:B------:R-:W-:Y:S11]  /*7ff0*/  @P0 IADD3 R9, P0, R7.reuse, R160, RZ ;  /* 0x000000a007090210 */ /* 0x040ff60007f1e0ff */
[----:B------:R-:W-:Y:S02]  /*8000*/  @!UPT UIADD3 URZ, URZ, URZ, URZ ;  /* 0x0000003f3f3ff290 */ /* 0x000fe4000fffe03f */
[C---:B------:R-:W-:Y:S01]  /*8010*/  @P1 IMAD.X R8, R6.reuse, 0x1, R159, P0 ;  /* 0x0000000106081824 */ /* 0x040fe200000e069f */
[----:B------:R-:W-:Y:S02]  /*8020*/  PLOP3.LUT P0, PT, PT, PT, UP0, 0x80, 0x0 ;  /* 0x000000000000781c */ /* 0x000fe40003f0f008 */
[----:B------:R-:W-:Y:S11]  /*8030*/  PLOP3.LUT P1, PT, PT, PT, UP0, 0x80, 0x0 ;  /* 0x000000000000781c */ /* 0x000ff60003f2f008 */
[----:B------:R-:W-:Y:S11]  /*8040*/  @P0 IADD3 R13, P0, R7, R122, RZ ;  /* 0x0000007a070d0210 */ /* 0x000ff60007f1e0ff */
[----:B------:R-:W-:Y:S02]  /*8050*/  @!UPT UIADD3 URZ, URZ, URZ, URZ ;  /* 0x0000003f3f3ff290 */ /* 0x000fe4000fffe03f */
[----:B------:R-:W-:Y:S01]  /*8060*/  @P1 IMAD.X R12, R6, 0x1, R121, P0 ;  /* 0x00000001060c1824 */ /* 0x000fe200000e0679 */
        /* <DEDUP_REMOVED lines=12> */
[----:B------:R-:W-:Y:S01]  /*8130*/  @P0 IMAD.MOV.U32 R2, RZ, RZ, R0 ;  /* 0x000000ffff020224 */ /* 0x000fe200078e0000 */
[----:B------:R-:W-:Y:S04]  /*8140*/  PLOP3.LUT P0, PT, PT, PT, UP0, 0x80, 0x0 ;  /* 0x000000000000781c */ /* 0x000fe80003f0f008 */
[----:B------:R-:W-:Y:S01]  /*8150*/  @!PT LDS RZ, [RZ] ;  /* 0x00000000fffff984 */ /* 0x000fe20000000800 */
[----:B------:R-:W-:Y:S01]  /*8160*/  @!PT LDS RZ, [RZ] ;  /* 0x00000000fffff984 */ /* 0x000fe20000000800 */
[----:B------:R-:W-:Y:S01]  /*8170*/  @!PT LDS RZ, [RZ] ;  /* 0x00000000fffff984 */ /* 0x000fe20000000800 */
[----:B------:R1:W-:Y:S01]  /*8180*/  @P1 LDGSTS.E.BYPASS.LTC128B.128 [R75+0x4100], [R2.64], !P4 ;  /* 0x04100000024b1fae */ /* 0x0003e2000e101d5c */
[----:B------:R-:W-:Y:S08]  /*8190*/  PLOP3.LUT P1, PT, PT, PT, UP0, 0x80, 0x0 ;  /* 0x000000000000781c */ /* 0x000ff00003f2f008 */
[----:B------:R1:W-:Y:S01]  /*81a0*/  @P0 LDGSTS.E.BYPASS.LTC128B.128 [R75+0x6100], [R2.64+0x80], !P6 ;  /* 0x06100080024b0fae */ /* 0x0003e2000f101d5c */
[----:B------:R-:W-:Y:S04]  /*81b0*/  PLOP3.LUT P0, PT, PT, PT, UP0, 0x80, 0x0 ;  /* 0x000000000000781c */ /* 0x000fe80003f0f008 */
[----:B-1----:R-:W-:Y:S02]  /*81c0*/  @P1 IMAD.MOV.U32 R2, RZ, RZ, R7 ;  /* 0x000000ffff021224 */ /* 0x002fe400078e0007 */
[----:B------:R-:W-:Y:S01]  /*81d0*/  @P1 IMAD.MOV.U32 R3, RZ, RZ, R6 ;  /* 0x000000ffff031224 */ /* 0x000fe200078e0006 */
[----:B------:R-:W-:Y:S06]  /*81e0*/  PLOP3.LUT P1, PT, PT, PT, UP0, 0x80, 0x0 ;  /* 0x000000000000781c */ /* 0x000fec0003f2f008 */
[----:B------:R1:W-:Y:S01]  /*81f0*/  @P0 LDGSTS.E.BYPASS.LTC128B.128 [R75+0x4900], [R2.64], !P4 ;  /* 0x04900000024b0fae */ /* 0x0003e2000e101d5c */
[----:B------:R-:W-:Y:S06]  /*8200*/  PLOP3.LUT P0, PT, PT, PT, UP0, 0x80, 0x0 ;  /* 0x000000000000781c */ /* 0x000fec0003f0f008 */
[----:B-1----:R-:W-:Y:S02]  /*8210*/  @P1 IMAD.MOV.U32 R2, RZ, RZ, R11 ;  /* 0x000000ffff021224 */ /* 0x002fe400078e000b */
[----:B------:R-:W-:Y:S01]  /*8220*/  @P1 IMAD.MOV.U32 R3, RZ, RZ, R10 ;  /* 0x000000ffff031224 */ /* 0x000fe200078e000a */
[----:B------:R-:W-:Y:S04]  /*8230*/  PLOP3.LUT P1, PT, PT, PT, UP0, 0x80, 0x0 ;  /* 0x000000000000781c */ /* 0x000fe80003f2f008 */
[----:B------:R1:W-:Y:S01]  /*8240*/  @P0 LDGSTS.E.BYPASS.LTC128B.128 [R75+0x6900], [R2.64], !P6 ;  /* 0x06900000024b0fae */ /* 0x0003e2000f101d5c */
[----:B------:R-:W-:Y:S08]  /*8250*/  PLOP3.LUT P0, PT, PT, PT, UP0, 0x80, 0x0 ;  /* 0x000000000000781c */ /* 0x000ff00003f0f008 */
[----:B-1----:R-:W-:Y:S02]  /*8260*/  @P1 IMAD.MOV.U32 R2, RZ, RZ, R9 ;  /* 0x000000ffff021224 */ /* 0x002fe400078e0009 */
[----:B------:R-:W-:Y:S01]  /*8270*/  @P1 IMAD.MOV.U32 R3, RZ, RZ, R8 ;  /* 0x000000ffff031224 */ /* 0x000fe200078e0008 */
[----:B------:R-:W-:Y:S04]  /*8280*/  PLOP3.LUT P1, PT, PT, PT, UP0, 0x80, 0x0 ;  /* 0x000000000000781c */ /* 0x000fe80003f2f008 */
[----:B------:R1:W-:Y:S01]  /*8290*/  @P0 LDGSTS.E.BYPASS.LTC128B.128 [R75+0x5100], [R2.64], !P4 ;  /* 0x05100000024b0fae */ /* 0x0003e2000e101d5c */
[----:B------:R-:W-:Y:S08]  /*82a0*/  PLOP3.LUT P0, PT, PT, PT, UP0, 0x80, 0x0 ;  /* 0x000000000000781c */ /* 0x000ff00003f0f008 */
[----:B-1----:R-:W-:Y:S02]  /*82b0*/  @P1 IMAD.MOV.U32 R2, RZ, RZ, R13 ;  /* 0x000000ffff021224 */ /* 0x002fe400078e000d */
[----:B------:R-:W-:Y:S01]  /*82c0*/  @P1 IMAD.MOV.U32 R3, RZ, RZ, R12 ;  /* 0x000000ffff031224 */ /* 0x000fe200078e000c */
[----:B------:R-:W-:Y:S02]  /*82d0*/  PLOP3.LUT P1, PT, PT, PT, UP0, 0x80, 0x0 ;  /* 0x000000000000781c */ /* 0x000fe40003f2f008 */
[----:B------:R-:W-:Y:S02]  /*82e0*/  PLOP3.LUT P1, PT, PT, PT, UP0, 0x80, 0x0 ;  /* 0x000000000000781c */ /* 0x000fe40003f2f008 */
[----:B------:R1:W-:Y:S01]  /*82f0*/  @P0 LDGSTS.E.BYPASS.LTC128B.128 [R75+0x7100], [R2.64], !P6 ;  /* 0x07100000024b0fae */ /* 0x0003e2000f101d5c */
[----:B------:R-:W-:Y:S10]  /*8300*/  PLOP3.LUT P0, PT, PT, PT, UP0, 0x80, 0x0 ;  /* 0x000000000000781c */ /* 0x000ff40003f0f008 */
[----:B------:R2:W-:Y:S03]  /*8310*/  @P1 LDGSTS.E.BYPASS.LTC128B.128 [R75+0x5900], [R4.64], !P4 ;  /* 0x05900000044b1fae */ /* 0x0005e6000e101d5c */
[----:B-1----:R-:W-:Y:S02]  /*8320*/  @P0 IMAD.MOV.U32 R2, RZ, RZ, R15 ;  /* 0x000000ffff020224 */ /* 0x002fe400078e000f */
[----:B------:R-:W-:Y:S01]  /*8330*/  @P0 IMAD.MOV.U32 R3, RZ, RZ, R14 ;  /* 0x000000ffff030224 */ /* 0x000fe200078e000e */
[----:B------:R-:W-:Y:S11]  /*8340*/  PLOP3.LUT P0, PT, PT, PT, UP0, 0x80, 0x0 ;  /* 0x000000000000781c */ /* 0x000ff60003f0f008 */
[----:B------:R-:W-:Y:S02]  /*8350*/  @!UPT UIADD3 URZ, URZ, URZ, URZ ;  /* 0x0000003f3f3ff290 */ /* 0x000fe4000fffe03f */
[----:B------:R2:W-:Y:S01]  /*8360*/  @P0 LDGSTS.E.BYPASS.LTC128B.128 [R75+0x7900], [R2.64], !P6 ;  /* 0x07900000024b0fae */ /* 0x0005e2000f101d5c */
[----:B------:R-:W-:Y:S05]  /*8370*/  PLOP3.LUT P0, PT, PT, PT, UP0, 0x80, 0x0 ;  /* 0x000000000000781c */ /* 0x000fea0003f0f008 */
[----:B------:R-:W0:Y:S08]  /*8380*/  LDGDEPBAR ;  /* 0x00000000000079af */ /* 0x000e300000000000 */
[----:B------:R-:W-:-:S05]  /*8390*/  @P0 BRA `(.L_x_1585) ;  /* 0xffff9ce000000947 */ /* 0x000fca000383ffff */
[----:B------:R-:W-:Y:S06]  /*83a0*/  BAR.SYNC.DEFER_BLOCKING 0x0 ;  /* 0x0000000000007b1d */ /* 0x000fec0000010000 */
.L_x_1538:
[----:B--23--:R-:W-:Y:S01]  /*83b0*/  UIADD3 UR6, UR18, 0x7f, URZ ;  /* 0x0000007f12067890 */ /* 0x00cfe2000fffe03f */
[----:B------:R-:W-:Y:S01]  /*83c0*/  PLOP3.LUT P4, PT, PT, PT, PT, 0x80, 0x0 ;  /* 0x000000000000781c */ /* 0x000fe20003f8f070 */
[----:B------:R-:W-:Y:S01]  /*83d0*/  ULDC.64 UR4, c[0x0][0x2c8] ;  /* 0x0000b20000047ab9 */ /* 0x000fe20000000a00 */
[----:B------:R-:W-:Y:S01]  /*83e0*/  CS2R R126, SRZ ;  /* 0x00000000007e7805 */ /* 0x000fe2000001ff00 */
[----:B------:R-:W-:Y:S01]  /*83f0*/  UIMAD.WIDE.U32 UR8, UR6, UR4, URZ ;  /* 0x00000004060872a5 */ /* 0x000fe2000f8e003f */
[----:B------:R-:W-:Y:S01]  /*8400*/  CS2R R124, SRZ ;  /* 0x00000000007c7805 */ /* 0x000fe2000001ff00 */
[----:B------:R-:W-:Y:S01]  /*8410*/  UIADD3 UR20, UR20, UR21, URZ ;  /* 0x0000001514147290 */ /* 0x000fe2000fffe03f */
[----:B------:R-:W-:Y:S01]  /*8420*/  IMAD.MOV.U32 R11, RZ, RZ, RZ ;  /* 0x000000ffff0b7224 */ /* 0x000fe200078e00ff */
[----:B------:R-:W-:Y:S01]  /*8430*/  @UP2 USHF.R.U32.HI UR6, URZ, UR5, UR9 ;  /* 0x000000053f062299 */ /* 0x000fe20008011609 */
[----:B------:R-:W-:Y:S01]  /*8440*/  IMAD.MOV.U32 R130, RZ, RZ, RZ ;  /* 0x000000ffff827224 */ /* 0x000fe200078e00ff */
[----:B------:R-:W-:Y:S01]  /*8450*/  CS2R R12, SRZ ;  /* 0x00000000000c7805 */ /* 0x000fe2000001ff00 */
[----:B------:R-:W-:Y:S01]  /*8460*/  MOV R128, RZ ;  /* 0x000000ff00807202 */ /* 0x000fe20000000f00 */
[----:B------:R-:W-:Y:S01]  /*8470*/  UIADD3 UR6, UR11, UR6, URZ ;  /* 0x000000060b067290 */ /* 0x000fe2000fffe03f */
[----:B------:R-:W-:Y:S01]  /*8480*/  IMAD.MOV.U32 R122, RZ, RZ, RZ ;  /* 0x000000ffff7a7224 */ /* 0x000fe200078e00ff */
[----:B------:R-:W-:Y:S01]  /*8490*/  CS2R R14, SRZ ;  /* 0x00000000000e7805 */ /* 0x000fe2000001ff00 */
[----:B------:R-:W-:Y:S01]  /*84a0*/  MOV R120, RZ ;  /* 0x000000ff00787202 */ /* 0x000fe20000000f00 */
[----:B------:R-:W-:Y:S01]  /*84b0*/  USHF.R.S32.HI UR4, URZ, 0x1f, UR6 ;  /* 0x0000001f3f047899 */ /* 0x000fe20008011406 */
[----:B------:R-:W-:Y:S01]  /*84c0*/  IMAD.MOV.U32 R118, RZ, RZ, RZ ;  /* 0x000000ffff767224 */ /* 0x000fe200078e00ff */
[----:B------:R-:W-:Y:S01]  /*84d0*/  CS2R R16, SRZ ;  /* 0x0000000000107805 */ /* 0x000fe2000001ff00 */
[----:B------:R-:W-:Y:S01]  /*84e0*/  MOV R116, RZ ;  /* 0x000000ff00747202 */ /* 0x000fe20000000f00 */
[----:B------:R-:W-:Y:S01]  /*84f0*/  ULEA.HI UR4, UR4, UR6, URZ, 0x6 ;  /* 0x0000000604047291 */ /* 0x000fe2000f8f303f */
[----:B------:R-:W-:Y:S01]  /*8500*/  IMAD.MOV.U32 R110, RZ, RZ, RZ ;  /* 0x000000ffff6e7224 */ /* 0x000fe200078e00ff */
[----:B------:R-:W-:Y:S01]  /*8510*/  CS2R R18, SRZ ;  /* 0x0000000000127805 */ /* 0x000fe2000001ff00 */
[----:B------:R-:W-:Y:S01]  /*8520*/  MOV R108, RZ ;  /* 0x000000ff006c7202 */ /* 0x000fe20000000f00 */
[----:B------:R-:W-:Y:S01]  /*8530*/  USHF.R.S32.HI UR4, URZ, 0x6, UR4 ;  /* 0x000000063f047899 */ /* 0x000fe20008011404 */
[----:B------:R-:W-:Y:S01]  /*8540*/  IMAD.MOV.U32 R114, RZ, RZ, RZ ;  /* 0x000000ffff727224 */ /* 0x000fe200078e00ff */
[----:B------:R-:W-:Y:S01]  /*8550*/  CS2R R20, SRZ ;  /* 0x0000000000147805 */ /* 0x000fe2000001ff00 */
[----:B------:R-:W-:Y:S01]  /*8560*/  MOV R112, RZ ;  /* 0x000000ff00707202 */ /* 0x000fe20000000f00 */
[----:B------:R-:W-:Y:S01]  /*8570*/  UISETP.LT.AND UP0, UPT, UR12, UR4, UPT ;  /* 0x000000040c00728c */ /* 0x000fe2000bf01270 */
[----:B------:R-:W-:Y:S01]  /*8580*/  IMAD.MOV.U32 R106, RZ, RZ, RZ ;  /* 0x000000ffff6a7224 */ /* 0x000fe200078e00ff */
[----:B------:R-:W-:Y:S01]  /*8590*/  CS2R R22, SRZ ;  /* 0x0000000000167805 */ /* 0x000fe2000001ff00 */
[----:B------:R-:W-:Y:S01]  /*85a0*/  MOV R104, RZ ;  /* 0x000000ff00687202 */ /* 0x000fe20000000f00 */
[----:B------:R-:W-:Y:S01]  /*85b0*/  USEL UR12, UR12, UR4, UP0 ;  /* 0x000000040c0c7287 */ /* 0x000fe20008000000 */
[----:B------:R-:W-:Y:S01]  /*85c0*/  IMAD.MOV.U32 R102, RZ, RZ, RZ ;  /* 0x000000ffff667224 */ /* 0x000fe200078e00ff */
[----:B------:R-:W-:Y:S01]  /*85d0*/  CS2R R24, SRZ ;  /* 0x0000000000187805 */ /* 0x000fe2000001ff00 */
[----:B------:R-:W-:Y:S01]  /*85e0*/  MOV R100, RZ ;  /* 0x000000ff00647202 */ /* 0x000fe20000000f00 */
[----:B------:R-:W-:Y:S01]  /*85f0*/  UISETP.GE.AND UP0, UPT, UR12, 0x1, UPT ;  /* 0x000000010c00788c */ /* 0x000fe2000bf06270 */
[----:B------:R-:W-:Y:S01]  /*8600*/  IMAD.MOV.U32 R94, RZ, RZ, RZ ;  /* 0x000000ffff5e7224 */ /* 0x000fe200078e00ff */
[----:B------:R-:W-:Y:S01]  /*8610*/  CS2R R26, SRZ ;  /* 0x00000000001a7805 */ /* 0x000fe2000001ff00 */
[----:B------:R-:W-:Y:S01]  /*8620*/  MOV R92, RZ ;  /* 0x000000ff005c7202 */ /* 0x000fe20000000f00 */
[----:B------:R-:W-:Y:S01]  /*8630*/  IMAD.MOV.U32 R98, RZ, RZ, RZ ;  /* 0x000000ffff627224 */ /* 0x000fe200078e00ff */
[----:B------:R-:W-:Y:S01]  /*8640*/  CS2R R28, SRZ ;  /* 0x00000000001c7805 */ /* 0x000fe2000001ff00 */
[----:B------:R-:W-:Y:S01]  /*8650*/  PLOP3.LUT P0, PT, PT, PT, UP0, 0x80, 0x0 ;  /* 0x000000000000781c */ /* 0x000fe20003f0f008 */
        /* <DEDUP_REMOVED lines=64> */
[----:B------:R-:W2:Y:S01]  /*8a60*/  LDL.LU R161, [R1+0x38] ;  /* 0x0000380001a17983 */ /* 0x000ea20000300800 */
[----:B------:R-:W-:-:S02]  /*8a70*/  ULDC.64 UR4, c[0x0][0x340] ;  /* 0x0000d00000047ab9 */ /* 0x000fc40000000a00 */
[----:B------:R-:W-:Y:S02]  /*8a80*/  UISETP.NE.U32.AND UP1, UPT, URZ, UR4, UPT ;  /* 0x000000043f00728c */ /* 0x000fe4000bf25070 */
[----:B------:R-:W-:Y:S02]  /*8a90*/  ULDC.64 UR6, c[0x0][0x340] ;  /* 0x0000d00000067ab9 */ /* 0x000fe40000000a00 */
[----:B------:R-:W-:-:S06]  /*8aa0*/  UISETP.NE.AND.EX UP1, UPT, URZ, UR5, UPT, UP1 ;  /* 0x000000053f00728c */ /* 0x000fcc000bf25310 */
[----:B------:R-:W-:-:S05]  /*8ab0*/  PLOP3.LUT P0, PT, PT, PT, UP1, 0x80, 0x0 ;  /* 0x000000000000781c */ /* 0x000fca0003f0f018 */
[----:B------:R-:W-:Y:S02]  /*8ac0*/  @UP1 UMOV UR4, 0x4 ;  /* 0x0000000400041882 */ /* 0x000fe40000000000 */
[----:B------:R-:W-:-:S06]  /*8ad0*/  @UP1 UIMAD.WIDE UR4, UR26, UR4, UR6 ;  /* 0x000000041a0412a5 */ /* 0x000fcc000f8e0206 */
[----:B------:R-:W-:Y:S02]  /*8ae0*/  IMAD.U32 R2, RZ, RZ, UR4 ;  /* 0x00000004ff027e24 */ /* 0x000fe4000f8e00ff */
[----:B------:R-:W-:Y:S01]  /*8af0*/  IMAD.U32 R3, RZ, RZ, UR5 ;  /* 0x00000005ff037e24 */ /* 0x000fe2000f8e00ff */
[----:B------:R-:W-:Y:S01]  /*8b00*/  SHF.R.S32.HI R157, RZ, 0x1f, R177 ;  /* 0x0000001fff9d7819 */ /* 0x000fe200000114b1 */
[----:B------:R-:W-:Y:S01]  /*8b10*/  USHF.R.S32.HI UR6, URZ, 0x1f, UR22 ;  /* 0x0000001f3f067899 */ /* 0x000fe20008011416 */
[----:B------:R-:W-:Y:S01]  /*8b20*/  PLOP3.LUT P2, PT, PT, PT, UP2, 0x80, 0x0 ;  /* 0x000000000000781c */ /* 0x000fe20003f4f028 */
[----:B------:R-:W-:Y:S01]  /*8b30*/  ULDC.64 UR4, c[0x0][0x178] ;  /* 0x00005e0000047ab9 */ /* 0x000fe20000000a00 */
[----:B------:R1:W3:Y:S01]  /*8b40*/  @P0 LDG.E R13, [R2.64] ;  /* 0x0000001c020d0981 */ /* 0x0002e2000c1e1900 */
[----:B------:R-:W-:Y:S01]  /*8b50*/  UIMAD UR6, UR6, UR4, URZ ;  /* 0x00000004060672a4 */ /* 0x000fe2000f8e023f */
[----:B------:R-:W-:Y:S01]  /*8b60*/  LEA.HI R134, R157, R177, RZ, 0x4 ;  /* 0x000000b19d867211 */ /* 0x000fe200078f20ff */
[----:B------:R-:W-:Y:S01]  /*8b70*/  UIMAD.WIDE.U32 UR8, UR22, UR4, URZ ;  /* 0x00000004160872a5 */ /* 0x000fe2000f8e003f */
[----:B------:R-:W-:Y:S01]  /*8b80*/  IMAD.MOV.U32 R20, RZ, RZ, 0x10 ;  /* 0x00000010ff147424 */ /* 0x000fe200078e00ff */
[----:B------:R-:W-:Y:S01]  /*8b90*/  UIMAD UR22, UR22, UR5, UR6 ;  /* 0x00000005161672a4 */ /* 0x000fe2000f8e0206 */
[----:B------:R-:W-:Y:S01]  /*8ba0*/  IMAD.MOV.U32 R18, RZ, RZ, 0x20 ;  /* 0x00000020ff127424 */ /* 0x000fe200078e00ff */
[----:B------:R-:W-:Y:S01]  /*8bb0*/  USHF.R.S32.HI UR10, URZ, 0x1f, UR20 ;  /* 0x0000001f3f0a7899 */ /* 0x000fe20008011414 */
[----:B------:R-:W-:Y:S01]  /*8bc0*/  BSSY B0, `(.L_x_1587) ;  /* 0x000008b000007945 */ /* 0x000fe20003800000 */
[----:B------:R-:W-:-:S02]  /*8bd0*/  ULDC.64 UR6, c[0x0][0x348] ;  /* 0x0000d20000067ab9 */ /* 0x000fc40000000a00 */
[----:B------:R-:W-:Y:S02]  /*8be0*/  UISETP.NE.U32.AND UP0, UPT, URZ, UR6, UPT ;  /* 0x000000063f00728c */ /* 0x000fe4000bf05070 */
[----:B------:R-:W-:Y:S02]  /*8bf0*/  ULDC.64 UR4, c[0x0][0x1b8] ;  /* 0x00006e0000047ab9 */ /* 0x000fe40000000a00 */
[----:B------:R-:W-:Y:S02]  /*8c00*/  UIADD3 UR23, UR9, UR22, URZ ;  /* 0x0000001609177290 */ /* 0x000fe4000fffe03f */
[----:B------:R-:W-:Y:S02]  /*8c10*/  UIMAD UR6, UR15, UR4, URZ ;  /* 0x000000040f0672a4 */ /* 0x000fe4000f8e023f */
[----:B------:R-:W-:Y:S02]  /*8c20*/  UISETP.NE.AND.EX UP0, UPT, URZ, UR7, UPT, UP0 ;  /* 0x000000073f00728c */ /* 0x000fe4000bf05300 */
[----:B------:R-:W-:-:S02]  /*8c30*/  USHF.R.S32.HI UR9, URZ, 0x1f, UR26 ;  /* 0x0000001f3f097899 */ /* 0x000fc4000801141a */
[----:B------:R-:W-:Y:S01]  /*8c40*/  UMOV UR22, UR8 ;  /* 0x0000000800167c82 */ /* 0x000fe20008000000 */
[----:B-1----:R-:W-:Y:S01]  /*8c50*/  LEA.HI R2, R157, R177, RZ, 0x3 ;  /* 0x000000b19d027211 */ /* 0x002fe200078f18ff */
[----:B------:R-:W-:Y:S02]  /*8c60*/  UIMAD UR6, UR16, UR5, UR6 ;  /* 0x00000005100672a4 */ /* 0x000fe4000f8e0206 */
[----:B------:R-:W-:Y:S01]  /*8c70*/  UIMAD.WIDE.U32 UR22, UR16, UR4, UR22 ;  /* 0x00000004101672a5 */ /* 0x000fe2000f8e0016 */
[----:B------:R-:W-:Y:S01]  /*8c80*/  LOP3.LUT R0, R2, 0xfffffff8, RZ, 0xc0, !PT ;  /* 0xfffffff802007812 */ /* 0x000fe200078ec0ff */
[----:B------:R-:W-:Y:S01]  /*8c90*/  USEL UR7, UR9, URZ, !UP0 ;  /* 0x0000003f09077287 */ /* 0x000fe2000c000000 */
[----:B------:R-:W-:Y:S01]  /*8ca0*/  SHF.R.S32.HI R76, RZ, 0x3, R2 ;  /* 0x00000003ff4c7819 */ /* 0x000fe20000011402 */
[----:B------:R-:W-:Y:S02]  /*8cb0*/  ULDC.64 UR4, c[0x0][0x1c0] ;  /* 0x0000700000047ab9 */ /* 0x000fe40000000a00 */
[----:B------:R-:W-:Y:S01]  /*8cc0*/  IMAD.IADD R53, R177, 0x1, -R0 ;  /* 0x00000001b1357824 */ /* 0x000fe200078e0a00 */
[C---:B------:R-:W-:Y:S01]  /*8cd0*/  IADD3 R2, P3, R76.reuse, UR20, RZ ;  /* 0x000000144c027c10 */ /* 0x040fe2000ff7e0ff */
[----:B------:R-:W-:Y:S01]  /*8ce0*/  USEL UR8, UR26, URZ, !UP0 ;  /* 0x0000003f1a087287 */ /* 0x000fe2000c000000 */
[----:B------:R-:W-:Y:S01]  /*8cf0*/  IADD3 R14, R76, UR18, RZ ;  /* 0x000000124c0e7c10 */ /* 0x000fe2000fffe0ff */
[C---:B------:R-:W-:Y:S01]  /*8d00*/  IMAD.SHL.U32 R38, R53.reuse, 0x8, RZ ;  /* 0x0000000835267824 */ /* 0x040fe200078e00ff */
[----:B------:R-:W-:Y:S01]  /*8d10*/  UIMAD UR7, UR7, UR4, URZ ;  /* 0x00000004070772a4 */ /* 0x000fe2000f8e023f */
[----:B------:R-:W-:Y:S01]  /*8d20*/  IMAD.SHL.U32 R16, R53, 0x8, RZ ;  /* 0x0000000835107824 */ /* 0x000fe200078e00ff */
[----:B------:R-:W-:-:S02]  /*8d30*/  UIADD3 UR23, UR23, UR6, URZ ;  /* 0x0000000617177290 */ /* 0x000fc4000fffe03f */
[----:B------:R-:W-:Y:S01]  /*8d40*/  IADD3 R0, R38, 0x40, RZ ;  /* 0x0000004026007810 */ /* 0x000fe20007ffe0ff */
[----:B------:R-:W-:Y:S01]  /*8d50*/  UIMAD UR5, UR8, UR5, UR7 ;  /* 0x00000005080572a4 */ /* 0x000fe2000f8e0207 */
[----:B------:R-:W-:Y:S01]  /*8d60*/  SHF.R.S32.HI R39, RZ, 0x1f, R38 ;  /* 0x0000001fff277819 */ /* 0x000fe20000011426 */
[----:B------:R-:W-:Y:S01]  /*8d70*/  UIMAD.WIDE.U32 UR22, UR8, UR4, UR22 ;  /* 0x00000004081672a5 */ /* 0x000fe2000f8e0016 */
[----:B------:R-:W-:Y:S01]  /*8d80*/  ISETP.GE.AND P1, PT, R0, c[0x0][0x1d4], PT ;  /* 0x0000750000007a0c */ /* 0x000fe20003f26270 */
[----:B------:R-:W-:Y:S01]  /*8d90*/  IMAD R0, R53, 0x10, R76 ;  /* 0x0000001035007824 */ /* 0x000fe200078e024c */
[----:B------:R-:W-:Y:S01]  /*8da0*/  ULDC.64 UR6, c[0x0][0x1e8] ;  /* 0x00007a0000067ab9 */ /* 0x000fe20000000a00 */
[----:B------:R-:W-:Y:S01]  /*8db0*/  IADD3 R15, R16, 0x40, RZ ;  /* 0x00000040100f7810 */ /* 0x000fe20007ffe0ff */
[----:B------:R-:W-:Y:S01]  /*8dc0*/  UIADD3 UR5, UR23, UR5, URZ ;  /* 0x0000000517057290 */ /* 0x000fe2000fffe03f */
[----:B------:R-:W-:Y:S01]  /*8dd0*/  ISETP.GE.AND P6, PT, R38, c[0x0][0x1d4], PT ;  /* 0x0000750026007a0c */ /* 0x000fe20003fc6270 */
[----:B------:R-:W-:Y:S01]  /*8de0*/  UIMAD UR6, UR15, UR6, URZ ;  /* 0x000000060f0672a4 */ /* 0x000fe2000f8e023f */
[----:B------:R-:W-:Y:S01]  /*8df0*/  IADD3 R7, R0, UR18, RZ ;  /* 0x0000001200077c10 */ /* 0x000fe2000fffe0ff */
[----:B------:R-:W-:Y:S01]  /*8e00*/  @!UP1 UMOV UR8, UR26 ;  /* 0x0000001a00089c82 */ /* 0x000fe20008000000 */
[----:B------:R-:W-:Y:S01]  /*8e10*/  LOP3.LUT R0, R134, 0xfffffff0, RZ, 0xc0, !PT ;  /* 0xfffffff086007812 */ /* 0x000fe200078ec0ff */
[----:B------:R-:W-:Y:S01]  /*8e20*/  UIMAD UR6, UR16, UR7, UR6 ;  /* 0x00000007100672a4 */ /* 0x000fe2000f8e0206 */
[----:B------:R-:W-:Y:S01]  /*8e30*/  ISETP.GE.AND P4, PT, R15, c[0x0][0x198], PT ;  /* 0x000066000f007a0c */ /* 0x000fe20003f86270 */
[----:B------:R-:W-:Y:S01]  /*8e40*/  @P2 IMAD.HI.U32 R3, R7, c[0x0][0x2c8], RZ ;  /* 0x0000b20007032a27 */ /* 0x000fe200078e00ff */
[----:B------:R-:W-:Y:S01]  /*8e50*/  ISETP.NE.U32.AND P2, PT, RZ, c[0x0][0x350], PT ;  /* 0x0000d400ff007a0c */ /* 0x000fe20003f45070 */
[----:B------:R-:W-:-:S02]  /*8e60*/  ULDC UR20, c[0x0][0x2c4] ;  /* 0x0000b10000147ab9 */ /* 0x000fc40000000800 */
[----:B------:R-:W-:Y:S01]  /*8e70*/  IMAD.IADD R6, R177, 0x1, -R0 ;  /* 0x00000001b1067824 */ /* 0x000fe200078e0a00 */
[----:B------:R-:W-:Y:S01]  /*8e80*/  LEA.HI.X.SX32 R0, R76, UR10, 0x1, P3 ;  /* 0x0000000a4c007c11 */ /* 0x000fe200098f0eff */
[----:B-----5:R-:W-:Y:S01]  /*8e90*/  IMAD.MOV.U32 R10, RZ, RZ, R7 ;  /* 0x000000ffff0a7224 */ /* 0x020fe200078e0007 */
[----:B------:R-:W-:Y:S01]  /*8ea0*/  ISETP.NE.AND.EX P2, PT, RZ, c[0x0][0x354], PT, P2 ;  /* 0x0000d500ff007a0c */ /* 0x000fe20003f45320 */
[----:B------:R-:W-:Y:S01]  /*8eb0*/  UIMAD UR20, UR24, UR20, URZ ;  /* 0x00000014181472a4 */ /* 0x000fe2000f8e023f */
[----:B------:R-:W-:Y:S02]  /*8ec0*/  SHF.R.S32.HI R4, RZ, 0x1f, R6 ;  /* 0x0000001fff047819 */ /* 0x000fe40000011406 */
[----:B------:R-:W-:Y:S02]  /*8ed0*/  ISETP.GE.AND P3, PT, R16, c[0x0][0x198], PT ;  /* 0x0000660010007a0c */ /* 0x000fe40003f66270 */
[----:B------:R-:W-:Y:S01]  /*8ee0*/  LEA.HI R133, R4, R6, RZ, 0x3 ;  /* 0x0000000604857211 */ /* 0x000fe200078f18ff */
[----:B------:R-:W-:Y:S01]  /*8ef0*/  IMAD.WIDE.U32 R4, R2, c[0x0][0x1e0], R38 ;  /* 0x0000780002047a25 */ /* 0x000fe200078e0026 */
[----:B------:R-:W-:-:S02]  /*8f00*/  ISETP.GE.AND P5, PT, R14, UR20, PT ;  /* 0x000000140e007c0c */ /* 0x000fc4000bfa6270 */
[----:B------:R-:W-:Y:S02]  /*8f10*/  LOP3.LUT R8, R133, 0xfffffff8, RZ, 0xc0, !PT ;  /* 0xfffffff885087812 */ /* 0x000fe400078ec0ff */
[----:B------:R-:W-:-:S03]  /*8f20*/  P2R R17, PR, RZ, 0x20 ;  /* 0x00000020ff117803 */ /* 0x000fc60000000000 */
[----:B------:R-:W-:Y:S01]  /*8f30*/  IMAD.IADD R132, R6, 0x1, -R8 ;  /* 0x0000000106847824 */ /* 0x000fe200078e0a08 */
[----:B------:R-:W-:Y:S01]  /*8f40*/  MOV R6, R4 ;  /* 0x0000000400067202 */ /* 0x000fe20000000f00 */
[----:B------:R-:W-:Y:S01]  /*8f50*/  IMAD.U32 R8, RZ, RZ, UR22 ;  /* 0x00000016ff087e24 */ /* 0x000fe2000f8e00ff */
[----:B--2---:R-:W-:-:S04]  /*8f60*/  LOP3.LUT R161, R161, 0xfffffffe, RZ, 0xc0, !PT ;  /* 0xfffffffea1a17812 */ /* 0x004fc800078ec0ff */
[----:B------:R-:W-:Y:S02]  /*8f70*/  @P1 LOP3.LUT R161, R161, 0x1, RZ, 0xfc, !PT ;  /* 0x00000001a1a11812 */ /* 0x000fe400078efcff */
[----:B------:R-:W-:-:S03]  /*8f80*/  PLOP3.LUT P1, PT, PT, PT, UP2, 0x80, 0x0 ;  /* 0x000000000000781c */ /* 0x000fc60003f2f028 */
[----:B------:R1:W-:Y:S10]  /*8f90*/  STL [R1+0x38], R161 ;  /* 0x000038a101007387 */ /* 0x0003f40000100800 */
[----:B------:R-:W-:Y:S01]  /*8fa0*/  @P1 SHF.R.U32.HI R10, RZ, c[0x0][0x2cc], R3 ;  /* 0x0000b300ff0a1a19 */ /* 0x000fe20000011603 */
[----:B------:R-:W-:-:S02]  /*8fb0*/  IMAD R3, R0, c[0x0][0x1e0], RZ ;  /* 0x0000780000037a24 */ /* 0x000fc400078e02ff */
[----:B------:R-:W-:Y:S02]  /*8fc0*/  IMAD R0, R0, c[0x0][0x208], RZ ;  /* 0x0000820000007a24 */ /* 0x000fe400078e02ff */
[C---:B------:R-:W-:Y:S02]  /*8fd0*/  IMAD R9, R2.reuse, c[0x0][0x1e4], R3 ;  /* 0x0000790002097a24 */ /* 0x040fe400078e0203 */
[----:B------:R-:W-:Y:S01]  /*8fe0*/  IMAD R11, R2, c[0x0][0x20c], R0 ;  /* 0x00008300020b7a24 */ /* 0x000fe200078e0200 */
[----:B------:R-:W-:Y:S01]  /*8ff0*/  IADD3 R0, -R10, RZ, RZ ;  /* 0x000000ff0a007210 */ /* 0x000fe20007ffe1ff */
[----:B------:R-:W-:-:S04]  /*9000*/  IMAD.WIDE.U32 R2, R2, c[0x0][0x208], R38 ;  /* 0x0000820002027a25 */ /* 0x000fc800078e0026 */
[----:B------:R-:W-:Y:S01]  /*9010*/  IMAD R12, R0, c[0x0][0x2c4], R7 ;  /* 0x0000b100000c7a24 */ /* 0x000fe200078e0207 */
[----:B------:R-:W-:Y:S01]  /*9020*/  SHF.R.S32.HI R0, RZ, 0x1f, R10 ;  /* 0x0000001fff007819 */ /* 0x000fe2000001140a */
[----:B------:R-:W-:Y:S02]  /*9030*/  IMAD.IADD R7, R5, 0x1, R9 ;  /* 0x0000000105077824 */ /* 0x000fe400078e0209 */
[----:B------:R-:W-:Y:S02]  /*9040*/  IMAD.IADD R5, R3, 0x1, R11 ;  /* 0x0000000103057824 */ /* 0x000fe400078e020b */
[----:B------:R-:W-:Y:S02]  /*9050*/  IMAD.MOV.U32 R4, RZ, RZ, R2 ;  /* 0x000000ffff047224 */ /* 0x000fe400078e0002 */
[----:B------:R-:W-:Y:S01]  /*9060*/  IMAD.U32 R3, RZ, RZ, UR5 ;  /* 0x00000005ff037e24 */ /* 0x000fe2000f8e00ff */
[----:B------:R-:W-:Y:S01]  /*9070*/  ULDC.64 UR4, c[0x0][0x210] ;  /* 0x0000840000047ab9 */ /* 0x000fe20000000a00 */
[----:B------:R-:W-:Y:S01]  /*9080*/  IMAD R0, R0, c[0x0][0x1b0], RZ ;  /* 0x00006c0000007a24 */ /* 0x000fe200078e02ff */
[----:B------:R-:W-:Y:S01]  /*9090*/  UIMAD UR4, UR15, UR4, URZ ;  /* 0x000000040f0472a4 */ /* 0x000fe2000f8e023f */
[----:B------:R-:W-:-:S02]  /*90a0*/  IMAD.MOV.U32 R2, RZ, RZ, R8 ;  /* 0x000000ffff027224 */ /* 0x000fc400078e0008 */
[C---:B------:R-:W-:Y:S01]  /*90b0*/  IMAD R0, R10.reuse, c[0x0][0x1b4], R0 ;  /* 0x00006d000a007a24 */ /* 0x040fe200078e0200 */
[----:B------:R-:W-:Y:S01]  /*90c0*/  UIMAD UR4, UR16, UR5, UR4 ;  /* 0x00000005100472a4 */ /* 0x000fe2000f8e0204 */
[----:B------:R-:W-:-:S04]  /*90d0*/  IMAD.WIDE.U32 R2, R10, c[0x0][0x1b0], R2 ;  /* 0x00006c000a027a25 */ /* 0x000fc800078e0002 */
[----:B------:R-:W-:Y:S01]  /*90e0*/  IMAD.IADD R3, R3, 0x1, R0 ;  /* 0x0000000103037824 */ /* 0x000fe200078e0200 */
[----:B------:R-:W-:Y:S01]  /*90f0*/  SHF.R.S32.HI R0, RZ, 0x1f, R12 ;  /* 0x0000001fff007819 */ /* 0x000fe2000001140c */
[----:B------:R-:W-:Y:S02]  /*9100*/  IMAD.U32 R9, RZ, RZ, UR23 ;  /* 0x00000017ff097e24 */ /* 0x000fe4000f8e00ff */
[----:B------:R-:W-:Y:S02]  /*9110*/  IMAD.U32 R9, RZ, RZ, UR16 ;  /* 0x00000010ff097e24 */ /* 0x000fe4000f8e00ff */
[----:B------:R-:W-:Y:S02]  /*9120*/  IMAD R0, R0, c[0x0][0x1a8], RZ ;  /* 0x00006a0000007a24 */ /* 0x000fe400078e02ff */
[----:B------:R-:W-:-:S04]  /*9130*/  IMAD.WIDE.U32 R8, R9, c[0x0][0x1e8], R6 ;  /* 0x00007a0009087a25 */ /* 0x000fc800078e0006 */
[----:B------:R-:W-:Y:S01]  /*9140*/  IMAD.U32 R6, RZ, RZ, UR16 ;  /* 0x00000010ff067e24 */ /* 0x000fe2000f8e00ff */
[----:B------:R-:W-:Y:S01]  /*9150*/  IADD3 R9, R9, UR6, RZ ;  /* 0x0000000609097c10 */ /* 0x000fe2000fffe0ff */
[C---:B------:R-:W-:Y:S02]  /*9160*/  IMAD R0, R12.reuse, c[0x0][0x1ac], R0 ;  /* 0x00006b000c007a24 */ /* 0x040fe400078e0200 */
[----:B------:R-:W-:-:S04]  /*9170*/  IMAD.WIDE.U32 R2, R12, c[0x0][0x1a8], R2 ;  /* 0x00006a000c027a25 */ /* 0x000fc800078e0002 */
[----:B------:R-:W-:Y:S01]  /*9180*/  IMAD.WIDE.U32 R6, R6, c[0x0][0x210], R4 ;  /* 0x0000840006067a25 */ /* 0x000fe200078e0004 */
[----:B---3--:R-:W-:Y:S02]  /*9190*/  @P0 SHF.R.S32.HI R5, RZ, 0x1f, R13 ;  /* 0x0000001fff050819 */ /* 0x008fe4000001140d */
[----:B------:R-:W-:Y:S01]  /*91a0*/  @P0 MOV R4, R13 ;  /* 0x0000000d00040202 */ /* 0x000fe20000000f00 */
[----:B------:R-:W-:Y:S01]  /*91b0*/  IMAD.IADD R0, R3, 0x1, R0 ;  /* 0x0000000103007824 */ /* 0x000fe200078e0200 */
[C---:B------:R-:W-:Y:S01]  /*91c0*/  LEA R13, P1, R2.reuse, c[0x0][0x160], 0x1 ;  /* 0x00005800020d7a11 */ /* 0x040fe200078208ff */
[----:B------:R-:W-:Y:S01]  /*91d0*/  @!P0 IMAD.U32 R5, RZ, RZ, UR9 ;  /* 0x00000009ff058e24 */ /* 0x000fe2000f8e00ff */
[----:B------:R-:W-:Y:S01]  /*91e0*/  IADD3 R7, R7, UR4, RZ ;  /* 0x0000000407077c10 */ /* 0x000fe2000fffe0ff */
[----:B------:R-:W-:Y:S01]  /*91f0*/  @!P0 IMAD.U32 R4, RZ, RZ, UR8 ;  /* 0x00000008ff048e24 */ /* 0x000fe2000f8e00ff */
[----:B------:R-:W-:Y:S02]  /*9200*/  LEA.HI.X R12, R2, c[0x0][0x164], R0, 0x1, P1 ;  /* 0x00005900020c7a11 */ /* 0x000fe400008f0c00 */
[----:B------:R-:W-:-:S02]  /*9210*/  LEA.HI R2, R157, R177, RZ, 0x6 ;  /* 0x000000b19d027211 */ /* 0x000fc400078f30ff */
[----:B------:R-:W-:Y:S02]  /*9220*/  SEL R0, R5, RZ, !P2 ;  /* 0x000000ff05007207 */ /* 0x000fe40005000000 */
[----:B------:R-:W-:Y:S01]  /*9230*/  SEL R10, R4, RZ, !P2 ;  /* 0x000000ff040a7207 */ /* 0x000fe20005000000 */
[----:B------:R-:W-:Y:S01]  /*9240*/  IMAD.SHL.U32 R2, R2, 0x8, RZ ;  /* 0x0000000802027824 */ /* 0x000fe200078e00ff */
[----:B------:R-:W-:Y:S01]  /*9250*/  SHF.L.U32 R3, R76, 0x6, RZ ;  /* 0x000000064c037819 */ /* 0x000fe200000006ff */
[----:B------:R1:W2:Y:S01]  /*9260*/  SHFL.IDX PT, R4, R13, RZ, 0x181f ;  /* 0x00181fff0d047589 */ /* 0x0002a200000e0000 */
[----:B------:R-:W-:Y:S01]  /*9270*/  R2P PR, R132, 0x6 ;  /* 0x0000000684007804 */ /* 0x000fe20000000000 */
[----:B------:R-:W-:Y:S01]  /*9280*/  IMAD.WIDE.U32 R138, R10, c[0x0][0x218], R6 ;  /* 0x000086000a8a7a25 */ /* 0x000fe200078e0006 */
[----:B------:R-:W-:Y:S01]  /*9290*/  LOP3.LUT R29, R2, 0xfffffe00, RZ, 0xc0, !PT ;  /* 0xfffffe00021d7812 */ /* 0x000fe200078ec0ff */
[----:B------:R1:W3:Y:S01]  /*92a0*/  SHFL.IDX PT, R5, R12, RZ, 0x181f ;  /* 0x00181fff0c057589 */ /* 0x0002e200000e0000 */
[----:B------:R-:W-:Y:S01]  /*92b0*/  LOP3.LUT R19, R3, 0x1c0, RZ, 0xc0, !PT ;  /* 0x000001c003137812 */ /* 0x000fe200078ec0ff */
[----:B------:R-:W-:-:S02]  /*92c0*/  IMAD R2, R0, c[0x0][0x1f0], RZ ;  /* 0x00007c0000027a24 */ /* 0x000fc400078e02ff */
[----:B------:R-:W-:Y:S01]  /*92d0*/  IMAD R0, R0, c[0x0][0x218], RZ ;  /* 0x0000860000007a24 */ /* 0x000fe200078e02ff */
[----:B------:R-:W-:Y:S01]  /*92e0*/  LOP3.LUT R3, R19, 0x38, R38, 0xf8, !PT ;  /* 0x0000003813037812 */ /* 0x000fe200078ef826 */
[C---:B------:R-:W-:Y:S01]  /*92f0*/  IMAD R11, R10.reuse, c[0x0][0x1f4], R2 ;  /* 0x00007d000a0b7a24 */ /* 0x040fe200078e0202 */
[----:B------:R-:W-:Y:S01]  /*9300*/  SHF.R.U32.HI R30, RZ, 0x3, R19 ;  /* 0x00000003ff1e7819 */ /* 0x000fe20000011613 */
[----:B------:R-:W-:Y:S01]  /*9310*/  IMAD R2, R10, c[0x0][0x21c], R0 ;  /* 0x000087000a027a24 */ /* 0x000fe200078e0200 */
[----:B------:R-:W-:Y:S01]  /*9320*/  SEL R0, R18, 0xffffffe0, !P2 ;  /* 0xffffffe012007807 */ /* 0x000fe20005000000 */
[----:B------:R-:W-:Y:S01]  /*9330*/  IMAD.WIDE.U32 R22, R10, c[0x0][0x1f0], R8 ;  /* 0x00007c000a167a25 */ /* 0x000fe200078e0008 */
[----:B------:R-:W-:Y:S02]  /*9340*/  LOP3.LUT R244, R29, R3, R30, 0xf6, !PT ;  /* 0x000000031df47212 */ /* 0x000fe400078ef61e */
[----:B------:R-:W-:Y:S01]  /*9350*/  SEL R3, R20, 0xfffffff0, !P1 ;  /* 0xfffffff014037807 */ /* 0x000fe20004800000 */
[----:B------:R-:W-:Y:S01]  /*9360*/  IMAD.IADD R137, R139, 0x1, R2 ;  /* 0x000000018b897824 */ /* 0x000fe200078e0202 */
[----:B------:R1:W-:Y:S01]  /*9370*/  STL.64 [R1+0x48], R22 ;  /* 0x0000481601007387 */ /* 0x0003e20000100a00 */
[----:B------:R-:W-:-:S03]  /*9380*/  IMAD.IADD R25, R23, 0x1, R11 ;  /* 0x0000000117197824 */ /* 0x000fc600078e020b */
[----:B------:R1:W-:Y:S04]  /*9390*/  STL.64 [R1+0x58], R138 ;  /* 0x0000588a01007387 */ /* 0x0003e80000100a00 */
[----:B------:R1:W-:Y:S04]  /*93a0*/  STL [R1+0x54], R137 ;  /* 0x0000548901007387 */ /* 0x0003e80000100800 */
[----:B------:R1:W-:Y:S01]  /*93b0*/  STL [R1+0x44], R25 ;  /* 0x0000441901007387 */ /* 0x0003e20000100800 */
[----:B------:R-:W-:Y:S05]  /*93c0*/  @P5 BRA `(.L_x_1588) ;  /* 0x000000a000005947 */ /* 0x000fea0003800000 */
[----:B--23--:R-:W-:Y:S02]  /*93d0*/  SHF.R.S32.HI R2, RZ, 0x1f, R15 ;  /* 0x0000001fff027819 */ /* 0x00cfe4000001140f */
        /* <DEDUP_REMOVED lines=9> */
.L_x_1588:
[----:B--23--:R-:W-:Y:S05]  /*9470*/  BSYNC B0 ;  /* 0x0000000000007941 */ /* 0x00cfea0003800000 */
.L_x_1587:
[----:B------:R-:W-:Y:S01]  /*9480*/  IADD3 R2, R14, 0x10, RZ ;  /* 0x000000100e027810 */ /* 0x000fe20007ffe0ff */
[----:B------:R2:W3:Y:S01]  /*9490*/  SHFL.IDX PT, R5, R12, 0x1, 0x181f ;  /* 0x00381f000c057f89 */ /* 0x0004e200000e0000 */
[----:B------:R-:W-:Y:S02]  /*94a0*/  BSSY B0, `(.L_x_1589) ;  /* 0x000000f000007945 */ /* 0x000fe40003800000 */
[----:B------:R-:W-:Y:S01]  /*94b0*/  ISETP.GE.AND P0, PT, R2, UR20, PT ;  /* 0x0000001402007c0c */ /* 0x000fe2000bf06270 */
[----:B------:R2:W4:Y:S03]  /*94c0*/  SHFL.IDX PT, R4, R13, 0x1, 0x181f ;  /* 0x00381f000d047f89 */ /* 0x00052600000e0000 */
[----:B------:R-:W-:-:S09]  /*94d0*/  P2R R18, PR, RZ, 0x1 ;  /* 0x00000001ff127803 */ /* 0x000fd20000000000 */
        /* <DEDUP_REMOVED lines=11> */
.L_x_1590:
[----:B------:R-:W-:Y:S05]  /*9590*/  BSYNC B0 ;  /* 0x0000000000007941 */ /* 0x000fea0003800000 */
.L_x_1589:
[----:B---3--:R-:W-:Y:S01]  /*95a0*/  IADD3 R2, R14, 0x20, RZ ;  /* 0x000000200e027810 */ /* 0x008fe20007ffe0ff */
[----:B------:R3:W1:Y:S01]  /*95b0*/  SHFL.IDX PT, R5, R12, 0x2, 0x181f ;  /* 0x00581f000c057f89 */ /* 0x00066200000e0000 */
[----:B------:R-:W-:Y:S02]  /*95c0*/  BSSY B0, `(.L_x_1591) ;  /* 0x000000f000007945 */ /* 0x000fe40003800000 */
[----:B------:R-:W-:Y:S01]  /*95d0*/  ISETP.GE.AND P0, PT, R2, UR20, PT ;  /* 0x0000001402007c0c */ /* 0x000fe2000bf06270 */
[----:B----4-:R3:W4:Y:S03]  /*95e0*/  SHFL.IDX PT, R4, R13, 0x2, 0x181f ;  /* 0x00581f000d047f89 */ /* 0x01072600000e0000 */
[----:B------:R-:W-:-:S09]  /*95f0*/  P2R R48, PR, RZ, 0x1 ;  /* 0x00000001ff307803 */ /* 0x000fd20000000000 */
        /* <DEDUP_REMOVED lines=11> */
.L_x_1592:
[----:B------:R-:W-:Y:S05]  /*96b0*/  BSYNC B0 ;  /* 0x0000000000007941 */ /* 0x000fea0003800000 */
.L_x_1591:
[----:B-1----:R-:W-:Y:S01]  /*96c0*/  IADD3 R2, R14, 0x30, RZ ;  /* 0x000000300e027810 */ /* 0x002fe20007ffe0ff */
[----:B------:R1:W2:Y:S01]  /*96d0*/  SHFL.IDX PT, R5, R12, 0x3, 0x181f ;  /* 0x00781f000c057f89 */ /* 0x0002a200000e0000 */
        /* <DEDUP_REMOVED lines=15> */
.L_x_1594:
[----:B------:R-:W-:Y:S05]  /*97d0*/  BSYNC B0 ;  /* 0x0000000000007941 */ /* 0x000fea0003800000 */
.L_x_1593:
[----:B--2---:R-:W-:Y:S01]  /*97e0*/  IADD3 R2, R14, 0x40, RZ ;  /* 0x000000400e027810 */ /* 0x004fe20007ffe0ff */
        /* <DEDUP_REMOVED lines=16> */
.L_x_1596:
[----:B------:R-:W-:Y:S05]  /*98f0*/  BSYNC B0 ;  /* 0x0000000000007941 */ /* 0x000fea0003800000 */
.L_x_1595:
        /* <DEDUP_REMOVED lines=17> */
.L_x_1598:
[----:B------:R-:W-:Y:S05]  /*9a10*/  BSYNC B0 ;  /* 0x0000000000007941 */ /* 0x000fea0003800000 */
.L_x_1597:
        /* <DEDUP_REMOVED lines=17> */
.L_x_1600:
[----:B------:R-:W-:Y:S05]  /*9b30*/  BSYNC B0 ;  /* 0x0000000000007941 */ /* 0x000fea0003800000 */
.L_x_1599:
[----:B-1----:R-:W1:Y:S01]  /*9b40*/  SHFL.IDX PT, R6, R13, 0x7, 0x181f ;  /* 0x00f81f000d067f89 */ /* 0x002e6200000e0000 */
[----:B------:R-:W-:Y:S01]  /*9b50*/  IADD3 R2, R14, 0x70, RZ ;  /* 0x000000700e027810 */ /* 0x000fe20007ffe0ff */
[----:B------:R-:W-:Y:S01]  /*9b60*/  UIADD3 UR15, UR12, -0x1, URZ ;  /* 0xffffffff0c0f7890 */ /* 0x000fe2000fffe03f */
[----:B------:R-:W-:Y:S01]  /*9b70*/  IADD3 R8, -R76, UR13, RZ ;  /* 0x0000000d4c087c10 */ /* 0x000fe2000fffe1ff */
[----:B------:R5:W2:Y:S01]  /*9b80*/  SHFL.IDX PT, R7, R12, 0x7, 0x181f ;  /* 0x00f81f000c077f89 */ /* 0x000aa200000e0000 */
[----:B------:R-:W-:Y:S01]  /*9b90*/  ISETP.GE.AND P5, PT, R2, UR20, PT ;  /* 0x0000001402007c0c */ /* 0x000fe2000bfa6270 */
[----:B------:R-:W-:Y:S01]  /*9ba0*/  ULDC.64 UR8, c[0x0][0x1e0] ;  /* 0x0000780000087ab9 */ /* 0x000fe20000000a00 */
[----:B------:R-:W-:Y:S01]  /*9bb0*/  IMAD.MOV.U32 R158, RZ, RZ, R24 ;  /* 0x000000ffff9e7224 */ /* 0x000fe200078e0018 */
[----:B------:R-:W-:Y:S01]  /*9bc0*/  UMOV UR11, 0x6 ;  /* 0x00000006000b7882 */ /* 0x000fe20000000000 */
[----:B------:R-:W-:Y:S01]  /*9bd0*/  IMAD.U32 R2, RZ, RZ, UR15 ;  /* 0x0000000fff027e24 */ /* 0x000fe2000f8e00ff */
[----:B------:R-:W-:Y:S01]  /*9be0*/  USHF.L.U32 UR10, UR8, 0x6, URZ ;  /* 0x00000006080a7899 */ /* 0x000fe2000800063f */
[----:B------:R-:W-:Y:S01]  /*9bf0*/  IMAD.MOV.U32 R159, RZ, RZ, R25 ;  /* 0x000000ffff9f7224 */ /* 0x000fe200078e0019 */
[----:B------:R-:W-:Y:S01]  /*9c00*/  USHF.L.U64.HI UR11, UR8, UR11, UR9 ;  /* 0x0000000b080b7299 */ /* 0x000fe20008010209 */
[----:B------:R-:W-:Y:S01]  /*9c10*/  IMAD R2, R2, -0x40, R8 ;  /* 0xffffffc002027824 */ /* 0x000fe200078e0208 */
[----:B------:R-:W-:Y:S01]  /*9c20*/  USHF.R.S32.HI UR14, URZ, 0x1f, UR15 ;  /* 0x0000001f3f0e7899 */ /* 0x000fe2000801140f */
[----:B------:R-:W-:Y:S01]  /*9c30*/  IMAD.MOV.U32 R158, RZ, RZ, R22 ;  /* 0x000000ffff9e7224 */ /* 0x000fe200078e0016 */
[----:B------:R-:W-:Y:S01]  /*9c40*/  UIMAD UR4, UR11, UR15, URZ ;  /* 0x0000000f0b0472a4 */ /* 0x000fe2000f8e023f */
[----:B------:R-:W-:Y:S01]  /*9c50*/  IMAD.U32 R154, RZ, RZ, UR10 ;  /* 0x0000000aff9a7e24 */ /* 0x000fe2000f8e00ff */
[----:B------:R-:W-:Y:S01]  /*9c60*/  ISETP.GE.AND P2, PT, R2, 0x11, PT ;  /* 0x000000110200780c */ /* 0x000fe20003f46270 */
[----:B------:R-:W-:Y:S01]  /*9c70*/  @!P5 IMAD.SHL.U32 R10, R244, 0x2, RZ ;  /* 0x00000002f40ad824 */ /* 0x000fe200078e00ff */
[----:B------:R-:W-:Y:S01]  /*9c80*/  ISETP.GE.AND P1, PT, R2, 0x21, PT ;  /* 0x000000210200780c */ /* 0x000fe20003f26270 */
[----:B------:R-:W-:Y:S01]  /*9c90*/  UIMAD UR4, UR14, UR10, UR4 ;  /* 0x0000000a0e0472a4 */ /* 0x000fe2000f8e0204 */
[----:B------:R-:W-:Y:S01]  /*9ca0*/  IMAD.MOV.U32 R20, RZ, RZ, c[0x0][0x1e0] ;  /* 0x00007800ff147624 */ /* 0x000fe200078e00ff */
[----:B------:R-:W-:Y:S01]  /*9cb0*/  @!P5 SHF.R.S32.HI R8, RZ, 0x1f, R15 ;  /* 0x0000001fff08d819 */ /* 0x000fe2000001140f */
[----:B------:R-:W-:Y:S01]  /*9cc0*/  UIMAD.WIDE.U32 UR22, UR8, 0x20, URZ ;  /* 0x00000020081678a5 */ /* 0x000fe2000f8e003f */
[----:B-1--4-:R-:W-:Y:S01]  /*9cd0*/  @!P5 LEA R4, P0, R16, R6, 0x1 ;  /* 0x000000061004d211 */ /* 0x012fe200078008ff */
[----:B------:R-:W-:Y:S01]  /*9ce0*/  USHF.L.U32 UR17, UR9, 0x5, URZ ;  /* 0x0000000509117899 */ /* 0x000fe2000800063f */
[----:B--23-5:R-:W-:Y:S01]  /*9cf0*/  IMAD.U32 R12, RZ, RZ, UR9 ;  /* 0x00000009ff0c7e24 */ /* 0x02cfe2000f8e00ff */
[----:B------:R-:W-:Y:S01]  /*9d00*/  @!P5 LEA.HI R8, R8, R15, RZ, 0x3 ;  /* 0x0000000f0808d211 */ /* 0x000fe200078f18ff */
[----:B------:R1:W-:Y:S01]  /*9d10*/  STL.64 [R1+0x40], R158 ;  /* 0x0000409e01007387 */ /* 0x0003e20000100a00 */
[----:B------:R-:W-:Y:S01]  /*9d20*/  @!P5 LEA.HI.X R5, R16, R7, R39, 0x1, P0 ;  /* 0x000000071005d211 */ /* 0x000fe200000f0c27 */
[----:B------:R-:W-:Y:S01]  /*9d30*/  UIADD3 UR17, UR23, UR17, URZ ;  /* 0x0000001117117290 */ /* 0x000fe2000fffe03f */
[----:B------:R-:W-:-:S02]  /*9d40*/  @!P5 LOP3.LUT R8, R8, 0xfffffff8, RZ, 0xc0, !PT ;  /* 0xfffffff80808d812 */ /* 0x000fc400078ec0ff */
[----:B------:R-:W-:Y:S01]  /*9d50*/  LEA.HI R155, R157, R177, RZ, 0x5 ;  /* 0x000000b19d9b7211 */ /* 0x000fe200078f28ff */
[----:B------:R-:W-:Y:S01]  /*9d60*/  @!PT LDS RZ, [RZ] ;  /* 0x00000000fffff984 */ /* 0x000fe20000000800 */
[----:B------:R2:W-:Y:S01]  /*9d70*/  @!P5 LDGSTS.E.BYPASS.LTC128B.128 [R10+0xb900], [R4.64], !P3 ;  /* 0x0b900000040adfae */ /* 0x0005e2000d901d5c */
[----:B------:R-:W-:Y:S01]  /*9d80*/  ISETP.GE.AND P3, PT, R2, 0x1, PT ;  /* 0x000000010200780c */ /* 0x000fe20003f66270 */
[----:B------:R-:W-:Y:S01]  /*9d90*/  @!P5 IMAD.WIDE R6, R8, 0x2, R6 ;  /* 0x000000020806d825 */ /* 0x000fe200078e0206 */
[----:B------:R-:W-:-:S04]  /*9da0*/  SHF.R.S32.HI R156, RZ, 0x5, R155 ;  /* 0x00000005ff9c7819 */ /* 0x000fc8000001149b */
[----:B------:R3:W-:Y:S04]  /*9db0*/  @!P5 LDGSTS.E.BYPASS.LTC128B.128 [R10+0xf900], [R6.64], !P4 ;  /* 0x0f900000060adfae */ /* 0x0007e8000e101d5c */
[----:B------:R-:W0:Y:S01]  /*9dc0*/  LDGDEPBAR ;  /* 0x00000000000079af */ /* 0x000e220000000000 */
[----:B--2---:R-:W-:-:S05]  /*9dd0*/  IMAD.WIDE.U32 R4, R154, UR15, R158 ;  /* 0x0000000f9a047c25 */ /* 0x004fca000f8e009e */
[----:B------:R-:W-:Y:S01]  /*9de0*/  IADD3 R5, R5, UR4, RZ ;  /* 0x0000000405057c10 */ /* 0x000fe2000fffe0ff */
[----:B------:R-:W-:Y:S01]  /*9df0*/  BAR.SYNC.DEFER_BLOCKING 0x0 ;  /* 0x0000000000007b1d */ /* 0x000fe20000010000 */
[----:B------:R-:W-:-:S04]  /*9e00*/  @P2 LEA R9, P0, R20, R4, 0x4 ;  /* 0x0000000414092211 */ /* 0x000fc800078020ff */
[----:B------:R-:W-:Y:S02]  /*9e10*/  @P2 LEA.HI.X R12, R20, R5, R12, 0x4, P0 ;  /* 0x00000005140c2211 */ /* 0x000fe400000f240c */
[----:B------:R-:W-:-:S04]  /*9e20*/  @P1 IADD3 R11, P0, R4, UR22, RZ ;  /* 0x00000016040b1c10 */ /* 0x000fc8000ff1e0ff */
[----:B------:R-:W-:Y:S02]  /*9e30*/  @P1 IADD3.X R13, R5, UR17, RZ, P0, !PT ;  /* 0x00000011050d1c10 */ /* 0x000fe400087fe4ff */
[----:B------:R-:W-:-:S04]  /*9e40*/  @P2 LEA R8, P0, R9, c[0x0][0x1c8], 0x1 ;  /* 0x0000720009082a11 */ /* 0x000fc800078008ff */
[----:B------:R-:W-:Y:S02]  /*9e50*/  @P2 LEA.HI.X R9, R9, c[0x0][0x1cc], R12, 0x1, P0 ;  /* 0x0000730009092a11 */ /* 0x000fe400000f0c0c */
[----:B------:R-:W-:-:S04]  /*9e60*/  @P1 LEA R12, P0, R11, c[0x0][0x1c8], 0x1 ;  /* 0x000072000b0c1a11 */ /* 0x000fc800078008ff */
[----:B------:R-:W-:Y:S02]  /*9e70*/  @P1 LEA.HI.X R13, R11, c[0x0][0x1cc], R13, 0x1, P0 ;  /* 0x000073000b0d1a11 */ /* 0x000fe400000f0c0d */
[----:B---3--:R-:W-:-:S04]  /*9e80*/  @P3 LEA R10, P0, R4, c[0x0][0x1c8], 0x1 ;  /* 0x00007200040a3a11 */ /* 0x008fc800078008ff */
[----:B------:R-:W-:Y:S02]  /*9e90*/  @P3 LEA.HI.X R11, R4, c[0x0][0x1cc], R5, 0x1, P0 ;  /* 0x00007300040b3a11 */ /* 0x000fe400000f0c05 */
[----:B------:R-:W-:-:S13]  /*9ea0*/  ISETP.GE.AND P0, PT, R2, 0x31, PT ;  /* 0x000000310200780c */ /* 0x000fda0003f06270 */
[----:B------:R-:W-:Y:S01]  /*9eb0*/  VOTEU.ANY UP0, P0 ;  /* 0x00000000003f7886 */ /* 0x000fe20000000100 */
[----:B------:R-:W-:-:S04]  /*9ec0*/  @P0 IMAD.WIDE.U32 R4, R20, 0x30, R4 ;  /* 0x0000003014040825 */ /* 0x000fc800078e0004 */
[----:B------:R-:W-:Y:S01]  /*9ed0*/  @UP0 UIMAD UR9, UR9, 0x30, URZ ;  /* 0x00000030090908a4 */ /* 0x000fe2000f8e023f */
[----:B------:R-:W-:-:S05]  /*9ee0*/  @P0 LEA R6, P4, R4, c[0x0][0x1c8], 0x1 ;  /* 0x0000720004060a11 */ /* 0x000fca00078808ff */
[----:B------:R-:W-:-:S04]  /*9ef0*/  @P0 IADD3 R2, R5, UR9, RZ ;  /* 0x0000000905020c10 */ /* 0x000fc8000fffe0ff */
[----:B------:R-:W-:Y:S01]  /*9f00*/  @P0 LEA.HI.X R7, R4, c[0x0][0x1cc], R2, 0x1, P4 ;  /* 0x0000730004070a11 */ /* 0x000fe200020f0c02 */
[----:B------:R-:W-:Y:S01]  /*9f10*/  @P3 IMAD.SHL.U32 R2, R244, 0x2, RZ ;  /* 0x00000002f4023824 */ /* 0x000fe200078e00ff */
[----:B------:R-:W-:-:S04]  /*9f20*/  LOP3.LUT P4, RZ, R161, 0x1, RZ, 0xc0, !PT ;  /* 0x00000001a1ff7812 */ /* 0x000fc8000788c0ff */
[----:B------:R-:W-:Y:S01]  /*9f30*/  @!PT LDS RZ, [RZ] ;  /* 0x00000000fffff984 */ /* 0x000fe20000000800 */
[----:B------:R-:W-:Y:S01]  /*9f40*/  @!PT LDS RZ, [RZ] ;  /* 0x00000000fffff984 */ /* 0x000fe20000000800 */
[----:B------:R-:W-:Y:S01]  /*9f50*/  @!PT LDS RZ, [RZ] ;  /* 0x00000000fffff984 */ /* 0x000fe20000000800 */
[----:B------:R2:W-:Y:S09]  /*9f60*/  @P3 LDGSTS.E.BYPASS.LTC128B.128 [R2+0x4100], [R10.64], !P6 ;  /* 0x041000000a023fae */ /* 0x0005f2000f101d5c */
[----:B------:R2:W-:Y:S02]  /*9f70*/  @P3 LDGSTS.E.BYPASS.LTC128B.128 [R2+0x6100], [R10.64+0x80], !P4 ;  /* 0x061000800a023fae */ /* 0x0005e4000e101d5c */
[----:B--2---:R-:W-:-:S05]  /*9f80*/  @P2 IMAD.SHL.U32 R2, R244, 0x2, RZ ;  /* 0x00000002f4022824 */ /* 0x004fca00078e00ff */
[----:B------:R2:W-:Y:S04]  /*9f90*/  @P2 LDGSTS.E.BYPASS.LTC128B.128 [R2+0x4900], [R8.64], !P6 ;  /* 0x0490000008022fae */ /* 0x0005e8000f101d5c */
[----:B------:R2:W-:Y:S02]  /*9fa0*/  @P2 LDGSTS.E.BYPASS.LTC128B.128 [R2+0x6900], [R8.64+0x80], !P4 ;  /* 0x0690008008022fae */ /* 0x0005e4000e101d5c */
[----:B--2---:R-:W-:-:S05]  /*9fb0*/  @P1 IMAD.SHL.U32 R2, R244, 0x2, RZ ;  /* 0x00000002f4021824 */ /* 0x004fca00078e00ff */
[----:B------:R2:W-:Y:S04]  /*9fc0*/  @P1 LDGSTS.E.BYPASS.LTC128B.128 [R2+0x5100], [R12.64], !P6 ;  /* 0x051000000c021fae */ /* 0x0005e8000f101d5c */
[----:B------:R2:W-:Y:S02]  /*9fd0*/  @P1 LDGSTS.E.BYPASS.LTC128B.128 [R2+0x7100], [R12.64+0x80], !P4 ;  /* 0x071000800c021fae */ /* 0x0005e4000e101d5c */
[----:B--2---:R-:W-:-:S05]  /*9fe0*/  @P0 IMAD.SHL.U32 R2, R244, 0x2, RZ ;  /* 0x00000002f4020824 */ /* 0x004fca00078e00ff */
[----:B------:R1:W-:Y:S04]  /*9ff0*/  @P0 LDGSTS.E.BYPASS.LTC128B.128 [R2+0x5900], [R6.64], !P6 ;  /* 0x0590000006020fae */ /* 0x0003e8000f101d5c */
[----:B------:R1:W-:Y:S01]  /*a000*/  @P0 LDGSTS.E.BYPASS.LTC128B.128 [R2+0x7900], [R6.64+0x80], !P4 ;  /* 0x0790008006020fae */ /* 0x0003e2000e101d5c */
[----:B------:R-:W-:-:S03]  /*a010*/  ISETP.LT.AND P0, PT, RZ, c[0x0][0x27c], PT ;  /* 0x00009f00ff007a0c */ /* 0x000fc60003f01270 */
[----:B------:R-:W0:Y:S10]  /*a020*/  LDGDEPBAR ;  /* 0x00000000000079af */ /* 0x000e340000000000 */
[----:B------:R-:W-:Y:S05]  /*a030*/  @P0 BRA `(.L_x_1601) ;  /* 0x0000002000000947 */ /* 0x000fea0003800000 */
[----:B------:R-:W-:-:S04]  /*a040*/  DEPBAR.LE SB0, 0x1 ;  /* 0x000080400000791a */ /* 0x000fc80000000000 */
[----:B------:R-:W-:Y:S05]  /*a050*/  BRA `(.L_x_1602) ;  /* 0x0000944000007947 */ /* 0x000fea0003800000 */
.L_x_1601:
[----:B------:R-:W-:Y:S01]  /*a060*/  USHF.R.S32.HI UR9, URZ, 0x1f, UR19 ;  /* 0x0000001f3f097899 */ /* 0x000fe20008011413 */
[----:B------:R-:W-:Y:S01]  /*a070*/  BSSY B2, `(.L_x_1602) ;  /* 0x0000942000027945 */ /* 0x000fe20003800000 */
[----:B------:R-:W-:Y:S01]  /*a080*/  ULDC.64 UR6, c[0x0][0x280] ;  /* 0x0000a00000067ab9 */ /* 0x000fe20000000a00 */
[----:B-1----:R-:W-:Y:S01]  /*a090*/  IMAD R2, R53, 0x10, R14 ;  /* 0x0000001035027824 */ /* 0x002fe200078e020e */
[----:B------:R-:W-:Y:S01]  /*a0a0*/  ULDC.64 UR4, c[0x0][0x290] ;  /* 0x0000a40000047ab9 */ /* 0x000fe20000000a00 */
[----:B------:R-:W-:Y:S01]  /*a0b0*/  SHF.L.U32 R36, R244, 0x1, RZ ;  /* 0x00000001f4247819 */ /* 0x000fe200000006ff */
[----:B------:R-:W-:Y:S02]  /*a0c0*/  UIMAD.WIDE.U32 UR30, UR19, UR6, URZ ;  /* 0x00000006131e72a5 */ /* 0x000fe4000f8e003f */
[----:B------:R-:W-:Y:S02]  /*a0d0*/  UIMAD UR6, UR9, UR6, URZ ;  /* 0x00000006090672a4 */ /* 0x000fe4000f8e023f */
[----:B------:R-:W-:-:S02]  /*a0e0*/  UIMAD UR9, UR9, UR4, URZ ;  /* 0x00000004090972a4 */ /* 0x000fc4000f8e023f */
[----:B------:R-:W-:Y:S02]  /*a0f0*/  UIMAD.WIDE.U32 UR32, UR19, UR4, URZ ;  /* 0x00000004132072a5 */ /* 0x000fe4000f8e003f */
[----:B------:R-:W-:Y:S02]  /*a100*/  UIMAD UR6, UR19, UR7, UR6 ;  /* 0x00000007130672a4 */ /* 0x000fe4000f8e0206 */
[----:B------:R-:W-:Y:S02]  /*a110*/  ULDC.U8 UR4, c[0x0][0x298] ;  /* 0x0000a60000047ab9 */ /* 0x000fe40000000000 */
[----:B------:R-:W-:Y:S01]  /*a120*/  ISETP.NE.AND P0, PT, RZ, UR4, PT ;  /* 0x00000004ff007c0c */ /* 0x000fe2000bf05270 */
[----:B------:R-:W-:Y:S02]  /*a130*/  UIMAD UR5, UR19, UR5, UR9 ;  /* 0x00000005130572a4 */ /* 0x000fe4000f8e0209 */
[----:B------:R-:W-:Y:S02]  /*a140*/  UIADD3 UR6, UR6, UR31, URZ ;  /* 0x0000001f06067290 */ /* 0x000fe4000fffe03f */
[----:B------:R-:W-:-:S08]  /*a150*/  UIADD3 UR5, UR5, UR33, URZ ;  /* 0x0000002105057290 */ /* 0x000fd0000fffe03f */
[----:B------:R-:W-:Y:S05]  /*a160*/  @!P0 BRA `(.L_x_1603) ;  /* 0x000048b000008947 */ /* 0x000fea0003800000 */
[----:B------:R-:W-:Y:S01]  /*a170*/  PLOP3.LUT P0, PT, PT, PT, UP2, 0x80, 0x0 ;  /* 0x000000000000781c */ /* 0x000fe20003f0f028 */
[----:B------:R-:W-:Y:S01]  /*a180*/  IMAD.U32 R6, RZ, RZ, UR30 ;  /* 0x0000001eff067e24 */ /* 0x000fe2000f8e00ff */
[----:B------:R-:W-:Y:S01]  /*a190*/  ISETP.NE.AND P1, PT, R17, RZ, PT ;  /* 0x000000ff1100720c */ /* 0x000fe20003f25270 */
[----:B------:R-:W-:Y:S01]  /*a1a0*/  IMAD.SHL.U32 R37, R53, 0x4, RZ ;  /* 0x0000000435257824 */ /* 0x000fe200078e00ff */
[----:B------:R-:W-:Y:S01]  /*a1b0*/  BSSY B0, `(.L_x_1604) ;  /* 0x000003b000007945 */ /* 0x000fe20003800000 */
[----:B------:R-:W-:Y:S01]  /*a1c0*/  IMAD.U32 R7, RZ, RZ, UR31 ;  /* 0x0000001fff077e24 */ /* 0x000fe2000f8e00ff */
[----:B------:R-:W-:Y:S01]  /*a1d0*/  CS2R R34, SRZ ;  /* 0x0000000000227805 */ /* 0x000fe2000001ff00 */
[----:B------:R-:W-:Y:S01]  /*a1e0*/  IMAD.U32 R5, RZ, RZ, UR6 ;  /* 0x00000006ff057e24 */ /* 0x000fe2000f8e00ff */
[----:B------:R-:W-:Y:S01]  /*a1f0*/  IADD3 R90, R37, 0x20, RZ ;  /* 0x00000020255a7810 */ /* 0x000fe20007ffe0ff */
[----:B------:R-:W-:Y:S01]  /*a200*/  CS2R R24, SRZ ;  /* 0x0000000000187805 */ /* 0x000fe2000001ff00 */
[----:B------:R-:W-:Y:S01]  /*a210*/  CS2R R20, SRZ ;  /* 0x0000000000147805 */ /* 0x000fe2000001ff00 */
[----:B------:R-:W-:Y:S01]  /*a220*/  CS2R R26, SRZ ;  /* 0x00000000001a7805 */ /* 0x000fe2000001ff00 */
[----:B------:R-:W-:Y:S01]  /*a230*/  CS2R R22, SRZ ;  /* 0x0000000000167805 */ /* 0x000fe2000001ff00 */
[----:B------:R-:W-:Y:S01]  /*a240*/  @P0 IMAD.HI.U32 R4, R2, c[0x0][0x2c8], RZ ;  /* 0x0000b20002040a27 */ /* 0x000fe200078e00ff */
[----:B------:R-:W-:-:S13]  /*a250*/  PLOP3.LUT P0, PT, PT, PT, UP2, 0x80, 0x0 ;  /* 0x000000000000781c */ /* 0x000fda0003f0f028 */
[----:B------:R-:W-:Y:S02]  /*a260*/  @P0 SHF.R.U32.HI R2, RZ, c[0x0][0x2cc], R4 ;  /* 0x0000b300ff020a19 */ /* 0x000fe40000011604 */
[----:B------:R-:W-:Y:S02]  /*a270*/  MOV R4, R6 ;  /* 0x0000000600047202 */ /* 0x000fe40000000f00 */
[----:B------:R-:W-:Y:S02]  /*a280*/  SHF.R.S32.HI R8, RZ, 0x1f, R2 ;  /* 0x0000001fff087819 */ /* 0x000fe40000011402 */
[----:B------:R-:W-:Y:S01]  /*a290*/  ISETP.GE.AND P0, PT, R37, c[0x0][0x27c], PT ;  /* 0x00009f0025007a0c */ /* 0x000fe20003f06270 */
[----:B------:R-:W-:-:S03]  /*a2a0*/  IMAD.WIDE.U32 R4, R2, c[0x0][0x280], R4 ;  /* 0x0000a00002047a25 */ /* 0x000fc600078e0004 */
[----:B------:R-:W-:Y:S01]  /*a2b0*/  SEL R12, RZ, 0x1, P0 ;  /* 0x00000001ff0c7807 */ /* 0x000fe20000000000 */
[----:B------:R-:W-:Y:S01]  /*a2c0*/  IMAD R7, R8, c[0x0][0x280], RZ ;  /* 0x0000a00008077a24 */ /* 0x000fe200078e02ff */
[----:B------:R-:W-:-:S03]  /*a2d0*/  LEA R16, P0, R4, c[0x0][0x270], 0x1 ;  /* 0x00009c0004107a11 */ /* 0x000fc600078008ff */
[----:B------:R-:W-:Y:S02]  /*a2e0*/  IMAD R6, R2, c[0x0][0x284], R7 ;  /* 0x0000a10002067a24 */ /* 0x000fe400078e0207 */
[----:B------:R-:W-:Y:S02]  /*a2f0*/  IMAD.U32 R7, RZ, RZ, UR33 ;  /* 0x00000021ff077e24 */ /* 0x000fe4000f8e00ff */
[----:B------:R-:W-:Y:S02]  /*a300*/  IMAD.IADD R6, R5, 0x1, R6 ;  /* 0x0000000105067824 */ /* 0x000fe400078e0206 */
[----:B------:R-:W-:Y:S02]  /*a310*/  IMAD.U32 R5, RZ, RZ, UR5 ;  /* 0x00000005ff057e24 */ /* 0x000fe4000f8e00ff */
[----:B------:R-:W-:Y:S01]  /*a320*/  IMAD R7, R8, c[0x0][0x290], RZ ;  /* 0x0000a40008077a24 */ /* 0x000fe200078e02ff */
[----:B------:R-:W-:Y:S02]  /*a330*/  LEA.HI.X R15, R4, c[0x0][0x274], R6, 0x1, P0 ;  /* 0x00009d00040f7a11 */ /* 0x000fe400000f0c06 */
[----:B------:R-:W-:-:S05]  /*a340*/  MOV R6, UR32 ;  /* 0x0000002000067c02 */ /* 0x000fca0008000f00 */
[----:B------:R-:W-:Y:S02]  /*a350*/  IMAD.MOV.U32 R4, RZ, RZ, R6 ;  /* 0x000000ffff047224 */ /* 0x000fe400078e0006 */
[----:B------:R1:W2:Y:S02]  /*a360*/  SHFL.IDX PT, R6, R16, RZ, 0x181f ;  /* 0x00181fff10067589 */ /* 0x0002a400000e0000 */
[----:B------:R-:W-:-:S04]  /*a370*/  IMAD.WIDE.U32 R4, R2, c[0x0][0x290], R4 ;  /* 0x0000a40002047a25 */ /* 0x000fc800078e0004 */
[----:B------:R-:W-:Y:S01]  /*a380*/  IMAD R2, R2, c[0x0][0x294], R7 ;  /* 0x0000a50002027a24 */ /* 0x000fe200078e0207 */
[----:B------:R-:W-:Y:S01]  /*a390*/  LEA R14, P0, R4, c[0x0][0x288], 0x1 ;  /* 0x0000a200040e7a11 */ /* 0x000fe200078008ff */
[----:B------:R1:W3:Y:S03]  /*a3a0*/  SHFL.IDX PT, R7, R15, RZ, 0x181f ;  /* 0x00181fff0f077589 */ /* 0x0002e600000e0000 */
[----:B------:R-:W-:-:S04]  /*a3b0*/  IADD3 R2, R5, R2, RZ ;  /* 0x0000000205027210 */ /* 0x000fc80007ffe0ff */
        /* <DEDUP_REMOVED lines=26> */
.L_x_1605:
[----:B--23--:R-:W-:Y:S05]  /*a560*/  BSYNC B0 ;  /* 0x0000000000007941 */ /* 0x00cfea0003800000 */
.L_x_1604:
[----:B------:R-:W-:Y:S01]  /*a570*/  ISETP.NE.AND P0, PT, R18, RZ, PT ;  /* 0x000000ff1200720c */ /* 0x000fe20003f05270 */
        /* <DEDUP_REMOVED lines=43> */
.L_x_1607:
[----:B------:R-:W-:Y:S05]  /*a830*/  BSYNC B0 ;  /* 0x0000000000007941 */ /* 0x000fea0003800000 */
.L_x_1606:
        /* <DEDUP_REMOVED lines=46> */
.L_x_1609:
[----:B-1----:R-:W-:Y:S05]  /*ab20*/  BSYNC B0 ;  /* 0x0000000000007941 */ /* 0x002fea0003800000 */
.L_x_1608:
        /* <DEDUP_REMOVED lines=44> */
.L_x_1611:
[----:B------:R-:W-:Y:S05]  /*adf0*/  BSYNC B0 ;  /* 0x0000000000007941 */ /* 0x000fea0003800000 */
.L_x_1610:
        /* <DEDUP_REMOVED lines=46> */
.L_x_1613:
[----:B-1----:R-:W-:Y:S05]  /*b0e0*/  BSYNC B0 ;  /* 0x0000000000007941 */ /* 0x002fea0003800000 */
.L_x_1612:
        /* <DEDUP_REMOVED lines=44> */
.L_x_1615:
[----:B------:R-:W-:Y:S05]  /*b3b0*/  BSYNC B0 ;  /* 0x0000000000007941 */ /* 0x000fea0003800000 */
.L_x_1614:
        /* <DEDUP_REMOVED lines=46> */
.L_x_1617:
[----:B-1----:R-:W-:Y:S05]  /*b6a0*/  BSYNC B0 ;  /* 0x0000000000007941 */ /* 0x002fea0003800000 */
.L_x_1616:
        /* <DEDUP_REMOVED lines=43> */
.L_x_1619:
[----:B------:R-:W-:Y:S05]  /*b960*/  BSYNC B0 ;  /* 0x0000000000007941 */ /* 0x000fea0003800000 */
.L_x_1618:
[----:B------:R-:W-:Y:S01]  /*b970*/  UIADD3 UR4, -UR18, UR20, URZ ;  /* 0x0000001412047290 */ /* 0x000fe2000fffe13f */
[----:B-----5:R-:W-:Y:S01]  /*b980*/  IMAD.MOV.U32 R2, RZ, RZ, R88 ;  /* 0x000000ffff027224 */ /* 0x020fe200078e0058 */
[----:B------:R-:W-:-:S04]  /*b990*/  DEPBAR.LE SB0, 0x1 ;  /* 0x000080400000791a */ /* 0x000fc80000000000 */
[----:B------:R-:W-:Y:S01]  /*b9a0*/  UISETP.LT.AND UP0, UPT, UR4, 0x80, UPT ;  /* 0x000000800400788c */ /* 0x000fe2000bf01270 */
[----:B------:R-:W-:Y:S01]  /*b9b0*/  PRMT R118, R118, 0x5410, R2 ;  /* 0x0000541076767816 */ /* 0x000fe20000000002 */
[----:B--2---:R-:W-:Y:S01]  /*b9c0*/  IMAD.MOV.U32 R5, RZ, RZ, R89 ;  /* 0x000000ffff057224 */ /* 0x004fe200078e0059 */
[----:B------:R-:W-:Y:S01]  /*b9d0*/  BSSY B1, `(.L_x_1620) ;  /* 0x000006c000017945 */ /* 0x000fe20003800000 */
[----:B------:R-:W-:Y:S01]  /*b9e0*/  USEL UR4, UR4, 0x80, UP0 ;  /* 0x0000008004047887 */ /* 0x000fe20008000000 */
[----:B----4-:R-:W-:Y:S02]  /*b9f0*/  IMAD.MOV.U32 R4, RZ, RZ, R82 ;  /* 0x000000ffff047224 */ /* 0x010fe400078e0052 */
[----:B------:R-:W-:Y:S01]  /*ba00*/  IMAD.MOV.U32 R2, RZ, RZ, R83 ;  /* 0x000000ffff027224 */ /* 0x000fe200078e0053 */
[----:B------:R-:W-:Y:S01]  /*ba10*/  PRMT R119, R119, 0x5410, R5 ;  /* 0x0000541077777816 */ /* 0x000fe20000000005 */
[----:B---3--:R-:W-:Y:S01]  /*ba20*/  IMAD.MOV.U32 R6, RZ, RZ, R86 ;  /* 0x000000ffff067224 */ /* 0x008fe200078e0056 */
[----:B------:R-:W-:Y:S01]  /*ba30*/  BAR.SYNC.DEFER_BLOCKING 0x0 ;  /* 0x0000000000007b1d */ /* 0x000fe20000010000 */
[----:B------:R-:W-:Y:S01]  /*ba40*/  ISETP.GE.AND P0, PT, R76, UR4, PT ;  /* 0x000000044c007c0c */ /* 0x000fe2000bf06270 */
[----:B------:R-:W-:Y:S01]  /*ba50*/  IMAD.MOV.U32 R5, RZ, RZ, R87 ;  /* 0x000000ffff057224 */ /* 0x000fe200078e0057 */
[----:B------:R-:W-:Y:S01]  /*ba60*/  PRMT R116, R116, 0x5410, R4 ;  /* 0x0000541074747816 */ /* 0x000fe20000000004 */
[----:B------:R-:W-:Y:S01]  /*ba70*/  IMAD.MOV.U32 R4, RZ, RZ, R84 ;  /* 0x000000ffff047224 */ /* 0x000fe200078e0054 */
[----:B------:R-:W-:Y:S01]  /*ba80*/  PRMT R117, R117, 0x5410, R2 ;  /* 0x0000541075757816 */ /* 0x000fe20000000002 */
[----:B------:R-:W-:Y:S01]  /*ba90*/  IMAD.MOV.U32 R2, RZ, RZ, R85 ;  /* 0x000000ffff027224 */ /* 0x000fe200078e0055 */
[----:B------:R-:W-:-:S02]  /*baa0*/  PRMT R118, R6, 0x7610, R118 ;  /* 0x0000761006767816 */ /* 0x000fc40000000076 */
        /* <DEDUP_REMOVED lines=21> */
[-C--:B------:R-:W-:Y:S01]  /*bc00*/  FMUL.FTZ R5, R7, R6.reuse ;  /* 0x0000000607057220 */ /* 0x080fe20000410000 */
[--C-:B------:R-:W-:Y:S01]  /*bc10*/  HADD2.F32 R10, -RZ, R4.reuse.H0_H0 ;  /* 0x20000004ff0a7230 */ /* 0x100fe20000004100 */
[C---:B------:R-:W-:Y:S01]  /*bc20*/  FMUL.FTZ R6, R8.reuse, R6 ;  /* 0x0000000608067220 */ /* 0x040fe20000410000 */
[----:B------:R-:W-:Y:S02]  /*bc30*/  HADD2.F32 R9, -RZ, R4.H1_H1 ;  /* 0x30000004ff097230 */ /* 0x000fe40000004100 */
[--C-:B------:R-:W-:Y:S02]  /*bc40*/  HADD2.F32 R2, -RZ, R18.reuse.H0_H0 ;  /* 0x20000012ff027230 */ /* 0x100fe40000004100 */
[----:B------:R-:W-:Y:S01]  /*bc50*/  HADD2.F32 R4, -RZ, R18.H1_H1 ;  /* 0x30000012ff047230 */ /* 0x000fe20000004100 */
[----:B------:R-:W-:-:S02]  /*bc60*/  FFMA.FTZ R18, R8, R16, -R5 ;  /* 0x0000001008127223 */ /* 0x000fc40000010805 */
[-C--:B------:R-:W-:Y:S02]  /*bc70*/  FMUL.FTZ R11, R9, R2.reuse ;  /* 0x00000002090b7220 */ /* 0x080fe40000410000 */
[C---:B------:R-:W-:Y:S01]  /*bc80*/  FMUL.FTZ R5, R10.reuse, R2 ;  /* 0x000000020a057220 */ /* 0x040fe20000410000 */
[----:B------:R-:W-:Y:S01]  /*bc90*/  HADD2.F32 R2, -RZ, R77.H0_H0 ;  /* 0x2000004dff027230 */ /* 0x000fe20000004100 */
[----:B------:R-:W-:Y:S01]  /*bca0*/  FFMA.FTZ R16, R7, R16, R6 ;  /* 0x0000001007107223 */ /* 0x000fe20000010006 */
[----:B------:R-:W-:Y:S01]  /*bcb0*/  HADD2.F32 R6, -RZ, R17.H0_H0 ;  /* 0x20000011ff067230 */ /* 0x000fe20000004100 */
[-C--:B------:R-:W-:Y:S02]  /*bcc0*/  FFMA.FTZ R11, R10, R4.reuse, -R11 ;  /* 0x000000040a0b7223 */ /* 0x080fe4000001080b */
[----:B------:R-:W-:Y:S01]  /*bcd0*/  FFMA.FTZ R9, R9, R4, R5 ;  /* 0x0000000409097223 */ /* 0x000fe20000010005 */
[----:B------:R-:W-:Y:S01]  /*bce0*/  HADD2.F32 R4, -RZ, R77.H1_H1 ;  /* 0x3000004dff047230 */ /* 0x000fe20000004100 */
[----:B------:R-:W-:-:S02]  /*bcf0*/  FMUL.FTZ R5, R12, R2 ;  /* 0x000000020c057220 */ /* 0x000fc40000410000 */
[----:B------:R-:W-:Y:S02]  /*bd00*/  FMUL.FTZ R2, R13, R2 ;  /* 0x000000020d027220 */ /* 0x000fe40000410000 */
        /* <DEDUP_REMOVED lines=11> */
.L_x_1623:
[----:B------:R-:W-:Y:S05]  /*bdc0*/  BSYNC B0 ;  /* 0x0000000000007941 */ /* 0x000fea0003800000 */
.L_x_1622:
        /* <DEDUP_REMOVED lines=44> */
.L_x_1621:
[----:B------:R-:W-:Y:S05]  /*c090*/  BSYNC B1 ;  /* 0x0000000000017941 */ /* 0x000fea0003800000 */
.L_x_1620:
[----:B------:R-:W-:Y:S01]  /*c0a0*/  IADD3 R2, R76, 0x10, RZ ;  /* 0x000000104c027810 */ /* 0x000fe20007ffe0ff */
[----:B------:R-:W-:Y:S03]  /*c0b0*/  BSSY B1, `(.L_x_1624) ;  /* 0x000005d000017945 */ /* 0x000fe60003800000 */
[----:B------:R-:W-:-:S13]  /*c0c0*/  ISETP.GE.AND P0, PT, R2, UR4, PT ;  /* 0x0000000402007c0c */ /* 0x000fda000bf06270 */
        /* <DEDUP_REMOVED lines=46> */
.L_x_1627:
[----:B------:R-:W-:Y:S05]  /*c3b0*/  BSYNC B0 ;  /* 0x0000000000007941 */ /* 0x000fea0003800000 */
.L_x_1626:
        /* <DEDUP_REMOVED lines=44> */
.L_x_1625:
[----:B------:R-:W-:Y:S05]  /*c680*/  BSYNC B1 ;  /* 0x0000000000017941 */ /* 0x000fea0003800000 */
.L_x_1624:
        /* <DEDUP_REMOVED lines=49> */
.L_x_1631:
[----:B------:R-:W-:Y:S05]  /*c9a0*/  BSYNC B0 ;  /* 0x0000000000007941 */ /* 0x000fea0003800000 */
.L_x_1630:
        /* <DEDUP_REMOVED lines=44> */
.L_x_1629:
[----:B------:R-:W-:Y:S05]  /*cc70*/  BSYNC B1 ;  /* 0x0000000000017941 */ /* 0x000fea0003800000 */
.L_x_1628:
        /* <DEDUP_REMOVED lines=49> */
.L_x_1635:
[----:B------:R-:W-:Y:S05]  /*cf90*/  BSYNC B0 ;  /* 0x0000000000007941 */ /* 0x000fea0003800000 */
.L_x_1634:
        /* <DEDUP_REMOVED lines=44> */
.L_x_1633:
[----:B------:R-:W-:Y:S05]  /*d260*/  BSYNC B1 ;  /* 0x0000000000017941 */ /* 0x000fea0003800000 */
.L_x_1632:
        /* <DEDUP_REMOVED lines=49> */
.L_x_1639:
[----:B------:R-:W-:Y:S05]  /*d580*/  BSYNC B0 ;  /* 0x0000000000007941 */ /* 0x000fea0003800000 */
.L_x_1638:
        /* <DEDUP_REMOVED lines=44> */
.L_x_1637:
[----:B------:R-:W-:Y:S05]  /*d850*/  BSYNC B1 ;  /* 0x0000000000017941 */ /* 0x000fea0003800000 */
.L_x_1636:
        /* <DEDUP_REMOVED lines=49> */
.L_x_1643:
[----:B------:R-:W-:Y:S05]  /*db70*/  BSYNC B0 ;  /* 0x0000000000007941 */ /* 0x000fea0003800000 */
.L_x_1642:
        /* <DEDUP_REMOVED lines=44> */
.L_x_1641:
[----:B------:R-:W-:Y:S05]  /*de40*/  BSYNC B1 ;  /* 0x0000000000017941 */ /* 0x000fea0003800000 */
.L_x_1640:
        /* <DEDUP_REMOVED lines=49> */
.L_x_1647:
[----:B------:R-:W-:Y:S05]  /*e160*/  BSYNC B0 ;  /* 0x0000000000007941 */ /* 0x000fea0003800000 */
.L_x_1646:
        /* <DEDUP_REMOVED lines=44> */
.L_x_1645:
[----:B------:R-:W-:Y:S05]  /*e430*/  BSYNC B1 ;  /* 0x0000000000017941 */ /* 0x000fea0003800000 */
.L_x_1644:
[----:B------:R-:W-:-:S04]  /*e440*/  IADD3 R2, R76, 0x70, RZ ;  /* 0x000000704c027810 */ /* 0x000fc80007ffe0ff */
        /* <DEDUP_REMOVED lines=47> */
.L_x_1650:
[----:B------:R-:W-:Y:S05]  /*e740*/  BSYNC B0 ;  /* 0x0000000000007941 */ /* 0x000fea0003800000 */
.L_x_1649:
        /* <DEDUP_REMOVED lines=45> */
.L_x_1603:
[----:B------:R-:W-:Y:S01]  /*ea20*/  PLOP3.LUT P0, PT, PT, PT, UP2, 0x80, 0x0 ;  /* 0x000000000000781c */ /* 0x000fe20003f0f028 */
[----:B------:R-:W-:Y:S01]  /*ea30*/  IMAD.U32 R6, RZ, RZ, UR30 ;  /* 0x0000001eff067e24 */ /* 0x000fe2000f8e00ff */
[----:B------:R-:W-:Y:S01]  /*ea40*/  ISETP.NE.AND P1, PT, R17, RZ, PT ;  /* 0x000000ff1100720c */ /* 0x000fe20003f25270 */
[----:B------:R-:W-:Y:S01]  /*ea50*/  IMAD.U32 R7, RZ, RZ, UR31 ;  /* 0x0000001fff077e24 */ /* 0x000fe2000f8e00ff */
[----:B------:R-:W-:Y:S01]  /*ea60*/  CS2R R26, SRZ ;  /* 0x00000000001a7805 */ /* 0x000fe2000001ff00 */
[----:B------:R-:W-:Y:S01]  /*ea70*/  IMAD.U32 R5, RZ, RZ, UR6 ;  /* 0x00000006ff057e24 */ /* 0x000fe2000f8e00ff */
[----:B------:R-:W-:Y:S01]  /*ea80*/  CS2R R24, SRZ ;  /* 0x0000000000187805 */ /* 0x000fe2000001ff00 */
[----:B------:R-:W-:-:S06]  /*ea90*/  ISETP.NE.AND P3, PT, R18, RZ, PT ;  /* 0x000000ff1200720c */ /* 0x000fcc0003f65270 */
[----:B------:R-:W-:Y:S01]  /*eaa0*/  @P0 IMAD.HI.U32 R4, R2, c[0x0][0x2c8], RZ ;  /* 0x0000b20002040a27 */ /* 0x000fe200078e00ff */
[----:B------:R-:W-:-:S13]  /*eab0*/  PLOP3.LUT P0, PT, PT, PT, UP2, 0x80, 0x0 ;  /* 0x000000000000781c */ /* 0x000fda0003f0f028 */
[----:B------:R-:W-:Y:S01]  /*eac0*/  @P0 SHF.R.U32.HI R2, RZ, c[0x0][0x2cc], R4 ;  /* 0x0000b300ff020a19 */ /* 0x000fe20000011604 */
[----:B------:R-:W-:-:S03]  /*ead0*/  IMAD.MOV.U32 R4, RZ, RZ, R6 ;  /* 0x000000ffff047224 */ /* 0x000fc600078e0006 */
[----:B------:R-:W-:Y:S01]  /*eae0*/  SHF.R.S32.HI R8, RZ, 0x1f, R2 ;  /* 0x0000001fff087819 */ /* 0x000fe20000011402 */
[----:B------:R-:W-:-:S04]  /*eaf0*/  IMAD.WIDE.U32 R4, R2, c[0x0][0x280], R4 ;  /* 0x0000a00002047a25 */ /* 0x000fc800078e0004 */
[----:B------:R-:W-:Y:S01]  /*eb00*/  IMAD R7, R8, c[0x0][0x280], RZ ;  /* 0x0000a00008077a24 */ /* 0x000fe200078e02ff */
[----:B------:R-:W-:-:S03]  /*eb10*/  LEA R14, P0, R4, c[0x0][0x270], 0x1 ;  /* 0x00009c00040e7a11 */ /* 0x000fc600078008ff */
[----:B------:R-:W-:Y:S02]  /*eb20*/  IMAD R6, R2, c[0x0][0x284], R7 ;  /* 0x0000a10002067a24 */ /* 0x000fe400078e0207 */
[----:B------:R-:W-:Y:S02]  /*eb30*/  IMAD.U32 R7, RZ, RZ, UR33 ;  /* 0x00000021ff077e24 */ /* 0x000fe4000f8e00ff */
[----:B------:R-:W-:Y:S02]  /*eb40*/  IMAD.IADD R5, R5, 0x1, R6 ;  /* 0x0000000105057824 */ /* 0x000fe400078e0206 */
[----:B------:R-:W-:Y:S02]  /*eb50*/  IMAD.U32 R6, RZ, RZ, UR32 ;  /* 0x00000020ff067e24 */ /* 0x000fe4000f8e00ff */
[----:B------:R-:W-:Y:S01]  /*eb60*/  IMAD R7, R8, c[0x0][0x290], RZ ;  /* 0x0000a40008077a24 */ /* 0x000fe200078e02ff */
[----:B------:R-:W-:Y:S01]  /*eb70*/  LEA.HI.X R13, R4, c[0x0][0x274], R5, 0x1, P0 ;  /* 0x00009d00040d7a11 */ /* 0x000fe200000f0c05 */
[----:B------:R-:W-:Y:S01]  /*eb80*/  IMAD.MOV.U32 R4, RZ, RZ, R6 ;  /* 0x000000ffff047224 */ /* 0x000fe200078e0006 */
[----:B------:R-:W-:Y:S01]  /*eb90*/  MOV R5, UR5 ;  /* 0x0000000500057c02 */ /* 0x000fe20008000f00 */
[----:B------:R-:W1:Y:S04]  /*eba0*/  SHFL.IDX PT, R6, R14, RZ, 0x181f ;  /* 0x00181fff0e067589 */ /* 0x000e6800000e0000 */
        /* <DEDUP_REMOVED lines=8> */
[----:B------:R-:W-:-:S02]  /*ec30*/  @!P0 SHF.L.U32 R4, R16, 0x1, RZ ;  /* 0x0000000110048819 */ /* 0x000fc400000006ff */
[----:B------:R-:W-:Y:S02]  /*ec40*/  @!P0 SHF.L.U64.HI R2, R16, 0x1, R39 ;  /* 0x0000000110028819 */ /* 0x000fe40000010227 */
        /* <DEDUP_REMOVED lines=10> */
[----:B--2---:R2:W1:Y:S01]  /*ecf0*/  SHFL.IDX PT, R7, R14, 0x1, 0x181f ;  /* 0x00381f000e077f89 */ /* 0x00446200000e0000 */
        /* <DEDUP_REMOVED lines=8> */
[----:B---3--:R-:W-:Y:S02]  /*ed80*/  IMAD.MOV.U32 R6, RZ, RZ, R26 ;  /* 0x000000ffff067224 */ /* 0x008fe400078e001a */
[----:B-1----:R-:W-:Y:S02]  /*ed90*/  IMAD.MOV.U32 R4, RZ, RZ, R24 ;  /* 0x000000ffff047224 */ /* 0x002fe400078e0018 */
[----:B------:R-:W-:Y:S01]  /*eda0*/  IMAD.MOV.U32 R2, RZ, RZ, R25 ;  /* 0x000000ffff027224 */ /* 0x000fe200078e0019 */
[----:B------:R-:W-:Y:S02]  /*edb0*/  MOV R5, R27 ;  /* 0x0000001b00057202 */ /* 0x000fe40000000f00 */
[----:B------:R-:W-:-:S02]  /*edc0*/  PRMT R51, R6, 0x7610, R51 ;  /* 0x0000761006337816 */ /* 0x000fc40000000033 */
[----:B------:R-:W-:Y:S02]  /*edd0*/  PRMT R31, R4, 0x7610, R31 ;  /* 0x00007610041f7816 */ /* 0x000fe4000000001f */
[----:B------:R-:W-:Y:S02]  /*ede0*/  PRMT R28, R28, 0x5410, R2 ;  /* 0x000054101c1c7816 */ /* 0x000fe40000000002 */
[----:B------:R-:W-:Y:S01]  /*edf0*/  PRMT R32, R32, 0x5410, R5 ;  /* 0x0000541020207816 */ /* 0x000fe20000000005 */
[----:B----4-:R-:W-:Y:S01]  /*ee00*/  IMAD.MOV.U32 R6, RZ, RZ, R22 ;  /* 0x000000ffff067224 */ /* 0x010fe200078e0016 */
[----:B------:R-:W-:Y:S01]  /*ee10*/  MOV R5, R23 ;  /* 0x0000001700057202 */ /* 0x000fe20000000f00 */
[----:B------:R-:W-:Y:S02]  /*ee20*/  IMAD.MOV.U32 R4, RZ, RZ, R20 ;  /* 0x000000ffff047224 */ /* 0x000fe400078e0014 */
[----:B------:R-:W-:Y:S01]  /*ee30*/  IMAD.MOV.U32 R2, RZ, RZ, R21 ;  /* 0x000000ffff027224 */ /* 0x000fe200078e0015 */
[----:B------:R-:W-:-:S02]  /*ee40*/  PRMT R31, R31, 0x5410, R6 ;  /* 0x000054101f1f7816 */ /* 0x000fc40000000006 */
[----:B------:R-:W-:Y:S02]  /*ee50*/  PRMT R32, R5, 0x7610, R32 ;  /* 0x0000761005207816 */ /* 0x000fe40000000020 */
[----:B------:R-:W-:Y:S02]  /*ee60*/  PRMT R28, R4, 0x7610, R28 ;  /* 0x00007610041c7816 */ /* 0x000fe4000000001c */
[----:B------:R-:W-:Y:S01]  /*ee70*/  PRMT R15, R2, 0x7610, R15 ;  /* 0x00007610020f7816 */ /* 0x000fe2000000000f */
[----:B------:R-:W-:Y:S05]  /*ee80*/  @P3 BRA `(.L_x_1652) ;  /* 0x000000c000003947 */ /* 0x000fea0003800000 */
[----:B--2---:R-:W-:Y:S01]  /*ee90*/  CS2R R44, SRZ ;  /* 0x00000000002c7805 */ /* 0x004fe2000001ff00 */
        /* <DEDUP_REMOVED lines=11> */
.L_x_1652:
[----:B--2---:R-:W-:Y:S05]  /*ef50*/  BSYNC B0 ;  /* 0x0000000000007941 */ /* 0x004fea0003800000 */
.L_x_1651:
[----:B-1----:R-:W1:Y:S01]  /*ef60*/  SHFL.IDX PT, R6, R14, 0x2, 0x181f ;  /* 0x00581f000e067f89 */ /* 0x002e6200000e0000 */
        /* <DEDUP_REMOVED lines=72> */
.L_x_1654:
[----:B-12---:R-:W-:Y:S05]  /*f3f0*/  BSYNC B0 ;  /* 0x0000000000007941 */ /* 0x006fea0003800000 */
.L_x_1653:
[----:B------:R-:W1:Y:S01]  /*f400*/  SHFL.IDX PT, R6, R14, 0x4, 0x181f ;  /* 0x00981f000e067f89 */ /* 0x000e6200000e0000 */
[----:B------:R-:W-:Y:S01]  /*f410*/  ISETP.NE.AND P0, PT, R52, RZ, PT ;  /* 0x000000ff3400720c */ /* 0x000fe20003f05270 */
[----:B------:R-:W-:Y:S01]  /*f420*/  CS2R R82, SRZ ;  /* 0x0000000000527805 */ /* 0x000fe2000001ff00 */
[----:B------:R-:W-:Y:S01]  /*f430*/  CS2R R80, SRZ ;  /* 0x0000000000507805 */ /* 0x000fe2000001ff00 */
[----:B------:R-:W2:Y:S01]  /*f440*/  SHFL.IDX PT, R4, R13, 0x4, 0x181f ;  /* 0x00981f000d047f89 */ /* 0x000ea200000e0000 */
[----:B------:R-:W-:Y:S02]  /*f450*/  ISETP.GE.OR P0, PT, R16, c[0x0][0x27c], P0 ;  /* 0x00009f0010007a0c */ /* 0x000fe40000706670 */
        /* <DEDUP_REMOVED lines=67> */
.L_x_1656:
[----:B-12---:R-:W-:Y:S05]  /*f890*/  BSYNC B0 ;  /* 0x0000000000007941 */ /* 0x006fea0003800000 */
.L_x_1655:
[----:B------:R-:W1:Y:S01]  /*f8a0*/  SHFL.IDX PT, R6, R14, 0x6, 0x181f ;  /* 0x00d81f000e067f89 */ /* 0x000e6200000e0000 */
[----:B------:R-:W-:Y:S01]  /*f8b0*/  ISETP.NE.AND P0, PT, R78, RZ, PT ;  /* 0x000000ff4e00720c */ /* 0x000fe20003f05270 */
[----:B------:R-:W-:Y:S01]  /*f8c0*/  CS2R R102, SRZ ;  /* 0x0000000000667805 */ /* 0x000fe2000001ff00 */
[----:B------:R-:W-:Y:S01]  /*f8d0*/  CS2R R100, SRZ ;  /* 0x0000000000647805 */ /* 0x000fe2000001ff00 */
[----:B------:R-:W2:Y:S01]  /*f8e0*/  SHFL.IDX PT, R7, R13, 0x6, 0x181f ;  /* 0x00d81f000d077f89 */ /* 0x000ea200000e0000 */
[----:B------:R-:W-:-:S03]  /*f8f0*/  ISETP.GE.OR P0, PT, R16, c[0x0][0x27c], P0 ;  /* 0x00009f0010007a0c */ /* 0x000fc60000706670 */
[----:B------:R-:W3:Y:S04]  /*f900*/  SHFL.IDX PT, R4, R12, 0x6, 0x181f ;  /* 0x00d81f000c047f89 */ /* 0x000ee800000e0000 */
[----:B------:R-:W4:Y:S06]  /*f910*/  SHFL.IDX PT, R8, R11, 0x6, 0x181f ;  /* 0x00d81f000b087f89 */ /* 0x000f2c00000e0000 */
        /* <DEDUP_REMOVED lines=12> */
[----:B------:R-:W-:Y:S01]  /*f9e0*/  CS2R R106, SRZ ;  /* 0x00000000006a7805 */ /* 0x000fe2000001ff00 */
[----:B------:R2:W2:Y:S01]  /*f9f0*/  SHFL.IDX PT, R10, R13, 0x7, 0x181f ;  /* 0x00f81f000d0a7f89 */ /* 0x0004a200000e0000 */
[----:B------:R-:W-:Y:S01]  /*fa00*/  CS2R R104, SRZ ;  /* 0x0000000000687805 */ /* 0x000fe2000001ff00 */
[----:B------:R-:W-:Y:S01]  /*fa10*/  PRMT R78, R78, 0x5410, R2 ;  /* 0x000054104e4e7816 */ /* 0x000fe20000000002 */
[----:B------:R-:W-:Y:S01]  /*fa20*/  IMAD.MOV.U32 R2, RZ, RZ, R73 ;  /* 0x000000ffff027224 */ /* 0x000fe200078e0049 */
[----:B------:R2:W2:Y:S01]  /*fa30*/  SHFL.IDX PT, R8, R12, 0x7, 0x181f ;  /* 0x00f81f000c087f89 */ /* 0x0004a200000e0000 */
[----:B------:R-:W-:Y:S01]  /*fa40*/  CS2R R94, SRZ ;  /* 0x00000000005e7805 */ /* 0x000fe2000001ff00 */
[----:B------:R-:W-:-:S02]  /*fa50*/  CS2R R92, SRZ ;  /* 0x00000000005c7805 */ /* 0x000fc4000001ff00 */
[----:B------:R-:W-:Y:S01]  /*fa60*/  PRMT R78, R2, 0x7610, R78 ;  /* 0x00007610024e7816 */ /* 0x000fe2000000004e */
[----:B------:R2:W2:Y:S01]  /*fa70*/  SHFL.IDX PT, R9, R11, 0x7, 0x181f ;  /* 0x00f81f000b097f89 */ /* 0x0004a200000e0000 */
[----:B-1----:R-:W-:-:S03]  /*fa80*/  IMAD.MOV.U32 R6, RZ, RZ, R90 ;  /* 0x000000ffff067224 */ /* 0x002fc600078e005a */
[----:B------:R1:W1:Y:S02]  /*fa90*/  SHFL.IDX PT, R7, R14, 0x7, 0x181f ;  /* 0x00f81f000e077f89 */ /* 0x00026400000e0000 */
[----:B------:R-:W-:Y:S01]  /*faa0*/  PRMT R123, R123, 0x5410, R6 ;  /* 0x000054107b7b7816 */ /* 0x000fe20000000006 */
[----:B------:R-:W-:Y:S02]  /*fab0*/  IMAD.MOV.U32 R6, RZ, RZ, R74 ;  /* 0x000000ffff067224 */ /* 0x000fe400078e004a */
[----:B---3--:R-:W-:Y:S02]  /*fac0*/  IMAD.MOV.U32 R5, RZ, RZ, R91 ;  /* 0x000000ffff057224 */ /* 0x008fe400078e005b */
[----:B------:R-:W-:Y:S01]  /*fad0*/  IMAD.MOV.U32 R4, RZ, RZ, R88 ;  /* 0x000000ffff047224 */ /* 0x000fe200078e0058 */
[----:B------:R-:W-:Y:S02]  /*fae0*/  PRMT R123, R6, 0x7610, R123 ;  /* 0x00007610067b7816 */ /* 0x000fe4000000007b */
        /* <DEDUP_REMOVED lines=35> */
.L_x_1658:
[----:B-1----:R-:W-:Y:S05]  /*fd20*/  BSYNC B0 ;  /* 0x0000000000007941 */ /* 0x002fea0003800000 */
.L_x_1657:
[----:B------:R-:W-:Y:S01]  /*fd30*/  UIADD3 UR4, -UR18, UR20, URZ ;  /* 0x0000001412047290 */ /* 0x000fe2000fffe13f */
[----:B-----5:R-:W-:Y:S01]  /*fd40*/  IMAD.MOV.U32 R2, RZ, RZ, R106 ;  /* 0x000000ffff027224 */ /* 0x020fe200078e006a */
[----:B------:R-:W-:-:S04]  /*fd50*/  DEPBAR.LE SB0, 0x1 ;  /* 0x000080400000791a */ /* 0x000fc80000000000 */
[----:B------:R-:W-:Y:S01]  /*fd60*/  UISETP.LT.AND UP0, UPT, UR4, 0x80, UPT ;  /* 0x000000800400788c */ /* 0x000fe2000bf01270 */
[----:B------:R-:W-:Y:S01]  /*fd70*/  PRMT R131, R131, 0x5410, R2 ;  /* 0x0000541083837816 */ /* 0x000fe20000000002 */
[----:B------:R-:W-:Y:S01]  /*fd80*/  IMAD.MOV.U32 R5, RZ, RZ, R107 ;  /* 0x000000ffff057224 */ /* 0x000fe200078e006b */
[----:B------:R-:W-:Y:S01]  /*fd90*/  MOV R6, R94 ;  /* 0x0000005e00067202 */ /* 0x000fe20000000f00 */
[----:B------:R-:W-:Y:S01]  /*fda0*/  USEL UR4, UR4, 0x80, UP0 ;  /* 0x0000008004047887 */ /* 0x000fe20008000000 */
[----:B------:R-:W-:Y:S01]  /*fdb0*/  IMAD.MOV.U32 R4, RZ, RZ, R104 ;  /* 0x000000ffff047224 */ /* 0x000fe200078e0068 */
[----:B------:R-:W-:Y:S01]  /*fdc0*/  BSSY B0, `(.L_x_1659) ;  /* 0x000006c000007945 */ /* 0x000fe20003800000 */
[----:B------:R-:W-:Y:S01]  /*fdd0*/  IMAD.MOV.U32 R2, RZ, RZ, R105 ;  /* 0x000000ffff027224 */ /* 0x000fe200078e0069 */
[----:B------:R-:W-:Y:S01]  /*fde0*/  PRMT R131, R6, 0x7610, R131 ;  /* 0x0000761006837816 */ /* 0x000fe20000000083 */
[----:B------:R-:W-:Y:S01]  /*fdf0*/  BAR.SYNC.DEFER_BLOCKING 0x0 ;  /* 0x0000000000007b1d */ /* 0x000fe20000010000 */
[----:B------:R-:W-:-:S02]  /*fe00*/  ISETP.GE.OR P0, PT, R76, UR4, P2 ;  /* 0x000000044c007c0c */ /* 0x000fc40009706670 */
[----:B------:R-:W-:Y:S01]  /*fe10*/  PRMT R129, R5, 0x5410, R2 ;  /* 0x0000541005817816 */ /* 0x000fe20000000002 */
[----:B------:R-:W-:Y:S01]  /*fe20*/  IMAD.MOV.U32 R5, RZ, RZ, R95 ;  /* 0x000000ffff057224 */ /* 0x000fe200078e005f */
[----:B------:R-:W-:Y:S01]  /*fe30*/  PRMT R130, R130, 0x5410, R4 ;  /* 0x0000541082827816 */ /* 0x000fe20000000004 */
[----:B------:R-:W-:Y:S01]  /*fe40*/  IMAD.MOV.U32 R4, RZ, RZ, R92 ;  /* 0x000000ffff047224 */ /* 0x000fe200078e005c */
[----:B------:R-:W-:-:S04]  /*fe50*/  MOV R2, R93 ;  /* 0x0000005d00027202 */ /* 0x000fc80000000f00 */
        /* <DEDUP_REMOVED lines=98> */
.L_x_1660:
[----:B------:R-:W-:Y:S05]  /*10480*/  BSYNC B0 ;  /* 0x0000000000007941 */ /* 0x000fea0003800000 */
.L_x_1659:
[----:B------:R-:W-:Y:S01]  /*10490*/  IADD3 R2, R76, 0x10, RZ ;  /* 0x000000104c027810 */ /* 0x000fe20007ffe0ff */
[----:B------:R-:W-:Y:S03]  /*104a0*/  BSSY B0, `(.L_x_1661) ;  /* 0x000006c000007945 */ /* 0x000fe60003800000 */
[----:B------:R-:W-:-:S13]  /*104b0*/  ISETP.GE.OR P0, PT, R2, UR4, P2 ;  /* 0x0000000402007c0c */ /* 0x000fda0009706670 */
        /* <DEDUP_REMOVED lines=106> */
.L_x_1662:
[----:B------:R-:W-:Y:S05]  /*10b60*/  BSYNC B0 ;  /* 0x0000000000007941 */ /* 0x000fea0003800000 */
.L_x_1661:
        /* <DEDUP_REMOVED lines=109> */
.L_x_1664:
[----:B------:R-:W-:Y:S05]  /*11240*/  BSYNC B0 ;  /* 0x0000000000007941 */ /* 0x000fea0003800000 */
.L_x_1663:
        /* <DEDUP_REMOVED lines=109> */
.L_x_1666:
[----:B------:R-:W-:Y:S05]  /*11920*/  BSYNC B0 ;  /* 0x0000000000007941 */ /* 0x000fea0003800000 */
.L_x_1665:
[----:B------:R-:W-:Y:S01]  /*11930*/  IADD3 R2, R76, 0x40, RZ ;  /* 0x000000404c027810 */ /* 0x000fe20007ffe0ff */
[----:B------:R-:W-:Y:S03]  /*11940*/  BSSY B0, `(.L_x_1667) ;  /* 0x000006c000007945 */ /* 0x000fe60003800000 */
[----:B------:R-:W-:-:S13]  /*11950*/  ISETP.GE.OR P0, PT, R2, UR4, P2 ;  /* 0x0000000402007c0c */ /* 0x000fda0009706670 */
        /* <DEDUP_REMOVED lines=106> */
.L_x_1668:
[----:B------:R-:W-:Y:S05]  /*12000*/  BSYNC B0 ;  /* 0x0000000000007941 */ /* 0x000fea0003800000 */
.L_x_1667:
        /* <DEDUP_REMOVED lines=109> */
.L_x_1670:
[----:B------:R-:W-:Y:S05]  /*126e0*/  BSYNC B0 ;  /* 0x0000000000007941 */ /* 0x000fea0003800000 */
.L_x_1669:
        /* <DEDUP_REMOVED lines=109> */
.L_x_1672:
[----:B------:R-:W-:Y:S05]  /*12dc0*/  BSYNC B0 ;  /* 0x0000000000007941 */ /* 0x000fea0003800000 */
.L_x_1671:
[----:B-1----:R-:W-:-:S04]  /*12dd0*/  IADD3 R4, R76, 0x70, RZ ;  /* 0x000000704c047810 */ /* 0x002fc80007ffe0ff */
[----:B------:R-:W-:-:S13]  /*12de0*/  ISETP.GE.OR P0, PT, R4, UR4, P2 ;  /* 0x0000000404007c0c */ /* 0x000fda0009706670 */
        /* <DEDUP_REMOVED lines=69> */
[----:B------:R-:W-:Y:S01]  /*13240*/  HADD2.F32 R7, -RZ, R130.H1_H1 ;  /* 0x30000082ff077230 */ /* 0x000fe20000004100 */
[-C--:B------:R-:W-:Y:S01]  /*13250*/  FMUL.FTZ R6, R24, R4.reuse ;  /* 0x0000000418067220 */ /* 0x080fe20000410000 */
[----:B------:R-:W-:Y:S01]  /*13260*/  HADD2.F32 R2, -RZ, R131.H0_H0 ;  /* 0x20000083ff027230 */ /* 0x000fe20000004100 */
        /* <DEDUP_REMOVED lines=34> */
.L_x_1648:
[----:B------:R-:W-:Y:S05]  /*13490*/  BSYNC B2 ;  /* 0x0000000000027941 */ /* 0x000fea0003800000 */
.L_x_1602:
[----:B-1----:R-:W-:Y:S01]  /*134a0*/  SHF.R.S32.HI R7, RZ, 0x4, R134 ;  /* 0x00000004ff077819 */ /* 0x002fe20000011486 */
[----:B------:R-:W-:Y:S01]  /*134b0*/  IMAD.SHL.U32 R6, R53, 0x40, RZ ;  /* 0x0000004035067824 */ /* 0x000fe200078e00ff */
[----:B------:R-:W-:-:S04]  /*134c0*/  DEPBAR.LE SB0, 0x0 ;  /* 0x000080000000791a */ /* 0x000fc80000000000 */
[----:B------:R-:W-:Y:S01]  /*134d0*/  LEA.HI R2, R134, R7, RZ, 0x1 ;  /* 0x0000000786027211 */ /* 0x000fe200078f08ff */
[----:B------:R-:W-:Y:S01]  /*134e0*/  IMAD.SHL.U32 R4, R132, 0x40, RZ ;  /* 0x0000004084047824 */ /* 0x000fe200078e00ff */
[----:B------:R-:W-:Y:S01]  /*134f0*/  ULDC.64 UR4, c[0x0][0x208] ;  /* 0x0000820000047ab9 */ /* 0x000fe20000000a00 */
[----:B------:R-:W-:Y:S01]  /*13500*/  IMAD.SHL.U32 R5, R133, 0x40, RZ ;  /* 0x0000004085057824 */ /* 0x000fe200078e00ff */
[----:B------:R-:W-:Y:S01]  /*13510*/  LOP3.LUT R2, R2, 0xfffffffe, RZ, 0xc0, !PT ;  /* 0xfffffffe02027812 */ /* 0x000fe200078ec0ff */
[----:B------:R-:W-:Y:S01]  /*13520*/  IMAD.SHL.U32 R8, R76, 0x8, RZ ;  /* 0x000000084c087824 */ /* 0x000fe200078e00ff */
[----:B------:R-:W-:Y:S01]  /*13530*/  LOP3.LUT R4, R4, 0x1c0, RZ, 0xc0, !PT ;  /* 0x000001c004047812 */ /* 0x000fe200078ec0ff */
[----:B------:R-:W-:Y:S01]  /*13540*/  UIMAD UR6, UR14, UR4, URZ ;  /* 0x000000040e0672a4 */ /* 0x000fe2000f8e023f */
[----:B------:R-:W-:Y:S01]  /*13550*/  LOP3.LUT R153, R5, 0xfffffe00, RZ, 0xc0, !PT ;  /* 0xfffffe0005997812 */ /* 0x000fe200078ec0ff */
[----:B------:R-:W-:Y:S01]  /*13560*/  IMAD.IADD R7, R7, 0x1, -R2 ;  /* 0x0000000107077824 */ /* 0x000fe200078e0a02 */
[----:B------:R-:W-:Y:S01]  /*13570*/  LOP3.LUT R2, R6, 0x1c0, RZ, 0xc0, !PT ;  /* 0x000001c006027812 */ /* 0x000fe200078ec0ff */
[----:B------:R-:W-:Y:S01]  /*13580*/  UIMAD.WIDE.U32 UR20, UR15, UR4, URZ ;  /* 0x000000040f1472a5 */ /* 0x000fe2000f8e003f */
[----:B------:R-:W-:Y:S01]  /*13590*/  LOP3.LUT P1, RZ, R53, 0x2, RZ, 0xc0, !PT ;  /* 0x0000000235ff7812 */ /* 0x000fe2000782c0ff */
[----:B------:R-:W-:Y:S01]  /*135a0*/  IMAD.SHL.U32 R6, R7, 0x8, RZ ;  /* 0x0000000807067824 */ /* 0x000fe200078e00ff */
[----:B------:R-:W-:Y:S01]  /*135b0*/  LOP3.LUT R5, R2, 0x8, R8, 0xf8, !PT ;  /* 0x0000000802057812 */ /* 0x000fe200078ef808 */
[----:B------:R-:W-:Y:S01]  /*135c0*/  UIMAD UR6, UR15, UR5, UR6 ;  /* 0x000000050f0672a4 */ /* 0x000fe2000f8e0206 */
[----:B------:R-:W-:Y:S01]  /*135d0*/  SHF.R.U32.HI R2, RZ, 0x3, R2 ;  /* 0x00000003ff027819 */ /* 0x000fe20000011602 */
[----:B------:R-:W-:Y:S01]  /*135e0*/  UIMAD UR19, UR15, -0x40, UR13 ;  /* 0xffffffc00f1378a4 */ /* 0x000fe2000f8e020d */
[----:B------:R-:W-:Y:S01]  /*135f0*/  LOP3.LUT R8, R4, 0x8, R6, 0xf8, !PT ;  /* 0x0000000804087812 */ /* 0x000fe200078ef806 */
[----:B------:R-:W-:Y:S01]  /*13600*/  UMOV UR9, 0x5 ;  /* 0x0000000500097882 */ /* 0x000fe20000000000 */
[----:B------:R-:W-:Y:S01]  /*13610*/  SHF.R.U32.HI R6, RZ, 0x3, R4 ;  /* 0x00000003ff067819 */ /* 0x000fe20000011604 */
[----:B------:R-:W-:Y:S01]  /*13620*/  IMAD R4, R156, 0x400, R153 ;  /* 0x000004009c047824 */ /* 0x000fe200078e0299 */
[----:B------:R-:W-:Y:S01]  /*13630*/  LOP3.LUT R2, R5, R2, RZ, 0x3c, !PT ;  /* 0x0000000205027212 */ /* 0x000fe200078e3cff */
[----:B------:R-:W-:Y:S01]  /*13640*/  USHF.L.U64.HI UR7, UR4, UR9, UR5 ;  /* 0x0000000904077299 */ /* 0x000fe20008010205 */
[----:B------:R-:W-:Y:S01]  /*13650*/  LOP3.LUT R152, R8, R6, RZ, 0x3c, !PT ;  /* 0x0000000608987212 */ /* 0x000fe200078e3cff */
[----:B------:R-:W-:Y:S01]  /*13660*/  IMAD.SHL.U32 R244, R244, 0x2, RZ ;  /* 0x00000002f4f47824 */ /* 0x000fe200078e00ff */
[----:B------:R-:W-:Y:S01]  /*13670*/  BAR.SYNC.DEFER_BLOCKING 0x0 ;  /* 0x0000000000007b1d */ /* 0x000fe20000010000 */
[----:B------:R-:W-:Y:S01]  /*13680*/  IMAD R2, R7, 0x200, R2 ;  /* 0x0000020007027824 */ /* 0x000fe200078e0202 */
[----:B------:R-:W-:Y:S01]  /*13690*/  LOP3.LUT P2, RZ, R161, 0x1, RZ, 0xc0, !PT ;  /* 0x00000001a1ff7812 */ /* 0x000fe2000784c0ff */
[----:B------:R-:W-:-:S02]  /*136a0*/  IMAD.IADD R4, R152, 0x1, R4 ;  /* 0x0000000198047824 */ /* 0x000fc400078e0204 */
[----:B------:R-:W-:Y:S02]  /*136b0*/  IMAD.SHL.U32 R224, R2, 0x2, RZ ;  /* 0x0000000202e07824 */ /* 0x000fe400078e00ff */
[----:B------:R-:W-:-:S03]  /*136c0*/  IMAD.SHL.U32 R231, R4, 0x2, RZ ;  /* 0x0000000204e77824 */ /* 0x000fc600078e00ff */
[----:B------:R-:W-:Y:S01]  /*136d0*/  IADD3 R235, R224, 0x4120, RZ ;  /* 0x00004120e0eb7810 */ /* 0x000fe20007ffe0ff */
[C-C-:B------:R-:W-:Y:S02]  /*136e0*/  IMAD R233, R3.reuse, 0x2, R231.reuse ;  /* 0x0000000203e97824 */ /* 0x140fe400078e02e7 */
[C---:B------:R-:W-:Y:S02]  /*136f0*/  IMAD R232, R0.reuse, 0x2, R231 ;  /* 0x0000000200e87824 */ /* 0x040fe400078e02e7 */
[----:B------:R-:W-:Y:S02]  /*13700*/  IMAD R234, R0, 0x2, R233 ;  /* 0x0000000200ea7824 */ /* 0x000fe400078e02e9 */
[----:B------:R-:W-:Y:S01]  /*13710*/  IMAD R236, R3, 0x2, R232 ;  /* 0x0000000203ec7824 */ /* 0x000fe200078e02e8 */
[----:B------:R-:W-:Y:S04]  /*13720*/  LDSM.16.M88.4 R16, [R224+0x4100] ;  /* 0x00410000e010783b */ /* 0x000fe80000000200 */
[----:B------:R-:W1:Y:S04]  /*13730*/  LDSM.16.M88.4 R4, [R231+0xa100] ;  /* 0x00a10000e704783b */ /* 0x000e680000000200 */
[----:B------:R-:W2:Y:S04]  /*13740*/  LDSM.16.M88.4 R12, [R224+0x4900] ;  /* 0x00490000e00c783b */ /* 0x000ea80000000200 */
[----:B------:R-:W3:Y:S04]  /*13750*/  LDSM.16.M88.4 R20, [R224+0x5100] ;  /* 0x00510000e014783b */ /* 0x000ee80000000200 */
[----:B------:R-:W4:Y:S04]  /*13760*/  LDSM.16.M88.4 R24, [R224+0x5900] ;  /* 0x00590000e018783b */ /* 0x000f280000000200 */
[----:B------:R-:W5:Y:S01]  /*13770*/  LDSM.16.M88.4 R8, [R231+0x8100] ;  /* 0x00810000e708783b */ /* 0x000f620000000200 */
[C---:B-1----:R-:W-:Y:S08]  /*13780*/  HMMA.16816.F32 R36, R4.reuse, R16, RZ ;  /* 0x000000100424723c */ /* 0x042ff000000018ff */
[C---:B--2---:R-:W-:Y:S08]  /*13790*/  HMMA.16816.F32 R56, R4.reuse, R12, RZ ;  /* 0x0000000c0438723c */ /* 0x044ff000000018ff */
[C---:B---3--:R-:W-:Y:S08]  /*137a0*/  HMMA.16816.F32 R60, R4.reuse, R20, RZ ;  /* 0x00000014043c723c */ /* 0x048ff000000018ff */
[C---:B----4-:R-:W-:Y:S08]  /*137b0*/  HMMA.16816.F32 R64, R4.reuse, R24, RZ ;  /* 0x000000180440723c */ /* 0x050ff000000018ff */
[C---:B------:R-:W-:Y:S08]  /*137c0*/  HMMA.16816.F32 R40, R4.reuse, R18, RZ ;  /* 0x000000120428723c */ /* 0x040ff000000018ff */
[C---:B------:R-:W-:Y:S08]  /*137d0*/  HMMA.16816.F32 R80, R4.reuse, R14, RZ ;  /* 0x0000000e0450723c */ /* 0x040ff000000018ff */
[C---:B------:R-:W-:Y:S08]  /*137e0*/  HMMA.16816.F32 R84, R4.reuse, R22, RZ ;  /* 0x000000160454723c */ /* 0x040ff000000018ff */
[----:B------:R-:W-:Y:S07]  /*137f0*/  HMMA.16816.F32 R96, R4, R26, RZ ;  /* 0x0000001a0460723c */ /* 0x000fee00000018ff */
[----:B------:R-:W-:Y:S01]  /*13800*/  IMAD.U32 R5, RZ, RZ, UR21 ;  /* 0x00000015ff057e24 */ /* 0x000fe2000f8e00ff */
[----:B------:R-:W-:Y:S01]  /*13810*/  IADD3 R6, R224, 0x4100, RZ ;  /* 0x00004100e0067810 */ /* 0x000fe20007ffe0ff */
[----:B------:R-:W-:Y:S01]  /*13820*/  IMAD.U32 R4, RZ, RZ, UR20 ;  /* 0x00000014ff047e24 */ /* 0x000fe2000f8e00ff */
[----:B-----5:R-:W-:Y:S01]  /*13830*/  HMMA.16816.F32 R108, R8, R16, RZ ;  /* 0x00000010086c723c */ /* 0x020fe200000018ff */
[----:B------:R-:W-:Y:S01]  /*13840*/  IMAD.U32 R5, RZ, RZ, UR6 ;  /* 0x00000006ff057e24 */ /* 0x000fe2000f8e00ff */
[----:B------:R-:W-:Y:S01]  /*13850*/  USHF.L.U32 UR6, UR4, 0x5, URZ ;  /* 0x0000000504067899 */ /* 0x000fe2000800063f */
[----:B------:R-:W-:-:S02]  /*13860*/  @P1 IADD3 R235, R6, -0x20, RZ ;  /* 0xffffffe006eb1810 */ /* 0x000fc40007ffe0ff */
[C---:B------:R-:W-:Y:S01]  /*13870*/  LEA R2, P0, R4.reuse, R138, 0x6 ;  /* 0x0000008a04027211 */ /* 0x040fe200078030ff */
[----:B------:R-:W-:Y:S01]  /*13880*/  UIADD3 UR4, UP0, UR6, 0x80, URZ ;  /* 0x0000008006047890 */ /* 0x000fe2000ff1e03f */
[----:B------:R-:W-:Y:S01]  /*13890*/  IADD3 R5, R5, UR21, RZ ;  /* 0x0000001505057c10 */ /* 0x000fe2000fffe0ff */
[C---:B------:R-:W-:Y:S01]  /*138a0*/  HMMA.16816.F32 R112, R8.reuse, R18, RZ ;  /* 0x000000120870723c */ /* 0x040fe200000018ff */
[----:B------:R-:W-:Y:S01]  /*138b0*/  LDSM.16.M88.4 R32, [R235] ;  /* 0x00000000eb20783b */ /* 0x000fe20000000200 */
[----:B------:R-:W-:Y:S01]  /*138c0*/  UIADD3.X UR14, URZ, UR7, URZ, UP0, !UPT ;  /* 0x000000073f0e7290 */ /* 0x000fe200087fe43f */
[----:B------:R-:W-:Y:S01]  /*138d0*/  LEA.HI.X R5, R4, R137, R5, 0x6, P0 ;  /* 0x0000008904057211 */ /* 0x000fe200000f3405 */
[----:B------:R-:W-:Y:S01]  /*138e0*/  UISETP.GE.AND UP0, UPT, UR12, 0x2, UPT ;  /* 0x000000020c00788c */ /* 0x000fe2000bf06270 */
[C---:B------:R-:W-:Y:S01]  /*138f0*/  LEA R4, P0, R2.reuse, c[0x0][0x1f8], 0x1 ;  /* 0x00007e0002047a11 */ /* 0x040fe200078008ff */
[----:B------:R-:W-:Y:S01]  /*13900*/  LDSM.16.M88.4 R28, [R235+0x800] ;  /* 0x00080000eb1c783b */ /* 0x000fe20000000200 */
[----:B------:R-:W-:Y:S01]  /*13910*/  IADD3 R243, R235, 0x800, RZ ;  /* 0x00000800ebf37810 */ /* 0x000fe20007ffe0ff */
[----:B------:R-:W-:Y:S01]  /*13920*/  HMMA.16816.F32 R92, R8, R12, RZ ;  /* 0x0000000c085c723c */ /* 0x000fe200000018ff */
[----:B------:R-:W-:-:S02]  /*13930*/  LEA.HI.X R5, R2, c[0x0][0x1fc], R5, 0x1, P0 ;  /* 0x00007f0002057a11 */ /* 0x000fc400000f0c05 */
[----:B------:R-:W-:Y:S02]  /*13940*/  IADD3 R2, -R76, UR19, RZ ;  /* 0x000000134c027c10 */ /* 0x000fe4000fffe1ff */
[----:B------:R-:W-:Y:S02]  /*13950*/  IADD3 R6, P0, R4, UR6, RZ ;  /* 0x0000000604067c10 */ /* 0x000fe4000ff1e0ff */
[C---:B------:R-:W-:Y:S01]  /*13960*/  ISETP.LT.OR P3, PT, R2.reuse, 0x1, P6 ;  /* 0x000000010200780c */ /* 0x040fe20003761670 */
[----:B------:R-:W-:Y:S01]  /*13970*/  HMMA.16816.F32 R100, R8, R14, RZ ;  /* 0x0000000e0864723c */ /* 0x000fe200000018ff */
[C---:B------:R-:W-:Y:S01]  /*13980*/  ISETP.LT.OR P2, PT, R2.reuse, 0x1, P2 ;  /* 0x000000010200780c */ /* 0x040fe20001741670 */
[----:B------:R-:W1:Y:S01]  /*13990*/  LDSM.16.M88.4 R12, [R233+0xa100] ;  /* 0x00a10000e90c783b */ /* 0x000e620000000200 */
[----:B------:R-:W-:Y:S02]  /*139a0*/  ISETP.LT.OR P1, PT, R2, 0x11, P6 ;  /* 0x000000110200780c */ /* 0x000fe40003721670 */
[----:B------:R-:W-:-:S02]  /*139b0*/  IADD3.X R7, R5, UR7, RZ, P0, !PT ;  /* 0x0000000705077c10 */ /* 0x000fc400087fe4ff */
[----:B------:R-:W-:Y:S01]  /*139c0*/  LOP3.LUT P0, RZ, R161, 0x1, RZ, 0xc0, !PT ;  /* 0x00000001a1ff7812 */ /* 0x000fe2000780c0ff */
[C---:B------:R-:W-:Y:S01]  /*139d0*/  HMMA.16816.F32 R88, R8.reuse, R20, RZ ;  /* 0x000000140858723c */ /* 0x040fe200000018ff */
[C---:B------:R-:W-:Y:S02]  /*139e0*/  IADD3 R242, R235.reuse, 0x1000, RZ ;  /* 0x00001000ebf27810 */ /* 0x040fe40007ffe0ff */
[C---:B------:R-:W-:Y:S02]  /*139f0*/  IADD3 R241, R235.reuse, 0x1800, RZ ;  /* 0x00001800ebf17810 */ /* 0x040fe40007ffe0ff */
[C---:B------:R-:W-:Y:S02]  /*13a00*/  IADD3 R240, R235.reuse, 0x2000, RZ ;  /* 0x00002000ebf07810 */ /* 0x040fe40007ffe0ff */
[C---:B------:R-:W-:Y:S01]  /*13a10*/  IADD3 R239, R235.reuse, 0x2800, RZ ;  /* 0x00002800ebef7810 */ /* 0x040fe20007ffe0ff */
[----:B------:R-:W-:Y:S01]  /*13a20*/  HMMA.16816.F32 R104, R8, R22, RZ ;  /* 0x000000160868723c */ /* 0x000fe200000018ff */
[----:B------:R-:W-:Y:S01]  /*13a30*/  LDSM.16.M88.4 R20, [R235+0x1800] ;  /* 0x00180000eb14783b */ /* 0x000fe20000000200 */
[----:B------:R-:W-:-:S02]  /*13a40*/  IADD3 R238, R235, 0x3000, RZ ;  /* 0x00003000ebee7810 */ /* 0x000fc40007ffe0ff */
[----:B------:R-:W-:-:S04]  /*13a50*/  IADD3 R237, R235, 0x3800, RZ ;  /* 0x00003800ebed7810 */ /* 0x000fc80007ffe0ff */
[C---:B------:R-:W-:Y:S08]  /*13a60*/  HMMA.16816.F32 R72, R8.reuse, R24, RZ ;  /* 0x000000180848723c */ /* 0x040ff000000018ff */
[----:B------:R-:W-:Y:S01]  /*13a70*/  HMMA.16816.F32 R68, R8, R26, RZ ;  /* 0x0000001a0844723c */ /* 0x000fe200000018ff */
[----:B------:R-:W2:Y:S06]  /*13a80*/  LDSM.16.M88.4 R24, [R235+0x1000] ;  /* 0x00100000eb18783b */ /* 0x000eac0000000200 */
[----:B------:R-:W-:Y:S01]  /*13a90*/  IMAD.U32 R8, RZ, RZ, UR6 ;  /* 0x00000006ff087e24 */ /* 0x000fe2000f8e00ff */
[----:B-1----:R-:W-:Y:S04]  /*13aa0*/  HMMA.16816.F32 R76, R12, R30, R80 ;  /* 0x0000001e0c4c723c */ /* 0x002fe80000001850 */
[----:B------:R-:W-:-:S02]  /*13ab0*/  IADD3 R18, P5, P4, R8, 0x80, R4 ;  /* 0x0000008008127810 */ /* 0x000fc40007cbe004 */
[----:B------:R-:W1:Y:S02]  /*13ac0*/  LDSM.16.M88.4 R8, [R233+0x8100] ;  /* 0x00810000e908783b */ /* 0x000e640000000200 */
[----:B------:R-:W-:Y:S02]  /*13ad0*/  IADD3.X R19, RZ, UR7, R5, P5, P4 ;  /* 0x00000007ff137c10 */ /* 0x000fe4000afe8405 */
[----:B------:R-:W-:Y:S01]  /*13ae0*/  @!PT LDS RZ, [RZ] ;  /* 0x00000000fffff984 */ /* 0x000fe20000000800 */
[----:B------:R-:W-:Y:S01]  /*13af0*/  @!PT LDS RZ, [RZ] ;  /* 0x00000000fffff984 */ /* 0x000fe20000000800 */
[----:B------:R-:W-:Y:S01]  /*13b00*/  @!PT LDS RZ, [RZ] ;  /* 0x00000000fffff984 */ /* 0x000fe20000000800 */
[----:B------:R3:W-:Y:S01]  /*13b10*/  LDGSTS.E.BYPASS.LTC128B.128 [R244+0x100], [R4.64], !P3 ;  /* 0x0010000004f47fae */ /* 0x0007e2000d901d5c */
[C---:B------:R-:W-:Y:S01]  /*13b20*/  ISETP.LT.OR P5, PT, R2.reuse, 0x21, P6 ;  /* 0x000000210200780c */ /* 0x040fe200037a1670 */
[----:B------:R-:W-:Y:S01]  /*13b30*/  HMMA.16816.F32 R36, R12, R32, R36 ;  /* 0x000000200c24723c */ /* 0x000fe20000001824 */
[----:B------:R-:W-:Y:S01]  /*13b40*/  LOP3.LUT P3, RZ, R53, 0x4, RZ, 0xc0, !PT ;  /* 0x0000000435ff7812 */ /* 0x000fe2000786c0ff */
[----:B------:R3:W-:Y:S01]  /*13b50*/  LDGSTS.E.BYPASS.LTC128B.128 [R244+0x2100], [R4.64+0x80], !P2 ;  /* 0x0210008004f47fae */ /* 0x0007e2000d101d5c */
[----:B------:R-:W-:-:S03]  /*13b60*/  ISETP.LT.OR P2, PT, R2, 0x11, P0 ;  /* 0x000000110200780c */ /* 0x000fc60000741670 */
[----:B------:R4:W-:Y:S02]  /*13b70*/  LDGSTS.E.BYPASS.LTC128B.128 [R244+0x900], [R6.64], !P1 ;  /* 0x0090000006f47fae */ /* 0x0009e4000c901d5c */
[C---:B------:R-:W-:Y:S08]  /*13b80*/  HMMA.16816.F32 R124, R12.reuse, R34, R40 ;  /* 0x000000220c7c723c */ /* 0x040ff00000001828 */
[----:B------:R5:W-:Y:S01]  /*13b90*/  LDGSTS.E.BYPASS.LTC128B.128 [R244+0x2900], [R18.64], !P2 ;  /* 0x0290000012f47fae */ /* 0x000be2000d101d5c */
[----:B------:R-:W-:Y:S01]  /*13ba0*/  ISETP.LT.OR P2, PT, R2, 0x31, P6 ;  /* 0x000000310200780c */ /* 0x000fe20003741670 */
[C---:B------:R-:W-:Y:S08]  /*13bb0*/  HMMA.16816.F32 R56, R12.reuse, R28, R56 ;  /* 0x0000001c0c38723c */ /* 0x040ff00000001838 */
[----:B--2---:R-:W-:Y:S01]  /*13bc0*/  HMMA.16816.F32 R84, R12, R26, R84 ;  /* 0x0000001a0c54723c */ /* 0x004fe20000001854 */
[----:B---3--:R-:W-:-:S04]  /*13bd0*/  IADD3 R4, P1, R6, UR6, RZ ;  /* 0x0000000606047c10 */ /* 0x008fc8000ff3e0ff */
[----:B------:R-:W-:-:S03]  /*13be0*/  IADD3.X R5, R7, UR7, RZ, P1, !PT ;  /* 0x0000000707057c10 */ /* 0x000fc60008ffe4ff */
[C---:B-1----:R-:W-:Y:S01]  /*13bf0*/  HMMA.16816.F32 R108, R8.reuse, R32, R108 ;  /* 0x00000020086c723c */ /* 0x042fe2000000186c */
[----:B------:R-:W-:Y:S02]  /*13c00*/  LOP3.LUT P1, RZ, R161, 0x1, RZ, 0xc0, !PT ;  /* 0x00000001a1ff7812 */ /* 0x000fe4000782c0ff */
[----:B----4-:R-:W-:Y:S01]  /*13c10*/  IADD3 R6, P0, R6, UR4, RZ ;  /* 0x0000000406067c10 */ /* 0x010fe2000ff1e0ff */
[----:B------:R1:W-:Y:S01]  /*13c20*/  LDGSTS.E.BYPASS.LTC128B.128 [R244+0x1100], [R4.64], !P5 ;  /* 0x0110000004f47fae */ /* 0x0003e2000e901d5c */
[C---:B------:R-:W-:Y:S02]  /*13c30*/  ISETP.LT.OR P4, PT, R2.reuse, 0x21, P1 ;  /* 0x000000210200780c */ /* 0x040fe40000f81670 */
[----:B------:R-:W-:Y:S01]  /*13c40*/  IADD3.X R7, R7, UR14, RZ, P0, !PT ;  /* 0x0000000e07077c10 */ /* 0x000fe200087fe4ff */
[----:B------:R-:W-:Y:S01]  /*13c50*/  HMMA.16816.F32 R80, R8, R34, R112 ;  /* 0x000000220850723c */ /* 0x000fe20000001870 */
[----:B------:R-:W-:Y:S01]  /*13c60*/  ISETP.LT.OR P1, PT, R2, 0x31, P1 ;  /* 0x000000310200780c */ /* 0x000fe20000f21670 */
[----:B------:R-:W-:Y:S01]  /*13c70*/  IMAD.MOV.U32 R2, RZ, RZ, 0x40 ;  /* 0x00000040ff027424 */ /* 0x000fe200078e00ff */
[----:B------:R-:W-:-:S04]  /*13c80*/  IADD3 R16, P0, R4, UR6, RZ ;  /* 0x0000000604107c10 */ /* 0x000fc8000ff1e0ff */
[----:B------:R-:W-:Y:S01]  /*13c90*/  IADD3.X R17, R5, UR7, RZ, P0, !PT ;  /* 0x0000000705117c10 */ /* 0x000fe200087fe4ff */
[C---:B------:R-:W-:Y:S01]  /*13ca0*/  HMMA.16816.F32 R32, R8.reuse, R30, R100 ;  /* 0x0000001e0820723c */ /* 0x040fe20000001864 */
[----:B------:R-:W-:Y:S01]  /*13cb0*/  SEL R2, R2, 0xffffffc0, !P3 ;  /* 0xffffffc002027807 */ /* 0x000fe20005800000 */
[----:B------:R2:W-:Y:S04]  /*13cc0*/  LDGSTS.E.BYPASS.LTC128B.128 [R244+0x3100], [R6.64], !P4 ;  /* 0x0310000006f47fae */ /* 0x0005e8000e101d5c */
[----:B------:R-:W-:Y:S01]  /*13cd0*/  IMAD.IADD R230, R224, 0x1, R2 ;  /* 0x00000001e0e67824 */ /* 0x000fe200078e0202 */
[----:B------:R5:W-:Y:S01]  /*13ce0*/  LDGSTS.E.BYPASS.LTC128B.128 [R244+0x1900], [R16.64], !P2 ;  /* 0x0190000010f47fae */ /* 0x000be2000d101d5c */
[----:B------:R-:W-:Y:S01]  /*13cf0*/  HMMA.16816.F32 R120, R8, R28, R92 ;  /* 0x0000001c0878723c */ /* 0x000fe2000000185c */
[----:B------:R-:W-:Y:S01]  /*13d00*/  IMAD.IADD R229, R2, 0x1, R235 ;  /* 0x0000000102e57824 */ /* 0x000fe200078e02eb */
[----:B------:R-:W-:-:S02]  /*13d10*/  LOP3.LUT R2, R152, R153, RZ, 0xfc, !PT ;  /* 0x0000009998027212 */ /* 0x000fc400078efcff */
[----:B-1----:R-:W-:-:S04]  /*13d20*/  IADD3 R4, P0, R4, UR4, RZ ;  /* 0x0000000404047c10 */ /* 0x002fc8000ff1e0ff */
[----:B------:R-:W-:Y:S01]  /*13d30*/  HMMA.16816.F32 R128, R8, R24, R88 ;  /* 0x000000180880723c */ /* 0x000fe20000001858 */
[----:B------:R-:W-:Y:S02]  /*13d40*/  IADD3.X R5, R5, UR14, RZ, P0, !PT ;  /* 0x0000000e05057c10 */ /* 0x000fe400087fe4ff */
[----:B------:R-:W-:-:S03]  /*13d50*/  PLOP3.LUT P0, PT, PT, PT, UP0, 0x80, 0x0 ;  /* 0x000000000000781c */ /* 0x000fc60003f0f008 */
[----:B------:R2:W-:Y:S02]  /*13d60*/  LDGSTS.E.BYPASS.LTC128B.128 [R244+0x3900], [R4.64], !P1 ;  /* 0x0390000004f47fae */ /* 0x0005e4000c901d5c */
[C---:B------:R-:W-:Y:S02]  /*13d70*/  HMMA.16816.F32 R132, R8.reuse, R20, R72 ;  /* 0x000000140884723c */ /* 0x040fe40000001848 */
[----:B------:R-:W-:Y:S04]  /*13d80*/  LDSM.16.M88.4 R52, [R230+0x4100] ;  /* 0x00410000e634783b */ /* 0x000fe80000000200 */
[----:B------:R-:W-:Y:S02]  /*13d90*/  LDSM.16.M88.4 R44, [R230+0x5100] ;  /* 0x00510000e62c783b */ /* 0x000fe40000000200 */
[C---:B------:R-:W-:Y:S02]  /*13da0*/  HMMA.16816.F32 R104, R8.reuse, R26, R104 ;  /* 0x0000001a0868723c */ /* 0x040fe40000001868 */
[----:B-----5:R-:W1:Y:S04]  /*13db0*/  LDSM.16.M88.4 R16, [R232+0xa100] ;  /* 0x00a10000e810783b */ /* 0x020e680000000200 */
[----:B------:R-:W3:Y:S02]  /*13dc0*/  LDSM.16.M88.4 R48, [R230+0x4900] ;  /* 0x00490000e630783b */ /* 0x000ee40000000200 */
[----:B------:R-:W-:Y:S02]  /*13dd0*/  HMMA.16816.F32 R100, R8, R22, R68 ;  /* 0x000000160864723c */ /* 0x000fe40000001844 */
[----:B------:R-:W4:Y:S04]  /*13de0*/  LDSM.16.M88.4 R8, [R232+0x8100] ;  /* 0x00810000e808783b */ /* 0x000f280000000200 */
[----:B------:R-:W5:Y:S02]  /*13df0*/  LDSM.16.M88.4 R40, [R230+0x5900] ;  /* 0x00590000e628783b */ /* 0x000f640000000200 */
[C---:B------:R-:W-:Y:S02]  /*13e00*/  HMMA.16816.F32 R60, R12.reuse, R24, R60 ;  /* 0x000000180c3c723c */ /* 0x040fe4000000183c */
[----:B--2---:R-:W-:Y:S04]  /*13e10*/  LDSM.16.M88.4 R4, [R234+0xa100] ;  /* 0x00a10000ea04783b */ /* 0x004fe80000000200 */
[----:B------:R-:W2:Y:S02]  /*13e20*/  LDSM.16.M88.4 R28, [R229] ;  /* 0x00000000e51c783b */ /* 0x000ea40000000200 */
[C---:B------:R-:W-:Y:S02]  /*13e30*/  HMMA.16816.F32 R64, R12.reuse, R20, R64 ;  /* 0x000000140c40723c */ /* 0x040fe40000001840 */
[----:B------:R-:W2:Y:S04]  /*13e40*/  LDSM.16.M88.4 R24, [R229+0x800] ;  /* 0x00080000e518783b */ /* 0x000ea80000000200 */
[----:B------:R-:W0:Y:S02]  /*13e50*/  LDGDEPBAR ;  /* 0x00000000000079af */ /* 0x000e240000000000 */
[----:B------:R-:W-:Y:S02]  /*13e60*/  HMMA.16816.F32 R96, R12, R22, R96 ;  /* 0x000000160c60723c */ /* 0x000fe40000001860 */
[----:B------:R-:W2:Y:S04]  /*13e70*/  LDSM.16.M88.4 R20, [R229+0x1000] ;  /* 0x00100000e514783b */ /* 0x000ea80000000200 */
[----:B------:R-:W2:Y:S02]  /*13e80*/  LDSM.16.M88.4 R12, [R234+0x8100] ;  /* 0x00810000ea0c783b */ /* 0x000ea40000000200 */
[C---:B-1----:R-:W-:Y:S02]  /*13e90*/  HMMA.16816.F32 R72, R16.reuse, R52, R36 ;  /* 0x000000341048723c */ /* 0x042fe40000001824 */
[----:B------:R-:W1:Y:S06]  /*13ea0*/  LDSM.16.M88.4 R36, [R229+0x1800] ;  /* 0x00180000e524783b */ /* 0x000e6c0000000200 */
[C---:B------:R-:W-:Y:S08]  /*13eb0*/  HMMA.16816.F32 R68, R16.reuse, R46, R84 ;  /* 0x0000002e1044723c */ /* 0x040ff00000001854 */
[C---:B---3--:R-:W-:Y:S08]  /*13ec0*/  HMMA.16816.F32 R112, R16.reuse, R48, R56 ;  /* 0x000000301070723c */ /* 0x048ff00000001838 */
[C---:B------:R-:W-:Y:S08]  /*13ed0*/  HMMA.16816.F32 R116, R16.reuse, R44, R60 ;  /* 0x0000002c1074723c */ /* 0x040ff0000000183c */
[----:B------:R-:W-:Y:S08]  /*13ee0*/  HMMA.16816.F32 R92, R16, R54, R124 ;  /* 0x00000036105c723c */ /* 0x000ff0000000187c */
[C---:B----4-:R-:W-:Y:S08]  /*13ef0*/  HMMA.16816.F32 R84, R8.reuse, R52, R108 ;  /* 0x000000340854723c */ /* 0x050ff0000000186c */
[----:B------:R-:W-:Y:S08]  /*13f00*/  HMMA.16816.F32 R80, R8, R54, R80 ;  /* 0x000000360850723c */ /* 0x000ff00000001850 */
[C---:B-----5:R-:W-:Y:S08]  /*13f10*/  HMMA.16816.F32 R88, R16.reuse, R40, R64 ;  /* 0x000000281058723c */ /* 0x060ff00000001840 */
        /* <DEDUP_REMOVED lines=10> */
[----:B------:R-:W3:Y:S03]  /*13fc0*/  LDSM.16.M88.4 R40, [R224+0x6900] ;  /* 0x00690000e028783b */ /* 0x000ee60000000200 */
[C---:B--2---:R-:W-:Y:S08]  /*13fd0*/  HMMA.16816.F32 R96, R4.reuse, R30, R92 ;  /* 0x0000001e0460723c */ /* 0x044ff0000000185c */
[C---:B------:R-:W-:Y:S08]  /*13fe0*/  HMMA.16816.F32 R100, R4.reuse, R24, R112 ;  /* 0x000000180464723c */ /* 0x040ff00000001870 */
[----:B------:R-:W-:Y:S08]  /*13ff0*/  HMMA.16816.F32 R140, R4, R20, R116 ;  /* 0x00000014048c723c */ /* 0x000ff00000001874 */
        /* <DEDUP_REMOVED lines=12> */
[----:B------:R-:W2:Y:S03]  /*140c0*/  LDSM.16.M88.4 R16, [R224+0x7900] ;  /* 0x00790000e010783b */ /* 0x000ea60000000200 */
[C---:B------:R-:W-:Y:S01]  /*140d0*/  HMMA.16816.F32 R76, R4.reuse, R26, R76 ;  /* 0x0000001a044c723c */ /* 0x040fe2000000184c */
[----:B------:R-:W-:Y:S07]  /*140e0*/  LDSM.16.M88.4 R24, [R235+0x2800] ;  /* 0x00280000eb18783b */ /* 0x000fee0000000200 */
[C---:B------:R-:W-:Y:S01]  /*140f0*/  HMMA.16816.F32 R104, R4.reuse, R22, R68 ;  /* 0x000000160468723c */ /* 0x040fe20000001844 */
[----:B------:R-:W4:Y:S07]  /*14100*/  LDSM.16.M88.4 R20, [R233+0xc100] ;  /* 0x00c10000e914783b */ /* 0x000f2e0000000200 */
[C---:B------:R-:W-:Y:S01]  /*14110*/  HMMA.16816.F32 R72, R4.reuse, R28, R72 ;  /* 0x0000001c0448723c */ /* 0x040fe20000001848 */
[----:B------:R-:W-:Y:S07]  /*14120*/  LDSM.16.M88.4 R28, [R235+0x2000] ;  /* 0x00200000eb1c783b */ /* 0x000fee0000000200 */
[C---:B------:R-:W-:Y:S08]  /*14130*/  HMMA.16816.F32 R136, R4.reuse, R36, R88 ;  /* 0x000000240488723c */ /* 0x040ff00000001858 */
[----:B------:R-:W-:Y:S01]  /*14140*/  HMMA.16816.F32 R132, R4, R38, R56 ;  /* 0x000000260484723c */ /* 0x000fe20000001838 */
[----:B------:R-:W5:Y:S07]  /*14150*/  LDSM.16.M88.4 R4, [R233+0xe100] ;  /* 0x00e10000e904783b */ /* 0x000f6e0000000200 */
[C---:B---3--:R-:W-:Y:S08]  /*14160*/  HMMA.16816.F32 R60, R8.reuse, R40, R100 ;  /* 0x00000028083c723c */ /* 0x048ff00000001864 */
[----:B------:R-:W-:Y:S08]  /*14170*/  HMMA.16816.F32 R56, R8, R42, R76 ;  /* 0x0000002a0838723c */ /* 0x000ff0000000184c */
[C---:B-1----:R-:W-:Y:S08]  /*14180*/  HMMA.16816.F32 R36, R12.reuse, R40, R120 ;  /* 0x000000280c24723c */ /* 0x042ff00000001878 */
[----:B------:R-:W-:Y:S08]  /*14190*/  HMMA.16816.F32 R40, R12, R42, R116 ;  /* 0x0000002a0c28723c */ /* 0x000ff00000001874 */
[C---:B------:R-:W-:Y:S08]  /*141a0*/  HMMA.16816.F32 R72, R8.reuse, R48, R72 ;  /* 0x000000300848723c */ /* 0x040ff00000001848 */
[----:B------:R-:W-:Y:S08]  /*141b0*/  HMMA.16816.F32 R68, R8, R50, R96 ;  /* 0x000000320844723c */ /* 0x000ff00000001860 */
[C---:B------:R-:W-:Y:S08]  /*141c0*/  HMMA.16816.F32 R76, R12.reuse, R48, R128 ;  /* 0x000000300c4c723c */ /* 0x040ff00000001880 */
[----:B------:R-:W-:Y:S01]  /*141d0*/  HMMA.16816.F32 R64, R12, R50, R124 ;  /* 0x000000320c40723c */ /* 0x000fe2000000187c */
[----:B------:R-:W-:Y:S07]  /*141e0*/  LDSM.16.M88.4 R48, [R230+0x6100] ;  /* 0x00610000e630783b */ /* 0x000fee0000000200 */
[C---:B------:R-:W-:Y:S08]  /*141f0*/  HMMA.16816.F32 R88, R8.reuse, R32, R140 ;  /* 0x000000200858723c */ /* 0x040ff0000000188c */
[C---:B------:R-:W-:Y:S08]  /*14200*/  HMMA.16816.F32 R104, R8.reuse, R34, R104 ;  /* 0x000000220868723c */ /* 0x040ff00000001868 */
[C---:B--2---:R-:W-:Y:S08]  /*14210*/  HMMA.16816.F32 R100, R8.reuse, R16, R136 ;  /* 0x000000100864723c */ /* 0x044ff00000001888 */
        /* <DEDUP_REMOVED lines=67> */
[----:B------:R-:W-:Y:S01]  /*14650*/  UIADD3 UR5, UR12, -0x2, URZ ;  /* 0xfffffffe0c057890 */ /* 0x000fe2000fffe03f */
[----:B------:R-:W-:Y:S01]  /*14660*/  LOP3.LUT P5, RZ, R161, 0x1, RZ, 0xc0, !PT ;  /* 0x00000001a1ff7812 */ /* 0x000fe200078ac0ff */
[----:B------:R-:W-:-:S02]  /*14670*/  UIADD3 UR22, UP0, UR22, 0x80, URZ ;  /* 0x0000008016167890 */ /* 0x000fc4000ff1e03f */
[----:B------:R-:W-:Y:S02]  /*14680*/  USHF.R.S32.HI UR4, URZ, 0x1f, UR5 ;  /* 0x0000001f3f047899 */ /* 0x000fe40008011405 */
[----:B------:R-:W-:Y:S01]  /*14690*/  UIMAD UR11, UR11, UR5, URZ ;  /* 0x000000050b0b72a4 */ /* 0x000fe2000f8e023f */
[----:B------:R-:W-:Y:S01]  /*146a0*/  IMAD.WIDE.U32 R6, R154, UR5, R158 ;  /* 0x000000059a067c25 */ /* 0x000fe2000f8e009e */
[----:B------:R-:W-:Y:S02]  /*146b0*/  USHF.L.U32 UR5, UR8, 0x5, URZ ;  /* 0x0000000508057899 */ /* 0x000fe4000800063f */
[----:B------:R-:W-:Y:S02]  /*146c0*/  UIMAD UR11, UR4, UR10, UR11 ;  /* 0x0000000a040b72a4 */ /* 0x000fe4000f8e020b */
[----:B------:R-:W-:Y:S01]  /*146d0*/  LEA R4, P0, R6, c[0x0][0x1c8], 0x1 ;  /* 0x0000720006047a11 */ /* 0x000fe200078008ff */
[----:B------:R-:W-:Y:S02]  /*146e0*/  ULDC UR4, c[0x0][0x1e4] ;  /* 0x0000790000047ab9 */ /* 0x000fe40000000800 */
[----:B------:R-:W-:Y:S01]  /*146f0*/  USHF.L.U64.HI UR4, UR8, UR9, UR4 ;  /* 0x0000000908047299 */ /* 0x000fe20008010204 */
[----:B------:R-:W-:Y:S01]  /*14700*/  IADD3 R5, R7, UR11, RZ ;  /* 0x0000000b07057c10 */ /* 0x000fe2000fffe0ff */
[----:B------:R-:W-:Y:S01]  /*14710*/  IMAD.U32 R7, RZ, RZ, UR5 ;  /* 0x00000005ff077e24 */ /* 0x000fe2000f8e00ff */
[----:B------:R-:W-:-:S02]  /*14720*/  UIADD3.X UR8, URZ, UR17, URZ, UP0, !UPT ;  /* 0x000000113f087290 */ /* 0x000fc400087fe43f */
        /* <DEDUP_REMOVED lines=24> */
.L_x_1673:
[----:B---3--:R-:W-:Y:S01]  /*148b0*/  LOP3.LUT R4, R155, 0xffffffe0, RZ, 0xc0, !PT ;  /* 0xffffffe09b047812 */ /* 0x008fe200078ec0ff */
[----:B------:R-:W-:Y:S01]  /*148c0*/  UMOV UR4, 0xffffffc0 ;  /* 0xffffffc000047882 */ /* 0x000fe20000000000 */
[----:B------:R-:W-:Y:S01]  /*148d0*/  LEA.HI R6, R157, R177, RZ, 0x2 ;  /* 0x000000b19d067211 */ /* 0x000fe200078f10ff */
[----:B------:R-:W-:Y:S01]  /*148e0*/  UIMAD UR4, UR15, UR4, 0x1 ;  /* 0x000000010f0474a4 */ /* 0x000fe2000f8e0204 */
[----:B------:R-:W-:Y:S01]  /*148f0*/  SHF.R.S32.HI R5, RZ, 0x1f, R156 ;  /* 0x0000001fff057819 */ /* 0x000fe2000001149c */
[----:B------:R-:W-:Y:S01]  /*14900*/  IMAD.IADD R4, R177, 0x1, -R4 ;  /* 0x00000001b1047824 */ /* 0x000fe200078e0a04 */
[----:B------:R-:W-:Y:S01]  /*14910*/  LOP3.LUT R6, R6, 0xfffffffc, RZ, 0xc0, !PT ;  /* 0xfffffffc06067812 */ /* 0x000fe200078ec0ff */
[----:B------:R-:W-:Y:S01]  /*14920*/  STL [R1+0x98], R242 ;  /* 0x000098f201007387 */ /* 0x000fe20000100800 */
[----:B------:R-:W-:Y:S01]  /*14930*/  LEA.HI R5, R5, R156, RZ, 0x2 ;  /* 0x0000009c05057211 */ /* 0x000fe200078f10ff */
[----:B------:R-:W-:Y:S01]  /*14940*/  IMAD.SHL.U32 R225, R2, 0x2, RZ ;  /* 0x0000000202e17824 */ /* 0x000fe200078e00ff */
[----:B------:R-:W-:Y:S01]  /*14950*/  SHF.R.S32.HI R7, RZ, 0x1f, R4 ;  /* 0x0000001fff077819 */ /* 0x000fe20000011404 */
[----:B------:R-:W-:Y:S01]  /*14960*/  IMAD.IADD R6, R177, 0x1, -R6 ;  /* 0x00000001b1067824 */ /* 0x000fe200078e0a06 */
[----:B------:R-:W-:Y:S01]  /*14970*/  LOP3.LUT R8, R5, 0xffffffc, RZ, 0xc0, !PT ;  /* 0x0ffffffc05087812 */ /* 0x000fe200078ec0ff */
[----:B------:R-:W-:Y:S01]  /*14980*/  STL [R1+0x94], R241 ;  /* 0x000094f101007387 */ /* 0x000fe20000100800 */
[----:B------:R-:W-:Y:S01]  /*14990*/  LEA.HI R7, R7, R4, RZ, 0x2 ;  /* 0x0000000407077211 */ /* 0x000fe200078f10ff */
[--C-:B------:R-:W-:Y:S01]  /*149a0*/  IMAD R226, R3, 0x2, R225.reuse ;  /* 0x0000000203e27824 */ /* 0x100fe200078e02e1 */
[----:B------:R-:W-:Y:S01]  /*149b0*/  LEA.HI R5, R6, R6, RZ, 0x1 ;  /* 0x0000000606057211 */ /* 0x000fe200078f08ff */
[----:B------:R-:W-:Y:S01]  /*149c0*/  IMAD.IADD R9, R156, 0x1, -R8 ;  /* 0x000000019c097824 */ /* 0x000fe200078e0a08 */
[----:B------:R-:W-:Y:S01]  /*149d0*/  LEA.HI.SX32 R8, R7, UR18, 0x1e ;  /* 0x0000001207087c11 */ /* 0x000fe2000f8ff2ff */
[----:B------:R-:W-:Y:S01]  /*149e0*/  STL [R1+0x90], R240 ;  /* 0x000090f001007387 */ /* 0x000fe20000100800 */
[C---:B------:R-:W-:Y:S01]  /*149f0*/  SHF.L.U32 R10, R5.reuse, 0x5, RZ ;  /* 0x00000005050a7819 */ /* 0x040fe200000006ff */
[----:B------:R-:W-:Y:S01]  /*14a00*/  IMAD R228, R0, 0x2, R225 ;  /* 0x0000000200e47824 */ /* 0x000fe200078e02e1 */
[----:B------:R-:W-:Y:S01]  /*14a10*/  LOP3.LUT R5, R5, 0x1ffffffe, RZ, 0xc0, !PT ;  /* 0x1ffffffe05057812 */ /* 0x000fe200078ec0ff */
[----:B------:R-:W-:Y:S01]  /*14a20*/  IMAD R9, R9, 0x10, R8 ;  /* 0x0000001009097824 */ /* 0x000fe200078e0208 */
[----:B------:R-:W-:Y:S01]  /*14a30*/  LOP3.LUT R8, R10, 0xffffffc0, RZ, 0xc0, !PT ;  /* 0xffffffc00a087812 */ /* 0x000fe200078ec0ff */
[----:B------:R-:W-:Y:S01]  /*14a40*/  STL [R1+0x8c], R239 ;  /* 0x00008cef01007387 */ /* 0x000fe20000100800 */
[----:B------:R-:W-:Y:S01]  /*14a50*/  PLOP3.LUT P1, PT, PT, PT, UP2, 0x80, 0x0 ;  /* 0x000000000000781c */ /* 0x000fe20003f2f028 */
[----:B------:R-:W-:Y:S01]  /*14a60*/  IMAD.IADD R6, R6, 0x1, -R5 ;  /* 0x0000000106067824 */ /* 0x000fe200078e0a05 */
[----:B------:R-:W-:Y:S01]  /*14a70*/  PLOP3.LUT P0, PT, PT, PT, UP2, 0x80, 0x0 ;  /* 0x000000000000781c */ /* 0x000fe20003f0f028 */
[----:B------:R-:W-:Y:S01]  /*14a80*/  IMAD.IADD R5, R8, 0x1, R9 ;  /* 0x0000000108057824 */ /* 0x000fe200078e0209 */
[----:B------:R-:W-:Y:S01]  /*14a90*/  LOP3.LUT R7, R7, 0x7ffffffc, RZ, 0xc0, !PT ;  /* 0x7ffffffc07077812 */ /* 0x000fe200078ec0ff */
[----:B------:R-:W-:Y:S01]  /*14aa0*/  STL [R1+0x88], R238 ;  /* 0x000088ee01007387 */ /* 0x000fe20000100800 */
[----:B------:R-:W-:-:S02]  /*14ab0*/  LEA R227, R0, R226, 0x1 ;  /* 0x000000e200e37211 */ /* 0x000fc400078e08ff */
[----:B------:R-:W-:Y:S01]  /*14ac0*/  LEA R11, R6, R5, 0x3 ;  /* 0x00000005060b7211 */ /* 0x000fe200078e18ff */
[----:B------:R-:W-:Y:S01]  /*14ad0*/  IMAD.IADD R4, R4, 0x1, -R7 ;  /* 0x0000000104047824 */ /* 0x000fe200078e0a07 */
[----:B------:R-:W-:Y:S01]  /*14ae0*/  STL [R1+0x84], R237 ;  /* 0x000084ed01007387 */ /* 0x000fe20000100800 */
[----:B------:R-:W-:Y:S01]  /*14af0*/  IMAD.U32 R7, RZ, RZ, UR4 ;  /* 0x00000004ff077e24 */ /* 0x000fe2000f8e00ff */
[----:B------:R-:W-:Y:S01]  /*14b00*/  ULDC.64 UR4, c[0x0][0x2c8] ;  /* 0x0000b20000047ab9 */ /* 0x000fe20000000a00 */
[----:B------:R-:W-:Y:S01]  /*14b10*/  @P1 IMAD.HI.U32 R5, R11, c[0x0][0x2c8], RZ ;  /* 0x0000b2000b051a27 */ /* 0x000fe200078e00ff */
[----:B------:R-:W-:Y:S01]  /*14b20*/  SHF.L.U32 R10, R4, 0x1, RZ ;  /* 0x00000001040a7819 */ /* 0x000fe200000006ff */
[----:B------:R-:W-:Y:S02]  /*14b30*/  STL [R1+0x80], R236 ;  /* 0x000080ec01007387 */ /* 0x000fe40000100800 */
[----:B------:R-:W-:Y:S01]  /*14b40*/  IMAD.MOV.U32 R6, RZ, RZ, R11 ;  /* 0x000000ffff067224 */ /* 0x000fe200078e000b */
[----:B------:R-:W-:Y:S01]  /*14b50*/  @P0 SHF.R.U32.HI R6, RZ, c[0x0][0x2cc], R5 ;  /* 0x0000b300ff060a19 */ /* 0x000fe20000011605 */
[----:B------:R-:W-:Y:S01]  /*14b60*/  STL [R1+0x7c], R235 ;  /* 0x00007ceb01007387 */ /* 0x000fe20000100800 */
[----:B------:R-:W-:-:S03]  /*14b70*/  IADD3 R4, -R10, UR13, R7 ;  /* 0x0000000d0a047c10 */ /* 0x000fc6000fffe107 */
[----:B------:R-:W1:Y:S01]  /*14b80*/  SHFL.IDX PT, R5, R6, 0x2, 0x1c1f ;  /* 0x005c1f0006057f89 */ /* 0x000e6200000e0000 */
[----:B------:R-:W-:-:S03]  /*14b90*/  IADD3 R9, R4, -UR24, RZ ;  /* 0x8000001804097c10 */ /* 0x000fc6000fffe0ff */
[----:B------:R-:W-:Y:S04]  /*14ba0*/  STL [R1+0x78], R234 ;  /* 0x000078ea01007387 */ /* 0x000fe80000100800 */
[----:B------:R-:W2:Y:S04]  /*14bb0*/  SHFL.IDX PT, R8, R6, 0x3, 0x1c1f ;  /* 0x007c1f0006087f89 */ /* 0x000ea800000e0000 */
[----:B------:R-:W-:Y:S04]  /*14bc0*/  STL [R1+0x74], R233 ;  /* 0x000074e901007387 */ /* 0x000fe80000100800 */
[----:B------:R-:W-:Y:S04]  /*14bd0*/  STL [R1+0x70], R232 ;  /* 0x000070e801007387 */ /* 0x000fe80000100800 */
[----:B------:R-:W-:Y:S04]  /*14be0*/  STL [R1+0x6c], R231 ;  /* 0x00006ce701007387 */ /* 0x000fe80000100800 */
[----:B------:R-:W-:Y:S01]  /*14bf0*/  STL [R1+0x68], R230 ;  /* 0x000068e601007387 */ /* 0x000fe20000100800 */
[----:B-1----:R-:W-:-:S03]  /*14c00*/  IMAD.IADD R5, R9, 0x1, R5 ;  /* 0x0000000109057824 */ /* 0x002fc600078e0205 */
[----:B------:R-:W-:Y:S04]  /*14c10*/  STL [R1+0x64], R229 ;  /* 0x000064e501007387 */ /* 0x000fe80000100800 */
[----:B------:R-:W-:Y:S01]  /*14c20*/  STL [R1+0x60], R224 ;  /* 0x000060e001007387 */ /* 0x000fe20000100800 */
[----:B--2---:R-:W-:-:S03]  /*14c30*/  IMAD.IADD R4, R9, 0x1, R8 ;  /* 0x0000000109047824 */ /* 0x004fc600078e0208 */
[----:B------:R1:W-:Y:S04]  /*14c40*/  STL [R1+0x20], R11 ;  /* 0x0000200b01007387 */ /* 0x0003e80000100800 */
[----:B------:R-:W-:Y:S04]  /*14c50*/  STL [R1+0x3c], R10 ;  /* 0x00003c0a01007387 */ /* 0x000fe80000100800 */
[----:B------:R-:W-:Y:S04]  /*14c60*/  LDSM.16.MT88.4 R104, [R226+0x2100] ;  /* 0x00210000e268783b */ /* 0x000fe80000004200 */
[----:B------:R-:W-:Y:S04]  /*14c70*/  LDSM.16.MT88.4 R112, [R228+0x2100] ;  /* 0x00210000e470783b */ /* 0x000fe80000004200 */
[----:B------:R-:W-:Y:S04]  /*14c80*/  LDSM.16.MT88.4 R116, [R227+0x2100] ;  /* 0x00210000e374783b */ /* 0x000fe80000004200 */
[----:B------:R-:W0:Y:S01]  /*14c90*/  LDGDEPBAR ;  /* 0x00000000000079af */ /* 0x000e220000000000 */
[----:B-1----:R-:W-:-:S04]  /*14ca0*/  IADD3 R11, -R10, UR19, RZ ;  /* 0x000000130a0b7c10 */ /* 0x002fc8000fffe1ff */
        /* <DEDUP_REMOVED lines=22> */
[----:B------:R-:W-:Y:S02]  /*14e10*/  ISETP.GT.AND P1, PT, R4, 0x8, PT ;  /* 0x000000080400780c */ /* 0x000fe40003f24270 */
[----:B------:R-:W-:-:S02]  /*14e20*/  FSEL R18, R103, -INF , P0 ;  /* 0xff80000067127808 */ /* 0x000fc40000000000 */
[----:B------:R-:W-:Y:S01]  /*14e30*/  ISETP.GT.AND P2, PT, R5, 0x19, PT ;  /* 0x000000190500780c */ /* 0x000fe20003f44270 */
[----:B------:R-:W-:Y:S01]  /*14e40*/  LDSM.16.MT88.4 R100, [R225+0x2100] ;  /* 0x00210000e164783b */ /* 0x000fe20000004200 */
[----:B------:R-:W-:Y:S02]  /*14e50*/  FSEL R23, R88, -INF , P3 ;  /* 0xff80000058177808 */ /* 0x000fe40001800000 */
[----:B------:R-:W-:Y:S02]  /*14e60*/  FMNMX.FTZ R7, R22, R7, !PT ;  /* 0x0000000716077209 */ /* 0x000fe40007810000 */
[----:B------:R-:W-:Y:S02]  /*14e70*/  ISETP.GT.AND P0, PT, R4, 0x9, PT ;  /* 0x000000090400780c */ /* 0x000fe40003f04270 */
[----:B------:R-:W-:Y:S02]  /*14e80*/  FSEL R19, R98, -INF , P1 ;  /* 0xff80000062137808 */ /* 0x000fe40000800000 */
[----:B------:R-:W-:-:S02]  /*14e90*/  ISETP.GT.AND P1, PT, R4, 0x10, PT ;  /* 0x000000100400780c */ /* 0x000fc40003f24270 */
        /* <DEDUP_REMOVED lines=8> */
[----:B------:R-:W-:Y:S02]  /*14f20*/  ISETP.GT.AND P1, PT, R4, 0x18, PT ;  /* 0x000000180400780c */ /* 0x000fe40003f24270 */
        /* <DEDUP_REMOVED lines=19> */
[C---:B------:R-:W-:Y:S02]  /*15060*/  ISETP.GT.AND P4, PT, R5.reuse, 0x31, PT ;  /* 0x000000310500780c */ /* 0x040fe40003f84270 */
[C---:B------:R-:W-:Y:S02]  /*15070*/  ISETP.GT.AND P3, PT, R5.reuse, 0x38, PT ;  /* 0x000000380500780c */ /* 0x040fe40003f64270 */
[----:B------:R-:W-:Y:S02]  /*15080*/  ISETP.GT.AND P2, PT, R5, 0x39, PT ;  /* 0x000000390500780c */ /* 0x000fe40003f44270 */
[----:B------:R-:W-:Y:S02]  /*15090*/  FSEL R179, R81, -INF , P0 ;  /* 0xff80000051b37808 */ /* 0x000fe40000000000 */
[----:B------:R-:W-:Y:S02]  /*150a0*/  FMNMX.FTZ R5, R38, R8, !PT ;  /* 0x0000000826057209 */ /* 0x000fe40007810000 */
[----:B------:R-:W-:-:S02]  /*150b0*/  FMNMX.FTZ R7, R176, R7, !PT ;  /* 0x00000007b0077209 */ /* 0x000fc40007810000 */
[----:B------:R-:W-:Y:S02]  /*150c0*/  ISETP.GT.AND P1, PT, R4, 0x20, PT ;  /* 0x000000200400780c */ /* 0x000fe40003f24270 */
[----:B------:R-:W-:Y:S02]  /*150d0*/  FSEL R238, R76, -INF , P5 ;  /* 0xff8000004cee7808 */ /* 0x000fe40002800000 */
[----:B------:R-:W-:Y:S02]  /*150e0*/  FMNMX.FTZ R5, R39, R5, !PT ;  /* 0x0000000527057209 */ /* 0x000fe40007810000 */
[----:B------:R-:W-:Y:S02]  /*150f0*/  FMNMX.FTZ R7, R179, R7, !PT ;  /* 0x00000007b3077209 */ /* 0x000fe40007810000 */
[----:B------:R-:W-:Y:S02]  /*15100*/  ISETP.GT.AND P0, PT, R4, 0x21, PT ;  /* 0x000000210400780c */ /* 0x000fe40003f04270 */
[----:B------:R-:W-:-:S02]  /*15110*/  FSEL R171, R86, -INF , P1 ;  /* 0xff80000056ab7808 */ /* 0x000fc40000800000 */
        /* <DEDUP_REMOVED lines=8> */
[----:B------:R-:W-:Y:S02]  /*151a0*/  ISETP.GT.AND P0, PT, R4, 0x29, PT ;  /* 0x000000290400780c */ /* 0x000fe40003f04270 */
[----:B------:R-:W-:Y:S02]  /*151b0*/  FSEL R237, R65, -INF , P2 ;  /* 0xff80000041ed7808 */ /* 0x000fe40001000000 */
[----:B------:R-:W-:Y:S02]  /*151c0*/  FSEL R169, R82, -INF , P1 ;  /* 0xff80000052a97808 */ /* 0x000fe40000800000 */
[----:B------:R-:W-:-:S02]  /*151d0*/  FMNMX.FTZ R5, R170, R5, !PT ;  /* 0x00000005aa057209 */ /* 0x000fc40007810000 */
[----:B------:R-:W-:Y:S02]  /*151e0*/  FMNMX.FTZ R7, R189, R7, !PT ;  /* 0x00000007bd077209 */ /* 0x000fe40007810000 */
[----:B------:R-:W-:Y:S02]  /*151f0*/  FSEL R168, R83, -INF , P0 ;  /* 0xff80000053a87808 */ /* 0x000fe40000000000 */
[C---:B------:R-:W-:Y:S01]  /*15200*/  ISETP.GT.AND P1, PT, R4.reuse, 0x30, PT ;  /* 0x000000300400780c */ /* 0x040fe20003f24270 */
[----:B------:R-:W-:Y:S01]  /*15210*/  LDSM.16.MT88.4 R80, [R225+0x100] ;  /* 0x00010000e150783b */ /* 0x000fe20000004200 */
[----:B------:R-:W-:Y:S02]  /*15220*/  FMNMX.FTZ R5, R169, R5, !PT ;  /* 0x00000005a9057209 */ /* 0x000fe40007810000 */
[----:B------:R-:W-:Y:S02]  /*15230*/  FMNMX.FTZ R7, R237, R7, !PT ;  /* 0x00000007ed077209 */ /* 0x000fe40007810000 */
[----:B------:R-:W-:-:S02]  /*15240*/  ISETP.GT.AND P0, PT, R4, 0x31, PT ;  /* 0x000000310400780c */ /* 0x000fc40003f04270 */
[----:B------:R-:W-:Y:S01]  /*15250*/  FSEL R229, R78, -INF , P1 ;  /* 0xff8000004ee57808 */ /* 0x000fe20000800000 */
[----:B------:R-:W1:Y:S01]  /*15260*/  SHFL.BFLY PT, R10, R7, 0x2, 0x1f ;  /* 0x0c401f00070a7f89 */ /* 0x000e6200000e0000 */
[----:B------:R-:W-:Y:S02]  /*15270*/  FMNMX.FTZ R5, R168, R5, !PT ;  /* 0x00000005a8057209 */ /* 0x000fe40007810000 */
[----:B------:R-:W-:Y:S02]  /*15280*/  FSEL R224, R79, -INF , P0 ;  /* 0xff8000004fe07808 */ /* 0x000fe40000000000 */
[C---:B------:R-:W-:Y:S02]  /*15290*/  ISETP.GT.AND P1, PT, R4.reuse, 0x38, PT ;  /* 0x000000380400780c */ /* 0x040fe40003f24270 */
[----:B------:R-:W-:Y:S02]  /*152a0*/  FMNMX.FTZ R5, R229, R5, !PT ;  /* 0x00000005e5057209 */ /* 0x000fe40007810000 */
[----:B------:R-:W-:-:S02]  /*152b0*/  ISETP.GT.AND P0, PT, R4, 0x39, PT ;  /* 0x000000390400780c */ /* 0x000fc40003f04270 */
[----:B------:R-:W-:Y:S02]  /*152c0*/  FSEL R236, R66, -INF , P1 ;  /* 0xff80000042ec7808 */ /* 0x000fe40000800000 */
[----:B------:R-:W-:Y:S02]  /*152d0*/  FMNMX.FTZ R5, R224, R5, !PT ;  /* 0x00000005e0057209 */ /* 0x000fe40007810000 */
[----:B------:R-:W-:Y:S02]  /*152e0*/  FSEL R181, R67, -INF , P0 ;  /* 0xff80000043b57808 */ /* 0x000fe40000000000 */
[----:B------:R-:W-:Y:S01]  /*152f0*/  FMNMX.FTZ R5, R236, R5, !PT ;  /* 0x00000005ec057209 */ /* 0x000fe20007810000 */
[----:B------:R-:W-:Y:S03]  /*15300*/  LDSM.16.MT88.4 R64, [R226+0x2900] ;  /* 0x00290000e240783b */ /* 0x000fe60000004200 */
[----:B------:R-:W-:-:S02]  /*15310*/  FMNMX.FTZ R5, R181, R5, !PT ;  /* 0x00000005b5057209 */ /* 0x000fc40007810000 */
        /* <DEDUP_REMOVED lines=10> */
[----:B------:R-:W-:-:S05]  /*153c0*/  FSEL R13, R4, RZ, P0 ;  /* 0x000000ff040d7208 */ /* 0x000fca0000000000 */
[----:B------:R-:W-:-:S04]  /*153d0*/  FFMA.FTZ R4, R12, c[0x0][0x2d0], -R13 ;  /* 0x0000b4000c047a23 */ /* 0x000fc8000001080d */
[----:B------:R4:W-:Y:S01]  /*153e0*/  MUFU.EX2 R234, R4 ;  /* 0x0000000400ea7308 */ /* 0x0009e20000000800 */
[----:B-1----:R-:W-:Y:S01]  /*153f0*/  FMNMX.FTZ R182, R5, R8, !PT ;  /* 0x0000000805b67209 */ /* 0x002fe20007810000 */
[----:B------:R-:W-:Y:S01]  /*15400*/  FFMA.FTZ R5, R15, c[0x0][0x2d0], -R13 ;  /* 0x0000b4000f057a23 */ /* 0x000fe2000001080d */
[----:B--2---:R-:W-:-:S05]  /*15410*/  IADD3 R2, R9, R7, RZ ;  /* 0x0000000709027210 */ /* 0x004fca0007ffe0ff */
[----:B------:R3:W-:Y:S01]  /*15420*/  MUFU.EX2 R192, R5 ;  /* 0x0000000500c07308 */ /* 0x0007e20000000800 */
[----:B------:R-:W-:Y:S02]  /*15430*/  FSETP.NEU.FTZ.AND P0, PT, R182, -INF , PT ;  /* 0xff800000b600780b */ /* 0x000fe40003f1d000 */
[----:B------:R-:W-:Y:S01]  /*15440*/  IMNMX R3, R11, R2, PT ;  /* 0x000000020b037217 */ /* 0x000fe20003800200 */
[----:B----4-:R-:W-:-:S03]  /*15450*/  FFMA.FTZ R4, R14, c[0x0][0x2d0], -R13 ;  /* 0x0000b4000e047a23 */ /* 0x010fc6000001080d */
[C---:B------:R-:W-:Y:S02]  /*15460*/  ISETP.GT.AND P3, PT, R3.reuse, RZ, PT ;  /* 0x000000ff0300720c */ /* 0x040fe40003f64270 */
[C---:B------:R-:W-:Y:S01]  /*15470*/  ISETP.GT.AND P2, PT, R3.reuse, 0x1, PT ;  /* 0x000000010300780c */ /* 0x040fe20003f44270 */
[----:B------:R1:W2:Y:S01]  /*15480*/  MUFU.EX2 R233, R4 ;  /* 0x0000000400e97308 */ /* 0x0002a20000000800 */
[----:B------:R-:W-:Y:S02]  /*15490*/  ISETP.GT.AND P5, PT, R3, 0x30, PT ;  /* 0x000000300300780c */ /* 0x000fe40003fa4270 */
[----:B------:R-:W-:Y:S02]  /*154a0*/  FSEL R24, R61, -INF , P2 ;  /* 0xff8000003d187808 */ /* 0x000fe40001000000 */
[----:B------:R-:W-:Y:S01]  /*154b0*/  ISETP.GT.AND P2, PT, R3, 0x9, PT ;  /* 0x000000090300780c */ /* 0x000fe20003f44270 */
[----:B---3--:R-:W-:Y:S01]  /*154c0*/  IMAD.IADD R5, R9, 0x1, R6 ;  /* 0x0000000109057824 */ /* 0x008fe200078e0206 */
[----:B------:R-:W-:-:S02]  /*154d0*/  ISETP.GT.AND P4, PT, R3, 0x31, PT ;  /* 0x000000310300780c */ /* 0x000fc40003f84270 */
[----:B------:R-:W-:Y:S02]  /*154e0*/  FSEL R246, R164, -INF , P5 ;  /* 0xff800000a4f67808 */ /* 0x000fe40002800000 */
[----:B------:R-:W-:Y:S02]  /*154f0*/  IMNMX R2, R11, R5, PT ;  /* 0x000000050b027217 */ /* 0x000fe40003800200 */
[----:B------:R-:W-:Y:S02]  /*15500*/  FSEL R245, R165, -INF , P4 ;  /* 0xff800000a5f57808 */ /* 0x000fe40002000000 */
[----:B------:R-:W-:Y:S01]  /*15510*/  ISETP.GT.AND P1, PT, R2, RZ, PT ;  /* 0x000000ff0200720c */ /* 0x000fe20003f24270 */
[----:B-1----:R-:W-:Y:S01]  /*15520*/  FMUL.FTZ R4, R182, c[0x0][0x2d0] ;  /* 0x0000b400b6047a20 */ /* 0x002fe20000410000 */
[----:B------:R-:W-:Y:S02]  /*15530*/  ISETP.GT.AND P5, PT, R2, 0x28, PT ;  /* 0x000000280200780c */ /* 0x000fe40003fa4270 */
[----:B------:R-:W-:-:S02]  /*15540*/  FSEL R30, R62, -INF , P1 ;  /* 0xff8000003e1e7808 */ /* 0x000fc40000800000 */
[----:B------:R-:W-:Y:S01]  /*15550*/  FSEL R12, R4, RZ, P0 ;  /* 0x000000ff040c7208 */ /* 0x000fe20000000000 */
[----:B------:R-:W-:Y:S01]  /*15560*/  FFMA.FTZ R4, R16, c[0x0][0x2d0], -R13 ;  /* 0x0000b40010047a23 */ /* 0x000fe2000001080d */
[C---:B------:R-:W-:Y:S02]  /*15570*/  ISETP.GT.AND P0, PT, R2.reuse, 0x1, PT ;  /* 0x000000010200780c */ /* 0x040fe40003f04270 */
[----:B------:R-:W-:Y:S01]  /*15580*/  ISETP.GT.AND P1, PT, R2, 0x8, PT ;  /* 0x000000080200780c */ /* 0x000fe20003f24270 */
[----:B------:R1:W3:Y:S01]  /*15590*/  MUFU.EX2 R183, R4 ;  /* 0x0000000400b77308 */ /* 0x0002e20000000800 */
[----:B------:R-:W-:Y:S01]  /*155a0*/  FFMA.FTZ R0, R20, c[0x0][0x2d0], -R12 ;  /* 0x0000b40014007a23 */ /* 0x000fe2000001080c */
[----:B------:R-:W-:Y:S02]  /*155b0*/  FSEL R32, R63, -INF , P0 ;  /* 0xff8000003f207808 */ /* 0x000fe40000000000 */
[----:B------:R-:W-:Y:S02]  /*155c0*/  ISETP.GT.AND P0, PT, R2, 0x9, PT ;  /* 0x000000090200780c */ /* 0x000fe40003f04270 */
[----:B------:R-:W-:-:S02]  /*155d0*/  FSEL R28, R58, -INF , P1 ;  /* 0xff8000003a1c7808 */ /* 0x000fc40000800000 */
[----:B------:R4:W-:Y:S01]  /*155e0*/  MUFU.EX2 R191, R0 ;  /* 0x0000000000bf7308 */ /* 0x0009e20000000800 */
[----:B------:R-:W-:Y:S02]  /*155f0*/  FSEL R29, R59, -INF , P0 ;  /* 0xff8000003b1d7808 */ /* 0x000fe40000000000 */
[C---:B------:R-:W-:Y:S02]  /*15600*/  ISETP.GT.AND P0, PT, R2.reuse, 0x11, PT ;  /* 0x000000110200780c */ /* 0x040fe40003f04270 */
[----:B------:R-:W-:Y:S02]  /*15610*/  ISETP.GT.AND P1, PT, R2, 0x10, PT ;  /* 0x000000100200780c */ /* 0x000fe40003f24270 */
[----:B------:R-:W-:Y:S01]  /*15620*/  FSEL R33, R55, -INF , P0 ;  /* 0xff80000037217808 */ /* 0x000fe20000000000 */
[----:B-1----:R-:W-:Y:S01]  /*15630*/  FFMA.FTZ R4, R17, c[0x0][0x2d0], -R12 ;  /* 0x0000b40011047a23 */ /* 0x002fe2000001080c */
[----:B------:R-:W-:Y:S02]  /*15640*/  FSEL R17, R60, -INF , P3 ;  /* 0xff8000003c117808 */ /* 0x000fe40001800000 */
[----:B------:R-:W-:Y:S01]  /*15650*/  ISETP.GT.AND P3, PT, R3, 0x8, PT ;  /* 0x000000080300780c */ /* 0x000fe20003f64270 */
[----:B------:R1:W-:Y:S01]  /*15660*/  MUFU.EX2 R235, R4 ;  /* 0x0000000400eb7308 */ /* 0x0003e20000000800 */
[----:B------:R-:W-:Y:S01]  /*15670*/  ISETP.GT.AND P0, PT, R2, 0x19, PT ;  /* 0x000000190200780c */ /* 0x000fe20003f04270 */
[----:B------:R-:W-:Y:S01]  /*15680*/  LDSM.16.MT88.4 R60, [R225+0x900] ;  /* 0x00090000e13c783b */ /* 0x000fe20000004200 */
[----:B------:R-:W-:-:S02]  /*15690*/  FSEL R16, R56, -INF , P3 ;  /* 0xff80000038107808 */ /* 0x000fc40001800000 */
[----:B----4-:R-:W-:Y:S02]  /*156a0*/  FMNMX.FTZ R0, R17, R24, !PT ;  /* 0x0000001811007209 */ /* 0x010fe40007810000 */
[----:B------:R-:W-:Y:S02]  /*156b0*/  ISETP.GT.AND P3, PT, R3, 0x10, PT ;  /* 0x000000100300780c */ /* 0x000fe40003f64270 */
[----:B------:R-:W-:Y:S02]  /*156c0*/  FMNMX.FTZ R0, R16, R0, !PT ;  /* 0x0000000010007209 */ /* 0x000fe40007810000 */
[----:B------:R-:W-:Y:S02]  /*156d0*/  FSEL R35, R47, -INF , P0 ;  /* 0xff8000002f237808 */ /* 0x000fe40000000000 */
[----:B------:R-:W-:Y:S02]  /*156e0*/  FSEL R31, R54, -INF , P1 ;  /* 0xff800000361f7808 */ /* 0x000fe40000800000 */
[----:B------:R-:W-:Y:S01]  /*156f0*/  ISETP.GT.AND P0, PT, R3, 0x28, PT ;  /* 0x000000280300780c */ /* 0x000fe20003f04270 */
[----:B-1----:R-:W-:Y:S01]  /*15700*/  FFMA.FTZ R4, R18, c[0x0][0x2d0], -R12 ;  /* 0x0000b40012047a23 */ /* 0x002fe2000001080c */
[----:B------:R-:W-:-:S02]  /*15710*/  FSEL R18, R57, -INF , P2 ;  /* 0xff80000039127808 */ /* 0x000fc40001000000 */
[----:B------:R-:W-:Y:S01]  /*15720*/  ISETP.GT.AND P2, PT, R3, 0x11, PT ;  /* 0x000000110300780c */ /* 0x000fe20003f44270 */
[----:B------:R1:W4:Y:S01]  /*15730*/  MUFU.EX2 R188, R4 ;  /* 0x0000000400bc7308 */ /* 0x0003220000000800 */
[----:B------:R-:W-:Y:S01]  /*15740*/  FMNMX.FTZ R0, R18, R0, !PT ;  /* 0x0000000012007209 */ /* 0x000fe20007810000 */
[----:B------:R-:W-:Y:S01]  /*15750*/  LDSM.16.MT88.4 R56, [R227+0x900] ;  /* 0x00090000e338783b */ /* 0x000fe20000004200 */
[----:B------:R-:W-:Y:S02]  /*15760*/  FSEL R25, R53, -INF , P2 ;  /* 0xff80000035197808 */ /* 0x000fe40001000000 */
[----:B------:R-:W-:Y:S02]  /*15770*/  ISETP.GT.AND P2, PT, R3, 0x19, PT ;  /* 0x000000190300780c */ /* 0x000fe40003f44270 */
[----:B------:R-:W-:Y:S02]  /*15780*/  ISETP.GT.AND P1, PT, R2, 0x18, PT ;  /* 0x000000180200780c */ /* 0x000fe40003f24270 */
[----:B------:R-:W-:-:S02]  /*15790*/  FSEL R27, R45, -INF , P2 ;  /* 0xff8000002d1b7808 */ /* 0x000fc40001000000 */
[----:B------:R-:W-:Y:S02]  /*157a0*/  ISETP.GT.AND P2, PT, R3, 0x20, PT ;  /* 0x000000200300780c */ /* 0x000fe40003f44270 */
[----:B------:R-:W-:Y:S02]  /*157b0*/  FSEL R160, R72, -INF , P0 ;  /* 0xff80000048a07808 */ /* 0x000fe40000000000 */
[----:B------:R-:W-:Y:S01]  /*157c0*/  FSEL R34, R46, -INF , P1 ;  /* 0xff8000002e227808 */ /* 0x000fe20000800000 */
[----:B-1----:R-:W-:Y:S01]  /*157d0*/  FFMA.FTZ R4, R19, c[0x0][0x2d0], -R12 ;  /* 0x0000b40013047a23 */ /* 0x002fe2000001080c */
[----:B------:R-:W-:Y:S02]  /*157e0*/  FSEL R19, R52, -INF , P3 ;  /* 0xff80000034137808 */ /* 0x000fe40001800000 */
[----:B------:R-:W-:Y:S01]  /*157f0*/  ISETP.GT.AND P3, PT, R3, 0x18, PT ;  /* 0x000000180300780c */ /* 0x000fe20003f64270 */
[----:B------:R1:W1:Y:S01]  /*15800*/  MUFU.EX2 R230, R4 ;  /* 0x0000000400e67308 */ /* 0x0002620000000800 */
[----:B------:R-:W-:Y:S01]  /*15810*/  FMNMX.FTZ R0, R19, R0, !PT ;  /* 0x0000000013007209 */ /* 0x000fe20007810000 */
[----:B------:R-:W-:Y:S01]  /*15820*/  LDSM.16.MT88.4 R52, [R228+0x2900] ;  /* 0x00290000e434783b */ /* 0x000fe20000004200 */
[----:B------:R-:W-:-:S02]  /*15830*/  FSEL R26, R44, -INF , P3 ;  /* 0xff8000002c1a7808 */ /* 0x000fc40001800000 */
[----:B------:R-:W-:Y:S01]  /*15840*/  FMNMX.FTZ R0, R25, R0, !PT ;  /* 0x0000000019007209 */ /* 0x000fe20007810000 */
[----:B------:R-:W-:Y:S01]  /*15850*/  LDSM.16.MT88.4 R44, [R226+0x900] ;  /* 0x00090000e22c783b */ /* 0x000fe20000004200 */
[----:B------:R-:W-:Y:S02]  /*15860*/  ISETP.GT.AND P0, PT, R2, 0x20, PT ;  /* 0x000000200200780c */ /* 0x000fe40003f04270 */
[----:B------:R-:W-:Y:S02]  /*15870*/  FMNMX.FTZ R0, R26, R0, !PT ;  /* 0x000000001a007209 */ /* 0x000fe40007810000 */
[----:B------:R-:W-:Y:S02]  /*15880*/  ISETP.GT.AND P1, PT, R3, 0x21, PT ;  /* 0x000000210300780c */ /* 0x000fe40003f24270 */
[----:B------:R-:W-:Y:S02]  /*15890*/  FSEL R162, R68, -INF , P2 ;  /* 0xff80000044a27808 */ /* 0x000fe40001000000 */
[----:B------:R-:W-:Y:S01]  /*158a0*/  FMNMX.FTZ R0, R27, R0, !PT ;  /* 0x000000001b007209 */ /* 0x000fe20007810000 */
[----:B-1----:R-:W-:Y:S01]  /*158b0*/  FFMA.FTZ R4, R22, c[0x0][0x2d0], -R13 ;  /* 0x0000b40016047a23 */ /* 0x002fe2000001080d */
[----:B------:R-:W-:-:S02]  /*158c0*/  FSEL R139, R70, -INF , P0 ;  /* 0xff800000468b7808 */ /* 0x000fc40000000000 */
[----:B------:R-:W-:Y:S01]  /*158d0*/  ISETP.GT.AND P3, PT, R3, 0x29, PT ;  /* 0x000000290300780c */ /* 0x000fe20003f64270 */
[----:B------:R-:W-:Y:S01]  /*158e0*/  MUFU.EX2 R252, R4 ;  /* 0x0000000400fc7308 */ /* 0x000fe20000000800 */
[----:B------:R-:W-:Y:S02]  /*158f0*/  FSEL R161, R69, -INF , P1 ;  /* 0xff80000045a17808 */ /* 0x000fe40000800000 */
[----:B------:R-:W-:Y:S02]  /*15900*/  FMNMX.FTZ R0, R162, R0, !PT ;  /* 0x00000000a2007209 */ /* 0x000fe40007810000 */
[C---:B------:R-:W-:Y:S02]  /*15910*/  ISETP.GT.AND P2, PT, R3.reuse, 0x38, PT ;  /* 0x000000380300780c */ /* 0x040fe40003f44270 */
[----:B------:R-:W-:Y:S01]  /*15920*/  ISETP.GT.AND P0, PT, R3, 0x39, PT ;  /* 0x000000390300780c */ /* 0x000fe20003f04270 */
[----:B------:R-:W-:Y:S01]  /*15930*/  FFMA.FTZ R3, R21, c[0x0][0x2d0], -R13 ;  /* 0x0000b40015037a23 */ /* 0x000fe2000001080d */
[----:B------:R-:W-:-:S02]  /*15940*/  FMNMX.FTZ R0, R161, R0, !PT ;  /* 0x00000000a1007209 */ /* 0x000fc40007810000 */
[----:B------:R-:W-:Y:S01]  /*15950*/  FSEL R163, R73, -INF , P3 ;  /* 0xff80000049a37808 */ /* 0x000fe20001800000 */
[----:B------:R1:W1:Y:S01]  /*15960*/  MUFU.EX2 R240, R3 ;  /* 0x0000000300f07308 */ /* 0x0002620000000800 */
[----:B------:R-:W-:Y:S02]  /*15970*/  FMNMX.FTZ R0, R160, R0, !PT ;  /* 0x00000000a0007209 */ /* 0x000fe40007810000 */
[----:B------:R-:W-:Y:S02]  /*15980*/  FSEL R215, R172, -INF , P2 ;  /* 0xff800000acd77808 */ /* 0x000fe40001000000 */
[----:B------:R-:W-:Y:S02]  /*15990*/  FMNMX.FTZ R0, R163, R0, !PT ;  /* 0x00000000a3007209 */ /* 0x000fe40007810000 */
[----:B------:R-:W-:Y:S02]  /*159a0*/  FSEL R214, R173, -INF , P0 ;  /* 0xff800000add67808 */ /* 0x000fe40000000000 */
[----:B------:R-:W-:-:S02]  /*159b0*/  FMNMX.FTZ R0, R246, R0, !PT ;  /* 0x00000000f6007209 */ /* 0x000fc40007810000 */
[----:B------:R-:W-:Y:S02]  /*159c0*/  ISETP.GT.AND P1, PT, R2, 0x21, PT ;  /* 0x000000210200780c */ /* 0x000fe40003f24270 */
[----:B------:R-:W-:Y:S02]  /*159d0*/  FMNMX.FTZ R0, R245, R0, !PT ;  /* 0x00000000f5007209 */ /* 0x000fe40007810000 */
[----:B------:R-:W-:Y:S02]  /*159e0*/  FSEL R138, R71, -INF , P1 ;  /* 0xff800000478a7808 */ /* 0x000fe40000800000 */
[----:B-1----:R-:W-:Y:S01]  /*159f0*/  FMNMX.FTZ R3, R30, R32, !PT ;  /* 0x000000201e037209 */ /* 0x002fe20007810000 */
[----:B------:R-:W-:Y:S01]  /*15a00*/  LDSM.16.MT88.4 R68, [R225+0x2900] ;  /* 0x00290000e144783b */ /* 0x000fe20000004200 */
[----:B------:R-:W-:Y:S02]  /*15a10*/  FMNMX.FTZ R0, R215, R0, !PT ;  /* 0x00000000d7007209 */ /* 0x000fe40007810000 */
[----:B------:R-:W-:-:S02]  /*15a20*/  FMNMX.FTZ R3, R28, R3, !PT ;  /* 0x000000031c037209 */ /* 0x000fc40007810000 */
[----:B------:R-:W-:Y:S02]  /*15a30*/  FMNMX.FTZ R0, R214, R0, !PT ;  /* 0x00000000d6007209 */ /* 0x000fe40007810000 */
[----:B------:R-:W-:Y:S01]  /*15a40*/  FMNMX.FTZ R4, R29, R3, !PT ;  /* 0x000000031d047209 */ /* 0x000fe20007810000 */
[----:B------:R-:W-:Y:S01]  /*15a50*/  FFMA.FTZ R3, R23, c[0x0][0x2d0], -R13 ;  /* 0x0000b40017037a23 */ /* 0x000fe2000001080d */
[----:B------:R-:W-:Y:S01]  /*15a60*/  ISETP.GT.AND P4, PT, R2, 0x29, PT ;  /* 0x000000290200780c */ /* 0x000fe20003f84270 */
[----:B------:R-:W1:Y:S01]  /*15a70*/  SHFL.BFLY PT, R5, R0, 0x2, 0x1f ;  /* 0x0c401f0000057f89 */ /* 0x000e6200000e0000 */
[----:B------:R-:W-:Y:S01]  /*15a80*/  FMNMX.FTZ R4, R31, R4, !PT ;  /* 0x000000041f047209 */ /* 0x000fe20007810000 */
[----:B------:R2:W-:Y:S01]  /*15a90*/  MUFU.EX2 R180, R3 ;  /* 0x0000000300b47308 */ /* 0x0005e20000000800 */
[----:B------:R-:W-:Y:S02]  /*15aa0*/  FSEL R137, R74, -INF , P5 ;  /* 0xff8000004a897808 */ /* 0x000fe40002800000 */
[----:B------:R-:W-:-:S02]  /*15ab0*/  ISETP.GT.AND P3, PT, R2, 0x30, PT ;  /* 0x000000300200780c */ /* 0x000fc40003f64270 */
[----:B------:R-:W-:Y:S02]  /*15ac0*/  FSEL R136, R75, -INF , P4 ;  /* 0xff8000004b887808 */ /* 0x000fe40002000000 */
[----:B------:R-:W-:Y:S01]  /*15ad0*/  ISETP.GT.AND P2, PT, R2, 0x31, PT ;  /* 0x000000310200780c */ /* 0x000fe20003f44270 */
[----:B------:R-:W-:Y:S01]  /*15ae0*/  LDSM.16.MT88.4 R72, [R228+0x900] ;  /* 0x00090000e448783b */ /* 0x000fe20000004200 */
[----:B------:R-:W-:Y:S02]  /*15af0*/  FSEL R207, R166, -INF , P3 ;  /* 0xff800000a6cf7808 */ /* 0x000fe40001800000 */
[C---:B------:R-:W-:Y:S02]  /*15b00*/  ISETP.GT.AND P1, PT, R2.reuse, 0x38, PT ;  /* 0x000000380200780c */ /* 0x040fe40003f24270 */
[----:B------:R-:W-:Y:S02]  /*15b10*/  FSEL R206, R167, -INF , P2 ;  /* 0xff800000a7ce7808 */ /* 0x000fe40001000000 */
[----:B------:R-:W-:Y:S01]  /*15b20*/  ISETP.GT.AND P0, PT, R2, 0x39, PT ;  /* 0x000000390200780c */ /* 0x000fe20003f04270 */
[----:B------:R-:W-:Y:S01]  /*15b30*/  FFMA.FTZ R2, R37, c[0x0][0x2d0], -R12 ;  /* 0x0000b40025027a23 */ /* 0x000fe2000001080c */
[----:B--2---:R-:W-:Y:S01]  /*15b40*/  FMNMX.FTZ R3, R33, R4, !PT ;  /* 0x0000000421037209 */ /* 0x004fe20007810000 */
[----:B------:R-:W-:Y:S01]  /*15b50*/  FFMA.FTZ R4, R36, c[0x0][0x2d0], -R13 ;  /* 0x0000b40024047a23 */ /* 0x000fe2000001080d */
[----:B------:R-:W-:Y:S01]  /*15b60*/  FSEL R205, R174, -INF , P1 ;  /* 0xff800000aecd7808 */ /* 0x000fe20000800000 */
[----:B------:R2:W-:Y:S01]  /*15b70*/  MUFU.EX2 R193, R2 ;  /* 0x0000000200c17308 */ /* 0x0005e20000000800 */
[----:B------:R-:W-:-:S02]  /*15b80*/  FMNMX.FTZ R3, R34, R3, !PT ;  /* 0x0000000322037209 */ /* 0x000fc40007810000 */
[----:B-1----:R-:W-:Y:S02]  /*15b90*/  FMNMX.FTZ R0, R0, R5, !PT ;  /* 0x0000000500007209 */ /* 0x002fe40007810000 */
[----:B------:R-:W-:Y:S02]  /*15ba0*/  FMNMX.FTZ R3, R35, R3, !PT ;  /* 0x0000000323037209 */ /* 0x000fe40007810000 */
[----:B------:R-:W-:Y:S01]  /*15bb0*/  FSEL R204, R175, -INF , P0 ;  /* 0xff800000afcc7808 */ /* 0x000fe20000000000 */
[----:B------:R-:W1:Y:S01]  /*15bc0*/  SHFL.BFLY PT, R15, R0, 0x1, 0x1f ;  /* 0x0c201f00000f7f89 */ /* 0x000e6200000e0000 */
[----:B------:R-:W-:Y:S01]  /*15bd0*/  FMNMX.FTZ R3, R139, R3, !PT ;  /* 0x000000038b037209 */ /* 0x000fe20007810000 */
[----:B------:R1:W1:Y:S01]  /*15be0*/  MUFU.EX2 R187, R4 ;  /* 0x0000000400bb7308 */ /* 0x0002620000000800 */
[----:B------:R-:W-:Y:S02]  /*15bf0*/  F2FP.PACK_AB R8, R233, R234 ;  /* 0x000000eae908723e */ /* 0x000fe400000000ff */
[----:B------:R-:W-:-:S02]  /*15c00*/  FMNMX.FTZ R3, R138, R3, !PT ;  /* 0x000000038a037209 */ /* 0x000fc40007810000 */
[----:B---3--:R-:W-:Y:S01]  /*15c10*/  F2FP.PACK_AB R10, R183, R192 ;  /* 0x000000c0b70a723e */ /* 0x008fe200000000ff */
[----:B--2---:R-:W-:Y:S01]  /*15c20*/  FFMA.FTZ R2, R38, c[0x0][0x2d0], -R12 ;  /* 0x0000b40026027a23 */ /* 0x004fe2000001080c */
[----:B------:R-:W-:Y:S02]  /*15c30*/  FMNMX.FTZ R3, R137, R3, !PT ;  /* 0x0000000389037209 */ /* 0x000fe40007810000 */
[----:B----4-:R-:W-:Y:S01]  /*15c40*/  F2FP.PACK_AB R9, R188, R235 ;  /* 0x000000ebbc09723e */ /* 0x010fe200000000ff */
[----:B------:R2:W3:Y:S01]  /*15c50*/  MUFU.EX2 R194, R2 ;  /* 0x0000000200c27308 */ /* 0x0004e20000000800 */
[----:B------:R-:W-:Y:S02]  /*15c60*/  FMNMX.FTZ R3, R136, R3, !PT ;  /* 0x0000000388037209 */ /* 0x000fe40007810000 */
[----:B------:R-:W-:Y:S02]  /*15c70*/  F2FP.PACK_AB R11, R191, R230 ;  /* 0x000000e6bf0b723e */ /* 0x000fe400000000ff */
[----:B------:R-:W-:-:S02]  /*15c80*/  FMNMX.FTZ R3, R207, R3, !PT ;  /* 0x00000003cf037209 */ /* 0x000fc40007810000 */
[----:B-1----:R-:W-:Y:S02]  /*15c90*/  F2FP.PACK_AB R4, R252, R240 ;  /* 0x000000f0fc04723e */ /* 0x002fe400000000ff */
[----:B------:R-:W-:Y:S01]  /*15ca0*/  FMNMX.FTZ R3, R206, R3, !PT ;  /* 0x00000003ce037209 */ /* 0x000fe20007810000 */
[C---:B------:R-:W-:Y:S01]  /*15cb0*/  HMMA.16816.F32 R148, R8.reuse, R88, RZ ;  /* 0x000000580894723c */ /* 0x040fe200000018ff */
[----:B------:R-:W-:Y:S02]  /*15cc0*/  F2FP.PACK_AB R6, R187, R180 ;  /* 0x000000b4bb06723e */ /* 0x000fe400000000ff */
[----:B------:R-:W-:Y:S02]  /*15cd0*/  FMNMX.FTZ R3, R205, R3, !PT ;  /* 0x00000003cd037209 */ /* 0x000fe40007810000 */
[----:B------:R-:W-:Y:S01]  /*15ce0*/  FMNMX.FTZ R186, R0, R15, !PT ;  /* 0x0000000f00ba7209 */ /* 0x000fe20007810000 */
[----:B--2---:R-:W-:Y:S01]  /*15cf0*/  FFMA.FTZ R2, R39, c[0x0][0x2d0], -R12 ;  /* 0x0000b40027027a23 */ /* 0x004fe2000001080c */
[----:B------:R-:W-:Y:S01]  /*15d00*/  FMNMX.FTZ R3, R204, R3, !PT ;  /* 0x00000003cc037209 */ /* 0x000fe20007810000 */
[----:B------:R-:W-:Y:S01]  /*15d10*/  HMMA.16816.F32 R144, R8, R100, RZ ;  /* 0x000000640890723c */ /* 0x000fe200000018ff */
[----:B---3--:R-:W-:Y:S01]  /*15d20*/  F2FP.PACK_AB R5, R194, R193 ;  /* 0x000000c1c205723e */ /* 0x008fe200000000ff */
[----:B------:R1:W-:Y:S01]  /*15d30*/  MUFU.EX2 R242, R2 ;  /* 0x0000000200f27308 */ /* 0x0003e20000000800 */
[----:B------:R-:W-:Y:S01]  /*15d40*/  FSETP.NEU.FTZ.AND P0, PT, R186, -INF , PT ;  /* 0xff800000ba00780b */ /* 0x000fe20003f1d000 */
[----:B------:R-:W2:Y:S01]  /*15d50*/  SHFL.BFLY PT, R14, R3, 0x2, 0x1f ;  /* 0x0c401f00030e7f89 */ /* 0x000ea200000e0000 */
[----:B------:R-:W-:-:S03]  /*15d60*/  IMAD.MOV.U32 R15, RZ, RZ, R191 ;  /* 0x000000ffff0f7224 */ /* 0x000fc600078e00bf */
[C---:B------:R-:W-:Y:S08]  /*15d70*/  HMMA.16816.F32 R140, R8.reuse, R104, RZ ;  /* 0x00000068088c723c */ /* 0x040ff000000018ff */
[----:B------:R-:W-:Y:S01]  /*15d80*/  HMMA.16816.F32 R48, R8, R80, RZ ;  /* 0x000000500830723c */ /* 0x000fe200000018ff */
[----:B-1----:R-:W-:-:S04]  /*15d90*/  FFMA.FTZ R2, R40, c[0x0][0x2d0], -R12 ;  /* 0x0000b40028027a23 */ /* 0x002fc8000001080c */
[----:B------:R-:W1:Y:S03]  /*15da0*/  MUFU.EX2 R241, R2 ;  /* 0x0000000200f17308 */ /* 0x000e660000000800 */
[----:B------:R-:W-:Y:S01]  /*15db0*/  HMMA.16816.F32 R156, R8, R92, RZ ;  /* 0x0000005c089c723c */ /* 0x000fe200000018ff */
[----:B--2---:R-:W-:-:S07]  /*15dc0*/  FMNMX.FTZ R0, R3, R14, !PT ;  /* 0x0000000e03007209 */ /* 0x004fce0007810000 */
[----:B------:R-:W-:Y:S01]  /*15dd0*/  HMMA.16816.F32 R152, R8, R96, RZ ;  /* 0x000000600898723c */ /* 0x000fe200000018ff */
[----:B-1----:R-:W-:Y:S01]  /*15de0*/  F2FP.PACK_AB R7, R241, R242 ;  /* 0x000000f2f107723e */ /* 0x002fe200000000ff */
[----:B------:R-:W-:-:S06]  /*15df0*/  FMUL.FTZ R2, R186, c[0x0][0x2d0] ;  /* 0x0000b400ba027a20 */ /* 0x000fcc0000410000 */
[----:B------:R-:W-:Y:S01]  /*15e00*/  HMMA.16816.F32 R132, R8, R112, RZ ;  /* 0x000000700884723c */ /* 0x000fe200000018ff */
[----:B------:R-:W-:-:S07]  /*15e10*/  FSEL R2, R2, RZ, P0 ;  /* 0x000000ff02027208 */ /* 0x000fce0000000000 */
        /* <DEDUP_REMOVED lines=10> */
[----:B-1----:R-:W-:-:S07]  /*15ec0*/  FFMA.FTZ R3, R16, c[0x0][0x2d0], -R2 ;  /* 0x0000b40010037a23 */ /* 0x002fce0000010802 */
[C---:B------:R-:W-:Y:S08]  /*15ed0*/  HMMA.16816.F32 R40, R8.reuse, R106, RZ ;  /* 0x0000006a0828723c */ /* 0x040ff000000018ff */
[C---:B------:R-:W-:Y:S08]  /*15ee0*/  HMMA.16816.F32 R36, R8.reuse, R114, RZ ;  /* 0x000000720824723c */ /* 0x040ff000000018ff */
[----:B------:R-:W-:Y:S01]  /*15ef0*/  HMMA.16816.F32 R20, R8, R118, RZ ;  /* 0x000000760814723c */ /* 0x000fe200000018ff */
[----:B------:R-:W1:Y:S01]  /*15f00*/  SHFL.BFLY PT, R8, R0, 0x1, 0x1f ;  /* 0x0c201f0000087f89 */ /* 0x000e6200000e0000 */
[----:B------:R2:W3:Y:S06]  /*15f10*/  MUFU.EX2 R10, R3 ;  /* 0x00000003000a7308 */ /* 0x0004ec0000000800 */
[C---:B------:R-:W-:Y:S08]  /*15f20*/  HMMA.16816.F32 R220, R4.reuse, R44, R148 ;  /* 0x0000002c04dc723c */ /* 0x040ff00000001894 */
[----:B------:R-:W-:Y:S01]  /*15f30*/  HMMA.16816.F32 R148, R4, R68, R144 ;  /* 0x000000440494723c */ /* 0x000fe20000001890 */
[----:B--2---:R-:W-:-:S04]  /*15f40*/  FFMA.FTZ R3, R18, c[0x0][0x2d0], -R2 ;  /* 0x0000b40012037a23 */ /* 0x004fc80000010802 */
[----:B------:R2:W4:Y:S02]  /*15f50*/  MUFU.EX2 R231, R3 ;  /* 0x0000000300e77308 */ /* 0x0005240000000800 */
[----:B------:R-:W-:Y:S01]  /*15f60*/  IMAD.MOV.U32 R147, RZ, RZ, R190 ;  /* 0x000000ffff937224 */ /* 0x000fe200078e00be */
[----:B------:R-:W-:Y:S01]  /*15f70*/  HMMA.16816.F32 R140, R4, R64, R140 ;  /* 0x00000040048c723c */ /* 0x000fe2000000188c */
[----:B-1----:R-:W-:Y:S01]  /*15f80*/  FMNMX.FTZ R185, R0, R8, !PT ;  /* 0x0000000800b97209 */ /* 0x002fe20007810000 */
[----:B------:R-:W-:-:S03]  /*15f90*/  FFMA.FTZ R0, R25, c[0x0][0x2d0], -R2 ;  /* 0x0000b40019007a23 */ /* 0x000fc60000010802 */
[----:B------:R-:W-:Y:S01]  /*15fa0*/  FSETP.NEU.FTZ.AND P0, PT, R185, -INF , PT ;  /* 0xff800000b900780b */ /* 0x000fe20003f1d000 */
[----:B------:R1:W1:Y:S02]  /*15fb0*/  MUFU.EX2 R9, R0 ;  /* 0x0000000000097308 */ /* 0x0002640000000800 */
[----:B------:R-:W-:Y:S01]  /*15fc0*/  HMMA.16816.F32 R196, R4, R60, R48 ;  /* 0x0000003c04c4723c */ /* 0x000fe20000001830 */
[----:B------:R-:W4:Y:S01]  /*15fd0*/  LDSM.16.MT88.4 R48, [R227+0x2900] ;  /* 0x00290000e330783b */ /* 0x000f220000004200 */
[----:B--2---:R-:W-:-:S06]  /*15fe0*/  FFMA.FTZ R3, R19, c[0x0][0x2d0], -R2 ;  /* 0x0000b40013037a23 */ /* 0x004fcc0000010802 */
[----:B------:R-:W-:Y:S01]  /*15ff0*/  IMAD.MOV.U32 R17, RZ, RZ, R149 ;  /* 0x000000ffff117224 */ /* 0x000fe200078e0095 */
[----:B------:R-:W-:Y:S01]  /*16000*/  MOV R144, R148 ;  /* 0x0000009400907202 */ /* 0x000fe20000000f00 */
[----:B------:R2:W-:Y:S01]  /*16010*/  MUFU.EX2 R14, R3 ;  /* 0x00000003000e7308 */ /* 0x0005e20000000800 */
[C---:B------:R-:W-:Y:S01]  /*16020*/  HMMA.16816.F32 R248, R4.reuse, R72, R156 ;  /* 0x0000004804f8723c */ /* 0x040fe2000000189c */
[----:B------:R-:W-:Y:S01]  /*16030*/  IMAD.MOV.U32 R145, RZ, RZ, R150 ;  /* 0x000000ffff917224 */ /* 0x000fe200078e0096 */
[----:B------:R-:W-:Y:S01]  /*16040*/  MOV R150, R189 ;  /* 0x000000bd00967202 */ /* 0x000fe20000000f00 */
[----:B-1----:R-:W-:Y:S02]  /*16050*/  FMUL.FTZ R0, R185, c[0x0][0x2d0] ;  /* 0x0000b400b9007a20 */ /* 0x002fe40000410000 */
[----:B------:R-:W-:Y:S01]  /*16060*/  IMAD.MOV.U32 R195, RZ, RZ, R141 ;  /* 0x000000ffffc37224 */ /* 0x000fe200078e008d */
[----:B------:R-:W-:Y:S01]  /*16070*/  MOV R18, R140 ;  /* 0x0000008c00127202 */ /* 0x000fe20000000f00 */
[----:B------:R-:W-:Y:S01]  /*16080*/  IMAD.MOV.U32 R149, RZ, RZ, R142 ;  /* 0x000000ffff957224 */ /* 0x000fe200078e008e */
[----:B------:R-:W-:Y:S01]  /*16090*/  FSEL R0, R0, RZ, P0 ;  /* 0x000000ff00007208 */ /* 0x000fe20000000000 */
[----:B------:R-:W-:Y:S01]  /*160a0*/  IMAD.MOV.U32 R148, RZ, RZ, R143 ;  /* 0x000000ffff947224 */ /* 0x000fe200078e008f */
[----:B------:R-:W-:Y:S01]  /*160b0*/  HMMA.16816.F32 R156, R4, R74, R108 ;  /* 0x0000004a049c723c */ /* 0x000fe2000000186c */
[----:B------:R-:W-:-:S02]  /*160c0*/  IMAD.MOV.U32 R16, RZ, RZ, R151 ;  /* 0x000000ffff107224 */ /* 0x000fc400078e0097 */
[----:B------:R-:W-:Y:S02]  /*160d0*/  IMAD.MOV.U32 R146, RZ, RZ, R150 ;  /* 0x000000ffff927224 */ /* 0x000fe400078e0096 */
[----:B--2---:R-:W-:Y:S02]  /*160e0*/  FFMA.FTZ R3, R26, c[0x0][0x2d0], -R2 ;  /* 0x0000b4001a037a23 */ /* 0x004fe40000010802 */
[----:B---3--:R-:W-:Y:S01]  /*160f0*/  IMAD.MOV.U32 R111, RZ, RZ, R10 ;  /* 0x000000ffff6f7224 */ /* 0x008fe200078e000a */
[----:B------:R-:W-:Y:S01]  /*16100*/  HMMA.16816.F32 R140, R4, R52, R132 ;  /* 0x00000034048c723c */ /* 0x000fe20000001884 */
[----:B------:R1:W-:Y:S01]  /*16110*/  MUFU.EX2 R239, R3 ;  /* 0x0000000300ef7308 */ /* 0x0003e20000000800 */
[----:B------:R-:W-:Y:S02]  /*16120*/  IMAD.MOV.U32 R150, RZ, RZ, R252 ;  /* 0x000000ffff967224 */ /* 0x000fe400078e00fc */
[----:B----4-:R-:W-:Y:S01]  /*16130*/  F2FP.PACK_AB R10, R231, R111 ;  /* 0x0000006fe70a723e */ /* 0x010fe200000000ff */
[----:B------:R-:W-:-:S03]  /*16140*/  IMAD.MOV.U32 R151, RZ, RZ, R188 ;  /* 0x000000ffff977224 */ /* 0x000fc600078e00bc */
[C---:B------:R-:W-:Y:S07]  /*16150*/  HMMA.16816.F32 R172, R4.reuse, R58, R84 ;  /* 0x0000003a04ac723c */ /* 0x040fee0000001854 */
[----:B------:R-:W-:Y:S01]  /*16160*/  IMAD.MOV.U32 R86, RZ, RZ, R9 ;  /* 0x000000ffff567224 */ /* 0x000fe200078e0009 */
[----:B------:R-:W-:Y:S01]  /*16170*/  HMMA.16816.F32 R200, R4, R56, R152 ;  /* 0x0000003804c8723c */ /* 0x000fe20000001898 */
[----:B-1----:R-:W-:-:S04]  /*16180*/  FFMA.FTZ R3, R27, c[0x0][0x2d0], -R2 ;  /* 0x0000b4001b037a23 */ /* 0x002fc80000010802 */
[----:B------:R1:W2:Y:S03]  /*16190*/  MUFU.EX2 R8, R3 ;  /* 0x0000000300087308 */ /* 0x0002a60000000800 */
[----:B------:R-:W-:Y:S01]  /*161a0*/  IMAD.MOV.U32 R134, RZ, RZ, R141 ;  /* 0x000000ffff867224 */ /* 0x000fe200078e008d */
[----:B------:R-:W-:Y:S01]  /*161b0*/  MOV R19, R140 ;  /* 0x0000008c00137202 */ /* 0x000fe20000000f00 */
[----:B------:R-:W-:Y:S01]  /*161c0*/  IMAD.MOV.U32 R133, RZ, RZ, R143 ;  /* 0x000000ffff857224 */ /* 0x000fe200078e008f */
[----:B------:R-:W-:Y:S01]  /*161d0*/  HMMA.16816.F32 R208, R4, R50, R20 ;  /* 0x0000003204d0723c */ /* 0x000fe20000001814 */
[----:B------:R-:W-:-:S07]  /*161e0*/  IMAD.MOV.U32 R132, RZ, RZ, R142 ;  /* 0x000000ffff847224 */ /* 0x000fce00078e008e */
[C---:B------:R-:W-:Y:S01]  /*161f0*/  HMMA.16816.F32 R140, R4.reuse, R48, R128 ;  /* 0x00000030048c723c */ /* 0x040fe20000001880 */
[----:B-1----:R-:W-:Y:S02]  /*16200*/  FFMA.FTZ R3, R30, c[0x0][0x2d0], -R0 ;  /* 0x0000b4001e037a23 */ /* 0x002fe40000010800 */
[----:B--2---:R-:W-:Y:S01]  /*16210*/  IMAD.MOV.U32 R85, RZ, RZ, R8 ;  /* 0x000000ffff557224 */ /* 0x004fe200078e0008 */
[----:B------:R-:W-:Y:S01]  /*16220*/  F2FP.PACK_AB R8, R212, R213 ;  /* 0x000000d5d408723e */ /* 0x000fe200000000ff */
[----:B------:R1:W-:Y:S01]  /*16230*/  MUFU.EX2 R108, R3 ;  /* 0x00000003006c7308 */ /* 0x0003e20000000800 */
[----:B------:R-:W-:Y:S01]  /*16240*/  IMAD.MOV.U32 R155, RZ, RZ, R200 ;  /* 0x000000ffff9b7224 */ /* 0x000fe200078e00c8 */
[----:B------:R-:W-:Y:S01]  /*16250*/  MOV R152, R203 ;  /* 0x000000cb00987202 */ /* 0x000fe20000000f00 */
[----:B------:R-:W-:Y:S01]  /*16260*/  IMAD.MOV.U32 R154, RZ, RZ, R201 ;  /* 0x000000ffff9a7224 */ /* 0x000fe200078e00c9 */
[----:B------:R-:W-:Y:S01]  /*16270*/  HMMA.16816.F32 R164, R4, R54, R36 ;  /* 0x0000003604a4723c */ /* 0x000fe20000001824 */
[----:B------:R-:W-:-:S02]  /*16280*/  IMAD.MOV.U32 R153, RZ, RZ, R202 ;  /* 0x000000ffff997224 */ /* 0x000fc400078e00ca */
[----:B------:R-:W-:Y:S02]  /*16290*/  IMAD.MOV.U32 R130, RZ, RZ, R16 ;  /* 0x000000ffff827224 */ /* 0x000fe400078e0010 */
[----:B------:R-:W-:-:S03]  /*162a0*/  IMAD.MOV.U32 R131, RZ, RZ, R193 ;  /* 0x000000ffff837224 */ /* 0x000fc600078e00c1 */
[----:B------:R-:W-:Y:S01]  /*162b0*/  HMMA.16816.F32 R200, R4, R62, R124 ;  /* 0x0000003e04c8723c */ /* 0x000fe2000000187c */
[----:B-1----:R-:W-:-:S06]  /*162c0*/  FFMA.FTZ R3, R32, c[0x0][0x2d0], -R0 ;  /* 0x0000b40020037a23 */ /* 0x002fcc0000010800 */
[----:B------:R-:W-:Y:S01]  /*162d0*/  IMAD.MOV.U32 R129, RZ, RZ, R141 ;  /* 0x000000ffff817224 */ /* 0x000fe200078e008d */
[----:B------:R-:W-:Y:S01]  /*162e0*/  MOV R24, R143 ;  /* 0x0000008f00187202 */ /* 0x000fe20000000f00 */
[----:B------:R1:W2:Y:S01]  /*162f0*/  MUFU.EX2 R84, R3 ;  /* 0x0000000300547308 */ /* 0x0002a20000000800 */
[----:B------:R-:W-:Y:S01]  /*16300*/  IMAD.MOV.U32 R128, RZ, RZ, R140 ;  /* 0x000000ffff807224 */ /* 0x000fe200078e008c */
[C---:B------:R-:W-:Y:S01]  /*16310*/  HMMA.16816.F32 R216, R4.reuse, R70, R76 ;  /* 0x0000004604d8723c */ /* 0x040fe2000000184c */
[----:B------:R-:W-:Y:S01]  /*16320*/  IMAD.MOV.U32 R25, RZ, RZ, R142 ;  /* 0x000000ffff197224 */ /* 0x000fe200078e008e */
[----:B------:R-:W-:Y:S01]  /*16330*/  MOV R110, R129 ;  /* 0x00000081006e7202 */ /* 0x000fe20000000f00 */
[----:B------:R-:W-:Y:S01]  /*16340*/  IMAD.MOV.U32 R124, RZ, RZ, R19 ;  /* 0x000000ffff7c7224 */ /* 0x000fe200078e0013 */
[----:B------:R-:W-:Y:S01]  /*16350*/  MOV R127, R148 ;  /* 0x00000094007f7202 */ /* 0x000fe20000000f00 */
[----:B------:R-:W-:Y:S02]  /*16360*/  IMAD.MOV.U32 R129, RZ, RZ, R17 ;  /* 0x000000ffff817224 */ /* 0x000fe400078e0011 */
[----:B------:R-:W-:Y:S01]  /*16370*/  IMAD.MOV.U32 R126, RZ, RZ, R149 ;  /* 0x000000ffff7e7224 */ /* 0x000fe200078e0095 */
[----:B------:R-:W-:Y:S01]  /*16380*/  HMMA.16816.F32 R140, R4, R46, R120 ;  /* 0x0000002e048c723c */ /* 0x000fe20000001878 */
[----:B------:R-:W-:Y:S01]  /*16390*/  MOV R149, R194 ;  /* 0x000000c200957202 */ /* 0x000fe20000000f00 */
[----:B------:R-:W-:-:S02]  /*163a0*/  IMAD.MOV.U32 R125, RZ, RZ, R195 ;  /* 0x000000ffff7d7224 */ /* 0x000fc400078e00c3 */
[----:B------:R-:W-:Y:S02]  /*163b0*/  IMAD.MOV.U32 R148, RZ, RZ, R192 ;  /* 0x000000ffff947224 */ /* 0x000fe400078e00c0 */
[----:B-1----:R-:W-:Y:S01]  /*163c0*/  FFMA.FTZ R3, R28, c[0x0][0x2d0], -R0 ;  /* 0x0000b4001c037a23 */ /* 0x002fe20000010800 */
[----:B--2---:R-:W-:Y:S01]  /*163d0*/  F2FP.PACK_AB R9, R84, R108 ;  /* 0x0000006c5409723e */ /* 0x004fe200000000ff */
[----:B------:R-:W-:Y:S01]  /*163e0*/  IMAD.MOV.U32 R120, RZ, RZ, R128 ;  /* 0x000000ffff787224 */ /* 0x000fe200078e0080 */
[----:B------:R-:W-:Y:S01]  /*163f0*/  HMMA.16816.F32 R188, R4, R66, R40 ;  /* 0x0000004204bc723c */ /* 0x000fe20000001828 */
[----:B------:R1:W-:Y:S01]  /*16400*/  MUFU.EX2 R109, R3 ;  /* 0x00000003006d7308 */ /* 0x0003e20000000800 */
[----:B------:R-:W-:Y:S01]  /*16410*/  IMAD.MOV.U32 R128, RZ, RZ, R18 ;  /* 0x000000ffff807224 */ /* 0x000fe200078e0012 */
[----:B------:R-:W-:Y:S01]  /*16420*/  MOV R123, R132 ;  /* 0x00000084007b7202 */ /* 0x000fe20000000f00 */
[----:B------:R-:W-:Y:S02]  /*16430*/  IMAD.MOV.U32 R121, RZ, RZ, R134 ;  /* 0x000000ffff797224 */ /* 0x000fe400078e0086 */
[----:B------:R-:W-:Y:S01]  /*16440*/  IMAD.MOV.U32 R122, RZ, RZ, R133 ;  /* 0x000000ffff7a7224 */ /* 0x000fe200078e0085 */
[----:B------:R-:W-:Y:S01]  /*16450*/  F2FP.PACK_AB R4, R86, R14 ;  /* 0x0000000e5604723e */ /* 0x000fe200000000ff */
[----:B------:R-:W-:Y:S01]  /*16460*/  IMAD.MOV.U32 R87, RZ, RZ, R149 ;  /* 0x000000ffff577224 */ /* 0x000fe200078e0095 */
[----:B------:R-:W-:Y:S01]  /*16470*/  F2FP.PACK_AB R6, R85, R239 ;  /* 0x000000ef5506723e */ /* 0x000fe200000000ff */
[----:B-1----:R-:W-:-:S04]  /*16480*/  FFMA.FTZ R3, R29, c[0x0][0x2d0], -R0 ;  /* 0x0000b4001d037a23 */ /* 0x002fc80000010800 */
[----:B------:R1:W2:Y:S02]  /*16490*/  MUFU.EX2 R232, R3 ;  /* 0x0000000300e87308 */ /* 0x0002a40000000800 */
[----:B-1----:R-:W-:Y:S01]  /*164a0*/  FFMA.FTZ R3, R31, c[0x0][0x2d0], -R0 ;  /* 0x0000b4001f037a23 */ /* 0x002fe20000010800 */
[----:B--2---:R-:W-:-:S05]  /*164b0*/  F2FP.PACK_AB R11, R232, R109 ;  /* 0x0000006de80b723e */ /* 0x004fca00000000ff */
[----:B------:R1:W2:Y:S02]  /*164c0*/  MUFU.EX2 R27, R3 ;  /* 0x00000003001b7308 */ /* 0x0002a40000000800 */
[C---:B------:R-:W-:Y:S08]  /*164d0*/  HMMA.16816.F32 R20, R8.reuse, R80, RZ ;  /* 0x000000500814723c */ /* 0x040ff000000018ff */
[----:B------:R-:W-:Y:S01]  /*164e0*/  HMMA.16816.F32 R16, R8, R88, RZ ;  /* 0x000000580810723c */ /* 0x000fe200000018ff */
[----:B-1----:R-:W-:Y:S01]  /*164f0*/  FFMA.FTZ R3, R33, c[0x0][0x2d0], -R0 ;  /* 0x0000b40021037a23 */ /* 0x002fe20000010800 */
[----:B--2---:R-:W-:-:S05]  /*16500*/  MOV R81, R27 ;  /* 0x0000001b00517202 */ /* 0x004fca0000000f00 */
[----:B------:R-:W-:Y:S01]  /*16510*/  IMAD.MOV.U32 R88, RZ, RZ, R128 ;  /* 0x000000ffff587224 */ /* 0x000fe200078e0080 */
[----:B------:R1:W2:Y:S01]  /*16520*/  MUFU.EX2 R247, R3 ;  /* 0x0000000300f77308 */ /* 0x0002a20000000800 */
[----:B------:R-:W-:Y:S01]  /*16530*/  HMMA.16816.F32 R36, R8, R92, RZ ;  /* 0x0000005c0824723c */ /* 0x000fe200000018ff */
[----:B------:R-:W-:-:S06]  /*16540*/  IMAD.MOV.U32 R89, RZ, RZ, R125 ;  /* 0x000000ffff597224 */ /* 0x000fcc00078e007d */
[----:B------:R-:W-:Y:S01]  /*16550*/  IMAD.MOV.U32 R93, RZ, RZ, R151 ;  /* 0x000000ffff5d7224 */ /* 0x000fe200078e0097 */
[----:B------:R-:W-:Y:S01]  /*16560*/  HMMA.16816.F32 R28, R8, R100, RZ ;  /* 0x00000064081c723c */ /* 0x000fe200000018ff */
[----:B------:R-:W-:Y:S01]  /*16570*/  MOV R92, R126 ;  /* 0x0000007e005c7202 */ /* 0x000fe20000000f00 */
[----:B-1----:R-:W-:-:S05]  /*16580*/  FFMA.FTZ R3, R34, c[0x0][0x2d0], -R0 ;  /* 0x0000b40022037a23 */ /* 0x002fca0000010800 */
[----:B------:R-:W-:Y:S01]  /*16590*/  MOV R101, R24 ;  /* 0x0000001800657202 */ /* 0x000fe20000000f00 */
[----:B------:R-:W-:Y:S01]  /*165a0*/  IMAD.MOV.U32 R100, RZ, RZ, R25 ;  /* 0x000000ffff647224 */ /* 0x000fe200078e0019 */
[----:B--2---:R-:W-:Y:S01]  /*165b0*/  F2FP.PACK_AB R5, R247, R81 ;  /* 0x00000051f705723e */ /* 0x004fe200000000ff */
[----:B------:R1:W2:Y:S01]  /*165c0*/  MUFU.EX2 R26, R3 ;  /* 0x00000003001a7308 */ /* 0x0002a20000000800 */
[----:B------:R-:W-:Y:S01]  /*165d0*/  HMMA.16816.F32 R40, R8, R82, RZ ;  /* 0x000000520828723c */ /* 0x000fe200000018ff */
[----:B-1----:R-:W-:-:S07]  /*165e0*/  FFMA.FTZ R3, R35, c[0x0][0x2d0], -R0 ;  /* 0x0000b40023037a23 */ /* 0x002fce0000010800 */
[C---:B------:R-:W-:Y:S01]  /*165f0*/  HMMA.16816.F32 R32, R8.reuse, R96, RZ ;  /* 0x000000600820723c */ /* 0x040fe200000018ff */
[----:B--2---:R-:W-:Y:S01]  /*16600*/  IMAD.MOV.U32 R80, RZ, RZ, R26 ;  /* 0x000000ffff507224 */ /* 0x004fe200078e001a */
[----:B------:R-:W1:Y:S05]  /*16610*/  MUFU.EX2 R252, R3 ;  /* 0x0000000300fc7308 */ /* 0x000e6a0000000800 */
[----:B------:R-:W-:Y:S01]  /*16620*/  IMAD.MOV.U32 R97, RZ, RZ, R124 ;  /* 0x000000ffff617224 */ /* 0x000fe200078e007c */
[----:B------:R-:W-:Y:S01]  /*16630*/  HMMA.16816.F32 R24, R8, R104, RZ ;  /* 0x000000680818723c */ /* 0x000fe200000018ff */
[----:B------:R-:W-:-:S06]  /*16640*/  IMAD.MOV.U32 R96, RZ, RZ, R123 ;  /* 0x000000ffff607224 */ /* 0x000fcc00078e007b */
[----:B------:R-:W-:Y:S01]  /*16650*/  MOV R104, R122 ;  /* 0x0000007a00687202 */ /* 0x000fe20000000f00 */
[----:B------:R-:W-:Y:S01]  /*16660*/  IMAD.MOV.U32 R105, RZ, RZ, R121 ;  /* 0x000000ffff697224 */ /* 0x000fe200078e0079 */
[----:B-1----:R-:W-:Y:S02]  /*16670*/  F2FP.PACK_AB R7, R252, R80 ;  /* 0x00000050fc07723e */ /* 0x002fe400000000ff */
[----:B------:R-:W-:-:S05]  /*16680*/  MOV R3, R144 ;  /* 0x0000009000037202 */ /* 0x000fca0000000f00 */
[C---:B------:R-:W-:Y:S07]  /*16690*/  HMMA.16816.F32 R192, R4.reuse, R60, R20 ;  /* 0x0000003c04c0723c */ /* 0x040fee0000001814 */
[----:B------:R-:W-:Y:S01]  /*166a0*/  MOV R60, R130 ;  /* 0x00000082003c7202 */ /* 0x000fe20000000f00 */
[----:B------:R-:W-:Y:S01]  /*166b0*/  HMMA.16816.F32 R132, R4, R44, R16 ;  /* 0x0000002c0484723c */ /* 0x000fe20000001810 */
[----:B------:R-:W-:-:S06]  /*166c0*/  IMAD.MOV.U32 R61, RZ, RZ, R145 ;  /* 0x000000ffff3d7224 */ /* 0x000fcc00078e0091 */
[----:B------:R-:W-:Y:S01]  /*166d0*/  IMAD.MOV.U32 R45, RZ, RZ, R129 ;  /* 0x000000ffff2d7224 */ /* 0x000fe200078e0081 */
[----:B------:R-:W-:Y:S01]  /*166e0*/  HMMA.16816.F32 R20, R8, R112, RZ ;  /* 0x000000700814723c */ /* 0x000fe200000018ff */
[----:B------:R-:W-:-:S06]  /*166f0*/  IMAD.MOV.U32 R44, RZ, RZ, R127 ;  /* 0x000000ffff2c7224 */ /* 0x000fcc00078e007f */
[----:B------:R-:W-:Y:S01]  /*16700*/  IMAD.MOV.U32 R113, RZ, RZ, R110 ;  /* 0x000000ffff717224 */ /* 0x000fe200078e006e */
[----:B------:R-:W-:Y:S01]  /*16710*/  HMMA.16816.F32 R16, R8, R116, RZ ;  /* 0x000000740810723c */ /* 0x000fe200000018ff */
[----:B------:R-:W-:Y:S02]  /*16720*/  IMAD.MOV.U32 R110, RZ, RZ, R150 ;  /* 0x000000ffff6e7224 */ /* 0x000fe400078e0096 */
[----:B------:R-:W-:-:S04]  /*16730*/  IMAD.MOV.U32 R112, RZ, RZ, R120 ;  /* 0x000000ffff707224 */ /* 0x000fc800078e0078 */
[----:B------:R-:W-:Y:S01]  /*16740*/  IMAD.MOV.U32 R117, RZ, RZ, R148 ;  /* 0x000000ffff757224 */ /* 0x000fe200078e0094 */
[----:B------:R-:W-:Y:S01]  /*16750*/  HMMA.16816.F32 R76, R4, R56, R32 ;  /* 0x00000038044c723c */ /* 0x000fe20000001820 */
[----:B------:R-:W-:-:S07]  /*16760*/  IMAD.MOV.U32 R116, RZ, RZ, R131 ;  /* 0x000000ffff747224 */ /* 0x000fce00078e0083 */
[----:B------:R-:W-:Y:S07]  /*16770*/  HMMA.16816.F32 R148, R4, R72, R36 ;  /* 0x000000480494723c */ /* 0x000fee0000001824 */
[----:B------:R-:W-:Y:S01]  /*16780*/  MOV R72, R146 ;  /* 0x0000009200487202 */ /* 0x000fe20000000f00 */
[----:B------:R-:W-:Y:S01]  /*16790*/  HMMA.16816.F32 R32, R8, R94, RZ ;  /* 0x0000005e0820723c */ /* 0x000fe200000018ff */
[----:B------:R-:W-:-:S06]  /*167a0*/  IMAD.MOV.U32 R73, RZ, RZ, R147 ;  /* 0x000000ffff497224 */ /* 0x000fcc00078e0093 */
[----:B------:R-:W-:Y:S01]  /*167b0*/  IMAD.MOV.U32 R94, RZ, RZ, R72 ;  /* 0x000000ffff5e7224 */ /* 0x000fe200078e0048 */
[----:B------:R-:W-:Y:S01]  /*167c0*/  HMMA.16816.F32 R128, R4, R68, R28 ;  /* 0x000000440480723c */ /* 0x000fe2000000181c */
[----:B------:R-:W-:Y:S02]  /*167d0*/  IMAD.MOV.U32 R72, RZ, RZ, R3 ;  /* 0x000000ffff487224 */ /* 0x000fe400078e0003 */
[----:B------:R-:W-:Y:S02]  /*167e0*/  FFMA.FTZ R3, R162, c[0x0][0x2d0], -R2 ;  /* 0x0000b400a2037a23 */ /* 0x000fe40000010802 */
[----:B------:R-:W-:Y:S02]  /*167f0*/  IMAD.MOV.U32 R95, RZ, RZ, R183 ;  /* 0x000000ffff5f7224 */ /* 0x000fe400078e00b7 */
[----:B------:R-:W-:Y:S01]  /*16800*/  IMAD.MOV.U32 R162, RZ, RZ, R153 ;  /* 0x000000ffffa27224 */ /* 0x000fe200078e0099 */
[C---:B------:R-:W-:Y:S07]  /*16810*/  HMMA.16816.F32 R28, R8.reuse, R98, RZ ;  /* 0x00000062081c723c */ /* 0x040fee00000018ff */
[----:B------:R-:W-:Y:S01]  /*16820*/  IMAD.MOV.U32 R99, RZ, RZ, R73 ;  /* 0x000000ffff637224 */ /* 0x000fe200078e0049 */
[----:B------:R-:W-:Y:S01]  /*16830*/  HMMA.16816.F32 R36, R8, R90, RZ ;  /* 0x0000005a0824723c */ /* 0x000fe200000018ff */
[----:B------:R-:W-:-:S06]  /*16840*/  IMAD.MOV.U32 R73, RZ, RZ, R45 ;  /* 0x000000ffff497224 */ /* 0x000fcc00078e002d */
[----:B------:R-:W-:Y:S01]  /*16850*/  MOV R90, R92 ;  /* 0x0000005c005a7202 */ /* 0x000fe20000000f00 */
[----:B------:R-:W-:Y:S01]  /*16860*/  IMAD.MOV.U32 R92, RZ, RZ, R110 ;  /* 0x000000ffff5c7224 */ /* 0x000fe200078e006e */
[----:B------:R-:W-:Y:S01]  /*16870*/  HMMA.16816.F32 R124, R4, R64, R24 ;  /* 0x00000040047c723c */ /* 0x000fe20000001818 */
[----:B------:R-:W-:Y:S02]  /*16880*/  IMAD.MOV.U32 R110, RZ, RZ, R180 ;  /* 0x000000ffff6e7224 */ /* 0x000fe400078e00b4 */
[----:B------:R1:W-:Y:S01]  /*16890*/  MUFU.EX2 R180, R3 ;  /* 0x0000000300b47308 */ /* 0x0003e20000000800 */
[----:B------:R-:W-:-:S04]  /*168a0*/  IMAD.MOV.U32 R91, RZ, RZ, R44 ;  /* 0x000000ffff5b7224 */ /* 0x000fc800078e002c */
[----:B------:R-:W-:Y:S07]  /*168b0*/  HMMA.16816.F32 R24, R8, R102, RZ ;  /* 0x000000660818723c */ /* 0x000fee00000018ff */
[----:B------:R-:W-:Y:S01]  /*168c0*/  IMAD.MOV.U32 R102, RZ, RZ, R104 ;  /* 0x000000ffff667224 */ /* 0x000fe200078e0068 */
[----:B------:R-:W-:Y:S01]  /*168d0*/  MOV R103, R116 ;  /* 0x0000007400677202 */ /* 0x000fe20000000f00 */
[----:B------:R-:W-:Y:S01]  /*168e0*/  IMAD.MOV.U32 R104, RZ, RZ, R97 ;  /* 0x000000ffff687224 */ /* 0x000fe200078e0061 */
[----:B------:R-:W-:Y:S01]  /*168f0*/  HMMA.16816.F32 R28, R4, R58, R28 ;  /* 0x0000003a041c723c */ /* 0x000fe2000000181c */
[----:B-1----:R-:W-:-:S02]  /*16900*/  FFMA.FTZ R3, R161, c[0x0][0x2d0], -R2 ;  /* 0x0000b400a1037a23 */ /* 0x002fc40000010802 */
[----:B------:R-:W-:Y:S02]  /*16910*/  IMAD.MOV.U32 R97, RZ, RZ, R181 ;  /* 0x000000ffff617224 */ /* 0x000fe400078e00b5 */
[----:B------:R1:W2:Y:S01]  /*16920*/  MUFU.EX2 R181, R3 ;  /* 0x0000000300b57308 */ /* 0x0002a20000000800 */
[----:B------:R-:W-:Y:S01]  /*16930*/  IMAD.MOV.U32 R116, RZ, RZ, R87 ;  /* 0x000000ffff747224 */ /* 0x000fe200078e0057 */
[----:B------:R-:W-:Y:S01]  /*16940*/  MOV R87, R187 ;  /* 0x000000bb00577202 */ /* 0x000fe20000000f00 */
[----:B------:R-:W-:Y:S01]  /*16950*/  HMMA.16816.F32 R120, R4, R52, R20 ;  /* 0x000000340478723c */ /* 0x000fe20000001814 */
[----:B------:R-:W-:-:S07]  /*16960*/  IMAD.MOV.U32 R161, RZ, RZ, R154 ;  /* 0x000000ffffa17224 */ /* 0x000fce00078e009a */
[----:B------:R-:W-:Y:S01]  /*16970*/  HMMA.16816.F32 R20, R8, R106, RZ ;  /* 0x0000006a0814723c */ /* 0x000fe200000018ff */
[----:B-1----:R-:W-:Y:S01]  /*16980*/  FFMA.FTZ R3, R160, c[0x0][0x2d0], -R2 ;  /* 0x0000b400a0037a23 */ /* 0x002fe20000010802 */
[----:B------:R-:W-:-:S05]  /*16990*/  MOV R160, R155 ;  /* 0x0000009b00a07202 */ /* 0x000fca0000000f00 */
[----:B------:R-:W-:Y:S01]  /*169a0*/  IMAD.MOV.U32 R106, RZ, RZ, R60 ;  /* 0x000000ffff6a7224 */ /* 0x000fe200078e003c */
[----:B------:R-:W-:Y:S01]  /*169b0*/  HMMA.16816.F32 R144, R4, R48, R16 ;  /* 0x000000300490723c */ /* 0x000fe20000001810 */
[----:B------:R1:W-:Y:S01]  /*169c0*/  MUFU.EX2 R183, R3 ;  /* 0x0000000300b77308 */ /* 0x0003e20000000800 */
[----:B------:R-:W-:-:S06]  /*169d0*/  IMAD.MOV.U32 R107, RZ, RZ, R96 ;  /* 0x000000ffff6b7224 */ /* 0x000fcc00078e0060 */
[----:B------:R-:W-:Y:S07]  /*169e0*/  HMMA.16816.F32 R16, R8, R114, RZ ;  /* 0x000000720810723c */ /* 0x000fee00000018ff */
[----:B------:R-:W-:Y:S01]  /*169f0*/  MOV R115, R61 ;  /* 0x0000003d00737202 */ /* 0x000fe20000000f00 */
[----:B------:R-:W-:Y:S01]  /*16a00*/  HMMA.16816.F32 R40, R4, R62, R40 ;  /* 0x0000003e0428723c */ /* 0x000fe20000001828 */
[----:B-1----:R-:W-:Y:S02]  /*16a10*/  FFMA.FTZ R3, R163, c[0x0][0x2d0], -R2 ;  /* 0x0000b400a3037a23 */ /* 0x002fe40000010802 */
[----:B------:R-:W-:-:S02]  /*16a20*/  IMAD.MOV.U32 R163, RZ, RZ, R152 ;  /* 0x000000ffffa37224 */ /* 0x000fc400078e0098 */
[----:B------:R1:W-:Y:S03]  /*16a30*/  MUFU.EX2 R187, R3 ;  /* 0x0000000300bb7308 */ /* 0x0003e60000000800 */
[----:B------:R-:W-:Y:S08]  /*16a40*/  HMMA.16816.F32 R36, R4, R46, R36 ;  /* 0x0000002e0424723c */ /* 0x000ff00000001824 */
[----:B------:R-:W-:Y:S01]  /*16a50*/  HMMA.16816.F32 R8, R8, R118, RZ ;  /* 0x000000760808723c */ /* 0x000fe200000018ff */
[----:B-1----:R-:W-:-:S06]  /*16a60*/  FFMA.FTZ R3, R139, c[0x0][0x2d0], -R0 ;  /* 0x0000b4008b037a23 */ /* 0x002fcc0000010800 */
[----:B------:R-:W-:Y:S01]  /*16a70*/  IMAD.MOV.U32 R118, RZ, RZ, R106 ;  /* 0x000000ffff767224 */ /* 0x000fe200078e006a */
[C---:B------:R-:W-:Y:S01]  /*16a80*/  HMMA.16816.F32 R52, R4.reuse, R54, R16 ;  /* 0x000000360434723c */ /* 0x040fe20000001810 */
[----:B------:R1:W-:Y:S01]  /*16a90*/  MUFU.EX2 R59, R3 ;  /* 0x00000003003b7308 */ /* 0x0003e20000000800 */
[----:B------:R-:W3:Y:S01]  /*16aa0*/  LDSM.16.MT88.4 R16, [R225+0x1100] ;  /* 0x00110000e110783b */ /* 0x000ee20000004200 */
[----:B------:R-:W-:Y:S01]  /*16ab0*/  IMAD.MOV.U32 R106, RZ, RZ, R107 ;  /* 0x000000ffff6a7224 */ /* 0x000fe200078e006b */
[----:B------:R-:W-:Y:S01]  /*16ac0*/  MOV R119, R103 ;  /* 0x0000006700777202 */ /* 0x000fe20000000f00 */
[----:B------:R-:W-:Y:S02]  /*16ad0*/  IMAD.MOV.U32 R107, RZ, RZ, R102 ;  /* 0x000000ffff6b7224 */ /* 0x000fe400078e0066 */
[----:B------:R-:W-:Y:S01]  /*16ae0*/  IMAD.MOV.U32 R102, RZ, RZ, R94 ;  /* 0x000000ffff667224 */ /* 0x000fe200078e005e */
[----:B------:R-:W-:Y:S01]  /*16af0*/  HMMA.16816.F32 R32, R4, R74, R32 ;  /* 0x0000004a0420723c */ /* 0x000fe20000001820 */
[----:B------:R-:W-:Y:S01]  /*16b00*/  IMAD.MOV.U32 R103, RZ, RZ, R112 ;  /* 0x000000ffff677224 */ /* 0x000fe200078e0070 */
[----:B------:R-:W-:-:S05]  /*16b10*/  MOV R94, R113 ;  /* 0x00000071005e7202 */ /* 0x000fca0000000f00 */
[----:B------:R-:W-:Y:S01]  /*16b20*/  MOV R75, R115 ;  /* 0x00000073004b7202 */ /* 0x000fe20000000f00 */
[C---:B------:R-:W-:Y:S01]  /*16b30*/  HMMA.16816.F32 R68, R4.reuse, R70, R24 ;  /* 0x000000460444723c */ /* 0x040fe20000001818 */
[----:B-1----:R-:W-:Y:S01]  /*16b40*/  FFMA.FTZ R3, R138, c[0x0][0x2d0], -R0 ;  /* 0x0000b4008a037a23 */ /* 0x002fe20000010800 */
[----:B------:R-:W-:Y:S01]  /*16b50*/  LDSM.16.MT88.4 R24, [R226+0x1100] ;  /* 0x00110000e218783b */ /* 0x000fe20000004200 */
[----:B------:R-:W-:Y:S02]  /*16b60*/  IMAD.MOV.U32 R115, RZ, RZ, R99 ;  /* 0x000000ffff737224 */ /* 0x000fe400078e0063 */
[----:B------:R1:W4:Y:S01]  /*16b70*/  MUFU.EX2 R60, R3 ;  /* 0x00000003003c7308 */ /* 0x0003220000000800 */
[----:B------:R-:W-:Y:S02]  /*16b80*/  IMAD.MOV.U32 R74, RZ, RZ, R75 ;  /* 0x000000ffff4a7224 */ /* 0x000fe400078e004b */
[----:B------:R-:W-:Y:S01]  /*16b90*/  HMMA.16816.F32 R64, R4, R66, R20 ;  /* 0x000000420440723c */ /* 0x000fe20000001814 */
[----:B------:R-:W3:Y:S01]  /*16ba0*/  LDSM.16.MT88.4 R20, [R228+0x1100] ;  /* 0x00110000e414783b */ /* 0x000ee20000004200 */
[----:B------:R-:W-:Y:S01]  /*16bb0*/  IMAD.MOV.U32 R75, RZ, RZ, R118 ;  /* 0x000000ffff4b7224 */ /* 0x000fe200078e0076 */
[----:B------:R-:W-:-:S05]  /*16bc0*/  MOV R118, R95 ;  /* 0x0000005f00767202 */ /* 0x000fca0000000f00 */
[----:B------:R-:W-:Y:S01]  /*16bd0*/  HMMA.16816.F32 R48, R4, R50, R8 ;  /* 0x000000320430723c */ /* 0x000fe20000001808 */
[----:B-1----:R-:W-:-:S06]  /*16be0*/  FFMA.FTZ R3, R137, c[0x0][0x2d0], -R0 ;  /* 0x0000b40089037a23 */ /* 0x002fcc0000010800 */
[----:B------:R-:W-:Y:S01]  /*16bf0*/  FFMA.FTZ R4, R176, c[0x0][0x2d0], -R13 ;  /* 0x0000b400b0047a23 */ /* 0x000fe2000001080d */
[----:B--2---:R-:W-:Y:S01]  /*16c00*/  F2FP.PACK_AB R8, R181, R180 ;  /* 0x000000b4b508723e */ /* 0x004fe200000000ff */
[----:B------:R1:W-:Y:S01]  /*16c10*/  MUFU.EX2 R62, R3 ;  /* 0x00000003003e7308 */ /* 0x0003e20000000800 */
[----:B----4-:R-:W-:Y:S02]  /*16c20*/  F2FP.PACK_AB R9, R60, R59 ;  /* 0x0000003b3c09723e */ /* 0x010fe400000000ff */
[----:B------:R-:W-:-:S05]  /*16c30*/  F2FP.PACK_AB R10, R187, R183 ;  /* 0x000000b7bb0a723e */ /* 0x000fca00000000ff */
[----:B------:R-:W-:Y:S01]  /*16c40*/  MUFU.EX2 R58, R4 ;  /* 0x00000004003a7308 */ /* 0x000fe20000000800 */
[----:B-1----:R-:W-:-:S07]  /*16c50*/  FFMA.FTZ R3, R136, c[0x0][0x2d0], -R0 ;  /* 0x0000b40088037a23 */ /* 0x002fce0000010800 */
        /* <DEDUP_REMOVED lines=13> */
[----:B------:R1:W2:Y:S07]  /*16d30*/  MUFU.EX2 R61, R3 ;  /* 0x00000003003d7308 */ /* 0x0002ae0000000800 */
[----:B------:R-:W-:Y:S01]  /*16d40*/  HMMA.16816.F32 R36, R8, R26, R36 ;  /* 0x0000001a0824723c */ /* 0x000fe20000001824 */
[----:B-1----:R-:W-:Y:S01]  /*16d50*/  FFMA.FTZ R3, R171, c[0x0][0x2d0], -R12 ;  /* 0x0000b400ab037a23 */ /* 0x002fe2000001080c */
[----:B--2---:R-:W-:-:S03]  /*16d60*/  F2FP.PACK_AB R6, R61, R58 ;  /* 0x0000003a3d06723e */ /* 0x004fc600000000ff */
        /* <DEDUP_REMOVED lines=17> */
[C---:B-1----:R-:W-:Y:S01]  /*16e80*/  HMMA.16816.F32 R20, R8.reuse, R18, R28 ;  /* 0x000000120814723c */ /* 0x042fe2000000181c */
[----:B------:R-:W-:Y:S07]  /*16e90*/  LDSM.16.MT88.4 R28, [R227+0x3100] ;  /* 0x00310000e31c783b */ /* 0x000fee0000004200 */
[-C--:B------:R-:W-:Y:S08]  /*16ea0*/  HMMA.16816.F32 R76, R8, R16.reuse, R76 ;  /* 0x00000010084c723c */ /* 0x080ff0000000184c */
[----:B------:R-:W-:Y:S01]  /*16eb0*/  HMMA.16816.F32 R168, R4, R16, R160 ;  /* 0x0000001004a8723c */ /* 0x000fe200000018a0 */
[----:B------:R-:W-:-:S06]  /*16ec0*/  MOV R95, R239 ;  /* 0x000000ef005f7202 */ /* 0x000fcc0000000f00 */
[----:B------:R-:W-:Y:S01]  /*16ed0*/  IMAD.MOV.U32 R162, RZ, RZ, R102 ;  /* 0x000000ffffa27224 */ /* 0x000fe200078e0066 */
[----:B------:R-:W-:Y:S01]  /*16ee0*/  MOV R99, R23 ;  /* 0x0000001700637202 */ /* 0x000fe20000000f00 */
[----:B------:R-:W-:Y:S01]  /*16ef0*/  IMAD.MOV.U32 R114, RZ, RZ, R20 ;  /* 0x000000ffff727224 */ /* 0x000fe200078e0014 */
[----:B------:R-:W-:Y:S01]  /*16f00*/  HMMA.16816.F32 R172, R4, R18, R172 ;  /* 0x0000001204ac723c */ /* 0x000fe200000018ac */
[----:B------:R-:W-:Y:S01]  /*16f10*/  IMAD.MOV.U32 R113, RZ, RZ, R21 ;  /* 0x000000ffff717224 */ /* 0x000fe200078e0015 */
[----:B------:R-:W-:Y:S01]  /*16f20*/  LDSM.16.MT88.4 R16, [R228+0x3100] ;  /* 0x00310000e410783b */ /* 0x000fe20000004200 */
[----:B------:R-:W-:Y:S01]  /*16f30*/  IMAD.MOV.U32 R112, RZ, RZ, R22 ;  /* 0x000000ffff707224 */ /* 0x000fe200078e0016 */
[----:B------:R-:W-:Y:S01]  /*16f40*/  MOV R161, R115 ;  /* 0x0000007300a17202 */ /* 0x000fe20000000f00 */
[----:B------:R-:W-:Y:S01]  /*16f50*/  IMAD.MOV.U32 R102, RZ, RZ, R103 ;  /* 0x000000ffff667224 */ /* 0x000fe200078e0067 */
[----:B------:R-:W1:Y:S01]  /*16f60*/  LDSM.16.MT88.4 R20, [R226+0x3100] ;  /* 0x00310000e214783b */ /* 0x000e620000004200 */
[----:B------:R-:W-:Y:S01]  /*16f70*/  IMAD.MOV.U32 R160, RZ, RZ, R119 ;  /* 0x000000ffffa07224 */ /* 0x000fe200078e0077 */
[----:B------:R-:W-:Y:S01]  /*16f80*/  MOV R98, R76 ;  /* 0x0000004c00627202 */ /* 0x000fe20000000f00 */
[----:B------:R-:W-:-:S02]  /*16f90*/  IMAD.MOV.U32 R103, RZ, RZ, R94 ;  /* 0x000000ffff677224 */ /* 0x000fc400078e005e */
[----:B------:R-:W-:Y:S02]  /*16fa0*/  IMAD.MOV.U32 R119, RZ, RZ, R97 ;  /* 0x000000ffff777224 */ /* 0x000fe400078e0061 */
[----:B------:R-:W-:Y:S02]  /*16fb0*/  IMAD.MOV.U32 R115, RZ, RZ, R81 ;  /* 0x000000ffff737224 */ /* 0x000fe400078e0051 */
[----:B------:R-:W-:Y:S02]  /*16fc0*/  IMAD.MOV.U32 R220, RZ, RZ, R229 ;  /* 0x000000ffffdc7224 */ /* 0x000fe400078e00e5 */
[----:B------:R-:W-:Y:S01]  /*16fd0*/  IMAD.MOV.U32 R251, RZ, RZ, R224 ;  /* 0x000000fffffb7224 */ /* 0x000fe200078e00e0 */
[----:B--2---:R-:W-:Y:S01]  /*16fe0*/  HMMA.16816.F32 R72, R4, R24, R72 ;  /* 0x000000180448723c */ /* 0x004fe20000001848 */
        /* <DEDUP_REMOVED lines=36> */
[----:B------:R-:W-:-:S02]  /*17230*/  IMAD.MOV.U32 R179, RZ, RZ, R94 ;  /* 0x000000ffffb37224 */ /* 0x000fc400078e005e */
[----:B------:R-:W-:Y:S01]  /*17240*/  IMAD.MOV.U32 R176, RZ, RZ, R95 ;  /* 0x000000ffffb07224 */ /* 0x000fe200078e005f */
[----:B------:R-:W-:Y:S01]  /*17250*/  MOV R219, R93 ;  /* 0x0000005d00db7202 */ /* 0x000fe20000000f00 */
[----:B------:R-:W-:Y:S01]  /*17260*/  IMAD.MOV.U32 R118, RZ, RZ, R116 ;  /* 0x000000ffff767224 */ /* 0x000fe200078e0074 */
[----:B-1----:R-:W-:Y:S01]  /*17270*/  HMMA.16816.F32 R92, R4, R22, R188 ;  /* 0x00000016045c723c */ /* 0x002fe200000018bc */
[----:B------:R-:W-:Y:S02]  /*17280*/  IMAD.MOV.U32 R97, RZ, RZ, R86 ;  /* 0x000000ffff617224 */ /* 0x000fe400078e0056 */
[----:B------:R-:W-:Y:S02]  /*17290*/  IMAD.MOV.U32 R250, RZ, RZ, R118 ;  /* 0x000000fffffa7224 */ /* 0x000fe400078e0076 */
[----:B------:R-:W-:Y:S02]  /*172a0*/  IMAD.MOV.U32 R216, RZ, RZ, R219 ;  /* 0x000000ffffd87224 */ /* 0x000fe400078e00db */
[----:B------:R-:W-:Y:S01]  /*172b0*/  IMAD.MOV.U32 R188, RZ, RZ, R102 ;  /* 0x000000ffffbc7224 */ /* 0x000fe200078e0066 */
[----:B------:R-:W-:Y:S01]  /*172c0*/  MOV R191, R101 ;  /* 0x0000006500bf7202 */ /* 0x000fe20000000f00 */
[----:B------:R-:W-:-:S02]  /*172d0*/  IMAD.MOV.U32 R189, RZ, RZ, R103 ;  /* 0x000000ffffbd7224 */ /* 0x000fc400078e0067 */
[----:B------:R-:W-:Y:S01]  /*172e0*/  IMAD.MOV.U32 R190, RZ, RZ, R100 ;  /* 0x000000ffffbe7224 */ /* 0x000fe200078e0064 */
[----:B------:R-:W-:Y:S01]  /*172f0*/  HMMA.16816.F32 R88, R4, R20, R88 ;  /* 0x000000140458723c */ /* 0x000fe20000001858 */
[----:B------:R-:W-:Y:S01]  /*17300*/  IMAD.MOV.U32 R217, RZ, RZ, R248 ;  /* 0x000000ffffd97224 */ /* 0x000fe200078e00f8 */
[----:B------:R-:W-:Y:S01]  /*17310*/  MOV R219, R250 ;  /* 0x000000fa00db7202 */ /* 0x000fe20000000f00 */
[----:B------:R-:W-:-:S05]  /*17320*/  IMAD.MOV.U32 R218, RZ, RZ, R249 ;  /* 0x000000ffffda7224 */ /* 0x000fca00078e00f9 */
[----:B------:R-:W-:Y:S08]  /*17330*/  HMMA.16816.F32 R104, R4, R16, R104 ;  /* 0x000000100468723c */ /* 0x000ff00000001868 */
[----:B------:R-:W-:Y:S01]  /*17340*/  HMMA.16816.F32 R52, R8, R18, R52 ;  /* 0x000000120834723c */ /* 0x000fe20000001834 */
[----:B------:R-:W-:Y:S02]  /*17350*/  IMAD.MOV.U32 R116, RZ, RZ, R232 ;  /* 0x000000ffff747224 */ /* 0x000fe400078e00e8 */
[----:B------:R-:W-:-:S05]  /*17360*/  IMAD.MOV.U32 R86, RZ, RZ, R242 ;  /* 0x000000ffff567224 */ /* 0x000fca00078e00f2 */
[C---:B------:R-:W-:Y:S08]  /*17370*/  HMMA.16816.F32 R100, R4.reuse, R18, R164 ;  /* 0x000000120464723c */ /* 0x040ff000000018a4 */
[----:B------:R-:W-:Y:S01]  /*17380*/  HMMA.16816.F32 R188, R4, R28, R188 ;  /* 0x0000001c04bc723c */ /* 0x000fe200000018bc */
[----:B------:R-:W-:Y:S01]  /*17390*/  IMAD.MOV.U32 R118, RZ, RZ, R116 ;  /* 0x000000ffff767224 */ /* 0x000fe200078e0074 */
[----:B------:R-:W-:-:S06]  /*173a0*/  UIMAD.WIDE.U32 UR8, UR18, UR4, URZ ;  /* 0x00000004120872a5 */ /* 0x000fcc000f8e003f */
[-C--:B------:R-:W-:Y:S01]  /*173b0*/  HMMA.16816.F32 R48, R8, R30.reuse, R48 ;  /* 0x0000001e0830723c */ /* 0x080fe20000001830 */
[----:B------:R-:W-:Y:S01]  /*173c0*/  IMAD.MOV.U32 R110, RZ, RZ, R241 ;  /* 0x000000ffff6e7224 */ /* 0x000fe200078e00f1 */
[----:B------:R1:W5:Y:S06]  /*173d0*/  LDL.LU R242, [R1+0x98] ;  /* 0x0000980001f27983 */ /* 0x00036c0000300800 */
[----:B------:R-:W-:Y:S01]  /*173e0*/  HMMA.16816.F32 R164, R4, R30, R208 ;  /* 0x0000001e04a4723c */ /* 0x000fe200000018d0 */
[----:B------:R-:W-:Y:S01]  /*173f0*/  IMAD.MOV.U32 R116, RZ, RZ, R230 ;  /* 0x000000ffff747224 */ /* 0x000fe200078e00e6 */
[----:B------:R-:W-:Y:S01]  /*17400*/  @UP2 USHF.R.U32.HI UR18, URZ, UR5, UR9 ;  /* 0x000000053f122299 */ /* 0x000fe20008011609 */
[----:B------:R1:W5:Y:S04]  /*17410*/  LDL.LU R241, [R1+0x94] ;  /* 0x0000940001f17983 */ /* 0x0003680000300800 */
[----:B------:R-:W-:Y:S01]  /*17420*/  IMAD.MOV.U32 R7, RZ, RZ, R251 ;  /* 0x000000ffff077224 */ /* 0x000fe200078e00fb */
[----:B------:R-:W-:Y:S01]  /*17430*/  MOV R210, R222 ;  /* 0x000000de00d27202 */ /* 0x000fe20000000f00 */
[----:B------:R-:W-:Y:S01]  /*17440*/  IMAD.MOV.U32 R208, RZ, RZ, R220 ;  /* 0x000000ffffd07224 */ /* 0x000fe200078e00dc */
[----:B------:R-:W-:Y:S01]  /*17450*/  HMMA.16816.F32 R248, R8, R24, R128 ;  /* 0x0000001808f8723c */ /* 0x000fe20000001880 */
[----:B------:R-:W-:-:S02]  /*17460*/  IMAD.MOV.U32 R211, RZ, RZ, R223 ;  /* 0x000000ffffd37224 */ /* 0x000fc400078e00df */
[----:B------:R-:W-:Y:S02]  /*17470*/  IMAD.MOV.U32 R209, RZ, RZ, R221 ;  /* 0x000000ffffd17224 */ /* 0x000fe400078e00dd */
[----:B------:R-:W-:Y:S02]  /*17480*/  IMAD.MOV.U32 R4, RZ, RZ, R216 ;  /* 0x000000ffff047224 */ /* 0x000fe400078e00d8 */
[----:B------:R-:W-:Y:S01]  /*17490*/  IMAD.MOV.U32 R6, RZ, RZ, R118 ;  /* 0x000000ffff067224 */ /* 0x000fe200078e0076 */
[----:B------:R-:W-:Y:S01]  /*174a0*/  MOV R30, R83 ;  /* 0x00000053001e7202 */ /* 0x000fe20000000f00 */
[----:B------:R-:W-:Y:S01]  /*174b0*/  IMAD.MOV.U32 R129, RZ, RZ, R3 ;  /* 0x000000ffff817224 */ /* 0x000fe200078e0003 */
[----:B------:R-:W-:Y:S01]  /*174c0*/  HMMA.16816.F32 R220, R8, R26, R68 ;  /* 0x0000001a08dc723c */ /* 0x000fe20000001844 */
[----:B------:R-:W-:Y:S01]  /*174d0*/  FFMA.FTZ R3, R246, c[0x0][0x2d0], -R2 ;  /* 0x0000b400f6037a23 */ /* 0x000fe20000010802 */
[----:B------:R-:W-:Y:S01]  /*174e0*/  MOV R5, R211 ;  /* 0x000000d300057202 */ /* 0x000fe20000000f00 */
[----:B------:R-:W-:Y:S01]  /*174f0*/  IMAD.MOV.U32 R31, RZ, RZ, R82 ;  /* 0x000000ffff1f7224 */ /* 0x000fe200078e0052 */
[----:B------:R-:W-:Y:S01]  /*17500*/  UIADD3 UR18, UR18, UR13, -UR24 ;  /* 0x0000000d12127290 */ /* 0x000fe2000fffe818 */
[----:B------:R1:W5:Y:S02]  /*17510*/  LDL.LU R240, [R1+0x90] ;  /* 0x0000900001f07983 */ /* 0x0003640000300800 */
[----:B------:R-:W-:Y:S01]  /*17520*/  MOV R68, R208 ;  /* 0x000000d000447202 */ /* 0x000fe20000000f00 */
[----:B------:R-:W-:-:S02]  /*17530*/  IMAD.MOV.U32 R27, RZ, RZ, R209 ;  /* 0x000000ffff1b7224 */ /* 0x000fc400078e00d1 */
[----:B------:R-:W-:Y:S01]  /*17540*/  IMAD.MOV.U32 R26, RZ, RZ, R210 ;  /* 0x000000ffff1a7224 */ /* 0x000fe200078e00d2 */
[----:B------:R-:W-:Y:S01]  /*17550*/  MOV R71, R218 ;  /* 0x000000da00477202 */ /* 0x000fe20000000f00 */
[----:B------:R-:W-:Y:S01]  /*17560*/  HMMA.16816.F32 R208, R8, R22, R64 ;  /* 0x0000001608d0723c */ /* 0x000fe20000001840 */
[----:B------:R2:W-:Y:S01]  /*17570*/  MUFU.EX2 R22, R3 ;  /* 0x0000000300167308 */ /* 0x0005e20000000800 */
[----:B------:R-:W-:Y:S02]  /*17580*/  IMAD.MOV.U32 R70, RZ, RZ, R217 ;  /* 0x000000ffff467224 */ /* 0x000fe400078e00d9 */
[----:B------:R-:W-:Y:S01]  /*17590*/  IMAD.MOV.U32 R128, RZ, RZ, R219 ;  /* 0x000000ffff807224 */ /* 0x000fe200078e00db */
[----:B------:R-:W-:Y:S01]  /*175a0*/  MOV R130, R179 ;  /* 0x000000b300827202 */ /* 0x000fe20000000f00 */
[----:B------:R-:W-:Y:S02]  /*175b0*/  IMAD.MOV.U32 R131, RZ, RZ, R176 ;  /* 0x000000ffff837224 */ /* 0x000fe400078e00b0 */
[----:B------:R-:W-:-:S02]  /*175c0*/  IMAD.MOV.U32 R69, RZ, RZ, R7 ;  /* 0x000000ffff457224 */ /* 0x000fc400078e0007 */
[----:B------:R-:W-:Y:S01]  /*175d0*/  IMAD.MOV.U32 R246, RZ, RZ, R97 ;  /* 0x000000fffff67224 */ /* 0x000fe200078e0061 */
[----:B------:R-:W-:Y:S01]  /*175e0*/  USHF.R.S32.HI UR4, URZ, 0x1f, UR18 ;  /* 0x0000001f3f047899 */ /* 0x000fe20008011412 */
[----:B------:R1:W5:Y:S01]  /*175f0*/  LDL.LU R239, [R1+0x8c] ;  /* 0x00008c0001ef7983 */ /* 0x0003620000300800 */
[----:B--2---:R-:W-:Y:S01]  /*17600*/  FFMA.FTZ R3, R245, c[0x0][0x2d0], -R2 ;  /* 0x0000b400f5037a23 */ /* 0x004fe20000010802 */
[C---:B------:R-:W-:Y:S08]  /*17610*/  HMMA.16816.F32 R216, R8.reuse, R20, R124 ;  /* 0x0000001408d8723c */ /* 0x040ff0000000187c */
[----:B------:R-:W-:Y:S01]  /*17620*/  HMMA.16816.F32 R64, R8, R16, R120 ;  /* 0x000000100840723c */ /* 0x000fe20000001878 */
[----:B------:R2:W-:Y:S01]  /*17630*/  MUFU.EX2 R24, R3 ;  /* 0x0000000300187308 */ /* 0x0005e20000000800 */
[----:B------:R-:W-:Y:S01]  /*17640*/  MOV R7, R119 ;  /* 0x0000007700077202 */ /* 0x000fe20000000f00 */
[----:B------:R-:W-:-:S02]  /*17650*/  IMAD.MOV.U32 R179, RZ, RZ, R116 ;  /* 0x000000ffffb37224 */ /* 0x000fc400078e0074 */
[----:B------:R-:W-:Y:S01]  /*17660*/  IMAD.MOV.U32 R176, RZ, RZ, R117 ;  /* 0x000000ffffb07224 */ /* 0x000fe200078e0075 */
[----:B------:R-:W-:Y:S01]  /*17670*/  ULEA.HI UR4, UR4, UR18, URZ, 0x6 ;  /* 0x0000001204047291 */ /* 0x000fe2000f8f303f */
[----:B------:R1:W5:Y:S01]  /*17680*/  LDL.LU R238, [R1+0x88] ;  /* 0x0000880001ee7983 */ /* 0x0003620000300800 */
[--C-:B--2---:R-:W-:Y:S01]  /*17690*/  FFMA.FTZ R3, R215, c[0x0][0x2d0], -R2.reuse ;  /* 0x0000b400d7037a23 */ /* 0x104fe20000010802 */
[----:B------:R-:W-:Y:S01]  /*176a0*/  HMMA.16816.F32 R116, R8, R28, R144 ;  /* 0x0000001c0874723c */ /* 0x000fe20000001890 */
[----:B------:R-:W-:Y:S01]  /*176b0*/  FFMA.FTZ R2, R214, c[0x0][0x2d0], -R2 ;  /* 0x0000b400d6027a23 */ /* 0x000fe20000010802 */
[----:B------:R-:W-:Y:S03]  /*176c0*/  LDSM.16.MT88.4 R144, [R226+0x1900] ;  /* 0x00190000e290783b */ /* 0x000fe60000004200 */
[----:B------:R2:W-:Y:S01]  /*176d0*/  MUFU.EX2 R23, R2 ;  /* 0x0000000200177308 */ /* 0x0005e20000000800 */
[----:B------:R-:W-:Y:S01]  /*176e0*/  MOV R120, R114 ;  /* 0x0000007200787202 */ /* 0x000fe20000000f00 */
[----:B------:R-:W-:-:S02]  /*176f0*/  IMAD.MOV.U32 R121, RZ, RZ, R113 ;  /* 0x000000ffff797224 */ /* 0x000fc400078e0071 */
[----:B------:R-:W-:Y:S01]  /*17700*/  IMAD.MOV.U32 R122, RZ, RZ, R112 ;  /* 0x000000ffff7a7224 */ /* 0x000fe200078e0070 */
[----:B------:R-:W-:Y:S01]  /*17710*/  MOV R123, R99 ;  /* 0x00000063007b7202 */ /* 0x000fe20000000f00 */
[----:B------:R-:W-:Y:S01]  /*17720*/  USHF.R.S32.HI UR4, URZ, 0x6, UR4 ;  /* 0x000000063f047899 */ /* 0x000fe20008011404 */
[----:B------:R1:W5:Y:S01]  /*17730*/  LDL.LU R237, [R1+0x84] ;  /* 0x0000840001ed7983 */ /* 0x0003620000300800 */
[----:B------:R3:W-:Y:S01]  /*17740*/  MUFU.EX2 R25, R3 ;  /* 0x0000000300197308 */ /* 0x0007e20000000800 */
[----:B------:R-:W-:Y:S02]  /*17750*/  IMAD.MOV.U32 R28, RZ, RZ, R98 ;  /* 0x000000ffff1c7224 */ /* 0x000fe400078e0062 */
[----:B------:R-:W-:Y:S01]  /*17760*/  IMAD.MOV.U32 R29, RZ, RZ, R96 ;  /* 0x000000ffff1d7224 */ /* 0x000fe200078e0060 */
[----:B------:R1:W5:Y:S01]  /*17770*/  LDL.LU R236, [R1+0x80] ;  /* 0x0000800001ec7983 */ /* 0x0003620000300800 */
[----:B--2---:R-:W-:-:S03]  /*17780*/  FFMA.FTZ R2, R207, c[0x0][0x2d0], -R0 ;  /* 0x0000b400cf027a23 */ /* 0x004fc60000010800 */
[----:B------:R-:W-:Y:S01]  /*17790*/  LDSM.16.MT88.4 R96, [R226+0x3900] ;  /* 0x00390000e260783b */ /* 0x000fe20000004200 */
[----:B------:R2:W-:Y:S03]  /*177a0*/  MUFU.EX2 R18, R2 ;  /* 0x0000000200127308 */ /* 0x0005e60000000800 */
[----:B------:R1:W5:Y:S01]  /*177b0*/  LDL.LU R235, [R1+0x7c] ;  /* 0x00007c0001eb7983 */ /* 0x0003620000300800 */
[----:B---3--:R-:W-:-:S03]  /*177c0*/  FADD.FTZ R3, R108, R84 ;  /* 0x000000546c037221 */ /* 0x008fc60000010000 */
[----:B------:R1:W5:Y:S01]  /*177d0*/  LDL.LU R234, [R1+0x78] ;  /* 0x0000780001ea7983 */ /* 0x0003620000300800 */
[----:B------:R-:W-:-:S03]  /*177e0*/  UIADD3 UR21, UR12, -0x2, URZ ;  /* 0xfffffffe0c157890 */ /* 0x000fc6000fffe03f */
[----:B------:R1:W5:Y:S04]  /*177f0*/  LDL.LU R233, [R1+0x74] ;  /* 0x0000740001e97983 */ /* 0x0003680000300800 */
[----:B------:R1:W5:Y:S01]  /*17800*/  LDL.LU R232, [R1+0x70] ;  /* 0x0000700001e87983 */ /* 0x0003620000300800 */
[----:B--2---:R-:W-:-:S03]  /*17810*/  FFMA.FTZ R2, R206, c[0x0][0x2d0], -R0 ;  /* 0x0000b400ce027a23 */ /* 0x004fc60000010800 */
[----:B------:R1:W5:Y:S01]  /*17820*/  LDL.LU R231, [R1+0x6c] ;  /* 0x00006c0001e77983 */ /* 0x0003620000300800 */
[----:B------:R2:W-:Y:S03]  /*17830*/  MUFU.EX2 R19, R2 ;  /* 0x0000000200137308 */ /* 0x0005e60000000800 */
[----:B------:R1:W5:Y:S04]  /*17840*/  LDL.LU R230, [R1+0x68] ;  /* 0x0000680001e67983 */ /* 0x0003680000300800 */
[----:B------:R1:W5:Y:S04]  /*17850*/  LDL.LU R229, [R1+0x64] ;  /* 0x0000640001e57983 */ /* 0x0003680000300800 */
[----:B------:R1:W5:Y:S01]  /*17860*/  LDL.LU R224, [R1+0x60] ;  /* 0x0000600001e07983 */ /* 0x0003620000300800 */
[----:B--2---:R-:W-:-:S02]  /*17870*/  FFMA.FTZ R2, R205, c[0x0][0x2d0], -R0 ;  /* 0x0000b400cd027a23 */ /* 0x004fc40000010800 */
[----:B------:R-:W-:Y:S02]  /*17880*/  FFMA.FTZ R0, R204, c[0x0][0x2d0], -R0 ;  /* 0x0000b400cc007a23 */ /* 0x000fe40000010800 */
[----:B------:R-:W2:Y:S01]  /*17890*/  LDSM.16.MT88.4 R204, [R225+0x1900] ;  /* 0x00190000e1cc783b */ /* 0x000ea20000004200 */
[----:B------:R-:W-:Y:S08]  /*178a0*/  MUFU.EX2 R21, R2 ;  /* 0x0000000200157308 */ /* 0x000ff00000000800 */
[----:B------:R3:W-:Y:S02]  /*178b0*/  MUFU.EX2 R20, R0 ;  /* 0x0000000000147308 */ /* 0x0007e40000000800 */
[----:B---3--:R-:W-:Y:S01]  /*178c0*/  FFMA.FTZ R0, R70, c[0x0][0x2d0], -R13 ;  /* 0x0000b40046007a23 */ /* 0x008fe2000001080d */
[----:B------:R-:W-:Y:S01]  /*178d0*/  MOV R70, R71 ;  /* 0x0000004700467202 */ /* 0x000fe20000000f00 */
[----:B------:R-:W-:-:S02]  /*178e0*/  IMAD.MOV.U32 R71, RZ, RZ, R128 ;  /* 0x000000ffff477224 */ /* 0x000fc400078e0080 */
[----:B------:R-:W-:Y:S01]  /*178f0*/  IMAD.MOV.U32 R128, RZ, RZ, R129 ;  /* 0x000000ffff807224 */ /* 0x000fe200078e0081 */
[----:B------:R-:W-:Y:S01]  /*17900*/  MOV R129, R130 ;  /* 0x0000008200817202 */ /* 0x000fe20000000f00 */
[----:B------:R-:W-:Y:S02]  /*17910*/  IMAD.MOV.U32 R130, RZ, RZ, R131 ;  /* 0x000000ffff827224 */ /* 0x000fe400078e0083 */
[----:B------:R-:W-:Y:S01]  /*17920*/  IMAD.MOV.U32 R131, RZ, RZ, R4 ;  /* 0x000000ffff837224 */ /* 0x000fe200078e0004 */
[----:B------:R-:W-:Y:S01]  /*17930*/  MOV R4, R5 ;  /* 0x0000000500047202 */ /* 0x000fe20000000f00 */
[----:B------:R-:W-:Y:S02]  /*17940*/  IMAD.MOV.U32 R5, RZ, RZ, R163 ;  /* 0x000000ffff057224 */ /* 0x000fe400078e00a3 */
[----:B------:R-:W-:Y:S01]  /*17950*/  IMAD.MOV.U32 R163, RZ, RZ, R160 ;  /* 0x000000ffffa37224 */ /* 0x000fe200078e00a0 */
[----:B------:R-:W-:Y:S01]  /*17960*/  MOV R160, R161 ;  /* 0x000000a100a07202 */ /* 0x000fe20000000f00 */
[----:B------:R-:W-:-:S02]  /*17970*/  IMAD.MOV.U32 R161, RZ, RZ, R15 ;  /* 0x000000ffffa17224 */ /* 0x000fc400078e000f */
[----:B------:R3:W-:Y:S02]  /*17980*/  MUFU.EX2 R15, R0 ;  /* 0x00000000000f7308 */ /* 0x0007e40000000800 */
[----:B---3--:R-:W-:-:S06]  /*17990*/  FFMA.FTZ R0, R26, c[0x0][0x2d0], -R13 ;  /* 0x0000b4001a007a23 */ /* 0x008fcc000001080d */
[----:B------:R3:W4:Y:S02]  /*179a0*/  MUFU.EX2 R16, R0 ;  /* 0x0000000000107308 */ /* 0x0007240000000800 */
[----:B---3--:R-:W-:Y:S01]  /*179b0*/  FFMA.FTZ R0, R27, c[0x0][0x2d0], -R13 ;  /* 0x0000b4001b007a23 */ /* 0x008fe2000001080d */
[----:B----4-:R-:W-:-:S05]  /*179c0*/  F2FP.PACK_AB R124, R16, R15 ;  /* 0x0000000f107c723e */ /* 0x010fca00000000ff */
[----:B------:R3:W-:Y:S02]  /*179d0*/  MUFU.EX2 R17, R0 ;  /* 0x0000000000117308 */ /* 0x0007e40000000800 */
[----:B---3--:R-:W-:Y:S02]  /*179e0*/  FFMA.FTZ R0, R70, c[0x0][0x2d0], -R13 ;  /* 0x0000b40046007a23 */ /* 0x008fe4000001080d */
[----:B------:R-:W-:Y:S01]  /*179f0*/  IMAD.MOV.U32 R70, RZ, RZ, R71 ;  /* 0x000000ffff467224 */ /* 0x000fe200078e0047 */
[----:B------:R-:W-:Y:S01]  /*17a00*/  MOV R71, R128 ;  /* 0x0000008000477202 */ /* 0x000fe20000000f00 */
[----:B------:R-:W-:Y:S02]  /*17a10*/  IMAD.MOV.U32 R128, RZ, RZ, R129 ;  /* 0x000000ffff807224 */ /* 0x000fe400078e0081 */
        /* <DEDUP_REMOVED lines=9> */
[----:B------:R-:W-:Y:S01]  /*17ab0*/  FFMA.FTZ R2, R70, c[0x0][0x2d0], -R12 ;  /* 0x0000b40046027a23 */ /* 0x000fe2000001080c */
[----:B------:R3:W4:Y:S01]  /*17ac0*/  MUFU.EX2 R14, R0 ;  /* 0x00000000000e7308 */ /* 0x0007220000000800 */
[----:B------:R-:W-:Y:S01]  /*17ad0*/  IMAD.MOV.U32 R127, RZ, RZ, R128 ;  /* 0x000000ffff7f7224 */ /* 0x000fe200078e0080 */
[----:B------:R-:W-:Y:S01]  /*17ae0*/  F2FP.PACK_AB R128, R24, R22 ;  /* 0x000000161880723e */ /* 0x000fe200000000ff */
[----:B------:R-:W-:Y:S01]  /*17af0*/  IMAD.MOV.U32 R26, RZ, RZ, R130 ;  /* 0x000000ffff1a7224 */ /* 0x000fe200078e0082 */
[----:B------:R-:W-:Y:S01]  /*17b00*/  F2FP.PACK_AB R129, R19, R18 ;  /* 0x000000121381723e */ /* 0x000fe200000000ff */
[----:B------:R-:W-:Y:S01]  /*17b10*/  FADD.FTZ R8, R127, R126 ;  /* 0x0000007e7f087221 */ /* 0x000fe20000010000 */
[----:B------:R-:W-:Y:S01]  /*17b20*/  F2FP.PACK_AB R130, R23, R25 ;  /* 0x000000191782723e */ /* 0x000fe200000000ff */
[----:B------:R-:W-:Y:S01]  /*17b30*/  IMAD.MOV.U32 R27, RZ, RZ, R71 ;  /* 0x000000ffff1b7224 */ /* 0x000fe200078e0047 */
[----:B------:R-:W-:Y:S01]  /*17b40*/  MOV R71, R161 ;  /* 0x000000a100477202 */ /* 0x000fe20000000f00 */
[----:B------:R-:W-:-:S02]  /*17b50*/  IMAD.MOV.U32 R70, RZ, RZ, R162 ;  /* 0x000000ffff467224 */ /* 0x000fc400078e00a2 */
[----:B------:R-:W-:Y:S01]  /*17b60*/  FADD.FTZ R9, R27, R26 ;  /* 0x0000001a1b097221 */ /* 0x000fe20000010000 */
[----:B------:R-:W-:Y:S01]  /*17b70*/  MOV R26, R177 ;  /* 0x000000b1001a7202 */ /* 0x000fe20000000f00 */
[----:B------:R-:W-:Y:S02]  /*17b80*/  IMAD.MOV.U32 R27, RZ, RZ, R178 ;  /* 0x000000ffff1b7224 */ /* 0x000fe400078e00b2 */
[--C-:B---3--:R-:W-:Y:S01]  /*17b90*/  FFMA.FTZ R0, R68, c[0x0][0x2d0], -R12.reuse ;  /* 0x0000b40044007a23 */ /* 0x108fe2000001080c */
[----:B----4-:R-:W-:Y:S01]  /*17ba0*/  F2FP.PACK_AB R126, R14, R17 ;  /* 0x000000110e7e723e */ /* 0x010fe200000000ff */
[----:B------:R-:W-:Y:S01]  /*17bb0*/  IMAD.MOV.U32 R68, RZ, RZ, R131 ;  /* 0x000000ffff447224 */ /* 0x000fe200078e0083 */
[----:B------:R-:W-:Y:S01]  /*17bc0*/  F2FP.PACK_AB R131, R20, R21 ;  /* 0x000000151483723e */ /* 0x000fe200000000ff */
[----:B------:R3:W-:Y:S06]  /*17bd0*/  MUFU.EX2 R10, R0 ;  /* 0x00000000000a7308 */ /* 0x0007ec0000000800 */
[C---:B--2---:R-:W-:Y:S08]  /*17be0*/  HMMA.16816.F32 R192, R128.reuse, R204, R192 ;  /* 0x000000cc80c0723c */ /* 0x044ff000000018c0 */
[----:B------:R-:W-:Y:S01]  /*17bf0*/  HMMA.16816.F32 R132, R128, R144, R132 ;  /* 0x000000908084723c */ /* 0x000fe20000001884 */
[----:B---3--:R-:W-:Y:S01]  /*17c00*/  FFMA.FTZ R0, R69, c[0x0][0x2d0], -R12 ;  /* 0x0000b40045007a23 */ /* 0x008fe2000001080c */
[----:B------:R-:W-:Y:S01]  /*17c10*/  MOV R69, R4 ;  /* 0x0000000400457202 */ /* 0x000fe20000000f00 */
[----:B------:R-:W-:-:S02]  /*17c20*/  IMAD.MOV.U32 R4, RZ, RZ, R160 ;  /* 0x000000ffff047224 */ /* 0x000fc400078e00a0 */
[----:B------:R2:W3:Y:S02]  /*17c30*/  MUFU.EX2 R11, R0 ;  /* 0x00000000000b7308 */ /* 0x0004e40000000800 */
[----:B--2---:R-:W-:Y:S01]  /*17c40*/  FFMA.FTZ R0, R5, c[0x0][0x2d0], -R12 ;  /* 0x0000b40005007a23 */ /* 0x004fe2000001080c */
[----:B---3--:R-:W-:-:S05]  /*17c50*/  F2FP.PACK_AB R125, R11, R10 ;  /* 0x0000000a0b7d723e */ /* 0x008fca00000000ff */
[----:B------:R2:W-:Y:S01]  /*17c60*/  MUFU.EX2 R12, R2 ;  /* 0x00000002000c7308 */ /* 0x0005e20000000800 */
[----:B------:R-:W-:Y:S02]  /*17c70*/  IMAD.MOV.U32 R5, RZ, RZ, R163 ;  /* 0x000000ffff057224 */ /* 0x000fe400078e00a3 */
[----:B------:R-:W3:Y:S05]  /*17c80*/  LDSM.16.MT88.4 R160, [R228+0x1900] ;  /* 0x00190000e4a0783b */ /* 0x000eea0000004200 */
[----:B------:R-:W4:Y:S01]  /*17c90*/  MUFU.EX2 R13, R0 ;  /* 0x00000000000d7308 */ /* 0x000f220000000800 */
[----:B--2---:R-:W-:Y:S01]  /*17ca0*/  FADD.FTZ R2, R213, R212 ;  /* 0x000000d4d5027221 */ /* 0x004fe20000010000 */
[----:B------:R-:W-:Y:S01]  /*17cb0*/  MOV R213, R69 ;  /* 0x0000004500d57202 */ /* 0x000fe20000000f00 */
[----:B------:R-:W-:Y:S01]  /*17cc0*/  IMAD.MOV.U32 R212, RZ, RZ, R68 ;  /* 0x000000ffffd47224 */ /* 0x000fe200078e0044 */
[----:B------:R-:W-:Y:S01]  /*17cd0*/  MOV R69, R80 ;  /* 0x0000005000457202 */ /* 0x000fe20000000f00 */
[----:B------:R-:W-:-:S02]  /*17ce0*/  IMAD.MOV.U32 R68, RZ, RZ, R115 ;  /* 0x000000ffff447224 */ /* 0x000fc400078e0073 */
[----:B------:R-:W-:Y:S01]  /*17cf0*/  LDSM.16.MT88.4 R112, [R228+0x3900] ;  /* 0x00390000e470783b */ /* 0x000fe20000004200 */
[----:B----4-:R-:W-:Y:S01]  /*17d00*/  F2FP.PACK_AB R127, R13, R12 ;  /* 0x0000000c0d7f723e */ /* 0x010fe200000000ff */
[----:B------:R-:W-:Y:S02]  /*17d10*/  IMAD.MOV.U32 R0, RZ, RZ, R111 ;  /* 0x000000ffff007224 */ /* 0x000fe400078e006f */
[----:B------:R-:W-:Y:S02]  /*17d20*/  IMAD.MOV.U32 R214, RZ, RZ, R69 ;  /* 0x000000ffffd67224 */ /* 0x000fe400078e0045 */
[----:B------:R-:W-:Y:S02]  /*17d30*/  FADD.FTZ R0, R0, R2 ;  /* 0x0000000200007221 */ /* 0x000fe40000010000 */
[C---:B------:R-:W-:Y:S08]  /*17d40*/  HMMA.16816.F32 R196, R124.reuse, R204, R196 ;  /* 0x000000cc7cc4723c */ /* 0x040ff000000018c4 */
[-C--:B------:R-:W-:Y:S08]  /*17d50*/  HMMA.16816.F32 R200, R124, R206.reuse, R200 ;  /* 0x000000ce7cc8723c */ /* 0x080ff000000018c8 */
[----:B------:R-:W-:Y:S07]  /*17d60*/  HMMA.16816.F32 R204, R128, R206, R40 ;  /* 0x000000ce80cc723c */ /* 0x000fee0000001828 */
[----:B------:R-:W-:Y:S01]  /*17d70*/  IMAD.MOV.U32 R43, RZ, RZ, R70 ;  /* 0x000000ffff2b7224 */ /* 0x000fe200078e0046 */
[----:B------:R-:W-:Y:S01]  /*17d80*/  HMMA.16816.F32 R136, R124, R144, R136 ;  /* 0x000000907c88723c */ /* 0x000fe20000001888 */
[----:B------:R-:W-:Y:S01]  /*17d90*/  MOV R41, R4 ;  /* 0x0000000400297202 */ /* 0x000fe20000000f00 */
[----:B------:R-:W-:-:S02]  /*17da0*/  IMAD.MOV.U32 R40, RZ, RZ, R5 ;  /* 0x000000ffff287224 */ /* 0x000fc400078e0005 */
[----:B------:R-:W-:Y:S02]  /*17db0*/  IMAD.MOV.U32 R70, RZ, RZ, R81 ;  /* 0x000000ffff467224 */ /* 0x000fe400078e0051 */
[----:B------:R-:W2:Y:S01]  /*17dc0*/  LDSM.16.MT88.4 R80, [R225+0x3900] ;  /* 0x00390000e150783b */ /* 0x000ea20000004200 */
[----:B------:R-:W-:Y:S01]  /*17dd0*/  IMAD.MOV.U32 R42, RZ, RZ, R71 ;  /* 0x000000ffff2a7224 */ /* 0x000fe200078e0047 */
[----:B------:R-:W-:Y:S01]  /*17de0*/  HMMA.16816.F32 R140, R124, R146, R140 ;  /* 0x000000927c8c723c */ /* 0x000fe2000000188c */
[----:B------:R-:W-:Y:S01]  /*17df0*/  IMAD.MOV.U32 R71, RZ, RZ, R86 ;  /* 0x000000ffff477224 */ /* 0x000fe200078e0056 */
[----:B------:R-:W-:Y:S02]  /*17e00*/  MOV R86, R110 ;  /* 0x0000006e00567202 */ /* 0x000fe40000000f00 */
[----:B------:R-:W-:Y:S01]  /*17e10*/  MOV R215, R70 ;  /* 0x0000004600d77202 */ /* 0x000fe20000000f00 */
[----:B------:R-:W-:-:S03]  /*17e20*/  IMAD.MOV.U32 R245, RZ, RZ, R71 ;  /* 0x000000fffff57224 */ /* 0x000fc600078e0047 */
[C---:B------:R-:W-:Y:S07]  /*17e30*/  HMMA.16816.F32 R144, R128.reuse, R146, R36 ;  /* 0x000000928090723c */ /* 0x040fee0000001824 */
[----:B------:R-:W-:Y:S01]  /*17e40*/  IMAD.MOV.U32 R39, RZ, RZ, R6 ;  /* 0x000000ffff277224 */ /* 0x000fe200078e0006 */
[----:B------:R-:W-:Y:S01]  /*17e50*/  MOV R38, R7 ;  /* 0x0000000700267202 */ /* 0x000fe20000000f00 */
[----:B------:R-:W-:Y:S01]  /*17e60*/  IMAD.MOV.U32 R37, RZ, RZ, R179 ;  /* 0x000000ffff257224 */ /* 0x000fe200078e00b3 */
[----:B------:R-:W-:Y:S01]  /*17e70*/  LDSM.16.MT88.4 R4, [R227+0x3900] ;  /* 0x00390000e304783b */ /* 0x000fe20000004200 */
[----:B------:R-:W-:Y:S01]  /*17e80*/  IMAD.MOV.U32 R36, RZ, RZ, R176 ;  /* 0x000000ffff247224 */ /* 0x000fe200078e00b0 */
[----:B---3--:R-:W-:Y:S01]  /*17e90*/  HMMA.16816.F32 R148, R128, R160, R148 ;  /* 0x000000a08094723c */ /* 0x008fe20000001894 */
[----:B------:R-:W-:Y:S01]  /*17ea0*/  FADD.FTZ R9, R37, R9 ;  /* 0x0000000925097221 */ /* 0x000fe20000010000 */
[----:B------:R-:W3:Y:S01]  /*17eb0*/  LDSM.16.MT88.4 R176, [R227+0x1900] ;  /* 0x00190000e3b0783b */ /* 0x000ee20000004200 */
[----:B------:R-:W-:-:S02]  /*17ec0*/  FADD.FTZ R2, R36, R8 ;  /* 0x0000000824027221 */ /* 0x000fc40000010000 */
[----:B------:R-:W-:Y:S02]  /*17ed0*/  FADD.FTZ R8, R38, R0 ;  /* 0x0000000026087221 */ /* 0x000fe40000010000 */
[----:B------:R-:W-:Y:S01]  /*17ee0*/  FADD.FTZ R0, R41, R9 ;  /* 0x0000000929007221 */ /* 0x000fe20000010000 */
[----:B------:R-:W-:Y:S01]  /*17ef0*/  HMMA.16816.F32 R152, R124, R160, R152 ;  /* 0x000000a07c98723c */ /* 0x000fe20000001898 */
[----:B------:R-:W-:Y:S02]  /*17f00*/  FADD.FTZ R8, R42, R8 ;  /* 0x000000082a087221 */ /* 0x000fe40000010000 */
[----:B------:R-:W-:-:S05]  /*17f10*/  FADD.FTZ R2, R40, R2 ;  /* 0x0000000228027221 */ /* 0x000fca0000010000 */
[-C--:B------:R-:W-:Y:S08]  /*17f20*/  HMMA.16816.F32 R156, R124, R162.reuse, R156 ;  /* 0x000000a27c9c723c */ /* 0x080ff0000000189c */
[----:B------:R-:W-:Y:S07]  /*17f30*/  HMMA.16816.F32 R160, R128, R162, R32 ;  /* 0x000000a280a0723c */ /* 0x000fee0000001820 */
[----:B------:R-:W-:Y:S01]  /*17f40*/  IMAD.MOV.U32 R35, RZ, RZ, R109 ;  /* 0x000000ffff237224 */ /* 0x000fe200078e006d */
[----:B--2---:R-:W-:Y:S03]  /*17f50*/  HMMA.16816.F32 R72, R124, R80, R72 ;  /* 0x000000507c48723c */ /* 0x004fe60000001848 */
[----:B------:R-:W-:-:S04]  /*17f60*/  FADD.FTZ R3, R35, R3 ;  /* 0x0000000323037221 */ /* 0x000fc80000010000 */
[----:B------:R-:W-:Y:S01]  /*17f70*/  FADD.FTZ R3, R39, R3 ;  /* 0x0000000327037221 */ /* 0x000fe20000010000 */
[C---:B------:R-:W-:Y:S07]  /*17f80*/  HMMA.16816.F32 R108, R124.reuse, R114, R100 ;  /* 0x000000727c6c723c */ /* 0x040fee0000001864 */
[----:B------:R-:W-:Y:S01]  /*17f90*/  MOV R100, R120 ;  /* 0x0000007800647202 */ /* 0x000fe20000000f00 */
[----:B------:R-:W-:Y:S01]  /*17fa0*/  IMAD.MOV.U32 R101, RZ, RZ, R121 ;  /* 0x000000ffff657224 */ /* 0x000fe200078e0079 */
[----:B------:R-:W-:Y:S01]  /*17fb0*/  MOV R103, R123 ;  /* 0x0000007b00677202 */ /* 0x000fe20000000f00 */
[----:B------:R-:W-:Y:S01]  /*17fc0*/  IMAD.MOV.U32 R102, RZ, RZ, R122 ;  /* 0x000000ffff667224 */ /* 0x000fe200078e007a */
[C---:B---3--:R-:W-:Y:S08]  /*17fd0*/  HMMA.16816.F32 R168, R124.reuse, R176, R168 ;  /* 0x000000b07ca8723c */ /* 0x048ff000000018a8 */
[C---:B------:R-:W-:Y:S08]  /*17fe0*/  HMMA.16816.F32 R172, R124.reuse, R178, R172 ;  /* 0x000000b27cac723c */ /* 0x040ff000000018ac */
[C---:B------:R-:W-:Y:S08]  /*17ff0*/  HMMA.16816.F32 R76, R124.reuse, R82, R76 ;  /* 0x000000527c4c723c */ /* 0x040ff0000000184c */
[C---:B------:R-:W-:Y:S08]  /*18000*/  HMMA.16816.F32 R88, R124.reuse, R96, R88 ;  /* 0x000000607c58723c */ /* 0x040ff00000001858 */
[C---:B------:R-:W-:Y:S08]  /*18010*/  HMMA.16816.F32 R92, R124.reuse, R98, R92 ;  /* 0x000000627c5c723c */ /* 0x040ff0000000185c */
[C---:B------:R-:W-:Y:S08]  /*18020*/  HMMA.16816.F32 R104, R124.reuse, R112, R104 ;  /* 0x000000707c68723c */ /* 0x040ff00000001868 */
[C---:B------:R-:W-:Y:S08]  /*18030*/  HMMA.16816.F32 R120, R124.reuse, R4, R188 ;  /* 0x000000047c78723c */ /* 0x040ff000000018bc */
[----:B------:R-:W-:Y:S08]  /*18040*/  HMMA.16816.F32 R124, R124, R6, R164 ;  /* 0x000000067c7c723c */ /* 0x000ff000000018a4 */
[C---:B------:R-:W-:Y:S07]  /*18050*/  HMMA.16816.F32 R164, R128.reuse, R176, R28 ;  /* 0x000000b080a4723c */ /* 0x040fee000000181c */
[----:B------:R-:W-:Y:S01]  /*18060*/  IMAD.MOV.U32 R30, RZ, RZ, R246 ;  /* 0x000000ffff1e7224 */ /* 0x000fe200078e00f6 */
[----:B------:R-:W-:Y:S01]  /*18070*/  HMMA.16816.F32 R116, R128, R4, R116 ;  /* 0x000000048074723c */ /* 0x000fe20000001874 */
[----:B------:R-:W-:Y:S01]  /*18080*/  IMAD.MOV.U32 R29, RZ, RZ, R68 ;  /* 0x000000ffff1d7224 */ /* 0x000fe200078e0044 */
[----:B------:R-:W-:Y:S01]  /*18090*/  MOV R28, R27 ;  /* 0x0000001b001c7202 */ /* 0x000fe20000000f00 */
[----:B------:R-:W-:Y:S01]  /*180a0*/  IMAD.MOV.U32 R31, RZ, RZ, R26 ;  /* 0x000000ffff1f7224 */ /* 0x000fe200078e001a */
[----:B------:R-:W-:Y:S01]  /*180b0*/  MOV R27, R86 ;  /* 0x00000056001b7202 */ /* 0x000fe20000000f00 */
[----:B------:R-:W-:-:S02]  /*180c0*/  IMAD.MOV.U32 R246, RZ, RZ, R85 ;  /* 0x000000fffff67224 */ /* 0x000fc400078e0055 */
[----:B------:R-:W-:Y:S01]  /*180d0*/  FADD.FTZ R4, R212, R0 ;  /* 0x00000000d4047221 */ /* 0x000fe20000010000 */
[C---:B------:R-:W-:Y:S01]  /*180e0*/  HMMA.16816.F32 R176, R128.reuse, R178, R100 ;  /* 0x000000b280b0723c */ /* 0x040fe20000001864 */
[----:B------:R-:W-:Y:S02]  /*180f0*/  FADD.FTZ R0, R30, R8 ;  /* 0x000000081e007221 */ /* 0x000fe40000010000 */
[----:B------:R-:W-:Y:S02]  /*18100*/  FADD.FTZ R5, R43, R3 ;  /* 0x000000032b057221 */ /* 0x000fe40000010000 */
[----:B------:R-:W-:Y:S02]  /*18110*/  FADD.FTZ R3, R213, R2 ;  /* 0x00000002d5037221 */ /* 0x000fe40000010000 */
[----:B------:R-:W-:Y:S01]  /*18120*/  FADD.FTZ R0, R29, R0 ;  /* 0x000000001d007221 */ /* 0x000fe20000010000 */
[----:B------:R-:W-:Y:S01]  /*18130*/  HMMA.16816.F32 R68, R128, R80, R248 ;  /* 0x000000508044723c */ /* 0x000fe200000018f8 */
[----:B------:R-:W-:Y:S01]  /*18140*/  FADD.FTZ R2, R247, R5 ;  /* 0x00000005f7027221 */ /* 0x000fe20000010000 */
[----:B------:R-:W-:Y:S01]  /*18150*/  IMNMX R5, RZ, UR4, !PT ;  /* 0x00000004ff057c17 */ /* 0x000fe2000f800200 */
[----:B------:R-:W-:-:S02]  /*18160*/  FADD.FTZ R4, R28, R4 ;  /* 0x000000041c047221 */ /* 0x000fc40000010000 */
[----:B------:R-:W-:Y:S01]  /*18170*/  FADD.FTZ R3, R31, R3 ;  /* 0x000000031f037221 */ /* 0x000fe20000010000 */
[----:B------:R-:W-:Y:S01]  /*18180*/  ISETP.LE.AND P0, PT, R5, UR21, PT ;  /* 0x0000001505007c0c */ /* 0x000fe2000bf03270 */
[----:B------:R-:W-:Y:S01]  /*18190*/  FADD.FTZ R0, R246, R0 ;  /* 0x00000000f6007221 */ /* 0x000fe20000010000 */
[----:B------:R2:W-:Y:S01]  /*181a0*/  STL [R1+0x24], R5 ;  /* 0x0000240501007387 */ /* 0x0005e20000100800 */
[----:B------:R-:W-:Y:S01]  /*181b0*/  FADD.FTZ R2, R214, R2 ;  /* 0x00000002d6027221 */ /* 0x000fe20000010000 */
[----:B------:R-:W-:Y:S01]  /*181c0*/  HMMA.16816.F32 R100, R128, R112, R64 ;  /* 0x000000708064723c */ /* 0x000fe20000001840 */
[----:B------:R-:W-:Y:S02]  /*181d0*/  FADD.FTZ R4, R245, R4 ;  /* 0x00000004f5047221 */ /* 0x000fe40000010000 */
[----:B------:R-:W-:Y:S02]  /*181e0*/  IMAD.MOV.U32 R26, RZ, RZ, R87 ;  /* 0x000000ffff1a7224 */ /* 0x000fe400078e0057 */
        /* <DEDUP_REMOVED lines=37> */
[----:B------:R3:W-:Y:S01]  /*18440*/  STL [R1], R0 ;  /* 0x0000000001007387 */ /* 0x0007e20000100800 */
[----:B------:R-:W-:Y:S02]  /*18450*/  FADD.FTZ R3, R17, R3 ;  /* 0x0000000311037221 */ /* 0x000fe40000010000 */
[----:B--2---:R-:W-:Y:S02]  /*18460*/  FADD.FTZ R5, R20, R2 ;  /* 0x0000000214057221 */ /* 0x004fe40000010000 */
[----:B------:R-:W-:-:S03]  /*18470*/  FADD.FTZ R2, R14, R3 ;  /* 0x000000030e027221 */ /* 0x000fc60000010000 */
[----:B------:R1:W-:Y:S01]  /*18480*/  STL [R1+0x4], R5 ;  /* 0x0000040501007387 */ /* 0x0003e20000100800 */
[----:B---3--:R-:W-:-:S05]  /*18490*/  FADD.FTZ R0, R13, R4 ;  /* 0x000000040d007221 */ /* 0x008fca0000010000 */
[----:B------:R1:W-:Y:S04]  /*184a0*/  STL [R1+0x8], R0 ;  /* 0x0000080001007387 */ /* 0x0003e80000100800 */
[----:B------:R1:W-:Y:S01]  /*184b0*/  STL [R1+0x1c], R2 ;  /* 0x00001c0201007387 */ /* 0x0003e20000100800 */
[----:B------:R-:W-:Y:S05]  /*184c0*/  @!P0 BRA `(.L_x_1674) ;  /* 0x00004ec000008947 */ /* 0x000fea0003800000 */
[----:B------:R-:W2:Y:S04]  /*184d0*/  LDL.64 R214, [R1+0x58] ;  /* 0x0000580001d67983 */ /* 0x000ea80000100a00 */
[----:B------:R-:W3:Y:S04]  /*184e0*/  LDL.64 R30, [R1+0x48] ;  /* 0x00004800011e7983 */ /* 0x000ee80000100a00 */
[----:B------:R-:W4:Y:S01]  /*184f0*/  LDL.64 R26, [R1+0x40] ;  /* 0x00004000011a7983 */ /* 0x000f220000100a00 */
[----:B------:R-:W-:Y:S01]  /*18500*/  MOV R181, R185 ;  /* 0x000000b900b57202 */ /* 0x000fe20000000f00 */
[----:B------:R-:W-:Y:S01]  /*18510*/  IMAD.MOV.U32 R180, RZ, RZ, R186 ;  /* 0x000000ffffb47224 */ /* 0x000fe200078e00ba */
[----:B------:R-:W-:Y:S01]  /*18520*/  MOV R188, R182 ;  /* 0x000000b600bc7202 */ /* 0x000fe20000000f00 */
[----:B------:R-:W-:Y:S01]  /*18530*/  IMAD.MOV.U32 R187, RZ, RZ, R184 ;  /* 0x000000ffffbb7224 */ /* 0x000fe200078e00b8 */
[----:B------:R-:W-:-:S02]  /*18540*/  ULDC.64 UR8, c[0x0][0x1e0] ;  /* 0x0000780000087ab9 */ /* 0x000fc40000000a00 */
[----:B------:R-:W-:Y:S02]  /*18550*/  UIADD3 UR11, UR6, 0x80, URZ ;  /* 0x00000080060b7890 */ /* 0x000fe4000fffe03f */
[----:B------:R-:W-:Y:S02]  /*18560*/  UMOV UR22, UR21 ;  /* 0x0000001500167c82 */ /* 0x000fe40008000000 */
[----:B------:R-:W-:Y:S02]  /*18570*/  UMOV UR12, 0xffffffc0 ;  /* 0xffffffc0000c7882 */ /* 0x000fe40000000000 */
[----:B------:R-:W-:Y:S01]  /*18580*/  ULDC.64 UR4, c[0x0][0x208] ;  /* 0x0000820000047ab9 */ /* 0x000fe20000000a00 */
[----:B--2---:R-:W-:Y:S02]  /*18590*/  IMAD.MOV.U32 R28, RZ, RZ, R214 ;  /* 0x000000ffff1c7224 */ /* 0x004fe400078e00d6 */
[----:B------:R-:W-:Y:S02]  /*185a0*/  IMAD.MOV.U32 R29, RZ, RZ, R215 ;  /* 0x000000ffff1d7224 */ /* 0x000fe400078e00d7 */
[----:B------:R-:W2:Y:S01]  /*185b0*/  LDL.64 R214, [R1+0x50] ;  /* 0x0000500001d67983 */ /* 0x000ea20000100a00 */
[----:B-1-3--:R-:W-:-:S02]  /*185c0*/  IADD3 R0, R30, 0x40, RZ ;  /* 0x000000401e007810 */ /* 0x00afc40007ffe0ff */
[----:B------:R-:W-:Y:S02]  /*185d0*/  IADD3 RZ, P0, R30, 0x40, RZ ;  /* 0x000000401eff7810 */ /* 0x000fe40007f1e0ff */
[----:B------:R-:W-:Y:S01]  /*185e0*/  IADD3 R3, P1, R28, 0x40, RZ ;  /* 0x000000401c037810 */ /* 0x000fe20007f3e0ff */
[----:B------:R4:W-:Y:S04]  /*185f0*/  STL [R1+0x34], R0 ;  /* 0x0000340001007387 */ /* 0x0009e80000100800 */
[----:B------:R1:W-:Y:S01]  /*18600*/  STL [R1+0x30], R3 ;  /* 0x0000300301007387 */ /* 0x0003e20000100800 */
[----:B----4-:R-:W-:-:S05]  /*18610*/  IMAD.X R0, RZ, RZ, R27, P0 ;  /* 0x000000ffff007224 */ /* 0x010fca00000e061b */
[----:B------:R1:W-:Y:S01]  /*18620*/  STL [R1+0x28], R0 ;  /* 0x0000280001007387 */ /* 0x0003e20000100800 */
[----:B------:R-:W-:Y:S01]  /*18630*/  USHF.L.U32 UR10, UR8, 0x5, URZ ;  /* 0x00000005080a7899 */ /* 0x000fe2000800063f */
[----:B--2---:R-:W-:-:S05]  /*18640*/  IADD3.X R2, RZ, R215, RZ, P1, !PT ;  /* 0x000000d7ff027210 */ /* 0x004fca0000ffe4ff */
[----:B------:R1:W-:Y:S04]  /*18650*/  STL [R1+0x2c], R2 ;  /* 0x00002c0201007387 */ /* 0x0003e80000100800 */
.L_x_1675:
[----:B-1----:R-:W2:Y:S01]  /*18660*/  LDL.64 R2, [R1+0x58] ;  /* 0x0000580001027983 */ /* 0x002ea20000100a00 */
[----:B------:R-:W-:Y:S04]  /*18670*/  DEPBAR.LE SB0, 0x0 ;  /* 0x000080000000791a */ /* 0x000fe80000000000 */
[----:B------:R-:W-:Y:S01]  /*18680*/  UISETP.GE.AND UP0, UPT, UR22, URZ, UPT ;  /* 0x0000003f1600728c */ /* 0x000fe2000bf06270 */
[----:B------:R-:W3:Y:S01]  /*18690*/  LDL.64 R190, [R1+0x50] ;  /* 0x0000500001be7983 */ /* 0x000ee20000100a00 */
[----:B------:R-:W-:Y:S05]  /*186a0*/  UISETP.GE.AND UP1, UPT, UR22, 0x1, UPT ;  /* 0x000000011600788c */ /* 0x000fea000bf26270 */
[----:B------:R-:W-:Y:S01]  /*186b0*/  BAR.SYNC.DEFER_BLOCKING 0x0 ;  /* 0x0000000000007b1d */ /* 0x000fe20000010000 */
[----:B------:R-:W-:Y:S03]  /*186c0*/  PLOP3.LUT P0, PT, PT, PT, UP0, 0x80, 0x0 ;  /* 0x000000000000781c */ /* 0x000fe60003f0f008 */
[----:B------:R-:W-:Y:S02]  /*186d0*/  @UP0 USHF.R.S32.HI UR15, URZ, 0x1f, UR22 ;  /* 0x0000001f3f0f0899 */ /* 0x000fe40008011416 */
[----:B------:R-:W-:Y:S02]  /*186e0*/  @UP0 UIMAD.WIDE.U32 UR20, UR22, UR4, URZ ;  /* 0x00000004161402a5 */ /* 0x000fe4000f8e003f */
[----:B------:R-:W-:Y:S02]  /*186f0*/  @UP0 UIMAD UR15, UR15, UR4, URZ ;  /* 0x000000040f0f02a4 */ /* 0x000fe4000f8e023f */
[----:B------:R-:W-:Y:S02]  /*18700*/  @UP0 USHF.L.U32 UR18, UR20, 0x6, URZ ;  /* 0x0000000614120899 */ /* 0x000fe4000800063f */
[----:B------:R-:W-:Y:S02]  /*18710*/  @UP0 UIMAD UR15, UR22, UR5, UR15 ;  /* 0x00000005160f02a4 */ /* 0x000fe4000f8e020f */
[----:B------:R-:W-:Y:S02]  /*18720*/  @UP1 USHF.L.U32 UR19, UR8, 0x5, URZ ;  /* 0x0000000508131899 */ /* 0x000fe4000800063f */
[----:B------:R-:W-:Y:S02]  /*18730*/  @UP0 UIADD3 UR15, UR21, UR15, URZ ;  /* 0x0000000f150f0290 */ /* 0x000fe4000fffe03f */
[----:B------:R-:W-:Y:S02]  /*18740*/  UIADD3 UR21, UR22, -0x1, URZ ;  /* 0xffffffff16157890 */ /* 0x000fe4000fffe03f */
[----:B------:R-:W-:Y:S02]  /*18750*/  @UP0 USHF.L.U64.HI UR15, UR20, 0x6, UR15 ;  /* 0x00000006140f0899 */ /* 0x000fe4000801020f */
[----:B------:R-:W-:Y:S01]  /*18760*/  @UP1 UIMAD.WIDE.U32 UR30, UR21, UR8, URZ ;  /* 0x00000008151e12a5 */ /* 0x000fe2000f8e003f */
[----:B-----5:R-:W-:Y:S01]  /*18770*/  LDSM.16.M88.4 R64, [R231+0x8100] ;  /* 0x00810000e740783b */ /* 0x020fe20000000200 */
[----:B------:R-:W-:Y:S02]  /*18780*/  @UP1 UMOV UR20, 0x5 ;  /* 0x0000000500141882 */ /* 0x000fe40000000000 */
[----:B------:R-:W-:Y:S05]  /*18790*/  @UP1 USHF.L.U64.HI UR20, UR8, UR20, UR9 ;  /* 0x0000001408141299 */ /* 0x000fea0008010209 */
[----:B------:R-:W4:Y:S04]  /*187a0*/  LDL R182, [R1+0x30] ;  /* 0x0000300001b67983 */ /* 0x000f280000100800 */
[----:B------:R-:W4:Y:S04]  /*187b0*/  LDL R248, [R1+0x38] ;  /* 0x0000380001f87983 */ /* 0x000f280000100800 */
        /* <DEDUP_REMOVED lines=13> */
[----:B------:R-:W-:Y:S04]  /*18890*/  STL [R1+0x60], R235 ;  /* 0x000060eb01007387 */ /* 0x000fe80000100800 */
[----:B------:R-:W-:Y:S01]  /*188a0*/  STL [R1+0x64], R243 ;  /* 0x000064f301007387 */ /* 0x000fe20000100800 */
[-C--:B------:R-:W-:Y:S03]  /*188b0*/  HMMA.16816.F32 R20, R64, R32.reuse, RZ ;  /* 0x000000204014723c */ /* 0x080fe600000018ff */
[----:B------:R-:W-:Y:S04]  /*188c0*/  STL [R1+0x68], R242 ;  /* 0x000068f201007387 */ /* 0x000fe80000100800 */
[----:B------:R-:W-:Y:S01]  /*188d0*/  STL [R1+0x6c], R241 ;  /* 0x00006cf101007387 */ /* 0x000fe20000100800 */
[C---:B------:R-:W-:Y:S03]  /*188e0*/  HMMA.16816.F32 R24, R60.reuse, R32, RZ ;  /* 0x000000203c18723c */ /* 0x040fe600000018ff */
[----:B------:R-:W4:Y:S04]  /*188f0*/  LDL R189, [R1+0x20] ;  /* 0x0000200001bd7983 */ /* 0x000f280000100800 */
[----:B------:R-:W4:Y:S01]  /*18900*/  LDL R186, [R1+0x3c] ;  /* 0x00003c0001ba7983 */ /* 0x000f220000100800 */
[-C--:B------:R-:W-:Y:S03]  /*18910*/  HMMA.16816.F32 R28, R60, R34.reuse, RZ ;  /* 0x000000223c1c723c */ /* 0x080fe600000018ff */
[----:B------:R-:W-:Y:S04]  /*18920*/  STL [R1+0x70], R231 ;  /* 0x000070e701007387 */ /* 0x000fe80000100800 */
[----:B------:R-:W-:Y:S01]  /*18930*/  STL [R1+0x74], R224 ;  /* 0x000074e001007387 */ /* 0x000fe20000100800 */
[C---:B------:R-:W-:Y:S03]  /*18940*/  HMMA.16816.F32 R32, R64.reuse, R34, RZ ;  /* 0x000000224020723c */ /* 0x040fe600000018ff */
[----:B------:R-:W-:Y:S04]  /*18950*/  STL [R1+0x78], R240 ;  /* 0x000078f001007387 */ /* 0x000fe80000100800 */
[----:B------:R-:W-:Y:S01]  /*18960*/  STL [R1+0x7c], R233 ;  /* 0x00007ce901007387 */ /* 0x000fe20000100800 */
[-C--:B------:R-:W-:Y:S03]  /*18970*/  HMMA.16816.F32 R36, R64, R48.reuse, RZ ;  /* 0x000000304024723c */ /* 0x080fe600000018ff */
[----:B------:R-:W-:Y:S04]  /*18980*/  STL [R1+0x80], R239 ;  /* 0x000080ef01007387 */ /* 0x000fe80000100800 */
[----:B------:R-:W-:Y:S01]  /*18990*/  STL [R1+0x84], R238 ;  /* 0x000084ee01007387 */ /* 0x000fe20000100800 */
[C---:B------:R-:W-:Y:S03]  /*189a0*/  HMMA.16816.F32 R40, R60.reuse, R48, RZ ;  /* 0x000000303c28723c */ /* 0x040fe600000018ff */
[----:B------:R-:W-:Y:S05]  /*189b0*/  STL [R1+0x88], R237 ;  /* 0x000088ed01007387 */ /* 0x000fea0000100800 */
        /* <DEDUP_REMOVED lines=16> */
[----:B------:R-:W3:Y:S07]  /*18ac0*/  LDSM.16.M88.4 R208, [R241] ;  /* 0x00000000f1d0783b */ /* 0x000eee0000000200 */
[-C--:B-1----:R-:W-:Y:S08]  /*18ad0*/  HMMA.16816.F32 R36, R212, R216.reuse, R36 ;  /* 0x000000d8d424723c */ /* 0x082ff00000001824 */
[C---:B------:R-:W-:Y:S04]  /*18ae0*/  HMMA.16816.F32 R40, R220.reuse, R216, R40 ;  /* 0x000000d8dc28723c */ /* 0x040fe80000001828 */
[----:B--2---:R-:W-:Y:S04]  /*18af0*/  @P0 IADD3 R0, P2, R2, UR18, RZ ;  /* 0x0000001202000c10 */ /* 0x004fe8000ff5e0ff */
[-C--:B------:R-:W-:Y:S04]  /*18b00*/  HMMA.16816.F32 R44, R220, R218.reuse, R44 ;  /* 0x000000dadc2c723c */ /* 0x080fe8000000182c */
[C---:B------:R-:W-:Y:S02]  /*18b10*/  @P0 LEA R2, P1, R0.reuse, c[0x0][0x1f8], 0x1 ;  /* 0x00007e0000020a11 */ /* 0x040fe400078208ff */
[----:B---3--:R-:W-:Y:S02]  /*18b20*/  @P0 IADD3.X R3, R191, UR15, RZ, P2, !PT ;  /* 0x0000000fbf030c10 */ /* 0x008fe400097fe4ff */
[C---:B------:R-:W-:Y:S04]  /*18b30*/  HMMA.16816.F32 R48, R212.reuse, R218, R48 ;  /* 0x000000dad430723c */ /* 0x040fe80000001830 */
[----:B------:R-:W-:Y:S04]  /*18b40*/  @P0 LEA.HI.X R3, R0, c[0x0][0x1fc], R3, 0x1, P1 ;  /* 0x00007f0000030a11 */ /* 0x000fe800008f0c03 */
[-C--:B------:R-:W-:Y:S01]  /*18b50*/  HMMA.16816.F32 R52, R212, R208.reuse, R52 ;  /* 0x000000d0d434723c */ /* 0x080fe20000001834 */
[----:B------:R-:W-:Y:S01]  /*18b60*/  @!PT LDS RZ, [RZ] ;  /* 0x00000000fffff984 */ /* 0x000fe20000000800 */
[----:B------:R-:W-:Y:S01]  /*18b70*/  @!PT LDS RZ, [RZ] ;  /* 0x00000000fffff984 */ /* 0x000fe20000000800 */
[----:B------:R-:W-:Y:S01]  /*18b80*/  @!PT LDS RZ, [RZ] ;  /* 0x00000000fffff984 */ /* 0x000fe20000000800 */
[----:B------:R1:W-:Y:S07]  /*18b90*/  @P0 LDGSTS.E.BYPASS.LTC128B.128 [R244+0x100], [R2.64], !P6 ;  /* 0x0010000002f40fae */ /* 0x0003ee000f101d5c */
[C---:B------:R-:W-:Y:S08]  /*18ba0*/  HMMA.16816.F32 R56, R220.reuse, R208, R56 ;  /* 0x000000d0dc38723c */ /* 0x040ff00000001838 */
[-C--:B------:R-:W-:Y:S04]  /*18bb0*/  HMMA.16816.F32 R60, R220, R210.reuse, R60 ;  /* 0x000000d2dc3c723c */ /* 0x080fe8000000183c */
[----:B----4-:R-:W-:Y:S01]  /*18bc0*/  @P0 IADD3 R0, P1, R182, UR18, RZ ;  /* 0x00000012b6000c10 */ /* 0x010fe2000ff3e0ff */
[----:B------:R-:W-:Y:S03]  /*18bd0*/  @UP1 USHF.L.U32 UR18, UR30, 0x6, URZ ;  /* 0x000000061e121899 */ /* 0x000fe6000800063f */
[----:B------:R-:W-:Y:S04]  /*18be0*/  HMMA.16816.F32 R64, R212, R210, R64 ;  /* 0x000000d2d440723c */ /* 0x000fe80000001840 */
[----:B------:R-:W-:Y:S02]  /*18bf0*/  LOP3.LUT P4, RZ, R248, 0x1, RZ, 0xc0, !PT ;  /* 0x00000001f8ff7812 */ /* 0x000fe4000788c0ff */
[----:B------:R-:W-:Y:S02]  /*18c00*/  @P0 LEA R182, P2, R0, c[0x0][0x1f8], 0x1 ;  /* 0x00007e0000b60a11 */ /* 0x000fe400078408ff */
[----:B------:R-:W-:Y:S01]  /*18c10*/  @P0 IADD3.X R183, R184, UR15, RZ, P1, !PT ;  /* 0x0000000fb8b70c10 */ /* 0x000fe20008ffe4ff */
[----:B------:R-:W-:Y:S03]  /*18c20*/  UIMAD UR15, UR22, UR12, 0x1 ;  /* 0x00000001160f74a4 */ /* 0x000fe6000f8e020c */
[----:B------:R-:W-:Y:S02]  /*18c30*/  @P0 LEA.HI.X R183, R0, c[0x0][0x1fc], R183, 0x1, P2 ;  /* 0x00007f0000b70a11 */ /* 0x000fe400010f0cb7 */
[----:B-1----:R-:W-:Y:S03]  /*18c40*/  @P0 IADD3 R2, P1, R2, UR6, RZ ;  /* 0x0000000602020c10 */ /* 0x002fe6000ff3e0ff */
[----:B------:R1:W-:Y:S01]  /*18c50*/  @P0 LDGSTS.E.BYPASS.LTC128B.128 [R244+0x2100], [R182.64], !P4 ;  /* 0x02100000b6f40fae */ /* 0x0003e2000e101d5c */
[----:B------:R-:W-:Y:S02]  /*18c60*/  @P0 IADD3.X R3, R3, UR7, RZ, P1, !PT ;  /* 0x0000000703030c10 */ /* 0x000fe40008ffe4ff */
[C---:B------:R-:W-:Y:S04]  /*18c70*/  @P0 IADD3 R190, P3, R2.reuse, UR11, RZ ;  /* 0x0000000b02be0c10 */ /* 0x040fe8000ff7e0ff */
[C---:B------:R-:W-:Y:S01]  /*18c80*/  @P0 IADD3.X R191, R3.reuse, UR14, RZ, P3, !PT ;  /* 0x0000000e03bf0c10 */ /* 0x040fe20009ffe4ff */
[----:B------:R2:W-:Y:S08]  /*18c90*/  @P0 LDGSTS.E.BYPASS.LTC128B.128 [R244+0x900], [R2.64], !P6 ;  /* 0x0090000002f40fae */ /* 0x0005f0000f101d5c */
[----:B------:R2:W-:Y:S01]  /*18ca0*/  @P0 LDGSTS.E.BYPASS.LTC128B.128 [R244+0x2900], [R2.64+0x80], !P4 ;  /* 0x0290008002f40fae */ /* 0x0005e2000e101d5c */
[----:B-1----:R-:W-:Y:S04]  /*18cb0*/  @P0 IADD3 R182, P1, R2, UR6, RZ ;  /* 0x0000000602b60c10 */ /* 0x002fe8000ff3e0ff */
[----:B------:R-:W-:Y:S02]  /*18cc0*/  @P0 IADD3.X R183, R3, UR7, RZ, P1, !PT ;  /* 0x0000000703b70c10 */ /* 0x000fe40008ffe4ff */
[C---:B------:R-:W-:Y:S03]  /*18cd0*/  @P0 IADD3 R184, P2, R182.reuse, UR6, RZ ;  /* 0x00000006b6b80c10 */ /* 0x040fe6000ff5e0ff */
[----:B------:R1:W-:Y:S01]  /*18ce0*/  @P0 LDGSTS.E.BYPASS.LTC128B.128 [R244+0x1100], [R182.64], !P6 ;  /* 0x01100000b6f40fae */ /* 0x0003e2000f101d5c */
[C---:B------:R-:W-:Y:S02]  /*18cf0*/  @P0 IADD3.X R185, R183.reuse, UR7, RZ, P2, !PT ;  /* 0x00000007b7b90c10 */ /* 0x040fe400097fe4ff */
[----:B--2---:R-:W-:Y:S05]  /*18d00*/  @P0 IADD3 R2, P1, R182, UR11, RZ ;  /* 0x0000000bb6020c10 */ /* 0x004fea000ff3e0ff */
[----:B------:R2:W-:Y:S01]  /*18d10*/  @P0 LDGSTS.E.BYPASS.LTC128B.128 [R244+0x3100], [R190.64], !P4 ;  /* 0x03100000bef40fae */ /* 0x0005e2000e101d5c */
[----:B------:R-:W-:Y:S02]  /*18d20*/  @P0 IADD3.X R3, R183, UR14, RZ, P1, !PT ;  /* 0x0000000eb7030c10 */ /* 0x000fe40008ffe4ff */
[----:B------:R-:W-:Y:S05]  /*18d30*/  PLOP3.LUT P1, PT, PT, PT, UP2, 0x80, 0x0 ;  /* 0x000000000000781c */ /* 0x000fea0003f2f028 */
[----:B------:R3:W-:Y:S08]  /*18d40*/  @P0 LDGSTS.E.BYPASS.LTC128B.128 [R244+0x1900], [R184.64], !P6 ;  /* 0x01900000b8f40fae */ /* 0x0007f0000f101d5c */
[----:B------:R4:W-:Y:S01]  /*18d50*/  @P0 LDGSTS.E.BYPASS.LTC128B.128 [R244+0x3900], [R2.64], !P4 ;  /* 0x0390000002f40fae */ /* 0x0009e2000e101d5c */
[----:B------:R-:W-:Y:S07]  /*18d60*/  PLOP3.LUT P0, PT, PT, PT, UP2, 0x80, 0x0 ;  /* 0x000000000000781c */ /* 0x000fee0003f0f028 */
[----:B------:R-:W-:Y:S01]  /*18d70*/  LDSM.16.M88.4 R216, [R232+0x8100] ;  /* 0x00810000e8d8783b */ /* 0x000fe20000000200 */
[----:B------:R-:W-:Y:S07]  /*18d80*/  IMAD.MOV.U32 R0, RZ, RZ, R189 ;  /* 0x000000ffff007224 */ /* 0x000fee00078e00bd */
[----:B------:R-:W2:Y:S08]  /*18d90*/  LDSM.16.M88.4 R220, [R230+0x4100] ;  /* 0x00410000e6dc783b */ /* 0x000eb00000000200 */
[----:B------:R-:W3:Y:S01]  /*18da0*/  LDSM.16.M88.4 R208, [R232+0xa100] ;  /* 0x00a10000e8d0783b */ /* 0x000ee20000000200 */
[----:B----4-:R-:W-:Y:S07]  /*18db0*/  @P1 IMAD.HI.U32 R2, R189, c[0x0][0x2c8], RZ ;  /* 0x0000b200bd021a27 */ /* 0x010fee00078e00ff */
[----:B------:R-:W4:Y:S01]  /*18dc0*/  LDSM.16.M88.4 R212, [R230+0x4900] ;  /* 0x00490000e6d4783b */ /* 0x000f220000000200 */
[----:B------:R-:W-:Y:S07]  /*18dd0*/  @P0 SHF.R.U32.HI R0, RZ, c[0x0][0x2cc], R2 ;  /* 0x0000b300ff000a19 */ /* 0x000fee0000011602 */
[----:B------:R-:W0:Y:S08]  /*18de0*/  LDGDEPBAR ;  /* 0x00000000000079af */ /* 0x000e300000000000 */
[----:B-1----:R-:W-:Y:S01]  /*18df0*/  SHFL.IDX PT, R183, R0, 0x3, 0x1c1f ;  /* 0x007c1f0000b77f89 */ /* 0x002fe200000e0000 */
[-C--:B--2---:R-:W-:Y:S07]  /*18e00*/  HMMA.16816.F32 R4, R216, R220.reuse, R4 ;  /* 0x000000dcd804723c */ /* 0x084fee0000001804 */
[----:B------:R-:W1:Y:S01]  /*18e10*/  SHFL.IDX PT, R3, R0, RZ, 0x1c1f ;  /* 0x001c1fff00037589 */ /* 0x000e6200000e0000 */
[C---:B---3--:R-:W-:Y:S07]  /*18e20*/  HMMA.16816.F32 R8, R208.reuse, R220, R8 ;  /* 0x000000dcd008723c */ /* 0x048fee0000001808 */
[----:B------:R-:W-:Y:S01]  /*18e30*/  SHFL.IDX PT, R2, R0, 0x2, 0x1c1f ;  /* 0x005c1f0000027f89 */ /* 0x000fe200000e0000 */
[-C--:B------:R-:W-:Y:S07]  /*18e40*/  HMMA.16816.F32 R12, R208, R222.reuse, R12 ;  /* 0x000000ded00c723c */ /* 0x080fee000000180c */
[----:B------:R2:W3:Y:S01]  /*18e50*/  SHFL.IDX PT, R184, R0, 0x1, 0x1c1f ;  /* 0x003c1f0000b87f89 */ /* 0x0004e200000e0000 */
[C---:B------:R-:W-:Y:S07]  /*18e60*/  HMMA.16816.F32 R16, R216.reuse, R222, R16 ;  /* 0x000000ded810723c */ /* 0x040fee0000001810 */
[----:B------:R-:W3:Y:S01]  /*18e70*/  LDSM.16.M88.4 R220, [R230+0x5100] ;  /* 0x00510000e6dc783b */ /* 0x000ee20000000200 */
[-C--:B----4-:R-:W-:Y:S08]  /*18e80*/  HMMA.16816.F32 R20, R216, R212.reuse, R20 ;  /* 0x000000d4d814723c */ /* 0x090ff00000001814 */
[C---:B------:R-:W-:Y:S01]  /*18e90*/  HMMA.16816.F32 R24, R208.reuse, R212, R24 ;  /* 0x000000d4d018723c */ /* 0x040fe20000001818 */
[----:B--2---:R-:W-:Y:S05]  /*18ea0*/  IMAD.U32 R0, RZ, RZ, UR13 ;  /* 0x0000000dff007e24 */ /* 0x004fea000f8e00ff */
[----:B------:R-:W-:Y:S01]  /*18eb0*/  IADD3 R0, R0, UR15, -R186 ;  /* 0x0000000f00007c10 */ /* 0x000fe2000fffe8ba */
[----:B------:R-:W-:Y:S01]  /*18ec0*/  @UP1 USHF.R.S32.HI UR15, URZ, 0x1f, UR21 ;  /* 0x0000001f3f0f1899 */ /* 0x000fe20008011415 */
[-C--:B------:R-:W-:Y:S03]  /*18ed0*/  HMMA.16816.F32 R28, R208, R214.reuse, R28 ;  /* 0x000000d6d01c723c */ /* 0x080fe6000000181c */
[----:B------:R-:W-:Y:S01]  /*18ee0*/  @UP1 UIMAD UR15, UR15, UR8, URZ ;  /* 0x000000080f0f12a4 */ /* 0x000fe2000f8e023f */
[----:B------:R-:W-:Y:S03]  /*18ef0*/  IADD3 R182, R0, -UR24, RZ ;  /* 0x8000001800b67c10 */ /* 0x000fe6000fffe0ff */
[----:B------:R-:W-:Y:S01]  /*18f00*/  @UP1 UIMAD UR15, UR21, UR9, UR15 ;  /* 0x00000009150f12a4 */ /* 0x000fe2000f8e020f */
[C---:B------:R-:W-:Y:S01]  /*18f10*/  HMMA.16816.F32 R32, R216.reuse, R214, R32 ;  /* 0x000000d6d820723c */ /* 0x040fe20000001820 */
[----:B------:R-:W2:Y:S02]  /*18f20*/  LDSM.16.M88.4 R212, [R230+0x5900] ;  /* 0x00590000e6d4783b */ /* 0x000ea40000000200 */
[----:B------:R-:W-:Y:S01]  /*18f30*/  @UP1 UIADD3 UR15, UR31, UR15, URZ ;  /* 0x0000000f1f0f1290 */ /* 0x000fe2000fffe03f */
[C---:B-1----:R-:W-:Y:S01]  /*18f40*/  IADD3 R0, R182.reuse, R3, RZ ;  /* 0x00000003b6007210 */ /* 0x042fe20007ffe0ff */
[C---:B---3--:R-:W-:Y:S02]  /*18f50*/  IMAD.IADD R3, R182.reuse, 0x1, R184 ;  /* 0x00000001b6037824 */ /* 0x048fe400078e02b8 */
[----:B------:R-:W-:Y:S01]  /*18f60*/  IMAD.IADD R2, R182, 0x1, R2 ;  /* 0x00000001b6027824 */ /* 0x000fe200078e0202 */
[C---:B------:R-:W-:Y:S01]  /*18f70*/  ISETP.GT.AND P3, PT, R0.reuse, RZ, PT ;  /* 0x000000ff0000720c */ /* 0x040fe20003f64270 */
[-C--:B------:R-:W-:Y:S01]  /*18f80*/  HMMA.16816.F32 R36, R216, R220.reuse, R36 ;  /* 0x000000dcd824723c */ /* 0x080fe20000001824 */
[----:B------:R-:W-:Y:S02]  /*18f90*/  @UP1 USHF.L.U64.HI UR15, UR30, 0x6, UR15 ;  /* 0x000000061e0f1899 */ /* 0x000fe4000801020f */
[----:B------:R-:W-:Y:S02]  /*18fa0*/  ISETP.GT.AND P2, PT, R0, 0x1, PT ;  /* 0x000000010000780c */ /* 0x000fe40003f44270 */
[C---:B------:R-:W-:Y:S02]  /*18fb0*/  ISETP.GT.AND P1, PT, R3.reuse, RZ, PT ;  /* 0x000000ff0300720c */ /* 0x040fe40003f24270 */
[----:B------:R-:W-:Y:S01]  /*18fc0*/  ISETP.GT.AND P0, PT, R3, 0x1, PT ;  /* 0x000000010300780c */ /* 0x000fe20003f04270 */
[C---:B------:R-:W-:Y:S04]  /*18fd0*/  HMMA.16816.F32 R40, R208.reuse, R220, R40 ;  /* 0x000000dcd028723c */ /* 0x040fe80000001828 */
[----:B------:R-:W-:Y:S02]  /*18fe0*/  IADD3 R182, R182, R183, RZ ;  /* 0x000000b7b6b67210 */ /* 0x000fe40007ffe0ff */
[C---:B------:R-:W-:Y:S02]  /*18ff0*/  ISETP.GT.AND P4, PT, R0.reuse, 0x20, PT ;  /* 0x000000200000780c */ /* 0x040fe40003f84270 */
[-C--:B------:R-:W-:Y:S03]  /*19000*/  HMMA.16816.F32 R44, R208, R222.reuse, R44 ;  /* 0x000000ded02c723c */ /* 0x080fe6000000182c */
[----:B------:R-:W-:Y:S05]  /*19010*/  ISETP.GT.AND P5, PT, R0, 0x21, PT ;  /* 0x000000210000780c */ /* 0x000fea0003fa4270 */
[C---:B------:R-:W-:Y:S01]  /*19020*/  HMMA.16816.F32 R48, R216.reuse, R222, R48 ;  /* 0x000000ded830723c */ /* 0x040fe20000001830 */
[----:B------:R-:W-:Y:S07]  /*19030*/  LDSM.16.M88.4 R220, [R229] ;  /* 0x00000000e5dc783b */ /* 0x000fee0000000200 */
[-C--:B--2---:R-:W-:Y:S08]  /*19040*/  HMMA.16816.F32 R52, R216, R212.reuse, R52 ;  /* 0x000000d4d834723c */ /* 0x084ff00000001834 */
[C---:B------:R-:W-:Y:S08]  /*19050*/  HMMA.16816.F32 R56, R208.reuse, R212, R56 ;  /* 0x000000d4d038723c */ /* 0x040ff00000001838 */
[-C--:B------:R-:W-:Y:S01]  /*19060*/  HMMA.16816.F32 R60, R208, R214.reuse, R60 ;  /* 0x000000d6d03c723c */ /* 0x080fe2000000183c */
[----:B------:R-:W1:Y:S07]  /*19070*/  LDSM.16.M88.4 R208, [R234+0x8100] ;  /* 0x00810000ead0783b */ /* 0x000e6e0000000200 */
[----:B------:R-:W-:Y:S01]  /*19080*/  HMMA.16816.F32 R64, R216, R214, R64 ;  /* 0x000000d6d840723c */ /* 0x000fe20000001840 */
[----:B------:R-:W2:Y:S08]  /*19090*/  LDSM.16.M88.4 R212, [R234+0xa100] ;  /* 0x00a10000ead4783b */ /* 0x000eb00000000200 */
[----:B------:R-:W3:Y:S01]  /*190a0*/  LDSM.16.M88.4 R216, [R229+0x800] ;  /* 0x00080000e5d8783b */ /* 0x000ee20000000200 */
        /* <DEDUP_REMOVED lines=43> */
[----:B------:R-:W3:Y:S01]  /*19360*/  LDSM.16.M88.4 R216, [R239] ;  /* 0x00000000efd8783b */ /* 0x000ee20000000200 */
[-C--:B-1----:R-:W-:Y:S08]  /*19370*/  HMMA.16816.F32 R4, R208, R220.reuse, R4 ;  /* 0x000000dcd004723c */ /* 0x082ff00000001804 */
        /* <DEDUP_REMOVED lines=47> */
[----:B------:R-:W1:Y:S03]  /*19670*/  LDSM.16.M88.4 R220, [R229+0x3000] ;  /* 0x00300000e5dc783b */ /* 0x000e660000000200 */
[----:B------:R-:W-:Y:S02]  /*19680*/  FSEL R183, R4, -INF , P3 ;  /* 0xff80000004b77808 */ /* 0x000fe40001800000 */
[----:B------:R-:W-:Y:S02]  /*19690*/  FSEL R189, R5, -INF , P2 ;  /* 0xff80000005bd7808 */ /* 0x000fe40001000000 */
[-C--:B---3--:R-:W-:Y:S03]  /*196a0*/  HMMA.16816.F32 R20, R208, R216.reuse, R20 ;  /* 0x000000d8d014723c */ /* 0x088fe60000001814 */
[----:B------:R-:W-:Y:S02]  /*196b0*/  ISETP.GT.AND P3, PT, R2, RZ, PT ;  /* 0x000000ff0200720c */ /* 0x000fe40003f64270 */
[----:B------:R-:W-:Y:S02]  /*196c0*/  FSEL R190, R6, -INF , P1 ;  /* 0xff80000006be7808 */ /* 0x000fe40000800000 */
[----:B------:R-:W-:Y:S01]  /*196d0*/  FSEL R191, R7, -INF , P0 ;  /* 0xff80000007bf7808 */ /* 0x000fe20000000000 */
[C---:B------:R-:W-:Y:S01]  /*196e0*/  HMMA.16816.F32 R24, R212.reuse, R216, R24 ;  /* 0x000000d8d418723c */ /* 0x040fe20000001818 */
[----:B------:R-:W2:Y:S01]  /*196f0*/  LDSM.16.M88.4 R4, [R229+0x3800] ;  /* 0x00380000e504783b */ /* 0x000ea20000000200 */
[----:B------:R-:W-:Y:S07]  /*19700*/  DEPBAR.LE SB0, 0x0 ;  /* 0x000080000000791a */ /* 0x000fee0000000000 */
[----:B------:R-:W-:Y:S01]  /*19710*/  BAR.SYNC.DEFER_BLOCKING 0x0 ;  /* 0x0000000000007b1d */ /* 0x000fe20000010000 */
[-C--:B------:R-:W-:Y:S05]  /*19720*/  HMMA.16816.F32 R28, R212, R218.reuse, R28 ;  /* 0x000000dad41c723c */ /* 0x080fea000000181c */
[----:B------:R-:W-:Y:S02]  /*19730*/  ISETP.GT.AND P1, PT, R182, RZ, PT ;  /* 0x000000ffb600720c */ /* 0x000fe40003f24270 */
[----:B------:R-:W-:Y:S01]  /*19740*/  FSEL R216, R8, -INF , P3 ;  /* 0xff80000008d87808 */ /* 0x000fe20001800000 */
[C---:B------:R-:W-:Y:S04]  /*19750*/  HMMA.16816.F32 R32, R208.reuse, R218, R32 ;  /* 0x000000dad020723c */ /* 0x040fe80000001820 */
[----:B------:R-:W-:Y:S02]  /*19760*/  FSEL R247, R10, -INF , P1 ;  /* 0xff8000000af77808 */ /* 0x000fe40000800000 */
[----:B------:R-:W-:Y:S02]  /*19770*/  ISETP.GT.AND P1, PT, R182, 0x8, PT ;  /* 0x00000008b600780c */ /* 0x000fe40003f24270 */
[-C--:B-1----:R-:W-:Y:S03]  /*19780*/  HMMA.16816.F32 R36, R208, R220.reuse, R36 ;  /* 0x000000dcd024723c */ /* 0x082fe60000001824 */
[----:B------:R-:W-:Y:S02]  /*19790*/  ISETP.GT.AND P3, PT, R2, 0x8, PT ;  /* 0x000000080200780c */ /* 0x000fe40003f64270 */
[----:B------:R-:W-:Y:S02]  /*197a0*/  ISETP.GT.AND P0, PT, R182, 0x1, PT ;  /* 0x00000001b600780c */ /* 0x000fe40003f04270 */
[----:B------:R-:W-:Y:S01]  /*197b0*/  FSEL R217, R12, -INF , P3 ;  /* 0xff8000000cd97808 */ /* 0x000fe20001800000 */
[C---:B------:R-:W-:Y:S01]  /*197c0*/  HMMA.16816.F32 R40, R212.reuse, R220, R40 ;  /* 0x000000dcd428723c */ /* 0x040fe20000001828 */
[----:B------:R-:W3:Y:S03]  /*197d0*/  LDL R10, [R1+0x34] ;  /* 0x00003400010a7983 */ /* 0x000ee60000100800 */
[----:B------:R-:W-:Y:S02]  /*197e0*/  ISETP.GT.AND P2, PT, R2, 0x1, PT ;  /* 0x000000010200780c */ /* 0x000fe40003f44270 */
[----:B------:R-:W-:Y:S02]  /*197f0*/  FSEL R246, R11, -INF , P0 ;  /* 0xff8000000bf67808 */ /* 0x000fe40000000000 */
[-C--:B------:R-:W-:Y:S03]  /*19800*/  HMMA.16816.F32 R44, R212, R222.reuse, R44 ;  /* 0x000000ded42c723c */ /* 0x080fe6000000182c */
[----:B------:R-:W-:Y:S02]  /*19810*/  ISETP.GT.AND P0, PT, R182, 0x9, PT ;  /* 0x00000009b600780c */ /* 0x000fe40003f04270 */
[----:B------:R-:W-:Y:S02]  /*19820*/  FSEL R9, R9, -INF , P2 ;  /* 0xff80000009097808 */ /* 0x000fe40001000000 */
[----:B------:R-:W-:Y:S01]  /*19830*/  ISETP.GT.AND P2, PT, R2, 0x9, PT ;  /* 0x000000090200780c */ /* 0x000fe20003f44270 */
[C---:B------:R-:W-:Y:S04]  /*19840*/  HMMA.16816.F32 R48, R208.reuse, R222, R48 ;  /* 0x000000ded030723c */ /* 0x040fe80000001830 */
[----:B------:R-:W-:Y:S02]  /*19850*/  FSEL R218, R13, -INF , P2 ;  /* 0xff8000000dda7808 */ /* 0x000fe40001000000 */
[----:B------:R-:W4:Y:S01]  /*19860*/  LDL.64 R12, [R1+0x48] ;  /* 0x00004800010c7983 */ /* 0x000f220000100a00 */
[----:B------:R-:W-:Y:S01]  /*19870*/  FSEL R245, R15, -INF , P0 ;  /* 0xff8000000ff57808 */ /* 0x000fe20000000000 */
[-C--:B--2---:R-:W-:Y:S03]  /*19880*/  HMMA.16816.F32 R52, R208, R4.reuse, R52 ;  /* 0x00000004d034723c */ /* 0x084fe60000001834 */
[----:B------:R-:W-:Y:S02]  /*19890*/  ISETP.GT.AND P0, PT, R3, 0x9, PT ;  /* 0x000000090300780c */ /* 0x000fe40003f04270 */
[----:B------:R-:W-:Y:S02]  /*198a0*/  FSEL R220, R14, -INF , P1 ;  /* 0xff8000000edc7808 */ /* 0x000fe40000800000 */
[----:B------:R-:W2:Y:S01]  /*198b0*/  LDL.64 R14, [R1+0x40] ;  /* 0x00004000010e7983 */ /* 0x000ea20000100a00 */
[C---:B------:R-:W-:Y:S04]  /*198c0*/  HMMA.16816.F32 R56, R212.reuse, R4, R56 ;  /* 0x00000004d438723c */ /* 0x040fe80000001838 */
[----:B------:R-:W-:Y:S02]  /*198d0*/  FSEL R36, R36, -INF , P4 ;  /* 0xff80000024247808 */ /* 0x000fe40002000000 */
[----:B------:R-:W-:Y:S02]  /*198e0*/  FSEL R37, R37, -INF , P5 ;  /* 0xff80000025257808 */ /* 0x000fe40002800000 */
[-C--:B------:R-:W-:Y:S03]  /*198f0*/  HMMA.16816.F32 R60, R212, R6.reuse, R60 ;  /* 0x00000006d43c723c */ /* 0x080fe6000000183c */
[C---:B------:R-:W-:Y:S02]  /*19900*/  ISETP.GT.AND P2, PT, R0.reuse, 0x9, PT ;  /* 0x000000090000780c */ /* 0x040fe40003f44270 */
[----:B------:R-:W-:Y:S02]  /*19910*/  ISETP.GT.AND P1, PT, R3, 0x8, PT ;  /* 0x000000080300780c */ /* 0x000fe40003f24270 */
[----:B------:R-:W-:Y:S01]  /*19920*/  FSEL R17, R17, -INF , P2 ;  /* 0xff80000011117808 */ /* 0x000fe20001000000 */
[----:B------:R-:W-:Y:S01]  /*19930*/  HMMA.16816.F32 R64, R208, R6, R64 ;  /* 0x00000006d040723c */ /* 0x000fe20000001840 */
[----:B------:R-:W2:Y:S03]  /*19940*/  LDL R7, [R1+0x28] ;  /* 0x0000280001077983 */ /* 0x000ea60000100800 */
[C---:B------:R-:W-:Y:S02]  /*19950*/  ISETP.GT.AND P2, PT, R0.reuse, 0x11, PT ;  /* 0x000000110000780c */ /* 0x040fe40003f44270 */
[----:B------:R-:W-:Y:S02]  /*19960*/  ISETP.GT.AND P3, PT, R0, 0x8, PT ;  /* 0x000000080000780c */ /* 0x000fe40003f64270 */
[----:B------:R-:W-:Y:S02]  /*19970*/  FSEL R18, R18, -INF , P1 ;  /* 0xff80000012127808 */ /* 0x000fe40000800000 */
[----:B------:R-:W-:Y:S02]  /*19980*/  ISETP.GT.AND P1, PT, R3, 0x10, PT ;  /* 0x000000100300780c */ /* 0x000fe40003f24270 */
[----:B------:R-:W-:Y:S02]  /*19990*/  FSEL R19, R19, -INF , P0 ;  /* 0xff80000013137808 */ /* 0x000fe40000000000 */
        /* <DEDUP_REMOVED lines=15> */
[C---:B------:R-:W-:Y:S02]  /*19a90*/  ISETP.GT.AND P3, PT, R0.reuse, 0x28, PT ;  /* 0x000000280000780c */ /* 0x040fe40003f64270 */
[C---:B------:R-:W-:Y:S02]  /*19aa0*/  ISETP.GT.AND P1, PT, R0.reuse, 0x30, PT ;  /* 0x000000300000780c */ /* 0x040fe40003f24270 */
[C---:B------:R-:W-:Y:S02]  /*19ab0*/  ISETP.GT.AND P4, PT, R0.reuse, 0x31, PT ;  /* 0x000000310000780c */ /* 0x040fe40003f84270 */
[----:B------:R-:W-:Y:S02]  /*19ac0*/  ISETP.GT.AND P0, PT, R0, 0x29, PT ;  /* 0x000000290000780c */ /* 0x000fe40003f04270 */
[----:B------:R-:W-:Y:S02]  /*19ad0*/  FMNMX.FTZ R0, R183, R180, !PT ;  /* 0x000000b4b7007209 */ /* 0x000fe40007810000 */
[----:B------:R-:W-:Y:S02]  /*19ae0*/  FSEL R48, R48, -INF , P3 ;  /* 0xff80000030307808 */ /* 0x000fe40001800000 */
        /* <DEDUP_REMOVED lines=23> */
[----:B------:R-:W-:Y:S02]  /*19c60*/  ISETP.GT.AND P0, PT, R3, 0x19, PT ;  /* 0x000000190300780c */ /* 0x000fe40003f04270 */
[----:B------:R-:W-:Y:S02]  /*19c70*/  FMNMX.FTZ R186, R53, R186, !PT ;  /* 0x000000ba35ba7209 */ /* 0x000fe40007810000 */
[----:B------:R-:W-:Y:S02]  /*19c80*/  FSEL R35, R35, -INF , P0 ;  /* 0xff80000023237808 */ /* 0x000fe40000000000 */
[----:B------:R-:W-:Y:S02]  /*19c90*/  FMNMX.FTZ R186, R64, R186, !PT ;  /* 0x000000ba40ba7209 */ /* 0x000fe40007810000 */
[----:B------:R-:W-:Y:S02]  /*19ca0*/  ISETP.GT.AND P1, PT, R3, 0x20, PT ;  /* 0x000000200300780c */ /* 0x000fe40003f24270 */
[----:B------:R-:W-:Y:S02]  /*19cb0*/  FMNMX.FTZ R186, R65, R186, !PT ;  /* 0x000000ba41ba7209 */ /* 0x000fe40007810000 */
[----:B------:R-:W-:Y:S02]  /*19cc0*/  FMNMX.FTZ R185, R34, R185, !PT ;  /* 0x000000b922b97209 */ /* 0x000fe40007810000 */
[C---:B------:R-:W-:Y:S01]  /*19cd0*/  ISETP.GT.AND P3, PT, R3.reuse, 0x38, PT ;  /* 0x000000380300780c */ /* 0x040fe20003f64270 */
[----:B------:R-:W1:Y:S01]  /*19ce0*/  SHFL.BFLY PT, R4, R186, 0x2, 0x1f ;  /* 0x0c401f00ba047f89 */ /* 0x000e6200000e0000 */
[----:B------:R-:W-:Y:S02]  /*19cf0*/  ISETP.GT.AND P0, PT, R3, 0x21, PT ;  /* 0x000000210300780c */ /* 0x000fe40003f04270 */
[----:B------:R-:W-:Y:S02]  /*19d00*/  FSEL R38, R38, -INF , P1 ;  /* 0xff80000026267808 */ /* 0x000fe40000800000 */
[----:B------:R-:W-:Y:S02]  /*19d10*/  FMNMX.FTZ R185, R35, R185, !PT ;  /* 0x000000b923b97209 */ /* 0x000fe40007810000 */
[----:B------:R-:W-:Y:S02]  /*19d20*/  FSEL R66, R66, -INF , P3 ;  /* 0xff80000042427808 */ /* 0x000fe40001800000 */
[----:B------:R-:W-:Y:S02]  /*19d30*/  ISETP.GT.AND P3, PT, R2, 0x18, PT ;  /* 0x000000180200780c */ /* 0x000fe40003f64270 */
[----:B------:R-:W-:Y:S02]  /*19d40*/  FSEL R39, R39, -INF , P0 ;  /* 0xff80000027277808 */ /* 0x000fe40000000000 */
[C---:B------:R-:W-:Y:S02]  /*19d50*/  ISETP.GT.AND P1, PT, R3.reuse, 0x28, PT ;  /* 0x000000280300780c */ /* 0x040fe40003f24270 */
[----:B------:R-:W-:Y:S02]  /*19d60*/  ISETP.GT.AND P0, PT, R3, 0x29, PT ;  /* 0x000000290300780c */ /* 0x000fe40003f04270 */
[----:B------:R-:W-:Y:S02]  /*19d70*/  FMNMX.FTZ R185, R38, R185, !PT ;  /* 0x000000b926b97209 */ /* 0x000fe40007810000 */
[----:B------:R-:W-:Y:S02]  /*19d80*/  FSEL R28, R28, -INF , P3 ;  /* 0xff8000001c1c7808 */ /* 0x000fe40001800000 */
[----:B------:R-:W-:Y:S02]  /*19d90*/  ISETP.GT.AND P3, PT, R2, 0x20, PT ;  /* 0x000000200200780c */ /* 0x000fe40003f64270 */
[----:B------:R-:W-:Y:S02]  /*19da0*/  FSEL R50, R50, -INF , P1 ;  /* 0xff80000032327808 */ /* 0x000fe40000800000 */
[----:B-1----:R-:W-:Y:S02]  /*19db0*/  FMNMX.FTZ R186, R186, R4, !PT ;  /* 0x00000004baba7209 */ /* 0x002fe40007810000 */
[----:B------:R-:W-:Y:S02]  /*19dc0*/  FSEL R51, R51, -INF , P0 ;  /* 0xff80000033337808 */ /* 0x000fe40000000000 */
[----:B------:R-:W-:Y:S01]  /*19dd0*/  ISETP.GT.AND P2, PT, R182, 0x10, PT ;  /* 0x00000010b600780c */ /* 0x000fe20003f44270 */
[----:B------:R-:W1:Y:S01]  /*19de0*/  SHFL.BFLY PT, R5, R186, 0x1, 0x1f ;  /* 0x0c201f00ba057f89 */ /* 0x000e6200000e0000 */
[C---:B------:R-:W-:Y:S02]  /*19df0*/  ISETP.GT.AND P1, PT, R2.reuse, 0x10, PT ;  /* 0x000000100200780c */ /* 0x040fe40003f24270 */
[----:B------:R-:W-:Y:S02]  /*19e00*/  ISETP.GT.AND P0, PT, R2, 0x11, PT ;  /* 0x000000110200780c */ /* 0x000fe40003f04270 */
[----:B------:R-:W-:Y:S02]  /*19e10*/  FMNMX.FTZ R185, R39, R185, !PT ;  /* 0x000000b927b97209 */ /* 0x000fe40007810000 */
[----:B------:R-:W-:Y:S02]  /*19e20*/  FSEL R40, R40, -INF , P3 ;  /* 0xff80000028287808 */ /* 0x000fe40001800000 */
[----:B------:R-:W-:Y:S02]  /*19e30*/  ISETP.GT.AND P3, PT, R2, 0x31, PT ;  /* 0x000000310200780c */ /* 0x000fe40003f64270 */
[----:B------:R-:W-:Y:S02]  /*19e40*/  FSEL R26, R26, -INF , P2 ;  /* 0xff8000001a1a7808 */ /* 0x000fe40001000000 */
[----:B------:R-:W-:Y:S02]  /*19e50*/  FSEL R24, R24, -INF , P1 ;  /* 0xff80000018187808 */ /* 0x000fe40000800000 */
[----:B------:R-:W-:Y:S02]  /*19e60*/  FSEL R25, R25, -INF , P0 ;  /* 0xff80000019197808 */ /* 0x000fe40000000000 */
[----:B------:R-:W-:Y:S02]  /*19e70*/  ISETP.GT.AND P0, PT, R182, 0x11, PT ;  /* 0x00000011b600780c */ /* 0x000fe40003f04270 */
[C---:B------:R-:W-:Y:S02]  /*19e80*/  ISETP.GT.AND P1, PT, R3.reuse, 0x39, PT ;  /* 0x000000390300780c */ /* 0x040fe40003f24270 */
[----:B------:R-:W-:Y:S02]  /*19e90*/  ISETP.GT.AND P2, PT, R2, 0x19, PT ;  /* 0x000000190200780c */ /* 0x000fe40003f44270 */
[----:B------:R-:W-:Y:S02]  /*19ea0*/  ISETP.GT.AND P5, PT, R3, 0x30, PT ;  /* 0x000000300300780c */ /* 0x000fe40003fa4270 */
[----:B-1----:R-:W-:Y:S02]  /*19eb0*/  FMNMX.FTZ R186, R186, R5, !PT ;  /* 0x00000005baba7209 */ /* 0x002fe40007810000 */
[----:B------:R-:W-:Y:S02]  /*19ec0*/  FMNMX.FTZ R185, R50, R185, !PT ;  /* 0x000000b932b97209 */ /* 0x000fe40007810000 */
[----:B------:R-:W-:Y:S01]  /*19ed0*/  FSEL R57, R57, -INF , P3 ;  /* 0xff80000039397808 */ /* 0x000fe20001800000 */
[C---:B------:R-:W-:Y:S01]  /*19ee0*/  FMUL.FTZ R6, R186.reuse, c[0x0][0x2d0] ;  /* 0x0000b400ba067a20 */ /* 0x040fe20000410000 */
[----:B------:R-:W-:Y:S02]  /*19ef0*/  FSETP.NEU.FTZ.AND P3, PT, R186, -INF , PT ;  /* 0xff800000ba00780b */ /* 0x000fe40003f7d000 */
[----:B------:R-:W-:Y:S02]  /*19f00*/  FSEL R67, R67, -INF , P1 ;  /* 0xff80000043437808 */ /* 0x000fe40000800000 */
[----:B------:R-:W-:Y:S02]  /*19f10*/  FSEL R27, R27, -INF , P0 ;  /* 0xff8000001b1b7808 */ /* 0x000fe40000000000 */
[C---:B------:R-:W-:Y:S02]  /*19f20*/  ISETP.GT.AND P1, PT, R182.reuse, 0x18, PT ;  /* 0x00000018b600780c */ /* 0x040fe40003f24270 */
[----:B------:R-:W-:Y:S02]  /*19f30*/  FSEL R29, R29, -INF , P2 ;  /* 0xff8000001d1d7808 */ /* 0x000fe40001000000 */
[----:B------:R-:W-:Y:S02]  /*19f40*/  ISETP.GT.AND P0, PT, R182, 0x19, PT ;  /* 0x00000019b600780c */ /* 0x000fe40003f04270 */
[----:B------:R-:W-:Y:S02]  /*19f50*/  ISETP.GT.AND P2, PT, R2, 0x21, PT ;  /* 0x000000210200780c */ /* 0x000fe40003f44270 */
[----:B------:R-:W-:Y:S02]  /*19f60*/  FSEL R54, R54, -INF , P5 ;  /* 0xff80000036367808 */ /* 0x000fe40002800000 */
[----:B------:R-:W-:Y:S02]  /*19f70*/  ISETP.GT.AND P4, PT, R3, 0x31, PT ;  /* 0x000000310300780c */ /* 0x000fe40003f84270 */
[----:B------:R-:W-:Y:S02]  /*19f80*/  FMNMX.FTZ R185, R51, R185, !PT ;  /* 0x000000b933b97209 */ /* 0x000fe40007810000 */
[----:B------:R-:W-:Y:S02]  /*19f90*/  FSEL R6, R6, RZ, P3 ;  /* 0x000000ff06067208 */ /* 0x000fe40001800000 */
[----:B------:R-:W-:Y:S02]  /*19fa0*/  FSEL R209, R30, -INF , P1 ;  /* 0xff8000001ed17808 */ /* 0x000fe40000800000 */
[----:B------:R-:W-:Y:S01]  /*19fb0*/  FSEL R208, R31, -INF , P0 ;  /* 0xff8000001fd07808 */ /* 0x000fe20000000000 */
[----:B------:R-:W-:Y:S01]  /*19fc0*/  IMAD.MOV.U32 R31, RZ, RZ, R26 ;  /* 0x000000ffff1f7224 */ /* 0x000fe200078e001a */
[----:B------:R-:W-:Y:S01]  /*19fd0*/  ISETP.GT.AND P1, PT, R182, 0x20, PT ;  /* 0x00000020b600780c */ /* 0x000fe20003f24270 */
[--C-:B------:R-:W-:Y:S01]  /*19fe0*/  FFMA.FTZ R238, R65, c[0x0][0x2d0], -R6.reuse ;  /* 0x0000b40041ee7a23 */ /* 0x100fe20000010806 */
[----:B------:R-:W-:Y:S01]  /*19ff0*/  FMNMX.FTZ R3, R247, R188, !PT ;  /* 0x000000bcf7037209 */ /* 0x000fe20007810000 */
[--C-:B------:R-:W-:Y:S01]  /*1a000*/  FFMA.FTZ R36, R36, c[0x0][0x2d0], -R6.reuse ;  /* 0x0000b40024247a23 */ /* 0x100fe20000010806 */
[----:B------:R-:W-:Y:S01]  /*1a010*/  ISETP.GT.AND P0, PT, R182, 0x21, PT ;  /* 0x00000021b600780c */ /* 0x000fe20003f04270 */
[--C-:B------:R-:W-:Y:S01]  /*1a020*/  FFMA.FTZ R237, R64, c[0x0][0x2d0], -R6.reuse ;  /* 0x0000b40040ed7a23 */ /* 0x100fe20000010806 */
[----:B------:R-:W-:Y:S02]  /*1a030*/  FSEL R41, R41, -INF , P2 ;  /* 0xff80000029297808 */ /* 0x000fe40001000000 */
[----:B------:R-:W-:Y:S02]  /*1a040*/  ISETP.GT.AND P2, PT, R2, 0x28, PT ;  /* 0x000000280200780c */ /* 0x000fe40003f44270 */
[----:B------:R-:W-:Y:S02]  /*1a050*/  FSEL R55, R55, -INF , P4 ;  /* 0xff80000037377808 */ /* 0x000fe40002000000 */
[----:B------:R-:W-:Y:S02]  /*1a060*/  FMNMX.FTZ R185, R54, R185, !PT ;  /* 0x000000b936b97209 */ /* 0x000fe40007810000 */
[----:B------:R-:W-:Y:S01]  /*1a070*/  FSEL R22, R42, -INF , P1 ;  /* 0xff8000002a167808 */ /* 0x000fe20000800000 */
[----:B------:R-:W-:Y:S01]  /*1a080*/  FFMA.FTZ R42, R32, c[0x0][0x2d0], -R6 ;  /* 0x0000b400202a7a23 */ /* 0x000fe20000010806 */
[C---:B------:R-:W-:Y:S01]  /*1a090*/  ISETP.GT.AND P4, PT, R2.reuse, 0x38, PT ;  /* 0x000000380200780c */ /* 0x040fe20003f84270 */
[----:B------:R-:W-:Y:S01]  /*1a0a0*/  IMAD.MOV.U32 R32, RZ, RZ, R208 ;  /* 0x000000ffff207224 */ /* 0x000fe200078e00d0 */
[----:B------:R-:W-:Y:S02]  /*1a0b0*/  FSEL R30, R43, -INF , P0 ;  /* 0xff8000002b1e7808 */ /* 0x000fe40000000000 */
[----:B------:R-:W-:Y:S02]  /*1a0c0*/  ISETP.GT.AND P0, PT, R2, 0x30, PT ;  /* 0x000000300200780c */ /* 0x000fe40003f04270 */
[----:B------:R-:W-:Y:S02]  /*1a0d0*/  FSEL R44, R44, -INF , P2 ;  /* 0xff8000002c2c7808 */ /* 0x000fe40001000000 */
[C---:B------:R-:W-:Y:S02]  /*1a0e0*/  ISETP.GT.AND P2, PT, R2.reuse, 0x39, PT ;  /* 0x000000390200780c */ /* 0x040fe40003f44270 */
[----:B------:R-:W-:Y:S02]  /*1a0f0*/  ISETP.GT.AND P1, PT, R2, 0x29, PT ;  /* 0x000000290200780c */ /* 0x000fe40003f24270 */
[----:B------:R-:W-:Y:S01]  /*1a100*/  FMNMX.FTZ R2, R246, R3, !PT ;  /* 0x00000003f6027209 */ /* 0x000fe20007810000 */
[--C-:B------:R-:W-:Y:S01]  /*1a110*/  FFMA.FTZ R3, R183, c[0x0][0x2d0], -R6.reuse ;  /* 0x0000b400b7037a23 */ /* 0x100fe20000010806 */
[----:B------:R-:W-:Y:S02]  /*1a120*/  FMNMX.FTZ R185, R55, R185, !PT ;  /* 0x000000b937b97209 */ /* 0x000fe40007810000 */
[----:B------:R-:W-:Y:S01]  /*1a130*/  FMNMX.FTZ R2, R220, R2, !PT ;  /* 0x00000002dc027209 */ /* 0x000fe20007810000 */
[----:B------:R1:W-:Y:S01]  /*1a140*/  MUFU.EX2 R250, R3 ;  /* 0x0000000300fa7308 */ /* 0x0003e20000000800 */
        /* <DEDUP_REMOVED lines=12> */
[----:B------:R-:W-:Y:S02]  /*1a210*/  FSEL R45, R45, -INF , P1 ;  /* 0xff8000002d2d7808 */ /* 0x000fe40000800000 */
[----:B-1----:R-:W-:Y:S01]  /*1a220*/  FMNMX.FTZ R3, R22, R2, !PT ;  /* 0x0000000216037209 */ /* 0x002fe20007810000 */
[--C-:B------:R-:W-:Y:S01]  /*1a230*/  FFMA.FTZ R2, R189, c[0x0][0x2d0], -R6.reuse ;  /* 0x0000b400bd027a23 */ /* 0x100fe20000010806 */
[----:B------:R-:W-:Y:S02]  /*1a240*/  FMNMX.FTZ R0, R24, R0, !PT ;  /* 0x0000000018007209 */ /* 0x000fe40007810000 */
[----:B------:R-:W-:Y:S01]  /*1a250*/  ISETP.GT.AND P1, PT, R182, 0x28, PT ;  /* 0x00000028b600780c */ /* 0x000fe20003f24270 */
[----:B------:R1:W-:Y:S01]  /*1a260*/  MUFU.EX2 R252, R2 ;  /* 0x0000000200fc7308 */ /* 0x0003e20000000800 */
[----:B------:R-:W-:Y:S02]  /*1a270*/  FMNMX.FTZ R0, R25, R0, !PT ;  /* 0x0000000019007209 */ /* 0x000fe40007810000 */
[----:B------:R-:W-:Y:S02]  /*1a280*/  FSEL R251, R46, -INF , P1 ;  /* 0xff8000002efb7808 */ /* 0x000fe40000800000 */
[----:B---3--:R-:W-:Y:S02]  /*1a290*/  FMNMX.FTZ R185, R185, R4, !PT ;  /* 0x00000004b9b97209 */ /* 0x008fe40007810000 */
[----:B------:R-:W-:Y:S02]  /*1a2a0*/  FMNMX.FTZ R0, R28, R0, !PT ;  /* 0x000000001c007209 */ /* 0x000fe40007810000 */
[----:B------:R-:W-:Y:S01]  /*1a2b0*/  FMNMX.FTZ R3, R30, R3, !PT ;  /* 0x000000031e037209 */ /* 0x000fe20007810000 */
[----:B------:R-:W3:Y:S01]  /*1a2c0*/  SHFL.BFLY PT, R4, R185, 0x1, 0x1f ;  /* 0x0c201f00b9047f89 */ /* 0x000ee200000e0000 */
[----:B------:R-:W-:Y:S02]  /*1a2d0*/  FMNMX.FTZ R0, R29, R0, !PT ;  /* 0x000000001d007209 */ /* 0x000fe40007810000 */
[----:B------:R-:W-:Y:S02]  /*1a2e0*/  FSEL R56, R56, -INF , P0 ;  /* 0xff80000038387808 */ /* 0x000fe40000000000 */
[----:B------:R-:W-:Y:S02]  /*1a2f0*/  FMNMX.FTZ R0, R40, R0, !PT ;  /* 0x0000000028007209 */ /* 0x000fe40007810000 */
[----:B------:R-:W-:Y:S02]  /*1a300*/  FSEL R61, R61, -INF , P2 ;  /* 0xff8000003d3d7808 */ /* 0x000fe40001000000 */
[----:B------:R-:W-:Y:S02]  /*1a310*/  FMNMX.FTZ R0, R41, R0, !PT ;  /* 0x0000000029007209 */ /* 0x000fe40007810000 */
[----:B------:R-:W-:Y:S02]  /*1a320*/  ISETP.GT.AND P2, PT, R182, 0x31, PT ;  /* 0x00000031b600780c */ /* 0x000fe40003f44270 */
[----:B------:R-:W-:Y:S02]  /*1a330*/  FMNMX.FTZ R0, R44, R0, !PT ;  /* 0x000000002c007209 */ /* 0x000fe40007810000 */
[----:B-1----:R-:W-:Y:S01]  /*1a340*/  FMNMX.FTZ R2, R251, R3, !PT ;  /* 0x00000003fb027209 */ /* 0x002fe20007810000 */
[----:B------:R-:W-:Y:S01]  /*1a350*/  FFMA.FTZ R3, R16, c[0x0][0x2d0], -R6 ;  /* 0x0000b40010037a23 */ /* 0x000fe20000010806 */
[----:B------:R-:W-:Y:S02]  /*1a360*/  FMNMX.FTZ R0, R45, R0, !PT ;  /* 0x000000002d007209 */ /* 0x000fe40007810000 */
[----:B------:R-:W-:Y:S01]  /*1a370*/  LOP3.LUT P5, RZ, R248, 0x1, RZ, 0xc0, !PT ;  /* 0x00000001f8ff7812 */ /* 0x000fe200078ac0ff */
[----:B------:R1:W-:Y:S01]  /*1a380*/  MUFU.EX2 R46, R3 ;  /* 0x00000003002e7308 */ /* 0x0003e20000000800 */
[----:B------:R-:W-:Y:S02]  /*1a390*/  FMNMX.FTZ R0, R56, R0, !PT ;  /* 0x0000000038007209 */ /* 0x000fe40007810000 */
[----:B------:R-:W-:Y:S01]  /*1a3a0*/  FSEL R248, R59, -INF , P2 ;  /* 0xff8000003bf87808 */ /* 0x000fe20001000000 */
[----:B------:R-:W-:Y:S01]  /*1a3b0*/  IMAD.MOV.U32 R59, RZ, RZ, R22 ;  /* 0x000000ffff3b7224 */ /* 0x000fe200078e0016 */
[----:B---3--:R-:W-:Y:S02]  /*1a3c0*/  FMNMX.FTZ R185, R185, R4, !PT ;  /* 0x00000004b9b97209 */ /* 0x008fe40007810000 */
[----:B------:R-:W-:Y:S02]  /*1a3d0*/  FSEL R60, R60, -INF , P4 ;  /* 0xff8000003c3c7808 */ /* 0x000fe40002000000 */
[C---:B------:R-:W-:Y:S01]  /*1a3e0*/  FSETP.NEU.FTZ.AND P2, PT, R185.reuse, -INF , PT ;  /* 0xff800000b900780b */ /* 0x040fe20003f5d000 */
[----:B------:R-:W-:Y:S01]  /*1a3f0*/  FMUL.FTZ R8, R185, c[0x0][0x2d0] ;  /* 0x0000b400b9087a20 */ /* 0x000fe20000410000 */
        /* <DEDUP_REMOVED lines=8> */
[----:B------:R-:W-:Y:S01]  /*1a480*/  PLOP3.LUT P4, PT, PT, PT, UP1, 0x80, 0x0 ;  /* 0x000000000000781c */ /* 0x000fe20003f8f018 */
[--C-:B-1----:R-:W-:Y:S01]  /*1a490*/  FFMA.FTZ R3, R190, c[0x0][0x2d0], -R8.reuse ;  /* 0x0000b400be037a23 */ /* 0x102fe20000010808 */
[C---:B------:R-:W-:Y:S01]  /*1a4a0*/  ISETP.GT.AND P0, PT, R182.reuse, 0x29, PT ;  /* 0x00000029b600780c */ /* 0x040fe20003f04270 */
[----:B------:R-:W1:Y:S01]  /*1a4b0*/  SHFL.BFLY PT, R184, R0, 0x2, 0x1f ;  /* 0x0c401f0000b87f89 */ /* 0x000e6200000e0000 */
[----:B------:R-:W-:Y:S01]  /*1a4c0*/  MUFU.EX2 R190, R4 ;  /* 0x0000000400be7308 */ /* 0x000fe20000000800 */
[----:B------:R-:W-:Y:S01]  /*1a4d0*/  ISETP.GT.AND P1, PT, R182, 0x38, PT ;  /* 0x00000038b600780c */ /* 0x000fe20003f24270 */
[--C-:B------:R-:W-:Y:S01]  /*1a4e0*/  FFMA.FTZ R219, R219, c[0x0][0x2d0], -R8.reuse ;  /* 0x0000b400dbdb7a23 */ /* 0x100fe20000010808 */
[----:B------:R-:W-:Y:S01]  /*1a4f0*/  FSEL R249, R47, -INF , P0 ;  /* 0xff8000002ff97808 */ /* 0x000fe20000000000 */
[--C-:B------:R-:W-:Y:S01]  /*1a500*/  FFMA.FTZ R239, R66, c[0x0][0x2d0], -R8.reuse ;  /* 0x0000b40042ef7a23 */ /* 0x100fe20000010808 */
[----:B------:R-:W-:Y:S01]  /*1a510*/  ISETP.GT.AND P0, PT, R182, 0x39, PT ;  /* 0x00000039b600780c */ /* 0x000fe20003f04270 */
[--C-:B------:R-:W-:Y:S01]  /*1a520*/  FFMA.FTZ R233, R67, c[0x0][0x2d0], -R8.reuse ;  /* 0x0000b40043e97a23 */ /* 0x100fe20000010808 */
[----:B------:R-:W-:Y:S01]  /*1a530*/  FMNMX.FTZ R2, R249, R2, !PT ;  /* 0x00000002f9027209 */ /* 0x000fe20007810000 */
[--C-:B------:R-:W-:Y:S01]  /*1a540*/  FFMA.FTZ R221, R221, c[0x0][0x2d0], -R8.reuse ;  /* 0x0000b400dddd7a23 */ /* 0x100fe20000010808 */
[----:B------:R-:W-:Y:S01]  /*1a550*/  FSEL R222, R62, -INF , P1 ;  /* 0xff8000003ede7808 */ /* 0x000fe20000800000 */
[----:B------:R4:W-:Y:S01]  /*1a560*/  MUFU.EX2 R215, R3 ;  /* 0x0000000300d77308 */ /* 0x0009e20000000800 */
[----:B------:R-:W-:Y:S01]  /*1a570*/  FMNMX.FTZ R2, R223, R2, !PT ;  /* 0x00000002df027209 */ /* 0x000fe20007810000 */
[----:B------:R-:W-:Y:S01]  /*1a580*/  FFMA.FTZ R62, R55, c[0x0][0x2d0], -R8 ;  /* 0x0000b400373e7a23 */ /* 0x000fe20000010808 */
[----:B------:R-:W-:Y:S02]  /*1a590*/  FSEL R183, R63, -INF , P0 ;  /* 0xff8000003fb77808 */ /* 0x000fe40000000000 */
[----:B-1----:R-:W-:Y:S02]  /*1a5a0*/  FMNMX.FTZ R184, R0, R184, !PT ;  /* 0x000000b800b87209 */ /* 0x002fe40007810000 */
[----:B------:R-:W-:Y:S01]  /*1a5b0*/  FMNMX.FTZ R0, R248, R2, !PT ;  /* 0x00000002f8007209 */ /* 0x000fe20007810000 */
[----:B------:R-:W-:Y:S02]  /*1a5c0*/  FFMA.FTZ R2, R17, c[0x0][0x2d0], -R6 ;  /* 0x0000b40011027a23 */ /* 0x000fe40000010806 */
[----:B------:R-:W1:Y:S01]  /*1a5d0*/  SHFL.BFLY PT, R5, R184, 0x1, 0x1f ;  /* 0x0c201f00b8057f89 */ /* 0x000e6200000e0000 */
[----:B------:R-:W-:Y:S01]  /*1a5e0*/  FMNMX.FTZ R0, R222, R0, !PT ;  /* 0x00000000de007209 */ /* 0x000fe20007810000 */
[----:B------:R3:W-:Y:S03]  /*1a5f0*/  MUFU.EX2 R63, R2 ;  /* 0x00000002003f7308 */ /* 0x0007e60000000800 */
[----:B------:R-:W-:Y:S02]  /*1a600*/  FMNMX.FTZ R0, R183, R0, !PT ;  /* 0x00000000b7007209 */ /* 0x000fe40007810000 */
[----:B----4-:R-:W-:Y:S04]  /*1a610*/  @P4 IADD3 R3, P1, R12, UR18, RZ ;  /* 0x000000120c034c10 */ /* 0x010fe8000ff3e0ff */
[----:B------:R-:W-:Y:S02]  /*1a620*/  @P4 LEA R12, P0, R3, c[0x0][0x1c8], 0x1 ;  /* 0x00007200030c4a11 */ /* 0x000fe400078008ff */
[----:B--2---:R-:W-:Y:S04]  /*1a630*/  @P4 IADD3.X R4, R15, UR15, RZ, P1, !PT ;  /* 0x0000000f0f044c10 */ /* 0x004fe80008ffe4ff */
[----:B------:R-:W-:Y:S01]  /*1a640*/  @P4 LEA.HI.X R13, R3, c[0x0][0x1cc], R4, 0x1, P0 ;  /* 0x00007300030d4a11 */ /* 0x000fe200000f0c04 */
[----:B------:R-:W-:Y:S01]  /*1a650*/  FFMA.FTZ R4, R18, c[0x0][0x2d0], -R8 ;  /* 0x0000b40012047a23 */ /* 0x000fe20000010808 */
[----:B------:R-:W-:Y:S01]  /*1a660*/  @P4 IADD3 R3, P0, R10, UR18, RZ ;  /* 0x000000120a034c10 */ /* 0x000fe2000ff1e0ff */
[----:B------:R-:W-:Y:S01]  /*1a670*/  @UP1 UIADD3 UR18, UP0, UR10, 0x80, URZ ;  /* 0x000000800a121890 */ /* 0x000fe2000ff1e03f */
[--C-:B------:R-:W-:Y:S01]  /*1a680*/  FFMA.FTZ R18, R37, c[0x0][0x2d0], -R6.reuse ;  /* 0x0000b40025127a23 */ /* 0x100fe20000010806 */
[----:B------:R2:W-:Y:S01]  /*1a690*/  MUFU.EX2 R43, R4 ;  /* 0x00000004002b7308 */ /* 0x0005e20000000800 */
[----:B------:R4:W-:Y:S01]  /*1a6a0*/  @P4 LDGSTS.E.BYPASS.LTC128B.128 [R244+0x4100], [R12.64], !P6 ;  /* 0x041000000cf44fae */ /* 0x0009e2000f101d5c */
[----:B-1----:R-:W-:Y:S01]  /*1a6b0*/  FMNMX.FTZ R184, R184, R5, !PT ;  /* 0x00000005b8b87209 */ /* 0x002fe20007810000 */
[----:B------:R-:W-:Y:S03]  /*1a6c0*/  FFMA.FTZ R37, R48, c[0x0][0x2d0], -R6 ;  /* 0x0000b40030257a23 */ /* 0x000fe60000010806 */
[C---:B------:R-:W-:Y:S03]  /*1a6d0*/  FSETP.NEU.FTZ.AND P1, PT, R184.reuse, -INF , PT ;  /* 0xff800000b800780b */ /* 0x040fe60003f3d000 */
[----:B---3--:R-:W1:Y:S01]  /*1a6e0*/  SHFL.BFLY PT, R2, R0, 0x2, 0x1f ;  /* 0x0c401f0000027f89 */ /* 0x008e6200000e0000 */
[----:B--2---:R-:W-:Y:S01]  /*1a6f0*/  @P4 IADD3.X R4, R7, UR15, RZ, P0, !PT ;  /* 0x0000000f07044c10 */ /* 0x004fe200087fe4ff */
[----:B------:R-:W-:Y:S01]  /*1a700*/  FMUL.FTZ R7, R184, c[0x0][0x2d0] ;  /* 0x0000b400b8077a20 */ /* 0x000fe20000410000 */
[----:B------:R-:W-:Y:S01]  /*1a710*/  @P4 LEA R14, P0, R3, c[0x0][0x1c8], 0x1 ;  /* 0x00007200030e4a11 */ /* 0x000fe200078008ff */
[----:B------:R-:W-:Y:S03]  /*1a720*/  @UP1 UIADD3.X UR15, URZ, UR17, URZ, UP0, !UPT ;  /* 0x000000113f0f1290 */ /* 0x000fe600087fe43f */
[----:B------:R-:W-:Y:S02]  /*1a730*/  FSEL R7, R7, RZ, P1 ;  /* 0x000000ff07077208 */ /* 0x000fe40000800000 */
[----:B------:R-:W-:Y:S02]  /*1a740*/  @P4 LEA.HI.X R15, R3, c[0x0][0x1cc], R4, 0x1, P0 ;  /* 0x00007300030f4a11 */ /* 0x000fe400000f0c04 */
[----:B-1----:R-:W-:Y:S01]  /*1a750*/  FMNMX.FTZ R0, R0, R2, !PT ;  /* 0x0000000200007209 */ /* 0x002fe20007810000 */
[--C-:B------:R-:W-:Y:S01]  /*1a760*/  FFMA.FTZ R3, R216, c[0x0][0x2d0], -R7.reuse ;  /* 0x0000b400d8037a23 */ /* 0x100fe20000010807 */
[----:B------:R-:W-:Y:S01]  /*1a770*/  @P4 IADD3 R4, P0, R12, UR19, RZ ;  /* 0x000000130c044c10 */ /* 0x000fe2000ff1e0ff */
[--C-:B------:R-:W-:Y:S01]  /*1a780*/  FFMA.FTZ R2, R19, c[0x0][0x2d0], -R8.reuse ;  /* 0x0000b40013027a23 */ /* 0x100fe20000010808 */
[----:B------:R1:W-:Y:S01]  /*1a790*/  @P4 LDGSTS.E.BYPASS.LTC128B.128 [R244+0x6100], [R14.64], !P5 ;  /* 0x061000000ef44fae */ /* 0x0003e2000e901d5c */
[----:B------:R2:W-:Y:S01]  /*1a7a0*/  MUFU.EX2 R214, R3 ;  /* 0x0000000300d67308 */ /* 0x0005e20000000800 */
[----:B------:R-:W-:Y:S01]  /*1a7b0*/  @P4 IADD3.X R5, R13, UR20, RZ, P0, !PT ;  /* 0x000000140d054c10 */ /* 0x000fe200087fe4ff */
[----:B------:R-:W-:Y:S01]  /*1a7c0*/  FFMA.FTZ R216, R35, c[0x0][0x2d0], -R8 ;  /* 0x0000b40023d87a23 */ /* 0x000fe20000010808 */
[----:B------:R-:W-:Y:S01]  /*1a7d0*/  @P4 IADD3 R10, P0, R4, UR19, RZ ;  /* 0x00000013040a4c10 */ /* 0x000fe2000ff1e0ff */
[--C-:B------:R-:W-:Y:S02]  /*1a7e0*/  FFMA.FTZ R240, R56, c[0x0][0x2d0], -R7.reuse ;  /* 0x0000b40038f07a23 */ /* 0x100fe40000010807 */
[--C-:B------:R-:W-:Y:S01]  /*1a7f0*/  FFMA.FTZ R224, R57, c[0x0][0x2d0], -R7.reuse ;  /* 0x0000b40039e07a23 */ /* 0x100fe20000010807 */
[C---:B------:R-:W-:Y:S01]  /*1a800*/  @P4 IADD3.X R11, R5.reuse, UR20, RZ, P0, !PT ;  /* 0x00000014050b4c10 */ /* 0x040fe200087fe4ff */
[----:B------:R3:W-:Y:S01]  /*1a810*/  @P4 LDGSTS.E.BYPASS.LTC128B.128 [R244+0x4900], [R4.64], !P6 ;  /* 0x0490000004f44fae */ /* 0x0007e2000f101d5c */
[----:B------:R-:W-:Y:S01]  /*1a820*/  @P4 IADD3 R16, P0, R4, UR18, RZ ;  /* 0x0000001204104c10 */ /* 0x000fe2000ff1e0ff */
[----:B------:R-:W1:Y:S01]  /*1a830*/  MUFU.EX2 R242, R2 ;  /* 0x0000000200f27308 */ /* 0x000e620000000800 */
[--C-:B------:R-:W-:Y:S02]  /*1a840*/  FFMA.FTZ R231, R60, c[0x0][0x2d0], -R7.reuse ;  /* 0x0000b4003ce77a23 */ /* 0x100fe40000010807 */
[----:B------:R-:W-:Y:S01]  /*1a850*/  @P4 IADD3.X R17, R5, UR15, RZ, P0, !PT ;  /* 0x0000000f05114c10 */ /* 0x000fe200087fe4ff */
[--C-:B------:R-:W-:Y:S01]  /*1a860*/  FFMA.FTZ R241, R61, c[0x0][0x2d0], -R7.reuse ;  /* 0x0000b4003df17a23 */ /* 0x100fe20000010807 */
[----:B----4-:R-:W-:Y:S01]  /*1a870*/  @P4 IADD3 R12, P0, R10, UR19, RZ ;  /* 0x000000130a0c4c10 */ /* 0x010fe2000ff1e0ff */
[----:B------:R3:W-:Y:S01]  /*1a880*/  @P4 LDGSTS.E.BYPASS.LTC128B.128 [R244+0x6900], [R4.64+0x80], !P5 ;  /* 0x0690008004f44fae */ /* 0x0007e2000e901d5c */
[--C-:B------:R-:W-:Y:S02]  /*1a890*/  FFMA.FTZ R44, R44, c[0x0][0x2d0], -R7.reuse ;  /* 0x0000b4002c2c7a23 */ /* 0x100fe40000010807 */
[----:B------:R-:W-:Y:S01]  /*1a8a0*/  @P4 IADD3.X R13, R11, UR20, RZ, P0, !PT ;  /* 0x000000140b0d4c10 */ /* 0x000fe200087fe4ff */
[--C-:B------:R-:W-:Y:S02]  /*1a8b0*/  FFMA.FTZ R40, R40, c[0x0][0x2d0], -R7.reuse ;  /* 0x0000b40028287a23 */ /* 0x100fe40000010807 */
[--C-:B------:R-:W-:Y:S02]  /*1a8c0*/  FFMA.FTZ R41, R41, c[0x0][0x2d0], -R7.reuse ;  /* 0x0000b40029297a23 */ /* 0x100fe40000010807 */
[----:B--2---:R-:W-:Y:S01]  /*1a8d0*/  FFMA.FTZ R3, R9, c[0x0][0x2d0], -R7 ;  /* 0x0000b40009037a23 */ /* 0x004fe20000010807 */
[----:B------:R2:W-:Y:S01]  /*1a8e0*/  @P4 LDGSTS.E.BYPASS.LTC128B.128 [R244+0x5100], [R10.64], !P6 ;  /* 0x051000000af44fae */ /* 0x0005e2000f101d5c */
[----:B------:R-:W-:Y:S02]  /*1a8f0*/  FFMA.FTZ R9, R53, c[0x0][0x2d0], -R6 ;  /* 0x0000b40035097a23 */ /* 0x000fe40000010806 */
[----:B------:R4:W2:Y:S01]  /*1a900*/  MUFU.EX2 R189, R3 ;  /* 0x0000000300bd7308 */ /* 0x0008a20000000800 */
[--C-:B------:R-:W-:Y:S01]  /*1a910*/  FFMA.FTZ R19, R51, c[0x0][0x2d0], -R8.reuse ;  /* 0x0000b40033137a23 */ /* 0x100fe20000010808 */
[----:B------:R-:W-:Y:S01]  /*1a920*/  MOV R51, R27 ;  /* 0x0000001b00337202 */ /* 0x000fe20000000f00 */
[----:B------:R-:W-:Y:S02]  /*1a930*/  IMAD.MOV.U32 R65, RZ, RZ, R9 ;  /* 0x000000ffff417224 */ /* 0x000fe400078e0009 */
[----:B------:R2:W-:Y:S01]  /*1a940*/  @P4 LDGSTS.E.BYPASS.LTC128B.128 [R244+0x7100], [R16.64], !P5 ;  /* 0x0710000010f44fae */ /* 0x0005e2000e901d5c */
[----:B-1----:R-:W-:Y:S01]  /*1a950*/  F2FP.PACK_AB R191, R242, R43 ;  /* 0x0000002bf2bf723e */ /* 0x002fe200000000ff */
[----:B------:R-:W-:Y:S06]  /*1a960*/  IMAD.MOV.U32 R67, RZ, RZ, R19 ;  /* 0x000000ffff437224 */ /* 0x000fec00078e0013 */
[----:B------:R-:W1:Y:S01]  /*1a970*/  SHFL.BFLY PT, R2, R0, 0x1, 0x1f ;  /* 0x0c201f0000027f89 */ /* 0x000e6200000e0000 */
[----:B---3--:R-:W-:Y:S07]  /*1a980*/  FSEL R4, R186, RZ, P3 ;  /* 0x000000ffba047208 */ /* 0x008fee0001800000 */
[----:B------:R3:W-:Y:S01]  /*1a990*/  @P4 LDGSTS.E.BYPASS.LTC128B.128 [R244+0x5900], [R12.64], !P6 ;  /* 0x059000000cf44fae */ /* 0x0007e2000f101d5c */
[--C-:B----4-:R-:W-:Y:S02]  /*1a9a0*/  FFMA.FTZ R3, R217, c[0x0][0x2d0], -R7.reuse ;  /* 0x0000b400d9037a23 */ /* 0x110fe40000010807 */
[----:B------:R-:W-:Y:S02]  /*1a9b0*/  FFMA.FTZ R217, R34, c[0x0][0x2d0], -R8 ;  /* 0x0000b40022d97a23 */ /* 0x000fe40000010808 */
[----:B------:R4:W3:Y:S01]  /*1a9c0*/  MUFU.EX2 R26, R3 ;  /* 0x00000003001a7308 */ /* 0x0008e20000000800 */
[----:B------:R-:W-:Y:S01]  /*1a9d0*/  FFMA.FTZ R34, R45, c[0x0][0x2d0], -R7 ;  /* 0x0000b4002d227a23 */ /* 0x000fe20000010807 */
[----:B------:R-:W-:Y:S01]  /*1a9e0*/  MOV R45, R190 ;  /* 0x000000be002d7202 */ /* 0x000fe20000000f00 */
[----:B--2---:R-:W-:Y:S01]  /*1a9f0*/  IMAD.MOV.U32 R56, RZ, RZ, R189 ;  /* 0x000000ffff387224 */ /* 0x004fe200078e00bd */
[----:B------:R-:W-:Y:S02]  /*1aa00*/  F2FP.PACK_AB R190, R63, R46 ;  /* 0x0000002e3fbe723e */ /* 0x000fe400000000ff */
[----:B------:R-:W-:Y:S02]  /*1aa10*/  F2FP.PACK_AB R189, R45, R215 ;  /* 0x000000d72dbd723e */ /* 0x000fe400000000ff */
[----:B------:R-:W-:Y:S02]  /*1aa20*/  F2FP.PACK_AB R208, R56, R214 ;  /* 0x000000d638d0723e */ /* 0x000fe400000000ff */
[----:B-1----:R-:W-:Y:S01]  /*1aa30*/  FMNMX.FTZ R182, R0, R2, !PT ;  /* 0x0000000200b67209 */ /* 0x002fe20007810000 */
[--C-:B------:R-:W-:Y:S01]  /*1aa40*/  FFMA.FTZ R0, R218, c[0x0][0x2d0], -R7.reuse ;  /* 0x0000b400da007a23 */ /* 0x100fe20000010807 */
[----:B------:R-:W-:Y:S01]  /*1aa50*/  @P4 IADD3 R2, P0, R10, UR18, RZ ;  /* 0x000000120a024c10 */ /* 0x000fe2000ff1e0ff */
[--C-:B------:R-:W-:Y:S02]  /*1aa60*/  FFMA.FTZ R218, R28, c[0x0][0x2d0], -R7.reuse ;  /* 0x0000b4001cda7a23 */ /* 0x100fe40000010807 */
[----:B------:R-:W1:Y:S01]  /*1aa70*/  MUFU.EX2 R243, R0 ;  /* 0x0000000000f37308 */ /* 0x000e620000000800 */
[C---:B------:R-:W-:Y:S02]  /*1aa80*/  FMUL.FTZ R212, R182.reuse, c[0x0][0x2d0] ;  /* 0x0000b400b6d47a20 */ /* 0x040fe40000410000 */
[----:B------:R-:W-:Y:S05]  /*1aa90*/  FFMA.FTZ R10, R49, c[0x0][0x2d0], -R6 ;  /* 0x0000b400310a7a23 */ /* 0x000fea0000010806 */
[----:B------:R-:W-:Y:S02]  /*1aaa0*/  MOV R64, R10 ;  /* 0x0000000a00407202 */ /* 0x000fe40000000f00 */
[----:B----4-:R-:W-:Y:S02]  /*1aab0*/  @P4 IADD3.X R3, R11, UR15, RZ, P0, !PT ;  /* 0x0000000f0b034c10 */ /* 0x010fe400087fe4ff */
[----:B------:R-:W-:Y:S02]  /*1aac0*/  FSETP.NEU.FTZ.AND P0, PT, R182, -INF , PT ;  /* 0xff800000b600780b */ /* 0x000fe40003f1d000 */
[----:B---3--:R-:W-:Y:S01]  /*1aad0*/  MOV R49, R26 ;  /* 0x0000001a00317202 */ /* 0x008fe20000000f00 */
[----:B------:R2:W-:Y:S01]  /*1aae0*/  @P4 LDGSTS.E.BYPASS.LTC128B.128 [R244+0x7900], [R2.64], !P5 ;  /* 0x0790000002f44fae */ /* 0x0005e2000e901d5c */
[----:B------:R-:W-:Y:S01]  /*1aaf0*/  FSEL R212, R212, RZ, P0 ;  /* 0x000000ffd4d47208 */ /* 0x000fe20000000000 */
[----:B------:R-:W-:Y:S02]  /*1ab00*/  FFMA.FTZ R26, R50, c[0x0][0x2d0], -R8 ;  /* 0x0000b400321a7a23 */ /* 0x000fe40000010808 */
[----:B------:R-:W-:Y:S02]  /*1ab10*/  IMAD.MOV.U32 R50, RZ, RZ, R36 ;  /* 0x000000ffff327224 */ /* 0x000fe400078e0024 */
[--C-:B------:R-:W-:Y:S02]  /*1ab20*/  FFMA.FTZ R5, R245, c[0x0][0x2d0], -R212.reuse ;  /* 0x0000b400f5057a23 */ /* 0x100fe400000108d4 */
[----:B------:R-:W-:Y:S01]  /*1ab30*/  FFMA.FTZ R245, R29, c[0x0][0x2d0], -R7 ;  /* 0x0000b4001df57a23 */ /* 0x000fe20000010807 */
[----:B-1----:R-:W-:Y:S01]  /*1ab40*/  F2FP.PACK_AB R210, R243, R49 ;  /* 0x00000031f3d2723e */ /* 0x002fe200000000ff */
[----:B------:R-:W-:Y:S01]  /*1ab50*/  FFMA.FTZ R0, R247, c[0x0][0x2d0], -R212 ;  /* 0x0000b400f7007a23 */ /* 0x000fe200000108d4 */
[----:B------:R1:W-:Y:S01]  /*1ab60*/  MUFU.EX2 R235, R5 ;  /* 0x0000000500eb7308 */ /* 0x0003e20000000800 */
[----:B------:R-:W-:Y:S01]  /*1ab70*/  FFMA.FTZ R247, R20, c[0x0][0x2d0], -R6 ;  /* 0x0000b40014f77a23 */ /* 0x000fe20000010806 */
[----:B------:R-:W0:Y:S01]  /*1ab80*/  LDGDEPBAR ;  /* 0x00000000000079af */ /* 0x000e220000000000 */
[----:B------:R-:W-:Y:S02]  /*1ab90*/  IMAD.MOV.U32 R66, RZ, RZ, R26 ;  /* 0x000000ffff427224 */ /* 0x000fe400078e001a */
[----:B------:R-:W-:Y:S05]  /*1aba0*/  FFMA.FTZ R222, R222, c[0x0][0x2d0], -R212 ;  /* 0x0000b400dede7a23 */ /* 0x000fea00000108d4 */
[----:B------:R3:W-:Y:S01]  /*1abb0*/  MUFU.EX2 R213, R0 ;  /* 0x0000000000d57308 */ /* 0x0007e20000000800 */
[----:B--2---:R-:W-:Y:S02]  /*1abc0*/  FSEL R3, R185, RZ, P2 ;  /* 0x000000ffb9037208 */ /* 0x004fe40001000000 */
[----:B------:R-:W-:Y:S01]  /*1abd0*/  FSEL R2, R184, RZ, P1 ;  /* 0x000000ffb8027208 */ /* 0x000fe20000800000 */
[----:B-1----:R-:W-:Y:S02]  /*1abe0*/  FADD.FTZ R5, -R4, R180 ;  /* 0x000000b404057221 */ /* 0x002fe40000010100 */
[----:B------:R-:W-:Y:S02]  /*1abf0*/  FADD.FTZ R4, -R3, R181 ;  /* 0x000000b503047221 */ /* 0x000fe40000010100 */
[----:B------:R-:W-:Y:S02]  /*1ac00*/  FADD.FTZ R3, -R2, R187 ;  /* 0x000000bb02037221 */ /* 0x000fe40000010100 */
[----:B------:R-:W-:Y:S02]  /*1ac10*/  FFMA.FTZ R187, R24, c[0x0][0x2d0], -R7 ;  /* 0x0000b40018bb7a23 */ /* 0x000fe40000010807 */
[----:B---3--:R-:W-:Y:S02]  /*1ac20*/  FFMA.FTZ R0, R246, c[0x0][0x2d0], -R212 ;  /* 0x0000b400f6007a23 */ /* 0x008fe400000108d4 */
[----:B------:R-:W-:Y:S02]  /*1ac30*/  FFMA.FTZ R246, R33, c[0x0][0x2d0], -R6 ;  /* 0x0000b40021f67a23 */ /* 0x000fe40000010806 */
[----:B------:R1:W2:Y:S01]  /*1ac40*/  MUFU.EX2 R23, R0 ;  /* 0x0000000000177308 */ /* 0x0002a20000000800 */
[----:B------:R-:W-:Y:S02]  /*1ac50*/  FFMA.FTZ R33, R54, c[0x0][0x2d0], -R8 ;  /* 0x0000b40036217a23 */ /* 0x000fe40000010808 */
[----:B-1----:R-:W-:Y:S02]  /*1ac60*/  FFMA.FTZ R0, R220, c[0x0][0x2d0], -R212 ;  /* 0x0000b400dc007a23 */ /* 0x002fe400000108d4 */
[----:B------:R-:W-:Y:S05]  /*1ac70*/  FFMA.FTZ R220, R21, c[0x0][0x2d0], -R6 ;  /* 0x0000b40015dc7a23 */ /* 0x000fea0000010806 */
[----:B------:R1:W3:Y:S01]  /*1ac80*/  MUFU.EX2 R47, R0 ;  /* 0x00000000002f7308 */ /* 0x0002e20000000800 */
[----:B--2---:R-:W-:Y:S02]  /*1ac90*/  IMAD.MOV.U32 R53, RZ, RZ, R23 ;  /* 0x000000ffff357224 */ /* 0x004fe400078e0017 */
[----:B------:R-:W2:Y:S01]  /*1aca0*/  LDSM.16.MT88.4 R20, [R225+0x100] ;  /* 0x00010000e114783b */ /* 0x000ea20000004200 */
[----:B-1----:R-:W-:Y:S01]  /*1acb0*/  FSEL R0, R182, RZ, P0 ;  /* 0x000000ffb6007208 */ /* 0x002fe20000000000 */
[----:B---3--:R-:W-:Y:S02]  /*1acc0*/  IMAD.MOV.U32 R48, RZ, RZ, R47 ;  /* 0x000000ffff307224 */ /* 0x008fe400078e002f */
[----:B------:R-:W-:Y:S02]  /*1acd0*/  FFMA.FTZ R47, R39, c[0x0][0x2d0], -R8 ;  /* 0x0000b400272f7a23 */ /* 0x000fe40000010808 */
[----:B------:R-:W-:Y:S01]  /*1ace0*/  FADD.FTZ R2, -R0, R188 ;  /* 0x000000bc00027221 */ /* 0x000fe20000010100 */
[----:B------:R-:W-:Y:S01]  /*1acf0*/  F2FP.PACK_AB R188, R252, R250 ;  /* 0x000000fafcbc723e */ /* 0x000fe200000000ff */
[----:B------:R-:W-:Y:S01]  /*1ad00*/  FMUL.FTZ R0, R5, c[0x0][0x2d0] ;  /* 0x0000b40005007a20 */ /* 0x000fe20000410000 */
[----:B------:R-:W-:Y:S01]  /*1ad10*/  F2FP.PACK_AB R211, R235, R48 ;  /* 0x00000030ebd3723e */ /* 0x000fe200000000ff */
[----:B------:R-:W-:Y:S02]  /*1ad20*/  FFMA.FTZ R5, R52, c[0x0][0x2d0], -R6 ;  /* 0x0000b40034057a23 */ /* 0x000fe40000010806 */
[----:B------:R1:W3:Y:S01]  /*1ad30*/  MUFU.EX2 R181, R0 ;  /* 0x0000000000b57308 */ /* 0x0002e20000000800 */
[----:B------:R-:W-:Y:S01]  /*1ad40*/  IMAD.MOV.U32 R52, RZ, RZ, R209 ;  /* 0x000000ffff347224 */ /* 0x000fe200078e00d1 */
[----:B------:R-:W-:Y:S02]  /*1ad50*/  F2FP.PACK_AB R209, R53, R213 ;  /* 0x000000d535d1723e */ /* 0x000fe400000000ff */
[----:B------:R-:W-:Y:S01]  /*1ad60*/  MOV R35, R5 ;  /* 0x0000000500237202 */ /* 0x000fe20000000f00 */
[----:B-1----:R-:W-:Y:S02]  /*1ad70*/  FMUL.FTZ R0, R4, c[0x0][0x2d0] ;  /* 0x0000b40004007a20 */ /* 0x002fe40000410000 */
[C---:B---3--:R-:W-:Y:S03]  /*1ad80*/  FMUL.FTZ R4, R181.reuse, R192 ;  /* 0x000000c0b5047220 */ /* 0x048fe60000410000 */
[----:B------:R1:W3:Y:S01]  /*1ad90*/  MUFU.EX2 R180, R0 ;  /* 0x0000000000b47308 */ /* 0x0002e20000000800 */
[C---:B------:R-:W-:Y:S01]  /*1ada0*/  FMUL.FTZ R5, R181.reuse, R193 ;  /* 0x000000c1b5057220 */ /* 0x040fe20000410000 */
[----:B------:R-:W-:Y:S01]  /*1adb0*/  MOV R193, R50 ;  /* 0x0000003200c17202 */ /* 0x000fe20000000f00 */
[C---:B------:R-:W-:Y:S01]  /*1adc0*/  FMUL.FTZ R17, R181.reuse, R205 ;  /* 0x000000cdb5117220 */ /* 0x040fe20000410000 */
[----:B------:R-:W-:Y:S01]  /*1add0*/  MOV R205, R65 ;  /* 0x0000004100cd7202 */ /* 0x000fe20000000f00 */
[----:B------:R-:W-:Y:S02]  /*1ade0*/  IMAD.MOV.U32 R65, RZ, RZ, R37 ;  /* 0x000000ffff417224 */ /* 0x000fe400078e0025 */
[----:B------:R-:W4:Y:S01]  /*1adf0*/  LDSM.16.MT88.4 R36, [R226+0x100] ;  /* 0x00010000e224783b */ /* 0x000f220000004200 */
[C---:B------:R-:W-:Y:S02]  /*1ae00*/  FMUL.FTZ R16, R181.reuse, R204 ;  /* 0x000000ccb5107220 */ /* 0x040fe40000410000 */
[----:B------:R-:W-:Y:S01]  /*1ae10*/  IMAD.MOV.U32 R204, RZ, RZ, R33 ;  /* 0x000000ffffcc7224 */ /* 0x000fe200078e0021 */
[----:B------:R-:W-:Y:S01]  /*1ae20*/  MUFU.EX2 R193, R193 ;  /* 0x000000c100c17308 */ /* 0x000fe20000000800 */
[C---:B------:R-:W-:Y:S01]  /*1ae30*/  FMUL.FTZ R33, R181.reuse, R145 ;  /* 0x00000091b5217220 */ /* 0x040fe20000410000 */
[----:B------:R-:W-:Y:S01]  /*1ae40*/  MOV R145, R67 ;  /* 0x0000004300917202 */ /* 0x000fe20000000f00 */
[----:B------:R-:W-:Y:S02]  /*1ae50*/  IMAD.MOV.U32 R192, RZ, RZ, R66 ;  /* 0x000000ffffc07224 */ /* 0x000fe400078e0042 */
[C---:B------:R-:W-:Y:S02]  /*1ae60*/  FMUL.FTZ R68, R181.reuse, R68 ;  /* 0x00000044b5447220 */ /* 0x040fe40000410000 */
[C---:B------:R-:W-:Y:S02]  /*1ae70*/  FMUL.FTZ R69, R181.reuse, R69 ;  /* 0x00000045b5457220 */ /* 0x040fe40000410000 */
[C---:B------:R-:W-:Y:S02]  /*1ae80*/  FMUL.FTZ R80, R181.reuse, R80 ;  /* 0x00000050b5507220 */ /* 0x040fe40000410000 */
[----:B------:R-:W-:Y:S02]  /*1ae90*/  FMUL.FTZ R81, R181, R81 ;  /* 0x00000051b5517220 */ /* 0x000fe40000410000 */
[----:B-1----:R-:W-:Y:S02]  /*1aea0*/  FMUL.FTZ R0, R3, c[0x0][0x2d0] ;  /* 0x0000b40003007a20 */ /* 0x002fe40000410000 */
[C---:B---3--:R-:W-:Y:S01]  /*1aeb0*/  FMUL.FTZ R6, R180.reuse, R194 ;  /* 0x000000c2b4067220 */ /* 0x048fe20000410000 */
[----:B------:R-:W-:Y:S01]  /*1aec0*/  MOV R194, R52 ;  /* 0x0000003400c27202 */ /* 0x000fe20000000f00 */
[----:B------:R1:W3:Y:S01]  /*1aed0*/  MUFU.EX2 R3, R0 ;  /* 0x0000000000037308 */ /* 0x0002e20000000800 */
[C---:B------:R-:W-:Y:S02]  /*1aee0*/  FMUL.FTZ R19, R180.reuse, R207 ;  /* 0x000000cfb4137220 */ /* 0x040fe40000410000 */
[C---:B------:R-:W-:Y:S02]  /*1aef0*/  FMUL.FTZ R50, R180.reuse, R162 ;  /* 0x000000a2b4327220 */ /* 0x040fe40000410000 */
[----:B------:R-:W-:Y:S02]  /*1af00*/  IMAD.MOV.U32 R207, RZ, RZ, R64 ;  /* 0x000000ffffcf7224 */ /* 0x000fe400078e0040 */
        /* <DEDUP_REMOVED lines=11> */
[----:B-1----:R-:W-:Y:S02]  /*1afc0*/  FMUL.FTZ R0, R2, c[0x0][0x2d0] ;  /* 0x0000b40002007a20 */ /* 0x002fe40000410000 */
[----:B------:R-:W-:Y:S02]  /*1afd0*/  FFMA.FTZ R2, R25, c[0x0][0x2d0], -R7 ;  /* 0x0000b40019027a23 */ /* 0x000fe40000010807 */
[C---:B------:R-:W-:Y:S01]  /*1afe0*/  FMUL.FTZ R7, R180.reuse, R195 ;  /* 0x000000c3b4077220 */ /* 0x040fe20000410000 */
[----:B------:R-:W-:Y:S01]  /*1aff0*/  MUFU.EX2 R176, R245 ;  /* 0x000000f500b07308 */ /* 0x000fe20000000800 */
[C---:B---3--:R-:W-:Y:S02]  /*1b000*/  FMUL.FTZ R8, R3.reuse, R196 ;  /* 0x000000c403087220 */ /* 0x048fe40000410000 */
[C---:B------:R-:W-:Y:S02]  /*1b010*/  FMUL.FTZ R9, R3.reuse, R197 ;  /* 0x000000c503097220 */ /* 0x040fe40000410000 */
[C---:B------:R-:W-:Y:S01]  /*1b020*/  FMUL.FTZ R12, R3.reuse, R200 ;  /* 0x000000c8030c7220 */ /* 0x040fe20000410000 */
[-C--:B--2---:R-:W-:Y:S04]  /*1b030*/  HMMA.16816.F32 R4, R188, R20.reuse, R4 ;  /* 0x00000014bc04723c */ /* 0x084fe80000001804 */
[----:B------:R-:W1:Y:S01]  /*1b040*/  MUFU.EX2 R0, R0 ;  /* 0x0000000000007308 */ /* 0x000e620000000800 */
[C---:B------:R-:W-:Y:S01]  /*1b050*/  FMUL.FTZ R13, R3.reuse, R201 ;  /* 0x000000c9030d7220 */ /* 0x040fe20000410000 */
[----:B------:R-:W-:Y:S01]  /*1b060*/  MOV R200, R58 ;  /* 0x0000003a00c87202 */ /* 0x000fe20000000f00 */
[----:B------:R-:W-:Y:S02]  /*1b070*/  IMAD.MOV.U32 R196, RZ, RZ, R18 ;  /* 0x000000ffffc47224 */ /* 0x000fe400078e0012 */
[C---:B------:R-:W-:Y:S03]  /*1b080*/  FMUL.FTZ R18, R180.reuse, R206 ;  /* 0x000000ceb4127220 */ /* 0x040fe60000410000 */
[C---:B------:R-:W-:Y:S02]  /*1b090*/  FMUL.FTZ R29, R3.reuse, R141 ;  /* 0x0000008d031d7220 */ /* 0x040fe40000410000 */
[----:B------:R-:W-:Y:S01]  /*1b0a0*/  IMAD.MOV.U32 R141, RZ, RZ, R30 ;  /* 0x000000ffff8d7224 */ /* 0x000fe200078e001e */
[----:B------:R-:W-:Y:S01]  /*1b0b0*/  MUFU.EX2 R200, R200 ;  /* 0x000000c800c87308 */ /* 0x000fe20000000800 */
[C---:B------:R-:W-:Y:S02]  /*1b0c0*/  FMUL.FTZ R24, R3.reuse, R136 ;  /* 0x0000008803187220 */ /* 0x040fe40000410000 */
[C---:B------:R-:W-:Y:S01]  /*1b0d0*/  FMUL.FTZ R25, R3.reuse, R137 ;  /* 0x0000008903197220 */ /* 0x040fe20000410000 */
[----:B------:R-:W-:Y:S01]  /*1b0e0*/  MOV R137, R43 ;  /* 0x0000002b00897202 */ /* 0x000fe20000000f00 */
[----:B------:R-:W-:Y:S01]  /*1b0f0*/  FMUL.FTZ R28, R3, R140 ;  /* 0x0000008c031c7220 */ /* 0x000fe20000410000 */
[----:B------:R-:W-:Y:S01]  /*1b100*/  MOV R140, R34 ;  /* 0x00000022008c7202 */ /* 0x000fe20000000f00 */
[----:B------:R-:W-:Y:S02]  /*1b110*/  IMAD.MOV.U32 R206, RZ, RZ, R35 ;  /* 0x000000ffffce7224 */ /* 0x000fe400078e0023 */
[C---:B------:R-:W-:Y:S02]  /*1b120*/  FMUL.FTZ R34, R180.reuse, R146 ;  /* 0x00000092b4227220 */ /* 0x040fe40000410000 */
[----:B------:R-:W-:Y:S01]  /*1b130*/  FMUL.FTZ R35, R180, R147 ;  /* 0x00000093b4237220 */ /* 0x000fe20000410000 */
[----:B------:R-:W-:Y:S01]  /*1b140*/  MOV R147, R45 ;  /* 0x0000002d00937202 */ /* 0x000fe20000000f00 */
[C---:B-1----:R-:W-:Y:S01]  /*1b150*/  FMUL.FTZ R10, R0.reuse, R198 ;  /* 0x000000c6000a7220 */ /* 0x042fe20000410000 */
[----:B------:R-:W-:Y:S01]  /*1b160*/  MOV R198, R63 ;  /* 0x0000003f00c67202 */ /* 0x000fe20000000f00 */
[C---:B------:R-:W-:Y:S02]  /*1b170*/  FMUL.FTZ R11, R0.reuse, R199 ;  /* 0x000000c7000b7220 */ /* 0x040fe40000410000 */
[----:B------:R-:W-:Y:S02]  /*1b180*/  IMAD.MOV.U32 R136, RZ, RZ, R65 ;  /* 0x000000ffff887224 */ /* 0x000fe400078e0041 */
[----:B------:R-:W-:Y:S02]  /*1b190*/  FFMA.FTZ R246, R223, c[0x0][0x2d0], -R212 ;  /* 0x0000b400dff67a23 */ /* 0x000fe400000108d4 */
[C---:B------:R-:W-:Y:S01]  /*1b1a0*/  FMUL.FTZ R14, R0.reuse, R202 ;  /* 0x000000ca000e7220 */ /* 0x040fe20000410000 */
[C---:B------:R-:W-:Y:S03]  /*1b1b0*/  HMMA.16816.F32 R8, R208.reuse, R20, R8 ;  /* 0x00000014d008723c */ /* 0x040fe60000001808 */
[----:B------:R-:W-:Y:S01]  /*1b1c0*/  MUFU.EX2 R246, R246 ;  /* 0x000000f600f67308 */ /* 0x000fe20000000800 */
[C---:B------:R-:W-:Y:S01]  /*1b1d0*/  FMUL.FTZ R15, R0.reuse, R203 ;  /* 0x000000cb000f7220 */ /* 0x040fe20000410000 */
[----:B------:R-:W-:Y:S01]  /*1b1e0*/  MOV R203, R44 ;  /* 0x0000002c00cb7202 */ /* 0x000fe20000000f00 */
[----:B------:R-:W-:Y:S02]  /*1b1f0*/  FMUL.FTZ R44, R3, R156 ;  /* 0x0000009c032c7220 */ /* 0x000fe40000410000 */
[C---:B------:R-:W-:Y:S03]  /*1b200*/  FMUL.FTZ R20, R181.reuse, R132 ;  /* 0x00000084b5147220 */ /* 0x040fe60000410000 */
[-C--:B------:R-:W-:Y:S03]  /*1b210*/  HMMA.16816.F32 R12, R208, R22.reuse, R12 ;  /* 0x00000016d00c723c */ /* 0x080fe6000000180c */
[C---:B------:R-:W-:Y:S02]  /*1b220*/  FMUL.FTZ R21, R181.reuse, R133 ;  /* 0x00000085b5157220 */ /* 0x040fe40000410000 */
[C---:B------:R-:W-:Y:S02]  /*1b230*/  FMUL.FTZ R30, R0.reuse, R142 ;  /* 0x0000008e001e7220 */ /* 0x040fe40000410000 */
[C---:B------:R-:W-:Y:S01]  /*1b240*/  FMUL.FTZ R26, R0.reuse, R138 ;  /* 0x0000008a001a7220 */ /* 0x040fe20000410000 */
[C---:B------:R-:W-:Y:S04]  /*1b250*/  HMMA.16816.F32 R16, R188.reuse, R22, R16 ;  /* 0x00000016bc10723c */ /* 0x040fe80000001810 */
[----:B------:R-:W-:Y:S01]  /*1b260*/  IMAD.MOV.U32 R142, RZ, RZ, R59 ;  /* 0x000000ffff8e7224 */ /* 0x000fe200078e003b */
[----:B------:R-:W-:Y:S01]  /*1b270*/  MOV R59, R31 ;  /* 0x0000001f003b7202 */ /* 0x000fe20000000f00 */
[----:B------:R-:W-:Y:S02]  /*1b280*/  FMUL.FTZ R31, R0, R143 ;  /* 0x0000008f001f7220 */ /* 0x000fe40000410000 */
[C---:B------:R-:W-:Y:S04]  /*1b290*/  FMUL.FTZ R22, R180.reuse, R134 ;  /* 0x00000086b4167220 */ /* 0x040fe80000410000 */
[----:B------:R-:W-:Y:S02]  /*1b2a0*/  FMUL.FTZ R23, R180, R135 ;  /* 0x00000087b4177220 */ /* 0x000fe40000410000 */
[----:B------:R-:W-:Y:S01]  /*1b2b0*/  IMAD.MOV.U32 R143, RZ, RZ, R32 ;  /* 0x000000ffff8f7224 */ /* 0x000fe200078e0020 */
[----:B------:R-:W-:Y:S01]  /*1b2c0*/  LDSM.16.MT88.4 R132, [R227+0x100] ;  /* 0x00010000e384783b */ /* 0x000fe20000004200 */
[----:B------:R-:W-:Y:S02]  /*1b2d0*/  FMUL.FTZ R32, R181, R144 ;  /* 0x00000090b5207220 */ /* 0x000fe40000410000 */
[----:B------:R-:W-:Y:S01]  /*1b2e0*/  IMAD.MOV.U32 R144, RZ, RZ, R53 ;  /* 0x000000ffff907224 */ /* 0x000fe200078e0035 */
[-C--:B----4-:R-:W-:Y:S03]  /*1b2f0*/  HMMA.16816.F32 R20, R188, R36.reuse, R20 ;  /* 0x00000024bc14723c */ /* 0x090fe60000001814 */
[C---:B------:R-:W-:Y:S01]  /*1b300*/  FMUL.FTZ R27, R0.reuse, R139 ;  /* 0x0000008b001b7220 */ /* 0x040fe20000410000 */
[----:B------:R-:W1:Y:S01]  /*1b310*/  LDSM.16.MT88.4 R52, [R228+0x100] ;  /* 0x00010000e434783b */ /* 0x000e620000004200 */
[----:B------:R-:W-:Y:S02]  /*1b320*/  IMAD.MOV.U32 R139, RZ, RZ, R47 ;  /* 0x000000ffff8b7224 */ /* 0x000fe400078e002f */
[----:B------:R-:W-:Y:S02]  /*1b330*/  IMAD.MOV.U32 R138, RZ, RZ, R46 ;  /* 0x000000ffff8a7224 */ /* 0x000fe400078e002e */
[----:B------:R-:W-:Y:S01]  /*1b340*/  IMAD.MOV.U32 R146, RZ, RZ, R41 ;  /* 0x000000ffff927224 */ /* 0x000fe200078e0029 */
[C---:B------:R-:W-:Y:S04]  /*1b350*/  HMMA.16816.F32 R24, R208.reuse, R36, R24 ;  /* 0x00000024d018723c */ /* 0x040fe80000001818 */
[C---:B------:R-:W-:Y:S02]  /*1b360*/  FMUL.FTZ R41, R3.reuse, R153 ;  /* 0x0000009903297220 */ /* 0x040fe40000410000 */
[----:B------:R-:W-:Y:S02]  /*1b370*/  FMUL.FTZ R43, R0, R155 ;  /* 0x0000009b002b7220 */ /* 0x000fe40000410000 */
[-C--:B------:R-:W-:Y:S04]  /*1b380*/  HMMA.16816.F32 R28, R208, R38.reuse, R28 ;  /* 0x00000026d01c723c */ /* 0x080fe8000000181c */
[----:B------:R-:W-:Y:S02]  /*1b390*/  FMUL.FTZ R45, R3, R157 ;  /* 0x0000009d032d7220 */ /* 0x000fe40000410000 */
[----:B------:R-:W-:Y:S02]  /*1b3a0*/  FFMA.FTZ R157, R249, c[0x0][0x2d0], -R212 ;  /* 0x0000b400f99d7a23 */ /* 0x000fe400000108d4 */
[C---:B------:R-:W-:Y:S01]  /*1b3b0*/  HMMA.16816.F32 R32, R188.reuse, R38, R32 ;  /* 0x00000026bc20723c */ /* 0x040fe20000001820 */
[----:B------:R-:W-:Y:S03]  /*1b3c0*/  MUFU.EX2 R249, R233 ;  /* 0x000000e900f97308 */ /* 0x000fe60000000800 */
[C---:B------:R-:W-:Y:S02]  /*1b3d0*/  FMUL.FTZ R36, R181.reuse, R148 ;  /* 0x00000094b5247220 */ /* 0x040fe40000410000 */
[----:B------:R-:W-:Y:S02]  /*1b3e0*/  FMUL.FTZ R37, R181, R149 ;  /* 0x00000095b5257220 */ /* 0x000fe40000410000 */
[C---:B------:R-:W-:Y:S04]  /*1b3f0*/  FMUL.FTZ R38, R180.reuse, R150 ;  /* 0x00000096b4267220 */ /* 0x040fe80000410000 */
[----:B------:R-:W-:Y:S02]  /*1b400*/  FMUL.FTZ R39, R180, R151 ;  /* 0x00000097b4277220 */ /* 0x000fe40000410000 */
[C---:B------:R-:W-:Y:S02]  /*1b410*/  FMUL.FTZ R46, R0.reuse, R158 ;  /* 0x0000009e002e7220 */ /* 0x040fe40000410000 */
[C---:B------:R-:W-:Y:S02]  /*1b420*/  FMUL.FTZ R47, R0.reuse, R159 ;  /* 0x0000009f002f7220 */ /* 0x040fe40000410000 */
[----:B------:R-:W-:Y:S01]  /*1b430*/  IMAD.MOV.U32 R199, RZ, RZ, R49 ;  /* 0x000000ffffc77224 */ /* 0x000fe200078e0031 */
[-C--:B-1----:R-:W-:Y:S03]  /*1b440*/  HMMA.16816.F32 R36, R188, R52.reuse, R36 ;  /* 0x00000034bc24723c */ /* 0x082fe60000001824 */
[----:B------:R-:W-:Y:S02]  /*1b450*/  IMAD.MOV.U32 R201, RZ, RZ, R40 ;  /* 0x000000ffffc97224 */ /* 0x000fe400078e0028 */
[C---:B------:R-:W-:Y:S02]  /*1b460*/  FMUL.FTZ R40, R3.reuse, R152 ;  /* 0x0000009803287220 */ /* 0x040fe40000410000 */
[----:B------:R-:W-:Y:S02]  /*1b470*/  IMAD.MOV.U32 R197, RZ, RZ, R42 ;  /* 0x000000ffffc57224 */ /* 0x000fe400078e002a */
[C---:B------:R-:W-:Y:S01]  /*1b480*/  FMUL.FTZ R42, R0.reuse, R154 ;  /* 0x0000009a002a7220 */ /* 0x040fe20000410000 */
[----:B------:R-:W-:Y:S02]  /*1b490*/  MUFU.EX2 R201, R201 ;  /* 0x000000c900c97308 */ /* 0x000fe40000000800 */
[C---:B------:R-:W-:Y:S01]  /*1b4a0*/  FMUL.FTZ R57, R3.reuse, R169 ;  /* 0x000000a903397220 */ /* 0x040fe20000410000 */
[----:B------:R-:W-:Y:S01]  /*1b4b0*/  MOV R154, R203 ;  /* 0x000000cb009a7202 */ /* 0x000fe20000000f00 */
[----:B------:R-:W-:Y:S02]  /*1b4c0*/  FMUL.FTZ R58, R0, R170 ;  /* 0x000000aa003a7220 */ /* 0x000fe40000410000 */
[C---:B------:R-:W-:Y:S04]  /*1b4d0*/  HMMA.16816.F32 R40, R208.reuse, R52, R40 ;  /* 0x00000034d028723c */ /* 0x040fe80000001828 */
[----:B------:R-:W-:Y:S01]  /*1b4e0*/  IMAD.MOV.U32 R195, RZ, RZ, R62 ;  /* 0x000000ffffc37224 */ /* 0x000fe200078e003e */
[----:B------:R-:W-:Y:S01]  /*1b4f0*/  MUFU.EX2 R197, R197 ;  /* 0x000000c500c57308 */ /* 0x000fe20000000800 */
[----:B------:R-:W-:Y:S01]  /*1b500*/  FMUL.FTZ R60, R3, R172 ;  /* 0x000000ac033c7220 */ /* 0x000fe20000410000 */
[----:B------:R-:W-:Y:S01]  /*1b510*/  MOV R158, R154 ;  /* 0x0000009a009e7202 */ /* 0x000fe20000000f00 */
[-C--:B------:R-:W-:Y:S04]  /*1b520*/  HMMA.16816.F32 R44, R208, R54.reuse, R44 ;  /* 0x00000036d02c723c */ /* 0x080fe8000000182c */
[----:B------:R-:W-:Y:S02]  /*1b530*/  IMAD.MOV.U32 R149, RZ, RZ, R51 ;  /* 0x000000ffff957224 */ /* 0x000fe400078e0033 */
[C---:B------:R-:W-:Y:S02]  /*1b540*/  FMUL.FTZ R51, R180.reuse, R163 ;  /* 0x000000a3b4337220 */ /* 0x040fe40000410000 */
[----:B------:R-:W-:Y:S01]  /*1b550*/  IMAD.MOV.U32 R202, RZ, RZ, R48 ;  /* 0x000000ffffca7224 */ /* 0x000fe200078e0030 */
[----:B------:R-:W-:Y:S03]  /*1b560*/  MUFU.EX2 R163, R221 ;  /* 0x000000dd00a37308 */ /* 0x000fe60000000800 */
[C---:B------:R-:W-:Y:S02]  /*1b570*/  FMUL.FTZ R48, R181.reuse, R160 ;  /* 0x000000a0b5307220 */ /* 0x040fe40000410000 */
[----:B------:R-:W-:Y:S02]  /*1b580*/  FMUL.FTZ R49, R181, R161 ;  /* 0x000000a1b5317220 */ /* 0x000fe40000410000 */
[----:B------:R-:W-:Y:S02]  /*1b590*/  FFMA.FTZ R154, R251, c[0x0][0x2d0], -R212 ;  /* 0x0000b400fb9a7a23 */ /* 0x000fe400000108d4 */
[C---:B------:R-:W-:Y:S01]  /*1b5a0*/  FMUL.FTZ R52, R181.reuse, R164 ;  /* 0x000000a4b5347220 */ /* 0x040fe20000410000 */
[----:B------:R-:W-:Y:S01]  /*1b5b0*/  MUFU.EX2 R251, R239 ;  /* 0x000000ef00fb7308 */ /* 0x000fe20000000800 */
[----:B------:R-:W-:Y:S01]  /*1b5c0*/  FMUL.FTZ R53, R181, R165 ;  /* 0x000000a5b5357220 */ /* 0x000fe20000410000 */
[C---:B------:R-:W-:Y:S04]  /*1b5d0*/  HMMA.16816.F32 R48, R188.reuse, R54, R48 ;  /* 0x00000036bc30723c */ /* 0x040fe80000001830 */
[----:B------:R-:W-:Y:S02]  /*1b5e0*/  IMAD.MOV.U32 R148, RZ, RZ, R56 ;  /* 0x000000ffff947224 */ /* 0x000fe400078e0038 */
[C---:B------:R-:W-:Y:S02]  /*1b5f0*/  FMUL.FTZ R56, R3.reuse, R168 ;  /* 0x000000a803387220 */ /* 0x040fe40000410000 */
[C---:B------:R-:W-:Y:S01]  /*1b600*/  FMUL.FTZ R54, R180.reuse, R166 ;  /* 0x000000a6b4367220 */ /* 0x040fe20000410000 */
[----:B------:R1:W-:Y:S03]  /*1b610*/  MUFU.EX2 R168, R2 ;  /* 0x0000000200a87308 */ /* 0x0003e60000000800 */
[----:B------:R-:W-:Y:S02]  /*1b620*/  FMUL.FTZ R55, R180, R167 ;  /* 0x000000a7b4377220 */ /* 0x000fe40000410000 */
[----:B------:R-:W-:Y:S02]  /*1b630*/  FMUL.FTZ R61, R3, R173 ;  /* 0x000000ad033d7220 */ /* 0x000fe40000410000 */
[C---:B------:R-:W-:Y:S02]  /*1b640*/  FMUL.FTZ R62, R0.reuse, R174 ;  /* 0x000000ae003e7220 */ /* 0x040fe40000410000 */
[C---:B------:R-:W-:Y:S01]  /*1b650*/  FMUL.FTZ R63, R0.reuse, R175 ;  /* 0x000000af003f7220 */ /* 0x040fe20000410000 */
[-C--:B------:R-:W-:Y:S01]  /*1b660*/  HMMA.16816.F32 R52, R188, R132.reuse, R52 ;  /* 0x00000084bc34723c */ /* 0x080fe20000001834 */
[----:B------:R-:W-:Y:S02]  /*1b670*/  MUFU.EX2 R167, R219 ;  /* 0x000000db00a77308 */ /* 0x000fe40000000800 */
[----:B------:R-:W-:Y:S02]  /*1b680*/  IMAD.MOV.U32 R150, RZ, RZ, R59 ;  /* 0x000000ffff967224 */ /* 0x000fe400078e003b */
[C---:B------:R-:W-:Y:S02]  /*1b690*/  FMUL.FTZ R59, R0.reuse, R171 ;  /* 0x000000ab003b7220 */ /* 0x040fe40000410000 */
[----:B------:R-:W-:Y:S02]  /*1b6a0*/  FMUL.FTZ R65, R181, R177 ;  /* 0x000000b1b5417220 */ /* 0x000fe40000410000 */
[C---:B------:R-:W-:Y:S02]  /*1b6b0*/  FMUL.FTZ R72, R3.reuse, R72 ;  /* 0x0000004803487220 */ /* 0x040fe40000410000 */
[----:B------:R-:W-:Y:S01]  /*1b6c0*/  MUFU.EX2 R177, R216 ;  /* 0x000000d800b17308 */ /* 0x000fe20000000800 */
[C---:B------:R-:W-:Y:S04]  /*1b6d0*/  HMMA.16816.F32 R56, R208.reuse, R132, R56 ;  /* 0x00000084d038723c */ /* 0x040fe80000001838 */
[C---:B------:R-:W-:Y:S02]  /*1b6e0*/  FMUL.FTZ R73, R3.reuse, R73 ;  /* 0x0000004903497220 */ /* 0x040fe40000410000 */
[C---:B------:R-:W-:Y:S02]  /*1b6f0*/  FMUL.FTZ R74, R0.reuse, R74 ;  /* 0x0000004a004a7220 */ /* 0x040fe40000410000 */
[-C--:B------:R-:W-:Y:S01]  /*1b700*/  HMMA.16816.F32 R60, R208, R134.reuse, R60 ;  /* 0x00000086d03c723c */ /* 0x080fe2000000183c */
[----:B------:R-:W-:Y:S03]  /*1b710*/  MUFU.EX2 R166, R220 ;  /* 0x000000dc00a67308 */ /* 0x000fe60000000800 */
[C---:B------:R-:W-:Y:S02]  /*1b720*/  FMUL.FTZ R75, R0.reuse, R75 ;  /* 0x0000004b004b7220 */ /* 0x040fe40000410000 */
[C---:B------:R-:W-:Y:S02]  /*1b730*/  FMUL.FTZ R76, R3.reuse, R76 ;  /* 0x0000004c034c7220 */ /* 0x040fe40000410000 */
[C---:B------:R-:W-:Y:S01]  /*1b740*/  HMMA.16816.F32 R64, R188.reuse, R134, R64 ;  /* 0x00000086bc40723c */ /* 0x040fe20000001840 */
[----:B------:R-:W2:Y:S02]  /*1b750*/  LDSM.16.MT88.4 R132, [R225+0x2100] ;  /* 0x00210000e184783b */ /* 0x000ea40000004200 */
[----:B------:R-:W-:Y:S01]  /*1b760*/  MUFU.EX2 R165, R187 ;  /* 0x000000bb00a57308 */ /* 0x000fe20000000800 */
[C---:B------:R-:W-:Y:S02]  /*1b770*/  FMUL.FTZ R77, R3.reuse, R77 ;  /* 0x0000004d034d7220 */ /* 0x040fe40000410000 */
[C---:B------:R-:W-:Y:S02]  /*1b780*/  FMUL.FTZ R78, R0.reuse, R78 ;  /* 0x0000004e004e7220 */ /* 0x040fe40000410000 */
[----:B------:R-:W-:Y:S04]  /*1b790*/  FMUL.FTZ R79, R0, R79 ;  /* 0x0000004f004f7220 */ /* 0x000fe80000410000 */
[C---:B------:R-:W-:Y:S01]  /*1b7a0*/  FMUL.FTZ R86, R180.reuse, R86 ;  /* 0x00000056b4567220 */ /* 0x040fe20000410000 */
[----:B------:R-:W-:Y:S01]  /*1b7b0*/  MUFU.EX2 R187, R231 ;  /* 0x000000e700bb7308 */ /* 0x000fe20000000800 */
[----:B------:R-:W-:Y:S02]  /*1b7c0*/  FMUL.FTZ R87, R180, R87 ;  /* 0x00000057b4577220 */ /* 0x000fe40000410000 */
        /* <DEDUP_REMOVED lines=9> */
[C---:B------:R-:W-:Y:S02]  /*1b860*/  FMUL.FTZ R97, R181.reuse, R97 ;  /* 0x00000061b5617220 */ /* 0x040fe40000410000 */
[C---:B------:R-:W-:Y:S02]  /*1b870*/  FMUL.FTZ R98, R180.reuse, R98 ;  /* 0x00000062b4627220 */ /* 0x040fe40000410000 */
[C---:B------:R-:W-:Y:S02]  /*1b880*/  FMUL.FTZ R99, R180.reuse, R99 ;  /* 0x00000063b4637220 */ /* 0x040fe40000410000 */
[C---:B------:R-:W-:Y:S01]  /*1b890*/  FMUL.FTZ R100, R181.reuse, R100 ;  /* 0x00000064b5647220 */ /* 0x040fe20000410000 */
[-C--:B--2---:R-:W-:Y:S03]  /*1b8a0*/  HMMA.16816.F32 R68, R188, R132.reuse, R68 ;  /* 0x00000084bc44723c */ /* 0x084fe60000001844 */
        /* <DEDUP_REMOVED lines=12> */
[----:B------:R-:W-:Y:S02]  /*1b970*/  FMUL.FTZ R109, R3, R109 ;  /* 0x0000006d036d7220 */ /* 0x000fe40000410000 */
[C---:B------:R-:W-:Y:S04]  /*1b980*/  FMUL.FTZ R110, R0.reuse, R110 ;  /* 0x0000006e006e7220 */ /* 0x040fe80000410000 */
        /* <DEDUP_REMOVED lines=13> */
[----:B------:R-:W-:Y:S01]  /*1ba60*/  IMAD.MOV.U32 R151, RZ, RZ, R150 ;  /* 0x000000ffff977224 */ /* 0x000fe200078e0096 */
[----:B------:R-:W-:Y:S01]  /*1ba70*/  MOV R150, R149 ;  /* 0x0000009500967202 */ /* 0x000fe20000000f00 */
[----:B------:R-:W-:Y:S01]  /*1ba80*/  FMUL.FTZ R124, R3, R124 ;  /* 0x0000007c037c7220 */ /* 0x000fe20000410000 */
[-C--:B--2---:R-:W-:Y:S03]  /*1ba90*/  HMMA.16816.F32 R84, R188, R132.reuse, R84 ;  /* 0x00000084bc54723c */ /* 0x084fe60000001854 */
[----:B-1----:R-:W-:Y:S02]  /*1baa0*/  FFMA.FTZ R2, R151, c[0x0][0x2d0], -R212 ;  /* 0x0000b40097027a23 */ /* 0x002fe400000108d4 */
[----:B------:R-:W-:Y:S02]  /*1bab0*/  IMAD.MOV.U32 R151, RZ, RZ, R137 ;  /* 0x000000ffff977224 */ /* 0x000fe400078e0089 */
[----:B------:R1:W-:Y:S01]  /*1bac0*/  MUFU.EX2 R164, R2 ;  /* 0x0000000200a47308 */ /* 0x0003e20000000800 */
[C---:B------:R-:W-:Y:S04]  /*1bad0*/  HMMA.16816.F32 R88, R208.reuse, R132, R88 ;  /* 0x00000084d058723c */ /* 0x040fe80000001858 */
[----:B------:R-:W-:Y:S02]  /*1bae0*/  FMUL.FTZ R125, R3, R125 ;  /* 0x0000007d037d7220 */ /* 0x000fe40000410000 */
[C---:B------:R-:W-:Y:S02]  /*1baf0*/  FMUL.FTZ R126, R0.reuse, R126 ;  /* 0x0000007e007e7220 */ /* 0x040fe40000410000 */
[-C--:B------:R-:W-:Y:S04]  /*1bb00*/  HMMA.16816.F32 R92, R208, R134.reuse, R92 ;  /* 0x00000086d05c723c */ /* 0x080fe8000000185c */
[----:B------:R-:W-:Y:S02]  /*1bb10*/  FMUL.FTZ R127, R0, R127 ;  /* 0x0000007f007f7220 */ /* 0x000fe40000410000 */
[----:B------:R-:W-:Y:S02]  /*1bb20*/  IMAD.MOV.U32 R203, RZ, RZ, R202 ;  /* 0x000000ffffcb7224 */ /* 0x000fe400078e00ca */
[C---:B------:R-:W-:Y:S01]  /*1bb30*/  HMMA.16816.F32 R96, R188.reuse, R134, R96 ;  /* 0x00000086bc60723c */ /* 0x040fe20000001860 */
[----:B------:R-:W2:Y:S03]  /*1bb40*/  LDSM.16.MT88.4 R132, [R228+0x2100] ;  /* 0x00210000e484783b */ /* 0x000ea60000004200 */
[----:B------:R-:W-:Y:S02]  /*1bb50*/  IMAD.MOV.U32 R202, RZ, RZ, R195 ;  /* 0x000000ffffca7224 */ /* 0x000fe400078e00c3 */
[----:B------:R-:W3:Y:S01]  /*1bb60*/  MUFU.EX2 R195, R218 ;  /* 0x000000da00c37308 */ /* 0x000ee20000000800 */
[----:B-1----:R-:W-:Y:S01]  /*1bb70*/  FFMA.FTZ R2, R150, c[0x0][0x2d0], -R212 ;  /* 0x0000b40096027a23 */ /* 0x002fe200000108d4 */
[----:B------:R-:W-:Y:S01]  /*1bb80*/  MOV R150, R138 ;  /* 0x0000008a00967202 */ /* 0x000fe20000000f00 */
[C---:B------:R-:W-:Y:S03]  /*1bb90*/  FMUL.FTZ R130, R180.reuse, R130 ;  /* 0x00000082b4827220 */ /* 0x040fe60000410000 */
[----:B------:R-:W-:Y:S02]  /*1bba0*/  FMUL.FTZ R131, R180, R131 ;  /* 0x00000083b4837220 */ /* 0x000fe40000410000 */
[----:B------:R-:W-:Y:S02]  /*1bbb0*/  IMAD.MOV.U32 R169, RZ, RZ, R158 ;  /* 0x000000ffffa97224 */ /* 0x000fe400078e009e */
[----:B------:R-:W-:Y:S02]  /*1bbc0*/  FFMA.FTZ R245, R248, c[0x0][0x2d0], -R212 ;  /* 0x0000b400f8f57a23 */ /* 0x000fe400000108d4 */
[----:B------:R-:W-:Y:S01]  /*1bbd0*/  MUFU.EX2 R248, R240 ;  /* 0x000000f000f87308 */ /* 0x000fe20000000800 */
        /* <DEDUP_REMOVED lines=9> */
[----:B------:R1:W-:Y:S01]  /*1bc70*/  MUFU.EX2 R196, R217 ;  /* 0x000000d900c47308 */ /* 0x0003e20000000800 */
[----:B------:R-:W-:Y:S01]  /*1bc80*/  MOV R143, R136 ;  /* 0x00000088008f7202 */ /* 0x000fe20000000f00 */
[----:B------:R-:W-:Y:S01]  /*1bc90*/  FMUL.FTZ R128, R181, R128 ;  /* 0x00000080b5807220 */ /* 0x000fe20000410000 */
[----:B------:R-:W-:Y:S01]  /*1bca0*/  MOV R153, R142 ;  /* 0x0000008e00997202 */ /* 0x000fe20000000f00 */
[----:B------:R-:W-:Y:S01]  /*1bcb0*/  IMAD.MOV.U32 R142, RZ, RZ, R139 ;  /* 0x000000ffff8e7224 */ /* 0x000fe200078e008b */
[----:B------:R-:W-:Y:S01]  /*1bcc0*/  MOV R175, R143 ;  /* 0x0000008f00af7202 */ /* 0x000fe20000000f00 */
[----:B------:R-:W-:Y:S01]  /*1bcd0*/  LDSM.16.MT88.4 R136, [R225+0x900] ;  /* 0x00090000e188783b */ /* 0x000fe20000004200 */
[--C-:B------:R-:W-:Y:S01]  /*1bce0*/  FFMA.FTZ R152, R152, c[0x0][0x2d0], -R212.reuse ;  /* 0x0000b40098987a23 */ /* 0x100fe200000108d4 */
[----:B------:R-:W-:Y:S01]  /*1bcf0*/  MOV R178, R141 ;  /* 0x0000008d00b27202 */ /* 0x000fe20000000f00 */
[----:B------:R-:W-:Y:S01]  /*1bd00*/  FFMA.FTZ R153, R153, c[0x0][0x2d0], -R212 ;  /* 0x0000b40099997a23 */ /* 0x000fe200000108d4 */
[----:B------:R-:W4:Y:S01]  /*1bd10*/  MUFU.EX2 R198, R2 ;  /* 0x0000000200c67308 */ /* 0x000f220000000800 */
[----:B------:R-:W-:Y:S01]  /*1bd20*/  IMAD.MOV.U32 R247, RZ, RZ, R142 ;  /* 0x000000fffff77224 */ /* 0x000fe200078e008e */
[----:B---3--:R-:W-:Y:S01]  /*1bd30*/  F2FP.PACK_AB R142, R176, R195 ;  /* 0x000000c3b08e723e */ /* 0x008fe200000000ff */
[-C--:B--2---:R-:W-:Y:S03]  /*1bd40*/  HMMA.16816.F32 R100, R188, R132.reuse, R100 ;  /* 0x00000084bc64723c */ /* 0x084fe60000001864 */
[----:B------:R-:W-:Y:S04]  /*1bd50*/  FMUL.FTZ R129, R181, R129 ;  /* 0x00000081b5817220 */ /* 0x000fe80000410000 */
[----:B------:R-:W-:Y:S01]  /*1bd60*/  MUFU.EX2 R178, R178 ;  /* 0x000000b200b27308 */ /* 0x000fe20000000800 */
[C---:B------:R-:W-:Y:S01]  /*1bd70*/  HMMA.16816.F32 R104, R208.reuse, R132, R104 ;  /* 0x00000084d068723c */ /* 0x040fe20000001868 */
[----:B-1----:R-:W-:Y:S07]  /*1bd80*/  LDSM.16.MT88.4 R216, [R226+0x3900] ;  /* 0x00390000e2d8783b */ /* 0x002fee0000004200 */
[-C--:B------:R-:W-:Y:S01]  /*1bd90*/  HMMA.16816.F32 R108, R208, R134.reuse, R108 ;  /* 0x00000086d06c723c */ /* 0x080fe2000000186c */
[----:B------:R-:W-:Y:S03]  /*1bda0*/  MUFU.EX2 R245, R245 ;  /* 0x000000f500f57308 */ /* 0x000fe60000000800 */
[----:B----4-:R-:W-:Y:S01]  /*1bdb0*/  F2FP.PACK_AB R141, R198, R164 ;  /* 0x000000a4c68d723e */ /* 0x010fe200000000ff */
[--C-:B------:R-:W-:Y:S03]  /*1bdc0*/  FFMA.FTZ R2, R194, c[0x0][0x2d0], -R212.reuse ;  /* 0x0000b400c2027a23 */ /* 0x100fe600000108d4 */
[C---:B------:R-:W-:Y:S01]  /*1bdd0*/  HMMA.16816.F32 R112, R188.reuse, R134, R112 ;  /* 0x00000086bc70723c */ /* 0x040fe20000001870 */
[----:B------:R-:W1:Y:S02]  /*1bde0*/  LDSM.16.MT88.4 R132, [R227+0x2100] ;  /* 0x00210000e384783b */ /* 0x000e640000004200 */
[----:B------:R2:W-:Y:S10]  /*1bdf0*/  MUFU.EX2 R194, R2 ;  /* 0x0000000200c27308 */ /* 0x0005f40000000800 */
[----:B------:R-:W-:Y:S01]  /*1be00*/  MUFU.EX2 R175, R175 ;  /* 0x000000af00af7308 */ /* 0x000fe20000000800 */
[--C-:B--2---:R-:W-:Y:S02]  /*1be10*/  FFMA.FTZ R2, R155, c[0x0][0x2d0], -R212.reuse ;  /* 0x0000b4009b027a23 */ /* 0x104fe400000108d4 */
[----:B------:R-:W-:Y:S07]  /*1be20*/  FFMA.FTZ R212, R183, c[0x0][0x2d0], -R212 ;  /* 0x0000b400b7d47a23 */ /* 0x000fee00000108d4 */
        /* <DEDUP_REMOVED lines=10> */
[-C--:B-1----:R-:W-:Y:S01]  /*1bed0*/  HMMA.16816.F32 R116, R188, R132.reuse, R116 ;  /* 0x00000084bc74723c */ /* 0x082fe20000001874 */
[----:B------:R1:W2:Y:S02]  /*1bee0*/  MUFU.EX2 R192, R2 ;  /* 0x0000000200c07308 */ /* 0x0002a40000000800 */
[----:B------:R-:W-:Y:S01]  /*1bef0*/  IMAD.MOV.U32 R151, RZ, RZ, R147 ;  /* 0x000000ffff977224 */ /* 0x000fe200078e0093 */
[----:B------:R-:W-:Y:S01]  /*1bf00*/  MOV R158, R155 ;  /* 0x0000009b009e7202 */ /* 0x000fe20000000f00 */
[----:B------:R-:W-:Y:S01]  /*1bf10*/  IMAD.MOV.U32 R161, RZ, RZ, R149 ;  /* 0x000000ffffa17224 */ /* 0x000fe200078e0095 */
[----:B------:R-:W-:Y:S01]  /*1bf20*/  MOV R160, R150 ;  /* 0x0000009600a07202 */ /* 0x000fe20000000f00 */
[----:B------:R-:W-:Y:S01]  /*1bf30*/  IMAD.MOV.U32 R149, RZ, RZ, R145 ;  /* 0x000000ffff957224 */ /* 0x000fe200078e0091 */
[C---:B------:R-:W-:Y:S01]  /*1bf40*/  HMMA.16816.F32 R120, R208.reuse, R132, R120 ;  /* 0x00000084d078723c */ /* 0x040fe20000001878 */
[----:B------:R-:W3:Y:S03]  /*1bf50*/  LDL.LU R133, [R1] ;  /* 0x0000000001857983 */ /* 0x000ee60000300800 */
[----:B------:R-:W-:Y:S01]  /*1bf60*/  MOV R150, R146 ;  /* 0x0000009200967202 */ /* 0x000fe20000000f00 */
[----:B------:R-:W4:Y:S01]  /*1bf70*/  LDL.LU R132, [R1+0x4] ;  /* 0x0000040001847983 */ /* 0x000f220000300800 */
[----:B------:R-:W-:Y:S01]  /*1bf80*/  MOV R173, R151 ;  /* 0x0000009700ad7202 */ /* 0x000fe20000000f00 */
[----:B------:R-:W-:Y:S01]  /*1bf90*/  IMAD.MOV.U32 R220, RZ, RZ, R161 ;  /* 0x000000ffffdc7224 */ /* 0x000fe200078e00a1 */
[-C--:B------:R-:W-:Y:S01]  /*1bfa0*/  HMMA.16816.F32 R124, R208, R134.reuse, R124 ;  /* 0x00000086d07c723c */ /* 0x080fe2000000187c */
[----:B------:R-:W4:Y:S03]  /*1bfb0*/  LDL.LU R156, [R1+0x1c] ;  /* 0x00001c00019c7983 */ /* 0x000f260000300800 */
[----:B------:R-:W-:Y:S01]  /*1bfc0*/  IMAD.MOV.U32 R170, RZ, RZ, R150 ;  /* 0x000000ffffaa7224 */ /* 0x000fe200078e0096 */
[----:B------:R-:W-:Y:S01]  /*1bfd0*/  MOV R174, R149 ;  /* 0x0000009500ae7202 */ /* 0x000fe20000000f00 */
[----:B------:R-:W-:Y:S01]  /*1bfe0*/  IMAD.MOV.U32 R161, RZ, RZ, R159 ;  /* 0x000000ffffa17224 */ /* 0x000fe200078e009f */
[----:B------:R-:W-:Y:S01]  /*1bff0*/  MOV R159, R199 ;  /* 0x000000c7009f7202 */ /* 0x000fe20000000f00 */
[----:B------:R-:W-:Y:S01]  /*1c000*/  HMMA.16816.F32 R128, R188, R134, R128 ;  /* 0x00000086bc80723c */ /* 0x000fe20000001880 */
[----:B-1----:R-:W4:Y:S01]  /*1c010*/  LDL.LU R2, [R1+0x8] ;  /* 0x0000080001027983 */ /* 0x002f220000300800 */
[----:B------:R-:W-:Y:S02]  /*1c020*/  MUFU.EX2 R199, R153 ;  /* 0x0000009900c77308 */ /* 0x000fe40000000800 */
[----:B------:R-:W-:Y:S02]  /*1c030*/  MOV R155, R148 ;  /* 0x00000094009b7202 */ /* 0x000fe40000000f00 */
[----:B------:R-:W-:Y:S02]  /*1c040*/  MOV R148, R144 ;  /* 0x0000009000947202 */ /* 0x000fe40000000f00 */
[----:B------:R-:W1:Y:S01]  /*1c050*/  LDSM.16.MT88.4 R144, [R226+0x900] ;  /* 0x00090000e290783b */ /* 0x000e620000004200 */
[----:B------:R-:W-:Y:S03]  /*1c060*/  F2FP.PACK_AB R134, R179, R197 ;  /* 0x000000c5b386723e */ /* 0x000fe600000000ff */
[----:B------:R-:W-:Y:S01]  /*1c070*/  F2FP.PACK_AB R135, R177, R196 ;  /* 0x000000c4b187723e */ /* 0x000fe200000000ff */
[----:B------:R-:W-:Y:S01]  /*1c080*/  IMAD.MOV.U32 R172, RZ, RZ, R155 ;  /* 0x000000ffffac7224 */ /* 0x000fe200078e009b */
[----:B--2---:R-:W-:Y:S01]  /*1c090*/  F2FP.PACK_AB R143, R192, R194 ;  /* 0x000000c2c08f723e */ /* 0x004fe200000000ff */
[----:B------:R-:W-:Y:S01]  /*1c0a0*/  IMAD.MOV.U32 R155, RZ, RZ, R140 ;  /* 0x000000ffff9b7224 */ /* 0x000fe200078e008c */
[----:B------:R-:W-:Y:S01]  /*1c0b0*/  F2FP.PACK_AB R140, R168, R165 ;  /* 0x000000a5a88c723e */ /* 0x000fe200000000ff */
[----:B------:R-:W-:Y:S01]  /*1c0c0*/  IMAD.MOV.U32 R171, RZ, RZ, R148 ;  /* 0x000000ffffab7224 */ /* 0x000fe200078e0094 */
[----:B------:R-:W-:Y:S01]  /*1c0d0*/  MOV R221, R172 ;  /* 0x000000ac00dd7202 */ /* 0x000fe20000000f00 */
[----:B------:R-:W2:Y:S01]  /*1c0e0*/  LDSM.16.MT88.4 R148, [R228+0x900] ;  /* 0x00090000e494783b */ /* 0x000ea20000004200 */
[----:B------:R-:W-:Y:S01]  /*1c0f0*/  MUFU.EX2 R172, R154 ;  /* 0x0000009a00ac7308 */ /* 0x000fe20000000800 */
[----:B------:R-:W-:Y:S02]  /*1c100*/  F2FP.PACK_AB R209, R245, R246 ;  /* 0x000000f6f5d1723e */ /* 0x000fe400000000ff */
[----:B------:R-:W-:Y:S07]  /*1c110*/  F2FP.PACK_AB R210, R183, R187 ;  /* 0x000000bbb7d2723e */ /* 0x000fee00000000ff */
[----:B------:R-:W-:Y:S10]  /*1c120*/  MUFU.EX2 R190, R157 ;  /* 0x0000009d00be7308 */ /* 0x000ff40000000800 */
[----:B------:R-:W-:Y:S10]  /*1c130*/  MUFU.EX2 R189, R205 ;  /* 0x000000cd00bd7308 */ /* 0x000ff40000000800 */
[----:B------:R1:W-:Y:S10]  /*1c140*/  MUFU.EX2 R188, R247 ;  /* 0x000000f700bc7308 */ /* 0x0003f40000000800 */
[----:B------:R-:W-:Y:S10]  /*1c150*/  MUFU.EX2 R191, R173 ;  /* 0x000000ad00bf7308 */ /* 0x000ff40000000800 */
[----:B------:R-:W-:Y:S01]  /*1c160*/  MUFU.EX2 R173, R169 ;  /* 0x000000a900ad7308 */ /* 0x000fe20000000800 */
[----:B-1----:R-:W-:Y:S02]  /*1c170*/  MOV R247, R160 ;  /* 0x000000a000f77202 */ /* 0x002fe40000000f00 */
[----:B------:R-:W-:Y:S01]  /*1c180*/  MOV R160, R158 ;  /* 0x0000009e00a07202 */ /* 0x000fe20000000f00 */
[----:B------:R-:W-:Y:S06]  /*1c190*/  IMAD.MOV.U32 R158, RZ, RZ, R203 ;  /* 0x000000ffff9e7224 */ /* 0x000fec00078e00cb */
[----:B------:R-:W-:Y:S10]  /*1c1a0*/  MUFU.EX2 R203, R152 ;  /* 0x0000009800cb7308 */ /* 0x000ff40000000800 */
[----:B------:R1:W-:Y:S10]  /*1c1b0*/  MUFU.EX2 R169, R155 ;  /* 0x0000009b00a97308 */ /* 0x0003f40000000800 */
[----:B------:R-:W-:Y:S10]  /*1c1c0*/  MUFU.EX2 R171, R171 ;  /* 0x000000ab00ab7308 */ /* 0x000ff40000000800 */
[----:B------:R-:W-:Y:S01]  /*1c1d0*/  MUFU.EX2 R174, R174 ;  /* 0x000000ae00ae7308 */ /* 0x000fe20000000800 */
[----:B-1----:R-:W-:Y:S09]  /*1c1e0*/  LDSM.16.MT88.4 R152, [R226+0x1100] ;  /* 0x00110000e298783b */ /* 0x002ff20000004200 */
[----:B------:R-:W-:Y:S01]  /*1c1f0*/  MUFU.EX2 R170, R170 ;  /* 0x000000aa00aa7308 */ /* 0x000fe20000000800 */
[----:B---3--:R-:W-:Y:S01]  /*1c200*/  FFMA.FTZ R181, R181, R133, R250 ;  /* 0x00000085b5b57223 */ /* 0x008fe200000100fa */
[----:B------:R-:W-:Y:S08]  /*1c210*/  F2FP.PACK_AB R133, R167, R163 ;  /* 0x000000a3a785723e */ /* 0x000ff000000000ff */
[----:B------:R1:W-:Y:S01]  /*1c220*/  MUFU.EX2 R250, R237 ;  /* 0x000000ed00fa7308 */ /* 0x0003e20000000800 */
[----:B----4-:R-:W-:Y:S01]  /*1c230*/  FFMA.FTZ R180, R180, R132, R215 ;  /* 0x00000084b4b47223 */ /* 0x010fe200000100d7 */
[----:B------:R-:W-:Y:S01]  /*1c240*/  F2FP.PACK_AB R132, R166, R162 ;  /* 0x000000a2a684723e */ /* 0x000fe200000000ff */
[----:B------:R-:W-:Y:S06]  /*1c250*/  FFMA.FTZ R156, R3, R156, R214 ;  /* 0x0000009c039c7223 */ /* 0x000fec00000100d6 */
[-C--:B------:R-:W-:Y:S05]  /*1c260*/  HMMA.16816.F32 R4, R132, R136.reuse, R4 ;  /* 0x000000888404723c */ /* 0x080fea0000001804 */
[----:B------:R-:W-:Y:S02]  /*1c270*/  FFMA.FTZ R3, R0, R2, R213 ;  /* 0x0000000200037223 */ /* 0x000fe400000100d5 */
[----:B------:R-:W-:Y:S01]  /*1c280*/  FADD.FTZ R0, R221, R180 ;  /* 0x000000b4dd007221 */ /* 0x000fe20000010000 */
[C---:B------:R-:W-:Y:S01]  /*1c290*/  HMMA.16816.F32 R8, R140.reuse, R136, R8 ;  /* 0x000000888c08723c */ /* 0x040fe20000001808 */
[----:B------:R-:W-:Y:S03]  /*1c2a0*/  MUFU.EX2 R180, R206 ;  /* 0x000000ce00b47308 */ /* 0x000fe60000000800 */
[----:B------:R-:W-:Y:S01]  /*1c2b0*/  FADD.FTZ R0, R160, R0 ;  /* 0x00000000a0007221 */ /* 0x000fe20000010000 */
[----:B-1----:R1:W5:Y:S01]  /*1c2c0*/  LDL.LU R237, [R1+0x88] ;  /* 0x0000880001ed7983 */ /* 0x0023620000300800 */
[----:B------:R-:W-:Y:S02]  /*1c2d0*/  FADD.FTZ R2, R252, R181 ;  /* 0x000000b5fc027221 */ /* 0x000fe40000010000 */
[-C--:B------:R-:W-:Y:S03]  /*1c2e0*/  HMMA.16816.F32 R12, R140, R138.reuse, R12 ;  /* 0x0000008a8c0c723c */ /* 0x080fe6000000180c */
[----:B------:R-:W-:Y:S01]  /*1c2f0*/  MUFU.EX2 R181, R222 ;  /* 0x000000de00b57308 */ /* 0x000fe20000000800 */
[----:B------:R-:W-:Y:S02]  /*1c300*/  FADD.FTZ R0, R242, R0 ;  /* 0x00000000f2007221 */ /* 0x000fe40000010000 */
[----:B------:R-:W-:Y:S02]  /*1c310*/  FADD.FTZ R3, R247, R3 ;  /* 0x00000003f7037221 */ /* 0x000fe40000010000 */
[C---:B------:R-:W-:Y:S01]  /*1c320*/  HMMA.16816.F32 R16, R132.reuse, R138, R16 ;  /* 0x0000008a8410723c */ /* 0x040fe20000001810 */
[----:B------:R-:W3:Y:S03]  /*1c330*/  LDSM.16.MT88.4 R136, [R227+0x900] ;  /* 0x00090000e388783b */ /* 0x000ee60000004200 */
[----:B------:R-:W-:Y:S01]  /*1c340*/  FADD.FTZ R0, R163, R0 ;  /* 0x00000000a3007221 */ /* 0x000fe20000010000 */
[----:B------:R-:W4:Y:S01]  /*1c350*/  MUFU.EX2 R247, R224 ;  /* 0x000000e000f77308 */ /* 0x000f220000000800 */
[----:B------:R-:W-:Y:S02]  /*1c360*/  FADD.FTZ R2, R161, R2 ;  /* 0x00000002a1027221 */ /* 0x000fe40000010000 */
[-C--:B------:R-:W-:Y:S04]  /*1c370*/  HMMA.16816.F32 R20, R132, R144.reuse, R20 ;  /* 0x000000908414723c */ /* 0x080fe80000001814 */
[----:B------:R-:W-:Y:S02]  /*1c380*/  FADD.FTZ R161, R158, R3 ;  /* 0x000000039ea17221 */ /* 0x000fe40000010000 */
[----:B------:R-:W-:Y:S01]  /*1c390*/  FADD.FTZ R3, R207, R2 ;  /* 0x00000002cf037221 */ /* 0x000fe20000010000 */
[----:B------:R-:W-:Y:S01]  /*1c3a0*/  MUFU.EX2 R252, R202 ;  /* 0x000000ca00fc7308 */ /* 0x000fe20000000800 */
[C---:B------:R-:W-:Y:S04]  /*1c3b0*/  HMMA.16816.F32 R24, R140.reuse, R144, R24 ;  /* 0x000000908c18723c */ /* 0x040fe80000001818 */
[----:B------:R-:W-:Y:S04]  /*1c3c0*/  FADD.FTZ R3, R162, R3 ;  /* 0x00000003a2037221 */ /* 0x000fe80000010000 */
[-C--:B------:R-:W-:Y:S01]  /*1c3d0*/  HMMA.16816.F32 R28, R140, R146.reuse, R28 ;  /* 0x000000928c1c723c */ /* 0x080fe2000000181c */
[----:B------:R1:W-:Y:S03]  /*1c3e0*/  MUFU.EX2 R2, R204 ;  /* 0x000000cc00027308 */ /* 0x0003e60000000800 */
[----:B----4-:R-:W-:Y:S04]  /*1c3f0*/  F2FP.PACK_AB R208, R247, R248 ;  /* 0x000000f8f7d0723e */ /* 0x010fe800000000ff */
[C---:B------:R-:W-:Y:S01]  /*1c400*/  HMMA.16816.F32 R32, R132.reuse, R146, R32 ;  /* 0x000000928420723c */ /* 0x040fe20000001820 */
[----:B------:R-:W4:Y:S02]  /*1c410*/  LDSM.16.MT88.4 R144, [R225+0x2900] ;  /* 0x00290000e190783b */ /* 0x000f240000004200 */
[----:B------:R3:W3:Y:S05]  /*1c420*/  MUFU.EX2 R202, R238 ;  /* 0x000000ee00ca7308 */ /* 0x0006ea0000000800 */
[-C--:B--2---:R-:W-:Y:S08]  /*1c430*/  HMMA.16816.F32 R36, R132, R148.reuse, R36 ;  /* 0x000000948424723c */ /* 0x084ff00000001824 */
[C---:B------:R-:W-:Y:S01]  /*1c440*/  HMMA.16816.F32 R40, R140.reuse, R148, R40 ;  /* 0x000000948c28723c */ /* 0x040fe20000001828 */
[----:B-1----:R-:W-:Y:S07]  /*1c450*/  LDSM.16.MT88.4 R204, [R225+0x1900] ;  /* 0x00190000e1cc783b */ /* 0x002fee0000004200 */
[-C--:B------:R-:W-:Y:S01]  /*1c460*/  HMMA.16816.F32 R44, R140, R150.reuse, R44 ;  /* 0x000000968c2c723c */ /* 0x080fe2000000182c */
[----:B---3--:R1:W5:Y:S04]  /*1c470*/  LDL.LU R238, [R1+0x84] ;  /* 0x0000840001ee7983 */ /* 0x0083680000300800 */
[----:B------:R1:W5:Y:S03]  /*1c480*/  LDL.LU R239, [R1+0x80] ;  /* 0x0000800001ef7983 */ /* 0x0003660000300800 */
[C---:B------:R-:W-:Y:S01]  /*1c490*/  HMMA.16816.F32 R48, R132.reuse, R150, R48 ;  /* 0x000000968430723c */ /* 0x040fe20000001830 */
[----:B------:R-:W2:Y:S07]  /*1c4a0*/  LDSM.16.MT88.4 R148, [R226+0x2900] ;  /* 0x00290000e294783b */ /* 0x000eae0000004200 */
[-C--:B------:R-:W-:Y:S01]  /*1c4b0*/  HMMA.16816.F32 R52, R132, R136.reuse, R52 ;  /* 0x000000888434723c */ /* 0x080fe20000001834 */
[----:B------:R1:W5:Y:S04]  /*1c4c0*/  LDL.LU R233, [R1+0x7c] ;  /* 0x00007c0001e97983 */ /* 0x0003680000300800 */
[----:B------:R1:W5:Y:S03]  /*1c4d0*/  LDL.LU R240, [R1+0x78] ;  /* 0x0000780001f07983 */ /* 0x0003660000300800 */
[C---:B------:R-:W-:Y:S01]  /*1c4e0*/  HMMA.16816.F32 R56, R140.reuse, R136, R56 ;  /* 0x000000888c38723c */ /* 0x040fe20000001838 */
[----:B------:R1:W5:Y:S04]  /*1c4f0*/  LDL.LU R224, [R1+0x74] ;  /* 0x0000740001e07983 */ /* 0x0003680000300800 */
[----:B------:R1:W5:Y:S03]  /*1c500*/  LDL.LU R231, [R1+0x70] ;  /* 0x0000700001e77983 */ /* 0x0003660000300800 */
[-C--:B------:R-:W-:Y:S01]  /*1c510*/  HMMA.16816.F32 R60, R140, R138.reuse, R60 ;  /* 0x0000008a8c3c723c */ /* 0x080fe2000000183c */
[----:B------:R1:W5:Y:S04]  /*1c520*/  LDL.LU R241, [R1+0x6c] ;  /* 0x00006c0001f17983 */ /* 0x0003680000300800 */
[----:B------:R1:W5:Y:S03]  /*1c530*/  LDL.LU R242, [R1+0x68] ;  /* 0x0000680001f27983 */ /* 0x0003660000300800 */
[C---:B------:R-:W-:Y:S01]  /*1c540*/  HMMA.16816.F32 R64, R132.reuse, R138, R64 ;  /* 0x0000008a8440723c */ /* 0x040fe20000001840 */
[----:B------:R-:W3:Y:S07]  /*1c550*/  LDSM.16.MT88.4 R136, [R228+0x2900] ;  /* 0x00290000e488783b */ /* 0x000eee0000004200 */
[-C--:B----4-:R-:W-:Y:S08]  /*1c560*/  HMMA.16816.F32 R68, R132, R144.reuse, R68 ;  /* 0x000000908444723c */ /* 0x090ff00000001844 */
[C---:B------:R-:W-:Y:S08]  /*1c570*/  HMMA.16816.F32 R72, R140.reuse, R144, R72 ;  /* 0x000000908c48723c */ /* 0x040ff00000001848 */
[-C--:B------:R-:W-:Y:S08]  /*1c580*/  HMMA.16816.F32 R76, R140, R146.reuse, R76 ;  /* 0x000000928c4c723c */ /* 0x080ff0000000184c */
[C---:B------:R-:W-:Y:S01]  /*1c590*/  HMMA.16816.F32 R80, R132.reuse, R146, R80 ;  /* 0x000000928450723c */ /* 0x040fe20000001850 */
[----:B------:R-:W4:Y:S07]  /*1c5a0*/  LDSM.16.MT88.4 R144, [R227+0x2900] ;  /* 0x00290000e390783b */ /* 0x000f2e0000004200 */
[-C--:B--2---:R-:W-:Y:S08]  /*1c5b0*/  HMMA.16816.F32 R84, R132, R148.reuse, R84 ;  /* 0x000000948454723c */ /* 0x084ff00000001854 */
[C---:B------:R-:W-:Y:S08]  /*1c5c0*/  HMMA.16816.F32 R88, R140.reuse, R148, R88 ;  /* 0x000000948c58723c */ /* 0x040ff00000001858 */
[-C--:B------:R-:W-:Y:S08]  /*1c5d0*/  HMMA.16816.F32 R92, R140, R150.reuse, R92 ;  /* 0x000000968c5c723c */ /* 0x080ff0000000185c */
[C---:B------:R-:W-:Y:S01]  /*1c5e0*/  HMMA.16816.F32 R96, R132.reuse, R150, R96 ;  /* 0x000000968460723c */ /* 0x040fe20000001860 */
[----:B------:R-:W2:Y:S07]  /*1c5f0*/  LDSM.16.MT88.4 R148, [R225+0x1100] ;  /* 0x00110000e194783b */ /* 0x000eae0000004200 */
[-C--:B---3--:R-:W-:Y:S08]  /*1c600*/  HMMA.16816.F32 R100, R132, R136.reuse, R100 ;  /* 0x000000888464723c */ /* 0x088ff00000001864 */
[C---:B------:R-:W-:Y:S07]  /*1c610*/  HMMA.16816.F32 R104, R140.reuse, R136, R104 ;  /* 0x000000888c68723c */ /* 0x040fee0000001868 */
[----:B------:R-:W-:Y:S01]  /*1c620*/  FADD.FTZ R136, R220, R156 ;  /* 0x0000009cdc887221 */ /* 0x000fe20000010000 */
[-C--:B------:R-:W-:Y:S01]  /*1c630*/  HMMA.16816.F32 R108, R140, R138.reuse, R108 ;  /* 0x0000008a8c6c723c */ /* 0x080fe2000000186c */
[----:B------:R-:W-:Y:S03]  /*1c640*/  LDSM.16.MT88.4 R220, [R228+0x3900] ;  /* 0x00390000e4dc783b */ /* 0x000fe60000004200 */
[----:B------:R-:W-:Y:S01]  /*1c650*/  FADD.FTZ R160, R159, R136 ;  /* 0x000000889fa07221 */ /* 0x000fe20000010000 */
[----:B------:R-:W-:Y:S02]  /*1c660*/  F2FP.PACK_AB R136, R191, R201 ;  /* 0x000000c9bf88723e */ /* 0x000fe400000000ff */
[----:B------:R-:W-:Y:S01]  /*1c670*/  F2FP.PACK_AB R137, R199, R203 ;  /* 0x000000cbc789723e */ /* 0x000fe200000000ff */
[C---:B------:R-:W-:Y:S01]  /*1c680*/  HMMA.16816.F32 R112, R132.reuse, R138, R112 ;  /* 0x0000008a8470723c */ /* 0x040fe20000001870 */
[----:B------:R-:W-:Y:S06]  /*1c690*/  LDSM.16.MT88.4 R156, [R228+0x3100] ;  /* 0x00310000e49c783b */ /* 0x000fec0000004200 */
        /* <DEDUP_REMOVED lines=12> */
[-C--:B--2---:R-:W-:Y:S08]  /*1c760*/  HMMA.16816.F32 R4, R132, R148.reuse, R4 ;  /* 0x000000948404723c */ /* 0x084ff00000001804 */
        /* <DEDUP_REMOVED lines=20> */
[C---:B------:R-:W-:Y:S07]  /*1c8b0*/  HMMA.16816.F32 R72, R136.reuse, R148, R72 ;  /* 0x000000948848723c */ /* 0x040fee0000001848 */
[----:B------:R-:W-:Y:S01]  /*1c8c0*/  FADD.FTZ R148, R167, R0 ;  /* 0x00000000a7947221 */ /* 0x000fe20000010000 */
[-C--:B------:R-:W-:Y:S04]  /*1c8d0*/  HMMA.16816.F32 R76, R136, R150.reuse, R76 ;  /* 0x00000096884c723c */ /* 0x080fe8000000184c */
[----:B------:R-:W-:Y:S01]  /*1c8e0*/  IMAD.MOV.U32 R0, RZ, RZ, R177 ;  /* 0x000000ffff007224 */ /* 0x000fe200078e00b1 */
[----:B------:R-:W-:Y:S01]  /*1c8f0*/  MOV R167, R176 ;  /* 0x000000b000a77202 */ /* 0x000fe20000000f00 */
[----:B------:R-:W-:Y:S02]  /*1c900*/  IMAD.MOV.U32 R149, RZ, RZ, R199 ;  /* 0x000000ffff957224 */ /* 0x000fe400078e00c7 */
[C---:B------:R-:W-:Y:S07]  /*1c910*/  HMMA.16816.F32 R80, R132.reuse, R150, R80 ;  /* 0x000000968450723c */ /* 0x040fee0000001850 */
[----:B------:R-:W-:Y:S01]  /*1c920*/  MOV R151, R191 ;  /* 0x000000bf00977202 */ /* 0x000fe20000000f00 */
[-C--:B-1----:R-:W-:Y:S04]  /*1c930*/  HMMA.16816.F32 R84, R132, R152.reuse, R84 ;  /* 0x000000988454723c */ /* 0x082fe80000001854 */
[----:B------:R-:W-:Y:S01]  /*1c940*/  F2FP.PACK_AB R191, R249, R251 ;  /* 0x000000fbf9bf723e */ /* 0x000fe200000000ff */
[----:B------:R-:W-:Y:S03]  /*1c950*/  IMAD.MOV.U32 R150, RZ, RZ, R198 ;  /* 0x000000ffff967224 */ /* 0x000fe600078e00c6 */
[C---:B------:R-:W-:Y:S07]  /*1c960*/  HMMA.16816.F32 R88, R136.reuse, R152, R88 ;  /* 0x000000988858723c */ /* 0x040fee0000001858 */
[----:B------:R-:W-:Y:S01]  /*1c970*/  FADD.FTZ R152, R166, R3 ;  /* 0x00000003a6987221 */ /* 0x000fe20000010000 */
[-C--:B------:R-:W-:Y:S04]  /*1c980*/  HMMA.16816.F32 R92, R136, R154.reuse, R92 ;  /* 0x0000009a885c723c */ /* 0x080fe8000000185c */
[----:B------:R-:W-:Y:S04]  /*1c990*/  IMAD.MOV.U32 R166, RZ, RZ, R179 ;  /* 0x000000ffffa67224 */ /* 0x000fe800078e00b3 */
[C---:B------:R-:W-:Y:S07]  /*1c9a0*/  HMMA.16816.F32 R96, R132.reuse, R154, R96 ;  /* 0x0000009a8460723c */ /* 0x040fee0000001860 */
[----:B------:R-:W-:Y:S01]  /*1c9b0*/  MOV R155, R197 ;  /* 0x000000c5009b7202 */ /* 0x000fe20000000f00 */
[-C--:B------:R-:W-:Y:S04]  /*1c9c0*/  HMMA.16816.F32 R100, R132, R156.reuse, R100 ;  /* 0x0000009c8464723c */ /* 0x080fe80000001864 */
[----:B------:R-:W-:Y:S04]  /*1c9d0*/  IMAD.MOV.U32 R154, RZ, RZ, R196 ;  /* 0x000000ffff9a7224 */ /* 0x000fe800078e00c4 */
[C---:B------:R-:W-:Y:S07]  /*1c9e0*/  HMMA.16816.F32 R104, R136.reuse, R156, R104 ;  /* 0x0000009c8868723c */ /* 0x040fee0000001868 */
[----:B------:R-:W-:Y:S01]  /*1c9f0*/  IMAD.MOV.U32 R156, RZ, RZ, R180 ;  /* 0x000000ffff9c7224 */ /* 0x000fe200078e00b4 */
[-C--:B------:R-:W-:Y:S01]  /*1ca00*/  HMMA.16816.F32 R108, R136, R158.reuse, R108 ;  /* 0x0000009e886c723c */ /* 0x080fe2000000186c */
[----:B------:R1:W2:Y:S03]  /*1ca10*/  MUFU.EX2 R180, R212 ;  /* 0x000000d400b47308 */ /* 0x0002a60000000800 */
[----:B------:R-:W-:Y:S02]  /*1ca20*/  MOV R157, R190 ;  /* 0x000000be009d7202 */ /* 0x000fe40000000f00 */
[----:B------:R-:W-:Y:S02]  /*1ca30*/  F2FP.PACK_AB R190, R202, R250 ;  /* 0x000000facabe723e */ /* 0x000fe400000000ff */
[C---:B------:R-:W-:Y:S07]  /*1ca40*/  HMMA.16816.F32 R112, R132.reuse, R158, R112 ;  /* 0x0000009e8470723c */ /* 0x040fee0000001870 */
[----:B------:R-:W-:Y:S01]  /*1ca50*/  MOV R159, R2 ;  /* 0x00000002009f7202 */ /* 0x000fe20000000f00 */
[-C--:B---3--:R-:W-:Y:S04]  /*1ca60*/  HMMA.16816.F32 R116, R132, R140.reuse, R116 ;  /* 0x0000008c8474723c */ /* 0x088fe80000001874 */
[----:B------:R-:W-:Y:S02]  /*1ca70*/  FADD.FTZ R2, R243, R160 ;  /* 0x000000a0f3027221 */ /* 0x000fe40000010000 */
[----:B------:R3:W5:Y:S01]  /*1ca80*/  LDL.LU R243, [R1+0x64] ;  /* 0x0000640001f37983 */ /* 0x0007620000300800 */
[----:B------:R-:W-:Y:S01]  /*1ca90*/  IMAD.MOV.U32 R158, RZ, RZ, R195 ;  /* 0x000000ffff9e7224 */ /* 0x000fe200078e00c3 */
[C---:B------:R-:W-:Y:S02]  /*1caa0*/  HMMA.16816.F32 R120, R136.reuse, R140, R120 ;  /* 0x0000008c8878723c */ /* 0x040fe40000001878 */
[----:B-1----:R-:W-:Y:S02]  /*1cab0*/  LDSM.16.MT88.4 R212, [R225+0x3900] ;  /* 0x00390000e1d4783b */ /* 0x002fe40000004200 */
[----:B--2---:R-:W-:Y:S01]  /*1cac0*/  F2FP.PACK_AB R211, R180, R181 ;  /* 0x000000b5b4d3723e */ /* 0x004fe200000000ff */
[----:B------:R-:W-:Y:S01]  /*1cad0*/  FADD.FTZ R2, R165, R2 ;  /* 0x00000002a5027221 */ /* 0x000fe20000010000 */
[----:B------:R-:W-:Y:S01]  /*1cae0*/  MOV R165, R189 ;  /* 0x000000bd00a57202 */ /* 0x000fe20000000f00 */
[----:B------:R-:W-:Y:S01]  /*1caf0*/  FADD.FTZ R140, R235, R161 ;  /* 0x000000a1eb8c7221 */ /* 0x000fe20000010000 */
[-C--:B------:R-:W-:Y:S02]  /*1cb00*/  HMMA.16816.F32 R124, R136, R142.reuse, R124 ;  /* 0x0000008e887c723c */ /* 0x080fe4000000187c */
[----:B------:R-:W1:Y:S02]  /*1cb10*/  LDSM.16.MT88.4 R160, [R228+0x1900] ;  /* 0x00190000e4a0783b */ /* 0x000e640000004200 */
[----:B------:R-:W-:Y:S01]  /*1cb20*/  MOV R141, R178 ;  /* 0x000000b2008d7202 */ /* 0x000fe20000000f00 */
[----:B------:R-:W-:Y:S01]  /*1cb30*/  FADD.FTZ R153, R164, R140 ;  /* 0x0000008ca4997221 */ /* 0x000fe20000010000 */
[----:B------:R-:W-:Y:S01]  /*1cb40*/  F2FP.PACK_AB R189, R252, R159 ;  /* 0x0000009ffcbd723e */ /* 0x000fe200000000ff */
[----:B------:R-:W-:Y:S01]  /*1cb50*/  IMAD.MOV.U32 R139, RZ, RZ, R188 ;  /* 0x000000ffff8b7224 */ /* 0x000fe200078e00bc */
[----:B------:R-:W-:Y:S02]  /*1cb60*/  HMMA.16816.F32 R128, R132, R142, R128 ;  /* 0x0000008e8480723c */ /* 0x000fe40000001880 */
[----:B------:R3:W5:Y:S02]  /*1cb70*/  LDL.LU R235, [R1+0x60] ;  /* 0x0000600001eb7983 */ /* 0x0007640000300800 */
[----:B------:R-:W-:Y:S01]  /*1cb80*/  F2FP.PACK_AB R188, R165, R156 ;  /* 0x0000009ca5bc723e */ /* 0x000fe200000000ff */
[----:B------:R-:W-:Y:S01]  /*1cb90*/  FADD.FTZ R3, R168, R2 ;  /* 0x00000002a8037221 */ /* 0x000fe20000010000 */
[----:B------:R-:W-:Y:S01]  /*1cba0*/  MOV R164, R194 ;  /* 0x000000c200a47202 */ /* 0x000fe20000000f00 */
[----:B------:R-:W-:Y:S01]  /*1cbb0*/  IMAD.MOV.U32 R168, RZ, RZ, R193 ;  /* 0x000000ffffa87224 */ /* 0x000fe200078e00c1 */
[----:B------:R-:W-:Y:S01]  /*1cbc0*/  MOV R2, R192 ;  /* 0x000000c000027202 */ /* 0x000fe20000000f00 */
[----:B------:R-:W2:Y:S02]  /*1cbd0*/  LDSM.16.MT88.4 R176, [R227+0x1900] ;  /* 0x00190000e3b0783b */ /* 0x000ea40000004200 */
[-C--:B------:R-:W-:Y:S06]  /*1cbe0*/  HMMA.16816.F32 R192, R188, R204.reuse, R4 ;  /* 0x000000ccbcc0723c */ /* 0x080fec0000001804 */
[----:B------:R-:W1:Y:S02]  /*1cbf0*/  LDSM.16.MT88.4 R4, [R227+0x3900] ;  /* 0x00390000e304783b */ /* 0x000e640000004200 */
[C---:B------:R-:W-:Y:S07]  /*1cc00*/  HMMA.16816.F32 R196, R208.reuse, R204, R8 ;  /* 0x000000ccd0c4723c */ /* 0x040fee0000001808 */
[----:B------:R-:W-:Y:S01]  /*1cc10*/  IMAD.MOV.U32 R8, RZ, RZ, R203 ;  /* 0x000000ffff087224 */ /* 0x000fe200078e00cb */
[----:B------:R-:W-:Y:S01]  /*1cc20*/  MOV R9, R202 ;  /* 0x000000ca00097202 */ /* 0x000fe20000000f00 */
[----:B------:R-:W-:Y:S03]  /*1cc30*/  IMAD.MOV.U32 R10, RZ, RZ, R201 ;  /* 0x000000ffff0a7224 */ /* 0x000fe600078e00c9 */
[----:B------:R-:W-:Y:S02]  /*1cc40*/  MOV R11, R200 ;  /* 0x000000c8000b7202 */ /* 0x000fe40000000f00 */
[-C--:B------:R-:W-:Y:S07]  /*1cc50*/  HMMA.16816.F32 R200, R208, R206.reuse, R12 ;  /* 0x000000ced0c8723c */ /* 0x080fee000000180c */
[----:B------:R-:W-:Y:S01]  /*1cc60*/  IMAD.MOV.U32 R12, RZ, RZ, R139 ;  /* 0x000000ffff0c7224 */ /* 0x000fe200078e008b */
[C---:B------:R-:W-:Y:S04]  /*1cc70*/  HMMA.16816.F32 R204, R188.reuse, R206, R16 ;  /* 0x000000cebccc723c */ /* 0x040fe80000001810 */
[----:B------:R-:W-:Y:S01]  /*1cc80*/  MOV R15, R9 ;  /* 0x00000009000f7202 */ /* 0x000fe20000000f00 */
[----:B------:R-:W-:Y:S01]  /*1cc90*/  IMAD.MOV.U32 R14, RZ, RZ, R165 ;  /* 0x000000ffff0e7224 */ /* 0x000fe200078e00a5 */
[----:B------:R-:W-:Y:S01]  /*1cca0*/  MOV R9, R2 ;  /* 0x0000000200097202 */ /* 0x000fe20000000f00 */
[----:B------:R-:W-:Y:S01]  /*1ccb0*/  IMAD.MOV.U32 R13, RZ, RZ, R159 ;  /* 0x000000ffff0d7224 */ /* 0x000fe200078e009f */
[-C--:B----4-:R-:W-:Y:S04]  /*1ccc0*/  HMMA.16816.F32 R132, R188, R144.reuse, R20 ;  /* 0x00000090bc84723c */ /* 0x090fe80000001814 */
[----:B------:R-:W-:Y:S01]  /*1ccd0*/  MOV R2, R150 ;  /* 0x0000009600027202 */ /* 0x000fe20000000f00 */
[----:B------:R-:W-:Y:S01]  /*1cce0*/  IMAD.MOV.U32 R18, RZ, RZ, R157 ;  /* 0x000000ffff127224 */ /* 0x000fe200078e009d */
[----:B------:R-:W-:Y:S01]  /*1ccf0*/  MOV R19, R156 ;  /* 0x0000009c00137202 */ /* 0x000fe20000000f00 */
[----:B------:R-:W-:Y:S01]  /*1cd00*/  IMAD.MOV.U32 R17, RZ, RZ, R169 ;  /* 0x000000ffff117224 */ /* 0x000fe200078e00a9 */
[C---:B------:R-:W-:Y:S04]  /*1cd10*/  HMMA.16816.F32 R136, R208.reuse, R144, R24 ;  /* 0x00000090d088723c */ /* 0x040fe80000001818 */
[----:B------:R-:W-:Y:S01]  /*1cd20*/  MOV R16, R170 ;  /* 0x000000aa00107202 */ /* 0x000fe20000000f00 */
[----:B------:R-:W-:Y:S01]  /*1cd30*/  IMAD.MOV.U32 R23, RZ, RZ, R171 ;  /* 0x000000ffff177224 */ /* 0x000fe200078e00ab */
[----:B------:R-:W-:Y:S01]  /*1cd40*/  MOV R20, R174 ;  /* 0x000000ae00147202 */ /* 0x000fe20000000f00 */
[----:B------:R-:W-:Y:S01]  /*1cd50*/  IMAD.MOV.U32 R25, RZ, RZ, R151 ;  /* 0x000000ffff197224 */ /* 0x000fe200078e0097 */
[----:B------:R-:W-:Y:S01]  /*1cd60*/  MOV R24, R141 ;  /* 0x0000008d00187202 */ /* 0x000fe20000000f00 */
[----:B------:R-:W-:Y:S01]  /*1cd70*/  IMAD.MOV.U32 R27, RZ, RZ, R175 ;  /* 0x000000ffff1b7224 */ /* 0x000fe200078e00af */
[-C--:B------:R-:W-:Y:S03]  /*1cd80*/  HMMA.16816.F32 R140, R208, R146.reuse, R28 ;  /* 0x00000092d08c723c */ /* 0x080fe6000000181c */
[----:B------:R-:W-:Y:S01]  /*1cd90*/  IMAD.MOV.U32 R21, RZ, RZ, R173 ;  /* 0x000000ffff157224 */ /* 0x000fe200078e00ad */
[----:B------:R-:W-:Y:S02]  /*1cda0*/  MOV R22, R172 ;  /* 0x000000ac00167202 */ /* 0x000fe40000000f00 */
        /* <DEDUP_REMOVED lines=11> */
[----:B------:R-:W-:Y:S01]  /*1ce60*/  FADD.FTZ R11, R11, R32 ;  /* 0x000000200b0b7221 */ /* 0x000fe20000010000 */
[----:B------:R-:W-:Y:S01]  /*1ce70*/  MOV R33, R158 ;  /* 0x0000009e00217202 */ /* 0x000fe20000000f00 */
[----:B------:R-:W-:Y:S01]  /*1ce80*/  IMAD.MOV.U32 R0, RZ, RZ, R155 ;  /* 0x000000ffff007224 */ /* 0x000fe200078e009b */
[----:B------:R-:W-:Y:S01]  /*1ce90*/  MOV R34, R164 ;  /* 0x000000a400227202 */ /* 0x000fe20000000f00 */
[----:B------:R-:W-:Y:S01]  /*1cea0*/  IMAD.MOV.U32 R38, RZ, RZ, R153 ;  /* 0x000000ffff267224 */ /* 0x000fe200078e0099 */
[----:B------:R-:W-:Y:S02]  /*1ceb0*/  MOV R39, R152 ;  /* 0x0000009800277202 */ /* 0x000fe40000000f00 */
        /* <DEDUP_REMOVED lines=12> */
[----:B------:R-:W-:Y:S02]  /*1cf80*/  FADD.FTZ R10, R12, R3 ;  /* 0x000000030c0a7221 */ /* 0x000fe40000010000 */
[----:B------:R-:W2:Y:S02]  /*1cf90*/  LDL R12, [R1+0x24] ;  /* 0x00002400010c7983 */ /* 0x000ea40000100800 */
[----:B------:R-:W-:Y:S02]  /*1cfa0*/  IMAD.MOV.U32 R8, RZ, RZ, R168 ;  /* 0x000000ffff087224 */ /* 0x000fe400078e00a8 */
[C---:B------:R-:W-:Y:S04]  /*1cfb0*/  HMMA.16816.F32 R168, R208.reuse, R176, R56 ;  /* 0x000000b0d0a8723c */ /* 0x040fe80000001838 */
[----:B------:R-:W-:Y:S04]  /*1cfc0*/  FADD.FTZ R0, R0, R39 ;  /* 0x0000002700007221 */ /* 0x000fe80000010000 */
[-C--:B------:R-:W-:Y:S04]  /*1cfd0*/  HMMA.16816.F32 R172, R208, R178.reuse, R60 ;  /* 0x000000b2d0ac723c */ /* 0x080fe8000000183c */
[----:B------:R-:W-:Y:S04]  /*1cfe0*/  FADD.FTZ R0, R35, R0 ;  /* 0x0000000023007221 */ /* 0x000fe80000010000 */
        /* <DEDUP_REMOVED lines=41> */
[----:B------:R-:W-:Y:S01]  /*1d280*/  FADD.FTZ R2, R187, R0 ;  /* 0x00000000bb027221 */ /* 0x000fe20000010000 */
[----:B------:R-:W-:Y:S01]  /*1d290*/  MOV R187, R184 ;  /* 0x000000b800bb7202 */ /* 0x000fe20000000f00 */
[----:B------:R-:W-:Y:S01]  /*1d2a0*/  FADD.FTZ R0, R181, R3 ;  /* 0x00000003b5007221 */ /* 0x000fe20000010000 */
[----:B------:R3:W-:Y:S01]  /*1d2b0*/  STL [R1], R5 ;  /* 0x0000000501007387 */ /* 0x0007e20000100800 */
[----:B------:R-:W-:Y:S01]  /*1d2c0*/  FADD.FTZ R3, R249, R4 ;  /* 0x00000004f9037221 */ /* 0x000fe20000010000 */
[----:B------:R-:W-:Y:S01]  /*1d2d0*/  MOV R181, R185 ;  /* 0x000000b900b57202 */ /* 0x000fe20000000f00 */
[----:B------:R-:W-:Y:S02]  /*1d2e0*/  FADD.FTZ R2, R183, R2 ;  /* 0x00000002b7027221 */ /* 0x000fe40000010000 */
[----:B------:R-:W-:Y:S01]  /*1d2f0*/  FADD.FTZ R0, R180, R0 ;  /* 0x00000000b4007221 */ /* 0x000fe20000010000 */
[----:B------:R3:W-:Y:S01]  /*1d300*/  STL [R1+0x4], R3 ;  /* 0x0000040301007387 */ /* 0x0007e20000100800 */
[----:B------:R-:W-:Y:S02]  /*1d310*/  IMAD.MOV.U32 R188, RZ, RZ, R182 ;  /* 0x000000ffffbc7224 */ /* 0x000fe400078e00b6 */
[----:B------:R-:W-:Y:S01]  /*1d320*/  IMAD.MOV.U32 R180, RZ, RZ, R186 ;  /* 0x000000ffffb47224 */ /* 0x000fe200078e00ba */
[----:B------:R3:W-:Y:S04]  /*1d330*/  STL [R1+0x1c], R2 ;  /* 0x00001c0201007387 */ /* 0x0007e80000100800 */
[----:B------:R3:W-:Y:S01]  /*1d340*/  STL [R1+0x8], R0 ;  /* 0x0000080001007387 */ /* 0x0007e20000100800 */
[----:B--2---:R-:W-:Y:S01]  /*1d350*/  ISETP.LT.AND P0, PT, R12, UR22, PT ;  /* 0x000000160c007c0c */ /* 0x004fe2000bf01270 */
[----:B------:R-:W-:Y:S11]  /*1d360*/  UMOV UR22, UR21 ;  /* 0x0000001500167c82 */ /* 0x000ff60008000000 */
[----:B------:R-:W-:Y:S01]  /*1d370*/  @!UPT UIADD3 URZ, URZ, URZ, URZ ;  /* 0x0000003f3f3ff290 */ /* 0x000fe2000fffe03f */
[----:B---3--:R-:W-:-:S05]  /*1d380*/  @P0 BRA `(.L_x_1675) ;  /* 0xffffb2d000000947 */ /* 0x008fca000383ffff */
.L_x_1674:
[----:B------:R-:W-:-:S13]  /*1d390*/  ISETP.LE.AND P0, PT, RZ, UR21, PT ;  /* 0x00000015ff007c0c */ /* 0x000fda000bf03270 */
[----:B------:R-:W-:Y:S05]  /*1d3a0*/  @!P0 BRA `(.L_x_1676) ;  /* 0x00003b6000008947 */ /* 0x000fea0003800000 */
[----:B------:R-:W2:Y:S01]  /*1d3b0*/  LDL.64 R8, [R1+0x48] ;  /* 0x0000480001087983 */ /* 0x000ea20000100a00 */
[----:B------:R-:W-:-:S03]  /*1d3c0*/  ULDC.64 UR4, c[0x0][0x1e0] ;  /* 0x0000780000047ab9 */ /* 0x000fc60000000a00 */
[----:B------:R-:W3:Y:S04]  /*1d3d0*/  LDL.64 R12, [R1+0x40] ;  /* 0x00004000010c7983 */ /* 0x000ee80000100a00 */
[----:B------:R-:W4:Y:S04]  /*1d3e0*/  LDL.LU.64 R6, [R1+0x58] ;  /* 0x0000580001067983 */ /* 0x000f280000300a00 */
[----:B-1----:R-:W4:Y:S01]  /*1d3f0*/  LDL.LU.64 R4, [R1+0x50] ;  /* 0x0000500001047983 */ /* 0x002f220000300a00 */
[----:B------:R-:W-:Y:S02]  /*1d400*/  USHF.L.U32 UR12, UR4, 0x5, URZ ;  /* 0x00000005040c7899 */ /* 0x000fe4000800063f */
[----:B------:R-:W-:Y:S01]  /*1d410*/  UMOV UR8, 0x5 ;  /* 0x0000000500087882 */ /* 0x000fe20000000000 */
[----:B------:R-:W-:Y:S01]  /*1d420*/  IMAD.MOV.U32 R2, RZ, RZ, R185 ;  /* 0x000000ffff027224 */ /* 0x000fe200078e00b9 */
[----:B------:R-:W-:Y:S01]  /*1d430*/  USHF.L.U64.HI UR8, UR4, UR8, UR5 ;  /* 0x0000000804087299 */ /* 0x000fe20008010205 */
[----:B------:R-:W-:Y:S01]  /*1d440*/  IMAD.MOV.U32 R0, RZ, RZ, R186 ;  /* 0x000000ffff007224 */ /* 0x000fe200078e00ba */
[----:B------:R-:W-:Y:S01]  /*1d450*/  USHF.L.U32 UR9, UR4, 0x5, URZ ;  /* 0x0000000504097899 */ /* 0x000fe2000800063f */
[----:B------:R-:W-:Y:S01]  /*1d460*/  MOV R187, R182 ;  /* 0x000000b600bb7202 */ /* 0x000fe20000000f00 */
[----:B------:R-:W-:Y:S01]  /*1d470*/  UIADD3 UR12, UP0, UR12, 0x80, URZ ;  /* 0x000000800c0c7890 */ /* 0x000fe2000ff1e03f */
[----:B------:R-:W-:Y:S01]  /*1d480*/  IMAD.MOV.U32 R183, RZ, RZ, R184 ;  /* 0x000000ffffb77224 */ /* 0x000fe200078e00b8 */
[----:B------:R-:W-:-:S02]  /*1d490*/  UMOV UR10, 0x6 ;  /* 0x00000006000a7882 */ /* 0x000fc40000000000 */
[----:B------:R-:W-:Y:S02]  /*1d4a0*/  ULDC.64 UR4, c[0x0][0x208] ;  /* 0x0000820000047ab9 */ /* 0x000fe40000000a00 */
[----:B------:R-:W-:Y:S02]  /*1d4b0*/  USHF.L.U64.HI UR10, UR4, UR10, UR5 ;  /* 0x0000000a040a7299 */ /* 0x000fe40008010205 */
[----:B------:R-:W-:Y:S02]  /*1d4c0*/  USHF.L.U32 UR13, UR4, 0x6, URZ ;  /* 0x00000006040d7899 */ /* 0x000fe4000800063f */
[----:B------:R-:W-:Y:S02]  /*1d4d0*/  UIADD3 UR11, UR6, 0x80, URZ ;  /* 0x00000080060b7890 */ /* 0x000fe4000fffe03f */
[----:B------:R-:W-:Y:S02]  /*1d4e0*/  UIADD3.X UR17, URZ, UR17, URZ, UP0, !UPT ;  /* 0x000000113f117290 */ /* 0x000fe400087fe43f */
[----:B------:R-:W-:Y:S01]  /*1d4f0*/  ULDC.64 UR4, c[0x0][0x1e0] ;  /* 0x0000780000047ab9 */ /* 0x000fe20000000a00 */
[----:B--2---:R-:W-:-:S05]  /*1d500*/  IADD3 RZ, P0, R8, 0x40, RZ ;  /* 0x0000004008ff7810 */ /* 0x004fca0007f1e0ff */
[----:B---3--:R-:W-:Y:S01]  /*1d510*/  IMAD.X R3, RZ, RZ, R13, P0 ;  /* 0x000000ffff037224 */ /* 0x008fe200000e060d */
[C---:B----4-:R-:W-:Y:S02]  /*1d520*/  IADD3 RZ, P1, R6.reuse, 0x40, RZ ;  /* 0x0000004006ff7810 */ /* 0x050fe40007f3e0ff */
[----:B------:R-:W-:Y:S02]  /*1d530*/  IADD3 R10, R6, 0x40, RZ ;  /* 0x00000040060a7810 */ /* 0x000fe40007ffe0ff */
[----:B------:R1:W-:Y:S01]  /*1d540*/  STL [R1+0x18], R3 ;  /* 0x0000180301007387 */ /* 0x0003e20000100800 */
[----:B------:R-:W-:Y:S02]  /*1d550*/  MOV R4, R6 ;  /* 0x0000000600047202 */ /* 0x000fe40000000f00 */
[----:B------:R-:W-:-:S03]  /*1d560*/  IADD3.X R11, RZ, R5, RZ, P1, !PT ;  /* 0x00000005ff0b7210 */ /* 0x000fc60000ffe4ff */
[----:B------:R2:W-:Y:S04]  /*1d570*/  STL.64 [R1+0x50], R4 ;  /* 0x0000500401007387 */ /* 0x0005e80000100a00 */
[----:B------:R2:W-:Y:S01]  /*1d580*/  STL.64 [R1+0x10], R10 ;  /* 0x0000100a01007387 */ /* 0x0005e20000100a00 */
[----:B-1----:R-:W-:-:S05]  /*1d590*/  IADD3 R3, R8, 0x40, RZ ;  /* 0x0000004008037810 */ /* 0x002fca0007ffe0ff */
[----:B------:R2:W-:Y:S02]  /*1d5a0*/  STL [R1+0xc], R3 ;  /* 0x00000c0301007387 */ /* 0x0005e40000100800 */
.L_x_1677:
[----:B------:R-:W3:Y:S01]  /*1d5b0*/  LDL.64 R180, [R1+0x50] ;  /* 0x0000500001b47983 */ /* 0x000ee20000100a00 */
[----:B------:R-:W-:Y:S04]  /*1d5c0*/  DEPBAR.LE SB0, 0x0 ;  /* 0x000080000000791a */ /* 0x000fe80000000000 */
[----:B------:R-:W-:Y:S01]  /*1d5d0*/  MOV R182, UR13 ;  /* 0x0000000d00b67c02 */ /* 0x000fe20008000f00 */
[----:B--2---:R-:W2:Y:S01]  /*1d5e0*/  LDL R3, [R1+0x38] ;  /* 0x0000380001037983 */ /* 0x004ea20000100800 */
[----:B------:R-:W-:Y:S02]  /*1d5f0*/  USHF.R.S32.HI UR18, URZ, 0x1f, UR21 ;  /* 0x0000001f3f127899 */ /* 0x000fe40008011415 */
[----:B------:R-:W-:Y:S01]  /*1d600*/  UIMAD UR15, UR10, UR21, URZ ;  /* 0x000000150a0f72a4 */ /* 0x000fe2000f8e023f */
[----:B------:R-:W4:Y:S01]  /*1d610*/  LDL.64 R246, [R1+0x10] ;  /* 0x0000100001f67983 */ /* 0x000f220000100a00 */
[----:B------:R-:W-:Y:S02]  /*1d620*/  UISETP.GT.AND UP0, UPT, UR21, URZ, UPT ;  /* 0x0000003f1500728c */ /* 0x000fe4000bf04270 */
[----:B------:R-:W-:Y:S03]  /*1d630*/  UIMAD UR15, UR18, UR13, UR15 ;  /* 0x0000000d120f72a4 */ /* 0x000fe6000f8e020f */
[----:B------:R-:W-:Y:S08]  /*1d640*/  BAR.SYNC.DEFER_BLOCKING 0x0 ;  /* 0x0000000000007b1d */ /* 0x000ff00000010000 */
[----:B-----5:R-:W-:Y:S08]  /*1d650*/  LDSM.16.M88.4 R64, [R231+0x8100] ;  /* 0x00810000e740783b */ /* 0x020ff00000000200 */
[----:B------:R-:W1:Y:S08]  /*1d660*/  LDSM.16.M88.4 R16, [R224+0x4100] ;  /* 0x00410000e010783b */ /* 0x000e700000000200 */
[----:B------:R-:W1:Y:S08]  /*1d670*/  LDSM.16.M88.4 R60, [R231+0xa100] ;  /* 0x00a10000e73c783b */ /* 0x000e700000000200 */
[----:B------:R-:W1:Y:S08]  /*1d680*/  LDSM.16.M88.4 R32, [R224+0x4900] ;  /* 0x00490000e020783b */ /* 0x000e700000000200 */
[----:B------:R-:W4:Y:S04]  /*1d690*/  LDL R252, [R1+0xc] ;  /* 0x00000c0001fc7983 */ /* 0x000f280000100800 */
        /* <DEDUP_REMOVED lines=9> */
[----:B------:R-:W-:Y:S02]  /*1d730*/  LDSM.16.M88.4 R220, [R242] ;  /* 0x00000000f2dc783b */ /* 0x000fe40000000200 */
        /* <DEDUP_REMOVED lines=27> */
[----:B--2---:R-:W-:Y:S02]  /*1d8f0*/  LOP3.LUT P4, RZ, R3, 0x1, RZ, 0xc0, !PT ;  /* 0x0000000103ff7812 */ /* 0x004fe4000788c0ff */
[C---:B------:R-:W-:Y:S02]  /*1d900*/  LEA R180, P0, R184.reuse, c[0x0][0x1f8], 0x1 ;  /* 0x00007e00b8b47a11 */ /* 0x040fe400078008ff */
[----:B------:R-:W-:Y:S01]  /*1d910*/  IADD3 R3, R185, UR15, RZ ;  /* 0x0000000fb9037c10 */ /* 0x000fe2000fffe0ff */
[-C--:B-1----:R-:W-:Y:S03]  /*1d920*/  HMMA.16816.F32 R52, R208, R188.reuse, R52 ;  /* 0x000000bcd034723c */ /* 0x082fe60000001834 */
[----:B------:R-:W-:Y:S01]  /*1d930*/  LEA.HI.X R181, R184, c[0x0][0x1fc], R3, 0x1, P0 ;  /* 0x00007f00b8b57a11 */ /* 0x000fe200000f0c03 */
[----:B----4-:R-:W-:Y:S01]  /*1d940*/  IMAD.WIDE.U32 R184, R182, UR21, R246 ;  /* 0x00000015b6b87c25 */ /* 0x010fe2000f8e00f6 */
[----:B------:R-:W-:Y:S03]  /*1d950*/  UIADD3 UR21, UR21, -0x1, URZ ;  /* 0xffffffff15157890 */ /* 0x000fe6000fffe03f */
[C---:B------:R-:W-:Y:S01]  /*1d960*/  HMMA.16816.F32 R56, R216.reuse, R188, R56 ;  /* 0x000000bcd838723c */ /* 0x040fe20000001838 */
[----:B------:R-:W-:Y:S01]  /*1d970*/  @!PT LDS RZ, [RZ] ;  /* 0x00000000fffff984 */ /* 0x000fe20000000800 */
[----:B------:R-:W-:Y:S01]  /*1d980*/  @!PT LDS RZ, [RZ] ;  /* 0x00000000fffff984 */ /* 0x000fe20000000800 */
[----:B------:R-:W-:Y:S01]  /*1d990*/  @!PT LDS RZ, [RZ] ;  /* 0x00000000fffff984 */ /* 0x000fe20000000800 */
[----:B------:R1:W-:Y:S01]  /*1d9a0*/  LDGSTS.E.BYPASS.LTC128B.128 [R244+0x100], [R180.64], !P6 ;  /* 0x00100000b4f47fae */ /* 0x0003e2000f101d5c */
[----:B------:R-:W-:Y:S02]  /*1d9b0*/  @UP0 UIMAD.WIDE.U32 UR22, UR21, UR4, URZ ;  /* 0x00000004151602a5 */ /* 0x000fe4000f8e003f */
[C---:B------:R-:W-:Y:S02]  /*1d9c0*/  LEA R212, P0, R184.reuse, c[0x0][0x1f8], 0x1 ;  /* 0x00007e00b8d47a11 */ /* 0x040fe400078008ff */
[----:B------:R-:W-:Y:S01]  /*1d9d0*/  IADD3 R3, R185, UR15, RZ ;  /* 0x0000000fb9037c10 */ /* 0x000fe2000fffe0ff */
[----:B------:R-:W-:Y:S01]  /*1d9e0*/  @UP0 USHF.L.U32 UR18, UR22, 0x6, URZ ;  /* 0x0000000616120899 */ /* 0x000fe2000800063f */
[-C--:B------:R-:W-:Y:S01]  /*1d9f0*/  HMMA.16816.F32 R60, R216, R190.reuse, R60 ;  /* 0x000000bed83c723c */ /* 0x080fe2000000183c */
[----:B------:R-:W-:Y:S03]  /*1da00*/  @UP0 USHF.R.S32.HI UR15, URZ, 0x1f, UR21 ;  /* 0x0000001f3f0f0899 */ /* 0x000fe60008011415 */
[----:B------:R-:W-:Y:S01]  /*1da10*/  LEA.HI.X R213, R184, c[0x0][0x1fc], R3, 0x1, P0 ;  /* 0x00007f00b8d57a11 */ /* 0x000fe200000f0c03 */
[----:B------:R-:W-:Y:S03]  /*1da20*/  @UP0 UIMAD UR15, UR15, UR4, URZ ;  /* 0x000000040f0f02a4 */ /* 0x000fe6000f8e023f */
[----:B------:R-:W-:Y:S01]  /*1da30*/  HMMA.16816.F32 R64, R208, R190, R64 ;  /* 0x000000bed040723c */ /* 0x000fe20000001840 */
[----:B------:R2:W-:Y:S01]  /*1da40*/  LDGSTS.E.BYPASS.LTC128B.128 [R244+0x2100], [R212.64], !P4 ;  /* 0x02100000d4f47fae */ /* 0x0005e2000e101d5c */
[----:B------:R-:W-:Y:S04]  /*1da50*/  @UP0 UIMAD UR15, UR21, UR5, UR15 ;  /* 0x00000005150f02a4 */ /* 0x000fe8000f8e020f */
[----:B------:R-:W-:Y:S04]  /*1da60*/  @UP0 UIADD3 UR15, UR23, UR15, URZ ;  /* 0x0000000f170f0290 */ /* 0x000fe8000fffe03f */
[----:B------:R-:W-:Y:S02]  /*1da70*/  @UP0 USHF.L.U64.HI UR15, UR22, 0x6, UR15 ;  /* 0x00000006160f0899 */ /* 0x000fe4000801020f */
[----:B-1----:R-:W-:Y:S04]  /*1da80*/  IADD3 R180, P0, R180, UR6, RZ ;  /* 0x00000006b4b47c10 */ /* 0x002fe8000ff1e0ff */
[----:B------:R-:W-:Y:S02]  /*1da90*/  IADD3.X R181, R181, UR7, RZ, P0, !PT ;  /* 0x00000007b5b57c10 */ /* 0x000fe400087fe4ff */
[----:B------:R-:W-:Y:S03]  /*1daa0*/  IADD3 R184, P1, R180, UR6, RZ ;  /* 0x00000006b4b87c10 */ /* 0x000fe6000ff3e0ff */
[----:B------:R1:W-:Y:S01]  /*1dab0*/  LDGSTS.E.BYPASS.LTC128B.128 [R244+0x900], [R180.64], !P6 ;  /* 0x00900000b4f47fae */ /* 0x0003e2000f101d5c */
[----:B------:R-:W-:Y:S02]  /*1dac0*/  IADD3.X R185, R181, UR7, RZ, P1, !PT ;  /* 0x00000007b5b97c10 */ /* 0x000fe40008ffe4ff */
[----:B------:R-:W-:Y:S02]  /*1dad0*/  IADD3 R188, P1, R184, UR6, RZ ;  /* 0x00000006b8bc7c10 */ /* 0x000fe4000ff3e0ff */
[----:B--2---:R-:W-:Y:S03]  /*1dae0*/  IADD3 R212, P0, R180, UR11, RZ ;  /* 0x0000000bb4d47c10 */ /* 0x004fe6000ff1e0ff */
[----:B------:R1:W-:Y:S01]  /*1daf0*/  LDGSTS.E.BYPASS.LTC128B.128 [R244+0x2900], [R180.64+0x80], !P4 ;  /* 0x02900080b4f47fae */ /* 0x0003e2000e101d5c */
[----:B------:R-:W-:Y:S02]  /*1db00*/  IADD3.X R189, R185, UR7, RZ, P1, !PT ;  /* 0x00000007b9bd7c10 */ /* 0x000fe40008ffe4ff */
[----:B------:R-:W-:Y:S05]  /*1db10*/  IADD3.X R213, R181, UR14, RZ, P0, !PT ;  /* 0x0000000eb5d57c10 */ /* 0x000fea00087fe4ff */
[----:B------:R2:W-:Y:S08]  /*1db20*/  LDGSTS.E.BYPASS.LTC128B.128 [R244+0x1100], [R184.64], !P6 ;  /* 0x01100000b8f47fae */ /* 0x0005f0000f101d5c */
[----:B------:R3:W-:Y:S08]  /*1db30*/  LDGSTS.E.BYPASS.LTC128B.128 [R244+0x3100], [R212.64], !P4 ;  /* 0x03100000d4f47fae */ /* 0x0007f0000e101d5c */
[----:B------:R4:W-:Y:S01]  /*1db40*/  LDGSTS.E.BYPASS.LTC128B.128 [R244+0x1900], [R188.64], !P6 ;  /* 0x01900000bcf47fae */ /* 0x0009e2000f101d5c */
[----:B-1----:R-:W-:Y:S04]  /*1db50*/  IADD3 R180, P0, R184, UR11, RZ ;  /* 0x0000000bb8b47c10 */ /* 0x002fe8000ff1e0ff */
[----:B------:R-:W-:Y:S02]  /*1db60*/  IADD3.X R181, R185, UR14, RZ, P0, !PT ;  /* 0x0000000eb9b57c10 */ /* 0x000fe400087fe4ff */
[----:B------:R-:W-:Y:S03]  /*1db70*/  PLOP3.LUT P0, PT, PT, PT, UP0, 0x80, 0x0 ;  /* 0x000000000000781c */ /* 0x000fe60003f0f008 */
[----:B------:R1:W-:Y:S08]  /*1db80*/  LDGSTS.E.BYPASS.LTC128B.128 [R244+0x3900], [R180.64], !P4 ;  /* 0x03900000b4f47fae */ /* 0x0003f0000e101d5c */
[----:B---3--:R-:W-:Y:S08]  /*1db90*/  LDSM.16.M88.4 R212, [R232+0x8100] ;  /* 0x00810000e8d4783b */ /* 0x008ff00000000200 */
[----:B------:R-:W3:Y:S08]  /*1dba0*/  LDSM.16.M88.4 R216, [R230+0x4100] ;  /* 0x00410000e6d8783b */ /* 0x000ef00000000200 */
[----:B------:R-:W1:Y:S08]  /*1dbb0*/  LDSM.16.M88.4 R220, [R232+0xa100] ;  /* 0x00a10000e8dc783b */ /* 0x000e700000000200 */
[----:B----4-:R-:W4:Y:S08]  /*1dbc0*/  LDSM.16.M88.4 R188, [R230+0x4900] ;  /* 0x00490000e6bc783b */ /* 0x010f300000000200 */
[----:B------:R-:W0:Y:S08]  /*1dbd0*/  LDGDEPBAR ;  /* 0x00000000000079af */ /* 0x000e300000000000 */
[----:B------:R-:W2:Y:S01]  /*1dbe0*/  LDSM.16.M88.4 R208, [R230+0x5100] ;  /* 0x00510000e6d0783b */ /* 0x000ea20000000200 */
[-C--:B---3--:R-:W-:Y:S08]  /*1dbf0*/  HMMA.16816.F32 R4, R212, R216.reuse, R4 ;  /* 0x000000d8d404723c */ /* 0x088ff00000001804 */
[C---:B-1----:R-:W-:Y:S08]  /*1dc00*/  HMMA.16816.F32 R8, R220.reuse, R216, R8 ;  /* 0x000000d8dc08723c */ /* 0x042ff00000001808 */
[-C--:B------:R-:W-:Y:S08]  /*1dc10*/  HMMA.16816.F32 R12, R220, R218.reuse, R12 ;  /* 0x000000dadc0c723c */ /* 0x080ff0000000180c */
[C---:B------:R-:W-:Y:S01]  /*1dc20*/  HMMA.16816.F32 R16, R212.reuse, R218, R16 ;  /* 0x000000dad410723c */ /* 0x040fe20000001810 */
[----:B------:R-:W1:Y:S07]  /*1dc30*/  LDSM.16.M88.4 R216, [R230+0x5900] ;  /* 0x00590000e6d8783b */ /* 0x000e6e0000000200 */
[-C--:B----4-:R-:W-:Y:S08]  /*1dc40*/  HMMA.16816.F32 R20, R212, R188.reuse, R20 ;  /* 0x000000bcd414723c */ /* 0x090ff00000001814 */
        /* <DEDUP_REMOVED lines=8> */
[----:B------:R-:W2:Y:S07]  /*1dcd0*/  LDSM.16.M88.4 R208, [R229] ;  /* 0x00000000e5d0783b */ /* 0x000eae0000000200 */
[-C--:B-1----:R-:W-:Y:S08]  /*1dce0*/  HMMA.16816.F32 R52, R212, R216.reuse, R52 ;  /* 0x000000d8d434723c */ /* 0x082ff00000001834 */
[C---:B------:R-:W-:Y:S08]  /*1dcf0*/  HMMA.16816.F32 R56, R220.reuse, R216, R56 ;  /* 0x000000d8dc38723c */ /* 0x040ff00000001838 */
[-C--:B------:R-:W-:Y:S01]  /*1dd00*/  HMMA.16816.F32 R60, R220, R218.reuse, R60 ;  /* 0x000000dadc3c723c */ /* 0x080fe2000000183c */
[----:B------:R-:W1:Y:S07]  /*1dd10*/  LDSM.16.M88.4 R220, [R234+0xa100] ;  /* 0x00a10000eadc783b */ /* 0x000e6e0000000200 */
[----:B------:R-:W-:Y:S01]  /*1dd20*/  HMMA.16816.F32 R64, R212, R218, R64 ;  /* 0x000000dad440723c */ /* 0x000fe20000001840 */
[----:B------:R-:W3:Y:S07]  /*1dd30*/  LDSM.16.M88.4 R212, [R229+0x800] ;  /* 0x00080000e5d4783b */ /* 0x000eee0000000200 */
[-C--:B--2---:R-:W-:Y:S01]  /*1dd40*/  HMMA.16816.F32 R4, R188, R208.reuse, R4 ;  /* 0x000000d0bc04723c */ /* 0x084fe20000001804 */
[----:B------:R-:W-:Y:S07]  /*1dd50*/  LDSM.16.M88.4 R216, [R229+0x1800] ;  /* 0x00180000e5d8783b */ /* 0x000fee0000000200 */
[C---:B-1----:R-:W-:Y:S08]  /*1dd60*/  HMMA.16816.F32 R8, R220.reuse, R208, R8 ;  /* 0x000000d0dc08723c */ /* 0x042ff00000001808 */
        /* <DEDUP_REMOVED lines=108> */
[----:B------:R-:W-:Y:S01]  /*1e430*/  FMNMX.FTZ R3, R17, R3, !PT ;  /* 0x0000000311037209 */ /* 0x000fe20007810000 */
[----:B------:R-:W4:Y:S01]  /*1e440*/  LDL R209, [R1+0x18] ;  /* 0x0000180001d17983 */ /* 0x000f220000100800 */
[-C--:B-1----:R-:W-:Y:S04]  /*1e450*/  HMMA.16816.F32 R36, R188, R216.reuse, R36 ;  /* 0x000000d8bc24723c */ /* 0x082fe80000001824 */
[----:B------:R-:W-:Y:S02]  /*1e460*/  FMNMX.FTZ R3, R20, R3, !PT ;  /* 0x0000000314037209 */ /* 0x000fe40007810000 */
[----:B------:R-:W-:Y:S02]  /*1e470*/  FMNMX.FTZ R180, R18, R180, !PT ;  /* 0x000000b412b47209 */ /* 0x000fe40007810000 */
[C---:B------:R-:W-:Y:S01]  /*1e480*/  HMMA.16816.F32 R40, R220.reuse, R216, R40 ;  /* 0x000000d8dc28723c */ /* 0x040fe20000001828 */
[----:B------:R-:W3:Y:S03]  /*1e490*/  LDL.64 R216, [R1+0x48] ;  /* 0x0000480001d87983 */ /* 0x000ee60000100a00 */
        /* <DEDUP_REMOVED lines=8> */
[-C--:B--2---:R-:W-:Y:S04]  /*1e520*/  HMMA.16816.F32 R52, R188, R212.reuse, R52 ;  /* 0x000000d4bc34723c */ /* 0x084fe80000001834 */
        /* <DEDUP_REMOVED lines=39> */
[----:B------:R-:W2:Y:S01]  /*1e7a0*/  SHFL.BFLY PT, R185, R180, 0x2, 0x1f ;  /* 0x0c401f00b4b97f89 */ /* 0x000ea200000e0000 */
[----:B------:R-:W-:Y:S02]  /*1e7b0*/  FMNMX.FTZ R181, R26, R181, !PT ;  /* 0x000000b51ab57209 */ /* 0x000fe40007810000 */
[----:B-1----:R-:W-:Y:S02]  /*1e7c0*/  FMNMX.FTZ R186, R186, R184, !PT ;  /* 0x000000b8baba7209 */ /* 0x002fe40007810000 */
[----:B------:R-:W-:Y:S03]  /*1e7d0*/  FMNMX.FTZ R181, R27, R181, !PT ;  /* 0x000000b51bb57209 */ /* 0x000fe60007810000 */
[----:B------:R-:W1:Y:S01]  /*1e7e0*/  SHFL.BFLY PT, R188, R186, 0x1, 0x1f ;  /* 0x0c201f00babc7f89 */ /* 0x000e6200000e0000 */
[----:B--2---:R-:W-:Y:S07]  /*1e7f0*/  FMNMX.FTZ R3, R3, R182, !PT ;  /* 0x000000b603037209 */ /* 0x004fee0007810000 */
[----:B------:R-:W2:Y:S01]  /*1e800*/  SHFL.BFLY PT, R182, R3, 0x1, 0x1f ;  /* 0x0c201f0003b67f89 */ /* 0x000ea200000e0000 */
[----:B------:R-:W-:Y:S02]  /*1e810*/  FMNMX.FTZ R184, R180, R185, !PT ;  /* 0x000000b9b4b87209 */ /* 0x000fe40007810000 */
[----:B------:R-:W-:Y:S05]  /*1e820*/  FMNMX.FTZ R180, R30, R181, !PT ;  /* 0x000000b51eb47209 */ /* 0x000fea0007810000 */
[----:B------:R-:W2:Y:S01]  /*1e830*/  SHFL.BFLY PT, R181, R184, 0x1, 0x1f ;  /* 0x0c201f00b8b57f89 */ /* 0x000ea200000e0000 */
[----:B------:R-:W-:Y:S02]  /*1e840*/  FMNMX.FTZ R180, R31, R180, !PT ;  /* 0x000000b41fb47209 */ /* 0x000fe40007810000 */
[----:B-1----:R-:W-:Y:S02]  /*1e850*/  FMNMX.FTZ R186, R186, R188, !PT ;  /* 0x000000bcbaba7209 */ /* 0x002fe40007810000 */
[----:B------:R-:W-:Y:S03]  /*1e860*/  FMNMX.FTZ R180, R42, R180, !PT ;  /* 0x000000b42ab47209 */ /* 0x000fe60007810000 */
[C---:B------:R-:W-:Y:S01]  /*1e870*/  FADD.FTZ R0, -R186.reuse, R0 ;  /* 0x00000000ba007221 */ /* 0x040fe20000010100 */
[----:B------:R-:W-:Y:S01]  /*1e880*/  FMNMX.FTZ R180, R43, R180, !PT ;  /* 0x000000b42bb47209 */ /* 0x000fe20007810000 */
[----:B------:R-:W-:Y:S02]  /*1e890*/  FMUL.FTZ R214, R186, c[0x0][0x2d0] ;  /* 0x0000b400bad67a20 */ /* 0x000fe40000410000 */
[----:B------:R-:W-:Y:S01]  /*1e8a0*/  FMUL.FTZ R0, R0, c[0x0][0x2d0] ;  /* 0x0000b40000007a20 */ /* 0x000fe20000410000 */
[----:B------:R-:W-:Y:S01]  /*1e8b0*/  FMNMX.FTZ R180, R46, R180, !PT ;  /* 0x000000b42eb47209 */ /* 0x000fe20007810000 */
[--C-:B------:R-:W-:Y:S01]  /*1e8c0*/  FFMA.FTZ R4, R4, c[0x0][0x2d0], -R214.reuse ;  /* 0x0000b40004047a23 */ /* 0x100fe200000108d6 */
[----:B--2---:R-:W-:Y:S01]  /*1e8d0*/  FMNMX.FTZ R185, R3, R182, !PT ;  /* 0x000000b603b97209 */ /* 0x004fe20007810000 */
[--C-:B------:R-:W-:Y:S01]  /*1e8e0*/  FFMA.FTZ R5, R5, c[0x0][0x2d0], -R214.reuse ;  /* 0x0000b40005057a23 */ /* 0x100fe200000108d6 */
[----:B------:R-:W-:Y:S01]  /*1e8f0*/  FMNMX.FTZ R3, R47, R180, !PT ;  /* 0x000000b42f037209 */ /* 0x000fe20007810000 */
[----:B------:R-:W-:Y:S01]  /*1e900*/  MUFU.EX2 R245, R4 ;  /* 0x0000000400f57308 */ /* 0x000fe20000000800 */
[--C-:B------:R-:W-:Y:S02]  /*1e910*/  FFMA.FTZ R16, R16, c[0x0][0x2d0], -R214.reuse ;  /* 0x0000b40010107a23 */ /* 0x100fe400000108d6 */
[----:B------:R-:W-:Y:S01]  /*1e920*/  FMNMX.FTZ R3, R58, R3, !PT ;  /* 0x000000033a037209 */ /* 0x000fe20007810000 */
[----:B------:R-:W-:Y:S01]  /*1e930*/  FMUL.FTZ R213, R185, c[0x0][0x2d0] ;  /* 0x0000b400b9d57a20 */ /* 0x000fe20000410000 */
[----:B------:R-:W-:Y:S01]  /*1e940*/  FMNMX.FTZ R184, R184, R181, !PT ;  /* 0x000000b5b8b87209 */ /* 0x000fe20007810000 */
[----:B------:R-:W-:Y:S02]  /*1e950*/  FFMA.FTZ R17, R17, c[0x0][0x2d0], -R214 ;  /* 0x0000b40011117a23 */ /* 0x000fe400000108d6 */
[--C-:B------:R-:W-:Y:S02]  /*1e960*/  FFMA.FTZ R6, R6, c[0x0][0x2d0], -R213.reuse ;  /* 0x0000b40006067a23 */ /* 0x100fe400000108d5 */
[----:B------:R1:W2:Y:S01]  /*1e970*/  MUFU.EX2 R180, R0 ;  /* 0x0000000000b47308 */ /* 0x0002a20000000800 */
[--C-:B------:R-:W-:Y:S02]  /*1e980*/  FFMA.FTZ R7, R7, c[0x0][0x2d0], -R213.reuse ;  /* 0x0000b40007077a23 */ /* 0x100fe400000108d5 */
[----:B------:R-:W-:Y:S02]  /*1e990*/  FMUL.FTZ R212, R184, c[0x0][0x2d0] ;  /* 0x0000b400b8d47a20 */ /* 0x000fe40000410000 */
[--C-:B------:R-:W-:Y:S02]  /*1e9a0*/  FFMA.FTZ R18, R18, c[0x0][0x2d0], -R213.reuse ;  /* 0x0000b40012127a23 */ /* 0x100fe400000108d5 */
[--C-:B------:R-:W-:Y:S02]  /*1e9b0*/  FFMA.FTZ R8, R8, c[0x0][0x2d0], -R212.reuse ;  /* 0x0000b40008087a23 */ /* 0x100fe400000108d4 */
[----:B------:R-:W-:Y:S01]  /*1e9c0*/  FFMA.FTZ R12, R12, c[0x0][0x2d0], -R212 ;  /* 0x0000b4000c0c7a23 */ /* 0x000fe200000108d4 */
[----:B------:R-:W-:Y:S01]  /*1e9d0*/  MUFU.EX2 R246, R6 ;  /* 0x0000000600f67308 */ /* 0x000fe20000000800 */
[--C-:B------:R-:W-:Y:S02]  /*1e9e0*/  FFMA.FTZ R19, R19, c[0x0][0x2d0], -R213.reuse ;  /* 0x0000b40013137a23 */ /* 0x100fe400000108d5 */
[--C-:B------:R-:W-:Y:S02]  /*1e9f0*/  FFMA.FTZ R32, R32, c[0x0][0x2d0], -R214.reuse ;  /* 0x0000b40020207a23 */ /* 0x100fe400000108d6 */
[----:B------:R-:W-:Y:S02]  /*1ea00*/  FFMA.FTZ R33, R33, c[0x0][0x2d0], -R214 ;  /* 0x0000b40021217a23 */ /* 0x000fe400000108d6 */
[--C-:B------:R-:W-:Y:S02]  /*1ea10*/  FFMA.FTZ R34, R34, c[0x0][0x2d0], -R213.reuse ;  /* 0x0000b40022227a23 */ /* 0x100fe400000108d5 */
[--C-:B------:R-:W-:Y:S01]  /*1ea20*/  FFMA.FTZ R35, R35, c[0x0][0x2d0], -R213.reuse ;  /* 0x0000b40023237a23 */ /* 0x100fe200000108d5 */
[----:B------:R-:W2:Y:S01]  /*1ea30*/  MUFU.EX2 R223, R5 ;  /* 0x0000000500df7308 */ /* 0x000ea20000000800 */
[----:B------:R-:W-:Y:S02]  /*1ea40*/  FFMA.FTZ R28, R28, c[0x0][0x2d0], -R212 ;  /* 0x0000b4001c1c7a23 */ /* 0x000fe400000108d4 */
[----:B------:R-:W-:Y:S02]  /*1ea50*/  FFMA.FTZ R23, R23, c[0x0][0x2d0], -R213 ;  /* 0x0000b40017177a23 */ /* 0x000fe400000108d5 */
[----:B-1----:R-:W-:Y:S01]  /*1ea60*/  FADD.FTZ R0, -R185, R2 ;  /* 0x00000002b9007221 */ /* 0x002fe20000010100 */
[----:B------:R-:W-:Y:S01]  /*1ea70*/  FMNMX.FTZ R2, R59, R3, !PT ;  /* 0x000000033b027209 */ /* 0x000fe20007810000 */
[----:B--2---:R-:W-:Y:S02]  /*1ea80*/  FMUL.FTZ R132, R180, R132 ;  /* 0x00000084b4847220 */ /* 0x004fe40000410000 */
[----:B------:R-:W-:Y:S01]  /*1ea90*/  FMUL.FTZ R3, R0, c[0x0][0x2d0] ;  /* 0x0000b40000037a20 */ /* 0x000fe20000410000 */
[----:B------:R-:W-:Y:S01]  /*1eaa0*/  FMNMX.FTZ R0, R62, R2, !PT ;  /* 0x000000023e007209 */ /* 0x000fe20007810000 */
[----:B------:R-:W-:Y:S01]  /*1eab0*/  FADD.FTZ R2, -R184, R183 ;  /* 0x000000b7b8027221 */ /* 0x000fe20000010100 */
[----:B------:R-:W1:Y:S01]  /*1eac0*/  MUFU.EX2 R251, R7 ;  /* 0x0000000700fb7308 */ /* 0x000e620000000800 */
[C---:B------:R-:W-:Y:S01]  /*1ead0*/  FMUL.FTZ R133, R180.reuse, R133 ;  /* 0x00000085b4857220 */ /* 0x040fe20000410000 */
[----:B------:R-:W-:Y:S01]  /*1eae0*/  FMNMX.FTZ R0, R63, R0, !PT ;  /* 0x000000003f007209 */ /* 0x000fe20007810000 */
[C---:B------:R-:W-:Y:S02]  /*1eaf0*/  FMUL.FTZ R144, R180.reuse, R144 ;  /* 0x00000090b4907220 */ /* 0x040fe40000410000 */
[C---:B------:R-:W-:Y:S02]  /*1eb00*/  FMUL.FTZ R145, R180.reuse, R145 ;  /* 0x00000091b4917220 */ /* 0x040fe40000410000 */
[C---:B------:R-:W-:Y:S02]  /*1eb10*/  FMUL.FTZ R148, R180.reuse, R148 ;  /* 0x00000094b4947220 */ /* 0x040fe40000410000 */
[C---:B------:R-:W-:Y:S01]  /*1eb20*/  FMUL.FTZ R149, R180.reuse, R149 ;  /* 0x00000095b4957220 */ /* 0x040fe20000410000 */
[----:B------:R2:W2:Y:S01]  /*1eb30*/  MUFU.EX2 R181, R3 ;  /* 0x0000000300b57308 */ /* 0x0004a20000000800 */
[C---:B------:R-:W-:Y:S01]  /*1eb40*/  FMUL.FTZ R160, R180.reuse, R160 ;  /* 0x000000a0b4a07220 */ /* 0x040fe20000410000 */
[----:B------:R-:W-:Y:S01]  /*1eb50*/  F2FP.PACK_AB R188, R223, R245 ;  /* 0x000000f5dfbc723e */ /* 0x000fe200000000ff */
[C---:B------:R-:W-:Y:S02]  /*1eb60*/  FMUL.FTZ R161, R180.reuse, R161 ;  /* 0x000000a1b4a17220 */ /* 0x040fe40000410000 */
[C---:B------:R-:W-:Y:S02]  /*1eb70*/  FMUL.FTZ R164, R180.reuse, R164 ;  /* 0x000000a4b4a47220 */ /* 0x040fe40000410000 */
[C---:B------:R-:W-:Y:S02]  /*1eb80*/  FMUL.FTZ R165, R180.reuse, R165 ;  /* 0x000000a5b4a57220 */ /* 0x040fe40000410000 */
[C---:B------:R-:W-:Y:S01]  /*1eb90*/  FMUL.FTZ R176, R180.reuse, R176 ;  /* 0x000000b0b4b07220 */ /* 0x040fe20000410000 */
[----:B------:R-:W-:Y:S01]  /*1eba0*/  MUFU.EX2 R250, R16 ;  /* 0x0000001000fa7308 */ /* 0x000fe20000000800 */
[C---:B------:R-:W-:Y:S02]  /*1ebb0*/  FMUL.FTZ R177, R180.reuse, R177 ;  /* 0x000000b1b4b17220 */ /* 0x040fe40000410000 */
[C---:B------:R-:W-:Y:S01]  /*1ebc0*/  FMUL.FTZ R68, R180.reuse, R68 ;  /* 0x00000044b4447220 */ /* 0x040fe20000410000 */
[----:B-1----:R-:W-:Y:S01]  /*1ebd0*/  F2FP.PACK_AB R189, R251, R246 ;  /* 0x000000f6fbbd723e */ /* 0x002fe200000000ff */
[C---:B------:R-:W-:Y:S02]  /*1ebe0*/  FMUL.FTZ R69, R180.reuse, R69 ;  /* 0x00000045b4457220 */ /* 0x040fe40000410000 */
[C---:B------:R-:W-:Y:S02]  /*1ebf0*/  FMUL.FTZ R80, R180.reuse, R80 ;  /* 0x00000050b4507220 */ /* 0x040fe40000410000 */
[C---:B------:R-:W-:Y:S01]  /*1ec00*/  FMUL.FTZ R81, R180.reuse, R81 ;  /* 0x00000051b4517220 */ /* 0x040fe20000410000 */
[----:B------:R-:W1:Y:S01]  /*1ec10*/  MUFU.EX2 R248, R17 ;  /* 0x0000001100f87308 */ /* 0x000e620000000800 */
[C---:B------:R-:W-:Y:S02]  /*1ec20*/  FMUL.FTZ R84, R180.reuse, R84 ;  /* 0x00000054b4547220 */ /* 0x040fe40000410000 */
[----:B------:R-:W-:Y:S02]  /*1ec30*/  FMUL.FTZ R85, R180, R85 ;  /* 0x00000055b4557220 */ /* 0x000fe40000410000 */
[----:B--2---:R-:W-:Y:S02]  /*1ec40*/  FMUL.FTZ R3, R2, c[0x0][0x2d0] ;  /* 0x0000b40002037a20 */ /* 0x004fe40000410000 */
[----:B------:R-:W2:Y:S01]  /*1ec50*/  SHFL.BFLY PT, R2, R0, 0x2, 0x1f ;  /* 0x0c401f0000027f89 */ /* 0x000ea200000e0000 */
[C---:B------:R-:W-:Y:S02]  /*1ec60*/  FMUL.FTZ R134, R181.reuse, R134 ;  /* 0x00000086b5867220 */ /* 0x040fe40000410000 */
[----:B------:R2:W-:Y:S01]  /*1ec70*/  MUFU.EX2 R249, R18 ;  /* 0x0000001200f97308 */ /* 0x0005e20000000800 */
[C---:B------:R-:W-:Y:S02]  /*1ec80*/  FMUL.FTZ R135, R181.reuse, R135 ;  /* 0x00000087b5877220 */ /* 0x040fe40000410000 */
[C---:B------:R-:W-:Y:S02]  /*1ec90*/  FMUL.FTZ R146, R181.reuse, R146 ;  /* 0x00000092b5927220 */ /* 0x040fe40000410000 */
[C---:B------:R-:W-:Y:S02]  /*1eca0*/  FMUL.FTZ R147, R181.reuse, R147 ;  /* 0x00000093b5937220 */ /* 0x040fe40000410000 */
[C---:B------:R-:W-:Y:S02]  /*1ecb0*/  FMUL.FTZ R150, R181.reuse, R150 ;  /* 0x00000096b5967220 */ /* 0x040fe40000410000 */
[C---:B------:R-:W-:Y:S01]  /*1ecc0*/  FMUL.FTZ R151, R181.reuse, R151 ;  /* 0x00000097b5977220 */ /* 0x040fe20000410000 */
[----:B------:R-:W2:Y:S01]  /*1ecd0*/  MUFU.EX2 R3, R3 ;  /* 0x0000000300037308 */ /* 0x000ea20000000800 */
[C---:B------:R-:W-:Y:S02]  /*1ece0*/  FMUL.FTZ R162, R181.reuse, R162 ;  /* 0x000000a2b5a27220 */ /* 0x040fe40000410000 */
[C---:B------:R-:W-:Y:S01]  /*1ecf0*/  FMUL.FTZ R163, R181.reuse, R163 ;  /* 0x000000a3b5a37220 */ /* 0x040fe20000410000 */
[----:B-1----:R-:W-:Y:S01]  /*1ed00*/  F2FP.PACK_AB R190, R248, R250 ;  /* 0x000000faf8be723e */ /* 0x002fe200000000ff */
[----:B------:R-:W-:Y:S02]  /*1ed10*/  FMUL.FTZ R17, R180, R205 ;  /* 0x000000cdb4117220 */ /* 0x000fe40000410000 */
[C---:B------:R-:W-:Y:S02]  /*1ed20*/  FMUL.FTZ R166, R181.reuse, R166 ;  /* 0x000000a6b5a67220 */ /* 0x040fe40000410000 */
[C---:B------:R-:W-:Y:S01]  /*1ed30*/  FMUL.FTZ R167, R181.reuse, R167 ;  /* 0x000000a7b5a77220 */ /* 0x040fe20000410000 */
[----:B------:R-:W1:Y:S01]  /*1ed40*/  MUFU.EX2 R247, R19 ;  /* 0x0000001300f77308 */ /* 0x000e620000000800 */
[----:B--2---:R-:W-:Y:S01]  /*1ed50*/  FMNMX.FTZ R0, R0, R2, !PT ;  /* 0x0000000200007209 */ /* 0x004fe20007810000 */
[C---:B------:R-:W-:Y:S02]  /*1ed60*/  FMUL.FTZ R178, R181.reuse, R178 ;  /* 0x000000b2b5b27220 */ /* 0x040fe40000410000 */
[C---:B------:R-:W-:Y:S02]  /*1ed70*/  FMUL.FTZ R18, R181.reuse, R206 ;  /* 0x000000ceb5127220 */ /* 0x040fe40000410000 */
[----:B------:R-:W2:Y:S01]  /*1ed80*/  SHFL.BFLY PT, R2, R0, 0x1, 0x1f ;  /* 0x0c201f0000027f89 */ /* 0x000ea200000e0000 */
[C---:B------:R-:W-:Y:S02]  /*1ed90*/  FMUL.FTZ R179, R181.reuse, R179 ;  /* 0x000000b3b5b37220 */ /* 0x040fe40000410000 */
[C---:B------:R-:W-:Y:S01]  /*1eda0*/  FMUL.FTZ R70, R181.reuse, R70 ;  /* 0x00000046b5467220 */ /* 0x040fe20000410000 */
[----:B------:R-:W-:Y:S01]  /*1edb0*/  MUFU.EX2 R221, R32 ;  /* 0x0000002000dd7308 */ /* 0x000fe20000000800 */
[C---:B------:R-:W-:Y:S02]  /*1edc0*/  FMUL.FTZ R71, R181.reuse, R71 ;  /* 0x00000047b5477220 */ /* 0x040fe40000410000 */
[----:B------:R-:W-:Y:S02]  /*1edd0*/  FMUL.FTZ R82, R181, R82 ;  /* 0x00000052b5527220 */ /* 0x000fe40000410000 */
[C---:B------:R-:W-:Y:S02]  /*1ede0*/  FMUL.FTZ R136, R3.reuse, R136 ;  /* 0x0000008803887220 */ /* 0x040fe40000410000 */
[C---:B------:R-:W-:Y:S02]  /*1edf0*/  FMUL.FTZ R137, R3.reuse, R137 ;  /* 0x0000008903897220 */ /* 0x040fe40000410000 */
[C---:B------:R-:W-:Y:S01]  /*1ee00*/  FMUL.FTZ R140, R3.reuse, R140 ;  /* 0x0000008c038c7220 */ /* 0x040fe20000410000 */
[----:B------:R-:W-:Y:S01]  /*1ee10*/  MUFU.EX2 R222, R34 ;  /* 0x0000002200de7308 */ /* 0x000fe20000000800 */
[C---:B------:R-:W-:Y:S02]  /*1ee20*/  FMUL.FTZ R141, R3.reuse, R141 ;  /* 0x0000008d038d7220 */ /* 0x040fe40000410000 */
[----:B------:R-:W-:Y:S01]  /*1ee30*/  FMUL.FTZ R152, R3, R152 ;  /* 0x0000009803987220 */ /* 0x000fe20000410000 */
[----:B-1----:R-:W-:Y:S01]  /*1ee40*/  F2FP.PACK_AB R191, R247, R249 ;  /* 0x000000f9f7bf723e */ /* 0x002fe200000000ff */
[----:B------:R-:W-:Y:S01]  /*1ee50*/  FMUL.FTZ R19, R181, R207 ;  /* 0x000000cfb5137220 */ /* 0x000fe20000410000 */
[----:B------:R-:W-:Y:S01]  /*1ee60*/  MOV R207, R250 ;  /* 0x000000fa00cf7202 */ /* 0x000fe20000000f00 */
[C---:B------:R-:W-:Y:S02]  /*1ee70*/  FMUL.FTZ R153, R3.reuse, R153 ;  /* 0x0000009903997220 */ /* 0x040fe40000410000 */
[C---:B------:R-:W-:Y:S01]  /*1ee80*/  FMUL.FTZ R156, R3.reuse, R156 ;  /* 0x0000009c039c7220 */ /* 0x040fe20000410000 */
[----:B--2---:R-:W-:Y:S01]  /*1ee90*/  FMNMX.FTZ R182, R0, R2, !PT ;  /* 0x0000000200b67209 */ /* 0x004fe20007810000 */
[C---:B------:R-:W-:Y:S01]  /*1eea0*/  FMUL.FTZ R157, R3.reuse, R157 ;  /* 0x0000009d039d7220 */ /* 0x040fe20000410000 */
[----:B------:R-:W-:Y:S01]  /*1eeb0*/  @P0 IADD3 R2, P2, R252, UR18, RZ ;  /* 0x00000012fc020c10 */ /* 0x000fe2000ff5e0ff */
[----:B------:R-:W-:Y:S01]  /*1eec0*/  FMUL.FTZ R168, R3, R168 ;  /* 0x000000a803a87220 */ /* 0x000fe20000410000 */
[----:B------:R1:W-:Y:S01]  /*1eed0*/  MUFU.EX2 R252, R8 ;  /* 0x0000000800fc7308 */ /* 0x0003e20000000800 */
[----:B------:R-:W-:Y:S01]  /*1eee0*/  FADD.FTZ R0, -R182, R187 ;  /* 0x000000bbb6007221 */ /* 0x000fe20000010100 */
[----:B----4-:R-:W-:Y:S01]  /*1eef0*/  @P0 IADD3.X R16, R209, UR15, RZ, P2, !PT ;  /* 0x0000000fd1100c10 */ /* 0x010fe200097fe4ff */
[C---:B------:R-:W-:Y:S02]  /*1ef00*/  FMUL.FTZ R169, R3.reuse, R169 ;  /* 0x000000a903a97220 */ /* 0x040fe40000410000 */
[----:B------:R-:W-:Y:S01]  /*1ef10*/  FMUL.FTZ R0, R0, c[0x0][0x2d0] ;  /* 0x0000b40000007a20 */ /* 0x000fe20000410000 */
[----:B---3--:R-:W-:Y:S01]  /*1ef20*/  @P0 IADD3 R4, P1, R216, UR18, RZ ;  /* 0x00000012d8040c10 */ /* 0x008fe2000ff3e0ff */
[C---:B------:R-:W-:Y:S02]  /*1ef30*/  FMUL.FTZ R172, R3.reuse, R172 ;  /* 0x000000ac03ac7220 */ /* 0x040fe40000410000 */
[----:B------:R-:W-:Y:S01]  /*1ef40*/  FMUL.FTZ R173, R3, R173 ;  /* 0x000000ad03ad7220 */ /* 0x000fe20000410000 */
[----:B------:R-:W-:Y:S01]  /*1ef50*/  @P0 IADD3.X R5, R211, UR15, RZ, P1, !PT ;  /* 0x0000000fd3050c10 */ /* 0x000fe20008ffe4ff */
[----:B------:R-:W-:Y:S01]  /*1ef60*/  MUFU.EX2 R187, R12 ;  /* 0x0000000c00bb7308 */ /* 0x000fe20000000800 */
[C---:B------:R-:W-:Y:S01]  /*1ef70*/  @P0 LEA R6, P3, R4.reuse, c[0x0][0x1c8], 0x1 ;  /* 0x0000720004060a11 */ /* 0x040fe200078608ff */
[C---:B------:R-:W-:Y:S02]  /*1ef80*/  FMUL.FTZ R72, R3.reuse, R72 ;  /* 0x0000004803487220 */ /* 0x040fe40000410000 */
[----:B------:R-:W-:Y:S01]  /*1ef90*/  FMUL.FTZ R73, R3, R73 ;  /* 0x0000004903497220 */ /* 0x000fe20000410000 */
[----:B------:R-:W-:Y:S01]  /*1efa0*/  @P0 LEA.HI.X R7, R4, c[0x0][0x1cc], R5, 0x1, P3 ;  /* 0x0000730004070a11 */ /* 0x000fe200018f0c05 */
[----:B------:R-:W-:Y:S01]  /*1efb0*/  FFMA.FTZ R5, R9, c[0x0][0x2d0], -R212 ;  /* 0x0000b40009057a23 */ /* 0x000fe200000108d4 */
[----:B------:R-:W-:Y:S01]  /*1efc0*/  @P0 IADD3 R4, P2, R6, UR9, RZ ;  /* 0x0000000906040c10 */ /* 0x000fe2000ff5e0ff */
[C---:B------:R-:W-:Y:S02]  /*1efd0*/  FMUL.FTZ R76, R3.reuse, R76 ;  /* 0x0000004c034c7220 */ /* 0x040fe40000410000 */
[----:B------:R2:W3:Y:S01]  /*1efe0*/  MUFU.EX2 R219, R5 ;  /* 0x0000000500db7308 */ /* 0x0004e20000000800 */
[----:B------:R4:W-:Y:S01]  /*1eff0*/  @P0 LDGSTS.E.BYPASS.LTC128B.128 [R244+0x4100], [R6.64], !P6 ;  /* 0x0410000006f40fae */ /* 0x0009e2000f101d5c */
[----:B------:R-:W-:Y:S01]  /*1f000*/  FMUL.FTZ R77, R3, R77 ;  /* 0x0000004d034d7220 */ /* 0x000fe20000410000 */
[C---:B-1----:R-:W-:Y:S01]  /*1f010*/  @P0 LEA R8, P1, R2.reuse, c[0x0][0x1c8], 0x1 ;  /* 0x0000720002080a11 */ /* 0x042fe200078208ff */
[C---:B------:R-:W-:Y:S02]  /*1f020*/  FMUL.FTZ R83, R181.reuse, R83 ;  /* 0x00000053b5537220 */ /* 0x040fe40000410000 */
[----:B------:R-:W-:Y:S01]  /*1f030*/  FMUL.FTZ R86, R181, R86 ;  /* 0x00000056b5567220 */ /* 0x000fe20000410000 */
[----:B------:R-:W-:Y:S01]  /*1f040*/  @P0 LEA.HI.X R9, R2, c[0x0][0x1cc], R16, 0x1, P1 ;  /* 0x0000730002090a11 */ /* 0x000fe200008f0c10 */
[----:B------:R-:W-:Y:S02]  /*1f050*/  FFMA.FTZ R2, R13, c[0x0][0x2d0], -R212 ;  /* 0x0000b4000d027a23 */ /* 0x000fe400000108d4 */
[----:B------:R-:W1:Y:S01]  /*1f060*/  MUFU.EX2 R0, R0 ;  /* 0x0000000000007308 */ /* 0x000e620000000800 */
[C---:B------:R-:W-:Y:S01]  /*1f070*/  FMUL.FTZ R16, R180.reuse, R204 ;  /* 0x000000ccb4107220 */ /* 0x040fe20000410000 */
[----:B------:R1:W-:Y:S01]  /*1f080*/  @P0 LDGSTS.E.BYPASS.LTC128B.128 [R244+0x6100], [R8.64], !P4 ;  /* 0x0610000008f40fae */ /* 0x0003e2000e101d5c */
[----:B------:R-:W-:Y:S02]  /*1f090*/  FMUL.FTZ R87, R181, R87 ;  /* 0x00000057b5577220 */ /* 0x000fe40000410000 */
[C---:B------:R-:W-:Y:S02]  /*1f0a0*/  FMUL.FTZ R88, R3.reuse, R88 ;  /* 0x0000005803587220 */ /* 0x040fe40000410000 */
[C---:B------:R-:W-:Y:S02]  /*1f0b0*/  FMUL.FTZ R89, R3.reuse, R89 ;  /* 0x0000005903597220 */ /* 0x040fe40000410000 */
[C---:B------:R-:W-:Y:S01]  /*1f0c0*/  FMUL.FTZ R92, R3.reuse, R92 ;  /* 0x0000005c035c7220 */ /* 0x040fe20000410000 */
[----:B------:R1:W1:Y:S01]  /*1f0d0*/  MUFU.EX2 R183, R2 ;  /* 0x0000000200b77308 */ /* 0x0002620000000800 */
[----:B------:R-:W-:Y:S02]  /*1f0e0*/  FMUL.FTZ R93, R3, R93 ;  /* 0x0000005d035d7220 */ /* 0x000fe40000410000 */
[C---:B------:R-:W-:Y:S01]  /*1f0f0*/  FMUL.FTZ R96, R180.reuse, R96 ;  /* 0x00000060b4607220 */ /* 0x040fe20000410000 */
[----:B--2---:R-:W-:Y:S01]  /*1f100*/  @P0 IADD3.X R5, R7, UR8, RZ, P2, !PT ;  /* 0x0000000807050c10 */ /* 0x004fe200097fe4ff */
[----:B------:R-:W-:Y:S01]  /*1f110*/  FMUL.FTZ R97, R180, R97 ;  /* 0x00000061b4617220 */ /* 0x000fe20000410000 */
[----:B---3--:R-:W-:Y:S01]  /*1f120*/  MOV R206, R219 ;  /* 0x000000db00ce7202 */ /* 0x008fe20000000f00 */
[C---:B------:R-:W-:Y:S01]  /*1f130*/  FMUL.FTZ R98, R181.reuse, R98 ;  /* 0x00000062b5627220 */ /* 0x040fe20000410000 */
[----:B----4-:R-:W-:Y:S01]  /*1f140*/  @P0 IADD3 R6, P1, R4, UR9, RZ ;  /* 0x0000000904060c10 */ /* 0x010fe2000ff3e0ff */
[----:B------:R2:W-:Y:S01]  /*1f150*/  @P0 LDGSTS.E.BYPASS.LTC128B.128 [R244+0x4900], [R4.64], !P6 ;  /* 0x0490000004f40fae */ /* 0x0005e2000f101d5c */
[----:B------:R-:W-:Y:S01]  /*1f160*/  FMUL.FTZ R99, R181, R99 ;  /* 0x00000063b5637220 */ /* 0x000fe20000410000 */
[----:B------:R-:W-:Y:S01]  /*1f170*/  MUFU.EX2 R220, R35 ;  /* 0x0000002300dc7308 */ /* 0x000fe20000000800 */
[C---:B------:R-:W-:Y:S01]  /*1f180*/  @P0 IADD3.X R7, R5.reuse, UR8, RZ, P1, !PT ;  /* 0x0000000805070c10 */ /* 0x040fe20008ffe4ff */
[----:B------:R-:W-:Y:S01]  /*1f190*/  FMUL.FTZ R100, R180, R100 ;  /* 0x00000064b4647220 */ /* 0x000fe20000410000 */
[----:B------:R-:W-:Y:S01]  /*1f1a0*/  @P0 IADD3 R12, P1, R4, UR12, RZ ;  /* 0x0000000c040c0c10 */ /* 0x000fe2000ff3e0ff */
[C---:B-1----:R-:W-:Y:S02]  /*1f1b0*/  FMUL.FTZ R138, R0.reuse, R138 ;  /* 0x0000008a008a7220 */ /* 0x042fe40000410000 */
[----:B------:R2:W-:Y:S01]  /*1f1c0*/  @P0 LDGSTS.E.BYPASS.LTC128B.128 [R244+0x6900], [R4.64+0x80], !P4 ;  /* 0x0690008004f40fae */ /* 0x0005e2000e101d5c */
[----:B------:R-:W-:Y:S01]  /*1f1d0*/  @P0 IADD3.X R13, R5, UR17, RZ, P1, !PT ;  /* 0x00000011050d0c10 */ /* 0x000fe20008ffe4ff */
[----:B------:R-:W-:Y:S01]  /*1f1e0*/  FMUL.FTZ R139, R0, R139 ;  /* 0x0000008b008b7220 */ /* 0x000fe20000410000 */
[----:B------:R-:W-:Y:S01]  /*1f1f0*/  @P0 IADD3 R8, P2, R6, UR9, RZ ;  /* 0x0000000906080c10 */ /* 0x000fe2000ff5e0ff */
[C---:B------:R-:W-:Y:S01]  /*1f200*/  FMUL.FTZ R142, R0.reuse, R142 ;  /* 0x0000008e008e7220 */ /* 0x040fe20000410000 */
[----:B------:R-:W-:Y:S01]  /*1f210*/  MUFU.EX2 R204, R23 ;  /* 0x0000001700cc7308 */ /* 0x000fe20000000800 */
[----:B------:R-:W-:Y:S01]  /*1f220*/  FMUL.FTZ R143, R0, R143 ;  /* 0x0000008f008f7220 */ /* 0x000fe20000410000 */
[----:B------:R-:W-:Y:S01]  /*1f230*/  @P0 IADD3.X R9, R7, UR8, RZ, P2, !PT ;  /* 0x0000000807090c10 */ /* 0x000fe200097fe4ff */
[----:B------:R1:W-:Y:S01]  /*1f240*/  @P0 LDGSTS.E.BYPASS.LTC128B.128 [R244+0x5100], [R6.64], !P6 ;  /* 0x0510000006f40fae */ /* 0x0003e2000f101d5c */
[----:B------:R-:W-:Y:S02]  /*1f250*/  FMUL.FTZ R2, R182, c[0x0][0x2d0] ;  /* 0x0000b400b6027a20 */ /* 0x000fe40000410000 */
[----:B------:R-:W-:Y:S02]  /*1f260*/  FMUL.FTZ R154, R0, R154 ;  /* 0x0000009a009a7220 */ /* 0x000fe40000410000 */
[--C-:B------:R-:W-:Y:S02]  /*1f270*/  FFMA.FTZ R10, R10, c[0x0][0x2d0], -R2.reuse ;  /* 0x0000b4000a0a7a23 */ /* 0x100fe40000010802 */
[--C-:B------:R-:W-:Y:S01]  /*1f280*/  FFMA.FTZ R11, R11, c[0x0][0x2d0], -R2.reuse ;  /* 0x0000b4000b0b7a23 */ /* 0x100fe20000010802 */
[----:B------:R3:W-:Y:S01]  /*1f290*/  @P0 LDGSTS.E.BYPASS.LTC128B.128 [R244+0x7100], [R12.64], !P4 ;  /* 0x071000000cf40fae */ /* 0x0007e2000e101d5c */
[----:B------:R4:W-:Y:S01]  /*1f2a0*/  MUFU.EX2 R215, R10 ;  /* 0x0000000a00d77308 */ /* 0x0009e20000000800 */
[--C-:B------:R-:W-:Y:S02]  /*1f2b0*/  FFMA.FTZ R14, R14, c[0x0][0x2d0], -R2.reuse ;  /* 0x0000b4000e0e7a23 */ /* 0x100fe40000010802 */
[----:B------:R-:W-:Y:S02]  /*1f2c0*/  FFMA.FTZ R15, R15, c[0x0][0x2d0], -R2 ;  /* 0x0000b4000f0f7a23 */ /* 0x000fe40000010802 */
[C---:B------:R-:W-:Y:S02]  /*1f2d0*/  FMUL.FTZ R155, R0.reuse, R155 ;  /* 0x0000009b009b7220 */ /* 0x040fe40000410000 */
[----:B------:R3:W-:Y:S01]  /*1f2e0*/  @P0 LDGSTS.E.BYPASS.LTC128B.128 [R244+0x5900], [R8.64], !P6 ;  /* 0x0590000008f40fae */ /* 0x0007e2000f101d5c */
[----:B------:R-:W-:Y:S01]  /*1f2f0*/  FMUL.FTZ R158, R0, R158 ;  /* 0x0000009e009e7220 */ /* 0x000fe20000410000 */
[----:B--2---:R-:W-:Y:S01]  /*1f300*/  @P0 IADD3 R4, P1, R6, UR12, RZ ;  /* 0x0000000c06040c10 */ /* 0x004fe2000ff3e0ff */
[----:B------:R2:W2:Y:S01]  /*1f310*/  MUFU.EX2 R216, R11 ;  /* 0x0000000b00d87308 */ /* 0x0004a20000000800 */
[C---:B------:R-:W-:Y:S02]  /*1f320*/  FMUL.FTZ R159, R0.reuse, R159 ;  /* 0x0000009f009f7220 */ /* 0x040fe40000410000 */
[----:B------:R-:W-:Y:S01]  /*1f330*/  @P0 IADD3.X R5, R7, UR17, RZ, P1, !PT ;  /* 0x0000001107050c10 */ /* 0x000fe20008ffe4ff */
[C---:B------:R-:W-:Y:S02]  /*1f340*/  FMUL.FTZ R170, R0.reuse, R170 ;  /* 0x000000aa00aa7220 */ /* 0x040fe40000410000 */
[C---:B------:R-:W-:Y:S02]  /*1f350*/  FMUL.FTZ R171, R0.reuse, R171 ;  /* 0x000000ab00ab7220 */ /* 0x040fe40000410000 */
[----:B------:R2:W-:Y:S01]  /*1f360*/  @P0 LDGSTS.E.BYPASS.LTC128B.128 [R244+0x7900], [R4.64], !P4 ;  /* 0x0790000004f40fae */ /* 0x0005e2000e101d5c */
[C---:B-1----:R-:W-:Y:S01]  /*1f370*/  FMUL.FTZ R6, R181.reuse, R194 ;  /* 0x000000c2b5067220 */ /* 0x042fe20000410000 */
[----:B------:R-:W-:Y:S01]  /*1f380*/  MUFU.EX2 R217, R14 ;  /* 0x0000000e00d97308 */ /* 0x000fe20000000800 */
[----:B------:R-:W-:Y:S01]  /*1f390*/  FMUL.FTZ R7, R181, R195 ;  /* 0x000000c3b5077220 */ /* 0x000fe20000410000 */
[----:B------:R-:W-:Y:S01]  /*1f3a0*/  F2FP.PACK_AB R194, R183, R187 ;  /* 0x000000bbb7c2723e */ /* 0x000fe200000000ff */
[C---:B----4-:R-:W-:Y:S02]  /*1f3b0*/  FMUL.FTZ R10, R0.reuse, R198 ;  /* 0x000000c6000a7220 */ /* 0x050fe40000410000 */
[C---:B---3--:R-:W-:Y:S01]  /*1f3c0*/  FMUL.FTZ R12, R3.reuse, R200 ;  /* 0x000000c8030c7220 */ /* 0x048fe20000410000 */
[----:B------:R-:W1:Y:S01]  /*1f3d0*/  LDSM.16.MT88.4 R208, [R225+0x100] ;  /* 0x00010000e1d0783b */ /* 0x000e620000004200 */
[C---:B------:R-:W-:Y:S02]  /*1f3e0*/  FMUL.FTZ R13, R3.reuse, R201 ;  /* 0x000000c9030d7220 */ /* 0x040fe40000410000 */
[C---:B------:R-:W-:Y:S01]  /*1f3f0*/  FMUL.FTZ R174, R0.reuse, R174 ;  /* 0x000000ae00ae7220 */ /* 0x040fe20000410000 */
[----:B------:R-:W3:Y:S01]  /*1f400*/  MUFU.EX2 R218, R15 ;  /* 0x0000000f00da7308 */ /* 0x000ee20000000800 */
[C---:B------:R-:W-:Y:S02]  /*1f410*/  FMUL.FTZ R175, R0.reuse, R175 ;  /* 0x000000af00af7220 */ /* 0x040fe40000410000 */
[C---:B------:R-:W-:Y:S01]  /*1f420*/  FMUL.FTZ R8, R3.reuse, R196 ;  /* 0x000000c403087220 */ /* 0x040fe20000410000 */
[----:B------:R-:W0:Y:S01]  /*1f430*/  LDGDEPBAR ;  /* 0x00000000000079af */ /* 0x000e220000000000 */
[----:B------:R-:W-:Y:S02]  /*1f440*/  FMUL.FTZ R9, R3, R197 ;  /* 0x000000c503097220 */ /* 0x000fe40000410000 */
[C---:B--2---:R-:W-:Y:S02]  /*1f450*/  FMUL.FTZ R11, R0.reuse, R199 ;  /* 0x000000c7000b7220 */ /* 0x044fe40000410000 */
[C---:B------:R-:W-:Y:S02]  /*1f460*/  FMUL.FTZ R74, R0.reuse, R74 ;  /* 0x0000004a004a7220 */ /* 0x040fe40000410000 */
[C---:B------:R-:W-:Y:S01]  /*1f470*/  FMUL.FTZ R75, R0.reuse, R75 ;  /* 0x0000004b004b7220 */ /* 0x040fe20000410000 */
[----:B------:R-:W2:Y:S01]  /*1f480*/  LDSM.16.MT88.4 R196, [R226+0x100] ;  /* 0x00010000e2c4783b */ /* 0x000ea20000004200 */
[----:B------:R-:W-:Y:S02]  /*1f490*/  FMUL.FTZ R78, R0, R78 ;  /* 0x0000004e004e7220 */ /* 0x000fe40000410000 */
[C---:B------:R-:W-:Y:S01]  /*1f4a0*/  FMUL.FTZ R4, R180.reuse, R192 ;  /* 0x000000c0b4047220 */ /* 0x040fe20000410000 */
[----:B------:R-:W-:Y:S01]  /*1f4b0*/  F2FP.PACK_AB R192, R219, R252 ;  /* 0x000000fcdbc0723e */ /* 0x000fe200000000ff */
[----:B------:R-:W-:Y:S01]  /*1f4c0*/  FMUL.FTZ R5, R180, R193 ;  /* 0x000000c1b4057220 */ /* 0x000fe20000410000 */
[----:B------:R-:W-:Y:S01]  /*1f4d0*/  F2FP.PACK_AB R193, R216, R215 ;  /* 0x000000d7d8c1723e */ /* 0x000fe200000000ff */
[----:B------:R-:W-:Y:S02]  /*1f4e0*/  FFMA.FTZ R29, R29, c[0x0][0x2d0], -R212 ;  /* 0x0000b4001d1d7a23 */ /* 0x000fe400000108d4 */
[--C-:B------:R-:W-:Y:S02]  /*1f4f0*/  FFMA.FTZ R30, R30, c[0x0][0x2d0], -R2.reuse ;  /* 0x0000b4001e1e7a23 */ /* 0x100fe40000010802 */
[----:B------:R-:W-:Y:S01]  /*1f500*/  FFMA.FTZ R31, R31, c[0x0][0x2d0], -R2 ;  /* 0x0000b4001f1f7a23 */ /* 0x000fe20000010802 */
[----:B---3--:R-:W-:Y:S01]  /*1f510*/  F2FP.PACK_AB R195, R218, R217 ;  /* 0x000000d9dac3723e */ /* 0x008fe200000000ff */
[--C-:B------:R-:W-:Y:S02]  /*1f520*/  FFMA.FTZ R48, R48, c[0x0][0x2d0], -R214.reuse ;  /* 0x0000b40030307a23 */ /* 0x100fe400000108d6 */
[----:B------:R-:W-:Y:S02]  /*1f530*/  FFMA.FTZ R49, R49, c[0x0][0x2d0], -R214 ;  /* 0x0000b40031317a23 */ /* 0x000fe400000108d6 */
[--C-:B------:R-:W-:Y:S02]  /*1f540*/  FFMA.FTZ R38, R38, c[0x0][0x2d0], -R213.reuse ;  /* 0x0000b40026267a23 */ /* 0x100fe400000108d5 */
[--C-:B------:R-:W-:Y:S02]  /*1f550*/  FFMA.FTZ R40, R40, c[0x0][0x2d0], -R212.reuse ;  /* 0x0000b40028287a23 */ /* 0x100fe400000108d4 */
[----:B------:R-:W-:Y:S02]  /*1f560*/  FFMA.FTZ R41, R41, c[0x0][0x2d0], -R212 ;  /* 0x0000b40029297a23 */ /* 0x000fe400000108d4 */
[--C-:B------:R-:W-:Y:S01]  /*1f570*/  FFMA.FTZ R42, R42, c[0x0][0x2d0], -R2.reuse ;  /* 0x0000b4002a2a7a23 */ /* 0x100fe20000010802 */
[-C--:B-1----:R-:W-:Y:S01]  /*1f580*/  HMMA.16816.F32 R4, R188, R208.reuse, R4 ;  /* 0x000000d0bc04723c */ /* 0x082fe20000001804 */
[----:B------:R-:W-:Y:S02]  /*1f590*/  MUFU.EX2 R219, R40 ;  /* 0x0000002800db7308 */ /* 0x000fe40000000800 */
[----:B------:R-:W-:Y:S02]  /*1f5a0*/  FFMA.FTZ R43, R43, c[0x0][0x2d0], -R2 ;  /* 0x0000b4002b2b7a23 */ /* 0x000fe40000010802 */
[C---:B------:R-:W-:Y:S02]  /*1f5b0*/  FMUL.FTZ R79, R0.reuse, R79 ;  /* 0x0000004f004f7220 */ /* 0x040fe40000410000 */
[C---:B------:R-:W-:Y:S01]  /*1f5c0*/  FMUL.FTZ R90, R0.reuse, R90 ;  /* 0x0000005a005a7220 */ /* 0x040fe20000410000 */
[C---:B------:R-:W-:Y:S03]  /*1f5d0*/  HMMA.16816.F32 R8, R192.reuse, R208, R8 ;  /* 0x000000d0c008723c */ /* 0x040fe60000001808 */
[----:B------:R1:W-:Y:S01]  /*1f5e0*/  MUFU.EX2 R208, R33 ;  /* 0x0000002100d07308 */ /* 0x0003e20000000800 */
[C---:B------:R-:W-:Y:S02]  /*1f5f0*/  FMUL.FTZ R14, R0.reuse, R202 ;  /* 0x000000ca000e7220 */ /* 0x040fe40000410000 */
[C---:B------:R-:W-:Y:S02]  /*1f600*/  FMUL.FTZ R15, R0.reuse, R203 ;  /* 0x000000cb000f7220 */ /* 0x040fe40000410000 */
[C---:B------:R-:W-:Y:S04]  /*1f610*/  FMUL.FTZ R91, R0.reuse, R91 ;  /* 0x0000005b005b7220 */ /* 0x040fe80000410000 */
[C---:B------:R-:W-:Y:S01]  /*1f620*/  FMUL.FTZ R94, R0.reuse, R94 ;  /* 0x0000005e005e7220 */ /* 0x040fe20000410000 */
[-C--:B------:R-:W-:Y:S01]  /*1f630*/  HMMA.16816.F32 R12, R192, R210.reuse, R12 ;  /* 0x000000d2c00c723c */ /* 0x080fe2000000180c */
[----:B------:R-:W3:Y:S02]  /*1f640*/  MUFU.EX2 R209, R28 ;  /* 0x0000001c00d17308 */ /* 0x000ee40000000800 */
[----:B------:R-:W-:Y:S02]  /*1f650*/  FMUL.FTZ R95, R0, R95 ;  /* 0x0000005f005f7220 */ /* 0x000fe40000410000 */
[----:B------:R-:W-:Y:S02]  /*1f660*/  FMUL.FTZ R101, R180, R101 ;  /* 0x00000065b4657220 */ /* 0x000fe40000410000 */
[C---:B------:R-:W-:Y:S01]  /*1f670*/  FMUL.FTZ R102, R181.reuse, R102 ;  /* 0x00000066b5667220 */ /* 0x040fe20000410000 */
[C---:B------:R-:W-:Y:S03]  /*1f680*/  HMMA.16816.F32 R16, R188.reuse, R210, R16 ;  /* 0x000000d2bc10723c */ /* 0x040fe60000001810 */
[----:B------:R-:W-:Y:S01]  /*1f690*/  MUFU.EX2 R211, R31 ;  /* 0x0000001f00d37308 */ /* 0x000fe20000000800 */
[----:B------:R-:W-:Y:S01]  /*1f6a0*/  FMUL.FTZ R103, R181, R103 ;  /* 0x00000067b5677220 */ /* 0x000fe20000410000 */
[----:B-1----:R-:W-:Y:S01]  /*1f6b0*/  LDSM.16.MT88.4 R32, [R225+0x900] ;  /* 0x00090000e120783b */ /* 0x002fe20000004200 */
[C---:B------:R-:W-:Y:S02]  /*1f6c0*/  FMUL.FTZ R104, R3.reuse, R104 ;  /* 0x0000006803687220 */ /* 0x040fe40000410000 */
[-C--:B--2---:R-:W-:Y:S04]  /*1f6d0*/  HMMA.16816.F32 R132, R188, R196.reuse, R132 ;  /* 0x000000c4bc84723c */ /* 0x084fe80000001884 */
        /* <DEDUP_REMOVED lines=12> */
[C---:B------:R-:W-:Y:S04]  /*1f7a0*/  FMUL.FTZ R113, R180.reuse, R113 ;  /* 0x00000071b4717220 */ /* 0x040fe80000410000 */
[C---:B------:R-:W-:Y:S02]  /*1f7b0*/  FMUL.FTZ R114, R181.reuse, R114 ;  /* 0x00000072b5727220 */ /* 0x040fe40000410000 */
[C---:B------:R-:W-:Y:S02]  /*1f7c0*/  FMUL.FTZ R115, R181.reuse, R115 ;  /* 0x00000073b5737220 */ /* 0x040fe40000410000 */
[C---:B------:R-:W-:Y:S02]  /*1f7d0*/  FMUL.FTZ R116, R180.reuse, R116 ;  /* 0x00000074b4747220 */ /* 0x040fe40000410000 */
[----:B------:R-:W-:Y:S02]  /*1f7e0*/  FMUL.FTZ R117, R180, R117 ;  /* 0x00000075b4757220 */ /* 0x000fe40000410000 */
[C---:B------:R-:W-:Y:S02]  /*1f7f0*/  FMUL.FTZ R118, R181.reuse, R118 ;  /* 0x00000076b5767220 */ /* 0x040fe40000410000 */
[----:B------:R-:W-:Y:S02]  /*1f800*/  FMUL.FTZ R119, R181, R119 ;  /* 0x00000077b5777220 */ /* 0x000fe40000410000 */
[--C-:B------:R-:W-:Y:S02]  /*1f810*/  FFMA.FTZ R20, R20, c[0x0][0x2d0], -R214.reuse ;  /* 0x0000b40014147a23 */ /* 0x100fe400000108d6 */
[----:B------:R-:W-:Y:S02]  /*1f820*/  FFMA.FTZ R21, R21, c[0x0][0x2d0], -R214 ;  /* 0x0000b40015157a23 */ /* 0x000fe400000108d6 */
[--C-:B------:R-:W-:Y:S01]  /*1f830*/  FFMA.FTZ R22, R22, c[0x0][0x2d0], -R213.reuse ;  /* 0x0000b40016167a23 */ /* 0x100fe200000108d5 */
[----:B------:R-:W-:Y:S01]  /*1f840*/  MUFU.EX2 R202, R20 ;  /* 0x0000001400ca7308 */ /* 0x000fe20000000800 */
[--C-:B------:R-:W-:Y:S02]  /*1f850*/  FFMA.FTZ R25, R25, c[0x0][0x2d0], -R212.reuse ;  /* 0x0000b40019197a23 */ /* 0x100fe400000108d4 */
[----:B------:R-:W-:Y:S02]  /*1f860*/  FFMA.FTZ R24, R24, c[0x0][0x2d0], -R212 ;  /* 0x0000b40018187a23 */ /* 0x000fe400000108d4 */
[--C-:B------:R-:W-:Y:S02]  /*1f870*/  FFMA.FTZ R26, R26, c[0x0][0x2d0], -R2.reuse ;  /* 0x0000b4001a1a7a23 */ /* 0x100fe40000010802 */
[----:B------:R-:W-:Y:S02]  /*1f880*/  FFMA.FTZ R27, R27, c[0x0][0x2d0], -R2 ;  /* 0x0000b4001b1b7a23 */ /* 0x000fe40000010802 */
[C---:B------:R-:W-:Y:S01]  /*1f890*/  FMUL.FTZ R128, R180.reuse, R128 ;  /* 0x00000080b4807220 */ /* 0x040fe20000410000 */
[----:B------:R-:W2:Y:S01]  /*1f8a0*/  MUFU.EX2 R20, R29 ;  /* 0x0000001d00147308 */ /* 0x000ea20000000800 */
[----:B------:R-:W-:Y:S01]  /*1f8b0*/  FMUL.FTZ R129, R180, R129 ;  /* 0x00000081b4817220 */ /* 0x000fe20000410000 */
[-C--:B-1----:R-:W-:Y:S03]  /*1f8c0*/  HMMA.16816.F32 R148, R188, R196.reuse, R148 ;  /* 0x000000c4bc94723c */ /* 0x082fe60000001894 */
[C---:B------:R-:W-:Y:S02]  /*1f8d0*/  FMUL.FTZ R130, R181.reuse, R130 ;  /* 0x00000082b5827220 */ /* 0x040fe40000410000 */
[----:B------:R-:W-:Y:S02]  /*1f8e0*/  FMUL.FTZ R131, R181, R131 ;  /* 0x00000083b5837220 */ /* 0x000fe40000410000 */
[--C-:B------:R-:W-:Y:S01]  /*1f8f0*/  FFMA.FTZ R36, R36, c[0x0][0x2d0], -R214.reuse ;  /* 0x0000b40024247a23 */ /* 0x100fe200000108d6 */
[C---:B------:R-:W-:Y:S01]  /*1f900*/  HMMA.16816.F32 R152, R192.reuse, R196, R152 ;  /* 0x000000c4c098723c */ /* 0x040fe20000001898 */
[----:B------:R-:W-:Y:S03]  /*1f910*/  MUFU.EX2 R205, R25 ;  /* 0x0000001900cd7308 */ /* 0x000fe60000000800 */
[--C-:B------:R-:W-:Y:S02]  /*1f920*/  FFMA.FTZ R39, R39, c[0x0][0x2d0], -R213.reuse ;  /* 0x0000b40027277a23 */ /* 0x100fe400000108d5 */
[----:B------:R-:W-:Y:S02]  /*1f930*/  FFMA.FTZ R37, R37, c[0x0][0x2d0], -R214 ;  /* 0x0000b40025257a23 */ /* 0x000fe400000108d6 */
[-C--:B------:R-:W-:Y:S03]  /*1f940*/  HMMA.16816.F32 R156, R192, R198.reuse, R156 ;  /* 0x000000c6c09c723c */ /* 0x080fe6000000189c */
[----:B------:R-:W-:Y:S01]  /*1f950*/  MUFU.EX2 R201, R24 ;  /* 0x0000001800c97308 */ /* 0x000fe20000000800 */
[--C-:B------:R-:W-:Y:S02]  /*1f960*/  FFMA.FTZ R45, R45, c[0x0][0x2d0], -R212.reuse ;  /* 0x0000b4002d2d7a23 */ /* 0x100fe400000108d4 */
[--C-:B------:R-:W-:Y:S02]  /*1f970*/  FFMA.FTZ R50, R50, c[0x0][0x2d0], -R213.reuse ;  /* 0x0000b40032327a23 */ /* 0x100fe400000108d5 */
[C---:B------:R-:W-:Y:S01]  /*1f980*/  HMMA.16816.F32 R160, R188.reuse, R198, R160 ;  /* 0x000000c6bca0723c */ /* 0x040fe200000018a0 */
[----:B------:R-:W1:Y:S03]  /*1f990*/  LDSM.16.MT88.4 R196, [R227+0x100] ;  /* 0x00010000e3c4783b */ /* 0x000e660000004200 */
[--C-:B------:R-:W-:Y:S01]  /*1f9a0*/  FFMA.FTZ R51, R51, c[0x0][0x2d0], -R213.reuse ;  /* 0x0000b40033337a23 */ /* 0x100fe200000108d5 */
[----:B------:R-:W-:Y:S01]  /*1f9b0*/  MUFU.EX2 R210, R26 ;  /* 0x0000001a00d27308 */ /* 0x000fe20000000800 */
[----:B------:R-:W-:Y:S02]  /*1f9c0*/  FFMA.FTZ R44, R44, c[0x0][0x2d0], -R212 ;  /* 0x0000b4002c2c7a23 */ /* 0x000fe400000108d4 */
[--C-:B------:R-:W-:Y:S04]  /*1f9d0*/  FFMA.FTZ R46, R46, c[0x0][0x2d0], -R2.reuse ;  /* 0x0000b4002e2e7a23 */ /* 0x100fe80000010802 */
[----:B------:R-:W-:Y:S02]  /*1f9e0*/  FFMA.FTZ R47, R47, c[0x0][0x2d0], -R2 ;  /* 0x0000b4002f2f7a23 */ /* 0x000fe40000010802 */
[--C-:B------:R-:W-:Y:S01]  /*1f9f0*/  FFMA.FTZ R52, R52, c[0x0][0x2d0], -R214.reuse ;  /* 0x0000b40034347a23 */ /* 0x100fe200000108d6 */
[----:B------:R4:W-:Y:S01]  /*1fa00*/  MUFU.EX2 R250, R37 ;  /* 0x0000002500fa7308 */ /* 0x0009e20000000800 */
[--C-:B------:R-:W-:Y:S02]  /*1fa10*/  FFMA.FTZ R53, R53, c[0x0][0x2d0], -R214.reuse ;  /* 0x0000b40035357a23 */ /* 0x100fe400000108d6 */
[----:B------:R-:W-:Y:S02]  /*1fa20*/  FFMA.FTZ R65, R65, c[0x0][0x2d0], -R214 ;  /* 0x0000b40041417a23 */ /* 0x000fe400000108d6 */
[--C-:B------:R-:W-:Y:S02]  /*1fa30*/  FFMA.FTZ R54, R54, c[0x0][0x2d0], -R213.reuse ;  /* 0x0000b40036367a23 */ /* 0x100fe400000108d5 */
[--C-:B------:R-:W-:Y:S02]  /*1fa40*/  FFMA.FTZ R55, R55, c[0x0][0x2d0], -R213.reuse ;  /* 0x0000b40037377a23 */ /* 0x100fe400000108d5 */
[--C-:B------:R-:W-:Y:S01]  /*1fa50*/  FFMA.FTZ R66, R66, c[0x0][0x2d0], -R213.reuse ;  /* 0x0000b40042427a23 */ /* 0x100fe200000108d5 */
[----:B------:R-:W-:Y:S01]  /*1fa60*/  MUFU.EX2 R65, R65 ;  /* 0x0000004100417308 */ /* 0x000fe20000000800 */
[----:B------:R-:W-:Y:S02]  /*1fa70*/  FFMA.FTZ R67, R67, c[0x0][0x2d0], -R213 ;  /* 0x0000b40043437a23 */ /* 0x000fe400000108d5 */
[C---:B------:R-:W-:Y:S02]  /*1fa80*/  FMUL.FTZ R120, R3.reuse, R120 ;  /* 0x0000007803787220 */ /* 0x040fe40000410000 */
[C---:B------:R-:W-:Y:S02]  /*1fa90*/  FMUL.FTZ R121, R3.reuse, R121 ;  /* 0x0000007903797220 */ /* 0x040fe40000410000 */
[C---:B------:R-:W-:Y:S02]  /*1faa0*/  FMUL.FTZ R122, R0.reuse, R122 ;  /* 0x0000007a007a7220 */ /* 0x040fe40000410000 */
[C---:B------:R-:W-:Y:S01]  /*1fab0*/  FMUL.FTZ R123, R0.reuse, R123 ;  /* 0x0000007b007b7220 */ /* 0x040fe20000410000 */
[----:B------:R-:W-:Y:S01]  /*1fac0*/  MUFU.EX2 R67, R67 ;  /* 0x0000004300437308 */ /* 0x000fe20000000800 */
[C---:B------:R-:W-:Y:S02]  /*1fad0*/  FMUL.FTZ R124, R3.reuse, R124 ;  /* 0x0000007c037c7220 */ /* 0x040fe40000410000 */
[----:B------:R-:W-:Y:S01]  /*1fae0*/  FMUL.FTZ R125, R3, R125 ;  /* 0x0000007d037d7220 */ /* 0x000fe20000410000 */
[----:B----4-:R-:W-:Y:S01]  /*1faf0*/  MOV R37, R183 ;  /* 0x000000b700257202 */ /* 0x010fe20000000f00 */
[C---:B------:R-:W-:Y:S01]  /*1fb00*/  FMUL.FTZ R126, R0.reuse, R126 ;  /* 0x0000007e007e7220 */ /* 0x040fe20000410000 */
[-C--:B-1----:R-:W-:Y:S03]  /*1fb10*/  HMMA.16816.F32 R164, R188, R196.reuse, R164 ;  /* 0x000000c4bca4723c */ /* 0x082fe600000018a4 */
[----:B------:R-:W-:Y:S01]  /*1fb20*/  FMUL.FTZ R127, R0, R127 ;  /* 0x0000007f007f7220 */ /* 0x000fe20000410000 */
[----:B------:R-:W-:Y:S01]  /*1fb30*/  MUFU.EX2 R183, R43 ;  /* 0x0000002b00b77308 */ /* 0x000fe20000000800 */
[--C-:B------:R-:W-:Y:S02]  /*1fb40*/  FFMA.FTZ R58, R58, c[0x0][0x2d0], -R2.reuse ;  /* 0x0000b4003a3a7a23 */ /* 0x100fe40000010802 */
[--C-:B------:R-:W-:Y:S01]  /*1fb50*/  FFMA.FTZ R59, R59, c[0x0][0x2d0], -R2.reuse ;  /* 0x0000b4003b3b7a23 */ /* 0x100fe20000010802 */
[C---:B------:R-:W-:Y:S04]  /*1fb60*/  HMMA.16816.F32 R168, R192.reuse, R196, R168 ;  /* 0x000000c4c0a8723c */ /* 0x040fe800000018a8 */
[--C-:B------:R-:W-:Y:S02]  /*1fb70*/  FFMA.FTZ R62, R62, c[0x0][0x2d0], -R2.reuse ;  /* 0x0000b4003e3e7a23 */ /* 0x100fe40000010802 */
[----:B------:R-:W-:Y:S01]  /*1fb80*/  FFMA.FTZ R2, R63, c[0x0][0x2d0], -R2 ;  /* 0x0000b4003f027a23 */ /* 0x000fe20000010802 */
[----:B------:R-:W1:Y:S01]  /*1fb90*/  MUFU.EX2 R203, R21 ;  /* 0x0000001500cb7308 */ /* 0x000e620000000800 */
[-C--:B------:R-:W-:Y:S04]  /*1fba0*/  HMMA.16816.F32 R172, R192, R198.reuse, R172 ;  /* 0x000000c6c0ac723c */ /* 0x080fe800000018ac */
[--C-:B------:R-:W-:Y:S02]  /*1fbb0*/  FFMA.FTZ R56, R56, c[0x0][0x2d0], -R212.reuse ;  /* 0x0000b40038387a23 */ /* 0x100fe400000108d4 */
[--C-:B------:R-:W-:Y:S02]  /*1fbc0*/  FFMA.FTZ R57, R57, c[0x0][0x2d0], -R212.reuse ;  /* 0x0000b40039397a23 */ /* 0x100fe400000108d4 */
[C---:B------:R-:W-:Y:S01]  /*1fbd0*/  HMMA.16816.F32 R176, R188.reuse, R198, R176 ;  /* 0x000000c6bcb0723c */ /* 0x040fe200000018b0 */
[----:B------:R-:W4:Y:S01]  /*1fbe0*/  LDSM.16.MT88.4 R196, [R225+0x2100] ;  /* 0x00210000e1c4783b */ /* 0x000f220000004200 */
[----:B------:R1:W1:Y:S02]  /*1fbf0*/  MUFU.EX2 R200, R22 ;  /* 0x0000001600c87308 */ /* 0x0002640000000800 */
[--C-:B------:R-:W-:Y:S02]  /*1fc00*/  FFMA.FTZ R60, R60, c[0x0][0x2d0], -R212.reuse ;  /* 0x0000b4003c3c7a23 */ /* 0x100fe400000108d4 */
[----:B------:R-:W-:Y:S06]  /*1fc10*/  FFMA.FTZ R212, R61, c[0x0][0x2d0], -R212 ;  /* 0x0000b4003dd47a23 */ /* 0x000fec00000108d4 */
[----:B------:R-:W-:Y:S10]  /*1fc20*/  MUFU.EX2 R212, R212 ;  /* 0x000000d400d47308 */ /* 0x000ff40000000800 */
[----:B------:R-:W-:Y:S10]  /*1fc30*/  MUFU.EX2 R61, R54 ;  /* 0x00000036003d7308 */ /* 0x000ff40000000800 */
[----:B------:R-:W-:Y:S01]  /*1fc40*/  MUFU.EX2 R55, R55 ;  /* 0x0000003700377308 */ /* 0x000fe20000000800 */
[-C--:B----4-:R-:W-:Y:S09]  /*1fc50*/  HMMA.16816.F32 R68, R188, R196.reuse, R68 ;  /* 0x000000c4bc44723c */ /* 0x090ff20000001844 */
[----:B------:R-:W-:Y:S01]  /*1fc60*/  MUFU.EX2 R66, R66 ;  /* 0x0000004200427308 */ /* 0x000fe20000000800 */
[C---:B------:R-:W-:Y:S09]  /*1fc70*/  HMMA.16816.F32 R72, R192.reuse, R196, R72 ;  /* 0x000000c4c048723c */ /* 0x040ff20000001848 */
[----:B------:R-:W-:Y:S01]  /*1fc80*/  MUFU.EX2 R57, R57 ;  /* 0x0000003900397308 */ /* 0x000fe20000000800 */
[-C--:B------:R-:W-:Y:S09]  /*1fc90*/  HMMA.16816.F32 R76, R192, R198.reuse, R76 ;  /* 0x000000c6c04c723c */ /* 0x080ff2000000184c */
[----:B------:R-:W-:Y:S01]  /*1fca0*/  MUFU.EX2 R60, R60 ;  /* 0x0000003c003c7308 */ /* 0x000fe20000000800 */
[C---:B------:R-:W-:Y:S01]  /*1fcb0*/  HMMA.16816.F32 R80, R188.reuse, R198, R80 ;  /* 0x000000c6bc50723c */ /* 0x040fe20000001850 */
[----:B------:R-:W4:Y:S08]  /*1fcc0*/  LDSM.16.MT88.4 R196, [R226+0x2100] ;  /* 0x00210000e2c4783b */ /* 0x000f300000004200 */
[----:B------:R-:W-:Y:S10]  /*1fcd0*/  MUFU.EX2 R62, R62 ;  /* 0x0000003e003e7308 */ /* 0x000ff40000000800 */
[----:B------:R-:W-:Y:S10]  /*1fce0*/  MUFU.EX2 R56, R56 ;  /* 0x0000003800387308 */ /* 0x000ff40000000800 */
[----:B------:R-:W-:Y:S10]  /*1fcf0*/  MUFU.EX2 R58, R58 ;  /* 0x0000003a003a7308 */ /* 0x000ff40000000800 */
[----:B------:R-:W-:Y:S01]  /*1fd00*/  MUFU.EX2 R59, R59 ;  /* 0x0000003b003b7308 */ /* 0x000fe20000000800 */
[-C--:B----4-:R-:W-:Y:S08]  /*1fd10*/  HMMA.16816.F32 R84, R188, R196.reuse, R84 ;  /* 0x000000c4bc54723c */ /* 0x090ff00000001854 */
[C---:B------:R-:W-:Y:S08]  /*1fd20*/  HMMA.16816.F32 R88, R192.reuse, R196, R88 ;  /* 0x000000c4c058723c */ /* 0x040ff00000001858 */
[-C--:B------:R-:W-:Y:S08]  /*1fd30*/  HMMA.16816.F32 R92, R192, R198.reuse, R92 ;  /* 0x000000c6c05c723c */ /* 0x080ff0000000185c */
[C---:B------:R-:W-:Y:S01]  /*1fd40*/  HMMA.16816.F32 R96, R188.reuse, R198, R96 ;  /* 0x000000c6bc60723c */ /* 0x040fe20000001860 */
[----:B------:R-:W4:Y:S07]  /*1fd50*/  LDSM.16.MT88.4 R196, [R228+0x2100] ;  /* 0x00210000e4c4783b */ /* 0x000f2e0000004200 */
[-C--:B----4-:R-:W-:Y:S08]  /*1fd60*/  HMMA.16816.F32 R100, R188, R196.reuse, R100 ;  /* 0x000000c4bc64723c */ /* 0x090ff00000001864 */
[C---:B------:R-:W-:Y:S08]  /*1fd70*/  HMMA.16816.F32 R104, R192.reuse, R196, R104 ;  /* 0x000000c4c068723c */ /* 0x040ff00000001868 */
[-C--:B------:R-:W-:Y:S08]  /*1fd80*/  HMMA.16816.F32 R108, R192, R198.reuse, R108 ;  /* 0x000000c6c06c723c */ /* 0x080ff0000000186c */
[C---:B------:R-:W-:Y:S01]  /*1fd90*/  HMMA.16816.F32 R112, R188.reuse, R198, R112 ;  /* 0x000000c6bc70723c */ /* 0x040fe20000001870 */
[----:B------:R-:W4:Y:S07]  /*1fda0*/  LDSM.16.MT88.4 R196, [R227+0x2100] ;  /* 0x00210000e3c4783b */ /* 0x000f2e0000004200 */
[-C--:B----4-:R-:W-:Y:S08]  /*1fdb0*/  HMMA.16816.F32 R116, R188, R196.reuse, R116 ;  /* 0x000000c4bc74723c */ /* 0x090ff00000001874 */
[C---:B------:R-:W-:Y:S07]  /*1fdc0*/  HMMA.16816.F32 R120, R192.reuse, R196, R120 ;  /* 0x000000c4c078723c */ /* 0x040fee0000001878 */
[----:B------:R-:W-:Y:S01]  /*1fdd0*/  MOV R197, R204 ;  /* 0x000000cc00c57202 */ /* 0x000fe20000000f00 */
[-C--:B------:R-:W-:Y:S04]  /*1fde0*/  HMMA.16816.F32 R124, R192, R198.reuse, R124 ;  /* 0x000000c6c07c723c */ /* 0x080fe8000000187c */
[----:B------:R-:W-:Y:S02]  /*1fdf0*/  MOV R204, R223 ;  /* 0x000000df00cc7202 */ /* 0x000fe40000000f00 */
[----:B------:R-:W-:Y:S01]  /*1fe00*/  MUFU.EX2 R223, R39 ;  /* 0x0000002700df7308 */ /* 0x000fe20000000800 */
[----:B---3--:R-:W-:Y:S01]  /*1fe10*/  MOV R193, R209 ;  /* 0x000000d100c17202 */ /* 0x008fe20000000f00 */
[----:B------:R-:W-:Y:S04]  /*1fe20*/  HMMA.16816.F32 R128, R188, R198, R128 ;  /* 0x000000c6bc80723c */ /* 0x000fe80000001880 */
[----:B------:R-:W-:Y:S02]  /*1fe30*/  MOV R192, R208 ;  /* 0x000000d000c07202 */ /* 0x000fe40000000f00 */
[----:B------:R-:W-:Y:S02]  /*1fe40*/  MOV R194, R222 ;  /* 0x000000de00c27202 */ /* 0x000fe40000000f00 */
[----:B------:R3:W-:Y:S01]  /*1fe50*/  MUFU.EX2 R209, R30 ;  /* 0x0000001e00d17308 */ /* 0x0007e20000000800 */
[----:B------:R-:W-:Y:S03]  /*1fe60*/  MOV R195, R221 ;  /* 0x000000dd00c37202 */ /* 0x000fe60000000f00 */
[----:B------:R-:W-:Y:S02]  /*1fe70*/  MOV R199, R220 ;  /* 0x000000dc00c77202 */ /* 0x000fe40000000f00 */
[----:B--2---:R-:W-:Y:S02]  /*1fe80*/  MOV R198, R20 ;  /* 0x0000001400c67202 */ /* 0x004fe40000000f00 */
[----:B-1----:R-:W-:Y:S02]  /*1fe90*/  F2FP.PACK_AB R20, R203, R202 ;  /* 0x000000cacb14723e */ /* 0x002fe400000000ff */
[----:B------:R-:W1:Y:S01]  /*1fea0*/  MUFU.EX2 R208, R27 ;  /* 0x0000001b00d07308 */ /* 0x000e620000000800 */
[----:B------:R-:W-:Y:S02]  /*1feb0*/  F2FP.PACK_AB R22, R192, R195 ;  /* 0x000000c3c016723e */ /* 0x000fe400000000ff */
[----:B------:R-:W-:Y:S02]  /*1fec0*/  F2FP.PACK_AB R21, R197, R200 ;  /* 0x000000c8c515723e */ /* 0x000fe400000000ff */
[----:B------:R-:W-:Y:S02]  /*1fed0*/  F2FP.PACK_AB R23, R199, R194 ;  /* 0x000000c2c717723e */ /* 0x000fe400000000ff */
[----:B------:R-:W-:Y:S02]  /*1fee0*/  MOV R196, R205 ;  /* 0x000000cd00c47202 */ /* 0x000fe40000000f00 */
[----:B------:R-:W-:Y:S01]  /*1fef0*/  F2FP.PACK_AB R26, R198, R193 ;  /* 0x000000c1c61a723e */ /* 0x000fe200000000ff */
[----:B------:R-:W-:Y:S01]  /*1ff00*/  MUFU.EX2 R221, R38 ;  /* 0x0000002600dd7308 */ /* 0x000fe20000000800 */
[----:B------:R-:W-:Y:S01]  /*1ff10*/  F2FP.PACK_AB R24, R196, R201 ;  /* 0x000000c9c418723e */ /* 0x000fe200000000ff */
[-C--:B------:R-:W-:Y:S01]  /*1ff20*/  HMMA.16816.F32 R4, R20, R32.reuse, R4 ;  /* 0x000000201404723c */ /* 0x080fe20000001804 */
[----:B---3--:R-:W2:Y:S04]  /*1ff30*/  LDSM.16.MT88.4 R28, [R226+0x900] ;  /* 0x00090000e21c783b */ /* 0x008ea80000004200 */
[----:B------:R-:W-:Y:S02]  /*1ff40*/  MOV R191, R249 ;  /* 0x000000f900bf7202 */ /* 0x000fe40000000f00 */
[----:B------:R-:W-:Y:S01]  /*1ff50*/  MOV R189, R248 ;  /* 0x000000f800bd7202 */ /* 0x000fe20000000f00 */
[----:B------:R3:W-:Y:S01]  /*1ff60*/  MUFU.EX2 R249, R48 ;  /* 0x0000003000f97308 */ /* 0x0007e20000000800 */
[----:B------:R-:W-:Y:S03]  /*1ff70*/  MOV R205, R251 ;  /* 0x000000fb00cd7202 */ /* 0x000fe60000000f00 */
[----:B-1----:R-:W-:Y:S02]  /*1ff80*/  F2FP.PACK_AB R25, R208, R210 ;  /* 0x000000d2d019723e */ /* 0x002fe400000000ff */
[----:B------:R-:W-:Y:S02]  /*1ff90*/  F2FP.PACK_AB R27, R211, R209 ;  /* 0x000000d1d31b723e */ /* 0x000fe400000000ff */
[----:B------:R-:W-:Y:S02]  /*1ffa0*/  MOV R39, R246 ;  /* 0x000000f600277202 */ /* 0x000fe40000000f00 */
[----:B------:R1:W-:Y:S01]  /*1ffb0*/  MUFU.EX2 R248, R49 ;  /* 0x0000003100f87308 */ /* 0x0003e20000000800 */
[----:B------:R-:W-:Y:S02]  /*1ffc0*/  MOV R213, R205 ;  /* 0x000000cd00d57202 */ /* 0x000fe40000000f00 */
[C---:B------:R-:W-:Y:S04]  /*1ffd0*/  HMMA.16816.F32 R8, R24.reuse, R32, R8 ;  /* 0x000000201808723c */ /* 0x040fe80000001808 */
[----:B------:R-:W-:Y:S02]  /*1ffe0*/  MOV R190, R187 ;  /* 0x000000bb00be7202 */ /* 0x000fe40000000f00 */
[----:B------:R-:W-:Y:S01]  /*1fff0*/  MOV R63, R194 ;  /* 0x000000c2003f7202 */ /* 0x000fe20000000f00 */
[----:B------:R-:W4:Y:S01]  /*20000*/  MUFU.EX2 R220, R41 ;  /* 0x0000002900dc7308 */ /* 0x000f220000000800 */
[-C--:B------:R-:W-:Y:S01]  /*20010*/  HMMA.16816.F32 R12, R24, R34.reuse, R12 ;  /* 0x00000022180c723c */ /* 0x080fe2000000180c */
[----:B---3--:R-:W3:Y:S03]  /*20020*/  LDL.LU R48, [R1+0x8] ;  /* 0x0000080001307983 */ /* 0x008ee60000300800 */
[----:B------:R-:W-:Y:S04]  /*20030*/  MOV R33, R245 ;  /* 0x000000f500217202 */ /* 0x000fe80000000f00 */
[C---:B------:R-:W-:Y:S01]  /*20040*/  HMMA.16816.F32 R16, R20.reuse, R34, R16 ;  /* 0x000000221410723c */ /* 0x040fe20000001810 */
[----:B------:R4:W3:Y:S01]  /*20050*/  MUFU.EX2 R188, R42 ;  /* 0x0000002a00bc7308 */ /* 0x0008e20000000800 */
[----:B-1----:R-:W3:Y:S06]  /*20060*/  LDL.LU R49, [R1+0x1c] ;  /* 0x00001c0001317983 */ /* 0x002eec0000300800 */
[-C--:B--2---:R-:W-:Y:S01]  /*20070*/  HMMA.16816.F32 R132, R20, R28.reuse, R132 ;  /* 0x0000001c1484723c */ /* 0x084fe20000001884 */
[----:B------:R-:W2:Y:S02]  /*20080*/  LDL.LU R38, [R1+0x4] ;  /* 0x0000040001267983 */ /* 0x000ea40000300800 */
[----:B------:R1:W1:Y:S02]  /*20090*/  MUFU.EX2 R251, R36 ;  /* 0x0000002400fb7308 */ /* 0x0002640000000800 */
[----:B------:R-:W2:Y:S03]  /*200a0*/  LDL.LU R32, [R1] ;  /* 0x0000000001207983 */ /* 0x000ea60000300800 */
[C---:B------:R-:W-:Y:S05]  /*200b0*/  HMMA.16816.F32 R136, R24.reuse, R28, R136 ;  /* 0x0000001c1888723c */ /* 0x040fea0000001888 */
[----:B------:R1:W-:Y:S03]  /*200c0*/  MUFU.EX2 R245, R45 ;  /* 0x0000002d00f57308 */ /* 0x0003e60000000800 */
[-C--:B------:R-:W-:Y:S01]  /*200d0*/  HMMA.16816.F32 R140, R24, R30.reuse, R140 ;  /* 0x0000001e188c723c */ /* 0x080fe2000000188c */
[----:B----4-:R-:W-:Y:S06]  /*200e0*/  LDSM.16.MT88.4 R40, [R227+0x1100] ;  /* 0x00110000e328783b */ /* 0x010fec0000004200 */
[----:B------:R4:W-:Y:S01]  /*200f0*/  MUFU.EX2 R246, R50 ;  /* 0x0000003200f67308 */ /* 0x0009e20000000800 */
[C---:B------:R-:W-:Y:S01]  /*20100*/  HMMA.16816.F32 R144, R20.reuse, R30, R144 ;  /* 0x0000001e1490723c */ /* 0x040fe20000001890 */
[----:B------:R-:W4:Y:S03]  /*20110*/  LDSM.16.MT88.4 R28, [R228+0x900] ;  /* 0x00090000e41c783b */ /* 0x000f260000004200 */
[----:B-1----:R-:W-:Y:S05]  /*20120*/  MOV R36, R247 ;  /* 0x000000f700247202 */ /* 0x002fea0000000f00 */
[----:B------:R1:W1:Y:S03]  /*20130*/  MUFU.EX2 R247, R51 ;  /* 0x0000003300f77308 */ /* 0x0002660000000800 */
[----:B------:R-:W-:Y:S01]  /*20140*/  FFMA.FTZ R45, R64, c[0x0][0x2d0], -R214 ;  /* 0x0000b400402d7a23 */ /* 0x000fe200000108d6 */
[----:B------:R-:W-:Y:S06]  /*20150*/  MOV R214, R206 ;  /* 0x000000ce00d67202 */ /* 0x000fec0000000f00 */
[----:B------:R-:W2:Y:S01]  /*20160*/  MUFU.EX2 R222, R44 ;  /* 0x0000002c00de7308 */ /* 0x000ea20000000800 */
[----:B----4-:R-:W-:Y:S09]  /*20170*/  MOV R50, R189 ;  /* 0x000000bd00327202 */ /* 0x010ff20000000f00 */
[----:B------:R4:W-:Y:S01]  /*20180*/  MUFU.EX2 R187, R46 ;  /* 0x0000002e00bb7308 */ /* 0x0009e20000000800 */
[----:B-1----:R-:W-:Y:S09]  /*20190*/  MOV R51, R190 ;  /* 0x000000be00337202 */ /* 0x002ff20000000f00 */
[----:B------:R1:W1:Y:S01]  /*201a0*/  MUFU.EX2 R64, R47 ;  /* 0x0000002f00407308 */ /* 0x0002620000000800 */
[-C--:B------:R-:W-:Y:S08]  /*201b0*/  HMMA.16816.F32 R148, R20, R28.reuse, R148 ;  /* 0x0000001c1494723c */ /* 0x080ff00000001894 */
[C---:B------:R-:W-:Y:S01]  /*201c0*/  HMMA.16816.F32 R152, R24.reuse, R28, R152 ;  /* 0x0000001c1898723c */ /* 0x040fe20000001898 */
[----:B------:R-:W-:Y:S03]  /*201d0*/  MUFU.EX2 R189, R52 ;  /* 0x0000003400bd7308 */ /* 0x000fe60000000800 */
[----:B----4-:R-:W-:Y:S04]  /*201e0*/  MOV R46, R191 ;  /* 0x000000bf002e7202 */ /* 0x010fe80000000f00 */
[-C--:B------:R-:W-:Y:S03]  /*201f0*/  HMMA.16816.F32 R156, R24, R30.reuse, R156 ;  /* 0x0000001e189c723c */ /* 0x080fe6000000189c */
[----:B------:R-:W-:Y:S01]  /*20200*/  MUFU.EX2 R191, R45 ;  /* 0x0000002d00bf7308 */ /* 0x000fe20000000800 */
[----:B-1----:R-:W-:Y:S04]  /*20210*/  MOV R47, R207 ;  /* 0x000000cf002f7202 */ /* 0x002fe80000000f00 */
[C---:B------:R-:W-:Y:S01]  /*20220*/  HMMA.16816.F32 R160, R20.reuse, R30, R160 ;  /* 0x0000001e14a0723c */ /* 0x040fe200000018a0 */
[----:B------:R-:W1:Y:S04]  /*20230*/  LDSM.16.MT88.4 R28, [R227+0x900] ;  /* 0x00090000e31c783b */ /* 0x000e680000004200 */
[----:B------:R4:W1:Y:S10]  /*20240*/  MUFU.EX2 R52, R2 ;  /* 0x0000000200347308 */ /* 0x0008740000000800 */
[----:B------:R1:W1:Y:S02]  /*20250*/  MUFU.EX2 R190, R53 ;  /* 0x0000003500be7308 */ /* 0x0002640000000800 */
        /* <DEDUP_REMOVED lines=16> */
[----:B------:R-:W-:Y:S02]  /*20360*/  MOV R48, R37 ;  /* 0x0000002500307202 */ /* 0x000fe40000000f00 */
[----:B------:R-:W-:Y:S01]  /*20370*/  MOV R215, R193 ;  /* 0x000000c100d77202 */ /* 0x000fe20000000f00 */
[----:B------:R-:W-:Y:S01]  /*20380*/  FFMA.FTZ R3, R3, R49, R252 ;  /* 0x0000003103037223 */ /* 0x000fe200000100fc */
[----:B------:R-:W-:Y:S03]  /*20390*/  MOV R49, R36 ;  /* 0x0000002400317202 */ /* 0x000fe60000000f00 */
[----:B------:R-:W-:Y:S01]  /*203a0*/  MOV R252, R204 ;  /* 0x000000cc00fc7202 */ /* 0x000fe20000000f00 */
[----:B--2---:R-:W-:Y:S01]  /*203b0*/  FFMA.FTZ R181, R181, R38, R39 ;  /* 0x00000026b5b57223 */ /* 0x004fe20000010027 */
[----:B------:R-:W-:Y:S01]  /*203c0*/  LDSM.16.MT88.4 R204, [R225+0x1900] ;  /* 0x00190000e1cc783b */ /* 0x000fe20000004200 */
[----:B------:R-:W-:Y:S04]  /*203d0*/  FFMA.FTZ R180, R180, R32, R33 ;  /* 0x00000020b4b47223 */ /* 0x000fe80000010021 */
[----:B------:R-:W-:Y:S03]  /*203e0*/  FADD.FTZ R0, R252, R180 ;  /* 0x000000b4fc007221 */ /* 0x000fe60000010000 */
[----:B------:R-:W-:Y:S01]  /*203f0*/  LDSM.16.MT88.4 R32, [R226+0x1100] ;  /* 0x00110000e220783b */ /* 0x000fe20000004200 */
[----:B------:R-:W-:Y:S01]  /*20400*/  MOV R252, R192 ;  /* 0x000000c000fc7202 */ /* 0x000fe20000000f00 */
[----:B------:R-:W-:Y:S01]  /*20410*/  FADD.FTZ R0, R47, R0 ;  /* 0x000000002f007221 */ /* 0x000fe20000010000 */
[----:B------:R-:W-:Y:S03]  /*20420*/  MOV R180, R195 ;  /* 0x000000c300b47202 */ /* 0x000fe60000000f00 */
[----:B----4-:R-:W-:Y:S02]  /*20430*/  FADD.FTZ R2, R50, R0 ;  /* 0x0000000032027221 */ /* 0x010fe40000010000 */
[----:B------:R-:W-:Y:S01]  /*20440*/  LDSM.16.MT88.4 R36, [R228+0x1100] ;  /* 0x00110000e424783b */ /* 0x000fe20000004200 */
        /* <DEDUP_REMOVED lines=41> */
[-C--:B------:R-:W-:Y:S04]  /*206e0*/  HMMA.16816.F32 R76, R28, R26.reuse, R76 ;  /* 0x0000001a1c4c723c */ /* 0x080fe8000000184c */
[----:B------:R-:W-:Y:S01]  /*206f0*/  FADD.FTZ R25, R51, R25 ;  /* 0x0000001933197221 */ /* 0x000fe20000010000 */
[----:B------:R-:W-:Y:S01]  /*20700*/  MOV R214, R198 ;  /* 0x000000c600d67202 */ /* 0x000fe20000000f00 */
[----:B------:R-:W-:Y:S01]  /*20710*/  FADD.FTZ R3, R216, R44 ;  /* 0x0000002cd8037221 */ /* 0x000fe20000010000 */
[----:B------:R-:W-:Y:S01]  /*20720*/  MOV R216, R197 ;  /* 0x000000c500d87202 */ /* 0x000fe20000000f00 */
[C---:B------:R-:W-:Y:S04]  /*20730*/  HMMA.16816.F32 R80, R20.reuse, R26, R80 ;  /* 0x0000001a1450723c */ /* 0x040fe80000001850 */
[----:B------:R-:W-:Y:S02]  /*20740*/  FADD.FTZ R25, R48, R25 ;  /* 0x0000001930197221 */ /* 0x000fe40000010000 */
[----:B------:R-:W-:Y:S01]  /*20750*/  FADD.FTZ R24, R213, R181 ;  /* 0x000000b5d5187221 */ /* 0x000fe20000010000 */
[----:B------:R-:W-:Y:S01]  /*20760*/  F2FP.PACK_AB R26, R212, R60 ;  /* 0x0000003cd41a723e */ /* 0x000fe200000000ff */
[-C--:B--2---:R-:W-:Y:S04]  /*20770*/  HMMA.16816.F32 R84, R20, R32.reuse, R84 ;  /* 0x000000201454723c */ /* 0x084fe80000001854 */
[----:B------:R-:W-:Y:S01]  /*20780*/  FADD.FTZ R24, R46, R24 ;  /* 0x000000182e187221 */ /* 0x000fe20000010000 */
[----:B------:R-:W-:Y:S01]  /*20790*/  F2FP.PACK_AB R27, R52, R62 ;  /* 0x0000003e341b723e */ /* 0x000fe200000000ff */
[----:B------:R-:W-:Y:S01]  /*207a0*/  LDSM.16.MT88.4 R44, [R226+0x3900] ;  /* 0x00390000e22c783b */ /* 0x000fe20000004200 */
[----:B------:R-:W-:Y:S01]  /*207b0*/  FADD.FTZ R53, R201, R25 ;  /* 0x00000019c9357221 */ /* 0x000fe20000010000 */
[C---:B------:R-:W-:Y:S04]  /*207c0*/  HMMA.16816.F32 R88, R28.reuse, R32, R88 ;  /* 0x000000201c58723c */ /* 0x040fe80000001858 */
[----:B------:R-:W-:Y:S01]  /*207d0*/  FADD.FTZ R0, R49, R24 ;  /* 0x0000001831007221 */ /* 0x000fe20000010000 */
[----:B------:R-:W-:Y:S01]  /*207e0*/  F2FP.PACK_AB R24, R57, R56 ;  /* 0x000000383918723e */ /* 0x000fe200000000ff */
[----:B------:R-:W-:Y:S01]  /*207f0*/  LDSM.16.MT88.4 R48, [R228+0x3900] ;  /* 0x00390000e430783b */ /* 0x000fe20000004200 */
[----:B------:R-:W-:Y:S01]  /*20800*/  F2FP.PACK_AB R25, R59, R58 ;  /* 0x0000003a3b19723e */ /* 0x000fe200000000ff */
[-C--:B------:R-:W-:Y:S04]  /*20810*/  HMMA.16816.F32 R92, R28, R34.reuse, R92 ;  /* 0x000000221c5c723c */ /* 0x080fe8000000185c */
[----:B------:R-:W-:Y:S01]  /*20820*/  MOV R213, R199 ;  /* 0x000000c700d57202 */ /* 0x000fe20000000f00 */
[----:B------:R-:W-:Y:S01]  /*20830*/  FADD.FTZ R3, R217, R3 ;  /* 0x00000003d9037221 */ /* 0x000fe20000010000 */
[----:B------:R-:W-:Y:S02]  /*20840*/  MOV R181, R196 ;  /* 0x000000c400b57202 */ /* 0x000fe40000000f00 */
[C---:B------:R-:W-:Y:S01]  /*20850*/  HMMA.16816.F32 R96, R20.reuse, R34, R96 ;  /* 0x000000221460723c */ /* 0x040fe20000001860 */
[----:B------:R-:W1:Y:S03]  /*20860*/  LDSM.16.MT88.4 R32, [R226+0x1900] ;  /* 0x00190000e220783b */ /* 0x000e660000004200 */
[----:B------:R-:W-:Y:S01]  /*20870*/  MOV R217, R203 ;  /* 0x000000cb00d97202 */ /* 0x000fe20000000f00 */
[----:B------:R-:W-:Y:S02]  /*20880*/  FADD.FTZ R54, R218, R3 ;  /* 0x00000003da367221 */ /* 0x000fe40000010000 */
[----:B------:R-:W-:Y:S01]  /*20890*/  FADD.FTZ R3, R202, R2 ;  /* 0x00000002ca037221 */ /* 0x000fe20000010000 */
[-C--:B---3--:R-:W-:Y:S04]  /*208a0*/  HMMA.16816.F32 R100, R20, R36.reuse, R100 ;  /* 0x000000241464723c */ /* 0x088fe80000001864 */
[----:B------:R-:W-:Y:S02]  /*208b0*/  FADD.FTZ R3, R217, R3 ;  /* 0x00000003d9037221 */ /* 0x000fe40000010000 */
[----:B------:R-:W-:Y:S02]  /*208c0*/  FADD.FTZ R2, R200, R0 ;  /* 0x00000000c8027221 */ /* 0x000fe40000010000 */
[C---:B------:R-:W-:Y:S04]  /*208d0*/  HMMA.16816.F32 R104, R28.reuse, R36, R104 ;  /* 0x000000241c68723c */ /* 0x040fe80000001868 */
[----:B------:R-:W-:Y:S02]  /*208e0*/  FADD.FTZ R3, R180, R3 ;  /* 0x00000003b4037221 */ /* 0x000fe40000010000 */
[----:B------:R-:W-:Y:S02]  /*208f0*/  FADD.FTZ R0, R210, R54 ;  /* 0x00000036d2007221 */ /* 0x000fe40000010000 */
[-C--:B------:R-:W-:Y:S04]  /*20900*/  HMMA.16816.F32 R108, R28, R38.reuse, R108 ;  /* 0x000000261c6c723c */ /* 0x080fe8000000186c */
[----:B------:R-:W-:Y:S04]  /*20910*/  FADD.FTZ R2, R216, R2 ;  /* 0x00000002d8027221 */ /* 0x000fe80000010000 */
[C---:B------:R-:W-:Y:S01]  /*20920*/  HMMA.16816.F32 R112, R20.reuse, R38, R112 ;  /* 0x000000261470723c */ /* 0x040fe20000001870 */
[----:B------:R-:W-:Y:S03]  /*20930*/  LDSM.16.MT88.4 R36, [R227+0x1900] ;  /* 0x00190000e324783b */ /* 0x000fe60000004200 */
[----:B------:R-:W-:Y:S04]  /*20940*/  FADD.FTZ R2, R63, R2 ;  /* 0x000000023f027221 */ /* 0x000fe80000010000 */
[-C--:B----4-:R-:W-:Y:S08]  /*20950*/  HMMA.16816.F32 R116, R20, R40.reuse, R116 ;  /* 0x000000281474723c */ /* 0x090ff00000001874 */
        /* <DEDUP_REMOVED lines=42> */
[----:B------:R-:W-:Y:S04]  /*20c00*/  FADD.FTZ R8, R189, R8 ;  /* 0x00000008bd087221 */ /* 0x000fe80000010000 */
        /* <DEDUP_REMOVED lines=20> */
[----:B------:R-:W-:Y:S01]  /*20d50*/  FADD.FTZ R4, R187, R2 ;  /* 0x00000002bb047221 */ /* 0x000fe20000010000 */
[----:B------:R-:W-:Y:S01]  /*20d60*/  MOV R187, R182 ;  /* 0x000000b600bb7202 */ /* 0x000fe20000000f00 */
        /* <DEDUP_REMOVED lines=15> */
[----:B------:R-:W-:Y:S01]  /*20e60*/  STL [R1], R4 ;  /* 0x0000000401007387 */ /* 0x000fe20000100800 */
        /* <DEDUP_REMOVED lines=10> */
.L_x_1676:
[----:B-1----:R-:W2:Y:S04]  /*20f10*/  LDL.LU R5, [R1] ;  /* 0x0000000001057983 */ /* 0x002ea80000300800 */
        /* <DEDUP_REMOVED lines=182> */
[----:B------:R-:W-:Y:S02]  /*21a80*/  @P1 FFMA.FTZ R63, R2, R184, R6 ;  /* 0x000000b8023f1223 */ /* 0x000fe40000010006 */
[----:B------:R-:W-:Y:S02]  /*21a90*/  @P0 FFMA.FTZ R64, R0, R182, R3 ;  /* 0x000000b600400223 */ /* 0x000fe40000010003 */
.L_x_1586:
[----:B------:R-:W-:Y:S01]  /*21aa0*/  USHF.R.S32.HI UR8, URZ, 0x1f, UR16 ;  /* 0x0000001f3f087899 */ /* 0x000fe20008011410 */
[----:B------:R-:W-:Y:S05]  /*21ab0*/  @P4 BRA `(.L_x_1678) ;  /* 0x00001dc000004947 */ /* 0x000fea0003800000 */
[----:B------:R-:W1:Y:S01]  /*21ac0*/  S2R R66, SR_TID.X ;  /* 0x0000000000427919 */ /* 0x000e620000002100 */
[----:B------:R-:W-:Y:S01]  /*21ad0*/  F2FP.PACK_AB R57, R57, R192 ;  /* 0x000000c03939723e */ /* 0x000fe200000000ff */
[----:B------:R-:W-:Y:S01]  /*21ae0*/  ULDC.64 UR6, c[0x0][0x500] ;  /* 0x0001400000067ab9 */ /* 0x000fe20000000a00 */
[----:B------:R-:W-:Y:S01]  /*21af0*/  F2FP.PACK_AB R56, R56, R194 ;  /* 0x000000c23838723e */ /* 0x000fe200000000ff */
[----:B------:R-:W-:Y:S01]  /*21b00*/  UISETP.NE.U32.AND UP1, UPT, URZ, UR6, UPT ;  /* 0x000000063f00728c */ /* 0x000fe2000bf25070 */
[----:B------:R-:W-:Y:S01]  /*21b10*/  F2FP.PACK_AB R7, R205, R204 ;  /* 0x000000cccd07723e */ /* 0x000fe200000000ff */
[----:B------:R-:W-:Y:S01]  /*21b20*/  ULDC.64 UR4, c[0x0][0x508] ;  /* 0x0001420000047ab9 */ /* 0x000fe20000000a00 */
[----:B------:R-:W-:Y:S01]  /*21b30*/  F2FP.PACK_AB R52, R52, R206 ;  /* 0x000000ce3434723e */ /* 0x000fe200000000ff */
[----:B------:R-:W-:Y:S01]  /*21b40*/  UISETP.NE.AND.EX UP1, UPT, URZ, UR7, UPT, UP1 ;  /* 0x000000073f00728c */ /* 0x000fe2000bf25310 */
[----:B------:R-:W-:Y:S01]  /*21b50*/  F2FP.PACK_AB R58, R58, R196 ;  /* 0x000000c43a3a723e */ /* 0x000fe200000000ff */
[----:B------:R-:W-:Y:S01]  /*21b60*/  UISETP.NE.U32.AND UP0, UPT, URZ, UR4, UPT ;  /* 0x000000043f00728c */ /* 0x000fe2000bf05070 */
[----:B------:R-:W-:Y:S01]  /*21b70*/  F2FP.PACK_AB R198, R199, R198 ;  /* 0x000000c6c7c6723e */ /* 0x000fe200000000ff */
[----:B------:R-:W-:Y:S01]  /*21b80*/  ULDC.64 UR6, c[0x0][0x500] ;  /* 0x0001400000067ab9 */ /* 0x000fe20000000a00 */
[----:B------:R-:W-:Y:S01]  /*21b90*/  F2FP.PACK_AB R55, R55, R200 ;  /* 0x000000c83737723e */ /* 0x000fe200000000ff */
[----:B------:R-:W-:Y:S01]  /*21ba0*/  UMOV UR4, 0x4 ;  /* 0x0000000400047882 */ /* 0x000fe20000000000 */
[----:B------:R-:W-:Y:S01]  /*21bb0*/  F2FP.PACK_AB R202, R203, R202 ;  /* 0x000000cacbca723e */ /* 0x000fe200000000ff */
[----:B------:R-:W-:Y:S01]  /*21bc0*/  UIMAD.WIDE UR6, UR26, UR4, UR6 ;  /* 0x000000041a0672a5 */ /* 0x000fe2000f8e0206 */
[----:B------:R-:W-:Y:S01]  /*21bd0*/  F2FP.PACK_AB R51, R51, R132 ;  /* 0x000000843333723e */ /* 0x000fe200000000ff */
[----:B------:R-:W-:Y:S01]  /*21be0*/  UISETP.NE.AND.EX UP0, UPT, URZ, UR5, UPT, UP0 ;  /* 0x000000053f00728c */ /* 0x000fe2000bf05300 */
        /* <DEDUP_REMOVED lines=99> */
[----:B--2---:R-:W-:Y:S01]  /*22220*/  IMAD.IADD R8, R7, 0x1, R2 ;  /* 0x0000000107087824 */ /* 0x004fe200078e0202 */
[----:B------:R-:W-:Y:S01]  /*22230*/  STS [R6+0x80], R49 ;  /* 0x0000803106007388 */ /* 0x000fe20000000800 */
[----:B------:R-:W-:Y:S02]  /*22240*/  F2FP.PACK_AB R13, R13, R122 ;  /* 0x0000007a0d0d723e */ /* 0x000fe400000000ff */
[----:B-----5:R-:W-:Y:S01]  /*22250*/  F2FP.PACK_AB R10, R125, R124 ;  /* 0x0000007c7d0a723e */ /* 0x020fe200000000ff */
[----:B------:R-:W-:Y:S01]  /*22260*/  STS [R6+0x480], R48 ;  /* 0x0004803006007388 */ /* 0x000fe20000000800 */
[----:B------:R-:W-:-:S02]  /*22270*/  F2FP.PACK_AB R9, R127, R126 ;  /* 0x0000007e7f09723e */ /* 0x000fc400000000ff */
[----:B------:R-:W-:Y:S01]  /*22280*/  PLOP3.LUT P0, PT, PT, PT, UP1, 0x80, 0x0 ;  /* 0x000000000000781c */ /* 0x000fe20003f0f018 */
[----:B------:R1:W-:Y:S01]  /*22290*/  STS [R8+0x400], R5 ;  /* 0x0004000508007388 */ /* 0x0003e20000000800 */
[----:B------:R-:W-:-:S03]  /*222a0*/  PLOP3.LUT P1, PT, PT, PT, UP0, 0x80, 0x0 ;  /* 0x000000000000781c */ /* 0x000fc60003f2f008 */
        /* <DEDUP_REMOVED lines=37> */
[----:B-1----:R-:W-:-:S03]  /*22500*/  IMAD.U32 R4, RZ, RZ, UR6 ;  /* 0x00000006ff047e24 */ /* 0x002fc6000f8e00ff */
        /* <DEDUP_REMOVED lines=9> */
[----:B------:R2:W-:Y:S01]  /*225a0*/  STS [R7+0x6400], R9 ;  /* 0x0064000907007388 */ /* 0x0005e20000000800 */
[----:B-1----:R-:W-:-:S03]  /*225b0*/  IMAD.U32 R5, RZ, RZ, UR7 ;  /* 0x00000007ff057e24 */ /* 0x002fc6000f8e00ff */
[----:B------:R-:W-:Y:S06]  /*225c0*/  BAR.SYNC.DEFER_BLOCKING 0x1, 0x80 ;  /* 0x0042000000007b1d */ /* 0x000fec0000010000 */
[----:B------:R-:W-:Y:S02]  /*225d0*/  ULDC.64 UR6, c[0x0][0x508] ;  /* 0x0001420000067ab9 */ /* 0x000fe40000000a00 */
[----:B------:R-:W-:Y:S01]  /*225e0*/  @UP0 UIMAD.WIDE UR6, UR26, UR4, UR6 ;  /* 0x000000041a0602a5 */ /* 0x000fe2000f8e0206 */
[----:B------:R-:W3:Y:S01]  /*225f0*/  @P0 LDG.E R0, [R4.64] ;  /* 0x0000001c04000981 */ /* 0x000ee2000c1e1900 */
[----:B------:R-:W-:-:S04]  /*22600*/  IMAD.MOV.U32 R17, RZ, RZ, c[0x0][0x388] ;  /* 0x0000e200ff117624 */ /* 0x000fc800078e00ff */
[----:B------:R-:W-:Y:S02]  /*22610*/  IMAD.U32 R2, RZ, RZ, UR6 ;  /* 0x00000006ff027e24 */ /* 0x000fe4000f8e00ff */
[----:B------:R-:W-:-:S05]  /*22620*/  IMAD.U32 R3, RZ, RZ, UR7 ;  /* 0x00000007ff037e24 */ /* 0x000fca000f8e00ff */
[----:B------:R1:W5:Y:S02]  /*22630*/  @P1 LDG.E R17, [R2.64] ;  /* 0x0000001c02111981 */ /* 0x000364000c1e1900 */
[----:B-1----:R-:W-:Y:S02]  /*22640*/  CS2R R2, SRZ ;  /* 0x0000000000027805 */ /* 0x002fe4000001ff00 */
[--C-:B---3--:R-:W-:Y:S01]  /*22650*/  @P0 SHF.R.S32.HI R3, RZ, 0x1f, R0.reuse ;  /* 0x0000001fff030819 */ /* 0x108fe20000011400 */
[----:B------:R-:W-:Y:S01]  /*22660*/  @P0 IMAD.MOV.U32 R2, RZ, RZ, R0 ;  /* 0x000000ffff020224 */ /* 0x000fe200078e0000 */
[----:B------:R-:W-:Y:S05]  /*22670*/  @P1 BRA `(.L_x_1679) ;  /* 0x0000004000001947 */ /* 0x000fea0003800000 */
[----:B--2---:R-:W-:Y:S05]  /*22680*/  @!P0 BRA `(.L_x_1679) ;  /* 0x0000003000008947 */ /* 0x004fea0003800000 */
[----:B------:R1:W2:Y:S04]  /*22690*/  LDG.E R0, [R4.64] ;  /* 0x0000001c04007981 */ /* 0x0002a8000c1e1900 */
[----:B-1----:R-:W2:Y:S02]  /*226a0*/  LDG.E R4, [R4.64+0x4] ;  /* 0x0000041c04047981 */ /* 0x002ea4000c1e1900 */
[----:B--2--5:R-:W-:-:S02]  /*226b0*/  IADD3 R17, -R0, R4, RZ ;  /* 0x0000000400117210 */ /* 0x024fc40007ffe1ff */
.L_x_1679:
[----:B--2---:R-:W-:Y:S01]  /*226c0*/  LOP3.LUT R6, R60, 0xffffffe0, RZ, 0xc0, !PT ;  /* 0xffffffe03c067812 */ /* 0x004fe200078ec0ff */
[----:B------:R-:W1:Y:S01]  /*226d0*/  R2UR UR5, R3 ;  /* 0x00000000030573c2 */ /* 0x000e6200000e0000 */
[----:B------:R-:W-:Y:S01]  /*226e0*/  IMAD.MOV.U32 R5, RZ, RZ, c[0x0][0x4e8] ;  /* 0x00013a00ff057624 */ /* 0x000fe200078e00ff */
[----:B------:R-:W-:Y:S01]  /*226f0*/  SHF.R.S32.HI R4, RZ, 0x1f, R59 ;  /* 0x0000001fff047819 */ /* 0x000fe2000001143b */
[----:B------:R-:W2:Y:S01]  /*22700*/  S2R R76, SR_CTAID.X ;  /* 0x00000000004c7919 */ /* 0x000ea20000002500 */
[----:B------:R-:W-:Y:S01]  /*22710*/  IMAD.IADD R6, R66, 0x1, -R6 ;  /* 0x0000000142067824 */ /* 0x000fe200078e0a06 */
[----:B------:R-:W-:Y:S01]  /*22720*/  LEA.HI R0, R32, R32, RZ, 0x1 ;  /* 0x0000002020007211 */ /* 0x000fe200078f08ff */
[----:B------:R-:W-:Y:S01]  /*22730*/  ULDC.64 UR6, c[0x0][0x490] ;  /* 0x0001240000067ab9 */ /* 0x000fe20000000a00 */
[----:B------:R-:W-:Y:S01]  /*22740*/  LEA.HI R4, R4, R59, RZ, 0x2 ;  /* 0x0000003b04047211 */ /* 0x000fe200078f10ff */
[----:B------:R-:W3:Y:S01]  /*22750*/  R2UR UR10, R2 ;  /* 0x00000000020a73c2 */ /* 0x000ee200000e0000 */
[----:B------:R-:W-:Y:S01]  /*22760*/  SHF.R.S32.HI R8, RZ, 0x1f, R6 ;  /* 0x0000001fff087819 */ /* 0x000fe20000011406 */
[----:B------:R-:W-:Y:S01]  /*22770*/  ULDC UR9, c[0x0][0x3a4] ;  /* 0x0000e90000097ab9 */ /* 0x000fe20000000800 */
[----:B------:R-:W-:Y:S01]  /*22780*/  ISETP.NE.AND P1, PT, R5, 0x1, PT ;  /* 0x000000010500780c */ /* 0x000fe20003f25270 */
[----:B-----5:R-:W-:Y:S01]  /*22790*/  IMAD R17, R17, c[0x0][0x4e8], RZ ;  /* 0x00013a0011117a24 */ /* 0x020fe200078e02ff */
[C---:B------:R-:W-:Y:S01]  /*227a0*/  LOP3.LUT R5, R0.reuse, 0x1ffffffe, RZ, 0xc0, !PT ;  /* 0x1ffffffe00057812 */ /* 0x040fe200078ec0ff */
[----:B------:R-:W-:Y:S01]  /*227b0*/  IMAD.SHL.U32 R0, R0, 0x20, RZ ;  /* 0x0000002000007824 */ /* 0x000fe200078e00ff */
[----:B------:R-:W-:Y:S01]  /*227c0*/  LOP3.LUT R4, R4, 0xffffffc, RZ, 0xc0, !PT ;  /* 0x0ffffffc04047812 */ /* 0x000fe200078ec0ff */
[----:B------:R4:W1:Y:S01]  /*227d0*/  R2UR UR11, R3 ;  /* 0x00000000030b73c2 */ /* 0x00086200000e0000 */
[----:B------:R-:W-:Y:S01]  /*227e0*/  LEA.HI R8, R8, R6, RZ, 0x2 ;  /* 0x0000000608087211 */ /* 0x000fe200078f10ff */
[----:B------:R-:W-:Y:S01]  /*227f0*/  IMAD.IADD R7, R32, 0x1, -R5 ;  /* 0x0000000120077824 */ /* 0x000fe200078e0a05 */
[----:B------:R-:W-:Y:S01]  /*22800*/  LOP3.LUT R0, R0, 0xffffffc0, RZ, 0xc0, !PT ;  /* 0xffffffc000007812 */ /* 0x000fe200078ec0ff */
[----:B------:R-:W-:Y:S01]  /*22810*/  IMAD.IADD R4, R59, 0x1, -R4 ;  /* 0x000000013b047824 */ /* 0x000fe200078e0a04 */
[----:B------:R-:W-:Y:S01]  /*22820*/  SHF.R.S32.HI R5, RZ, 0x2, R8 ;  /* 0x00000002ff057819 */ /* 0x000fe20000011408 */
[----:B------:R-:W-:Y:S01]  /*22830*/  BSSY B0, `(.L_x_1680) ;  /* 0x000008d000007945 */ /* 0x000fe20003800000 */
[----:B------:R-:W-:Y:S01]  /*22840*/  LOP3.LUT P0, RZ, R6, 0x3, RZ, 0xc0, !PT ;  /* 0x0000000306ff7812 */ /* 0x000fe2000780c0ff */
[----:B------:R-:W-:Y:S01]  /*22850*/  IMAD R0, R7, 0x8, R0 ;  /* 0x0000000807007824 */ /* 0x000fe200078e0200 */
[----:B-1----:R-:W-:Y:S01]  /*22860*/  UMOV UR11, UR5 ;  /* 0x00000005000b7c82 */ /* 0x002fe20008000000 */
[----:B------:R-:W-:Y:S01]  /*22870*/  IMAD R15, R4, 0x10, R5 ;  /* 0x00000010040f7824 */ /* 0x000fe200078e0205 */
[----:B------:R1:W1:Y:S02]  /*22880*/  R2UR UR4, R2 ;  /* 0x00000000020473c2 */ /* 0x00026400000e0000 */
[----:B-1----:R-:W-:Y:S01]  /*22890*/  UIMAD UR4, UR8, UR6, URZ ;  /* 0x00000006080472a4 */ /* 0x002fe2000f8e023f */
[-C--:B------:R-:W-:Y:S01]  /*228a0*/  LEA.HI R5, R65, R66.reuse, RZ, 0x3 ;  /* 0x0000004241057211 */ /* 0x080fe200078f18ff */
[----:B------:R-:W-:Y:S01]  /*228b0*/  IMAD.IADD R4, R15, 0x1, R0 ;  /* 0x000000010f047824 */ /* 0x000fe200078e0200 */
[----:B------:R-:W-:Y:S01]  /*228c0*/  LEA.HI R21, R65, R66, RZ, 0x6 ;  /* 0x0000004241157211 */ /* 0x000fe200078f30ff */
[----:B---3--:R-:W-:Y:S01]  /*228d0*/  UIMAD.WIDE.U32 UR10, UR16, UR6, UR10 ;  /* 0x00000006100a72a5 */ /* 0x008fe2000f8e000a */
[----:B------:R-:W-:Y:S01]  /*228e0*/  LOP3.LUT R6, R5, 0xfffffff8, RZ, 0xc0, !PT ;  /* 0xfffffff805067812 */ /* 0x000fe200078ec0ff */
[----:B--2---:R-:W-:Y:S01]  /*228f0*/  IMAD R4, R76, 0x80, R4 ;  /* 0x000000804c047824 */ /* 0x004fe200078e0204 */
[----:B------:R-:W1:Y:S01]  /*22900*/  R2UR UR14, R2 ;  /* 0x00000000020e73c2 */ /* 0x000e6200000e0000 */
[----:B------:R-:W-:Y:S01]  /*22910*/  USHF.R.S32.HI UR6, URZ, 0x1f, UR26 ;  /* 0x0000001f3f067899 */ /* 0x000fe2000801141a */
[----:B------:R-:W-:Y:S01]  /*22920*/  SHF.R.S32.HI R19, RZ, 0x3, R5 ;  /* 0x00000003ff137819 */ /* 0x000fe20000011405 */
[----:B------:R-:W-:Y:S01]  /*22930*/  UIMAD UR7, UR16, UR7, UR4 ;  /* 0x00000007100772a4 */ /* 0x000fe2000f8e0204 */
[----:B------:R-:W-:Y:S01]  /*22940*/  IMAD.MOV.U32 R0, RZ, RZ, R4 ;  /* 0x000000ffff007224 */ /* 0x000fe200078e0004 */
[----:B------:R-:W-:Y:S01]  /*22950*/  USEL UR6, UR6, URZ, !UP1 ;  /* 0x0000003f06067287 */ /* 0x000fe2000c800000 */
[----:B------:R-:W-:Y:S01]  /*22960*/  IMAD.IADD R6, R66, 0x1, -R6 ;  /* 0x0000000142067824 */ /* 0x000fe200078e0a06 */
[----:B------:R-:W-:Y:S01]  /*22970*/  ULDC.64 UR4, c[0x0][0x498] ;  /* 0x0001260000047ab9 */ /* 0x000fe20000000a00 */
[----:B------:R-:W2:Y:S01]  /*22980*/  R2UR UR13, R3 ;  /* 0x00000000030d73c2 */ /* 0x000ea200000e0000 */
[----:B------:R-:W-:Y:S01]  /*22990*/  UIADD3 UR11, UR11, UR7, URZ ;  /* 0x000000070b0b7290 */ /* 0x000fe2000fffe03f */
[----:B------:R-:W-:Y:S01]  /*229a0*/  IMAD R15, R76, 0x80, R15 ;  /* 0x000000804c0f7824 */ /* 0x000fe200078e020f */
[----:B------:R-:W-:-:S02]  /*229b0*/  USEL UR26, UR26, URZ, !UP1 ;  /* 0x0000003f1a1a7287 */ /* 0x000fc4000c800000 */
[----:B------:R-:W-:Y:S02]  /*229c0*/  UIMAD UR7, UR6, UR4, URZ ;  /* 0x00000004060772a4 */ /* 0x000fe4000f8e023f */
[----:B------:R-:W-:Y:S01]  /*229d0*/  UIMAD.WIDE.U32 UR18, UR26, UR4, UR10 ;  /* 0x000000041a1272a5 */ /* 0x000fe2000f8e000a */
[----:B------:R3:W4:Y:S01]  /*229e0*/  R2UR UR12, R2 ;  /* 0x00000000020c73c2 */ /* 0x00072200000e0000 */
[----:B------:R-:W-:Y:S02]  /*229f0*/  UIMAD UR7, UR26, UR5, UR7 ;  /* 0x000000051a0772a4 */ /* 0x000fe4000f8e0207 */
[----:B------:R-:W-:Y:S02]  /*22a00*/  ULDC UR10, c[0x0][0x3a0] ;  /* 0x0000e800000a7ab9 */ /* 0x000fe40000000800 */
[----:B------:R-:W-:Y:S02]  /*22a10*/  ULDC.64 UR4, c[0x0][0x3e8] ;  /* 0x0000fa0000047ab9 */ /* 0x000fe40000000a00 */
[----:B------:R-:W-:Y:S01]  /*22a20*/  UIMAD UR8, UR8, UR4, URZ ;  /* 0x00000004080872a4 */ /* 0x000fe2000f8e023f */
[----:B------:R4:W1:Y:S02]  /*22a30*/  R2UR UR15, R3 ;  /* 0x00000000030f73c2 */ /* 0x00086400000e0000 */
[----:B-1----:R-:W-:-:S02]  /*22a40*/  UIMAD.WIDE.U32 UR14, UR14, UR10, URZ ;  /* 0x0000000a0e0e72a5 */ /* 0x002fc4000f8e003f */
[----:B------:R-:W-:Y:S02]  /*22a50*/  UIMAD UR5, UR16, UR5, UR8 ;  /* 0x00000005100572a4 */ /* 0x000fe4000f8e0208 */
[----:B--2---:R-:W-:Y:S01]  /*22a60*/  UIMAD UR10, UR13, UR10, URZ ;  /* 0x0000000a0d0a72a4 */ /* 0x004fe2000f8e023f */
[----:B---3--:R-:W-:-:S03]  /*22a70*/  @P1 IMAD.HI.U32 R2, R4, c[0x0][0x4ec], RZ ;  /* 0x00013b0004021a27 */ /* 0x008fc600078e00ff */
[----:B----4-:R-:W-:Y:S02]  /*22a80*/  UIMAD UR9, UR12, UR9, UR10 ;  /* 0x000000090c0972a4 */ /* 0x010fe4000f8e020a */
[----:B------:R-:W-:Y:S02]  /*22a90*/  @P1 SHF.R.U32.HI R0, RZ, c[0x0][0x4f0], R2 ;  /* 0x00013c00ff001a19 */ /* 0x000fe40000011602 */
[----:B------:R-:W-:Y:S02]  /*22aa0*/  UIADD3 UR15, UR15, UR9, URZ ;  /* 0x000000090f0f7290 */ /* 0x000fe4000fffe03f */
[--C-:B------:R-:W-:Y:S01]  /*22ab0*/  SHF.R.S32.HI R3, RZ, 0x1f, R0.reuse ;  /* 0x0000001fff037819 */ /* 0x100fe20000011400 */
[----:B------:R-:W-:Y:S01]  /*22ac0*/  IMAD.MOV R2, RZ, RZ, -R0 ;  /* 0x000000ffff027224 */ /* 0x000fe200078e0a00 */
[----:B------:R-:W-:Y:S01]  /*22ad0*/  IADD3 R8, P2, R0, UR18, RZ ;  /* 0x0000001200087c10 */ /* 0x000fe2000ff5e0ff */
[----:B------:R-:W-:Y:S01]  /*22ae0*/  IMAD.SHL.U32 R0, R19, 0x40, RZ ;  /* 0x0000004013007824 */ /* 0x000fe200078e00ff */
[----:B------:R-:W-:Y:S01]  /*22af0*/  UIMAD.WIDE.U32 UR16, UR16, UR4, UR14 ;  /* 0x00000004101072a5 */ /* 0x000fe2000f8e000e */
[----:B------:R-:W-:-:S02]  /*22b00*/  IMAD R4, R2, c[0x0][0x4e8], R4 ;  /* 0x00013a0002047a24 */ /* 0x000fc400078e0204 */
[----:B------:R-:W-:Y:S01]  /*22b10*/  IMAD.U32 R2, RZ, RZ, UR7 ;  /* 0x00000007ff027e24 */ /* 0x000fe2000f8e00ff */
[----:B------:R-:W-:Y:S01]  /*22b20*/  LOP3.LUT R0, R0, 0x1c0, RZ, 0xc0, !PT ;  /* 0x000001c000007812 */ /* 0x000fe200078ec0ff */
[----:B------:R-:W-:-:S03]  /*22b30*/  UIADD3 UR17, UR17, UR5, URZ ;  /* 0x0000000511117290 */ /* 0x000fc6000fffe03f */
[----:B------:R-:W-:Y:S01]  /*22b40*/  IADD3.X R9, R3, UR19, R2, P2, !PT ;  /* 0x0000001303097c10 */ /* 0x000fe200097fe402 */
[----:B------:R-:W-:Y:S01]  /*22b50*/  ULDC.64 UR4, c[0x0][0x3f0] ;  /* 0x0000fc0000047ab9 */ /* 0x000fe20000000a00 */
[C---:B------:R-:W-:Y:S01]  /*22b60*/  LEA R2, R6.reuse, R19, 0x4 ;  /* 0x0000001306027211 */ /* 0x040fe200078e20ff */
[----:B------:R-:W-:Y:S01]  /*22b70*/  IMAD.SHL.U32 R6, R6, 0x8, RZ ;  /* 0x0000000806067824 */ /* 0x000fe200078e00ff */
[----:B------:R-:W-:Y:S01]  /*22b80*/  SHF.R.U32.HI R7, RZ, 0x3, R0 ;  /* 0x00000003ff077819 */ /* 0x000fe20000011600 */
[----:B------:R-:W-:Y:S01]  /*22b90*/  UIMAD UR6, UR6, UR4, URZ ;  /* 0x00000004060672a4 */ /* 0x000fe2000f8e023f */
[----:B------:R-:W-:Y:S01]  /*22ba0*/  ISETP.GE.OR P2, PT, R15, R17, P0 ;  /* 0x000000110f00720c */ /* 0x000fe20000746670 */
[----:B------:R-:W-:Y:S01]  /*22bb0*/  IMAD R5, R76, 0x80, R2 ;  /* 0x000000804c057824 */ /* 0x000fe200078e0202 */
[----:B------:R-:W-:Y:S01]  /*22bc0*/  LOP3.LUT R0, R0, 0x38, R6, 0xf8, !PT ;  /* 0x0000003800007812 */ /* 0x000fe200078ef806 */
[----:B------:R-:W-:Y:S01]  /*22bd0*/  UIMAD.WIDE.U32 UR16, UR26, UR4, UR16 ;  /* 0x000000041a1072a5 */ /* 0x000fe2000f8e0010 */
[----:B------:R-:W-:Y:S01]  /*22be0*/  SHF.R.S32.HI R2, RZ, 0x1f, R4 ;  /* 0x0000001fff027819 */ /* 0x000fe20000011404 */
[----:B------:R-:W-:Y:S01]  /*22bf0*/  @P1 IMAD.HI.U32 R3, R5, c[0x0][0x4ec], RZ ;  /* 0x00013b0005031a27 */ /* 0x000fe200078e00ff */
[----:B------:R-:W-:Y:S01]  /*22c00*/  LOP3.LUT R20, R0, R7, RZ, 0x3c, !PT ;  /* 0x0000000700147212 */ /* 0x000fe200078e3cff */
[----:B------:R-:W-:-:S02]  /*22c10*/  UIMAD UR5, UR26, UR5, UR6 ;  /* 0x000000051a0572a4 */ /* 0x000fc4000f8e0206 */
[----:B------:R-:W-:Y:S02]  /*22c20*/  IMAD R0, R2, c[0x0][0x488], RZ ;  /* 0x0001220002007a24 */ /* 0x000fe400078e02ff */
[----:B------:R-:W-:Y:S01]  /*22c30*/  IMAD.MOV.U32 R14, RZ, RZ, R5 ;  /* 0x000000ffff0e7224 */ /* 0x000fe200078e0005 */
[----:B------:R-:W-:Y:S01]  /*22c40*/  @P1 SHF.R.U32.HI R14, RZ, c[0x0][0x4f0], R3 ;  /* 0x00013c00ff0e1a19 */ /* 0x000fe20000011603 */
[C---:B------:R-:W-:Y:S01]  /*22c50*/  IMAD.WIDE.U32 R2, R4.reuse, c[0x0][0x488], R8 ;  /* 0x0001220004027a25 */ /* 0x040fe200078e0008 */
[----:B------:R-:W-:Y:S01]  /*22c60*/  IADD3 R8, R15, 0x8, RZ ;  /* 0x000000080f087810 */ /* 0x000fe20007ffe0ff */
[----:B------:R-:W-:Y:S01]  /*22c70*/  UIADD3 UR5, UR17, UR5, URZ ;  /* 0x0000000511057290 */ /* 0x000fe2000fffe03f */
[----:B------:R-:W-:Y:S01]  /*22c80*/  SHF.R.S32.HI R9, RZ, 0x1f, R14 ;  /* 0x0000001fff097819 */ /* 0x000fe2000001140e */
[----:B------:R-:W-:Y:S01]  /*22c90*/  IMAD R0, R4, c[0x0][0x48c], R0 ;  /* 0x0001230004007a24 */ /* 0x000fe200078e0200 */
[----:B------:R-:W-:Y:S01]  /*22ca0*/  LEA R4, P1, R2, c[0x0][0x450], 0x2 ;  /* 0x0001140002047a11 */ /* 0x000fe200078210ff */
[----:B------:R-:W-:Y:S01]  /*22cb0*/  IMAD.MOV R7, RZ, RZ, -R14 ;  /* 0x000000ffff077224 */ /* 0x000fe200078e0a0e */
[----:B------:R-:W-:Y:S01]  /*22cc0*/  ISETP.GE.OR P3, PT, R8, R17, P0 ;  /* 0x000000110800720c */ /* 0x000fe20000766670 */
[----:B------:R-:W-:Y:S01]  /*22cd0*/  IMAD.IADD R0, R3, 0x1, R0 ;  /* 0x0000000103007824 */ /* 0x000fe200078e0200 */
[----:B------:R-:W-:Y:S01]  /*22ce0*/  MOV R3, UR17 ;  /* 0x0000001100037c02 */ /* 0x000fe20008000f00 */
[----:B------:R-:W-:Y:S01]  /*22cf0*/  IMAD R16, R9, c[0x0][0x3e0], RZ ;  /* 0x0000f80009107a24 */ /* 0x000fe200078e02ff */
[----:B------:R-:W-:Y:S01]  /*22d00*/  SHFL.IDX PT, R10, R4, RZ, 0x1c1f ;  /* 0x001c1fff040a7589 */ /* 0x000fe200000e0000 */
[----:B------:R-:W-:Y:S01]  /*22d10*/  IMAD R7, R7, c[0x0][0x4e8], R5 ;  /* 0x00013a0007077a24 */ /* 0x000fe200078e0205 */
[----:B------:R-:W-:Y:S01]  /*22d20*/  LEA.HI.X R0, R2, c[0x0][0x454], R0, 0x2, P1 ;  /* 0x0001150002007a11 */ /* 0x000fe200008f1400 */
[----:B------:R-:W-:Y:S01]  /*22d30*/  IMAD.U32 R2, RZ, RZ, UR16 ;  /* 0x00000010ff027e24 */ /* 0x000fe2000f8e00ff */
[----:B------:R-:W-:Y:S01]  /*22d40*/  SHFL.IDX PT, R8, R4, 0x1, 0x1c1f ;  /* 0x003c1f0004087f89 */ /* 0x000fe200000e0000 */
[----:B------:R-:W-:-:S02]  /*22d50*/  IMAD.U32 R3, RZ, RZ, UR5 ;  /* 0x00000005ff037e24 */ /* 0x000fc4000f8e00ff */
[C---:B------:R-:W-:Y:S01]  /*22d60*/  IMAD R18, R14.reuse, c[0x0][0x3e4], R16 ;  /* 0x0000f9000e127a24 */ /* 0x040fe200078e0210 */
[----:B------:R-:W1:Y:S01]  /*22d70*/  SHFL.IDX PT, R11, R0, RZ, 0x1c1f ;  /* 0x001c1fff000b7589 */ /* 0x000e6200000e0000 */
[----:B------:R-:W-:Y:S01]  /*22d80*/  IMAD.WIDE.U32 R2, R14, c[0x0][0x3e0], R2 ;  /* 0x0000f8000e027a25 */ /* 0x000fe200078e0002 */
[C---:B------:R-:W-:Y:S02]  /*22d90*/  IADD3 R14, R15.reuse, 0x40, RZ ;  /* 0x000000400f0e7810 */ /* 0x040fe40007ffe0ff */
[----:B------:R-:W2:Y:S01]  /*22da0*/  SHFL.IDX PT, R9, R0, 0x1, 0x1c1f ;  /* 0x003c1f0000097f89 */ /* 0x000ea200000e0000 */
[----:B------:R-:W-:Y:S01]  /*22db0*/  IADD3 R15, R15, 0x48, RZ ;  /* 0x000000480f0f7810 */ /* 0x000fe20007ffe0ff */
[----:B------:R-:W-:Y:S01]  /*22dc0*/  IMAD.SHL.U32 R16, R21, 0x8, RZ ;  /* 0x0000000815107824 */ /* 0x000fe200078e00ff */
[-C--:B------:R-:W-:Y:S01]  /*22dd0*/  ISETP.GE.OR P1, PT, R14, R17.reuse, P0 ;  /* 0x000000110e00720c */ /* 0x080fe20000726670 */
[----:B------:R-:W-:Y:S01]  /*22de0*/  SHFL.IDX PT, R12, R4, 0x2, 0x1c1f ;  /* 0x005c1f00040c7f89 */ /* 0x000fe200000e0000 */
[----:B------:R-:W-:Y:S01]  /*22df0*/  ISETP.GE.OR P0, PT, R15, R17, P0 ;  /* 0x000000110f00720c */ /* 0x000fe20000706670 */
[----:B------:R-:W-:Y:S01]  /*22e00*/  IMAD.IADD R3, R3, 0x1, R18 ;  /* 0x0000000103037824 */ /* 0x000fe200078e0212 */
[----:B------:R-:W-:Y:S01]  /*22e10*/  LOP3.LUT R15, R20, 0x7ffffe00, R16, 0xf8, !PT ;  /* 0x7ffffe00140f7812 */ /* 0x000fe200078ef810 */
[----:B------:R-:W3:Y:S02]  /*22e20*/  SHFL.IDX PT, R13, R0, 0x2, 0x1c1f ;  /* 0x005c1f00000d7f89 */ /* 0x000ee400000e0000 */
[----:B------:R-:W-:-:S02]  /*22e30*/  IMAD.WIDE.U32 R2, R7, c[0x0][0x3d8], R2 ;  /* 0x0000f60007027a25 */ /* 0x000fc400078e0002 */
[----:B------:R-:W-:Y:S04]  /*22e40*/  SHFL.IDX PT, R4, R4, 0x3, 0x1c1f ;  /* 0x007c1f0004047f89 */ /* 0x000fe800000e0000 */
[----:B------:R4:W4:Y:S04]  /*22e50*/  SHFL.IDX PT, R5, R0, 0x3, 0x1c1f ;  /* 0x007c1f0000057f89 */ /* 0x00092800000e0000 */
[----:B-1----:R1:W-:Y:S04]  /*22e60*/  @!P2 ST.E [R10.64], R61 ;  /* 0x0000003d0a00a985 */ /* 0x0023e8000c10191c */
[----:B--2---:R1:W-:Y:S04]  /*22e70*/  @!P3 ST.E [R8.64], R62 ;  /* 0x0000003e0800b985 */ /* 0x0043e8000c10191c */
[----:B---3--:R1:W-:Y:S01]  /*22e80*/  @!P1 ST.E [R12.64], R63 ;  /* 0x0000003f0c009985 */ /* 0x0083e2000c10191c */
[----:B----4-:R-:W-:-:S03]  /*22e90*/  SHF.R.S32.HI R0, RZ, 0x1f, R7 ;  /* 0x0000001fff007819 */ /* 0x010fc60000011407 */
[----:B------:R1:W-:Y:S01]  /*22ea0*/  @!P0 ST.E [R4.64], R64 ;  /* 0x0000004004008985 */ /* 0x0003e2000c10191c */
[----:B------:R-:W-:Y:S01]  /*22eb0*/  LEA R18, P0, R2, c[0x0][0x380], 0x1 ;  /* 0x0000e00002127a11 */ /* 0x000fe200078008ff */
[----:B------:R-:W-:-:S04]  /*22ec0*/  IMAD R0, R0, c[0x0][0x3d8], RZ ;  /* 0x0000f60000007a24 */ /* 0x000fc800078e02ff */
[----:B------:R-:W-:Y:S02]  /*22ed0*/  IMAD R14, R7, c[0x0][0x3dc], R0 ;  /* 0x0000f700070e7a24 */ /* 0x000fe400078e0200 */
[----:B------:R-:W-:Y:S02]  /*22ee0*/  IMAD.SHL.U32 R0, R15, 0x2, RZ ;  /* 0x000000020f007824 */ /* 0x000fe400078e00ff */
[----:B------:R-:W-:Y:S02]  /*22ef0*/  IMAD.IADD R3, R3, 0x1, R14 ;  /* 0x0000000103037824 */ /* 0x000fe400078e020e */
[----:B------:R-:W-:Y:S01]  /*22f00*/  IMAD R7, R76, 0x80, R19 ;  /* 0x000000804c077824 */ /* 0x000fe200078e0213 */
[----:B------:R1:W2:Y:S02]  /*22f10*/  LDS.128 R24, [R0+0x880] ;  /* 0x0008800000187984 */ /* 0x0002a40000000c00 */
[----:B------:R-:W-:Y:S02]  /*22f20*/  LEA.HI.X R16, R2, c[0x0][0x384], R3, 0x1, P0 ;  /* 0x0000e10002107a11 */ /* 0x000fe400000f0c03 */
[----:B------:R1:W3:Y:S01]  /*22f30*/  LDS.128 R32, [R0+0x1080] ;  /* 0x0010800000207984 */ /* 0x0002e20000000c00 */
[----:B------:R-:W-:-:S03]  /*22f40*/  ISETP.GE.AND P0, PT, R7, R17, PT ;  /* 0x000000110700720c */ /* 0x000fc60003f06270 */
        /* <DEDUP_REMOVED lines=15> */
[----:B-1234-:R-:W1:Y:S01]  /*23040*/  LDS.128 R12, [R0+0x80] ;  /* 0x00008000000c7984 */ /* 0x01ee620000000c00 */
[----:B------:R-:W-:-:S02]  /*23050*/  IADD3 R4, R6, 0x40, RZ ;  /* 0x0000004006047810 */ /* 0x000fc40007ffe0ff */
[----:B------:R-:W-:Y:S01]  /*23060*/  ISETP.GE.AND P1, PT, R6, c[0x0][0x3c8], PT ;  /* 0x0000f20006007a0c */ /* 0x000fe20003f26270 */
[----:B------:R2:W3:Y:S01]  /*23070*/  LDS.128 R8, [R0+0x4080] ;  /* 0x0040800000087984 */ /* 0x0004e20000000c00 */
[----:B------:R-:W-:-:S13]  /*23080*/  ISETP.GE.AND P0, PT, R4, c[0x0][0x3c8], PT ;  /* 0x0000f20004007a0c */ /* 0x000fda0003f06270 */
[----:B--2---:R-:W-:-:S04]  /*23090*/  @!P0 SHF.R.S32.HI R0, RZ, 0x1f, R4 ;  /* 0x0000001fff008819 */ /* 0x004fc80000011404 */
[----:B------:R-:W-:Y:S01]  /*230a0*/  @!P0 LEA.HI R0, R0, R4, RZ, 0x3 ;  /* 0x0000000400008211 */ /* 0x000fe200078f18ff */
[----:B------:R-:W-:-:S03]  /*230b0*/  @!P1 IMAD.WIDE R4, R6, 0x2, R2 ;  /* 0x0000000206049825 */ /* 0x000fc600078e0202 */
[----:B------:R-:W-:-:S05]  /*230c0*/  @!P0 LOP3.LUT R0, R0, 0xfffffff8, RZ, 0xc0, !PT ;  /* 0xfffffff800008812 */ /* 0x000fca00078ec0ff */
[----:B------:R-:W-:Y:S01]  /*230d0*/  @!P0 IMAD.WIDE R2, R0, 0x2, R2 ;  /* 0x0000000200028825 */ /* 0x000fe200078e0202 */
[----:B-1----:R1:W-:Y:S04]  /*230e0*/  @!P1 ST.E.128 [R4.64], R12 ;  /* 0x0000000c04009985 */ /* 0x0023e8000c101d1c */
[----:B---3--:R1:W-:Y:S02]  /*230f0*/  @!P0 ST.E.128 [R2.64], R8 ;  /* 0x0000000802008985 */ /* 0x0083e4000c101d1c */
.L_x_1681:
[----:B--234-:R-:W-:Y:S05]  /*23100*/  BSYNC B0 ;  /* 0x0000000000007941 */ /* 0x01cfea0003800000 */
.L_x_1680:
        /* <DEDUP_REMOVED lines=16> */
.L_x_1683:
[----:B------:R-:W-:Y:S05]  /*23210*/  BSYNC B0 ;  /* 0x0000000000007941 */ /* 0x000fea0003800000 */
.L_x_1682:
        /* <DEDUP_REMOVED lines=16> */
.L_x_1685:
[----:B------:R-:W-:Y:S05]  /*23320*/  BSYNC B0 ;  /* 0x0000000000007941 */ /* 0x000fea0003800000 */
.L_x_1684:
        /* <DEDUP_REMOVED lines=16> */
.L_x_1687:
[----:B------:R-:W-:Y:S05]  /*23430*/  BSYNC B0 ;  /* 0x0000000000007941 */ /* 0x000fea0003800000 */
.L_x_1686:
        /* <DEDUP_REMOVED lines=16> */
.L_x_1689:
[----:B------:R-:W-:Y:S05]  /*23540*/  BSYNC B0 ;  /* 0x0000000000007941 */ /* 0x000fea0003800000 */
.L_x_1688:
        /* <DEDUP_REMOVED lines=16> */
.L_x_1691:
[----:B------:R-:W-:Y:S05]  /*23650*/  BSYNC B0 ;  /* 0x0000000000007941 */ /* 0x000fea0003800000 */
.L_x_1690:
        /* <DEDUP_REMOVED lines=16> */
.L_x_1693:
[----:B------:R-:W-:Y:S05]  /*23760*/  BSYNC B0 ;  /* 0x0000000000007941 */ /* 0x000fea0003800000 */
.L_x_1692:
        /* <DEDUP_REMOVED lines=17> */
.L_x_1678:
[----:B------:R-:W-:Y:S02]  /*23880*/  ULDC.64 UR6, c[0x0][0x500] ;  /* 0x0001400000067ab9 */ /* 0x000fe40000000a00 */
[----:B------:R-:W-:Y:S02]  /*23890*/  UISETP.NE.U32.AND UP1, UPT, URZ, UR6, UPT ;  /* 0x000000063f00728c */ /* 0x000fe4000bf25070 */
[----:B------:R-:W-:Y:S02]  /*238a0*/  ULDC.64 UR4, c[0x0][0x508] ;  /* 0x0001420000047ab9 */ /* 0x000fe40000000a00 */
[----:B------:R-:W-:Y:S02]  /*238b0*/  UISETP.NE.AND.EX UP1, UPT, URZ, UR7, UPT, UP1 ;  /* 0x000000073f00728c */ /* 0x000fe4000bf25310 */
[----:B------:R-:W-:Y:S02]  /*238c0*/  UISETP.NE.U32.AND UP0, UPT, URZ, UR4, UPT ;  /* 0x000000043f00728c */ /* 0x000fe4000bf05070 */
[----:B------:R-:W-:-:S02]  /*238d0*/  ULDC.64 UR6, c[0x0][0x500] ;  /* 0x0001400000067ab9 */ /* 0x000fc40000000a00 */
[----:B------:R-:W-:Y:S01]  /*238e0*/  UMOV UR4, 0x4 ;  /* 0x0000000400047882 */ /* 0x000fe20000000000 */
[----:B------:R-:W-:Y:S01]  /*238f0*/  PLOP3.LUT P0, PT, PT, PT, UP1, 0x80, 0x0 ;  /* 0x000000000000781c */ /* 0x000fe20003f0f018 */
[----:B------:R-:W-:Y:S02]  /*23900*/  UIMAD.WIDE UR6, UR26, UR4, UR6 ;  /* 0x000000041a0672a5 */ /* 0x000fe4000f8e0206 */
[----:B------:R-:W-:-:S04]  /*23910*/  UISETP.NE.AND.EX UP0, UPT, URZ, UR5, UPT, UP0 ;  /* 0x000000053f00728c */ /* 0x000fc8000bf05300 */
[----:B------:R-:W-:Y:S02]  /*23920*/  IMAD.U32 R4, RZ, RZ, UR6 ;  /* 0x00000006ff047e24 */ /* 0x000fe4000f8e00ff */
[----:B------:R-:W-:Y:S01]  /*23930*/  IMAD.U32 R5, RZ, RZ, UR7 ;  /* 0x00000007ff057e24 */ /* 0x000fe2000f8e00ff */
[----:B------:R-:W-:Y:S01]  /*23940*/  ULDC.64 UR6, c[0x0][0x508] ;  /* 0x0001420000067ab9 */ /* 0x000fe20000000a00 */
[----:B------:R-:W-:-:S03]  /*23950*/  PLOP3.LUT P1, PT, PT, PT, UP0, 0x80, 0x0 ;  /* 0x000000000000781c */ /* 0x000fc60003f2f008 */
[----:B------:R-:W2:Y:S01]  /*23960*/  @P0 LDG.E R0, [R4.64] ;  /* 0x0000001c04000981 */ /* 0x000ea2000c1e1900 */
[----:B------:R-:W-:Y:S01]  /*23970*/  @UP0 UIMAD.WIDE UR6, UR26, UR4, UR6 ;  /* 0x000000041a0602a5 */ /* 0x000fe2000f8e0206 */
[----:B-----5:R-:W-:-:S05]  /*23980*/  MOV R10, c[0x0][0x388] ;  /* 0x0000e200000a7a02 */ /* 0x020fca0000000f00 */
[----:B------:R-:W-:Y:S01]  /*23990*/  IMAD.U32 R2, RZ, RZ, UR6 ;  /* 0x00000006ff027e24 */ /* 0x000fe2000f8e00ff */
[----:B------:R-:W-:-:S05]  /*239a0*/  MOV R3, UR7 ;  /* 0x0000000700037c02 */ /* 0x000fca0008000f00 */
[----:B------:R1:W5:Y:S02]  /*239b0*/  @P1 LDG.E R10, [R2.64] ;  /* 0x0000001c020a1981 */ /* 0x000364000c1e1900 */
[----:B-1----:R-:W-:Y:S02]  /*239c0*/  CS2R R2, SRZ ;  /* 0x0000000000027805 */ /* 0x002fe4000001ff00 */
[--C-:B--2---:R-:W-:Y:S01]  /*239d0*/  @P0 SHF.R.S32.HI R3, RZ, 0x1f, R0.reuse ;  /* 0x0000001fff030819 */ /* 0x104fe20000011400 */
[----:B------:R-:W-:Y:S01]  /*239e0*/  @P0 IMAD.MOV.U32 R2, RZ, RZ, R0 ;  /* 0x000000ffff020224 */ /* 0x000fe200078e0000 */
[----:B------:R-:W-:Y:S05]  /*239f0*/  @P1 BRA `(.L_x_1694) ;  /* 0x0000004000001947 */ /* 0x000fea0003800000 */
[----:B------:R-:W-:Y:S05]  /*23a00*/  @!P0 BRA `(.L_x_1694) ;  /* 0x0000003000008947 */ /* 0x000fea0003800000 */
[----:B------:R1:W2:Y:S04]  /*23a10*/  LDG.E R0, [R4.64] ;  /* 0x0000001c04007981 */ /* 0x0002a8000c1e1900 */
[----:B-1----:R-:W2:Y:S02]  /*23a20*/  LDG.E R4, [R4.64+0x4] ;  /* 0x0000041c04047981 */ /* 0x002ea4000c1e1900 */
[----:B--2--5:R-:W-:-:S02]  /*23a30*/  IADD3 R10, -R0, R4, RZ ;  /* 0x00000004000a7210 */ /* 0x024fc40007ffe1ff */
.L_x_1694:
[----:B------:R-:W1:Y:S01]  /*23a40*/  S2R R8, SR_TID.X ;  /* 0x0000000000087919 */ /* 0x000e620000002100 */
[----:B------:R-:W-:Y:S01]  /*23a50*/  USHF.R.S32.HI UR6, URZ, 0x1f, UR26 ;  /* 0x0000001f3f067899 */ /* 0x000fe2000801141a */
[----:B------:R-:W-:Y:S01]  /*23a60*/  BSSY B0, `(.L_x_1695) ;  /* 0x000002d000007945 */ /* 0x000fe20003800000 */
[----:B------:R-:W-:-:S02]  /*23a70*/  USEL UR26, UR26, URZ, !UP1 ;  /* 0x0000003f1a1a7287 */ /* 0x000fc4000c800000 */
[----:B------:R-:W-:Y:S01]  /*23a80*/  USEL UR6, UR6, URZ, !UP1 ;  /* 0x0000003f06067287 */ /* 0x000fe2000c800000 */
[----:B-1----:R-:W-:-:S13]  /*23a90*/  ISETP.GT.AND P0, PT, R8, 0x7f, PT ;  /* 0x0000007f0800780c */ /* 0x002fda0003f04270 */
[----:B------:R-:W-:Y:S05]  /*23aa0*/  @P0 BRA `(.L_x_1696) ;  /* 0x0000028000000947 */ /* 0x000fea0003800000 */
[----:B------:R-:W1:Y:S01]  /*23ab0*/  S2R R4, SR_CTAID.X ;  /* 0x0000000000047919 */ /* 0x000e620000002500 */
[----:B-----5:R-:W-:Y:S01]  /*23ac0*/  IMAD R0, R10, c[0x0][0x4e8], RZ ;  /* 0x00013a000a007a24 */ /* 0x020fe200078e02ff */
[----:B-1----:R-:W-:-:S04]  /*23ad0*/  LEA R4, R4, R8, 0x7 ;  /* 0x0000000804047211 */ /* 0x002fc800078e38ff */
[----:B------:R-:W-:-:S13]  /*23ae0*/  ISETP.GE.AND P0, PT, R4, R0, PT ;  /* 0x000000000400720c */ /* 0x000fda0003f06270 */
[----:B------:R-:W-:Y:S05]  /*23af0*/  @P0 BRA `(.L_x_1696) ;  /* 0x0000023000000947 */ /* 0x000fea0003800000 */
[----:B------:R-:W1:Y:S01]  /*23b00*/  R2UR UR12, R2 ;  /* 0x00000000020c73c2 */ /* 0x000e6200000e0000 */
[----:B------:R-:W-:Y:S01]  /*23b10*/  IMAD.MOV.U32 R0, RZ, RZ, c[0x0][0x4e8] ;  /* 0x00013a00ff007624 */ /* 0x000fe200078e00ff */
[----:B------:R-:W-:Y:S02]  /*23b20*/  ULDC.64 UR4, c[0x0][0x490] ;  /* 0x0001240000047ab9 */ /* 0x000fe40000000a00 */
[----:B------:R-:W-:Y:S02]  /*23b30*/  UIMAD UR7, UR8, UR4, URZ ;  /* 0x00000004080772a4 */ /* 0x000fe4000f8e023f */
[----:B------:R-:W-:Y:S01]  /*23b40*/  ISETP.NE.AND P0, PT, R0, 0x1, PT ;  /* 0x000000010000780c */ /* 0x000fe20003f05270 */
[----:B------:R-:W-:Y:S01]  /*23b50*/  IMAD.MOV.U32 R0, RZ, RZ, R4 ;  /* 0x000000ffff007224 */ /* 0x000fe200078e0004 */
[----:B------:R-:W2:Y:S01]  /*23b60*/  R2UR UR11, R3 ;  /* 0x00000000030b73c2 */ /* 0x000ea200000e0000 */
[----:B------:R-:W-:-:S07]  /*23b70*/  UIMAD UR7, UR16, UR5, UR7 ;  /* 0x00000005100772a4 */ /* 0x000fce000f8e0207 */
[----:B------:R3:W1:Y:S03]  /*23b80*/  R2UR UR10, R2 ;  /* 0x00000000020a73c2 */ /* 0x00066600000e0000 */
[----:B------:R-:W-:Y:S01]  /*23b90*/  @P0 IMAD.HI.U32 R5, R4, c[0x0][0x4ec], RZ ;  /* 0x00013b0004050a27 */ /* 0x000fe200078e00ff */
[----:B-1----:R-:W-:-:S04]  /*23ba0*/  UMOV UR10, UR12 ;  /* 0x0000000c000a7c82 */ /* 0x002fc80008000000 */
[----:B------:R-:W-:Y:S01]  /*23bb0*/  @P0 SHF.R.U32.HI R0, RZ, c[0x0][0x4f0], R5 ;  /* 0x00013c00ff000a19 */ /* 0x000fe20000011605 */
[----:B------:R3:W1:Y:S03]  /*23bc0*/  R2UR UR13, R3 ;  /* 0x00000000030d73c2 */ /* 0x00066600000e0000 */
[----:B------:R-:W-:Y:S02]  /*23bd0*/  IADD3 R6, -R0, RZ, RZ ;  /* 0x000000ff00067210 */ /* 0x000fe40007ffe1ff */
[----:B------:R-:W-:Y:S01]  /*23be0*/  SHF.R.S32.HI R5, RZ, 0x1f, R0 ;  /* 0x0000001fff057819 */ /* 0x000fe20000011400 */
[----:B--2---:R-:W-:Y:S02]  /*23bf0*/  UIMAD.WIDE.U32 UR10, UR16, UR4, UR10 ;  /* 0x00000004100a72a5 */ /* 0x004fe4000f8e000a */
[----:B------:R-:W-:Y:S01]  /*23c00*/  IMAD R6, R6, c[0x0][0x4e8], R4 ;  /* 0x00013a0006067a24 */ /* 0x000fe200078e0204 */
[----:B------:R-:W-:-:S02]  /*23c10*/  ULDC.64 UR4, c[0x0][0x498] ;  /* 0x0001260000047ab9 */ /* 0x000fc40000000a00 */
[----:B------:R-:W-:Y:S02]  /*23c20*/  UIADD3 UR11, UR7, UR11, URZ ;  /* 0x0000000b070b7290 */ /* 0x000fe4000fffe03f */
[----:B------:R-:W-:Y:S02]  /*23c30*/  UIMAD UR7, UR6, UR4, URZ ;  /* 0x00000004060772a4 */ /* 0x000fe4000f8e023f */
[----:B------:R-:W-:Y:S02]  /*23c40*/  UIMAD.WIDE.U32 UR10, UR26, UR4, UR10 ;  /* 0x000000041a0a72a5 */ /* 0x000fe4000f8e000a */
[----:B------:R-:W-:-:S04]  /*23c50*/  UIMAD UR5, UR26, UR5, UR7 ;  /* 0x000000051a0572a4 */ /* 0x000fc8000f8e0207 */
[----:B------:R-:W-:Y:S02]  /*23c60*/  IADD3 R4, P0, R0, UR10, RZ ;  /* 0x0000000a00047c10 */ /* 0x000fe4000ff1e0ff */
[----:B------:R-:W-:Y:S01]  /*23c70*/  IMAD.U32 R7, RZ, RZ, UR5 ;  /* 0x00000005ff077e24 */ /* 0x000fe2000f8e00ff */
[----:B------:R-:W-:-:S04]  /*23c80*/  SHF.R.S32.HI R0, RZ, 0x1f, R6 ;  /* 0x0000001fff007819 */ /* 0x000fc80000011406 */
[----:B------:R-:W-:Y:S01]  /*23c90*/  IADD3.X R5, R5, UR11, R7, P0, !PT ;  /* 0x0000000b05057c10 */ /* 0x000fe200087fe407 */
[----:B------:R-:W-:-:S04]  /*23ca0*/  IMAD R0, R0, c[0x0][0x488], RZ ;  /* 0x0001220000007a24 */ /* 0x000fc800078e02ff */
[C---:B------:R-:W-:Y:S02]  /*23cb0*/  IMAD R0, R6.reuse, c[0x0][0x48c], R0 ;  /* 0x0001230006007a24 */ /* 0x040fe400078e0200 */
[----:B------:R-:W-:-:S05]  /*23cc0*/  IMAD.WIDE.U32 R4, R6, c[0x0][0x488], R4 ;  /* 0x0001220006047a25 */ /* 0x000fca00078e0004 */
[----:B------:R-:W-:Y:S02]  /*23cd0*/  IADD3 R0, R5, R0, RZ ;  /* 0x0000000005007210 */ /* 0x000fe40007ffe0ff */
[----:B------:R-:W-:-:S04]  /*23ce0*/  LEA R6, P0, R4, c[0x0][0x450], 0x2 ;  /* 0x0001140004067a11 */ /* 0x000fc800078010ff */
[----:B------:R-:W-:Y:S01]  /*23cf0*/  LEA.HI.X R7, R4, c[0x0][0x454], R0, 0x2, P0 ;  /* 0x0001150004077a11 */ /* 0x000fe200000f1400 */
[----:B------:R-:W-:-:S05]  /*23d00*/  IMAD.MOV.U32 R0, RZ, RZ, -0x800000 ;  /* 0xff800000ff007424 */ /* 0x000fca00078e00ff */
[----:B------:R3:W-:Y:S01]  /*23d10*/  STG.E [R6.64], R0 ;  /* 0x0000000006007986 */ /* 0x0007e2000c10191c */
[----:B------:R-:W-:-:S04]  /*23d20*/  DEPBAR.LE SB1, 0x0, {3} ;  /* 0x000090080000791a */ /* 0x000fc80000000000 */
.L_x_1696:
[----:B------:R-:W-:Y:S05]  /*23d30*/  BSYNC B0 ;  /* 0x0000000000007941 */ /* 0x000fea0003800000 */
.L_x_1695:
[----:B------:R-:W1:Y:S01]  /*23d40*/  R2UR UR13, R3 ;  /* 0x00000000030d73c2 */ /* 0x000e6200000e0000 */
[----:B------:R-:W2:Y:S01]  /*23d50*/  S2R R12, SR_CTAID.X ;  /* 0x00000000000c7919 */ /* 0x000ea20000002500 */
[----:B------:R-:W-:Y:S01]  /*23d60*/  SHF.R.S32.HI R0, RZ, 0x1f, R8 ;  /* 0x0000001fff007819 */ /* 0x000fe20000011408 */
[----:B------:R-:W-:Y:S01]  /*23d70*/  ULDC UR10, c[0x0][0x3a0] ;  /* 0x0000e800000a7ab9 */ /* 0x000fe20000000800 */
[----:B-----5:R-:W-:Y:S01]  /*23d80*/  IMAD R10, R10, c[0x0][0x4e8], RZ ;  /* 0x00013a000a0a7a24 */ /* 0x020fe200078e02ff */
[----:B------:R-:W-:Y:S01]  /*23d90*/  ULDC UR7, c[0x0][0x3a4] ;  /* 0x0000e90000077ab9 */ /* 0x000fe20000000800 */
[----:B------:R-:W-:Y:S01]  /*23da0*/  LEA.HI R0, R0, R8, RZ, 0x3 ;  /* 0x0000000800007211 */ /* 0x000fe200078f18ff */
[----:B------:R-:W-:Y:S01]  /*23db0*/  BSSY B0, `(.L_x_1697) ;  /* 0x000003d000007945 */ /* 0x000fe20003800000 */
[----:B------:R-:W3:Y:S08]  /*23dc0*/  R2UR UR12, R2 ;  /* 0x00000000020c73c2 */ /* 0x000ef000000e0000 */
[----:B------:R4:W2:Y:S08]  /*23dd0*/  R2UR UR14, R2 ;  /* 0x00000000020e73c2 */ /* 0x0008b000000e0000 */
[----:B------:R2:W2:Y:S01]  /*23de0*/  R2UR UR15, R3 ;  /* 0x00000000030f73c2 */ /* 0x0004a200000e0000 */
[----:B-1----:R-:W-:-:S04]  /*23df0*/  UIMAD UR4, UR13, UR10, URZ ;  /* 0x0000000a0d0472a4 */ /* 0x002fc8000f8e023f */
[----:B---3--:R-:W-:-:S03]  /*23e00*/  UIMAD UR7, UR12, UR7, UR4 ;  /* 0x000000070c0772a4 */ /* 0x008fc6000f8e0204 */
[----:B------:R-:W-:Y:S01]  /*23e10*/  ULDC.64 UR4, c[0x0][0x3e8] ;  /* 0x0000fa0000047ab9 */ /* 0x000fe20000000a00 */
[----:B----4-:R-:W-:Y:S01]  /*23e20*/  LOP3.LUT R2, R0, 0xfffffff8, RZ, 0xc0, !PT ;  /* 0xfffffff800027812 */ /* 0x010fe200078ec0ff */
[----:B--2---:R-:W-:-:S04]  /*23e30*/  UIMAD.WIDE.U32 UR10, UR14, UR10, URZ ;  /* 0x0000000a0e0a72a5 */ /* 0x004fc8000f8e003f */
[----:B------:R-:W-:Y:S01]  /*23e40*/  IMAD.IADD R7, R8, 0x1, -R2 ;  /* 0x0000000108077824 */ /* 0x000fe200078e0a02 */
[----:B------:R-:W-:Y:S01]  /*23e50*/  SHF.R.S32.HI R8, RZ, 0x3, R0 ;  /* 0x00000003ff087819 */ /* 0x000fe20000011400 */
[----:B------:R-:W-:Y:S01]  /*23e60*/  UIADD3 UR11, UR11, UR7, URZ ;  /* 0x000000070b0b7290 */ /* 0x000fe2000fffe03f */
[----:B------:R-:W-:Y:S01]  /*23e70*/  IMAD.MOV.U32 R3, RZ, RZ, c[0x0][0x4e8] ;  /* 0x00013a00ff037624 */ /* 0x000fe200078e00ff */
[----:B------:R-:W-:Y:S01]  /*23e80*/  UIMAD UR7, UR8, UR4, URZ ;  /* 0x00000004080772a4 */ /* 0x000fe2000f8e023f */
[----:B------:R-:W-:Y:S01]  /*23e90*/  LEA R0, R7, R8, 0x4 ;  /* 0x0000000807007211 */ /* 0x000fe200078e20ff */
[----:B------:R-:W-:Y:S01]  /*23ea0*/  UIMAD.WIDE.U32 UR10, UR16, UR4, UR10 ;  /* 0x00000004100a72a5 */ /* 0x000fe2000f8e000a */
[C---:B------:R-:W-:Y:S01]  /*23eb0*/  IMAD R8, R12.reuse, 0x80, R8 ;  /* 0x000000800c087824 */ /* 0x040fe200078e0208 */
[----:B------:R-:W-:Y:S01]  /*23ec0*/  ISETP.NE.AND P0, PT, R3, 0x1, PT ;  /* 0x000000010300780c */ /* 0x000fe20003f05270 */
[----:B------:R-:W-:Y:S01]  /*23ed0*/  UIMAD UR7, UR16, UR5, UR7 ;  /* 0x00000005100772a4 */ /* 0x000fe2000f8e0207 */
[----:B------:R-:W-:-:S02]  /*23ee0*/  IMAD R0, R12, 0x80, R0 ;  /* 0x000000800c007824 */ /* 0x000fc400078e0200 */
[----:B------:R-:W-:Y:S02]  /*23ef0*/  ULDC.64 UR4, c[0x0][0x3f0] ;  /* 0x0000fc0000047ab9 */ /* 0x000fe40000000a00 */
[----:B------:R-:W-:Y:S01]  /*23f00*/  UIMAD UR6, UR6, UR4, URZ ;  /* 0x00000004060672a4 */ /* 0x000fe2000f8e023f */
[----:B------:R-:W-:Y:S01]  /*23f10*/  MOV R4, R0 ;  /* 0x0000000000047202 */ /* 0x000fe20000000f00 */
[----:B------:R-:W-:Y:S02]  /*23f20*/  UIADD3 UR11, UR7, UR11, URZ ;  /* 0x0000000b070b7290 */ /* 0x000fe4000fffe03f */
[----:B------:R-:W-:Y:S02]  /*23f30*/  UIMAD UR5, UR26, UR5, UR6 ;  /* 0x000000051a0572a4 */ /* 0x000fe4000f8e0206 */
[----:B------:R-:W-:Y:S01]  /*23f40*/  UIMAD.WIDE.U32 UR10, UR26, UR4, UR10 ;  /* 0x000000041a0a72a5 */ /* 0x000fe2000f8e000a */
[----:B------:R-:W-:-:S03]  /*23f50*/  @P0 IMAD.HI.U32 R2, R0, c[0x0][0x4ec], RZ ;  /* 0x00013b0000020a27 */ /* 0x000fc600078e00ff */
[----:B------:R-:W-:Y:S02]  /*23f60*/  UIADD3 UR5, UR11, UR5, URZ ;  /* 0x000000050b057290 */ /* 0x000fe4000fffe03f */
[----:B------:R-:W-:-:S04]  /*23f70*/  @P0 SHF.R.U32.HI R4, RZ, c[0x0][0x4f0], R2 ;  /* 0x00013c00ff040a19 */ /* 0x000fc80000011602 */
[--C-:B------:R-:W-:Y:S01]  /*23f80*/  SHF.R.S32.HI R3, RZ, 0x1f, R4.reuse ;  /* 0x0000001fff037819 */ /* 0x100fe20000011404 */
[----:B------:R-:W-:-:S04]  /*23f90*/  IMAD.MOV R2, RZ, RZ, -R4 ;  /* 0x000000ffff027224 */ /* 0x000fc800078e0a04 */
[----:B------:R-:W-:Y:S01]  /*23fa0*/  IMAD R5, R2, c[0x0][0x4e8], R0 ;  /* 0x00013a0002057a24 */ /* 0x000fe200078e0200 */
[----:B------:R-:W-:Y:S01]  /*23fb0*/  MOV R2, UR10 ;  /* 0x0000000a00027c02 */ /* 0x000fe20008000f00 */
[----:B------:R-:W-:Y:S02]  /*23fc0*/  IMAD R0, R3, c[0x0][0x3e0], RZ ;  /* 0x0000f80003007a24 */ /* 0x000fe400078e02ff */
[----:B------:R-:W-:Y:S01]  /*23fd0*/  IMAD.U32 R3, RZ, RZ, UR11 ;  /* 0x0000000bff037e24 */ /* 0x000fe2000f8e00ff */
[----:B------:R-:W-:Y:S01]  /*23fe0*/  MOV R3, UR5 ;  /* 0x0000000500037c02 */ /* 0x000fe20008000f00 */
[----:B------:R-:W-:Y:S01]  /*23ff0*/  IMAD R6, R4, c[0x0][0x3e4], R0 ;  /* 0x0000f90004067a24 */ /* 0x000fe200078e0200 */
[----:B------:R-:W-:-:S03]  /*24000*/  SHF.R.S32.HI R0, RZ, 0x1f, R5 ;  /* 0x0000001fff007819 */ /* 0x000fc60000011405 */
[----:B------:R-:W-:-:S04]  /*24010*/  IMAD.WIDE.U32 R2, R4, c[0x0][0x3e0], R2 ;  /* 0x0000f80004027a25 */ /* 0x000fc800078e0002 */
[----:B------:R-:W-:Y:S02]  /*24020*/  IMAD R0, R0, c[0x0][0x3d8], RZ ;  /* 0x0000f60000007a24 */ /* 0x000fe400078e02ff */
[----:B------:R-:W-:Y:S01]  /*24030*/  IMAD.IADD R3, R3, 0x1, R6 ;  /* 0x0000000103037824 */ /* 0x000fe200078e0206 */
[----:B------:R-:W-:Y:S01]  /*24040*/  SHF.L.U32 R6, R7, 0x3, RZ ;  /* 0x0000000307067819 */ /* 0x000fe200000006ff */
[C---:B------:R-:W-:Y:S02]  /*24050*/  IMAD R0, R5.reuse, c[0x0][0x3dc], R0 ;  /* 0x0000f70005007a24 */ /* 0x040fe400078e0200 */
[----:B------:R-:W-:Y:S01]  /*24060*/  IMAD.WIDE.U32 R2, R5, c[0x0][0x3d8], R2 ;  /* 0x0000f60005027a25 */ /* 0x000fe200078e0002 */
[----:B------:R-:W-:-:S04]  /*24070*/  IADD3 R7, R6, 0x40, RZ ;  /* 0x0000004006077810 */ /* 0x000fc80007ffe0ff */
[----:B------:R-:W-:Y:S02]  /*24080*/  IADD3 R0, R3, R0, RZ ;  /* 0x0000000003007210 */ /* 0x000fe40007ffe0ff */
        /* <DEDUP_REMOVED lines=15> */
.L_x_1698:
[----:B------:R-:W-:Y:S05]  /*24180*/  BSYNC B0 ;  /* 0x0000000000007941 */ /* 0x000fea0003800000 */
.L_x_1697:
        /* <DEDUP_REMOVED lines=15> */
.L_x_1700:
[----:B------:R-:W-:Y:S05]  /*24280*/  BSYNC B0 ;  /* 0x0000000000007941 */ /* 0x000fea0003800000 */
.L_x_1699:
        /* <DEDUP_REMOVED lines=15> */
.L_x_1702:
[----:B------:R-:W-:Y:S05]  /*24380*/  BSYNC B0 ;  /* 0x0000000000007941 */ /* 0x000fea0003800000 */
.L_x_1701:
        /* <DEDUP_REMOVED lines=15> */
.L_x_1704:
[----:B------:R-:W-:Y:S05]  /*24480*/  BSYNC B0 ;  /* 0x0000000000007941 */ /* 0x000fea0003800000 */
.L_x_1703:
        /* <DEDUP_REMOVED lines=15> */
.L_x_1706:
[----:B------:R-:W-:Y:S05]  /*24580*/  BSYNC B0 ;  /* 0x0000000000007941 */ /* 0x000fea0003800000 */
.L_x_1705:
        /* <DEDUP_REMOVED lines=15> */
.L_x_1708:
[----:B------:R-:W-:Y:S05]  /*24680*/  BSYNC B0 ;  /* 0x0000000000007941 */ /* 0x000fea0003800000 */
.L_x_1707:
        /* <DEDUP_REMOVED lines=15> */
.L_x_1710:
[----:B------:R-:W-:Y:S05]  /*24780*/  BSYNC B0 ;  /* 0x0000000000007941 */ /* 0x000fea0003800000 */
.L_x_1709:
        /* <DEDUP_REMOVED lines=16> */
.L_x_1711:
        /* <DEDUP_REMOVED lines=15> */
.L_x_1733:


//--------------------- .nv.shared._ZN7cutlass13device_kernelIN5flash19enable_sm80_to_sm89INS1_16FlashAttnFwdSm80INS1_25CollectiveMainloopFwdSm80ILi8ELi1ELb1EN4cute5tupleIJNS5_1CILi128EEES8_S8_EEELi128ENS_6half_tEfNS_4arch4Sm80ELb0ELb0ELb0ELb0ELb0ELb0ELb1ELb0EEENS1_21CollectiveEpilogueFwdIS9_NS6_IJNS7_ILi1EEESF_SF_EEESA_SC_Li256ELb0ELb1ELb0ELb0EEENS1_19SingleTileSchedulerILb0ELb0ELb1ELi128EEEEEEEEEvNT_6ParamsE --------------------------
	.section	.nv.shared._ZN7cutlass13device_kernelIN5flash19enable_sm80_to_sm89INS1_16FlashAttnFwdSm80INS1_25CollectiveMainloopFwdSm80ILi8ELi1ELb1EN4cute5tupleIJNS5_1CILi128EEES8_S8_EEELi128ENS_6half_tEfNS_4arch4Sm80ELb0ELb0ELb0ELb0ELb0ELb0ELb1ELb0EEENS1_21CollectiveEpilogueFwdIS9_NS6_IJNS7_ILi1EEESF_SF_EEESA_SC_Li256ELb0ELb1ELb0ELb0EEENS1_19SingleTileSchedulerILb0ELb0ELb1ELi128EEEEEEEEEvNT_6ParamsE,"aw",@nobits
	.sectionflags	@""
	.align	16


//--------------------- .nv.global                --------------------------
	.section	.nv.global,"aw",@nobits
.nv.global:
	.type		_ZN66_INTERNAL_06b178dd_30_flash_fwd_hdim128_fp16_sm80_cu_cb12e5b6_28744cute1_E,@object
	.size		_ZN66_INTERNAL_06b178dd_30_flash_fwd_hdim128_fp16_sm80_cu_cb12e5b6_28744cute1_E,(_ZN66_INTERNAL_06b178dd_30_flash_fwd_hdim128_fp16_sm80_cu_cb12e5b6_28744cuda3std3__45__cpo6cbeginE - _ZN66_INTERNAL_06b178dd_30_flash_fwd_hdim128_fp16_sm80_cu_cb12e5b6_28744cute1_E)
_ZN66_INTERNAL_06b178dd_30_flash_fwd_hdim128_fp16_sm80_cu_cb12e5b6_28744cute1_E:
	.zero		1
	.type		_ZN66_INTERNAL_06b178dd_30_flash_fwd_hdim128_fp16_sm80_cu_cb12e5b6_28744cuda3std3__45__cpo6cbeginE,@object
	.size		_ZN66_INTERNAL_06b178dd_30_flash_fwd_hdim128_fp16_sm80_cu_cb12e5b6_28744cuda3std3__45__cpo6cbeginE,(_ZN66_INTERNAL_06b178dd_30_flash_fwd_hdim128_fp16_sm80_cu_cb12e5b6_28744cuda3std3__48in_placeE - _ZN66_INTERNAL_06b178dd_30_flash_fwd_hdim128_fp16_sm80_cu_cb12e5b6_28744cuda3std3__45__cpo6cbeginE)
_ZN66_INTERNAL_06b178dd_30_flash_fwd_hdim128_fp16_sm80_cu_cb12e5b6_28744cuda3std3__45__cpo6cbeginE:
	.zero		1
	.type		_ZN66_INTERNAL_06b178dd_30_flash_fwd_hdim128_fp16_sm80_cu_cb12e5b6_28744cuda3std3__48in_placeE,@object
	.size		_ZN66_INTERNAL_06b178dd_30_flash_fwd_hdim128_fp16_sm80_cu_cb12e5b6_28744cuda3std3__48in_placeE,(_ZN66_INTERNAL_06b178dd_30_flash_fwd_hdim128_fp16_sm80_cu_cb12e5b6_28744cuda3std6ranges3__45__cpo9iter_moveE - _ZN66_INTERNAL_06b178dd_30_flash_fwd_hdim128_fp16_sm80_cu_cb12e5b6_28744cuda3std3__48in_placeE)
_ZN66_INTERNAL_06b178dd_30_flash_fwd_hdim128_fp16_sm80_cu_cb12e5b6_28744cuda3std3__48in_placeE:
	.zero		1
	.type		_ZN66_INTERNAL_06b178dd_30_flash_fwd_hdim128_fp16_sm80_cu_cb12e5b6_28744cuda3std6ranges3__45__cpo9iter_moveE,@object
	.size		_ZN66_INTERNAL_06b178dd_30_flash_fwd_hdim128_fp16_sm80_cu_cb12e5b6_28744cuda3std6ranges3__45__cpo9iter_moveE,(_ZN66_INTERNAL_06b178dd_30_flash_fwd_hdim128_fp16_sm80_cu_cb12e5b6_28744cuda3std3__45__cpo5beginE - _ZN66_INTERNAL_06b178dd_30_flash_fwd_hdim128_fp16_sm80_cu_cb12e5b6_28744cuda3std6ranges3__45__cpo9iter_moveE)
_ZN66_INTERNAL_06b178dd_30_flash_fwd_hdim128_fp16_sm80_cu_cb12e5b6_28744cuda3std6ranges3__45__cpo9iter_moveE:
	.zero		1
	.type		_ZN66_INTERNAL_06b178dd_30_flash_fwd_hdim128_fp16_sm80_cu_cb12e5b6_28744cuda3std3__45__cpo5beginE,@object
	.size		_ZN66_INTERNAL_06b178dd_30_flash_fwd_hdim128_fp16_sm80_cu_cb12e5b6_28744cuda3std3__45__cpo5beginE,(_ZN66_INTERNAL_06b178dd_30_flash_fwd_hdim128_fp16_sm80_cu_cb12e5b6_28744cuda3std3__468_GLOBAL__N__06b178dd_30_flash_fwd_hdim128_fp16_sm80_cu_cb12e5b6_28746ignoreE - _ZN66_INTERNAL_06b178dd_30_flash_fwd_hdim128_fp16_sm80_cu_cb12e5b6_28744cuda3std3__45__cpo5beginE)
_ZN66_INTERNAL_06b178dd_30_flash_fwd_hdim128_fp16_sm80_cu_cb12e5b6_28744cuda3std3__45__cpo5beginE:
	.zero		1
	.type		_ZN66_INTERNAL_06b178dd_30_flash_fwd_hdim128_fp16_sm80_cu_cb12e5b6_28744cuda3std3__468_GLOBAL__N__06b178dd_30_flash_fwd_hdim128_fp16_sm80_cu_cb12e5b6_28746ignoreE,@object
	.size		_ZN66_INTERNAL_06b178dd_30_flash_fwd_hdim128_fp16_sm80_cu_cb12e5b6_28744cuda3std3__468_GLOBAL__N__06b178dd_30_flash_fwd_hdim128_fp16_sm80_cu_cb12e5b6_28746ignoreE,(_ZN66_INTERNAL_06b178dd_30_flash_fwd_hdim128_fp16_sm80_cu_cb12e5b6_28744cute7productE - _ZN66_INTERNAL_06b178dd_30_flash_fwd_hdim128_fp16_sm80_cu_cb12e5b6_28744cuda3std3__468_GLOBAL__N__06b178dd_30_flash_fwd_hdim128_fp16_sm80_cu_cb12e5b6_28746ignoreE)
_ZN66_INTERNAL_06b178dd_30_flash_fwd_hdim128_fp16_sm80_cu_cb12e5b6_28744cuda3std3__468_GLOBAL__N__06b178dd_30_flash_fwd_hdim128_fp16_sm80_cu_cb12e5b6_28746ignoreE:
	.zero		1
	.type		_ZN66_INTERNAL_06b178dd_30_flash_fwd_hdim128_fp16_sm80_cu_cb12e5b6_28744cute7productE,@object
	.size		_ZN66_INTERNAL_06b178dd_30_flash_fwd_hdim128_fp16_sm80_cu_cb12e5b6_28744cute7productE,(_ZN66_INTERNAL_06b178dd_30_flash_fwd_hdim128_fp16_sm80_cu_cb12e5b6_28744cuda3std3__45__cpo3endE - _ZN66_INTERNAL_06b178dd_30_flash_fwd_hdim128_fp16_sm80_cu_cb12e5b6_28744cute7productE)
_ZN66_INTERNAL_06b178dd_30_flash_fwd_hdim128_fp16_sm80_cu_cb12e5b6_28744cute7productE:
	.zero		1
	.type		_ZN66_INTERNAL_06b178dd_30_flash_fwd_hdim128_fp16_sm80_cu_cb12e5b6_28744cuda3std3__45__cpo3endE,@object
	.size		_ZN66_INTERNAL_06b178dd_30_flash_fwd_hdim128_fp16_sm80_cu_cb12e5b6_28744cuda3std3__45__cpo3endE,(_ZN66_INTERNAL_06b178dd_30_flash_fwd_hdim128_fp16_sm80_cu_cb12e5b6_28744cuda3std3__419piecewise_constructE - _ZN66_INTERNAL_06b178dd_30_flash_fwd_hdim128_fp16_sm80_cu_cb12e5b6_28744cuda3std3__45__cpo3endE)
_ZN66_INTERNAL_06b178dd_30_flash_fwd_hdim128_fp16_sm80_cu_cb12e5b6_28744cuda3std3__45__cpo3endE:
	.zero		1
	.type		_ZN66_INTERNAL_06b178dd_30_flash_fwd_hdim128_fp16_sm80_cu_cb12e5b6_28744cuda3std3__419piecewise_constructE,@object
	.size		_ZN66_INTERNAL_06b178dd_30_flash_fwd_hdim128_fp16_sm80_cu_cb12e5b6_28744cuda3std3__419piecewise_constructE,(_ZN66_INTERNAL_06b178dd_30_flash_fwd_hdim128_fp16_sm80_cu_cb12e5b6_28744cuda3std3__45__cpo4cendE - _ZN66_INTERNAL_06b178dd_30_flash_fwd_hdim128_fp16_sm80_cu_cb12e5b6_28744cuda3std3__419piecewise_constructE)
_ZN66_INTERNAL_06b178dd_30_flash_fwd_hdim128_fp16_sm80_cu_cb12e5b6_28744cuda3std3__419piecewise_constructE:
	.zero		1
	.type		_ZN66_INTERNAL_06b178dd_30_flash_fwd_hdim128_fp16_sm80_cu_cb12e5b6_28744cuda3std3__45__cpo4cendE,@object
	.size		_ZN66_INTERNAL_06b178dd_30_flash_fwd_hdim128_fp16_sm80_cu_cb12e5b6_28744cuda3std3__45__cpo4cendE,(_ZN66_INTERNAL_06b178dd_30_flash_fwd_hdim128_fp16_sm80_cu_cb12e5b6_28744cuda3std6ranges3__45__cpo4swapE - _ZN66_INTERNAL_06b178dd_30_flash_fwd_hdim128_fp16_sm80_cu_cb12e5b6_28744cuda3std3__45__cpo4cendE)
_ZN66_INTERNAL_06b178dd_30_flash_fwd_hdim128_fp16_sm80_cu_cb12e5b6_28744cuda3std3__45__cpo4cendE:
	.zero		1
	.type		_ZN66_INTERNAL_06b178dd_30_flash_fwd_hdim128_fp16_sm80_cu_cb12e5b6_28744cuda3std6ranges3__45__cpo4swapE,@object
	.size		_ZN66_INTERNAL_06b178dd_30_flash_fwd_hdim128_fp16_sm80_cu_cb12e5b6_28744cuda3std6ranges3__45__cpo4swapE,(.L_7 - _ZN66_INTERNAL_06b178dd_30_flash_fwd_hdim128_fp16_sm80_cu_cb12e5b6_28744cuda3std6ranges3__45__cpo4swapE)
_ZN66_INTERNAL_06b178dd_30_flash_fwd_hdim128_fp16_sm80_cu_cb12e5b6_28744cuda3std6ranges3__45__cpo4swapE:
	.zero		1
.L_7:


//--------------------- .nv.shared._ZN7cutlass13device_kernelIN5flash19enable_sm80_to_sm89INS1_16FlashAttnFwdSm80INS1_25CollectiveMainloopFwdSm80ILi8ELi1ELb1EN4cute5tupleIJNS5_1CILi128EEES8_S8_EEELi128ENS_6half_tEfNS_4arch4Sm80ELb0ELb0ELb0ELb1ELb0ELb0ELb1ELb0EEENS1_21CollectiveEpilogueFwdIS9_NS6_IJNS7_ILi1EEESF_SF_EEESA_SC_Li256ELb1ELb1ELb0ELb0EEENS1_19SingleTileSchedulerILb1ELb0ELb1ELi128EEEEEEEEEvNT_6ParamsE --------------------------
	.section	.nv.shared._ZN7cutlass13device_kernelIN5flash19enable_sm80_to_sm89INS1_16FlashAttnFwdSm80INS1_25CollectiveMainloopFwdSm80ILi8ELi1ELb1EN4cute5tupleIJNS5_1CILi128EEES8_S8_EEELi128ENS_6half_tEfNS_4arch4Sm80ELb0ELb0ELb0ELb1ELb0ELb0ELb1ELb0EEENS1_21CollectiveEpilogueFwdIS9_NS6_IJNS7_ILi1EEESF_SF_EEESA_SC_Li256ELb1ELb1ELb0ELb0EEENS1_19SingleTileSchedulerILb1ELb0ELb1ELi128EEEEEEEEEvNT_6ParamsE,"aw",@nobits
	.sectionflags	@""
	.align	16


//--------------------- .nv.shared._ZN7cutlass13device_kernelIN5flash19enable_sm80_to_sm89INS1_16FlashAttnFwdSm80INS1_25CollectiveMainloopFwdSm80ILi8ELi1ELb1EN4cute5tupleIJNS5_1CILi128EEES8_S8_EEELi128ENS_6half_tEfNS_4arch4Sm80ELb0ELb0ELb0ELb1ELb0ELb1ELb1ELb0EEENS1_21CollectiveEpilogueFwdIS9_NS6_IJNS7_ILi1EEESF_SF_EEESA_SC_Li256ELb1ELb1ELb0ELb0EEENS1_19SingleTileSchedulerILb1ELb0ELb1ELi128EEEEEEEEEvNT_6ParamsE --------------------------
	.section	.nv.shared._ZN7cutlass13device_kernelIN5flash19enable_sm80_to_sm89INS1_16FlashAttnFwdSm80INS1_25CollectiveMainloopFwdSm80ILi8ELi1ELb1EN4cute5tupleIJNS5_1CILi128EEES8_S8_EEELi128ENS_6half_tEfNS_4arch4Sm80ELb0ELb0ELb0ELb1ELb0ELb1ELb1ELb0EEENS1_21CollectiveEpilogueFwdIS9_NS6_IJNS7_ILi1EEESF_SF_EEESA_SC_Li256ELb1ELb1ELb0ELb0EEENS1_19SingleTileSchedulerILb1ELb0ELb1ELi128EEEEEEEEEvNT_6ParamsE,"aw",@nobits
	.sectionflags	@""
	.align	16


//--------------------- .nv.shared._ZN7cutlass13device_kernelIN5flash19enable_sm80_to_sm89INS1_16FlashAttnFwdSm80INS1_25CollectiveMainloopFwdSm80ILi8ELi1ELb1EN4cute5tupleIJNS5_1CILi128EEENS7_ILi96EEES8_EEELi128ENS_6half_tEfNS_4arch4Sm80ELb0ELb1ELb0ELb0ELb0ELb0ELb1ELb0EEENS1_21CollectiveEpilogueFwdINS6_IJS8_S8_S9_EEENS6_IJNS7_ILi1EEESH_SH_EEESB_SD_Li256ELb0ELb1ELb0ELb0EEENS1_19SingleTileSchedulerILb0ELb0ELb1ELi128EEEEEEEEEvNT_6ParamsE --------------------------
	.section	.nv.shared._ZN7cutlass13device_kernelIN5flash19enable_sm80_to_sm89INS1_16FlashAttnFwdSm80INS1_25CollectiveMainloopFwdSm80ILi8ELi1ELb1EN4cute5tupleIJNS5_1CILi128EEENS7_ILi96EEES8_EEELi128ENS_6half_tEfNS_4arch4Sm80ELb0ELb1ELb0ELb0ELb0ELb0ELb1ELb0EEENS1_21CollectiveEpilogueFwdINS6_IJS8_S8_S9_EEENS6_IJNS7_ILi1EEESH_SH_EEESB_SD_Li256ELb0ELb1ELb0ELb0EEENS1_19SingleTileSchedulerILb0ELb0ELb1ELi128EEEEEEEEEvNT_6ParamsE,"aw",@nobits
	.sectionflags	@""
	.align	16


//--------------------- .nv.shared._ZN7cutlass13device_kernelIN5flash19enable_sm80_to_sm89INS1_16FlashAttnFwdSm80INS1_25CollectiveMainloopFwdSm80ILi8ELi1ELb1EN4cute5tupleIJNS5_1CILi128EEENS7_ILi96EEES8_EEELi128ENS_6half_tEfNS_4arch4Sm80ELb0ELb1ELb0ELb1ELb0ELb0ELb1ELb0EEENS1_21CollectiveEpilogueFwdINS6_IJS8_S8_S9_EEENS6_IJNS7_ILi1EEESH_SH_EEESB_SD_Li256ELb1ELb1ELb0ELb0EEENS1_19SingleTileSchedulerILb1ELb0ELb1ELi128EEEEEEEEEvNT_6ParamsE --------------------------
	.section	.nv.shared._ZN7cutlass13device_kernelIN5flash19enable_sm80_to_sm89INS1_16FlashAttnFwdSm80INS1_25CollectiveMainloopFwdSm80ILi8ELi1ELb1EN4cute5tupleIJNS5_1CILi128EEENS7_ILi96EEES8_EEELi128ENS_6half_tEfNS_4arch4Sm80ELb0ELb1ELb0ELb1ELb0ELb0ELb1ELb0EEENS1_21CollectiveEpilogueFwdINS6_IJS8_S8_S9_EEENS6_IJNS7_ILi1EEESH_SH_EEESB_SD_Li256ELb1ELb1ELb0ELb0EEENS1_19SingleTileSchedulerILb1ELb0ELb1ELi128EEEEEEEEEvNT_6ParamsE,"aw",@nobits
	.sectionflags	@""
	.align	16


//--------------------- .nv.shared._ZN7cutlass13device_kernelIN5flash19enable_sm80_to_sm89INS1_16FlashAttnFwdSm80INS1_25CollectiveMainloopFwdSm80ILi8ELi1ELb1EN4cute5tupleIJNS5_1CILi128EEENS7_ILi96EEES8_EEELi128ENS_6half_tEfNS_4arch4Sm80ELb0ELb1ELb0ELb1ELb0ELb1ELb1ELb0EEENS1_21CollectiveEpilogueFwdINS6_IJS8_S8_S9_EEENS6_IJNS7_ILi1EEESH_SH_EEESB_SD_Li256ELb1ELb1ELb0ELb0EEENS1_19SingleTileSchedulerILb1ELb0ELb1ELi128EEEEEEEEEvNT_6ParamsE --------------------------
	.section	.nv.shared._ZN7cutlass13device_kernelIN5flash19enable_sm80_to_sm89INS1_16FlashAttnFwdSm80INS1_25CollectiveMainloopFwdSm80ILi8ELi1ELb1EN4cute5tupleIJNS5_1CILi128EEENS7_ILi96EEES8_EEELi128ENS_6half_tEfNS_4arch4Sm80ELb0ELb1ELb0ELb1ELb0ELb1ELb1ELb0EEENS1_21CollectiveEpilogueFwdINS6_IJS8_S8_S9_EEENS6_IJNS7_ILi1EEESH_SH_EEESB_SD_Li256ELb1ELb1ELb0ELb0EEENS1_19SingleTileSchedulerILb1ELb0ELb1ELi128EEEEEEEEEvNT_6ParamsE,"aw",@nobits
	.sectionflags	@""
	.align	16


//--------------------- .nv.shared._ZN7cutlass13device_kernelIN5flash19enable_sm80_to_sm89INS1_16FlashAttnFwdSm80INS1_25CollectiveMainloopFwdSm80ILi8ELi1ELb1EN4cute5tupleIJNS5_1CILi128EEES8_S8_EEELi128ENS_6half_tEfNS_4arch4Sm80ELb1ELb0ELb0ELb0ELb0ELb0ELb1ELb0EEENS1_21CollectiveEpilogueFwdIS9_NS6_IJNS7_ILi1EEESF_SF_EEESA_SC_Li256ELb0ELb1ELb0ELb0EEENS1_30DynamicPersistentTileSchedulerILi256ELi256ELb0ELb1ELb0EEEEEEEEEvNT_6ParamsE --------------------------
	.section	.nv.shared._ZN7cutlass13device_kernelIN5flash19enable_sm80_to_sm89INS1_16FlashAttnFwdSm80INS1_25CollectiveMainloopFwdSm80ILi8ELi1ELb1EN4cute5tupleIJNS5_1CILi128EEES8_S8_EEELi128ENS_6half_tEfNS_4arch4Sm80ELb1ELb0ELb0ELb0ELb0ELb0ELb1ELb0EEENS1_21CollectiveEpilogueFwdIS9_NS6_IJNS7_ILi1EEESF_SF_EEESA_SC_Li256ELb0ELb1ELb0ELb0EEENS1_30DynamicPersistentTileSchedulerILi256ELi256ELb0ELb1ELb0EEEEEEEEEvNT_6ParamsE,"aw",@nobits
	.sectionflags	@""
	.align	16


//--------------------- .nv.shared._ZN7cutlass13device_kernelIN5flash19enable_sm80_to_sm89INS1_16FlashAttnFwdSm80INS1_25CollectiveMainloopFwdSm80ILi8ELi1ELb1EN4cute5tupleIJNS5_1CILi128EEES8_S8_EEELi128ENS_6half_tEfNS_4arch4Sm80ELb1ELb0ELb0ELb1ELb0ELb0ELb1ELb0EEENS1_21CollectiveEpilogueFwdIS9_NS6_IJNS7_ILi1EEESF_SF_EEESA_SC_Li256ELb1ELb1ELb0ELb0EEENS1_19SingleTileSchedulerILb1ELb0ELb1ELi128EEEEEEEEEvNT_6ParamsE --------------------------
	.section	.nv.shared._ZN7cutlass13device_kernelIN5flash19enable_sm80_to_sm89INS1_16FlashAttnFwdSm80INS1_25CollectiveMainloopFwdSm80ILi8ELi1ELb1EN4cute5tupleIJNS5_1CILi128EEES8_S8_EEELi128ENS_6half_tEfNS_4arch4Sm80ELb1ELb0ELb0ELb1ELb0ELb0ELb1ELb0EEENS1_21CollectiveEpilogueFwdIS9_NS6_IJNS7_ILi1EEESF_SF_EEESA_SC_Li256ELb1ELb1ELb0ELb0EEENS1_19SingleTileSchedulerILb1ELb0ELb1ELi128EEEEEEEEEvNT_6ParamsE,"aw",@nobits
	.sectionflags	@""
	.align	16


//--------------------- .nv.shared._ZN7cutlass13device_kernelIN5flash19enable_sm80_to_sm89INS1_16FlashAttnFwdSm80INS1_25CollectiveMainloopFwdSm80ILi8ELi1ELb1EN4cute5tupleIJNS5_1CILi128EEES8_S8_EEELi128ENS_6half_tEfNS_4arch4Sm80ELb1ELb0ELb0ELb1ELb0ELb1ELb1ELb0EEENS1_21CollectiveEpilogueFwdIS9_NS6_IJNS7_ILi1EEESF_SF_EEESA_SC_Li256ELb1ELb1ELb0ELb0EEENS1_19SingleTileSchedulerILb1ELb0ELb1ELi128EEEEEEEEEvNT_6ParamsE --------------------------
	.section	.nv.shared._ZN7cutlass13device_kernelIN5flash19enable_sm80_to_sm89INS1_16FlashAttnFwdSm80INS1_25CollectiveMainloopFwdSm80ILi8ELi1ELb1EN4cute5tupleIJNS5_1CILi128EEES8_S8_EEELi128ENS_6half_tEfNS_4arch4Sm80ELb1ELb0ELb0ELb1ELb0ELb1ELb1ELb0EEENS1_21CollectiveEpilogueFwdIS9_NS6_IJNS7_ILi1EEESF_SF_EEESA_SC_Li256ELb1ELb1ELb0ELb0EEENS1_19SingleTileSchedulerILb1ELb0ELb1ELi128EEEEEEEEEvNT_6ParamsE,"aw",@nobits
	.sectionflags	@""
	.align	16


//--------------------- .nv.shared._ZN7cutlass13device_kernelIN5flash19enable_sm80_to_sm89INS1_16FlashAttnFwdSm80INS1_25CollectiveMainloopFwdSm80ILi4ELi1ELb0EN4cute5tupleIJNS5_1CILi128EEENS7_ILi64EEES8_EEELi128ENS_6half_tEfNS_4arch4Sm80ELb0ELb0ELb0ELb0ELb0ELb0ELb1ELb0EEENS1_21CollectiveEpilogueFwdINS6_IJS8_S8_S9_EEENS6_IJNS7_ILi1EEESH_SH_EEESB_SD_Li128ELb0ELb1ELb0ELb0EEENS1_19SingleTileSchedulerILb0ELb0ELb1ELi128EEEEEEEEEvNT_6ParamsE --------------------------
	.section	.nv.shared._ZN7cutlass13device_kernelIN5flash19enable_sm80_to_sm89INS1_16FlashAttnFwdSm80INS1_25CollectiveMainloopFwdSm80ILi4ELi1ELb0EN4cute5tupleIJNS5_1CILi128EEENS7_ILi64EEES8_EEELi128ENS_6half_tEfNS_4arch4Sm80ELb0ELb0ELb0ELb0ELb0ELb0ELb1ELb0EEENS1_21CollectiveEpilogueFwdINS6_IJS8_S8_S9_EEENS6_IJNS7_ILi1EEESH_SH_EEESB_SD_Li128ELb0ELb1ELb0ELb0EEENS1_19SingleTileSchedulerILb0ELb0ELb1ELi128EEEEEEEEEvNT_6ParamsE,"aw",@nobits
	.sectionflags	@""
	.align	16


//--------------------- .nv.shared._ZN7cutlass13device_kernelIN5flash19enable_sm80_to_sm89INS1_16FlashAttnFwdSm80INS1_25CollectiveMainloopFwdSm80ILi4ELi1ELb0EN4cute5tupleIJNS5_1CILi128EEENS7_ILi64EEES8_EEELi128ENS_6half_tEfNS_4arch4Sm80ELb0ELb0ELb0ELb1ELb0ELb0ELb1ELb0EEENS1_21CollectiveEpilogueFwdINS6_IJS8_S8_S9_EEENS6_IJNS7_ILi1EEESH_SH_EEESB_SD_Li128ELb1ELb1ELb0ELb0EEENS1_19SingleTileSchedulerILb1ELb0ELb1ELi128EEEEEEEEEvNT_6ParamsE --------------------------
	.section	.nv.shared._ZN7cutlass13device_kernelIN5flash19enable_sm80_to_sm89INS1_16FlashAttnFwdSm80INS1_25CollectiveMainloopFwdSm80ILi4ELi1ELb0EN4cute5tupleIJNS5_1CILi128EEENS7_ILi64EEES8_EEELi128ENS_6half_tEfNS_4arch4Sm80ELb0ELb0ELb0ELb1ELb0ELb0ELb1ELb0EEENS1_21CollectiveEpilogueFwdINS6_IJS8_S8_S9_EEENS6_IJNS7_ILi1EEESH_SH_EEESB_SD_Li128ELb1ELb1ELb0ELb0EEENS1_19SingleTileSchedulerILb1ELb0ELb1ELi128EEEEEEEEEvNT_6ParamsE,"aw",@nobits
	.sectionflags	@""
	.align	16


//--------------------- .nv.shared._ZN7cutlass13device_kernelIN5flash19enable_sm80_to_sm89INS1_16FlashAttnFwdSm80INS1_25CollectiveMainloopFwdSm80ILi4ELi1ELb0EN4cute5tupleIJNS5_1CILi128EEENS7_ILi64EEES8_EEELi128ENS_6half_tEfNS_4arch4Sm80ELb0ELb0ELb0ELb1ELb0ELb1ELb1ELb0EEENS1_21CollectiveEpilogueFwdINS6_IJS8_S8_S9_EEENS6_IJNS7_ILi1EEESH_SH_EEESB_SD_Li128ELb1ELb1ELb0ELb0EEENS1_19SingleTileSchedulerILb1ELb0ELb1ELi128EEEEEEEEEvNT_6ParamsE --------------------------
	.section	.nv.shared._ZN7cutlass13device_kernelIN5flash19enable_sm80_to_sm89INS1_16FlashAttnFwdSm80INS1_25CollectiveMainloopFwdSm80ILi4ELi1ELb0EN4cute5tupleIJNS5_1CILi128EEENS7_ILi64EEES8_EEELi128ENS_6half_tEfNS_4arch4Sm80ELb0ELb0ELb0ELb1ELb0ELb1ELb1ELb0EEENS1_21CollectiveEpilogueFwdINS6_IJS8_S8_S9_EEENS6_IJNS7_ILi1EEESH_SH_EEESB_SD_Li128ELb1ELb1ELb0ELb0EEENS1_19SingleTileSchedulerILb1ELb0ELb1ELi128EEEEEEEEEvNT_6ParamsE,"aw",@nobits
	.sectionflags	@""
	.align	16


//--------------------- .nv.shared._ZN7cutlass13device_kernelIN5flash19enable_sm80_to_sm89INS1_16FlashAttnFwdSm80INS1_25CollectiveMainloopFwdSm80ILi4ELi1ELb0EN4cute5tupleIJNS5_1CILi128EEENS7_ILi48EEES8_EEELi128ENS_6half_tEfNS_4arch4Sm80ELb0ELb1ELb0ELb0ELb0ELb0ELb1ELb0EEENS1_21CollectiveEpilogueFwdINS6_IJS8_S8_S9_EEENS6_IJNS7_ILi1EEESH_SH_EEESB_SD_Li128ELb0ELb1ELb0ELb0EEENS1_19SingleTileSchedulerILb0ELb0ELb1ELi128EEEEEEEEEvNT_6ParamsE --------------------------
	.section	.nv.shared._ZN7cutlass13device_kernelIN5flash19enable_sm80_to_sm89INS1_16FlashAttnFwdSm80INS1_25CollectiveMainloopFwdSm80ILi4ELi1ELb0EN4cute5tupleIJNS5_1CILi128EEENS7_ILi48EEES8_EEELi128ENS_6half_tEfNS_4arch4Sm80ELb0ELb1ELb0ELb0ELb0ELb0ELb1ELb0EEENS1_21CollectiveEpilogueFwdINS6_IJS8_S8_S9_EEENS6_IJNS7_ILi1EEESH_SH_EEESB_SD_Li128ELb0ELb1ELb0ELb0EEENS1_19SingleTileSchedulerILb0ELb0ELb1ELi128EEEEEEEEEvNT_6ParamsE,"aw",@nobits
	.sectionflags	@""
	.align	16


//--------------------- .nv.shared._ZN7cutlass13device_kernelIN5flash19enable_sm80_to_sm89INS1_16FlashAttnFwdSm80INS1_25CollectiveMainloopFwdSm80ILi4ELi1ELb0EN4cute5tupleIJNS5_1CILi128EEENS7_ILi48EEES8_EEELi128ENS_6half_tEfNS_4arch4Sm80ELb0ELb1ELb0ELb1ELb0ELb0ELb1ELb0EEENS1_21CollectiveEpilogueFwdINS6_IJS8_S8_S9_EEENS6_IJNS7_ILi1EEESH_SH_EEESB_SD_Li128ELb1ELb1ELb0ELb0EEENS1_19SingleTileSchedulerILb1ELb0ELb1ELi128EEEEEEEEEvNT_6ParamsE --------------------------
	.section	.nv.shared._ZN7cutlass13device_kernelIN5flash19enable_sm80_to_sm89INS1_16FlashAttnFwdSm80INS1_25CollectiveMainloopFwdSm80ILi4ELi1ELb0EN4cute5tupleIJNS5_1CILi128EEENS7_ILi48EEES8_EEELi128ENS_6half_tEfNS_4arch4Sm80ELb0ELb1ELb0ELb1ELb0ELb0ELb1ELb0EEENS1_21CollectiveEpilogueFwdINS6_IJS8_S8_S9_EEENS6_IJNS7_ILi1EEESH_SH_EEESB_SD_Li128ELb1ELb1ELb0ELb0EEENS1_19SingleTileSchedulerILb1ELb0ELb1ELi128EEEEEEEEEvNT_6ParamsE,"aw",@nobits
	.sectionflags	@""
	.align	16


//--------------------- .nv.shared._ZN7cutlass13device_kernelIN5flash19enable_sm80_to_sm89INS1_16FlashAttnFwdSm80INS1_25CollectiveMainloopFwdSm80ILi4ELi1ELb0EN4cute5tupleIJNS5_1CILi128EEENS7_ILi48EEES8_EEELi128ENS_6half_tEfNS_4arch4Sm80ELb0ELb1ELb0ELb1ELb0ELb1ELb1ELb0EEENS1_21CollectiveEpilogueFwdINS6_IJS8_S8_S9_EEENS6_IJNS7_ILi1EEESH_SH_EEESB_SD_Li128ELb1ELb1ELb0ELb0EEENS1_19SingleTileSchedulerILb1ELb0ELb1ELi128EEEEEEEEEvNT_6ParamsE --------------------------
	.section	.nv.shared._ZN7cutlass13device_kernelIN5flash19enable_sm80_to_sm89INS1_16FlashAttnFwdSm80INS1_25CollectiveMainloopFwdSm80ILi4ELi1ELb0EN4cute5tupleIJNS5_1CILi128EEENS7_ILi48EEES8_EEELi128ENS_6half_tEfNS_4arch4Sm80ELb0ELb1ELb0ELb1ELb0ELb1ELb1ELb0EEENS1_21CollectiveEpilogueFwdINS6_IJS8_S8_S9_EEENS6_IJNS7_ILi1EEESH_SH_EEESB_SD_Li128ELb1ELb1ELb0ELb0EEENS1_19SingleTileSchedulerILb1ELb0ELb1ELi128EEEEEEEEEvNT_6ParamsE,"aw",@nobits
	.sectionflags	@""
	.align	16


//--------------------- .nv.shared._ZN7cutlass13device_kernelIN5flash19enable_sm80_to_sm89INS1_16FlashAttnFwdSm80INS1_25CollectiveMainloopFwdSm80ILi4ELi1ELb0EN4cute5tupleIJNS5_1CILi128EEENS7_ILi64EEES8_EEELi128ENS_6half_tEfNS_4arch4Sm80ELb1ELb0ELb0ELb0ELb0ELb0ELb1ELb0EEENS1_21CollectiveEpilogueFwdINS6_IJS8_S8_S9_EEENS6_IJNS7_ILi1EEESH_SH_EEESB_SD_Li128ELb0ELb1ELb0ELb0EEENS1_30DynamicPersistentTileSchedulerILi128ELi128ELb0ELb1ELb0EEEEEEEEEvNT_6ParamsE --------------------------
	.section	.nv.shared._ZN7cutlass13device_kernelIN5flash19enable_sm80_to_sm89INS1_16FlashAttnFwdSm80INS1_25CollectiveMainloopFwdSm80ILi4ELi1ELb0EN4cute5tupleIJNS5_1CILi128EEENS7_ILi64EEES8_EEELi128ENS_6half_tEfNS_4arch4Sm80ELb1ELb0ELb0ELb0ELb0ELb0ELb1ELb0EEENS1_21CollectiveEpilogueFwdINS6_IJS8_S8_S9_EEENS6_IJNS7_ILi1EEESH_SH_EEESB_SD_Li128ELb0ELb1ELb0ELb0EEENS1_30DynamicPersistentTileSchedulerILi128ELi128ELb0ELb1ELb0EEEEEEEEEvNT_6ParamsE,"aw",@nobits
	.sectionflags	@""
	.align	16


//--------------------- .nv.shared._ZN7cutlass13device_kernelIN5flash19enable_sm80_to_sm89INS1_16FlashAttnFwdSm80INS1_25CollectiveMainloopFwdSm80ILi4ELi1ELb0EN4cute5tupleIJNS5_1CILi128EEENS7_ILi64EEES8_EEELi128ENS_6half_tEfNS_4arch4Sm80ELb1ELb0ELb0ELb1ELb0ELb0ELb1ELb0EEENS1_21CollectiveEpilogueFwdINS6_IJS8_S8_S9_EEENS6_IJNS7_ILi1EEESH_SH_EEESB_SD_Li128ELb1ELb1ELb0ELb0EEENS1_19SingleTileSchedulerILb1ELb0ELb1ELi128EEEEEEEEEvNT_6ParamsE --------------------------
	.section	.nv.shared._ZN7cutlass13device_kernelIN5flash19enable_sm80_to_sm89INS1_16FlashAttnFwdSm80INS1_25CollectiveMainloopFwdSm80ILi4ELi1ELb0EN4cute5tupleIJNS5_1CILi128EEENS7_ILi64EEES8_EEELi128ENS_6half_tEfNS_4arch4Sm80ELb1ELb0ELb0ELb1ELb0ELb0ELb1ELb0EEENS1_21CollectiveEpilogueFwdINS6_IJS8_S8_S9_EEENS6_IJNS7_ILi1EEESH_SH_EEESB_SD_Li128ELb1ELb1ELb0ELb0EEENS1_19SingleTileSchedulerILb1ELb0ELb1ELi128EEEEEEEEEvNT_6ParamsE,"aw",@nobits
	.sectionflags	@""
	.align	16


//--------------------- .nv.shared._ZN7cutlass13device_kernelIN5flash19enable_sm80_to_sm89INS1_16FlashAttnFwdSm80INS1_25CollectiveMainloopFwdSm80ILi4ELi1ELb0EN4cute5tupleIJNS5_1CILi128EEENS7_ILi64EEES8_EEELi128ENS_6half_tEfNS_4arch4Sm80ELb1ELb0ELb0ELb1ELb0ELb1ELb1ELb0EEENS1_21CollectiveEpilogueFwdINS6_IJS8_S8_S9_EEENS6_IJNS7_ILi1EEESH_SH_EEESB_SD_Li128ELb1ELb1ELb0ELb0EEENS1_19SingleTileSchedulerILb1ELb0ELb1ELi128EEEEEEEEEvNT_6ParamsE --------------------------
	.section	.nv.shared._ZN7cutlass13device_kernelIN5flash19enable_sm80_to_sm89INS1_16FlashAttnFwdSm80INS1_25CollectiveMainloopFwdSm80ILi4ELi1ELb0EN4cute5tupleIJNS5_1CILi128EEENS7_ILi64EEES8_EEELi128ENS_6half_tEfNS_4arch4Sm80ELb1ELb0ELb0ELb1ELb0ELb1ELb1ELb0EEENS1_21CollectiveEpilogueFwdINS6_IJS8_S8_S9_EEENS6_IJNS7_ILi1EEESH_SH_EEESB_SD_Li128ELb1ELb1ELb0ELb0EEENS1_19SingleTileSchedulerILb1ELb0ELb1ELi128EEEEEEEEEvNT_6ParamsE,"aw",@nobits
	.sectionflags	@""
	.align	16
